	.target	sm_100a

	.elftype	@"ET_EXEC"


//--------------------- .note.nv.tkinfo           --------------------------
	.section	.note.nv.tkinfo,"",@"SHT_NOTE"
	.sectionflags	@"SHF_NOTE_NV_TKINFO"
	.tkinfo
        /*0018*/ 	.word	0x00000002
        /*0030*/ 	.string	""
        /*0030*/ 	.string	"ptxas"
        /*0030*/ 	.string	"Cuda compilation tools, release 13.0, V13.0.88"
        /*0030*/ 	.string	"Build cuda_13.0.r13.0/compiler.36424714_0"
        /*0030*/ 	.string	"-arch sm_100a -m 64 "



//--------------------- .note.nv.cuinfo           --------------------------
	.section	.note.nv.cuinfo,"",@"SHT_NOTE"
	.sectionflags	@"SHF_NOTE_NV_CUINFO"
        /*0018*/ 	.short	0x0002
        /*001a*/ 	.short	0x0064
        /*001c*/ 	.short	0x0082
	.zero		2


//--------------------- .nv.info                  --------------------------
	.section	.nv.info,"",@"SHT_CUDA_INFO"
	.align	4


	//----- nvinfo : EIATTR_REGCOUNT
	.align		4
        /*0000*/ 	.byte	0x04, 0x2f
        /*0002*/ 	.short	(.L_12 - .L_11)
	.align		4
.L_11:
        /*0004*/ 	.word	index@(_ZN5flash24flash_fwd_splitkv_kernelI23Flash_fwd_kernel_traitsILi128ELi64ELi64ELi4ELb0ELb0EN7cutlass10bfloat16_tE19Flash_kernel_traitsILi128ELi64ELi64ELi4ES3_EELb1ELb0ELb1ELb0ELb0ELb1ELb1ELb1EEEvNS_16Flash_fwd_paramsE)
        /*0008*/ 	.word	0x000000c1


	//----- nvinfo : EIATTR_FRAME_SIZE
	.align		4
.L_12:
        /*000c*/ 	.byte	0x04, 0x11
        /*000e*/ 	.short	(.L_14 - .L_13)
	.align		4
.L_13:
        /*0010*/ 	.word	index@(_ZN5flash24flash_fwd_splitkv_kernelI23Flash_fwd_kernel_traitsILi128ELi64ELi64ELi4ELb0ELb0EN7cutlass10bfloat16_tE19Flash_kernel_traitsILi128ELi64ELi64ELi4ES3_EELb1ELb0ELb1ELb0ELb0ELb1ELb1ELb1EEEvNS_16Flash_fwd_paramsE)
        /*0014*/ 	.word	0x00000000


	//----- nvinfo : EIATTR_REGCOUNT
	.align		4
.L_14:
        /*0018*/ 	.byte	0x04, 0x2f
        /*001a*/ 	.short	(.L_16 - .L_15)
	.align		4
.L_15:
        /*001c*/ 	.word	index@(_ZN5flash24flash_fwd_splitkv_kernelI23Flash_fwd_kernel_traitsILi128ELi64ELi64ELi4ELb0ELb0EN7cutlass10bfloat16_tE19Flash_kernel_traitsILi128ELi64ELi64ELi4ES3_EELb1ELb0ELb1ELb0ELb0ELb0ELb1ELb1EEEvNS_16Flash_fwd_paramsE)
        /*0020*/ 	.word	0x000000b9


	//----- nvinfo : EIATTR_FRAME_SIZE
	.align		4
.L_16:
        /*0024*/ 	.byte	0x04, 0x11
        /*0026*/ 	.short	(.L_18 - .L_17)
	.align		4
.L_17:
        /*0028*/ 	.word	index@(_ZN5flash24flash_fwd_splitkv_kernelI23Flash_fwd_kernel_traitsILi128ELi64ELi64ELi4ELb0ELb0EN7cutlass10bfloat16_tE19Flash_kernel_traitsILi128ELi64ELi64ELi4ES3_EELb1ELb0ELb1ELb0ELb0ELb0ELb1ELb1EEEvNS_16Flash_fwd_paramsE)
        /*002c*/ 	.word	0x00000000


	//----- nvinfo : EIATTR_REGCOUNT
	.align		4
.L_18:
        /*0030*/ 	.byte	0x04, 0x2f
        /*0032*/ 	.short	(.L_20 - .L_19)
	.align		4
.L_19:
        /*0034*/ 	.word	index@(_ZN5flash24flash_fwd_splitkv_kernelI23Flash_fwd_kernel_traitsILi128ELi64ELi64ELi4ELb0ELb0EN7cutlass10bfloat16_tE19Flash_kernel_traitsILi128ELi64ELi64ELi4ES3_EELb1ELb0ELb0ELb0ELb1ELb1ELb1ELb1EEEvNS_16Flash_fwd_paramsE)
        /*0038*/ 	.word	0x000000c6


	//----- nvinfo : EIATTR_FRAME_SIZE
	.align		4
.L_20:
        /*003c*/ 	.byte	0x04, 0x11
        /*003e*/ 	.short	(.L_22 - .L_21)
	.align		4
.L_21:
        /*0040*/ 	.word	index@(_ZN5flash24flash_fwd_splitkv_kernelI23Flash_fwd_kernel_traitsILi128ELi64ELi64ELi4ELb0ELb0EN7cutlass10bfloat16_tE19Flash_kernel_traitsILi128ELi64ELi64ELi4ES3_EELb1ELb0ELb0ELb0ELb1ELb1ELb1ELb1EEEvNS_16Flash_fwd_paramsE)
        /*0044*/ 	.word	0x00000000


	//----- nvinfo : EIATTR_REGCOUNT
	.align		4
.L_22:
        /*0048*/ 	.byte	0x04, 0x2f
        /*004a*/ 	.short	(.L_24 - .L_23)
	.align		4
.L_23:
        /*004c*/ 	.word	index@(_ZN5flash24flash_fwd_splitkv_kernelI23Flash_fwd_kernel_traitsILi128ELi64ELi64ELi4ELb0ELb0EN7cutlass10bfloat16_tE19Flash_kernel_traitsILi128ELi64ELi64ELi4ES3_EELb1ELb0ELb0ELb0ELb1ELb0ELb1ELb1EEEvNS_16Flash_fwd_paramsE)
        /*0050*/ 	.word	0x000000ac


	//----- nvinfo : EIATTR_FRAME_SIZE
	.align		4
.L_24:
        /*0054*/ 	.byte	0x04, 0x11
        /*0056*/ 	.short	(.L_26 - .L_25)
	.align		4
.L_25:
        /*0058*/ 	.word	index@(_ZN5flash24flash_fwd_splitkv_kernelI23Flash_fwd_kernel_traitsILi128ELi64ELi64ELi4ELb0ELb0EN7cutlass10bfloat16_tE19Flash_kernel_traitsILi128ELi64ELi64ELi4ES3_EELb1ELb0ELb0ELb0ELb1ELb0ELb1ELb1EEEvNS_16Flash_fwd_paramsE)
        /*005c*/ 	.word	0x00000000


	//----- nvinfo : EIATTR_REGCOUNT
	.align		4
.L_26:
        /*0060*/ 	.byte	0x04, 0x2f
        /*0062*/ 	.short	(.L_28 - .L_27)
	.align		4
.L_27:
        /*0064*/ 	.word	index@(_ZN5flash24flash_fwd_splitkv_kernelI23Flash_fwd_kernel_traitsILi128ELi64ELi64ELi4ELb0ELb0EN7cutlass10bfloat16_tE19Flash_kernel_traitsILi128ELi64ELi64ELi4ES3_EELb1ELb0ELb1ELb0ELb0ELb1ELb1ELb0EEEvNS_16Flash_fwd_paramsE)
        /*0068*/ 	.word	0x000000c6


	//----- nvinfo : EIATTR_FRAME_SIZE
	.align		4
.L_28:
        /*006c*/ 	.byte	0x04, 0x11
        /*006e*/ 	.short	(.L_30 - .L_29)
	.align		4
.L_29:
        /*0070*/ 	.word	index@(_ZN5flash24flash_fwd_splitkv_kernelI23Flash_fwd_kernel_traitsILi128ELi64ELi64ELi4ELb0ELb0EN7cutlass10bfloat16_tE19Flash_kernel_traitsILi128ELi64ELi64ELi4ES3_EELb1ELb0ELb1ELb0ELb0ELb1ELb1ELb0EEEvNS_16Flash_fwd_paramsE)
        /*0074*/ 	.word	0x00000000


	//----- nvinfo : EIATTR_REGCOUNT
	.align		4
.L_30:
        /*0078*/ 	.byte	0x04, 0x2f
        /*007a*/ 	.short	(.L_32 - .L_31)
	.align		4
.L_31:
        /*007c*/ 	.word	index@(_ZN5flash24flash_fwd_splitkv_kernelI23Flash_fwd_kernel_traitsILi128ELi64ELi64ELi4ELb0ELb0EN7cutlass10bfloat16_tE19Flash_kernel_traitsILi128ELi64ELi64ELi4ES3_EELb1ELb0ELb1ELb0ELb0ELb0ELb1ELb0EEEvNS_16Flash_fwd_paramsE)
        /*0080*/ 	.word	0x000000b8


	//----- nvinfo : EIATTR_FRAME_SIZE
	.align		4
.L_32:
        /*0084*/ 	.byte	0x04, 0x11
        /*0086*/ 	.short	(.L_34 - .L_33)
	.align		4
.L_33:
        /*0088*/ 	.word	index@(_ZN5flash24flash_fwd_splitkv_kernelI23Flash_fwd_kernel_traitsILi128ELi64ELi64ELi4ELb0ELb0EN7cutlass10bfloat16_tE19Flash_kernel_traitsILi128ELi64ELi64ELi4ES3_EELb1ELb0ELb1ELb0ELb0ELb0ELb1ELb0EEEvNS_16Flash_fwd_paramsE)
        /*008c*/ 	.word	0x00000000


	//----- nvinfo : EIATTR_REGCOUNT
	.align		4
.L_34:
        /*0090*/ 	.byte	0x04, 0x2f
        /*0092*/ 	.short	(.L_36 - .L_35)
	.align		4
.L_35:
        /*0094*/ 	.word	index@(_ZN5flash24flash_fwd_splitkv_kernelI23Flash_fwd_kernel_traitsILi128ELi64ELi64ELi4ELb0ELb0EN7cutlass10bfloat16_tE19Flash_kernel_traitsILi128ELi64ELi64ELi4ES3_EELb1ELb0ELb0ELb0ELb1ELb1ELb1ELb0EEEvNS_16Flash_fwd_paramsE)
        /*0098*/ 	.word	0x000000ce


	//----- nvinfo : EIATTR_FRAME_SIZE
	.align		4
.L_36:
        /*009c*/ 	.byte	0x04, 0x11
        /*009e*/ 	.short	(.L_38 - .L_37)
	.align		4
.L_37:
        /*00a0*/ 	.word	index@(_ZN5flash24flash_fwd_splitkv_kernelI23Flash_fwd_kernel_traitsILi128ELi64ELi64ELi4ELb0ELb0EN7cutlass10bfloat16_tE19Flash_kernel_traitsILi128ELi64ELi64ELi4ES3_EELb1ELb0ELb0ELb0ELb1ELb1ELb1ELb0EEEvNS_16Flash_fwd_paramsE)
        /*00a4*/ 	.word	0x00000000


	//----- nvinfo : EIATTR_REGCOUNT
	.align		4
.L_38:
        /*00a8*/ 	.byte	0x04, 0x2f
        /*00aa*/ 	.short	(.L_40 - .L_39)
	.align		4
.L_39:
        /*00ac*/ 	.word	index@(_ZN5flash24flash_fwd_splitkv_kernelI23Flash_fwd_kernel_traitsILi128ELi64ELi64ELi4ELb0ELb0EN7cutlass10bfloat16_tE19Flash_kernel_traitsILi128ELi64ELi64ELi4ES3_EELb1ELb0ELb0ELb0ELb1ELb0ELb1ELb0EEEvNS_16Flash_fwd_paramsE)
        /*00b0*/ 	.word	0x000000b2


	//----- nvinfo : EIATTR_FRAME_SIZE
	.align		4
.L_40:
        /*00b4*/ 	.byte	0x04, 0x11
        /*00b6*/ 	.short	(.L_42 - .L_41)
	.align		4
.L_41:
        /*00b8*/ 	.word	index@(_ZN5flash24flash_fwd_splitkv_kernelI23Flash_fwd_kernel_traitsILi128ELi64ELi64ELi4ELb0ELb0EN7cutlass10bfloat16_tE19Flash_kernel_traitsILi128ELi64ELi64ELi4ES3_EELb1ELb0ELb0ELb0ELb1ELb0ELb1ELb0EEEvNS_16Flash_fwd_paramsE)
        /*00bc*/ 	.word	0x00000000


	//----- nvinfo : EIATTR_REGCOUNT
	.align		4
.L_42:
        /*00c0*/ 	.byte	0x04, 0x2f
        /*00c2*/ 	.short	(.L_44 - .L_43)
	.align		4
.L_43:
        /*00c4*/ 	.word	index@(_ZN5flash24flash_fwd_splitkv_kernelI23Flash_fwd_kernel_traitsILi128ELi64ELi64ELi4ELb0ELb0EN7cutlass10bfloat16_tE19Flash_kernel_traitsILi128ELi64ELi64ELi4ES3_EELb1ELb0ELb1ELb0ELb0ELb1ELb0ELb1EEEvNS_16Flash_fwd_paramsE)
        /*00c8*/ 	.word	0x000000bc


	//----- nvinfo : EIATTR_FRAME_SIZE
	.align		4
.L_44:
        /*00cc*/ 	.byte	0x04, 0x11
        /*00ce*/ 	.short	(.L_46 - .L_45)
	.align		4
.L_45:
        /*00d0*/ 	.word	index@(_ZN5flash24flash_fwd_splitkv_kernelI23Flash_fwd_kernel_traitsILi128ELi64ELi64ELi4ELb0ELb0EN7cutlass10bfloat16_tE19Flash_kernel_traitsILi128ELi64ELi64ELi4ES3_EELb1ELb0ELb1ELb0ELb0ELb1ELb0ELb1EEEvNS_16Flash_fwd_paramsE)
        /*00d4*/ 	.word	0x00000000


	//----- nvinfo : EIATTR_REGCOUNT
	.align		4
.L_46:
        /*00d8*/ 	.byte	0x04, 0x2f
        /*00da*/ 	.short	(.L_48 - .L_47)
	.align		4
.L_47:
        /*00dc*/ 	.word	index@(_ZN5flash24flash_fwd_splitkv_kernelI23Flash_fwd_kernel_traitsILi128ELi64ELi64ELi4ELb0ELb0EN7cutlass10bfloat16_tE19Flash_kernel_traitsILi128ELi64ELi64ELi4ES3_EELb1ELb0ELb1ELb0ELb0ELb0ELb0ELb1EEEvNS_16Flash_fwd_paramsE)
        /*00e0*/ 	.word	0x000000be


	//----- nvinfo : EIATTR_FRAME_SIZE
	.align		4
.L_48:
        /*00e4*/ 	.byte	0x04, 0x11
        /*00e6*/ 	.short	(.L_50 - .L_49)
	.align		4
.L_49:
        /*00e8*/ 	.word	index@(_ZN5flash24flash_fwd_splitkv_kernelI23Flash_fwd_kernel_traitsILi128ELi64ELi64ELi4ELb0ELb0EN7cutlass10bfloat16_tE19Flash_kernel_traitsILi128ELi64ELi64ELi4ES3_EELb1ELb0ELb1ELb0ELb0ELb0ELb0ELb1EEEvNS_16Flash_fwd_paramsE)
        /*00ec*/ 	.word	0x00000000


	//----- nvinfo : EIATTR_REGCOUNT
	.align		4
.L_50:
        /*00f0*/ 	.byte	0x04, 0x2f
        /*00f2*/ 	.short	(.L_52 - .L_51)
	.align		4
.L_51:
        /*00f4*/ 	.word	index@(_ZN5flash24flash_fwd_splitkv_kernelI23Flash_fwd_kernel_traitsILi128ELi64ELi64ELi4ELb0ELb0EN7cutlass10bfloat16_tE19Flash_kernel_traitsILi128ELi64ELi64ELi4ES3_EELb1ELb0ELb0ELb0ELb1ELb1ELb0ELb1EEEvNS_16Flash_fwd_paramsE)
        /*00f8*/ 	.word	0x000000c6


	//----- nvinfo : EIATTR_FRAME_SIZE
	.align		4
.L_52:
        /*00fc*/ 	.byte	0x04, 0x11
        /*00fe*/ 	.short	(.L_54 - .L_53)
	.align		4
.L_53:
        /*0100*/ 	.word	index@(_ZN5flash24flash_fwd_splitkv_kernelI23Flash_fwd_kernel_traitsILi128ELi64ELi64ELi4ELb0ELb0EN7cutlass10bfloat16_tE19Flash_kernel_traitsILi128ELi64ELi64ELi4ES3_EELb1ELb0ELb0ELb0ELb1ELb1ELb0ELb1EEEvNS_16Flash_fwd_paramsE)
        /*0104*/ 	.word	0x00000000


	//----- nvinfo : EIATTR_REGCOUNT
	.align		4
.L_54:
        /*0108*/ 	.byte	0x04, 0x2f
        /*010a*/ 	.short	(.L_56 - .L_55)
	.align		4
.L_55:
        /*010c*/ 	.word	index@(_ZN5flash24flash_fwd_splitkv_kernelI23Flash_fwd_kernel_traitsILi128ELi64ELi64ELi4ELb0ELb0EN7cutlass10bfloat16_tE19Flash_kernel_traitsILi128ELi64ELi64ELi4ES3_EELb1ELb0ELb0ELb0ELb1ELb0ELb0ELb1EEEvNS_16Flash_fwd_paramsE)
        /*0110*/ 	.word	0x000000b2


	//----- nvinfo : EIATTR_FRAME_SIZE
	.align		4
.L_56:
        /*0114*/ 	.byte	0x04, 0x11
        /*0116*/ 	.short	(.L_58 - .L_57)
	.align		4
.L_57:
        /*0118*/ 	.word	index@(_ZN5flash24flash_fwd_splitkv_kernelI23Flash_fwd_kernel_traitsILi128ELi64ELi64ELi4ELb0ELb0EN7cutlass10bfloat16_tE19Flash_kernel_traitsILi128ELi64ELi64ELi4ES3_EELb1ELb0ELb0ELb0ELb1ELb0ELb0ELb1EEEvNS_16Flash_fwd_paramsE)
        /*011c*/ 	.word	0x00000000


	//----- nvinfo : EIATTR_REGCOUNT
	.align		4
.L_58:
        /*0120*/ 	.byte	0x04, 0x2f
        /*0122*/ 	.short	(.L_60 - .L_59)
	.align		4
.L_59:
        /*0124*/ 	.word	index@(_ZN5flash24flash_fwd_splitkv_kernelI23Flash_fwd_kernel_traitsILi128ELi64ELi64ELi4ELb0ELb0EN7cutlass10bfloat16_tE19Flash_kernel_traitsILi128ELi64ELi64ELi4ES3_EELb1ELb0ELb1ELb0ELb0ELb1ELb0ELb0EEEvNS_16Flash_fwd_paramsE)
        /*0128*/ 	.word	0x000000c8


	//----- nvinfo : EIATTR_FRAME_SIZE
	.align		4
.L_60:
        /*012c*/ 	.byte	0x04, 0x11
        /*012e*/ 	.short	(.L_62 - .L_61)
	.align		4
.L_61:
        /*0130*/ 	.word	index@(_ZN5flash24flash_fwd_splitkv_kernelI23Flash_fwd_kernel_traitsILi128ELi64ELi64ELi4ELb0ELb0EN7cutlass10bfloat16_tE19Flash_kernel_traitsILi128ELi64ELi64ELi4ES3_EELb1ELb0ELb1ELb0ELb0ELb1ELb0ELb0EEEvNS_16Flash_fwd_paramsE)
        /*0134*/ 	.word	0x00000000


	//----- nvinfo : EIATTR_REGCOUNT
	.align		4
.L_62:
        /*0138*/ 	.byte	0x04, 0x2f
        /*013a*/ 	.short	(.L_64 - .L_63)
	.align		4
.L_63:
        /*013c*/ 	.word	index@(_ZN5flash24flash_fwd_splitkv_kernelI23Flash_fwd_kernel_traitsILi128ELi64ELi64ELi4ELb0ELb0EN7cutlass10bfloat16_tE19Flash_kernel_traitsILi128ELi64ELi64ELi4ES3_EELb1ELb0ELb1ELb0ELb0ELb0ELb0ELb0EEEvNS_16Flash_fwd_paramsE)
        /*0140*/ 	.word	0x000000b3


	//----- nvinfo : EIATTR_FRAME_SIZE
	.align		4
.L_64:
        /*0144*/ 	.byte	0x04, 0x11
        /*0146*/ 	.short	(.L_66 - .L_65)
	.align		4
.L_65:
        /*0148*/ 	.word	index@(_ZN5flash24flash_fwd_splitkv_kernelI23Flash_fwd_kernel_traitsILi128ELi64ELi64ELi4ELb0ELb0EN7cutlass10bfloat16_tE19Flash_kernel_traitsILi128ELi64ELi64ELi4ES3_EELb1ELb0ELb1ELb0ELb0ELb0ELb0ELb0EEEvNS_16Flash_fwd_paramsE)
        /*014c*/ 	.word	0x00000000


	//----- nvinfo : EIATTR_REGCOUNT
	.align		4
.L_66:
        /*0150*/ 	.byte	0x04, 0x2f
        /*0152*/ 	.short	(.L_68 - .L_67)
	.align		4
.L_67:
        /*0154*/ 	.word	index@(_ZN5flash24flash_fwd_splitkv_kernelI23Flash_fwd_kernel_traitsILi128ELi64ELi64ELi4ELb0ELb0EN7cutlass10bfloat16_tE19Flash_kernel_traitsILi128ELi64ELi64ELi4ES3_EELb1ELb0ELb0ELb0ELb1ELb1ELb0ELb0EEEvNS_16Flash_fwd_paramsE)
        /*0158*/ 	.word	0x000000cd


	//----- nvinfo : EIATTR_FRAME_SIZE
	.align		4
.L_68:
        /*015c*/ 	.byte	0x04, 0x11
        /*015e*/ 	.short	(.L_70 - .L_69)
	.align		4
.L_69:
        /*0160*/ 	.word	index@(_ZN5flash24flash_fwd_splitkv_kernelI23Flash_fwd_kernel_traitsILi128ELi64ELi64ELi4ELb0ELb0EN7cutlass10bfloat16_tE19Flash_kernel_traitsILi128ELi64ELi64ELi4ES3_EELb1ELb0ELb0ELb0ELb1ELb1ELb0ELb0EEEvNS_16Flash_fwd_paramsE)
        /*0164*/ 	.word	0x00000000


	//----- nvinfo : EIATTR_REGCOUNT
	.align		4
.L_70:
        /*0168*/ 	.byte	0x04, 0x2f
        /*016a*/ 	.short	(.L_72 - .L_71)
	.align		4
.L_71:
        /*016c*/ 	.word	index@(_ZN5flash24flash_fwd_splitkv_kernelI23Flash_fwd_kernel_traitsILi128ELi64ELi64ELi4ELb0ELb0EN7cutlass10bfloat16_tE19Flash_kernel_traitsILi128ELi64ELi64ELi4ES3_EELb1ELb0ELb0ELb0ELb1ELb0ELb0ELb0EEEvNS_16Flash_fwd_paramsE)
        /*0170*/ 	.word	0x000000b0


	//----- nvinfo : EIATTR_FRAME_SIZE
	.align		4
.L_72:
        /*0174*/ 	.byte	0x04, 0x11
        /*0176*/ 	.short	(.L_74 - .L_73)
	.align		4
.L_73:
        /*0178*/ 	.word	index@(_ZN5flash24flash_fwd_splitkv_kernelI23Flash_fwd_kernel_traitsILi128ELi64ELi64ELi4ELb0ELb0EN7cutlass10bfloat16_tE19Flash_kernel_traitsILi128ELi64ELi64ELi4ES3_EELb1ELb0ELb0ELb0ELb1ELb0ELb0ELb0EEEvNS_16Flash_fwd_paramsE)
        /*017c*/ 	.word	0x00000000


	//----- nvinfo : EIATTR_REGCOUNT
	.align		4
.L_74:
        /*0180*/ 	.byte	0x04, 0x2f
        /*0182*/ 	.short	(.L_76 - .L_75)
	.align		4
.L_75:
        /*0184*/ 	.word	index@(_ZN5flash24flash_fwd_splitkv_kernelI23Flash_fwd_kernel_traitsILi128ELi64ELi64ELi4ELb0ELb0EN7cutlass10bfloat16_tE19Flash_kernel_traitsILi128ELi64ELi64ELi4ES3_EELb1ELb0ELb0ELb1ELb1ELb1ELb1ELb0EEEvNS_16Flash_fwd_paramsE)
        /*0188*/ 	.word	0x000000ce


	//----- nvinfo : EIATTR_FRAME_SIZE
	.align		4
.L_76:
        /*018c*/ 	.byte	0x04, 0x11
        /*018e*/ 	.short	(.L_78 - .L_77)
	.align		4
.L_77:
        /*0190*/ 	.word	index@(_ZN5flash24flash_fwd_splitkv_kernelI23Flash_fwd_kernel_traitsILi128ELi64ELi64ELi4ELb0ELb0EN7cutlass10bfloat16_tE19Flash_kernel_traitsILi128ELi64ELi64ELi4ES3_EELb1ELb0ELb0ELb1ELb1ELb1ELb1ELb0EEEvNS_16Flash_fwd_paramsE)
        /*0194*/ 	.word	0x00000000


	//----- nvinfo : EIATTR_REGCOUNT
	.align		4
.L_78:
        /*0198*/ 	.byte	0x04, 0x2f
        /*019a*/ 	.short	(.L_80 - .L_79)
	.align		4
.L_79:
        /*019c*/ 	.word	index@(_ZN5flash24flash_fwd_splitkv_kernelI23Flash_fwd_kernel_traitsILi128ELi64ELi64ELi4ELb0ELb0EN7cutlass10bfloat16_tE19Flash_kernel_traitsILi128ELi64ELi64ELi4ES3_EELb1ELb0ELb0ELb1ELb1ELb0ELb1ELb0EEEvNS_16Flash_fwd_paramsE)
        /*01a0*/ 	.word	0x000000b0


	//----- nvinfo : EIATTR_FRAME_SIZE
	.align		4
.L_80:
        /*01a4*/ 	.byte	0x04, 0x11
        /*01a6*/ 	.short	(.L_82 - .L_81)
	.align		4
.L_81:
        /*01a8*/ 	.word	index@(_ZN5flash24flash_fwd_splitkv_kernelI23Flash_fwd_kernel_traitsILi128ELi64ELi64ELi4ELb0ELb0EN7cutlass10bfloat16_tE19Flash_kernel_traitsILi128ELi64ELi64ELi4ES3_EELb1ELb0ELb0ELb1ELb1ELb0ELb1ELb0EEEvNS_16Flash_fwd_paramsE)
        /*01ac*/ 	.word	0x00000000


	//----- nvinfo : EIATTR_REGCOUNT
	.align		4
.L_82:
        /*01b0*/ 	.byte	0x04, 0x2f
        /*01b2*/ 	.short	(.L_84 - .L_83)
	.align		4
.L_83:
        /*01b4*/ 	.word	index@(_ZN5flash24flash_fwd_splitkv_kernelI23Flash_fwd_kernel_traitsILi128ELi64ELi64ELi4ELb0ELb0EN7cutlass10bfloat16_tE19Flash_kernel_traitsILi128ELi64ELi64ELi4ES3_EELb1ELb0ELb0ELb1ELb1ELb1ELb0ELb0EEEvNS_16Flash_fwd_paramsE)
        /*01b8*/ 	.word	0x000000cb


	//----- nvinfo : EIATTR_FRAME_SIZE
	.align		4
.L_84:
        /*01bc*/ 	.byte	0x04, 0x11
        /*01be*/ 	.short	(.L_86 - .L_85)
	.align		4
.L_85:
        /*01c0*/ 	.word	index@(_ZN5flash24flash_fwd_splitkv_kernelI23Flash_fwd_kernel_traitsILi128ELi64ELi64ELi4ELb0ELb0EN7cutlass10bfloat16_tE19Flash_kernel_traitsILi128ELi64ELi64ELi4ES3_EELb1ELb0ELb0ELb1ELb1ELb1ELb0ELb0EEEvNS_16Flash_fwd_paramsE)
        /*01c4*/ 	.word	0x00000000


	//----- nvinfo : EIATTR_REGCOUNT
	.align		4
.L_86:
        /*01c8*/ 	.byte	0x04, 0x2f
        /*01ca*/ 	.short	(.L_88 - .L_87)
	.align		4
.L_87:
        /*01cc*/ 	.word	index@(_ZN5flash24flash_fwd_splitkv_kernelI23Flash_fwd_kernel_traitsILi128ELi64ELi64ELi4ELb0ELb0EN7cutlass10bfloat16_tE19Flash_kernel_traitsILi128ELi64ELi64ELi4ES3_EELb1ELb0ELb0ELb1ELb1ELb0ELb0ELb0EEEvNS_16Flash_fwd_paramsE)
        /*01d0*/ 	.word	0x000000ae


	//----- nvinfo : EIATTR_FRAME_SIZE
	.align		4
.L_88:
        /*01d4*/ 	.byte	0x04, 0x11
        /*01d6*/ 	.short	(.L_90 - .L_89)
	.align		4
.L_89:
        /*01d8*/ 	.word	index@(_ZN5flash24flash_fwd_splitkv_kernelI23Flash_fwd_kernel_traitsILi128ELi64ELi64ELi4ELb0ELb0EN7cutlass10bfloat16_tE19Flash_kernel_traitsILi128ELi64ELi64ELi4ES3_EELb1ELb0ELb0ELb1ELb1ELb0ELb0ELb0EEEvNS_16Flash_fwd_paramsE)
        /*01dc*/ 	.word	0x00000000


	//----- nvinfo : EIATTR_REGCOUNT
	.align		4
.L_90:
        /*01e0*/ 	.byte	0x04, 0x2f
        /*01e2*/ 	.short	(.L_92 - .L_91)
	.align		4
.L_91:
        /*01e4*/ 	.word	index@(_ZN5flash24flash_fwd_splitkv_kernelI23Flash_fwd_kernel_traitsILi128ELi64ELi64ELi4ELb0ELb0EN7cutlass10bfloat16_tE19Flash_kernel_traitsILi128ELi64ELi64ELi4ES3_EELb1ELb0ELb0ELb0ELb0ELb1ELb1ELb1EEEvNS_16Flash_fwd_paramsE)
        /*01e8*/ 	.word	0x000000cd


	//----- nvinfo : EIATTR_FRAME_SIZE
	.align		4
.L_92:
        /*01ec*/ 	.byte	0x04, 0x11
        /*01ee*/ 	.short	(.L_94 - .L_93)
	.align		4
.L_93:
        /*01f0*/ 	.word	index@(_ZN5flash24flash_fwd_splitkv_kernelI23Flash_fwd_kernel_traitsILi128ELi64ELi64ELi4ELb0ELb0EN7cutlass10bfloat16_tE19Flash_kernel_traitsILi128ELi64ELi64ELi4ES3_EELb1ELb0ELb0ELb0ELb0ELb1ELb1ELb1EEEvNS_16Flash_fwd_paramsE)
        /*01f4*/ 	.word	0x00000000


	//----- nvinfo : EIATTR_REGCOUNT
	.align		4
.L_94:
        /*01f8*/ 	.byte	0x04, 0x2f
        /*01fa*/ 	.short	(.L_96 - .L_95)
	.align		4
.L_95:
        /*01fc*/ 	.word	index@(_ZN5flash24flash_fwd_splitkv_kernelI23Flash_fwd_kernel_traitsILi128ELi64ELi64ELi4ELb0ELb0EN7cutlass10bfloat16_tE19Flash_kernel_traitsILi128ELi64ELi64ELi4ES3_EELb1ELb0ELb0ELb0ELb0ELb0ELb1ELb1EEEvNS_16Flash_fwd_paramsE)
        /*0200*/ 	.word	0x000000bc


	//----- nvinfo : EIATTR_FRAME_SIZE
	.align		4
.L_96:
        /*0204*/ 	.byte	0x04, 0x11
        /*0206*/ 	.short	(.L_98 - .L_97)
	.align		4
.L_97:
        /*0208*/ 	.word	index@(_ZN5flash24flash_fwd_splitkv_kernelI23Flash_fwd_kernel_traitsILi128ELi64ELi64ELi4ELb0ELb0EN7cutlass10bfloat16_tE19Flash_kernel_traitsILi128ELi64ELi64ELi4ES3_EELb1ELb0ELb0ELb0ELb0ELb0ELb1ELb1EEEvNS_16Flash_fwd_paramsE)
        /*020c*/ 	.word	0x00000000


	//----- nvinfo : EIATTR_REGCOUNT
	.align		4
.L_98:
        /*0210*/ 	.byte	0x04, 0x2f
        /*0212*/ 	.short	(.L_100 - .L_99)
	.align		4
.L_99:
        /*0214*/ 	.word	index@(_ZN5flash24flash_fwd_splitkv_kernelI23Flash_fwd_kernel_traitsILi128ELi64ELi64ELi4ELb0ELb0EN7cutlass10bfloat16_tE19Flash_kernel_traitsILi128ELi64ELi64ELi4ES3_EELb1ELb0ELb0ELb0ELb0ELb1ELb1ELb0EEEvNS_16Flash_fwd_paramsE)
        /*0218*/ 	.word	0x000000ca


	//----- nvinfo : EIATTR_FRAME_SIZE
	.align		4
.L_100:
        /*021c*/ 	.byte	0x04, 0x11
        /*021e*/ 	.short	(.L_102 - .L_101)
	.align		4
.L_101:
        /*0220*/ 	.word	index@(_ZN5flash24flash_fwd_splitkv_kernelI23Flash_fwd_kernel_traitsILi128ELi64ELi64ELi4ELb0ELb0EN7cutlass10bfloat16_tE19Flash_kernel_traitsILi128ELi64ELi64ELi4ES3_EELb1ELb0ELb0ELb0ELb0ELb1ELb1ELb0EEEvNS_16Flash_fwd_paramsE)
        /*0224*/ 	.word	0x00000000


	//----- nvinfo : EIATTR_REGCOUNT
	.align		4
.L_102:
        /*0228*/ 	.byte	0x04, 0x2f
        /*022a*/ 	.short	(.L_104 - .L_103)
	.align		4
.L_103:
        /*022c*/ 	.word	index@(_ZN5flash24flash_fwd_splitkv_kernelI23Flash_fwd_kernel_traitsILi128ELi64ELi64ELi4ELb0ELb0EN7cutlass10bfloat16_tE19Flash_kernel_traitsILi128ELi64ELi64ELi4ES3_EELb1ELb0ELb0ELb0ELb0ELb0ELb1ELb0EEEvNS_16Flash_fwd_paramsE)
        /*0230*/ 	.word	0x000000b4


	//----- nvinfo : EIATTR_FRAME_SIZE
	.align		4
.L_104:
        /*0234*/ 	.byte	0x04, 0x11
        /*0236*/ 	.short	(.L_106 - .L_105)
	.align		4
.L_105:
        /*0238*/ 	.word	index@(_ZN5flash24flash_fwd_splitkv_kernelI23Flash_fwd_kernel_traitsILi128ELi64ELi64ELi4ELb0ELb0EN7cutlass10bfloat16_tE19Flash_kernel_traitsILi128ELi64ELi64ELi4ES3_EELb1ELb0ELb0ELb0ELb0ELb0ELb1ELb0EEEvNS_16Flash_fwd_paramsE)
        /*023c*/ 	.word	0x00000000


	//----- nvinfo : EIATTR_REGCOUNT
	.align		4
.L_106:
        /*0240*/ 	.byte	0x04, 0x2f
        /*0242*/ 	.short	(.L_108 - .L_107)
	.align		4
.L_107:
        /*0244*/ 	.word	index@(_ZN5flash24flash_fwd_splitkv_kernelI23Flash_fwd_kernel_traitsILi128ELi64ELi64ELi4ELb0ELb0EN7cutlass10bfloat16_tE19Flash_kernel_traitsILi128ELi64ELi64ELi4ES3_EELb1ELb0ELb0ELb0ELb0ELb1ELb0ELb1EEEvNS_16Flash_fwd_paramsE)
        /*0248*/ 	.word	0x000000e8


	//----- nvinfo : EIATTR_FRAME_SIZE
	.align		4
.L_108:
        /*024c*/ 	.byte	0x04, 0x11
        /*024e*/ 	.short	(.L_110 - .L_109)
	.align		4
.L_109:
        /*0250*/ 	.word	index@(_ZN5flash24flash_fwd_splitkv_kernelI23Flash_fwd_kernel_traitsILi128ELi64ELi64ELi4ELb0ELb0EN7cutlass10bfloat16_tE19Flash_kernel_traitsILi128ELi64ELi64ELi4ES3_EELb1ELb0ELb0ELb0ELb0ELb1ELb0ELb1EEEvNS_16Flash_fwd_paramsE)
        /*0254*/ 	.word	0x00000000


	//----- nvinfo : EIATTR_REGCOUNT
	.align		4
.L_110:
        /*0258*/ 	.byte	0x04, 0x2f
        /*025a*/ 	.short	(.L_112 - .L_111)
	.align		4
.L_111:
        /*025c*/ 	.word	index@(_ZN5flash24flash_fwd_splitkv_kernelI23Flash_fwd_kernel_traitsILi128ELi64ELi64ELi4ELb0ELb0EN7cutlass10bfloat16_tE19Flash_kernel_traitsILi128ELi64ELi64ELi4ES3_EELb1ELb0ELb0ELb0ELb0ELb0ELb0ELb1EEEvNS_16Flash_fwd_paramsE)
        /*0260*/ 	.word	0x000000c4


	//----- nvinfo : EIATTR_FRAME_SIZE
	.align		4
.L_112:
        /*0264*/ 	.byte	0x04, 0x11
        /*0266*/ 	.short	(.L_114 - .L_113)
	.align		4
.L_113:
        /*0268*/ 	.word	index@(_ZN5flash24flash_fwd_splitkv_kernelI23Flash_fwd_kernel_traitsILi128ELi64ELi64ELi4ELb0ELb0EN7cutlass10bfloat16_tE19Flash_kernel_traitsILi128ELi64ELi64ELi4ES3_EELb1ELb0ELb0ELb0ELb0ELb0ELb0ELb1EEEvNS_16Flash_fwd_paramsE)
        /*026c*/ 	.word	0x00000000


	//----- nvinfo : EIATTR_REGCOUNT
	.align		4
.L_114:
        /*0270*/ 	.byte	0x04, 0x2f
        /*0272*/ 	.short	(.L_116 - .L_115)
	.align		4
.L_115:
        /*0274*/ 	.word	index@(_ZN5flash24flash_fwd_splitkv_kernelI23Flash_fwd_kernel_traitsILi128ELi64ELi64ELi4ELb0ELb0EN7cutlass10bfloat16_tE19Flash_kernel_traitsILi128ELi64ELi64ELi4ES3_EELb1ELb0ELb0ELb0ELb0ELb1ELb0ELb0EEEvNS_16Flash_fwd_paramsE)
        /*0278*/ 	.word	0x000000cb


	//----- nvinfo : EIATTR_FRAME_SIZE
	.align		4
.L_116:
        /*027c*/ 	.byte	0x04, 0x11
        /*027e*/ 	.short	(.L_118 - .L_117)
	.align		4
.L_117:
        /*0280*/ 	.word	index@(_ZN5flash24flash_fwd_splitkv_kernelI23Flash_fwd_kernel_traitsILi128ELi64ELi64ELi4ELb0ELb0EN7cutlass10bfloat16_tE19Flash_kernel_traitsILi128ELi64ELi64ELi4ES3_EELb1ELb0ELb0ELb0ELb0ELb1ELb0ELb0EEEvNS_16Flash_fwd_paramsE)
        /*0284*/ 	.word	0x00000000


	//----- nvinfo : EIATTR_REGCOUNT
	.align		4
.L_118:
        /*0288*/ 	.byte	0x04, 0x2f
        /*028a*/ 	.short	(.L_120 - .L_119)
	.align		4
.L_119:
        /*028c*/ 	.word	index@(_ZN5flash24flash_fwd_splitkv_kernelI23Flash_fwd_kernel_traitsILi128ELi64ELi64ELi4ELb0ELb0EN7cutlass10bfloat16_tE19Flash_kernel_traitsILi128ELi64ELi64ELi4ES3_EELb1ELb0ELb0ELb0ELb0ELb0ELb0ELb0EEEvNS_16Flash_fwd_paramsE)
        /*0290*/ 	.word	0x000000b4


	//----- nvinfo : EIATTR_FRAME_SIZE
	.align		4
.L_120:
        /*0294*/ 	.byte	0x04, 0x11
        /*0296*/ 	.short	(.L_122 - .L_121)
	.align		4
.L_121:
        /*0298*/ 	.word	index@(_ZN5flash24flash_fwd_splitkv_kernelI23Flash_fwd_kernel_traitsILi128ELi64ELi64ELi4ELb0ELb0EN7cutlass10bfloat16_tE19Flash_kernel_traitsILi128ELi64ELi64ELi4ES3_EELb1ELb0ELb0ELb0ELb0ELb0ELb0ELb0EEEvNS_16Flash_fwd_paramsE)
        /*029c*/ 	.word	0x00000000


	//----- nvinfo : EIATTR_REGCOUNT
	.align		4
.L_122:
        /*02a0*/ 	.byte	0x04, 0x2f
        /*02a2*/ 	.short	(.L_124 - .L_123)
	.align		4
.L_123:
        /*02a4*/ 	.word	index@(_ZN5flash32flash_fwd_splitkv_combine_kernelI23Flash_fwd_kernel_traitsILi128ELi64ELi64ELi4ELb0ELb0EN7cutlass10bfloat16_tE19Flash_kernel_traitsILi128ELi64ELi64ELi4ES3_EELi4ELi1ELb1EEEvNS_16Flash_fwd_paramsE)
        /*02a8*/ 	.word	0x00000026


	//----- nvinfo : EIATTR_FRAME_SIZE
	.align		4
.L_124:
        /*02ac*/ 	.byte	0x04, 0x11
        /*02ae*/ 	.short	(.L_126 - .L_125)
	.align		4
.L_125:
        /*02b0*/ 	.word	index@($__internal_27_$__cuda_sm20_div_s64)
        /*02b4*/ 	.word	0x00000000


	//----- nvinfo : EIATTR_FRAME_SIZE
	.align		4
.L_126:
        /*02b8*/ 	.byte	0x04, 0x11
        /*02ba*/ 	.short	(.L_128 - .L_127)
	.align		4
.L_127:
        /*02bc*/ 	.word	index@(_ZN5flash32flash_fwd_splitkv_combine_kernelI23Flash_fwd_kernel_traitsILi128ELi64ELi64ELi4ELb0ELb0EN7cutlass10bfloat16_tE19Flash_kernel_traitsILi128ELi64ELi64ELi4ES3_EELi4ELi1ELb1EEEvNS_16Flash_fwd_paramsE)
        /*02c0*/ 	.word	0x00000000


	//----- nvinfo : EIATTR_REGCOUNT
	.align		4
.L_128:
        /*02c4*/ 	.byte	0x04, 0x2f
        /*02c6*/ 	.short	(.L_130 - .L_129)
	.align		4
.L_129:
        /*02c8*/ 	.word	index@(_ZN5flash32flash_fwd_splitkv_combine_kernelI23Flash_fwd_kernel_traitsILi128ELi64ELi64ELi4ELb0ELb0EN7cutlass10bfloat16_tE19Flash_kernel_traitsILi128ELi64ELi64ELi4ES3_EELi4ELi2ELb1EEEvNS_16Flash_fwd_paramsE)
        /*02cc*/ 	.word	0x00000024


	//----- nvinfo : EIATTR_FRAME_SIZE
	.align		4
.L_130:
        /*02d0*/ 	.byte	0x04, 0x11
        /*02d2*/ 	.short	(.L_132 - .L_131)
	.align		4
.L_131:
        /*02d4*/ 	.word	index@($__internal_26_$__cuda_sm20_div_s64)
        /*02d8*/ 	.word	0x00000000


	//----- nvinfo : EIATTR_FRAME_SIZE
	.align		4
.L_132:
        /*02dc*/ 	.byte	0x04, 0x11
        /*02de*/ 	.short	(.L_134 - .L_133)
	.align		4
.L_133:
        /*02e0*/ 	.word	index@(_ZN5flash32flash_fwd_splitkv_combine_kernelI23Flash_fwd_kernel_traitsILi128ELi64ELi64ELi4ELb0ELb0EN7cutlass10bfloat16_tE19Flash_kernel_traitsILi128ELi64ELi64ELi4ES3_EELi4ELi2ELb1EEEvNS_16Flash_fwd_paramsE)
        /*02e4*/ 	.word	0x00000000


	//----- nvinfo : EIATTR_REGCOUNT
	.align		4
.L_134:
        /*02e8*/ 	.byte	0x04, 0x2f
        /*02ea*/ 	.short	(.L_136 - .L_135)
	.align		4
.L_135:
        /*02ec*/ 	.word	index@(_ZN5flash32flash_fwd_splitkv_combine_kernelI23Flash_fwd_kernel_traitsILi128ELi64ELi64ELi4ELb0ELb0EN7cutlass10bfloat16_tE19Flash_kernel_traitsILi128ELi64ELi64ELi4ES3_EELi4ELi3ELb1EEEvNS_16Flash_fwd_paramsE)
        /*02f0*/ 	.word	0x00000026


	//----- nvinfo : EIATTR_FRAME_SIZE
	.align		4
.L_136:
        /*02f4*/ 	.byte	0x04, 0x11
        /*02f6*/ 	.short	(.L_138 - .L_137)
	.align		4
.L_137:
        /*02f8*/ 	.word	index@($__internal_25_$__cuda_sm20_div_s64)
        /*02fc*/ 	.word	0x00000000


	//----- nvinfo : EIATTR_FRAME_SIZE
	.align		4
.L_138:
        /*0300*/ 	.byte	0x04, 0x11
        /*0302*/ 	.short	(.L_140 - .L_139)
	.align		4
.L_139:
        /*0304*/ 	.word	index@(_ZN5flash32flash_fwd_splitkv_combine_kernelI23Flash_fwd_kernel_traitsILi128ELi64ELi64ELi4ELb0ELb0EN7cutlass10bfloat16_tE19Flash_kernel_traitsILi128ELi64ELi64ELi4ES3_EELi4ELi3ELb1EEEvNS_16Flash_fwd_paramsE)
        /*0308*/ 	.word	0x00000000


	//----- nvinfo : EIATTR_REGCOUNT
	.align		4
.L_140:
        /*030c*/ 	.byte	0x04, 0x2f
        /*030e*/ 	.short	(.L_142 - .L_141)
	.align		4
.L_141:
        /*0310*/ 	.word	index@(_ZN5flash32flash_fwd_splitkv_combine_kernelI23Flash_fwd_kernel_traitsILi128ELi64ELi64ELi4ELb0ELb0EN7cutlass10bfloat16_tE19Flash_kernel_traitsILi128ELi64ELi64ELi4ES3_EELi4ELi4ELb1EEEvNS_16Flash_fwd_paramsE)
        /*0314*/ 	.word	0x00000026


	//----- nvinfo : EIATTR_FRAME_SIZE
	.align		4
.L_142:
        /*0318*/ 	.byte	0x04, 0x11
        /*031a*/ 	.short	(.L_144 - .L_143)
	.align		4
.L_143:
        /*031c*/ 	.word	index@($__internal_24_$__cuda_sm20_div_s64)
        /*0320*/ 	.word	0x00000000


	//----- nvinfo : EIATTR_FRAME_SIZE
	.align		4
.L_144:
        /*0324*/ 	.byte	0x04, 0x11
        /*0326*/ 	.short	(.L_146 - .L_145)
	.align		4
.L_145:
        /*0328*/ 	.word	index@(_ZN5flash32flash_fwd_splitkv_combine_kernelI23Flash_fwd_kernel_traitsILi128ELi64ELi64ELi4ELb0ELb0EN7cutlass10bfloat16_tE19Flash_kernel_traitsILi128ELi64ELi64ELi4ES3_EELi4ELi4ELb1EEEvNS_16Flash_fwd_paramsE)
        /*032c*/ 	.word	0x00000000


	//----- nvinfo : EIATTR_REGCOUNT
	.align		4
.L_146:
        /*0330*/ 	.byte	0x04, 0x2f
        /*0332*/ 	.short	(.L_148 - .L_147)
	.align		4
.L_147:
        /*0334*/ 	.word	index@(_ZN5flash32flash_fwd_splitkv_combine_kernelI23Flash_fwd_kernel_traitsILi128ELi64ELi64ELi4ELb0ELb0EN7cutlass10bfloat16_tE19Flash_kernel_traitsILi128ELi64ELi64ELi4ES3_EELi4ELi5ELb1EEEvNS_16Flash_fwd_paramsE)
        /*0338*/ 	.word	0x00000026


	//----- nvinfo : EIATTR_FRAME_SIZE
	.align		4
.L_148:
        /*033c*/ 	.byte	0x04, 0x11
        /*033e*/ 	.short	(.L_150 - .L_149)
	.align		4
.L_149:
        /*0340*/ 	.word	index@($__internal_23_$__cuda_sm20_div_s64)
        /*0344*/ 	.word	0x00000000


	//----- nvinfo : EIATTR_FRAME_SIZE
	.align		4
.L_150:
        /*0348*/ 	.byte	0x04, 0x11
        /*034a*/ 	.short	(.L_152 - .L_151)
	.align		4
.L_151:
        /*034c*/ 	.word	index@(_ZN5flash32flash_fwd_splitkv_combine_kernelI23Flash_fwd_kernel_traitsILi128ELi64ELi64ELi4ELb0ELb0EN7cutlass10bfloat16_tE19Flash_kernel_traitsILi128ELi64ELi64ELi4ES3_EELi4ELi5ELb1EEEvNS_16Flash_fwd_paramsE)
        /*0350*/ 	.word	0x00000000


	//----- nvinfo : EIATTR_REGCOUNT
	.align		4
.L_152:
        /*0354*/ 	.byte	0x04, 0x2f
        /*0356*/ 	.short	(.L_154 - .L_153)
	.align		4
.L_153:
        /*0358*/ 	.word	index@(_ZN5flash32flash_fwd_splitkv_combine_kernelI23Flash_fwd_kernel_traitsILi128ELi64ELi64ELi4ELb0ELb0EN7cutlass10bfloat16_tE19Flash_kernel_traitsILi128ELi64ELi64ELi4ES3_EELi4ELi6ELb1EEEvNS_16Flash_fwd_paramsE)
        /*035c*/ 	.word	0x00000026


	//----- nvinfo : EIATTR_FRAME_SIZE
	.align		4
.L_154:
        /*0360*/ 	.byte	0x04, 0x11
        /*0362*/ 	.short	(.L_156 - .L_155)
	.align		4
.L_155:
        /*0364*/ 	.word	index@($__internal_22_$__cuda_sm20_div_s64)
        /*0368*/ 	.word	0x00000000


	//----- nvinfo : EIATTR_FRAME_SIZE
	.align		4
.L_156:
        /*036c*/ 	.byte	0x04, 0x11
        /*036e*/ 	.short	(.L_158 - .L_157)
	.align		4
.L_157:
        /*0370*/ 	.word	index@(_ZN5flash32flash_fwd_splitkv_combine_kernelI23Flash_fwd_kernel_traitsILi128ELi64ELi64ELi4ELb0ELb0EN7cutlass10bfloat16_tE19Flash_kernel_traitsILi128ELi64ELi64ELi4ES3_EELi4ELi6ELb1EEEvNS_16Flash_fwd_paramsE)
        /*0374*/ 	.word	0x00000000


	//----- nvinfo : EIATTR_REGCOUNT
	.align		4
.L_158:
        /*0378*/ 	.byte	0x04, 0x2f
        /*037a*/ 	.short	(.L_160 - .L_159)
	.align		4
.L_159:
        /*037c*/ 	.word	index@(_ZN5flash32flash_fwd_splitkv_combine_kernelI23Flash_fwd_kernel_traitsILi128ELi64ELi64ELi4ELb0ELb0EN7cutlass10bfloat16_tE19Flash_kernel_traitsILi128ELi64ELi64ELi4ES3_EELi4ELi7ELb1EEEvNS_16Flash_fwd_paramsE)
        /*0380*/ 	.word	0x0000002c


	//----- nvinfo : EIATTR_FRAME_SIZE
	.align		4
.L_160:
        /*0384*/ 	.byte	0x04, 0x11
        /*0386*/ 	.short	(.L_162 - .L_161)
	.align		4
.L_161:
        /*0388*/ 	.word	index@($__internal_21_$__cuda_sm20_div_s64)
        /*038c*/ 	.word	0x00000000


	//----- nvinfo : EIATTR_FRAME_SIZE
	.align		4
.L_162:
        /*0390*/ 	.byte	0x04, 0x11
        /*0392*/ 	.short	(.L_164 - .L_163)
	.align		4
.L_163:
        /*0394*/ 	.word	index@(_ZN5flash32flash_fwd_splitkv_combine_kernelI23Flash_fwd_kernel_traitsILi128ELi64ELi64ELi4ELb0ELb0EN7cutlass10bfloat16_tE19Flash_kernel_traitsILi128ELi64ELi64ELi4ES3_EELi4ELi7ELb1EEEvNS_16Flash_fwd_paramsE)
        /*0398*/ 	.word	0x00000000


	//----- nvinfo : EIATTR_REGCOUNT
	.align		4
.L_164:
        /*039c*/ 	.byte	0x04, 0x2f
        /*039e*/ 	.short	(.L_166 - .L_165)
	.align		4
.L_165:
        /*03a0*/ 	.word	index@(_ZN5flash32flash_fwd_splitkv_combine_kernelI23Flash_fwd_kernel_traitsILi128ELi64ELi64ELi4ELb0ELb0EN7cutlass10bfloat16_tE19Flash_kernel_traitsILi128ELi64ELi64ELi4ES3_EELi4ELi1ELb0EEEvNS_16Flash_fwd_paramsE)
        /*03a4*/ 	.word	0x00000028


	//----- nvinfo : EIATTR_FRAME_SIZE
	.align		4
.L_166:
        /*03a8*/ 	.byte	0x04, 0x11
        /*03aa*/ 	.short	(.L_168 - .L_167)
	.align		4
.L_167:
        /*03ac*/ 	.word	index@($__internal_20_$__cuda_sm20_div_s64)
        /*03b0*/ 	.word	0x00000000


	//----- nvinfo : EIATTR_FRAME_SIZE
	.align		4
.L_168:
        /*03b4*/ 	.byte	0x04, 0x11
        /*03b6*/ 	.short	(.L_170 - .L_169)
	.align		4
.L_169:
        /*03b8*/ 	.word	index@(_ZN5flash32flash_fwd_splitkv_combine_kernelI23Flash_fwd_kernel_traitsILi128ELi64ELi64ELi4ELb0ELb0EN7cutlass10bfloat16_tE19Flash_kernel_traitsILi128ELi64ELi64ELi4ES3_EELi4ELi1ELb0EEEvNS_16Flash_fwd_paramsE)
        /*03bc*/ 	.word	0x00000000


	//----- nvinfo : EIATTR_REGCOUNT
	.align		4
.L_170:
        /*03c0*/ 	.byte	0x04, 0x2f
        /*03c2*/ 	.short	(.L_172 - .L_171)
	.align		4
.L_171:
        /*03c4*/ 	.word	index@(_ZN5flash32flash_fwd_splitkv_combine_kernelI23Flash_fwd_kernel_traitsILi128ELi64ELi64ELi4ELb0ELb0EN7cutlass10bfloat16_tE19Flash_kernel_traitsILi128ELi64ELi64ELi4ES3_EELi4ELi2ELb0EEEvNS_16Flash_fwd_paramsE)
        /*03c8*/ 	.word	0x00000026


	//----- nvinfo : EIATTR_FRAME_SIZE
	.align		4
.L_172:
        /*03cc*/ 	.byte	0x04, 0x11
        /*03ce*/ 	.short	(.L_174 - .L_173)
	.align		4
.L_173:
        /*03d0*/ 	.word	index@($__internal_19_$__cuda_sm20_div_s64)
        /*03d4*/ 	.word	0x00000000


	//----- nvinfo : EIATTR_FRAME_SIZE
	.align		4
.L_174:
        /*03d8*/ 	.byte	0x04, 0x11
        /*03da*/ 	.short	(.L_176 - .L_175)
	.align		4
.L_175:
        /*03dc*/ 	.word	index@(_ZN5flash32flash_fwd_splitkv_combine_kernelI23Flash_fwd_kernel_traitsILi128ELi64ELi64ELi4ELb0ELb0EN7cutlass10bfloat16_tE19Flash_kernel_traitsILi128ELi64ELi64ELi4ES3_EELi4ELi2ELb0EEEvNS_16Flash_fwd_paramsE)
        /*03e0*/ 	.word	0x00000000


	//----- nvinfo : EIATTR_REGCOUNT
	.align		4
.L_176:
        /*03e4*/ 	.byte	0x04, 0x2f
        /*03e6*/ 	.short	(.L_178 - .L_177)
	.align		4
.L_177:
        /*03e8*/ 	.word	index@(_ZN5flash32flash_fwd_splitkv_combine_kernelI23Flash_fwd_kernel_traitsILi128ELi64ELi64ELi4ELb0ELb0EN7cutlass10bfloat16_tE19Flash_kernel_traitsILi128ELi64ELi64ELi4ES3_EELi4ELi3ELb0EEEvNS_16Flash_fwd_paramsE)
        /*03ec*/ 	.word	0x00000028


	//----- nvinfo : EIATTR_FRAME_SIZE
	.align		4
.L_178:
        /*03f0*/ 	.byte	0x04, 0x11
        /*03f2*/ 	.short	(.L_180 - .L_179)
	.align		4
.L_179:
        /*03f4*/ 	.word	index@($__internal_18_$__cuda_sm20_div_s64)
        /*03f8*/ 	.word	0x00000000


	//----- nvinfo : EIATTR_FRAME_SIZE
	.align		4
.L_180:
        /*03fc*/ 	.byte	0x04, 0x11
        /*03fe*/ 	.short	(.L_182 - .L_181)
	.align		4
.L_181:
        /*0400*/ 	.word	index@(_ZN5flash32flash_fwd_splitkv_combine_kernelI23Flash_fwd_kernel_traitsILi128ELi64ELi64ELi4ELb0ELb0EN7cutlass10bfloat16_tE19Flash_kernel_traitsILi128ELi64ELi64ELi4ES3_EELi4ELi3ELb0EEEvNS_16Flash_fwd_paramsE)
        /*0404*/ 	.word	0x00000000


	//----- nvinfo : EIATTR_REGCOUNT
	.align		4
.L_182:
        /*0408*/ 	.byte	0x04, 0x2f
        /*040a*/ 	.short	(.L_184 - .L_183)
	.align		4
.L_183:
        /*040c*/ 	.word	index@(_ZN5flash32flash_fwd_splitkv_combine_kernelI23Flash_fwd_kernel_traitsILi128ELi64ELi64ELi4ELb0ELb0EN7cutlass10bfloat16_tE19Flash_kernel_traitsILi128ELi64ELi64ELi4ES3_EELi4ELi4ELb0EEEvNS_16Flash_fwd_paramsE)
        /*0410*/ 	.word	0x00000028


	//----- nvinfo : EIATTR_FRAME_SIZE
	.align		4
.L_184:
        /*0414*/ 	.byte	0x04, 0x11
        /*0416*/ 	.short	(.L_186 - .L_185)
	.align		4
.L_185:
        /*0418*/ 	.word	index@($__internal_17_$__cuda_sm20_div_s64)
        /*041c*/ 	.word	0x00000000


	//----- nvinfo : EIATTR_FRAME_SIZE
	.align		4
.L_186:
        /*0420*/ 	.byte	0x04, 0x11
        /*0422*/ 	.short	(.L_188 - .L_187)
	.align		4
.L_187:
        /*0424*/ 	.word	index@(_ZN5flash32flash_fwd_splitkv_combine_kernelI23Flash_fwd_kernel_traitsILi128ELi64ELi64ELi4ELb0ELb0EN7cutlass10bfloat16_tE19Flash_kernel_traitsILi128ELi64ELi64ELi4ES3_EELi4ELi4ELb0EEEvNS_16Flash_fwd_paramsE)
        /*0428*/ 	.word	0x00000000


	//----- nvinfo : EIATTR_REGCOUNT
	.align		4
.L_188:
        /*042c*/ 	.byte	0x04, 0x2f
        /*042e*/ 	.short	(.L_190 - .L_189)
	.align		4
.L_189:
        /*0430*/ 	.word	index@(_ZN5flash32flash_fwd_splitkv_combine_kernelI23Flash_fwd_kernel_traitsILi128ELi64ELi64ELi4ELb0ELb0EN7cutlass10bfloat16_tE19Flash_kernel_traitsILi128ELi64ELi64ELi4ES3_EELi4ELi5ELb0EEEvNS_16Flash_fwd_paramsE)
        /*0434*/ 	.word	0x00000028


	//----- nvinfo : EIATTR_FRAME_SIZE
	.align		4
.L_190:
        /*0438*/ 	.byte	0x04, 0x11
        /*043a*/ 	.short	(.L_192 - .L_191)
	.align		4
.L_191:
        /*043c*/ 	.word	index@($__internal_16_$__cuda_sm20_div_s64)
        /*0440*/ 	.word	0x00000000


	//----- nvinfo : EIATTR_FRAME_SIZE
	.align		4
.L_192:
        /*0444*/ 	.byte	0x04, 0x11
        /*0446*/ 	.short	(.L_194 - .L_193)
	.align		4
.L_193:
        /*0448*/ 	.word	index@(_ZN5flash32flash_fwd_splitkv_combine_kernelI23Flash_fwd_kernel_traitsILi128ELi64ELi64ELi4ELb0ELb0EN7cutlass10bfloat16_tE19Flash_kernel_traitsILi128ELi64ELi64ELi4ES3_EELi4ELi5ELb0EEEvNS_16Flash_fwd_paramsE)
        /*044c*/ 	.word	0x00000000


	//----- nvinfo : EIATTR_REGCOUNT
	.align		4
.L_194:
        /*0450*/ 	.byte	0x04, 0x2f
        /*0452*/ 	.short	(.L_196 - .L_195)
	.align		4
.L_195:
        /*0454*/ 	.word	index@(_ZN5flash32flash_fwd_splitkv_combine_kernelI23Flash_fwd_kernel_traitsILi128ELi64ELi64ELi4ELb0ELb0EN7cutlass10bfloat16_tE19Flash_kernel_traitsILi128ELi64ELi64ELi4ES3_EELi4ELi6ELb0EEEvNS_16Flash_fwd_paramsE)
        /*0458*/ 	.word	0x00000028


	//----- nvinfo : EIATTR_FRAME_SIZE
	.align		4
.L_196:
        /*045c*/ 	.byte	0x04, 0x11
        /*045e*/ 	.short	(.L_198 - .L_197)
	.align		4
.L_197:
        /*0460*/ 	.word	index@($__internal_15_$__cuda_sm20_div_s64)
        /*0464*/ 	.word	0x00000000


	//----- nvinfo : EIATTR_FRAME_SIZE
	.align		4
.L_198:
        /*0468*/ 	.byte	0x04, 0x11
        /*046a*/ 	.short	(.L_200 - .L_199)
	.align		4
.L_199:
        /*046c*/ 	.word	index@(_ZN5flash32flash_fwd_splitkv_combine_kernelI23Flash_fwd_kernel_traitsILi128ELi64ELi64ELi4ELb0ELb0EN7cutlass10bfloat16_tE19Flash_kernel_traitsILi128ELi64ELi64ELi4ES3_EELi4ELi6ELb0EEEvNS_16Flash_fwd_paramsE)
        /*0470*/ 	.word	0x00000000


	//----- nvinfo : EIATTR_REGCOUNT
	.align		4
.L_200:
        /*0474*/ 	.byte	0x04, 0x2f
        /*0476*/ 	.short	(.L_202 - .L_201)
	.align		4
.L_201:
        /*0478*/ 	.word	index@(_ZN5flash32flash_fwd_splitkv_combine_kernelI23Flash_fwd_kernel_traitsILi128ELi64ELi64ELi4ELb0ELb0EN7cutlass10bfloat16_tE19Flash_kernel_traitsILi128ELi64ELi64ELi4ES3_EELi4ELi7ELb0EEEvNS_16Flash_fwd_paramsE)
        /*047c*/ 	.word	0x0000002a


	//----- nvinfo : EIATTR_FRAME_SIZE
	.align		4
.L_202:
        /*0480*/ 	.byte	0x04, 0x11
        /*0482*/ 	.short	(.L_204 - .L_203)
	.align		4
.L_203:
        /*0484*/ 	.word	index@($__internal_14_$__cuda_sm20_div_s64)
        /*0488*/ 	.word	0x00000000


	//----- nvinfo : EIATTR_FRAME_SIZE
	.align		4
.L_204:
        /*048c*/ 	.byte	0x04, 0x11
        /*048e*/ 	.short	(.L_206 - .L_205)
	.align		4
.L_205:
        /*0490*/ 	.word	index@(_ZN5flash32flash_fwd_splitkv_combine_kernelI23Flash_fwd_kernel_traitsILi128ELi64ELi64ELi4ELb0ELb0EN7cutlass10bfloat16_tE19Flash_kernel_traitsILi128ELi64ELi64ELi4ES3_EELi4ELi7ELb0EEEvNS_16Flash_fwd_paramsE)
        /*0494*/ 	.word	0x00000000


	//----- nvinfo : EIATTR_REGCOUNT
	.align		4
.L_206:
        /*0498*/ 	.byte	0x04, 0x2f
        /*049a*/ 	.short	(.L_208 - .L_207)
	.align		4
.L_207:
        /*049c*/ 	.word	index@(_ZN5flash24flash_fwd_splitkv_kernelI23Flash_fwd_kernel_traitsILi128ELi64ELi128ELi4ELb0ELb0EN7cutlass10bfloat16_tE19Flash_kernel_traitsILi128ELi64ELi128ELi4ES3_EELb1ELb0ELb1ELb0ELb0ELb1ELb1ELb1EEEvNS_16Flash_fwd_paramsE)
        /*04a0*/ 	.word	0x000000f0


	//----- nvinfo : EIATTR_FRAME_SIZE
	.align		4
.L_208:
        /*04a4*/ 	.byte	0x04, 0x11
        /*04a6*/ 	.short	(.L_210 - .L_209)
	.align		4
.L_209:
        /*04a8*/ 	.word	index@(_ZN5flash24flash_fwd_splitkv_kernelI23Flash_fwd_kernel_traitsILi128ELi64ELi128ELi4ELb0ELb0EN7cutlass10bfloat16_tE19Flash_kernel_traitsILi128ELi64ELi128ELi4ES3_EELb1ELb0ELb1ELb0ELb0ELb1ELb1ELb1EEEvNS_16Flash_fwd_paramsE)
        /*04ac*/ 	.word	0x00000000


	//----- nvinfo : EIATTR_REGCOUNT
	.align		4
.L_210:
        /*04b0*/ 	.byte	0x04, 0x2f
        /*04b2*/ 	.short	(.L_212 - .L_211)
	.align		4
.L_211:
        /*04b4*/ 	.word	index@(_ZN5flash24flash_fwd_splitkv_kernelI23Flash_fwd_kernel_traitsILi128ELi64ELi128ELi4ELb0ELb0EN7cutlass10bfloat16_tE19Flash_kernel_traitsILi128ELi64ELi128ELi4ES3_EELb1ELb0ELb1ELb0ELb0ELb0ELb1ELb1EEEvNS_16Flash_fwd_paramsE)
        /*04b8*/ 	.word	0x000000ff


	//----- nvinfo : EIATTR_FRAME_SIZE
	.align		4
.L_212:
        /*04bc*/ 	.byte	0x04, 0x11
        /*04be*/ 	.short	(.L_214 - .L_213)
	.align		4
.L_213:
        /*04c0*/ 	.word	index@(_ZN5flash24flash_fwd_splitkv_kernelI23Flash_fwd_kernel_traitsILi128ELi64ELi128ELi4ELb0ELb0EN7cutlass10bfloat16_tE19Flash_kernel_traitsILi128ELi64ELi128ELi4ES3_EELb1ELb0ELb1ELb0ELb0ELb0ELb1ELb1EEEvNS_16Flash_fwd_paramsE)
        /*04c4*/ 	.word	0x00000000


	//----- nvinfo : EIATTR_REGCOUNT
	.align		4
.L_214:
        /*04c8*/ 	.byte	0x04, 0x2f
        /*04ca*/ 	.short	(.L_216 - .L_215)
	.align		4
.L_215:
        /*04cc*/ 	.word	index@(_ZN5flash24flash_fwd_splitkv_kernelI23Flash_fwd_kernel_traitsILi128ELi64ELi128ELi4ELb0ELb0EN7cutlass10bfloat16_tE19Flash_kernel_traitsILi128ELi64ELi128ELi4ES3_EELb1ELb0ELb0ELb0ELb1ELb1ELb1ELb1EEEvNS_16Flash_fwd_paramsE)
        /*04d0*/ 	.word	0x000000fe


	//----- nvinfo : EIATTR_FRAME_SIZE
	.align		4
.L_216:
        /*04d4*/ 	.byte	0x04, 0x11
        /*04d6*/ 	.short	(.L_218 - .L_217)
	.align		4
.L_217:
        /*04d8*/ 	.word	index@(_ZN5flash24flash_fwd_splitkv_kernelI23Flash_fwd_kernel_traitsILi128ELi64ELi128ELi4ELb0ELb0EN7cutlass10bfloat16_tE19Flash_kernel_traitsILi128ELi64ELi128ELi4ES3_EELb1ELb0ELb0ELb0ELb1ELb1ELb1ELb1EEEvNS_16Flash_fwd_paramsE)
        /*04dc*/ 	.word	0x00000000


	//----- nvinfo : EIATTR_REGCOUNT
	.align		4
.L_218:
        /*04e0*/ 	.byte	0x04, 0x2f
        /*04e2*/ 	.short	(.L_220 - .L_219)
	.align		4
.L_219:
        /*04e4*/ 	.word	index@(_ZN5flash24flash_fwd_splitkv_kernelI23Flash_fwd_kernel_traitsILi128ELi64ELi128ELi4ELb0ELb0EN7cutlass10bfloat16_tE19Flash_kernel_traitsILi128ELi64ELi128ELi4ES3_EELb1ELb0ELb0ELb0ELb1ELb0ELb1ELb1EEEvNS_16Flash_fwd_paramsE)
        /*04e8*/ 	.word	0x000000ff


	//----- nvinfo : EIATTR_FRAME_SIZE
	.align		4
.L_220:
        /*04ec*/ 	.byte	0x04, 0x11
        /*04ee*/ 	.short	(.L_222 - .L_221)
	.align		4
.L_221:
        /*04f0*/ 	.word	index@(_ZN5flash24flash_fwd_splitkv_kernelI23Flash_fwd_kernel_traitsILi128ELi64ELi128ELi4ELb0ELb0EN7cutlass10bfloat16_tE19Flash_kernel_traitsILi128ELi64ELi128ELi4ES3_EELb1ELb0ELb0ELb0ELb1ELb0ELb1ELb1EEEvNS_16Flash_fwd_paramsE)
        /*04f4*/ 	.word	0x00000000


	//----- nvinfo : EIATTR_REGCOUNT
	.align		4
.L_222:
        /*04f8*/ 	.byte	0x04, 0x2f
        /*04fa*/ 	.short	(.L_224 - .L_223)
	.align		4
.L_223:
        /*04fc*/ 	.word	index@(_ZN5flash24flash_fwd_splitkv_kernelI23Flash_fwd_kernel_traitsILi128ELi64ELi128ELi4ELb0ELb0EN7cutlass10bfloat16_tE19Flash_kernel_traitsILi128ELi64ELi128ELi4ES3_EELb1ELb0ELb1ELb0ELb0ELb1ELb1ELb0EEEvNS_16Flash_fwd_paramsE)
        /*0500*/ 	.word	0x000000fe


	//----- nvinfo : EIATTR_FRAME_SIZE
	.align		4
.L_224:
        /*0504*/ 	.byte	0x04, 0x11
        /*0506*/ 	.short	(.L_226 - .L_225)
	.align		4
.L_225:
        /*0508*/ 	.word	index@(_ZN5flash24flash_fwd_splitkv_kernelI23Flash_fwd_kernel_traitsILi128ELi64ELi128ELi4ELb0ELb0EN7cutlass10bfloat16_tE19Flash_kernel_traitsILi128ELi64ELi128ELi4ES3_EELb1ELb0ELb1ELb0ELb0ELb1ELb1ELb0EEEvNS_16Flash_fwd_paramsE)
        /*050c*/ 	.word	0x00000000


	//----- nvinfo : EIATTR_REGCOUNT
	.align		4
.L_226:
        /*0510*/ 	.byte	0x04, 0x2f
        /*0512*/ 	.short	(.L_228 - .L_227)
	.align		4
.L_227:
        /*0514*/ 	.word	index@(_ZN5flash24flash_fwd_splitkv_kernelI23Flash_fwd_kernel_traitsILi128ELi64ELi128ELi4ELb0ELb0EN7cutlass10bfloat16_tE19Flash_kernel_traitsILi128ELi64ELi128ELi4ES3_EELb1ELb0ELb1ELb0ELb0ELb0ELb1ELb0EEEvNS_16Flash_fwd_paramsE)
        /*0518*/ 	.word	0x000000ff


	//----- nvinfo : EIATTR_FRAME_SIZE
	.align		4
.L_228:
        /*051c*/ 	.byte	0x04, 0x11
        /*051e*/ 	.short	(.L_230 - .L_229)
	.align		4
.L_229:
        /*0520*/ 	.word	index@(_ZN5flash24flash_fwd_splitkv_kernelI23Flash_fwd_kernel_traitsILi128ELi64ELi128ELi4ELb0ELb0EN7cutlass10bfloat16_tE19Flash_kernel_traitsILi128ELi64ELi128ELi4ES3_EELb1ELb0ELb1ELb0ELb0ELb0ELb1ELb0EEEvNS_16Flash_fwd_paramsE)
        /*0524*/ 	.word	0x00000000


	//----- nvinfo : EIATTR_REGCOUNT
	.align		4
.L_230:
        /*0528*/ 	.byte	0x04, 0x2f
        /*052a*/ 	.short	(.L_232 - .L_231)
	.align		4
.L_231:
        /*052c*/ 	.word	index@(_ZN5flash24flash_fwd_splitkv_kernelI23Flash_fwd_kernel_traitsILi128ELi64ELi128ELi4ELb0ELb0EN7cutlass10bfloat16_tE19Flash_kernel_traitsILi128ELi64ELi128ELi4ES3_EELb1ELb0ELb0ELb0ELb1ELb1ELb1ELb0EEEvNS_16Flash_fwd_paramsE)
        /*0530*/ 	.word	0x000000ff


	//----- nvinfo : EIATTR_FRAME_SIZE
	.align		4
.L_232:
        /*0534*/ 	.byte	0x04, 0x11
        /*0536*/ 	.short	(.L_234 - .L_233)
	.align		4
.L_233:
        /*0538*/ 	.word	index@(_ZN5flash24flash_fwd_splitkv_kernelI23Flash_fwd_kernel_traitsILi128ELi64ELi128ELi4ELb0ELb0EN7cutlass10bfloat16_tE19Flash_kernel_traitsILi128ELi64ELi128ELi4ES3_EELb1ELb0ELb0ELb0ELb1ELb1ELb1ELb0EEEvNS_16Flash_fwd_paramsE)
        /*053c*/ 	.word	0x00000000


	//----- nvinfo : EIATTR_REGCOUNT
	.align		4
.L_234:
        /*0540*/ 	.byte	0x04, 0x2f
        /*0542*/ 	.short	(.L_236 - .L_235)
	.align		4
.L_235:
        /*0544*/ 	.word	index@(_ZN5flash24flash_fwd_splitkv_kernelI23Flash_fwd_kernel_traitsILi128ELi64ELi128ELi4ELb0ELb0EN7cutlass10bfloat16_tE19Flash_kernel_traitsILi128ELi64ELi128ELi4ES3_EELb1ELb0ELb0ELb0ELb1ELb0ELb1ELb0EEEvNS_16Flash_fwd_paramsE)
        /*0548*/ 	.word	0x000000f5


	//----- nvinfo : EIATTR_FRAME_SIZE
	.align		4
.L_236:
        /*054c*/ 	.byte	0x04, 0x11
        /*054e*/ 	.short	(.L_238 - .L_237)
	.align		4
.L_237:
        /*0550*/ 	.word	index@(_ZN5flash24flash_fwd_splitkv_kernelI23Flash_fwd_kernel_traitsILi128ELi64ELi128ELi4ELb0ELb0EN7cutlass10bfloat16_tE19Flash_kernel_traitsILi128ELi64ELi128ELi4ES3_EELb1ELb0ELb0ELb0ELb1ELb0ELb1ELb0EEEvNS_16Flash_fwd_paramsE)
        /*0554*/ 	.word	0x00000000


	//----- nvinfo : EIATTR_REGCOUNT
	.align		4
.L_238:
        /*0558*/ 	.byte	0x04, 0x2f
        /*055a*/ 	.short	(.L_240 - .L_239)
	.align		4
.L_239:
        /*055c*/ 	.word	index@(_ZN5flash24flash_fwd_splitkv_kernelI23Flash_fwd_kernel_traitsILi128ELi64ELi128ELi4ELb0ELb0EN7cutlass10bfloat16_tE19Flash_kernel_traitsILi128ELi64ELi128ELi4ES3_EELb1ELb0ELb1ELb0ELb0ELb1ELb0ELb1EEEvNS_16Flash_fwd_paramsE)
        /*0560*/ 	.word	0x000000f0


	//----- nvinfo : EIATTR_FRAME_SIZE
	.align		4
.L_240:
        /*0564*/ 	.byte	0x04, 0x11
        /*0566*/ 	.short	(.L_242 - .L_241)
	.align		4
.L_241:
        /*0568*/ 	.word	index@(_ZN5flash24flash_fwd_splitkv_kernelI23Flash_fwd_kernel_traitsILi128ELi64ELi128ELi4ELb0ELb0EN7cutlass10bfloat16_tE19Flash_kernel_traitsILi128ELi64ELi128ELi4ES3_EELb1ELb0ELb1ELb0ELb0ELb1ELb0ELb1EEEvNS_16Flash_fwd_paramsE)
        /*056c*/ 	.word	0x00000000


	//----- nvinfo : EIATTR_REGCOUNT
	.align		4
.L_242:
        /*0570*/ 	.byte	0x04, 0x2f
        /*0572*/ 	.short	(.L_244 - .L_243)
	.align		4
.L_243:
        /*0574*/ 	.word	index@(_ZN5flash24flash_fwd_splitkv_kernelI23Flash_fwd_kernel_traitsILi128ELi64ELi128ELi4ELb0ELb0EN7cutlass10bfloat16_tE19Flash_kernel_traitsILi128ELi64ELi128ELi4ES3_EELb1ELb0ELb1ELb0ELb0ELb0ELb0ELb1EEEvNS_16Flash_fwd_paramsE)
        /*0578*/ 	.word	0x000000ff


	//----- nvinfo : EIATTR_FRAME_SIZE
	.align		4
.L_244:
        /*057c*/ 	.byte	0x04, 0x11
        /*057e*/ 	.short	(.L_246 - .L_245)
	.align		4
.L_245:
        /*0580*/ 	.word	index@(_ZN5flash24flash_fwd_splitkv_kernelI23Flash_fwd_kernel_traitsILi128ELi64ELi128ELi4ELb0ELb0EN7cutlass10bfloat16_tE19Flash_kernel_traitsILi128ELi64ELi128ELi4ES3_EELb1ELb0ELb1ELb0ELb0ELb0ELb0ELb1EEEvNS_16Flash_fwd_paramsE)
        /*0584*/ 	.word	0x00000000


	//----- nvinfo : EIATTR_REGCOUNT
	.align		4
.L_246:
        /*0588*/ 	.byte	0x04, 0x2f
        /*058a*/ 	.short	(.L_248 - .L_247)
	.align		4
.L_247:
        /*058c*/ 	.word	index@(_ZN5flash24flash_fwd_splitkv_kernelI23Flash_fwd_kernel_traitsILi128ELi64ELi128ELi4ELb0ELb0EN7cutlass10bfloat16_tE19Flash_kernel_traitsILi128ELi64ELi128ELi4ES3_EELb1ELb0ELb0ELb0ELb1ELb1ELb0ELb1EEEvNS_16Flash_fwd_paramsE)
        /*0590*/ 	.word	0x000000fe


	//----- nvinfo : EIATTR_FRAME_SIZE
	.align		4
.L_248:
        /*0594*/ 	.byte	0x04, 0x11
        /*0596*/ 	.short	(.L_250 - .L_249)
	.align		4
.L_249:
        /*0598*/ 	.word	index@(_ZN5flash24flash_fwd_splitkv_kernelI23Flash_fwd_kernel_traitsILi128ELi64ELi128ELi4ELb0ELb0EN7cutlass10bfloat16_tE19Flash_kernel_traitsILi128ELi64ELi128ELi4ES3_EELb1ELb0ELb0ELb0ELb1ELb1ELb0ELb1EEEvNS_16Flash_fwd_paramsE)
        /*059c*/ 	.word	0x00000000


	//----- nvinfo : EIATTR_REGCOUNT
	.align		4
.L_250:
        /*05a0*/ 	.byte	0x04, 0x2f
        /*05a2*/ 	.short	(.L_252 - .L_251)
	.align		4
.L_251:
        /*05a4*/ 	.word	index@(_ZN5flash24flash_fwd_splitkv_kernelI23Flash_fwd_kernel_traitsILi128ELi64ELi128ELi4ELb0ELb0EN7cutlass10bfloat16_tE19Flash_kernel_traitsILi128ELi64ELi128ELi4ES3_EELb1ELb0ELb0ELb0ELb1ELb0ELb0ELb1EEEvNS_16Flash_fwd_paramsE)
        /*05a8*/ 	.word	0x000000ea


	//----- nvinfo : EIATTR_FRAME_SIZE
	.align		4
.L_252:
        /*05ac*/ 	.byte	0x04, 0x11
        /*05ae*/ 	.short	(.L_254 - .L_253)
	.align		4
.L_253:
        /*05b0*/ 	.word	index@(_ZN5flash24flash_fwd_splitkv_kernelI23Flash_fwd_kernel_traitsILi128ELi64ELi128ELi4ELb0ELb0EN7cutlass10bfloat16_tE19Flash_kernel_traitsILi128ELi64ELi128ELi4ES3_EELb1ELb0ELb0ELb0ELb1ELb0ELb0ELb1EEEvNS_16Flash_fwd_paramsE)
        /*05b4*/ 	.word	0x00000000


	//----- nvinfo : EIATTR_REGCOUNT
	.align		4
.L_254:
        /*05b8*/ 	.byte	0x04, 0x2f
        /*05ba*/ 	.short	(.L_256 - .L_255)
	.align		4
.L_255:
        /*05bc*/ 	.word	index@(_ZN5flash24flash_fwd_splitkv_kernelI23Flash_fwd_kernel_traitsILi128ELi64ELi128ELi4ELb0ELb0EN7cutlass10bfloat16_tE19Flash_kernel_traitsILi128ELi64ELi128ELi4ES3_EELb1ELb0ELb1ELb0ELb0ELb1ELb0ELb0EEEvNS_16Flash_fwd_paramsE)
        /*05c0*/ 	.word	0x000000fe


	//----- nvinfo : EIATTR_FRAME_SIZE
	.align		4
.L_256:
        /*05c4*/ 	.byte	0x04, 0x11
        /*05c6*/ 	.short	(.L_258 - .L_257)
	.align		4
.L_257:
        /*05c8*/ 	.word	index@(_ZN5flash24flash_fwd_splitkv_kernelI23Flash_fwd_kernel_traitsILi128ELi64ELi128ELi4ELb0ELb0EN7cutlass10bfloat16_tE19Flash_kernel_traitsILi128ELi64ELi128ELi4ES3_EELb1ELb0ELb1ELb0ELb0ELb1ELb0ELb0EEEvNS_16Flash_fwd_paramsE)
        /*05cc*/ 	.word	0x00000000


	//----- nvinfo : EIATTR_REGCOUNT
	.align		4
.L_258:
        /*05d0*/ 	.byte	0x04, 0x2f
        /*05d2*/ 	.short	(.L_260 - .L_259)
	.align		4
.L_259:
        /*05d4*/ 	.word	index@(_ZN5flash24flash_fwd_splitkv_kernelI23Flash_fwd_kernel_traitsILi128ELi64ELi128ELi4ELb0ELb0EN7cutlass10bfloat16_tE19Flash_kernel_traitsILi128ELi64ELi128ELi4ES3_EELb1ELb0ELb1ELb0ELb0ELb0ELb0ELb0EEEvNS_16Flash_fwd_paramsE)
        /*05d8*/ 	.word	0x000000ff


	//----- nvinfo : EIATTR_FRAME_SIZE
	.align		4
.L_260:
        /*05dc*/ 	.byte	0x04, 0x11
        /*05de*/ 	.short	(.L_262 - .L_261)
	.align		4
.L_261:
        /*05e0*/ 	.word	index@(_ZN5flash24flash_fwd_splitkv_kernelI23Flash_fwd_kernel_traitsILi128ELi64ELi128ELi4ELb0ELb0EN7cutlass10bfloat16_tE19Flash_kernel_traitsILi128ELi64ELi128ELi4ES3_EELb1ELb0ELb1ELb0ELb0ELb0ELb0ELb0EEEvNS_16Flash_fwd_paramsE)
        /*05e4*/ 	.word	0x00000000


	//----- nvinfo : EIATTR_REGCOUNT
	.align		4
.L_262:
        /*05e8*/ 	.byte	0x04, 0x2f
        /*05ea*/ 	.short	(.L_264 - .L_263)
	.align		4
.L_263:
        /*05ec*/ 	.word	index@(_ZN5flash24flash_fwd_splitkv_kernelI23Flash_fwd_kernel_traitsILi128ELi64ELi128ELi4ELb0ELb0EN7cutlass10bfloat16_tE19Flash_kernel_traitsILi128ELi64ELi128ELi4ES3_EELb1ELb0ELb0ELb0ELb1ELb1ELb0ELb0EEEvNS_16Flash_fwd_paramsE)
        /*05f0*/ 	.word	0x000000ff


	//----- nvinfo : EIATTR_FRAME_SIZE
	.align		4
.L_264:
        /*05f4*/ 	.byte	0x04, 0x11
        /*05f6*/ 	.short	(.L_266 - .L_265)
	.align		4
.L_265:
        /*05f8*/ 	.word	index@(_ZN5flash24flash_fwd_splitkv_kernelI23Flash_fwd_kernel_traitsILi128ELi64ELi128ELi4ELb0ELb0EN7cutlass10bfloat16_tE19Flash_kernel_traitsILi128ELi64ELi128ELi4ES3_EELb1ELb0ELb0ELb0ELb1ELb1ELb0ELb0EEEvNS_16Flash_fwd_paramsE)
        /*05fc*/ 	.word	0x00000000


	//----- nvinfo : EIATTR_REGCOUNT
	.align		4
.L_266:
        /*0600*/ 	.byte	0x04, 0x2f
        /*0602*/ 	.short	(.L_268 - .L_267)
	.align		4
.L_267:
        /*0604*/ 	.word	index@(_ZN5flash24flash_fwd_splitkv_kernelI23Flash_fwd_kernel_traitsILi128ELi64ELi128ELi4ELb0ELb0EN7cutlass10bfloat16_tE19Flash_kernel_traitsILi128ELi64ELi128ELi4ES3_EELb1ELb0ELb0ELb0ELb1ELb0ELb0ELb0EEEvNS_16Flash_fwd_paramsE)
        /*0608*/ 	.word	0x000000ff


	//----- nvinfo : EIATTR_FRAME_SIZE
	.align		4
.L_268:
        /*060c*/ 	.byte	0x04, 0x11
        /*060e*/ 	.short	(.L_270 - .L_269)
	.align		4
.L_269:
        /*0610*/ 	.word	index@(_ZN5flash24flash_fwd_splitkv_kernelI23Flash_fwd_kernel_traitsILi128ELi64ELi128ELi4ELb0ELb0EN7cutlass10bfloat16_tE19Flash_kernel_traitsILi128ELi64ELi128ELi4ES3_EELb1ELb0ELb0ELb0ELb1ELb0ELb0ELb0EEEvNS_16Flash_fwd_paramsE)
        /*0614*/ 	.word	0x00000000


	//----- nvinfo : EIATTR_REGCOUNT
	.align		4
.L_270:
        /*0618*/ 	.byte	0x04, 0x2f
        /*061a*/ 	.short	(.L_272 - .L_271)
	.align		4
.L_271:
        /*061c*/ 	.word	index@(_ZN5flash24flash_fwd_splitkv_kernelI23Flash_fwd_kernel_traitsILi128ELi64ELi128ELi4ELb0ELb0EN7cutlass10bfloat16_tE19Flash_kernel_traitsILi128ELi64ELi128ELi4ES3_EELb1ELb0ELb0ELb1ELb1ELb1ELb1ELb0EEEvNS_16Flash_fwd_paramsE)
        /*0620*/ 	.word	0x000000ff


	//----- nvinfo : EIATTR_FRAME_SIZE
	.align		4
.L_272:
        /*0624*/ 	.byte	0x04, 0x11
        /*0626*/ 	.short	(.L_274 - .L_273)
	.align		4
.L_273:
        /*0628*/ 	.word	index@(_ZN5flash24flash_fwd_splitkv_kernelI23Flash_fwd_kernel_traitsILi128ELi64ELi128ELi4ELb0ELb0EN7cutlass10bfloat16_tE19Flash_kernel_traitsILi128ELi64ELi128ELi4ES3_EELb1ELb0ELb0ELb1ELb1ELb1ELb1ELb0EEEvNS_16Flash_fwd_paramsE)
        /*062c*/ 	.word	0x00000000


	//----- nvinfo : EIATTR_REGCOUNT
	.align		4
.L_274:
        /*0630*/ 	.byte	0x04, 0x2f
        /*0632*/ 	.short	(.L_276 - .L_275)
	.align		4
.L_275:
        /*0634*/ 	.word	index@(_ZN5flash24flash_fwd_splitkv_kernelI23Flash_fwd_kernel_traitsILi128ELi64ELi128ELi4ELb0ELb0EN7cutlass10bfloat16_tE19Flash_kernel_traitsILi128ELi64ELi128ELi4ES3_EELb1ELb0ELb0ELb1ELb1ELb0ELb1ELb0EEEvNS_16Flash_fwd_paramsE)
        /*0638*/ 	.word	0x000000e2


	//----- nvinfo : EIATTR_FRAME_SIZE
	.align		4
.L_276:
        /*063c*/ 	.byte	0x04, 0x11
        /*063e*/ 	.short	(.L_278 - .L_277)
	.align		4
.L_277:
        /*0640*/ 	.word	index@(_ZN5flash24flash_fwd_splitkv_kernelI23Flash_fwd_kernel_traitsILi128ELi64ELi128ELi4ELb0ELb0EN7cutlass10bfloat16_tE19Flash_kernel_traitsILi128ELi64ELi128ELi4ES3_EELb1ELb0ELb0ELb1ELb1ELb0ELb1ELb0EEEvNS_16Flash_fwd_paramsE)
        /*0644*/ 	.word	0x00000000


	//----- nvinfo : EIATTR_REGCOUNT
	.align		4
.L_278:
        /*0648*/ 	.byte	0x04, 0x2f
        /*064a*/ 	.short	(.L_280 - .L_279)
	.align		4
.L_279:
        /*064c*/ 	.word	index@(_ZN5flash24flash_fwd_splitkv_kernelI23Flash_fwd_kernel_traitsILi128ELi64ELi128ELi4ELb0ELb0EN7cutlass10bfloat16_tE19Flash_kernel_traitsILi128ELi64ELi128ELi4ES3_EELb1ELb0ELb0ELb1ELb1ELb1ELb0ELb0EEEvNS_16Flash_fwd_paramsE)
        /*0650*/ 	.word	0x000000ff


	//----- nvinfo : EIATTR_FRAME_SIZE
	.align		4
.L_280:
        /*0654*/ 	.byte	0x04, 0x11
        /*0656*/ 	.short	(.L_282 - .L_281)
	.align		4
.L_281:
        /*0658*/ 	.word	index@(_ZN5flash24flash_fwd_splitkv_kernelI23Flash_fwd_kernel_traitsILi128ELi64ELi128ELi4ELb0ELb0EN7cutlass10bfloat16_tE19Flash_kernel_traitsILi128ELi64ELi128ELi4ES3_EELb1ELb0ELb0ELb1ELb1ELb1ELb0ELb0EEEvNS_16Flash_fwd_paramsE)
        /*065c*/ 	.word	0x00000000


	//----- nvinfo : EIATTR_REGCOUNT
	.align		4
.L_282:
        /*0660*/ 	.byte	0x04, 0x2f
        /*0662*/ 	.short	(.L_284 - .L_283)
	.align		4
.L_283:
        /*0664*/ 	.word	index@(_ZN5flash24flash_fwd_splitkv_kernelI23Flash_fwd_kernel_traitsILi128ELi64ELi128ELi4ELb0ELb0EN7cutlass10bfloat16_tE19Flash_kernel_traitsILi128ELi64ELi128ELi4ES3_EELb1ELb0ELb0ELb1ELb1ELb0ELb0ELb0EEEvNS_16Flash_fwd_paramsE)
        /*0668*/ 	.word	0x000000e0


	//----- nvinfo : EIATTR_FRAME_SIZE
	.align		4
.L_284:
        /*066c*/ 	.byte	0x04, 0x11
        /*066e*/ 	.short	(.L_286 - .L_285)
	.align		4
.L_285:
        /*0670*/ 	.word	index@(_ZN5flash24flash_fwd_splitkv_kernelI23Flash_fwd_kernel_traitsILi128ELi64ELi128ELi4ELb0ELb0EN7cutlass10bfloat16_tE19Flash_kernel_traitsILi128ELi64ELi128ELi4ES3_EELb1ELb0ELb0ELb1ELb1ELb0ELb0ELb0EEEvNS_16Flash_fwd_paramsE)
        /*0674*/ 	.word	0x00000000


	//----- nvinfo : EIATTR_REGCOUNT
	.align		4
.L_286:
        /*0678*/ 	.byte	0x04, 0x2f
        /*067a*/ 	.short	(.L_288 - .L_287)
	.align		4
.L_287:
        /*067c*/ 	.word	index@(_ZN5flash24flash_fwd_splitkv_kernelI23Flash_fwd_kernel_traitsILi128ELi64ELi128ELi4ELb0ELb0EN7cutlass10bfloat16_tE19Flash_kernel_traitsILi128ELi64ELi128ELi4ES3_EELb1ELb0ELb0ELb0ELb0ELb1ELb1ELb1EEEvNS_16Flash_fwd_paramsE)
        /*0680*/ 	.word	0x000000fe


	//----- nvinfo : EIATTR_FRAME_SIZE
	.align		4
.L_288:
        /*0684*/ 	.byte	0x04, 0x11
        /*0686*/ 	.short	(.L_290 - .L_289)
	.align		4
.L_289:
        /*0688*/ 	.word	index@(_ZN5flash24flash_fwd_splitkv_kernelI23Flash_fwd_kernel_traitsILi128ELi64ELi128ELi4ELb0ELb0EN7cutlass10bfloat16_tE19Flash_kernel_traitsILi128ELi64ELi128ELi4ES3_EELb1ELb0ELb0ELb0ELb0ELb1ELb1ELb1EEEvNS_16Flash_fwd_paramsE)
        /*068c*/ 	.word	0x00000000


	//----- nvinfo : EIATTR_REGCOUNT
	.align		4
.L_290:
        /*0690*/ 	.byte	0x04, 0x2f
        /*0692*/ 	.short	(.L_292 - .L_291)
	.align		4
.L_291:
        /*0694*/ 	.word	index@(_ZN5flash24flash_fwd_splitkv_kernelI23Flash_fwd_kernel_traitsILi128ELi64ELi128ELi4ELb0ELb0EN7cutlass10bfloat16_tE19Flash_kernel_traitsILi128ELi64ELi128ELi4ES3_EELb1ELb0ELb0ELb0ELb0ELb0ELb1ELb1EEEvNS_16Flash_fwd_paramsE)
        /*0698*/ 	.word	0x000000ff


	//----- nvinfo : EIATTR_FRAME_SIZE
	.align		4
.L_292:
        /*069c*/ 	.byte	0x04, 0x11
        /*069e*/ 	.short	(.L_294 - .L_293)
	.align		4
.L_293:
        /*06a0*/ 	.word	index@(_ZN5flash24flash_fwd_splitkv_kernelI23Flash_fwd_kernel_traitsILi128ELi64ELi128ELi4ELb0ELb0EN7cutlass10bfloat16_tE19Flash_kernel_traitsILi128ELi64ELi128ELi4ES3_EELb1ELb0ELb0ELb0ELb0ELb0ELb1ELb1EEEvNS_16Flash_fwd_paramsE)
        /*06a4*/ 	.word	0x00000000


	//----- nvinfo : EIATTR_REGCOUNT
	.align		4
.L_294:
        /*06a8*/ 	.byte	0x04, 0x2f
        /*06aa*/ 	.short	(.L_296 - .L_295)
	.align		4
.L_295:
        /*06ac*/ 	.word	index@(_ZN5flash24flash_fwd_splitkv_kernelI23Flash_fwd_kernel_traitsILi128ELi64ELi128ELi4ELb0ELb0EN7cutlass10bfloat16_tE19Flash_kernel_traitsILi128ELi64ELi128ELi4ES3_EELb1ELb0ELb0ELb0ELb0ELb1ELb1ELb0EEEvNS_16Flash_fwd_paramsE)
        /*06b0*/ 	.word	0x000000ff


	//----- nvinfo : EIATTR_FRAME_SIZE
	.align		4
.L_296:
        /*06b4*/ 	.byte	0x04, 0x11
        /*06b6*/ 	.short	(.L_298 - .L_297)
	.align		4
.L_297:
        /*06b8*/ 	.word	index@(_ZN5flash24flash_fwd_splitkv_kernelI23Flash_fwd_kernel_traitsILi128ELi64ELi128ELi4ELb0ELb0EN7cutlass10bfloat16_tE19Flash_kernel_traitsILi128ELi64ELi128ELi4ES3_EELb1ELb0ELb0ELb0ELb0ELb1ELb1ELb0EEEvNS_16Flash_fwd_paramsE)
        /*06bc*/ 	.word	0x00000000


	//----- nvinfo : EIATTR_REGCOUNT
	.align		4
.L_298:
        /*06c0*/ 	.byte	0x04, 0x2f
        /*06c2*/ 	.short	(.L_300 - .L_299)
	.align		4
.L_299:
        /*06c4*/ 	.word	index@(_ZN5flash24flash_fwd_splitkv_kernelI23Flash_fwd_kernel_traitsILi128ELi64ELi128ELi4ELb0ELb0EN7cutlass10bfloat16_tE19Flash_kernel_traitsILi128ELi64ELi128ELi4ES3_EELb1ELb0ELb0ELb0ELb0ELb0ELb1ELb0EEEvNS_16Flash_fwd_paramsE)
        /*06c8*/ 	.word	0x000000ff


	//----- nvinfo : EIATTR_FRAME_SIZE
	.align		4
.L_300:
        /*06cc*/ 	.byte	0x04, 0x11
        /*06ce*/ 	.short	(.L_302 - .L_301)
	.align		4
.L_301:
        /*06d0*/ 	.word	index@(_ZN5flash24flash_fwd_splitkv_kernelI23Flash_fwd_kernel_traitsILi128ELi64ELi128ELi4ELb0ELb0EN7cutlass10bfloat16_tE19Flash_kernel_traitsILi128ELi64ELi128ELi4ES3_EELb1ELb0ELb0ELb0ELb0ELb0ELb1ELb0EEEvNS_16Flash_fwd_paramsE)
        /*06d4*/ 	.word	0x00000000


	//----- nvinfo : EIATTR_REGCOUNT
	.align		4
.L_302:
        /*06d8*/ 	.byte	0x04, 0x2f
        /*06da*/ 	.short	(.L_304 - .L_303)
	.align		4
.L_303:
        /*06dc*/ 	.word	index@(_ZN5flash24flash_fwd_splitkv_kernelI23Flash_fwd_kernel_traitsILi128ELi64ELi128ELi4ELb0ELb0EN7cutlass10bfloat16_tE19Flash_kernel_traitsILi128ELi64ELi128ELi4ES3_EELb1ELb0ELb0ELb0ELb0ELb1ELb0ELb1EEEvNS_16Flash_fwd_paramsE)
        /*06e0*/ 	.word	0x000000ff


	//----- nvinfo : EIATTR_FRAME_SIZE
	.align		4
.L_304:
        /*06e4*/ 	.byte	0x04, 0x11
        /*06e6*/ 	.short	(.L_306 - .L_305)
	.align		4
.L_305:
        /*06e8*/ 	.word	index@(_ZN5flash24flash_fwd_splitkv_kernelI23Flash_fwd_kernel_traitsILi128ELi64ELi128ELi4ELb0ELb0EN7cutlass10bfloat16_tE19Flash_kernel_traitsILi128ELi64ELi128ELi4ES3_EELb1ELb0ELb0ELb0ELb0ELb1ELb0ELb1EEEvNS_16Flash_fwd_paramsE)
        /*06ec*/ 	.word	0x00000000


	//----- nvinfo : EIATTR_REGCOUNT
	.align		4
.L_306:
        /*06f0*/ 	.byte	0x04, 0x2f
        /*06f2*/ 	.short	(.L_308 - .L_307)
	.align		4
.L_307:
        /*06f4*/ 	.word	index@(_ZN5flash24flash_fwd_splitkv_kernelI23Flash_fwd_kernel_traitsILi128ELi64ELi128ELi4ELb0ELb0EN7cutlass10bfloat16_tE19Flash_kernel_traitsILi128ELi64ELi128ELi4ES3_EELb1ELb0ELb0ELb0ELb0ELb0ELb0ELb1EEEvNS_16Flash_fwd_paramsE)
        /*06f8*/ 	.word	0x000000ff


	//----- nvinfo : EIATTR_FRAME_SIZE
	.align		4
.L_308:
        /*06fc*/ 	.byte	0x04, 0x11
        /*06fe*/ 	.short	(.L_310 - .L_309)
	.align		4
.L_309:
        /*0700*/ 	.word	index@(_ZN5flash24flash_fwd_splitkv_kernelI23Flash_fwd_kernel_traitsILi128ELi64ELi128ELi4ELb0ELb0EN7cutlass10bfloat16_tE19Flash_kernel_traitsILi128ELi64ELi128ELi4ES3_EELb1ELb0ELb0ELb0ELb0ELb0ELb0ELb1EEEvNS_16Flash_fwd_paramsE)
        /*0704*/ 	.word	0x00000000


	//----- nvinfo : EIATTR_REGCOUNT
	.align		4
.L_310:
        /*0708*/ 	.byte	0x04, 0x2f
        /*070a*/ 	.short	(.L_312 - .L_311)
	.align		4
.L_311:
        /*070c*/ 	.word	index@(_ZN5flash24flash_fwd_splitkv_kernelI23Flash_fwd_kernel_traitsILi128ELi64ELi128ELi4ELb0ELb0EN7cutlass10bfloat16_tE19Flash_kernel_traitsILi128ELi64ELi128ELi4ES3_EELb1ELb0ELb0ELb0ELb0ELb1ELb0ELb0EEEvNS_16Flash_fwd_paramsE)
        /*0710*/ 	.word	0x000000ff


	//----- nvinfo : EIATTR_FRAME_SIZE
	.align		4
.L_312:
        /*0714*/ 	.byte	0x04, 0x11
        /*0716*/ 	.short	(.L_314 - .L_313)
	.align		4
.L_313:
        /*0718*/ 	.word	index@(_ZN5flash24flash_fwd_splitkv_kernelI23Flash_fwd_kernel_traitsILi128ELi64ELi128ELi4ELb0ELb0EN7cutlass10bfloat16_tE19Flash_kernel_traitsILi128ELi64ELi128ELi4ES3_EELb1ELb0ELb0ELb0ELb0ELb1ELb0ELb0EEEvNS_16Flash_fwd_paramsE)
        /*071c*/ 	.word	0x00000000


	//----- nvinfo : EIATTR_REGCOUNT
	.align		4
.L_314:
        /*0720*/ 	.byte	0x04, 0x2f
        /*0722*/ 	.short	(.L_316 - .L_315)
	.align		4
.L_315:
        /*0724*/ 	.word	index@(_ZN5flash24flash_fwd_splitkv_kernelI23Flash_fwd_kernel_traitsILi128ELi64ELi128ELi4ELb0ELb0EN7cutlass10bfloat16_tE19Flash_kernel_traitsILi128ELi64ELi128ELi4ES3_EELb1ELb0ELb0ELb0ELb0ELb0ELb0ELb0EEEvNS_16Flash_fwd_paramsE)
        /*0728*/ 	.word	0x000000ff


	//----- nvinfo : EIATTR_FRAME_SIZE
	.align		4
.L_316:
        /*072c*/ 	.byte	0x04, 0x11
        /*072e*/ 	.short	(.L_318 - .L_317)
	.align		4
.L_317:
        /*0730*/ 	.word	index@(_ZN5flash24flash_fwd_splitkv_kernelI23Flash_fwd_kernel_traitsILi128ELi64ELi128ELi4ELb0ELb0EN7cutlass10bfloat16_tE19Flash_kernel_traitsILi128ELi64ELi128ELi4ES3_EELb1ELb0ELb0ELb0ELb0ELb0ELb0ELb0EEEvNS_16Flash_fwd_paramsE)
        /*0734*/ 	.word	0x00000000


	//----- nvinfo : EIATTR_REGCOUNT
	.align		4
.L_318:
        /*0738*/ 	.byte	0x04, 0x2f
        /*073a*/ 	.short	(.L_320 - .L_319)
	.align		4
.L_319:
        /*073c*/ 	.word	index@(_ZN5flash32flash_fwd_splitkv_combine_kernelI23Flash_fwd_kernel_traitsILi128ELi64ELi128ELi4ELb0ELb0EN7cutlass10bfloat16_tE19Flash_kernel_traitsILi128ELi64ELi128ELi4ES3_EELi4ELi1ELb1EEEvNS_16Flash_fwd_paramsE)
        /*0740*/ 	.word	0x00000026


	//----- nvinfo : EIATTR_FRAME_SIZE
	.align		4
.L_320:
        /*0744*/ 	.byte	0x04, 0x11
        /*0746*/ 	.short	(.L_322 - .L_321)
	.align		4
.L_321:
        /*0748*/ 	.word	index@($__internal_13_$__cuda_sm20_div_s64)
        /*074c*/ 	.word	0x00000000


	//----- nvinfo : EIATTR_FRAME_SIZE
	.align		4
.L_322:
        /*0750*/ 	.byte	0x04, 0x11
        /*0752*/ 	.short	(.L_324 - .L_323)
	.align		4
.L_323:
        /*0754*/ 	.word	index@(_ZN5flash32flash_fwd_splitkv_combine_kernelI23Flash_fwd_kernel_traitsILi128ELi64ELi128ELi4ELb0ELb0EN7cutlass10bfloat16_tE19Flash_kernel_traitsILi128ELi64ELi128ELi4ES3_EELi4ELi1ELb1EEEvNS_16Flash_fwd_paramsE)
        /*0758*/ 	.word	0x00000000


	//----- nvinfo : EIATTR_REGCOUNT
	.align		4
.L_324:
        /*075c*/ 	.byte	0x04, 0x2f
        /*075e*/ 	.short	(.L_326 - .L_325)
	.align		4
.L_325:
        /*0760*/ 	.word	index@(_ZN5flash32flash_fwd_splitkv_combine_kernelI23Flash_fwd_kernel_traitsILi128ELi64ELi128ELi4ELb0ELb0EN7cutlass10bfloat16_tE19Flash_kernel_traitsILi128ELi64ELi128ELi4ES3_EELi4ELi2ELb1EEEvNS_16Flash_fwd_paramsE)
        /*0764*/ 	.word	0x00000024


	//----- nvinfo : EIATTR_FRAME_SIZE
	.align		4
.L_326:
        /*0768*/ 	.byte	0x04, 0x11
        /*076a*/ 	.short	(.L_328 - .L_327)
	.align		4
.L_327:
        /*076c*/ 	.word	index@($__internal_12_$__cuda_sm20_div_s64)
        /*0770*/ 	.word	0x00000000


	//----- nvinfo : EIATTR_FRAME_SIZE
	.align		4
.L_328:
        /*0774*/ 	.byte	0x04, 0x11
        /*0776*/ 	.short	(.L_330 - .L_329)
	.align		4
.L_329:
        /*0778*/ 	.word	index@(_ZN5flash32flash_fwd_splitkv_combine_kernelI23Flash_fwd_kernel_traitsILi128ELi64ELi128ELi4ELb0ELb0EN7cutlass10bfloat16_tE19Flash_kernel_traitsILi128ELi64ELi128ELi4ES3_EELi4ELi2ELb1EEEvNS_16Flash_fwd_paramsE)
        /*077c*/ 	.word	0x00000000


	//----- nvinfo : EIATTR_REGCOUNT
	.align		4
.L_330:
        /*0780*/ 	.byte	0x04, 0x2f
        /*0782*/ 	.short	(.L_332 - .L_331)
	.align		4
.L_331:
        /*0784*/ 	.word	index@(_ZN5flash32flash_fwd_splitkv_combine_kernelI23Flash_fwd_kernel_traitsILi128ELi64ELi128ELi4ELb0ELb0EN7cutlass10bfloat16_tE19Flash_kernel_traitsILi128ELi64ELi128ELi4ES3_EELi4ELi3ELb1EEEvNS_16Flash_fwd_paramsE)
        /*0788*/ 	.word	0x00000026


	//----- nvinfo : EIATTR_FRAME_SIZE
	.align		4
.L_332:
        /*078c*/ 	.byte	0x04, 0x11
        /*078e*/ 	.short	(.L_334 - .L_333)
	.align		4
.L_333:
        /*0790*/ 	.word	index@($__internal_11_$__cuda_sm20_div_s64)
        /*0794*/ 	.word	0x00000000


	//----- nvinfo : EIATTR_FRAME_SIZE
	.align		4
.L_334:
        /*0798*/ 	.byte	0x04, 0x11
        /*079a*/ 	.short	(.L_336 - .L_335)
	.align		4
.L_335:
        /*079c*/ 	.word	index@(_ZN5flash32flash_fwd_splitkv_combine_kernelI23Flash_fwd_kernel_traitsILi128ELi64ELi128ELi4ELb0ELb0EN7cutlass10bfloat16_tE19Flash_kernel_traitsILi128ELi64ELi128ELi4ES3_EELi4ELi3ELb1EEEvNS_16Flash_fwd_paramsE)
        /*07a0*/ 	.word	0x00000000


	//----- nvinfo : EIATTR_REGCOUNT
	.align		4
.L_336:
        /*07a4*/ 	.byte	0x04, 0x2f
        /*07a6*/ 	.short	(.L_338 - .L_337)
	.align		4
.L_337:
        /*07a8*/ 	.word	index@(_ZN5flash32flash_fwd_splitkv_combine_kernelI23Flash_fwd_kernel_traitsILi128ELi64ELi128ELi4ELb0ELb0EN7cutlass10bfloat16_tE19Flash_kernel_traitsILi128ELi64ELi128ELi4ES3_EELi4ELi4ELb1EEEvNS_16Flash_fwd_paramsE)
        /*07ac*/ 	.word	0x00000026


	//----- nvinfo : EIATTR_FRAME_SIZE
	.align		4
.L_338:
        /*07b0*/ 	.byte	0x04, 0x11
        /*07b2*/ 	.short	(.L_340 - .L_339)
	.align		4
.L_339:
        /*07b4*/ 	.word	index@($__internal_10_$__cuda_sm20_div_s64)
        /*07b8*/ 	.word	0x00000000


	//----- nvinfo : EIATTR_FRAME_SIZE
	.align		4
.L_340:
        /*07bc*/ 	.byte	0x04, 0x11
        /*07be*/ 	.short	(.L_342 - .L_341)
	.align		4
.L_341:
        /*07c0*/ 	.word	index@(_ZN5flash32flash_fwd_splitkv_combine_kernelI23Flash_fwd_kernel_traitsILi128ELi64ELi128ELi4ELb0ELb0EN7cutlass10bfloat16_tE19Flash_kernel_traitsILi128ELi64ELi128ELi4ES3_EELi4ELi4ELb1EEEvNS_16Flash_fwd_paramsE)
        /*07c4*/ 	.word	0x00000000


	//----- nvinfo : EIATTR_REGCOUNT
	.align		4
.L_342:
        /*07c8*/ 	.byte	0x04, 0x2f
        /*07ca*/ 	.short	(.L_344 - .L_343)
	.align		4
.L_343:
        /*07cc*/ 	.word	index@(_ZN5flash32flash_fwd_splitkv_combine_kernelI23Flash_fwd_kernel_traitsILi128ELi64ELi128ELi4ELb0ELb0EN7cutlass10bfloat16_tE19Flash_kernel_traitsILi128ELi64ELi128ELi4ES3_EELi4ELi5ELb1EEEvNS_16Flash_fwd_paramsE)
        /*07d0*/ 	.word	0x00000026


	//----- nvinfo : EIATTR_FRAME_SIZE
	.align		4
.L_344:
        /*07d4*/ 	.byte	0x04, 0x11
        /*07d6*/ 	.short	(.L_346 - .L_345)
	.align		4
.L_345:
        /*07d8*/ 	.word	index@($__internal_9_$__cuda_sm20_div_s64)
        /*07dc*/ 	.word	0x00000000


	//----- nvinfo : EIATTR_FRAME_SIZE
	.align		4
.L_346:
        /*07e0*/ 	.byte	0x04, 0x11
        /*07e2*/ 	.short	(.L_348 - .L_347)
	.align		4
.L_347:
        /*07e4*/ 	.word	index@(_ZN5flash32flash_fwd_splitkv_combine_kernelI23Flash_fwd_kernel_traitsILi128ELi64ELi128ELi4ELb0ELb0EN7cutlass10bfloat16_tE19Flash_kernel_traitsILi128ELi64ELi128ELi4ES3_EELi4ELi5ELb1EEEvNS_16Flash_fwd_paramsE)
        /*07e8*/ 	.word	0x00000000


	//----- nvinfo : EIATTR_REGCOUNT
	.align		4
.L_348:
        /*07ec*/ 	.byte	0x04, 0x2f
        /*07ee*/ 	.short	(.L_350 - .L_349)
	.align		4
.L_349:
        /*07f0*/ 	.word	index@(_ZN5flash32flash_fwd_splitkv_combine_kernelI23Flash_fwd_kernel_traitsILi128ELi64ELi128ELi4ELb0ELb0EN7cutlass10bfloat16_tE19Flash_kernel_traitsILi128ELi64ELi128ELi4ES3_EELi4ELi6ELb1EEEvNS_16Flash_fwd_paramsE)
        /*07f4*/ 	.word	0x00000026


	//----- nvinfo : EIATTR_FRAME_SIZE
	.align		4
.L_350:
        /*07f8*/ 	.byte	0x04, 0x11
        /*07fa*/ 	.short	(.L_352 - .L_351)
	.align		4
.L_351:
        /*07fc*/ 	.word	index@($__internal_8_$__cuda_sm20_div_s64)
        /*0800*/ 	.word	0x00000000


	//----- nvinfo : EIATTR_FRAME_SIZE
	.align		4
.L_352:
        /*0804*/ 	.byte	0x04, 0x11
        /*0806*/ 	.short	(.L_354 - .L_353)
	.align		4
.L_353:
        /*0808*/ 	.word	index@(_ZN5flash32flash_fwd_splitkv_combine_kernelI23Flash_fwd_kernel_traitsILi128ELi64ELi128ELi4ELb0ELb0EN7cutlass10bfloat16_tE19Flash_kernel_traitsILi128ELi64ELi128ELi4ES3_EELi4ELi6ELb1EEEvNS_16Flash_fwd_paramsE)
        /*080c*/ 	.word	0x00000000


	//----- nvinfo : EIATTR_REGCOUNT
	.align		4
.L_354:
        /*0810*/ 	.byte	0x04, 0x2f
        /*0812*/ 	.short	(.L_356 - .L_355)
	.align		4
.L_355:
        /*0814*/ 	.word	index@(_ZN5flash32flash_fwd_splitkv_combine_kernelI23Flash_fwd_kernel_traitsILi128ELi64ELi128ELi4ELb0ELb0EN7cutlass10bfloat16_tE19Flash_kernel_traitsILi128ELi64ELi128ELi4ES3_EELi4ELi7ELb1EEEvNS_16Flash_fwd_paramsE)
        /*0818*/ 	.word	0x0000002c


	//----- nvinfo : EIATTR_FRAME_SIZE
	.align		4
.L_356:
        /*081c*/ 	.byte	0x04, 0x11
        /*081e*/ 	.short	(.L_358 - .L_357)
	.align		4
.L_357:
        /*0820*/ 	.word	index@($__internal_7_$__cuda_sm20_div_s64)
        /*0824*/ 	.word	0x00000000


	//----- nvinfo : EIATTR_FRAME_SIZE
	.align		4
.L_358:
        /*0828*/ 	.byte	0x04, 0x11
        /*082a*/ 	.short	(.L_360 - .L_359)
	.align		4
.L_359:
        /*082c*/ 	.word	index@(_ZN5flash32flash_fwd_splitkv_combine_kernelI23Flash_fwd_kernel_traitsILi128ELi64ELi128ELi4ELb0ELb0EN7cutlass10bfloat16_tE19Flash_kernel_traitsILi128ELi64ELi128ELi4ES3_EELi4ELi7ELb1EEEvNS_16Flash_fwd_paramsE)
        /*0830*/ 	.word	0x00000000


	//----- nvinfo : EIATTR_REGCOUNT
	.align		4
.L_360:
        /*0834*/ 	.byte	0x04, 0x2f
        /*0836*/ 	.short	(.L_362 - .L_361)
	.align		4
.L_361:
        /*0838*/ 	.word	index@(_ZN5flash32flash_fwd_splitkv_combine_kernelI23Flash_fwd_kernel_traitsILi128ELi64ELi128ELi4ELb0ELb0EN7cutlass10bfloat16_tE19Flash_kernel_traitsILi128ELi64ELi128ELi4ES3_EELi4ELi1ELb0EEEvNS_16Flash_fwd_paramsE)
        /*083c*/ 	.word	0x00000028


	//----- nvinfo : EIATTR_FRAME_SIZE
	.align		4
.L_362:
        /*0840*/ 	.byte	0x04, 0x11
        /*0842*/ 	.short	(.L_364 - .L_363)
	.align		4
.L_363:
        /*0844*/ 	.word	index@($__internal_6_$__cuda_sm20_div_s64)
        /*0848*/ 	.word	0x00000000


	//----- nvinfo : EIATTR_FRAME_SIZE
	.align		4
.L_364:
        /*084c*/ 	.byte	0x04, 0x11
        /*084e*/ 	.short	(.L_366 - .L_365)
	.align		4
.L_365:
        /*0850*/ 	.word	index@(_ZN5flash32flash_fwd_splitkv_combine_kernelI23Flash_fwd_kernel_traitsILi128ELi64ELi128ELi4ELb0ELb0EN7cutlass10bfloat16_tE19Flash_kernel_traitsILi128ELi64ELi128ELi4ES3_EELi4ELi1ELb0EEEvNS_16Flash_fwd_paramsE)
        /*0854*/ 	.word	0x00000000


	//----- nvinfo : EIATTR_REGCOUNT
	.align		4
.L_366:
        /*0858*/ 	.byte	0x04, 0x2f
        /*085a*/ 	.short	(.L_368 - .L_367)
	.align		4
.L_367:
        /*085c*/ 	.word	index@(_ZN5flash32flash_fwd_splitkv_combine_kernelI23Flash_fwd_kernel_traitsILi128ELi64ELi128ELi4ELb0ELb0EN7cutlass10bfloat16_tE19Flash_kernel_traitsILi128ELi64ELi128ELi4ES3_EELi4ELi2ELb0EEEvNS_16Flash_fwd_paramsE)
        /*0860*/ 	.word	0x00000026


	//----- nvinfo : EIATTR_FRAME_SIZE
	.align		4
.L_368:
        /*0864*/ 	.byte	0x04, 0x11
        /*0866*/ 	.short	(.L_370 - .L_369)
	.align		4
.L_369:
        /*0868*/ 	.word	index@($__internal_5_$__cuda_sm20_div_s64)
        /*086c*/ 	.word	0x00000000


	//----- nvinfo : EIATTR_FRAME_SIZE
	.align		4
.L_370:
        /*0870*/ 	.byte	0x04, 0x11
        /*0872*/ 	.short	(.L_372 - .L_371)
	.align		4
.L_371:
        /*0874*/ 	.word	index@(_ZN5flash32flash_fwd_splitkv_combine_kernelI23Flash_fwd_kernel_traitsILi128ELi64ELi128ELi4ELb0ELb0EN7cutlass10bfloat16_tE19Flash_kernel_traitsILi128ELi64ELi128ELi4ES3_EELi4ELi2ELb0EEEvNS_16Flash_fwd_paramsE)
        /*0878*/ 	.word	0x00000000


	//----- nvinfo : EIATTR_REGCOUNT
	.align		4
.L_372:
        /*087c*/ 	.byte	0x04, 0x2f
        /*087e*/ 	.short	(.L_374 - .L_373)
	.align		4
.L_373:
        /*0880*/ 	.word	index@(_ZN5flash32flash_fwd_splitkv_combine_kernelI23Flash_fwd_kernel_traitsILi128ELi64ELi128ELi4ELb0ELb0EN7cutlass10bfloat16_tE19Flash_kernel_traitsILi128ELi64ELi128ELi4ES3_EELi4ELi3ELb0EEEvNS_16Flash_fwd_paramsE)
        /*0884*/ 	.word	0x00000028


	//----- nvinfo : EIATTR_FRAME_SIZE
	.align		4
.L_374:
        /*0888*/ 	.byte	0x04, 0x11
        /*088a*/ 	.short	(.L_376 - .L_375)
	.align		4
.L_375:
        /*088c*/ 	.word	index@($__internal_4_$__cuda_sm20_div_s64)
        /*0890*/ 	.word	0x00000000


	//----- nvinfo : EIATTR_FRAME_SIZE
	.align		4
.L_376:
        /*0894*/ 	.byte	0x04, 0x11
        /*0896*/ 	.short	(.L_378 - .L_377)
	.align		4
.L_377:
        /*0898*/ 	.word	index@(_ZN5flash32flash_fwd_splitkv_combine_kernelI23Flash_fwd_kernel_traitsILi128ELi64ELi128ELi4ELb0ELb0EN7cutlass10bfloat16_tE19Flash_kernel_traitsILi128ELi64ELi128ELi4ES3_EELi4ELi3ELb0EEEvNS_16Flash_fwd_paramsE)
        /*089c*/ 	.word	0x00000000


	//----- nvinfo : EIATTR_REGCOUNT
	.align		4
.L_378:
        /*08a0*/ 	.byte	0x04, 0x2f
        /*08a2*/ 	.short	(.L_380 - .L_379)
	.align		4
.L_379:
        /*08a4*/ 	.word	index@(_ZN5flash32flash_fwd_splitkv_combine_kernelI23Flash_fwd_kernel_traitsILi128ELi64ELi128ELi4ELb0ELb0EN7cutlass10bfloat16_tE19Flash_kernel_traitsILi128ELi64ELi128ELi4ES3_EELi4ELi4ELb0EEEvNS_16Flash_fwd_paramsE)
        /*08a8*/ 	.word	0x00000028


	//----- nvinfo : EIATTR_FRAME_SIZE
	.align		4
.L_380:
        /*08ac*/ 	.byte	0x04, 0x11
        /*08ae*/ 	.short	(.L_382 - .L_381)
	.align		4
.L_381:
        /*08b0*/ 	.word	index@($__internal_3_$__cuda_sm20_div_s64)
        /*08b4*/ 	.word	0x00000000


	//----- nvinfo : EIATTR_FRAME_SIZE
	.align		4
.L_382:
        /*08b8*/ 	.byte	0x04, 0x11
        /*08ba*/ 	.short	(.L_384 - .L_383)
	.align		4
.L_383:
        /*08bc*/ 	.word	index@(_ZN5flash32flash_fwd_splitkv_combine_kernelI23Flash_fwd_kernel_traitsILi128ELi64ELi128ELi4ELb0ELb0EN7cutlass10bfloat16_tE19Flash_kernel_traitsILi128ELi64ELi128ELi4ES3_EELi4ELi4ELb0EEEvNS_16Flash_fwd_paramsE)
        /*08c0*/ 	.word	0x00000000


	//----- nvinfo : EIATTR_REGCOUNT
	.align		4
.L_384:
        /*08c4*/ 	.byte	0x04, 0x2f
        /*08c6*/ 	.short	(.L_386 - .L_385)
	.align		4
.L_385:
        /*08c8*/ 	.word	index@(_ZN5flash32flash_fwd_splitkv_combine_kernelI23Flash_fwd_kernel_traitsILi128ELi64ELi128ELi4ELb0ELb0EN7cutlass10bfloat16_tE19Flash_kernel_traitsILi128ELi64ELi128ELi4ES3_EELi4ELi5ELb0EEEvNS_16Flash_fwd_paramsE)
        /*08cc*/ 	.word	0x00000028


	//----- nvinfo : EIATTR_FRAME_SIZE
	.align		4
.L_386:
        /*08d0*/ 	.byte	0x04, 0x11
        /*08d2*/ 	.short	(.L_388 - .L_387)
	.align		4
.L_387:
        /*08d4*/ 	.word	index@($__internal_2_$__cuda_sm20_div_s64)
        /*08d8*/ 	.word	0x00000000


	//----- nvinfo : EIATTR_FRAME_SIZE
	.align		4
.L_388:
        /*08dc*/ 	.byte	0x04, 0x11
        /*08de*/ 	.short	(.L_390 - .L_389)
	.align		4
.L_389:
        /*08e0*/ 	.word	index@(_ZN5flash32flash_fwd_splitkv_combine_kernelI23Flash_fwd_kernel_traitsILi128ELi64ELi128ELi4ELb0ELb0EN7cutlass10bfloat16_tE19Flash_kernel_traitsILi128ELi64ELi128ELi4ES3_EELi4ELi5ELb0EEEvNS_16Flash_fwd_paramsE)
        /*08e4*/ 	.word	0x00000000


	//----- nvinfo : EIATTR_REGCOUNT
	.align		4
.L_390:
        /*08e8*/ 	.byte	0x04, 0x2f
        /*08ea*/ 	.short	(.L_392 - .L_391)
	.align		4
.L_391:
        /*08ec*/ 	.word	index@(_ZN5flash32flash_fwd_splitkv_combine_kernelI23Flash_fwd_kernel_traitsILi128ELi64ELi128ELi4ELb0ELb0EN7cutlass10bfloat16_tE19Flash_kernel_traitsILi128ELi64ELi128ELi4ES3_EELi4ELi6ELb0EEEvNS_16Flash_fwd_paramsE)
        /*08f0*/ 	.word	0x00000028


	//----- nvinfo : EIATTR_FRAME_SIZE
	.align		4
.L_392:
        /*08f4*/ 	.byte	0x04, 0x11
        /*08f6*/ 	.short	(.L_394 - .L_393)
	.align		4
.L_393:
        /*08f8*/ 	.word	index@($__internal_1_$__cuda_sm20_div_s64)
        /*08fc*/ 	.word	0x00000000


	//----- nvinfo : EIATTR_FRAME_SIZE
	.align		4
.L_394:
        /*0900*/ 	.byte	0x04, 0x11
        /*0902*/ 	.short	(.L_396 - .L_395)
	.align		4
.L_395:
        /*0904*/ 	.word	index@(_ZN5flash32flash_fwd_splitkv_combine_kernelI23Flash_fwd_kernel_traitsILi128ELi64ELi128ELi4ELb0ELb0EN7cutlass10bfloat16_tE19Flash_kernel_traitsILi128ELi64ELi128ELi4ES3_EELi4ELi6ELb0EEEvNS_16Flash_fwd_paramsE)
        /*0908*/ 	.word	0x00000000


	//----- nvinfo : EIATTR_REGCOUNT
	.align		4
.L_396:
        /*090c*/ 	.byte	0x04, 0x2f
        /*090e*/ 	.short	(.L_398 - .L_397)
	.align		4
.L_397:
        /*0910*/ 	.word	index@(_ZN5flash32flash_fwd_splitkv_combine_kernelI23Flash_fwd_kernel_traitsILi128ELi64ELi128ELi4ELb0ELb0EN7cutlass10bfloat16_tE19Flash_kernel_traitsILi128ELi64ELi128ELi4ES3_EELi4ELi7ELb0EEEvNS_16Flash_fwd_paramsE)
        /*0914*/ 	.word	0x0000002a


	//----- nvinfo : EIATTR_FRAME_SIZE
	.align		4
.L_398:
        /*0918*/ 	.byte	0x04, 0x11
        /*091a*/ 	.short	(.L_400 - .L_399)
	.align		4
.L_399:
        /*091c*/ 	.word	index@($__internal_0_$__cuda_sm20_div_s64)
        /*0920*/ 	.word	0x00000000


	//----- nvinfo : EIATTR_FRAME_SIZE
	.align		4
.L_400:
        /*0924*/ 	.byte	0x04, 0x11
        /*0926*/ 	.short	(.L_402 - .L_401)
	.align		4
.L_401:
        /*0928*/ 	.word	index@(_ZN5flash32flash_fwd_splitkv_combine_kernelI23Flash_fwd_kernel_traitsILi128ELi64ELi128ELi4ELb0ELb0EN7cutlass10bfloat16_tE19Flash_kernel_traitsILi128ELi64ELi128ELi4ES3_EELi4ELi7ELb0EEEvNS_16Flash_fwd_paramsE)
        /*092c*/ 	.word	0x00000000


	//----- nvinfo : EIATTR_MIN_STACK_SIZE
	.align		4
.L_402:
        /*0930*/ 	.byte	0x04, 0x12
        /*0932*/ 	.short	(.L_404 - .L_403)
	.align		4
.L_403:
        /*0934*/ 	.word	index@(_ZN5flash32flash_fwd_splitkv_combine_kernelI23Flash_fwd_kernel_traitsILi128ELi64ELi128ELi4ELb0ELb0EN7cutlass10bfloat16_tE19Flash_kernel_traitsILi128ELi64ELi128ELi4ES3_EELi4ELi7ELb0EEEvNS_16Flash_fwd_paramsE)
        /*0938*/ 	.word	0x00000000


	//----- nvinfo : EIATTR_MIN_STACK_SIZE
	.align		4
.L_404:
        /*093c*/ 	.byte	0x04, 0x12
        /*093e*/ 	.short	(.L_406 - .L_405)
	.align		4
.L_405:
        /*0940*/ 	.word	index@(_ZN5flash32flash_fwd_splitkv_combine_kernelI23Flash_fwd_kernel_traitsILi128ELi64ELi128ELi4ELb0ELb0EN7cutlass10bfloat16_tE19Flash_kernel_traitsILi128ELi64ELi128ELi4ES3_EELi4ELi6ELb0EEEvNS_16Flash_fwd_paramsE)
        /*0944*/ 	.word	0x00000000


	//----- nvinfo : EIATTR_MIN_STACK_SIZE
	.align		4
.L_406:
        /*0948*/ 	.byte	0x04, 0x12
        /*094a*/ 	.short	(.L_408 - .L_407)
	.align		4
.L_407:
        /*094c*/ 	.word	index@(_ZN5flash32flash_fwd_splitkv_combine_kernelI23Flash_fwd_kernel_traitsILi128ELi64ELi128ELi4ELb0ELb0EN7cutlass10bfloat16_tE19Flash_kernel_traitsILi128ELi64ELi128ELi4ES3_EELi4ELi5ELb0EEEvNS_16Flash_fwd_paramsE)
        /*0950*/ 	.word	0x00000000


	//----- nvinfo : EIATTR_MIN_STACK_SIZE
	.align		4
.L_408:
        /*0954*/ 	.byte	0x04, 0x12
        /*0956*/ 	.short	(.L_410 - .L_409)
	.align		4
.L_409:
        /*0958*/ 	.word	index@(_ZN5flash32flash_fwd_splitkv_combine_kernelI23Flash_fwd_kernel_traitsILi128ELi64ELi128ELi4ELb0ELb0EN7cutlass10bfloat16_tE19Flash_kernel_traitsILi128ELi64ELi128ELi4ES3_EELi4ELi4ELb0EEEvNS_16Flash_fwd_paramsE)
        /*095c*/ 	.word	0x00000000


	//----- nvinfo : EIATTR_MIN_STACK_SIZE
	.align		4
.L_410:
        /*0960*/ 	.byte	0x04, 0x12
        /*0962*/ 	.short	(.L_412 - .L_411)
	.align		4
.L_411:
        /*0964*/ 	.word	index@(_ZN5flash32flash_fwd_splitkv_combine_kernelI23Flash_fwd_kernel_traitsILi128ELi64ELi128ELi4ELb0ELb0EN7cutlass10bfloat16_tE19Flash_kernel_traitsILi128ELi64ELi128ELi4ES3_EELi4ELi3ELb0EEEvNS_16Flash_fwd_paramsE)
        /*0968*/ 	.word	0x00000000


	//----- nvinfo : EIATTR_MIN_STACK_SIZE
	.align		4
.L_412:
        /*096c*/ 	.byte	0x04, 0x12
        /*096e*/ 	.short	(.L_414 - .L_413)
	.align		4
.L_413:
        /*0970*/ 	.word	index@(_ZN5flash32flash_fwd_splitkv_combine_kernelI23Flash_fwd_kernel_traitsILi128ELi64ELi128ELi4ELb0ELb0EN7cutlass10bfloat16_tE19Flash_kernel_traitsILi128ELi64ELi128ELi4ES3_EELi4ELi2ELb0EEEvNS_16Flash_fwd_paramsE)
        /*0974*/ 	.word	0x00000000


	//----- nvinfo : EIATTR_MIN_STACK_SIZE
	.align		4
.L_414:
        /*0978*/ 	.byte	0x04, 0x12
        /*097a*/ 	.short	(.L_416 - .L_415)
	.align		4
.L_415:
        /*097c*/ 	.word	index@(_ZN5flash32flash_fwd_splitkv_combine_kernelI23Flash_fwd_kernel_traitsILi128ELi64ELi128ELi4ELb0ELb0EN7cutlass10bfloat16_tE19Flash_kernel_traitsILi128ELi64ELi128ELi4ES3_EELi4ELi1ELb0EEEvNS_16Flash_fwd_paramsE)
        /*0980*/ 	.word	0x00000000


	//----- nvinfo : EIATTR_MIN_STACK_SIZE
	.align		4
.L_416:
        /*0984*/ 	.byte	0x04, 0x12
        /*0986*/ 	.short	(.L_418 - .L_417)
	.align		4
.L_417:
        /*0988*/ 	.word	index@(_ZN5flash32flash_fwd_splitkv_combine_kernelI23Flash_fwd_kernel_traitsILi128ELi64ELi128ELi4ELb0ELb0EN7cutlass10bfloat16_tE19Flash_kernel_traitsILi128ELi64ELi128ELi4ES3_EELi4ELi7ELb1EEEvNS_16Flash_fwd_paramsE)
        /*098c*/ 	.word	0x00000000


	//----- nvinfo : EIATTR_MIN_STACK_SIZE
	.align		4
.L_418:
        /*0990*/ 	.byte	0x04, 0x12
        /*0992*/ 	.short	(.L_420 - .L_419)
	.align		4
.L_419:
        /*0994*/ 	.word	index@(_ZN5flash32flash_fwd_splitkv_combine_kernelI23Flash_fwd_kernel_traitsILi128ELi64ELi128ELi4ELb0ELb0EN7cutlass10bfloat16_tE19Flash_kernel_traitsILi128ELi64ELi128ELi4ES3_EELi4ELi6ELb1EEEvNS_16Flash_fwd_paramsE)
        /*0998*/ 	.word	0x00000000


	//----- nvinfo : EIATTR_MIN_STACK_SIZE
	.align		4
.L_420:
        /*099c*/ 	.byte	0x04, 0x12
        /*099e*/ 	.short	(.L_422 - .L_421)
	.align		4
.L_421:
        /*09a0*/ 	.word	index@(_ZN5flash32flash_fwd_splitkv_combine_kernelI23Flash_fwd_kernel_traitsILi128ELi64ELi128ELi4ELb0ELb0EN7cutlass10bfloat16_tE19Flash_kernel_traitsILi128ELi64ELi128ELi4ES3_EELi4ELi5ELb1EEEvNS_16Flash_fwd_paramsE)
        /*09a4*/ 	.word	0x00000000


	//----- nvinfo : EIATTR_MIN_STACK_SIZE
	.align		4
.L_422:
        /*09a8*/ 	.byte	0x04, 0x12
        /*09aa*/ 	.short	(.L_424 - .L_423)
	.align		4
.L_423:
        /*09ac*/ 	.word	index@(_ZN5flash32flash_fwd_splitkv_combine_kernelI23Flash_fwd_kernel_traitsILi128ELi64ELi128ELi4ELb0ELb0EN7cutlass10bfloat16_tE19Flash_kernel_traitsILi128ELi64ELi128ELi4ES3_EELi4ELi4ELb1EEEvNS_16Flash_fwd_paramsE)
        /*09b0*/ 	.word	0x00000000


	//----- nvinfo : EIATTR_MIN_STACK_SIZE
	.align		4
.L_424:
        /*09b4*/ 	.byte	0x04, 0x12
        /*09b6*/ 	.short	(.L_426 - .L_425)
	.align		4
.L_425:
        /*09b8*/ 	.word	index@(_ZN5flash32flash_fwd_splitkv_combine_kernelI23Flash_fwd_kernel_traitsILi128ELi64ELi128ELi4ELb0ELb0EN7cutlass10bfloat16_tE19Flash_kernel_traitsILi128ELi64ELi128ELi4ES3_EELi4ELi3ELb1EEEvNS_16Flash_fwd_paramsE)
        /*09bc*/ 	.word	0x00000000


	//----- nvinfo : EIATTR_MIN_STACK_SIZE
	.align		4
.L_426:
        /*09c0*/ 	.byte	0x04, 0x12
        /*09c2*/ 	.short	(.L_428 - .L_427)
	.align		4
.L_427:
        /*09c4*/ 	.word	index@(_ZN5flash32flash_fwd_splitkv_combine_kernelI23Flash_fwd_kernel_traitsILi128ELi64ELi128ELi4ELb0ELb0EN7cutlass10bfloat16_tE19Flash_kernel_traitsILi128ELi64ELi128ELi4ES3_EELi4ELi2ELb1EEEvNS_16Flash_fwd_paramsE)
        /*09c8*/ 	.word	0x00000000


	//----- nvinfo : EIATTR_MIN_STACK_SIZE
	.align		4
.L_428:
        /*09cc*/ 	.byte	0x04, 0x12
        /*09ce*/ 	.short	(.L_430 - .L_429)
	.align		4
.L_429:
        /*09d0*/ 	.word	index@(_ZN5flash32flash_fwd_splitkv_combine_kernelI23Flash_fwd_kernel_traitsILi128ELi64ELi128ELi4ELb0ELb0EN7cutlass10bfloat16_tE19Flash_kernel_traitsILi128ELi64ELi128ELi4ES3_EELi4ELi1ELb1EEEvNS_16Flash_fwd_paramsE)
        /*09d4*/ 	.word	0x00000000


	//----- nvinfo : EIATTR_MIN_STACK_SIZE
	.align		4
.L_430:
        /*09d8*/ 	.byte	0x04, 0x12
        /*09da*/ 	.short	(.L_432 - .L_431)
	.align		4
.L_431:
        /*09dc*/ 	.word	index@(_ZN5flash24flash_fwd_splitkv_kernelI23Flash_fwd_kernel_traitsILi128ELi64ELi128ELi4ELb0ELb0EN7cutlass10bfloat16_tE19Flash_kernel_traitsILi128ELi64ELi128ELi4ES3_EELb1ELb0ELb0ELb0ELb0ELb0ELb0ELb0EEEvNS_16Flash_fwd_paramsE)
        /*09e0*/ 	.word	0x00000000


	//----- nvinfo : EIATTR_MIN_STACK_SIZE
	.align		4
.L_432:
        /*09e4*/ 	.byte	0x04, 0x12
        /*09e6*/ 	.short	(.L_434 - .L_433)
	.align		4
.L_433:
        /*09e8*/ 	.word	index@(_ZN5flash24flash_fwd_splitkv_kernelI23Flash_fwd_kernel_traitsILi128ELi64ELi128ELi4ELb0ELb0EN7cutlass10bfloat16_tE19Flash_kernel_traitsILi128ELi64ELi128ELi4ES3_EELb1ELb0ELb0ELb0ELb0ELb1ELb0ELb0EEEvNS_16Flash_fwd_paramsE)
        /*09ec*/ 	.word	0x00000000


	//----- nvinfo : EIATTR_MIN_STACK_SIZE
	.align		4
.L_434:
        /*09f0*/ 	.byte	0x04, 0x12
        /*09f2*/ 	.short	(.L_436 - .L_435)
	.align		4
.L_435:
        /*09f4*/ 	.word	index@(_ZN5flash24flash_fwd_splitkv_kernelI23Flash_fwd_kernel_traitsILi128ELi64ELi128ELi4ELb0ELb0EN7cutlass10bfloat16_tE19Flash_kernel_traitsILi128ELi64ELi128ELi4ES3_EELb1ELb0ELb0ELb0ELb0ELb0ELb0ELb1EEEvNS_16Flash_fwd_paramsE)
        /*09f8*/ 	.word	0x00000000


	//----- nvinfo : EIATTR_MIN_STACK_SIZE
	.align		4
.L_436:
        /*09fc*/ 	.byte	0x04, 0x12
        /*09fe*/ 	.short	(.L_438 - .L_437)
	.align		4
.L_437:
        /*0a00*/ 	.word	index@(_ZN5flash24flash_fwd_splitkv_kernelI23Flash_fwd_kernel_traitsILi128ELi64ELi128ELi4ELb0ELb0EN7cutlass10bfloat16_tE19Flash_kernel_traitsILi128ELi64ELi128ELi4ES3_EELb1ELb0ELb0ELb0ELb0ELb1ELb0ELb1EEEvNS_16Flash_fwd_paramsE)
        /*0a04*/ 	.word	0x00000000


	//----- nvinfo : EIATTR_MIN_STACK_SIZE
	.align		4
.L_438:
        /*0a08*/ 	.byte	0x04, 0x12
        /*0a0a*/ 	.short	(.L_440 - .L_439)
	.align		4
.L_439:
        /*0a0c*/ 	.word	index@(_ZN5flash24flash_fwd_splitkv_kernelI23Flash_fwd_kernel_traitsILi128ELi64ELi128ELi4ELb0ELb0EN7cutlass10bfloat16_tE19Flash_kernel_traitsILi128ELi64ELi128ELi4ES3_EELb1ELb0ELb0ELb0ELb0ELb0ELb1ELb0EEEvNS_16Flash_fwd_paramsE)
        /*0a10*/ 	.word	0x00000000


	//----- nvinfo : EIATTR_MIN_STACK_SIZE
	.align		4
.L_440:
        /*0a14*/ 	.byte	0x04, 0x12
        /*0a16*/ 	.short	(.L_442 - .L_441)
	.align		4
.L_441:
        /*0a18*/ 	.word	index@(_ZN5flash24flash_fwd_splitkv_kernelI23Flash_fwd_kernel_traitsILi128ELi64ELi128ELi4ELb0ELb0EN7cutlass10bfloat16_tE19Flash_kernel_traitsILi128ELi64ELi128ELi4ES3_EELb1ELb0ELb0ELb0ELb0ELb1ELb1ELb0EEEvNS_16Flash_fwd_paramsE)
        /*0a1c*/ 	.word	0x00000000


	//----- nvinfo : EIATTR_MIN_STACK_SIZE
	.align		4
.L_442:
        /*0a20*/ 	.byte	0x04, 0x12
        /*0a22*/ 	.short	(.L_444 - .L_443)
	.align		4
.L_443:
        /*0a24*/ 	.word	index@(_ZN5flash24flash_fwd_splitkv_kernelI23Flash_fwd_kernel_traitsILi128ELi64ELi128ELi4ELb0ELb0EN7cutlass10bfloat16_tE19Flash_kernel_traitsILi128ELi64ELi128ELi4ES3_EELb1ELb0ELb0ELb0ELb0ELb0ELb1ELb1EEEvNS_16Flash_fwd_paramsE)
        /*0a28*/ 	.word	0x00000000


	//----- nvinfo : EIATTR_MIN_STACK_SIZE
	.align		4
.L_444:
        /*0a2c*/ 	.byte	0x04, 0x12
        /*0a2e*/ 	.short	(.L_446 - .L_445)
	.align		4
.L_445:
        /*0a30*/ 	.word	index@(_ZN5flash24flash_fwd_splitkv_kernelI23Flash_fwd_kernel_traitsILi128ELi64ELi128ELi4ELb0ELb0EN7cutlass10bfloat16_tE19Flash_kernel_traitsILi128ELi64ELi128ELi4ES3_EELb1ELb0ELb0ELb0ELb0ELb1ELb1ELb1EEEvNS_16Flash_fwd_paramsE)
        /*0a34*/ 	.word	0x00000000


	//----- nvinfo : EIATTR_MIN_STACK_SIZE
	.align		4
.L_446:
        /*0a38*/ 	.byte	0x04, 0x12
        /*0a3a*/ 	.short	(.L_448 - .L_447)
	.align		4
.L_447:
        /*0a3c*/ 	.word	index@(_ZN5flash24flash_fwd_splitkv_kernelI23Flash_fwd_kernel_traitsILi128ELi64ELi128ELi4ELb0ELb0EN7cutlass10bfloat16_tE19Flash_kernel_traitsILi128ELi64ELi128ELi4ES3_EELb1ELb0ELb0ELb1ELb1ELb0ELb0ELb0EEEvNS_16Flash_fwd_paramsE)
        /*0a40*/ 	.word	0x00000000


	//----- nvinfo : EIATTR_MIN_STACK_SIZE
	.align		4
.L_448:
        /*0a44*/ 	.byte	0x04, 0x12
        /*0a46*/ 	.short	(.L_450 - .L_449)
	.align		4
.L_449:
        /*0a48*/ 	.word	index@(_ZN5flash24flash_fwd_splitkv_kernelI23Flash_fwd_kernel_traitsILi128ELi64ELi128ELi4ELb0ELb0EN7cutlass10bfloat16_tE19Flash_kernel_traitsILi128ELi64ELi128ELi4ES3_EELb1ELb0ELb0ELb1ELb1ELb1ELb0ELb0EEEvNS_16Flash_fwd_paramsE)
        /*0a4c*/ 	.word	0x00000000


	//----- nvinfo : EIATTR_MIN_STACK_SIZE
	.align		4
.L_450:
        /*0a50*/ 	.byte	0x04, 0x12
        /*0a52*/ 	.short	(.L_452 - .L_451)
	.align		4
.L_451:
        /*0a54*/ 	.word	index@(_ZN5flash24flash_fwd_splitkv_kernelI23Flash_fwd_kernel_traitsILi128ELi64ELi128ELi4ELb0ELb0EN7cutlass10bfloat16_tE19Flash_kernel_traitsILi128ELi64ELi128ELi4ES3_EELb1ELb0ELb0ELb1ELb1ELb0ELb1ELb0EEEvNS_16Flash_fwd_paramsE)
        /*0a58*/ 	.word	0x00000000


	//----- nvinfo : EIATTR_MIN_STACK_SIZE
	.align		4
.L_452:
        /*0a5c*/ 	.byte	0x04, 0x12
        /*0a5e*/ 	.short	(.L_454 - .L_453)
	.align		4
.L_453:
        /*0a60*/ 	.word	index@(_ZN5flash24flash_fwd_splitkv_kernelI23Flash_fwd_kernel_traitsILi128ELi64ELi128ELi4ELb0ELb0EN7cutlass10bfloat16_tE19Flash_kernel_traitsILi128ELi64ELi128ELi4ES3_EELb1ELb0ELb0ELb1ELb1ELb1ELb1ELb0EEEvNS_16Flash_fwd_paramsE)
        /*0a64*/ 	.word	0x00000000


	//----- nvinfo : EIATTR_MIN_STACK_SIZE
	.align		4
.L_454:
        /*0a68*/ 	.byte	0x04, 0x12
        /*0a6a*/ 	.short	(.L_456 - .L_455)
	.align		4
.L_455:
        /*0a6c*/ 	.word	index@(_ZN5flash24flash_fwd_splitkv_kernelI23Flash_fwd_kernel_traitsILi128ELi64ELi128ELi4ELb0ELb0EN7cutlass10bfloat16_tE19Flash_kernel_traitsILi128ELi64ELi128ELi4ES3_EELb1ELb0ELb0ELb0ELb1ELb0ELb0ELb0EEEvNS_16Flash_fwd_paramsE)
        /*0a70*/ 	.word	0x00000000


	//----- nvinfo : EIATTR_MIN_STACK_SIZE
	.align		4
.L_456:
        /*0a74*/ 	.byte	0x04, 0x12
        /*0a76*/ 	.short	(.L_458 - .L_457)
	.align		4
.L_457:
        /*0a78*/ 	.word	index@(_ZN5flash24flash_fwd_splitkv_kernelI23Flash_fwd_kernel_traitsILi128ELi64ELi128ELi4ELb0ELb0EN7cutlass10bfloat16_tE19Flash_kernel_traitsILi128ELi64ELi128ELi4ES3_EELb1ELb0ELb0ELb0ELb1ELb1ELb0ELb0EEEvNS_16Flash_fwd_paramsE)
        /*0a7c*/ 	.word	0x00000000


	//----- nvinfo : EIATTR_MIN_STACK_SIZE
	.align		4
.L_458:
        /*0a80*/ 	.byte	0x04, 0x12
        /*0a82*/ 	.short	(.L_460 - .L_459)
	.align		4
.L_459:
        /*0a84*/ 	.word	index@(_ZN5flash24flash_fwd_splitkv_kernelI23Flash_fwd_kernel_traitsILi128ELi64ELi128ELi4ELb0ELb0EN7cutlass10bfloat16_tE19Flash_kernel_traitsILi128ELi64ELi128ELi4ES3_EELb1ELb0ELb1ELb0ELb0ELb0ELb0ELb0EEEvNS_16Flash_fwd_paramsE)
        /*0a88*/ 	.word	0x00000000


	//----- nvinfo : EIATTR_MIN_STACK_SIZE
	.align		4
.L_460:
        /*0a8c*/ 	.byte	0x04, 0x12
        /*0a8e*/ 	.short	(.L_462 - .L_461)
	.align		4
.L_461:
        /*0a90*/ 	.word	index@(_ZN5flash24flash_fwd_splitkv_kernelI23Flash_fwd_kernel_traitsILi128ELi64ELi128ELi4ELb0ELb0EN7cutlass10bfloat16_tE19Flash_kernel_traitsILi128ELi64ELi128ELi4ES3_EELb1ELb0ELb1ELb0ELb0ELb1ELb0ELb0EEEvNS_16Flash_fwd_paramsE)
        /*0a94*/ 	.word	0x00000000


	//----- nvinfo : EIATTR_MIN_STACK_SIZE
	.align		4
.L_462:
        /*0a98*/ 	.byte	0x04, 0x12
        /*0a9a*/ 	.short	(.L_464 - .L_463)
	.align		4
.L_463:
        /*0a9c*/ 	.word	index@(_ZN5flash24flash_fwd_splitkv_kernelI23Flash_fwd_kernel_traitsILi128ELi64ELi128ELi4ELb0ELb0EN7cutlass10bfloat16_tE19Flash_kernel_traitsILi128ELi64ELi128ELi4ES3_EELb1ELb0ELb0ELb0ELb1ELb0ELb0ELb1EEEvNS_16Flash_fwd_paramsE)
        /*0aa0*/ 	.word	0x00000000


	//----- nvinfo : EIATTR_MIN_STACK_SIZE
	.align		4
.L_464:
        /*0aa4*/ 	.byte	0x04, 0x12
        /*0aa6*/ 	.short	(.L_466 - .L_465)
	.align		4
.L_465:
        /*0aa8*/ 	.word	index@(_ZN5flash24flash_fwd_splitkv_kernelI23Flash_fwd_kernel_traitsILi128ELi64ELi128ELi4ELb0ELb0EN7cutlass10bfloat16_tE19Flash_kernel_traitsILi128ELi64ELi128ELi4ES3_EELb1ELb0ELb0ELb0ELb1ELb1ELb0ELb1EEEvNS_16Flash_fwd_paramsE)
        /*0aac*/ 	.word	0x00000000


	//----- nvinfo : EIATTR_MIN_STACK_SIZE
	.align		4
.L_466:
        /*0ab0*/ 	.byte	0x04, 0x12
        /*0ab2*/ 	.short	(.L_468 - .L_467)
	.align		4
.L_467:
        /*0ab4*/ 	.word	index@(_ZN5flash24flash_fwd_splitkv_kernelI23Flash_fwd_kernel_traitsILi128ELi64ELi128ELi4ELb0ELb0EN7cutlass10bfloat16_tE19Flash_kernel_traitsILi128ELi64ELi128ELi4ES3_EELb1ELb0ELb1ELb0ELb0ELb0ELb0ELb1EEEvNS_16Flash_fwd_paramsE)
        /*0ab8*/ 	.word	0x00000000


	//----- nvinfo : EIATTR_MIN_STACK_SIZE
	.align		4
.L_468:
        /*0abc*/ 	.byte	0x04, 0x12
        /*0abe*/ 	.short	(.L_470 - .L_469)
	.align		4
.L_469:
        /*0ac0*/ 	.word	index@(_ZN5flash24flash_fwd_splitkv_kernelI23Flash_fwd_kernel_traitsILi128ELi64ELi128ELi4ELb0ELb0EN7cutlass10bfloat16_tE19Flash_kernel_traitsILi128ELi64ELi128ELi4ES3_EELb1ELb0ELb1ELb0ELb0ELb1ELb0ELb1EEEvNS_16Flash_fwd_paramsE)
        /*0ac4*/ 	.word	0x00000000


	//----- nvinfo : EIATTR_MIN_STACK_SIZE
	.align		4
.L_470:
        /*0ac8*/ 	.byte	0x04, 0x12
        /*0aca*/ 	.short	(.L_472 - .L_471)
	.align		4
.L_471:
        /*0acc*/ 	.word	index@(_ZN5flash24flash_fwd_splitkv_kernelI23Flash_fwd_kernel_traitsILi128ELi64ELi128ELi4ELb0ELb0EN7cutlass10bfloat16_tE19Flash_kernel_traitsILi128ELi64ELi128ELi4ES3_EELb1ELb0ELb0ELb0ELb1ELb0ELb1ELb0EEEvNS_16Flash_fwd_paramsE)
        /*0ad0*/ 	.word	0x00000000


	//----- nvinfo : EIATTR_MIN_STACK_SIZE
	.align		4
.L_472:
        /*0ad4*/ 	.byte	0x04, 0x12
        /*0ad6*/ 	.short	(.L_474 - .L_473)
	.align		4
.L_473:
        /*0ad8*/ 	.word	index@(_ZN5flash24flash_fwd_splitkv_kernelI23Flash_fwd_kernel_traitsILi128ELi64ELi128ELi4ELb0ELb0EN7cutlass10bfloat16_tE19Flash_kernel_traitsILi128ELi64ELi128ELi4ES3_EELb1ELb0ELb0ELb0ELb1ELb1ELb1ELb0EEEvNS_16Flash_fwd_paramsE)
        /*0adc*/ 	.word	0x00000000


	//----- nvinfo : EIATTR_MIN_STACK_SIZE
	.align		4
.L_474:
        /*0ae0*/ 	.byte	0x04, 0x12
        /*0ae2*/ 	.short	(.L_476 - .L_475)
	.align		4
.L_475:
        /*0ae4*/ 	.word	index@(_ZN5flash24flash_fwd_splitkv_kernelI23Flash_fwd_kernel_traitsILi128ELi64ELi128ELi4ELb0ELb0EN7cutlass10bfloat16_tE19Flash_kernel_traitsILi128ELi64ELi128ELi4ES3_EELb1ELb0ELb1ELb0ELb0ELb0ELb1ELb0EEEvNS_16Flash_fwd_paramsE)
        /*0ae8*/ 	.word	0x00000000


	//----- nvinfo : EIATTR_MIN_STACK_SIZE
	.align		4
.L_476:
        /*0aec*/ 	.byte	0x04, 0x12
        /*0aee*/ 	.short	(.L_478 - .L_477)
	.align		4
.L_477:
        /*0af0*/ 	.word	index@(_ZN5flash24flash_fwd_splitkv_kernelI23Flash_fwd_kernel_traitsILi128ELi64ELi128ELi4ELb0ELb0EN7cutlass10bfloat16_tE19Flash_kernel_traitsILi128ELi64ELi128ELi4ES3_EELb1ELb0ELb1ELb0ELb0ELb1ELb1ELb0EEEvNS_16Flash_fwd_paramsE)
        /*0af4*/ 	.word	0x00000000


	//----- nvinfo : EIATTR_MIN_STACK_SIZE
	.align		4
.L_478:
        /*0af8*/ 	.byte	0x04, 0x12
        /*0afa*/ 	.short	(.L_480 - .L_479)
	.align		4
.L_479:
        /*0afc*/ 	.word	index@(_ZN5flash24flash_fwd_splitkv_kernelI23Flash_fwd_kernel_traitsILi128ELi64ELi128ELi4ELb0ELb0EN7cutlass10bfloat16_tE19Flash_kernel_traitsILi128ELi64ELi128ELi4ES3_EELb1ELb0ELb0ELb0ELb1ELb0ELb1ELb1EEEvNS_16Flash_fwd_paramsE)
        /*0b00*/ 	.word	0x00000000


	//----- nvinfo : EIATTR_MIN_STACK_SIZE
	.align		4
.L_480:
        /*0b04*/ 	.byte	0x04, 0x12
        /*0b06*/ 	.short	(.L_482 - .L_481)
	.align		4
.L_481:
        /*0b08*/ 	.word	index@(_ZN5flash24flash_fwd_splitkv_kernelI23Flash_fwd_kernel_traitsILi128ELi64ELi128ELi4ELb0ELb0EN7cutlass10bfloat16_tE19Flash_kernel_traitsILi128ELi64ELi128ELi4ES3_EELb1ELb0ELb0ELb0ELb1ELb1ELb1ELb1EEEvNS_16Flash_fwd_paramsE)
        /*0b0c*/ 	.word	0x00000000


	//----- nvinfo : EIATTR_MIN_STACK_SIZE
	.align		4
.L_482:
        /*0b10*/ 	.byte	0x04, 0x12
        /*0b12*/ 	.short	(.L_484 - .L_483)
	.align		4
.L_483:
        /*0b14*/ 	.word	index@(_ZN5flash24flash_fwd_splitkv_kernelI23Flash_fwd_kernel_traitsILi128ELi64ELi128ELi4ELb0ELb0EN7cutlass10bfloat16_tE19Flash_kernel_traitsILi128ELi64ELi128ELi4ES3_EELb1ELb0ELb1ELb0ELb0ELb0ELb1ELb1EEEvNS_16Flash_fwd_paramsE)
        /*0b18*/ 	.word	0x00000000


	//----- nvinfo : EIATTR_MIN_STACK_SIZE
	.align		4
.L_484:
        /*0b1c*/ 	.byte	0x04, 0x12
        /*0b1e*/ 	.short	(.L_486 - .L_485)
	.align		4
.L_485:
        /*0b20*/ 	.word	index@(_ZN5flash24flash_fwd_splitkv_kernelI23Flash_fwd_kernel_traitsILi128ELi64ELi128ELi4ELb0ELb0EN7cutlass10bfloat16_tE19Flash_kernel_traitsILi128ELi64ELi128ELi4ES3_EELb1ELb0ELb1ELb0ELb0ELb1ELb1ELb1EEEvNS_16Flash_fwd_paramsE)
        /*0b24*/ 	.word	0x00000000


	//----- nvinfo : EIATTR_MIN_STACK_SIZE
	.align		4
.L_486:
        /*0b28*/ 	.byte	0x04, 0x12
        /*0b2a*/ 	.short	(.L_488 - .L_487)
	.align		4
.L_487:
        /*0b2c*/ 	.word	index@(_ZN5flash32flash_fwd_splitkv_combine_kernelI23Flash_fwd_kernel_traitsILi128ELi64ELi64ELi4ELb0ELb0EN7cutlass10bfloat16_tE19Flash_kernel_traitsILi128ELi64ELi64ELi4ES3_EELi4ELi7ELb0EEEvNS_16Flash_fwd_paramsE)
        /*0b30*/ 	.word	0x00000000


	//----- nvinfo : EIATTR_MIN_STACK_SIZE
	.align		4
.L_488:
        /*0b34*/ 	.byte	0x04, 0x12
        /*0b36*/ 	.short	(.L_490 - .L_489)
	.align		4
.L_489:
        /*0b38*/ 	.word	index@(_ZN5flash32flash_fwd_splitkv_combine_kernelI23Flash_fwd_kernel_traitsILi128ELi64ELi64ELi4ELb0ELb0EN7cutlass10bfloat16_tE19Flash_kernel_traitsILi128ELi64ELi64ELi4ES3_EELi4ELi6ELb0EEEvNS_16Flash_fwd_paramsE)
        /*0b3c*/ 	.word	0x00000000


	//----- nvinfo : EIATTR_MIN_STACK_SIZE
	.align		4
.L_490:
        /*0b40*/ 	.byte	0x04, 0x12
        /*0b42*/ 	.short	(.L_492 - .L_491)
	.align		4
.L_491:
        /*0b44*/ 	.word	index@(_ZN5flash32flash_fwd_splitkv_combine_kernelI23Flash_fwd_kernel_traitsILi128ELi64ELi64ELi4ELb0ELb0EN7cutlass10bfloat16_tE19Flash_kernel_traitsILi128ELi64ELi64ELi4ES3_EELi4ELi5ELb0EEEvNS_16Flash_fwd_paramsE)
        /*0b48*/ 	.word	0x00000000


	//----- nvinfo : EIATTR_MIN_STACK_SIZE
	.align		4
.L_492:
        /*0b4c*/ 	.byte	0x04, 0x12
        /*0b4e*/ 	.short	(.L_494 - .L_493)
	.align		4
.L_493:
        /*0b50*/ 	.word	index@(_ZN5flash32flash_fwd_splitkv_combine_kernelI23Flash_fwd_kernel_traitsILi128ELi64ELi64ELi4ELb0ELb0EN7cutlass10bfloat16_tE19Flash_kernel_traitsILi128ELi64ELi64ELi4ES3_EELi4ELi4ELb0EEEvNS_16Flash_fwd_paramsE)
        /*0b54*/ 	.word	0x00000000


	//----- nvinfo : EIATTR_MIN_STACK_SIZE
	.align		4
.L_494:
        /*0b58*/ 	.byte	0x04, 0x12
        /*0b5a*/ 	.short	(.L_496 - .L_495)
	.align		4
.L_495:
        /*0b5c*/ 	.word	index@(_ZN5flash32flash_fwd_splitkv_combine_kernelI23Flash_fwd_kernel_traitsILi128ELi64ELi64ELi4ELb0ELb0EN7cutlass10bfloat16_tE19Flash_kernel_traitsILi128ELi64ELi64ELi4ES3_EELi4ELi3ELb0EEEvNS_16Flash_fwd_paramsE)
        /*0b60*/ 	.word	0x00000000


	//----- nvinfo : EIATTR_MIN_STACK_SIZE
	.align		4
.L_496:
        /*0b64*/ 	.byte	0x04, 0x12
        /*0b66*/ 	.short	(.L_498 - .L_497)
	.align		4
.L_497:
        /*0b68*/ 	.word	index@(_ZN5flash32flash_fwd_splitkv_combine_kernelI23Flash_fwd_kernel_traitsILi128ELi64ELi64ELi4ELb0ELb0EN7cutlass10bfloat16_tE19Flash_kernel_traitsILi128ELi64ELi64ELi4ES3_EELi4ELi2ELb0EEEvNS_16Flash_fwd_paramsE)
        /*0b6c*/ 	.word	0x00000000


	//----- nvinfo : EIATTR_MIN_STACK_SIZE
	.align		4
.L_498:
        /*0b70*/ 	.byte	0x04, 0x12
        /*0b72*/ 	.short	(.L_500 - .L_499)
	.align		4
.L_499:
        /*0b74*/ 	.word	index@(_ZN5flash32flash_fwd_splitkv_combine_kernelI23Flash_fwd_kernel_traitsILi128ELi64ELi64ELi4ELb0ELb0EN7cutlass10bfloat16_tE19Flash_kernel_traitsILi128ELi64ELi64ELi4ES3_EELi4ELi1ELb0EEEvNS_16Flash_fwd_paramsE)
        /*0b78*/ 	.word	0x00000000


	//----- nvinfo : EIATTR_MIN_STACK_SIZE
	.align		4
.L_500:
        /*0b7c*/ 	.byte	0x04, 0x12
        /*0b7e*/ 	.short	(.L_502 - .L_501)
	.align		4
.L_501:
        /*0b80*/ 	.word	index@(_ZN5flash32flash_fwd_splitkv_combine_kernelI23Flash_fwd_kernel_traitsILi128ELi64ELi64ELi4ELb0ELb0EN7cutlass10bfloat16_tE19Flash_kernel_traitsILi128ELi64ELi64ELi4ES3_EELi4ELi7ELb1EEEvNS_16Flash_fwd_paramsE)
        /*0b84*/ 	.word	0x00000000


	//----- nvinfo : EIATTR_MIN_STACK_SIZE
	.align		4
.L_502:
        /*0b88*/ 	.byte	0x04, 0x12
        /*0b8a*/ 	.short	(.L_504 - .L_503)
	.align		4
.L_503:
        /*0b8c*/ 	.word	index@(_ZN5flash32flash_fwd_splitkv_combine_kernelI23Flash_fwd_kernel_traitsILi128ELi64ELi64ELi4ELb0ELb0EN7cutlass10bfloat16_tE19Flash_kernel_traitsILi128ELi64ELi64ELi4ES3_EELi4ELi6ELb1EEEvNS_16Flash_fwd_paramsE)
        /*0b90*/ 	.word	0x00000000


	//----- nvinfo : EIATTR_MIN_STACK_SIZE
	.align		4
.L_504:
        /*0b94*/ 	.byte	0x04, 0x12
        /*0b96*/ 	.short	(.L_506 - .L_505)
	.align		4
.L_505:
        /*0b98*/ 	.word	index@(_ZN5flash32flash_fwd_splitkv_combine_kernelI23Flash_fwd_kernel_traitsILi128ELi64ELi64ELi4ELb0ELb0EN7cutlass10bfloat16_tE19Flash_kernel_traitsILi128ELi64ELi64ELi4ES3_EELi4ELi5ELb1EEEvNS_16Flash_fwd_paramsE)
        /*0b9c*/ 	.word	0x00000000


	//----- nvinfo : EIATTR_MIN_STACK_SIZE
	.align		4
.L_506:
        /*0ba0*/ 	.byte	0x04, 0x12
        /*0ba2*/ 	.short	(.L_508 - .L_507)
	.align		4
.L_507:
        /*0ba4*/ 	.word	index@(_ZN5flash32flash_fwd_splitkv_combine_kernelI23Flash_fwd_kernel_traitsILi128ELi64ELi64ELi4ELb0ELb0EN7cutlass10bfloat16_tE19Flash_kernel_traitsILi128ELi64ELi64ELi4ES3_EELi4ELi4ELb1EEEvNS_16Flash_fwd_paramsE)
        /*0ba8*/ 	.word	0x00000000


	//----- nvinfo : EIATTR_MIN_STACK_SIZE
	.align		4
.L_508:
        /*0bac*/ 	.byte	0x04, 0x12
        /*0bae*/ 	.short	(.L_510 - .L_509)
	.align		4
.L_509:
        /*0bb0*/ 	.word	index@(_ZN5flash32flash_fwd_splitkv_combine_kernelI23Flash_fwd_kernel_traitsILi128ELi64ELi64ELi4ELb0ELb0EN7cutlass10bfloat16_tE19Flash_kernel_traitsILi128ELi64ELi64ELi4ES3_EELi4ELi3ELb1EEEvNS_16Flash_fwd_paramsE)
        /*0bb4*/ 	.word	0x00000000


	//----- nvinfo : EIATTR_MIN_STACK_SIZE
	.align		4
.L_510:
        /*0bb8*/ 	.byte	0x04, 0x12
        /*0bba*/ 	.short	(.L_512 - .L_511)
	.align		4
.L_511:
        /*0bbc*/ 	.word	index@(_ZN5flash32flash_fwd_splitkv_combine_kernelI23Flash_fwd_kernel_traitsILi128ELi64ELi64ELi4ELb0ELb0EN7cutlass10bfloat16_tE19Flash_kernel_traitsILi128ELi64ELi64ELi4ES3_EELi4ELi2ELb1EEEvNS_16Flash_fwd_paramsE)
        /*0bc0*/ 	.word	0x00000000


	//----- nvinfo : EIATTR_MIN_STACK_SIZE
	.align		4
.L_512:
        /*0bc4*/ 	.byte	0x04, 0x12
        /*0bc6*/ 	.short	(.L_514 - .L_513)
	.align		4
.L_513:
        /*0bc8*/ 	.word	index@(_ZN5flash32flash_fwd_splitkv_combine_kernelI23Flash_fwd_kernel_traitsILi128ELi64ELi64ELi4ELb0ELb0EN7cutlass10bfloat16_tE19Flash_kernel_traitsILi128ELi64ELi64ELi4ES3_EELi4ELi1ELb1EEEvNS_16Flash_fwd_paramsE)
        /*0bcc*/ 	.word	0x00000000


	//----- nvinfo : EIATTR_MIN_STACK_SIZE
	.align		4
.L_514:
        /*0bd0*/ 	.byte	0x04, 0x12
        /*0bd2*/ 	.short	(.L_516 - .L_515)
	.align		4
.L_515:
        /*0bd4*/ 	.word	index@(_ZN5flash24flash_fwd_splitkv_kernelI23Flash_fwd_kernel_traitsILi128ELi64ELi64ELi4ELb0ELb0EN7cutlass10bfloat16_tE19Flash_kernel_traitsILi128ELi64ELi64ELi4ES3_EELb1ELb0ELb0ELb0ELb0ELb0ELb0ELb0EEEvNS_16Flash_fwd_paramsE)
        /*0bd8*/ 	.word	0x00000000


	//----- nvinfo : EIATTR_MIN_STACK_SIZE
	.align		4
.L_516:
        /*0bdc*/ 	.byte	0x04, 0x12
        /*0bde*/ 	.short	(.L_518 - .L_517)
	.align		4
.L_517:
        /*0be0*/ 	.word	index@(_ZN5flash24flash_fwd_splitkv_kernelI23Flash_fwd_kernel_traitsILi128ELi64ELi64ELi4ELb0ELb0EN7cutlass10bfloat16_tE19Flash_kernel_traitsILi128ELi64ELi64ELi4ES3_EELb1ELb0ELb0ELb0ELb0ELb1ELb0ELb0EEEvNS_16Flash_fwd_paramsE)
        /*0be4*/ 	.word	0x00000000


	//----- nvinfo : EIATTR_MIN_STACK_SIZE
	.align		4
.L_518:
        /*0be8*/ 	.byte	0x04, 0x12
        /*0bea*/ 	.short	(.L_520 - .L_519)
	.align		4
.L_519:
        /*0bec*/ 	.word	index@(_ZN5flash24flash_fwd_splitkv_kernelI23Flash_fwd_kernel_traitsILi128ELi64ELi64ELi4ELb0ELb0EN7cutlass10bfloat16_tE19Flash_kernel_traitsILi128ELi64ELi64ELi4ES3_EELb1ELb0ELb0ELb0ELb0ELb0ELb0ELb1EEEvNS_16Flash_fwd_paramsE)
        /*0bf0*/ 	.word	0x00000000


	//----- nvinfo : EIATTR_MIN_STACK_SIZE
	.align		4
.L_520:
        /*0bf4*/ 	.byte	0x04, 0x12
        /*0bf6*/ 	.short	(.L_522 - .L_521)
	.align		4
.L_521:
        /*0bf8*/ 	.word	index@(_ZN5flash24flash_fwd_splitkv_kernelI23Flash_fwd_kernel_traitsILi128ELi64ELi64ELi4ELb0ELb0EN7cutlass10bfloat16_tE19Flash_kernel_traitsILi128ELi64ELi64ELi4ES3_EELb1ELb0ELb0ELb0ELb0ELb1ELb0ELb1EEEvNS_16Flash_fwd_paramsE)
        /*0bfc*/ 	.word	0x00000000


	//----- nvinfo : EIATTR_MIN_STACK_SIZE
	.align		4
.L_522:
        /*0c00*/ 	.byte	0x04, 0x12
        /*0c02*/ 	.short	(.L_524 - .L_523)
	.align		4
.L_523:
        /*0c04*/ 	.word	index@(_ZN5flash24flash_fwd_splitkv_kernelI23Flash_fwd_kernel_traitsILi128ELi64ELi64ELi4ELb0ELb0EN7cutlass10bfloat16_tE19Flash_kernel_traitsILi128ELi64ELi64ELi4ES3_EELb1ELb0ELb0ELb0ELb0ELb0ELb1ELb0EEEvNS_16Flash_fwd_paramsE)
        /*0c08*/ 	.word	0x00000000


	//----- nvinfo : EIATTR_MIN_STACK_SIZE
	.align		4
.L_524:
        /*0c0c*/ 	.byte	0x04, 0x12
        /*0c0e*/ 	.short	(.L_526 - .L_525)
	.align		4
.L_525:
        /*0c10*/ 	.word	index@(_ZN5flash24flash_fwd_splitkv_kernelI23Flash_fwd_kernel_traitsILi128ELi64ELi64ELi4ELb0ELb0EN7cutlass10bfloat16_tE19Flash_kernel_traitsILi128ELi64ELi64ELi4ES3_EELb1ELb0ELb0ELb0ELb0ELb1ELb1ELb0EEEvNS_16Flash_fwd_paramsE)
        /*0c14*/ 	.word	0x00000000


	//----- nvinfo : EIATTR_MIN_STACK_SIZE
	.align		4
.L_526:
        /*0c18*/ 	.byte	0x04, 0x12
        /*0c1a*/ 	.short	(.L_528 - .L_527)
	.align		4
.L_527:
        /*0c1c*/ 	.word	index@(_ZN5flash24flash_fwd_splitkv_kernelI23Flash_fwd_kernel_traitsILi128ELi64ELi64ELi4ELb0ELb0EN7cutlass10bfloat16_tE19Flash_kernel_traitsILi128ELi64ELi64ELi4ES3_EELb1ELb0ELb0ELb0ELb0ELb0ELb1ELb1EEEvNS_16Flash_fwd_paramsE)
        /*0c20*/ 	.word	0x00000000


	//----- nvinfo : EIATTR_MIN_STACK_SIZE
	.align		4
.L_528:
        /*0c24*/ 	.byte	0x04, 0x12
        /*0c26*/ 	.short	(.L_530 - .L_529)
	.align		4
.L_529:
        /*0c28*/ 	.word	index@(_ZN5flash24flash_fwd_splitkv_kernelI23Flash_fwd_kernel_traitsILi128ELi64ELi64ELi4ELb0ELb0EN7cutlass10bfloat16_tE19Flash_kernel_traitsILi128ELi64ELi64ELi4ES3_EELb1ELb0ELb0ELb0ELb0ELb1ELb1ELb1EEEvNS_16Flash_fwd_paramsE)
        /*0c2c*/ 	.word	0x00000000


	//----- nvinfo : EIATTR_MIN_STACK_SIZE
	.align		4
.L_530:
        /*0c30*/ 	.byte	0x04, 0x12
        /*0c32*/ 	.short	(.L_532 - .L_531)
	.align		4
.L_531:
        /*0c34*/ 	.word	index@(_ZN5flash24flash_fwd_splitkv_kernelI23Flash_fwd_kernel_traitsILi128ELi64ELi64ELi4ELb0ELb0EN7cutlass10bfloat16_tE19Flash_kernel_traitsILi128ELi64ELi64ELi4ES3_EELb1ELb0ELb0ELb1ELb1ELb0ELb0ELb0EEEvNS_16Flash_fwd_paramsE)
        /*0c38*/ 	.word	0x00000000


	//----- nvinfo : EIATTR_MIN_STACK_SIZE
	.align		4
.L_532:
        /*0c3c*/ 	.byte	0x04, 0x12
        /*0c3e*/ 	.short	(.L_534 - .L_533)
	.align		4
.L_533:
        /*0c40*/ 	.word	index@(_ZN5flash24flash_fwd_splitkv_kernelI23Flash_fwd_kernel_traitsILi128ELi64ELi64ELi4ELb0ELb0EN7cutlass10bfloat16_tE19Flash_kernel_traitsILi128ELi64ELi64ELi4ES3_EELb1ELb0ELb0ELb1ELb1ELb1ELb0ELb0EEEvNS_16Flash_fwd_paramsE)
        /*0c44*/ 	.word	0x00000000


	//----- nvinfo : EIATTR_MIN_STACK_SIZE
	.align		4
.L_534:
        /*0c48*/ 	.byte	0x04, 0x12
        /*0c4a*/ 	.short	(.L_536 - .L_535)
	.align		4
.L_535:
        /*0c4c*/ 	.word	index@(_ZN5flash24flash_fwd_splitkv_kernelI23Flash_fwd_kernel_traitsILi128ELi64ELi64ELi4ELb0ELb0EN7cutlass10bfloat16_tE19Flash_kernel_traitsILi128ELi64ELi64ELi4ES3_EELb1ELb0ELb0ELb1ELb1ELb0ELb1ELb0EEEvNS_16Flash_fwd_paramsE)
        /*0c50*/ 	.word	0x00000000


	//----- nvinfo : EIATTR_MIN_STACK_SIZE
	.align		4
.L_536:
        /*0c54*/ 	.byte	0x04, 0x12
        /*0c56*/ 	.short	(.L_538 - .L_537)
	.align		4
.L_537:
        /*0c58*/ 	.word	index@(_ZN5flash24flash_fwd_splitkv_kernelI23Flash_fwd_kernel_traitsILi128ELi64ELi64ELi4ELb0ELb0EN7cutlass10bfloat16_tE19Flash_kernel_traitsILi128ELi64ELi64ELi4ES3_EELb1ELb0ELb0ELb1ELb1ELb1ELb1ELb0EEEvNS_16Flash_fwd_paramsE)
        /*0c5c*/ 	.word	0x00000000


	//----- nvinfo : EIATTR_MIN_STACK_SIZE
	.align		4
.L_538:
        /*0c60*/ 	.byte	0x04, 0x12
        /*0c62*/ 	.short	(.L_540 - .L_539)
	.align		4
.L_539:
        /*0c64*/ 	.word	index@(_ZN5flash24flash_fwd_splitkv_kernelI23Flash_fwd_kernel_traitsILi128ELi64ELi64ELi4ELb0ELb0EN7cutlass10bfloat16_tE19Flash_kernel_traitsILi128ELi64ELi64ELi4ES3_EELb1ELb0ELb0ELb0ELb1ELb0ELb0ELb0EEEvNS_16Flash_fwd_paramsE)
        /*0c68*/ 	.word	0x00000000


	//----- nvinfo : EIATTR_MIN_STACK_SIZE
	.align		4
.L_540:
        /*0c6c*/ 	.byte	0x04, 0x12
        /*0c6e*/ 	.short	(.L_542 - .L_541)
	.align		4
.L_541:
        /*0c70*/ 	.word	index@(_ZN5flash24flash_fwd_splitkv_kernelI23Flash_fwd_kernel_traitsILi128ELi64ELi64ELi4ELb0ELb0EN7cutlass10bfloat16_tE19Flash_kernel_traitsILi128ELi64ELi64ELi4ES3_EELb1ELb0ELb0ELb0ELb1ELb1ELb0ELb0EEEvNS_16Flash_fwd_paramsE)
        /*0c74*/ 	.word	0x00000000


	//----- nvinfo : EIATTR_MIN_STACK_SIZE
	.align		4
.L_542:
        /*0c78*/ 	.byte	0x04, 0x12
        /*0c7a*/ 	.short	(.L_544 - .L_543)
	.align		4
.L_543:
        /*0c7c*/ 	.word	index@(_ZN5flash24flash_fwd_splitkv_kernelI23Flash_fwd_kernel_traitsILi128ELi64ELi64ELi4ELb0ELb0EN7cutlass10bfloat16_tE19Flash_kernel_traitsILi128ELi64ELi64ELi4ES3_EELb1ELb0ELb1ELb0ELb0ELb0ELb0ELb0EEEvNS_16Flash_fwd_paramsE)
        /*0c80*/ 	.word	0x00000000


	//----- nvinfo : EIATTR_MIN_STACK_SIZE
	.align		4
.L_544:
        /*0c84*/ 	.byte	0x04, 0x12
        /*0c86*/ 	.short	(.L_546 - .L_545)
	.align		4
.L_545:
        /*0c88*/ 	.word	index@(_ZN5flash24flash_fwd_splitkv_kernelI23Flash_fwd_kernel_traitsILi128ELi64ELi64ELi4ELb0ELb0EN7cutlass10bfloat16_tE19Flash_kernel_traitsILi128ELi64ELi64ELi4ES3_EELb1ELb0ELb1ELb0ELb0ELb1ELb0ELb0EEEvNS_16Flash_fwd_paramsE)
        /*0c8c*/ 	.word	0x00000000


	//----- nvinfo : EIATTR_MIN_STACK_SIZE
	.align		4
.L_546:
        /*0c90*/ 	.byte	0x04, 0x12
        /*0c92*/ 	.short	(.L_548 - .L_547)
	.align		4
.L_547:
        /*0c94*/ 	.word	index@(_ZN5flash24flash_fwd_splitkv_kernelI23Flash_fwd_kernel_traitsILi128ELi64ELi64ELi4ELb0ELb0EN7cutlass10bfloat16_tE19Flash_kernel_traitsILi128ELi64ELi64ELi4ES3_EELb1ELb0ELb0ELb0ELb1ELb0ELb0ELb1EEEvNS_16Flash_fwd_paramsE)
        /*0c98*/ 	.word	0x00000000


	//----- nvinfo : EIATTR_MIN_STACK_SIZE
	.align		4
.L_548:
        /*0c9c*/ 	.byte	0x04, 0x12
        /*0c9e*/ 	.short	(.L_550 - .L_549)
	.align		4
.L_549:
        /*0ca0*/ 	.word	index@(_ZN5flash24flash_fwd_splitkv_kernelI23Flash_fwd_kernel_traitsILi128ELi64ELi64ELi4ELb0ELb0EN7cutlass10bfloat16_tE19Flash_kernel_traitsILi128ELi64ELi64ELi4ES3_EELb1ELb0ELb0ELb0ELb1ELb1ELb0ELb1EEEvNS_16Flash_fwd_paramsE)
        /*0ca4*/ 	.word	0x00000000


	//----- nvinfo : EIATTR_MIN_STACK_SIZE
	.align		4
.L_550:
        /*0ca8*/ 	.byte	0x04, 0x12
        /*0caa*/ 	.short	(.L_552 - .L_551)
	.align		4
.L_551:
        /*0cac*/ 	.word	index@(_ZN5flash24flash_fwd_splitkv_kernelI23Flash_fwd_kernel_traitsILi128ELi64ELi64ELi4ELb0ELb0EN7cutlass10bfloat16_tE19Flash_kernel_traitsILi128ELi64ELi64ELi4ES3_EELb1ELb0ELb1ELb0ELb0ELb0ELb0ELb1EEEvNS_16Flash_fwd_paramsE)
        /*0cb0*/ 	.word	0x00000000


	//----- nvinfo : EIATTR_MIN_STACK_SIZE
	.align		4
.L_552:
        /*0cb4*/ 	.byte	0x04, 0x12
        /*0cb6*/ 	.short	(.L_554 - .L_553)
	.align		4
.L_553:
        /*0cb8*/ 	.word	index@(_ZN5flash24flash_fwd_splitkv_kernelI23Flash_fwd_kernel_traitsILi128ELi64ELi64ELi4ELb0ELb0EN7cutlass10bfloat16_tE19Flash_kernel_traitsILi128ELi64ELi64ELi4ES3_EELb1ELb0ELb1ELb0ELb0ELb1ELb0ELb1EEEvNS_16Flash_fwd_paramsE)
        /*0cbc*/ 	.word	0x00000000


	//----- nvinfo : EIATTR_MIN_STACK_SIZE
	.align		4
.L_554:
        /*0cc0*/ 	.byte	0x04, 0x12
        /*0cc2*/ 	.short	(.L_556 - .L_555)
	.align		4
.L_555:
        /*0cc4*/ 	.word	index@(_ZN5flash24flash_fwd_splitkv_kernelI23Flash_fwd_kernel_traitsILi128ELi64ELi64ELi4ELb0ELb0EN7cutlass10bfloat16_tE19Flash_kernel_traitsILi128ELi64ELi64ELi4ES3_EELb1ELb0ELb0ELb0ELb1ELb0ELb1ELb0EEEvNS_16Flash_fwd_paramsE)
        /*0cc8*/ 	.word	0x00000000


	//----- nvinfo : EIATTR_MIN_STACK_SIZE
	.align		4
.L_556:
        /*0ccc*/ 	.byte	0x04, 0x12
        /*0cce*/ 	.short	(.L_558 - .L_557)
	.align		4
.L_557:
        /*0cd0*/ 	.word	index@(_ZN5flash24flash_fwd_splitkv_kernelI23Flash_fwd_kernel_traitsILi128ELi64ELi64ELi4ELb0ELb0EN7cutlass10bfloat16_tE19Flash_kernel_traitsILi128ELi64ELi64ELi4ES3_EELb1ELb0ELb0ELb0ELb1ELb1ELb1ELb0EEEvNS_16Flash_fwd_paramsE)
        /*0cd4*/ 	.word	0x00000000


	//----- nvinfo : EIATTR_MIN_STACK_SIZE
	.align		4
.L_558:
        /*0cd8*/ 	.byte	0x04, 0x12
        /*0cda*/ 	.short	(.L_560 - .L_559)
	.align		4
.L_559:
        /*0cdc*/ 	.word	index@(_ZN5flash24flash_fwd_splitkv_kernelI23Flash_fwd_kernel_traitsILi128ELi64ELi64ELi4ELb0ELb0EN7cutlass10bfloat16_tE19Flash_kernel_traitsILi128ELi64ELi64ELi4ES3_EELb1ELb0ELb1ELb0ELb0ELb0ELb1ELb0EEEvNS_16Flash_fwd_paramsE)
        /*0ce0*/ 	.word	0x00000000


	//----- nvinfo : EIATTR_MIN_STACK_SIZE
	.align		4
.L_560:
        /*0ce4*/ 	.byte	0x04, 0x12
        /*0ce6*/ 	.short	(.L_562 - .L_561)
	.align		4
.L_561:
        /*0ce8*/ 	.word	index@(_ZN5flash24flash_fwd_splitkv_kernelI23Flash_fwd_kernel_traitsILi128ELi64ELi64ELi4ELb0ELb0EN7cutlass10bfloat16_tE19Flash_kernel_traitsILi128ELi64ELi64ELi4ES3_EELb1ELb0ELb1ELb0ELb0ELb1ELb1ELb0EEEvNS_16Flash_fwd_paramsE)
        /*0cec*/ 	.word	0x00000000


	//----- nvinfo : EIATTR_MIN_STACK_SIZE
	.align		4
.L_562:
        /*0cf0*/ 	.byte	0x04, 0x12
        /*0cf2*/ 	.short	(.L_564 - .L_563)
	.align		4
.L_563:
        /*0cf4*/ 	.word	index@(_ZN5flash24flash_fwd_splitkv_kernelI23Flash_fwd_kernel_traitsILi128ELi64ELi64ELi4ELb0ELb0EN7cutlass10bfloat16_tE19Flash_kernel_traitsILi128ELi64ELi64ELi4ES3_EELb1ELb0ELb0ELb0ELb1ELb0ELb1ELb1EEEvNS_16Flash_fwd_paramsE)
        /*0cf8*/ 	.word	0x00000000


	//----- nvinfo : EIATTR_MIN_STACK_SIZE
	.align		4
.L_564:
        /*0cfc*/ 	.byte	0x04, 0x12
        /*0cfe*/ 	.short	(.L_566 - .L_565)
	.align		4
.L_565:
        /*0d00*/ 	.word	index@(_ZN5flash24flash_fwd_splitkv_kernelI23Flash_fwd_kernel_traitsILi128ELi64ELi64ELi4ELb0ELb0EN7cutlass10bfloat16_tE19Flash_kernel_traitsILi128ELi64ELi64ELi4ES3_EELb1ELb0ELb0ELb0ELb1ELb1ELb1ELb1EEEvNS_16Flash_fwd_paramsE)
        /*0d04*/ 	.word	0x00000000


	//----- nvinfo : EIATTR_MIN_STACK_SIZE
	.align		4
.L_566:
        /*0d08*/ 	.byte	0x04, 0x12
        /*0d0a*/ 	.short	(.L_568 - .L_567)
	.align		4
.L_567:
        /*0d0c*/ 	.word	index@(_ZN5flash24flash_fwd_splitkv_kernelI23Flash_fwd_kernel_traitsILi128ELi64ELi64ELi4ELb0ELb0EN7cutlass10bfloat16_tE19Flash_kernel_traitsILi128ELi64ELi64ELi4ES3_EELb1ELb0ELb1ELb0ELb0ELb0ELb1ELb1EEEvNS_16Flash_fwd_paramsE)
        /*0d10*/ 	.word	0x00000000


	//----- nvinfo : EIATTR_MIN_STACK_SIZE
	.align		4
.L_568:
        /*0d14*/ 	.byte	0x04, 0x12
        /*0d16*/ 	.short	(.L_570 - .L_569)
	.align		4
.L_569:
        /*0d18*/ 	.word	index@(_ZN5flash24flash_fwd_splitkv_kernelI23Flash_fwd_kernel_traitsILi128ELi64ELi64ELi4ELb0ELb0EN7cutlass10bfloat16_tE19Flash_kernel_traitsILi128ELi64ELi64ELi4ES3_EELb1ELb0ELb1ELb0ELb0ELb1ELb1ELb1EEEvNS_16Flash_fwd_paramsE)
        /*0d1c*/ 	.word	0x00000000
.L_570:


//--------------------- .nv.compat                --------------------------
	.section	.nv.compat,"",@"SHT_CUDA_COMPAT_INFO"
	.align	4
        /*0000*/ 	.byte	0x02, 0x09, 0x01, 0x00, 0x02, 0x02, 0x01, 0x00, 0x02, 0x05, 0x05, 0x00, 0x03, 0x07, 0x01, 0x01
        /*0010*/ 	.byte	0x02, 0x03, 0x00, 0x00, 0x02, 0x06, 0x01, 0x00, 0x04, 0x0b, 0x08, 0x00, 0x01, 0x00, 0x00, 0x00
        /*0020*/ 	.byte	0x00, 0x00, 0x00, 0x00


//--------------------- .nv.info._ZN5flash32flash_fwd_splitkv_combine_kernelI23Flash_fwd_kernel_traitsILi128ELi64ELi128ELi4ELb0ELb0EN7cutlass10bfloat16_tE19Flash_kernel_traitsILi128ELi64ELi128ELi4ES3_EELi4ELi7ELb0EEEvNS_16Flash_fwd_paramsE --------------------------
	.section	.nv.info._ZN5flash32flash_fwd_splitkv_combine_kernelI23Flash_fwd_kernel_traitsILi128ELi64ELi128ELi4ELb0ELb0EN7cutlass10bfloat16_tE19Flash_kernel_traitsILi128ELi64ELi128ELi4ES3_EELi4ELi7ELb0EEEvNS_16Flash_fwd_paramsE,"",@"SHT_CUDA_INFO"
	.sectionflags	@""
	.align	4


	//----- nvinfo : EIATTR_CUDA_API_VERSION
	.align		4
        /*0000*/ 	.byte	0x04, 0x37
        /*0002*/ 	.short	(.L_572 - .L_571)
.L_571:
        /*0004*/ 	.word	0x00000082


	//----- nvinfo : EIATTR_KPARAM_INFO
	.align		4
.L_572:
        /*0008*/ 	.byte	0x04, 0x17
        /*000a*/ 	.short	(.L_574 - .L_573)
.L_573:
        /*000c*/ 	.word	0x00000000
        /*0010*/ 	.short	0x0000
        /*0012*/ 	.short	0x0000
        /*0014*/ 	.byte	0x00, 0xf0, 0x41, 0x07


	//----- nvinfo : EIATTR_SPARSE_MMA_MASK
	.align		4
.L_574:
        /*0018*/ 	.byte	0x03, 0x50
        /*001a*/ 	.short	0x0000


	//----- nvinfo : EIATTR_MAXREG_COUNT
	.align		4
        /*001c*/ 	.byte	0x03, 0x1b
        /*001e*/ 	.short	0x00ff


	//----- nvinfo : EIATTR_NUM_BARRIERS
	.align		4
        /*0020*/ 	.byte	0x02, 0x4c
        /*0022*/ 	.byte	0x01
	.zero		1


	//----- nvinfo : EIATTR_MERCURY_ISA_VERSION
	.align		4
        /*0024*/ 	.byte	0x03, 0x5f
        /*0026*/ 	.short	0x0101


	//----- nvinfo : EIATTR_COOP_GROUP_MASK_REGIDS
	.align		4
        /*0028*/ 	.byte	0x04, 0x29
        /*002a*/ 	.short	(.L_576 - .L_575)


	//   ....[0]....
.L_575:
        /*002c*/ 	.word	0xffffffff


	//   ....[1]....
        /*0030*/ 	.word	0xffffffff


	//   ....[2]....
        /*0034*/ 	.word	0xffffffff


	//   ....[3]....
        /*0038*/ 	.word	0xffffffff


	//   ....[4]....
        /*003c*/ 	.word	0xffffffff


	//   ....[5]....
        /*0040*/ 	.word	0xffffffff


	//   ....[6]....
        /*0044*/ 	.word	0xffffffff


	//   ....[7]....
        /*0048*/ 	.word	0xffffffff


	//   ....[8]....
        /*004c*/ 	.word	0xffffffff


	//   ....[9]....
        /*0050*/ 	.word	0xffffffff


	//----- nvinfo : EIATTR_COOP_GROUP_INSTR_OFFSETS
	.align		4
.L_576:
        /*0054*/ 	.byte	0x04, 0x28
        /*0056*/ 	.short	(.L_578 - .L_577)


	//   ....[0]....
.L_577:
        /*0058*/ 	.word	0x00001cc0


	//   ....[1]....
        /*005c*/ 	.word	0x00001d50


	//   ....[2]....
        /*0060*/ 	.word	0x00001d90


	//   ....[3]....
        /*0064*/ 	.word	0x00001db0


	//   ....[4]....
        /*0068*/ 	.word	0x00001dd0


	//   ....[5]....
        /*006c*/ 	.word	0x00001fc0


	//   ....[6]....
        /*0070*/ 	.word	0x00002040


	//   ....[7]....
        /*0074*/ 	.word	0x000020c0


	//   ....[8]....
        /*0078*/ 	.word	0x00002190


	//   ....[9]....
        /*007c*/ 	.word	0x00002250


	//----- nvinfo : EIATTR_VRC_CTA_INIT_COUNT
	.align		4
.L_578:
        /*0080*/ 	.byte	0x02, 0x4a
	.zero		1
	.zero		1


	//----- nvinfo : EIATTR_EXIT_INSTR_OFFSETS
	.align		4
        /*0084*/ 	.byte	0x04, 0x1c
        /*0086*/ 	.short	(.L_580 - .L_579)


	//   ....[0]....
.L_579:
        /*0088*/ 	.word	0x00004100


	//   ....[1]....
        /*008c*/ 	.word	0x000043e0


	//   ....[2]....
        /*0090*/ 	.word	0x00004600


	//----- nvinfo : EIATTR_CRS_STACK_SIZE
	.align		4
.L_580:
        /*0094*/ 	.byte	0x04, 0x1e
        /*0096*/ 	.short	(.L_582 - .L_581)
.L_581:
        /*0098*/ 	.word	0x00000000


	//----- nvinfo : EIATTR_CBANK_PARAM_SIZE
	.align		4
.L_582:
        /*009c*/ 	.byte	0x03, 0x19
        /*009e*/ 	.short	0x01d0


	//----- nvinfo : EIATTR_PARAM_CBANK
	.align		4
        /*00a0*/ 	.byte	0x04, 0x0a
        /*00a2*/ 	.short	(.L_584 - .L_583)
	.align		4
.L_583:
        /*00a4*/ 	.word	index@(.nv.constant0._ZN5flash32flash_fwd_splitkv_combine_kernelI23Flash_fwd_kernel_traitsILi128ELi64ELi128ELi4ELb0ELb0EN7cutlass10bfloat16_tE19Flash_kernel_traitsILi128ELi64ELi128ELi4ES3_EELi4ELi7ELb0EEEvNS_16Flash_fwd_paramsE)
        /*00a8*/ 	.short	0x0380
        /*00aa*/ 	.short	0x01d0


	//----- nvinfo : EIATTR_SW_WAR
	.align		4
.L_584:
        /*00ac*/ 	.byte	0x04, 0x36
        /*00ae*/ 	.short	(.L_586 - .L_585)
.L_585:
        /*00b0*/ 	.word	0x00000008
.L_586:


//--------------------- .nv.info._ZN5flash32flash_fwd_splitkv_combine_kernelI23Flash_fwd_kernel_traitsILi128ELi64ELi128ELi4ELb0ELb0EN7cutlass10bfloat16_tE19Flash_kernel_traitsILi128ELi64ELi128ELi4ES3_EELi4ELi6ELb0EEEvNS_16Flash_fwd_paramsE --------------------------
	.section	.nv.info._ZN5flash32flash_fwd_splitkv_combine_kernelI23Flash_fwd_kernel_traitsILi128ELi64ELi128ELi4ELb0ELb0EN7cutlass10bfloat16_tE19Flash_kernel_traitsILi128ELi64ELi128ELi4ES3_EELi4ELi6ELb0EEEvNS_16Flash_fwd_paramsE,"",@"SHT_CUDA_INFO"
	.sectionflags	@""
	.align	4


	//----- nvinfo : EIATTR_CUDA_API_VERSION
	.align		4
        /*0000*/ 	.byte	0x04, 0x37
        /*0002*/ 	.short	(.L_588 - .L_587)
.L_587:
        /*0004*/ 	.word	0x00000082


	//----- nvinfo : EIATTR_KPARAM_INFO
	.align		4
.L_588:
        /*0008*/ 	.byte	0x04, 0x17
        /*000a*/ 	.short	(.L_590 - .L_589)
.L_589:
        /*000c*/ 	.word	0x00000000
        /*0010*/ 	.short	0x0000
        /*0012*/ 	.short	0x0000
        /*0014*/ 	.byte	0x00, 0xf0, 0x41, 0x07


	//----- nvinfo : EIATTR_SPARSE_MMA_MASK
	.align		4
.L_590:
        /*0018*/ 	.byte	0x03, 0x50
        /*001a*/ 	.short	0x0000


	//----- nvinfo : EIATTR_MAXREG_COUNT
	.align		4
        /*001c*/ 	.byte	0x03, 0x1b
        /*001e*/ 	.short	0x00ff


	//----- nvinfo : EIATTR_NUM_BARRIERS
	.align		4
        /*0020*/ 	.byte	0x02, 0x4c
        /*0022*/ 	.byte	0x01
	.zero		1


	//----- nvinfo : EIATTR_MERCURY_ISA_VERSION
	.align		4
        /*0024*/ 	.byte	0x03, 0x5f
        /*0026*/ 	.short	0x0101


	//----- nvinfo : EIATTR_COOP_GROUP_MASK_REGIDS
	.align		4
        /*0028*/ 	.byte	0x04, 0x29
        /*002a*/ 	.short	(.L_592 - .L_591)


	//   ....[0]....
.L_591:
        /*002c*/ 	.word	0xffffffff


	//   ....[1]....
        /*0030*/ 	.word	0xffffffff


	//   ....[2]....
        /*0034*/ 	.word	0xffffffff


	//   ....[3]....
        /*0038*/ 	.word	0xffffffff


	//   ....[4]....
        /*003c*/ 	.word	0xffffffff


	//   ....[5]....
        /*0040*/ 	.word	0xffffffff


	//   ....[6]....
        /*0044*/ 	.word	0xffffffff


	//   ....[7]....
        /*0048*/ 	.word	0xffffffff


	//   ....[8]....
        /*004c*/ 	.word	0xffffffff


	//   ....[9]....
        /*0050*/ 	.word	0xffffffff


	//----- nvinfo : EIATTR_COOP_GROUP_INSTR_OFFSETS
	.align		4
.L_592:
        /*0054*/ 	.byte	0x04, 0x28
        /*0056*/ 	.short	(.L_594 - .L_593)


	//   ....[0]....
.L_593:
        /*0058*/ 	.word	0x00001980


	//   ....[1]....
        /*005c*/ 	.word	0x000019a0


	//   ....[2]....
        /*0060*/ 	.word	0x000019e0


	//   ....[3]....
        /*0064*/ 	.word	0x00001a20


	//   ....[4]....
        /*0068*/ 	.word	0x00001a60


	//   ....[5]....
        /*006c*/ 	.word	0x00001be0


	//   ....[6]....
        /*0070*/ 	.word	0x00001cb0


	//   ....[7]....
        /*0074*/ 	.word	0x00001d20


	//   ....[8]....
        /*0078*/ 	.word	0x00001d90


	//   ....[9]....
        /*007c*/ 	.word	0x00001ea0


	//----- nvinfo : EIATTR_VRC_CTA_INIT_COUNT
	.align		4
.L_594:
        /*0080*/ 	.byte	0x02, 0x4a
	.zero		1
	.zero		1


	//----- nvinfo : EIATTR_EXIT_INSTR_OFFSETS
	.align		4
        /*0084*/ 	.byte	0x04, 0x1c
        /*0086*/ 	.short	(.L_596 - .L_595)


	//   ....[0]....
.L_595:
        /*0088*/ 	.word	0x00003ce0


	//   ....[1]....
        /*008c*/ 	.word	0x00003fc0


	//   ....[2]....
        /*0090*/ 	.word	0x000041e0


	//----- nvinfo : EIATTR_CRS_STACK_SIZE
	.align		4
.L_596:
        /*0094*/ 	.byte	0x04, 0x1e
        /*0096*/ 	.short	(.L_598 - .L_597)
.L_597:
        /*0098*/ 	.word	0x00000000


	//----- nvinfo : EIATTR_CBANK_PARAM_SIZE
	.align		4
.L_598:
        /*009c*/ 	.byte	0x03, 0x19
        /*009e*/ 	.short	0x01d0


	//----- nvinfo : EIATTR_PARAM_CBANK
	.align		4
        /*00a0*/ 	.byte	0x04, 0x0a
        /*00a2*/ 	.short	(.L_600 - .L_599)
	.align		4
.L_599:
        /*00a4*/ 	.word	index@(.nv.constant0._ZN5flash32flash_fwd_splitkv_combine_kernelI23Flash_fwd_kernel_traitsILi128ELi64ELi128ELi4ELb0ELb0EN7cutlass10bfloat16_tE19Flash_kernel_traitsILi128ELi64ELi128ELi4ES3_EELi4ELi6ELb0EEEvNS_16Flash_fwd_paramsE)
        /*00a8*/ 	.short	0x0380
        /*00aa*/ 	.short	0x01d0


	//----- nvinfo : EIATTR_SW_WAR
	.align		4
.L_600:
        /*00ac*/ 	.byte	0x04, 0x36
        /*00ae*/ 	.short	(.L_602 - .L_601)
.L_601:
        /*00b0*/ 	.word	0x00000008
.L_602:


//--------------------- .nv.info._ZN5flash32flash_fwd_splitkv_combine_kernelI23Flash_fwd_kernel_traitsILi128ELi64ELi128ELi4ELb0ELb0EN7cutlass10bfloat16_tE19Flash_kernel_traitsILi128ELi64ELi128ELi4ES3_EELi4ELi5ELb0EEEvNS_16Flash_fwd_paramsE --------------------------
	.section	.nv.info._ZN5flash32flash_fwd_splitkv_combine_kernelI23Flash_fwd_kernel_traitsILi128ELi64ELi128ELi4ELb0ELb0EN7cutlass10bfloat16_tE19Flash_kernel_traitsILi128ELi64ELi128ELi4ES3_EELi4ELi5ELb0EEEvNS_16Flash_fwd_paramsE,"",@"SHT_CUDA_INFO"
	.sectionflags	@""
	.align	4


	//----- nvinfo : EIATTR_CUDA_API_VERSION
	.align		4
        /*0000*/ 	.byte	0x04, 0x37
        /*0002*/ 	.short	(.L_604 - .L_603)
.L_603:
        /*0004*/ 	.word	0x00000082


	//----- nvinfo : EIATTR_KPARAM_INFO
	.align		4
.L_604:
        /*0008*/ 	.byte	0x04, 0x17
        /*000a*/ 	.short	(.L_606 - .L_605)
.L_605:
        /*000c*/ 	.word	0x00000000
        /*0010*/ 	.short	0x0000
        /*0012*/ 	.short	0x0000
        /*0014*/ 	.byte	0x00, 0xf0, 0x41, 0x07


	//----- nvinfo : EIATTR_SPARSE_MMA_MASK
	.align		4
.L_606:
        /*0018*/ 	.byte	0x03, 0x50
        /*001a*/ 	.short	0x0000


	//----- nvinfo : EIATTR_MAXREG_COUNT
	.align		4
        /*001c*/ 	.byte	0x03, 0x1b
        /*001e*/ 	.short	0x00ff


	//----- nvinfo : EIATTR_NUM_BARRIERS
	.align		4
        /*0020*/ 	.byte	0x02, 0x4c
        /*0022*/ 	.byte	0x01
	.zero		1


	//----- nvinfo : EIATTR_MERCURY_ISA_VERSION
	.align		4
        /*0024*/ 	.byte	0x03, 0x5f
        /*0026*/ 	.short	0x0101


	//----- nvinfo : EIATTR_COOP_GROUP_MASK_REGIDS
	.align		4
        /*0028*/ 	.byte	0x04, 0x29
        /*002a*/ 	.short	(.L_608 - .L_607)


	//   ....[0]....
.L_607:
        /*002c*/ 	.word	0xffffffff


	//   ....[1]....
        /*0030*/ 	.word	0xffffffff


	//   ....[2]....
        /*0034*/ 	.word	0xffffffff


	//   ....[3]....
        /*0038*/ 	.word	0xffffffff


	//   ....[4]....
        /*003c*/ 	.word	0xffffffff


	//   ....[5]....
        /*0040*/ 	.word	0xffffffff


	//   ....[6]....
        /*0044*/ 	.word	0xffffffff


	//   ....[7]....
        /*0048*/ 	.word	0xffffffff


	//   ....[8]....
        /*004c*/ 	.word	0xffffffff


	//   ....[9]....
        /*0050*/ 	.word	0xffffffff


	//----- nvinfo : EIATTR_COOP_GROUP_INSTR_OFFSETS
	.align		4
.L_608:
        /*0054*/ 	.byte	0x04, 0x28
        /*0056*/ 	.short	(.L_610 - .L_609)


	//   ....[0]....
.L_609:
        /*0058*/ 	.word	0x00001a90


	//   ....[1]....
        /*005c*/ 	.word	0x00001ae0


	//   ....[2]....
        /*0060*/ 	.word	0x00001b00


	//   ....[3]....
        /*0064*/ 	.word	0x00001b30


	//   ....[4]....
        /*0068*/ 	.word	0x00001b70


	//   ....[5]....
        /*006c*/ 	.word	0x00001c30


	//   ....[6]....
        /*0070*/ 	.word	0x00001c60


	//   ....[7]....
        /*0074*/ 	.word	0x00001cb0


	//   ....[8]....
        /*0078*/ 	.word	0x00001d00


	//   ....[9]....
        /*007c*/ 	.word	0x00001dd0


	//----- nvinfo : EIATTR_VRC_CTA_INIT_COUNT
	.align		4
.L_610:
        /*0080*/ 	.byte	0x02, 0x4a
	.zero		1
	.zero		1


	//----- nvinfo : EIATTR_EXIT_INSTR_OFFSETS
	.align		4
        /*0084*/ 	.byte	0x04, 0x1c
        /*0086*/ 	.short	(.L_612 - .L_611)


	//   ....[0]....
.L_611:
        /*0088*/ 	.word	0x00003b70


	//   ....[1]....
        /*008c*/ 	.word	0x00003e50


	//   ....[2]....
        /*0090*/ 	.word	0x00004070


	//----- nvinfo : EIATTR_CRS_STACK_SIZE
	.align		4
.L_612:
        /*0094*/ 	.byte	0x04, 0x1e
        /*0096*/ 	.short	(.L_614 - .L_613)
.L_613:
        /*0098*/ 	.word	0x00000000


	//----- nvinfo : EIATTR_CBANK_PARAM_SIZE
	.align		4
.L_614:
        /*009c*/ 	.byte	0x03, 0x19
        /*009e*/ 	.short	0x01d0


	//----- nvinfo : EIATTR_PARAM_CBANK
	.align		4
        /*00a0*/ 	.byte	0x04, 0x0a
        /*00a2*/ 	.short	(.L_616 - .L_615)
	.align		4
.L_615:
        /*00a4*/ 	.word	index@(.nv.constant0._ZN5flash32flash_fwd_splitkv_combine_kernelI23Flash_fwd_kernel_traitsILi128ELi64ELi128ELi4ELb0ELb0EN7cutlass10bfloat16_tE19Flash_kernel_traitsILi128ELi64ELi128ELi4ES3_EELi4ELi5ELb0EEEvNS_16Flash_fwd_paramsE)
        /*00a8*/ 	.short	0x0380
        /*00aa*/ 	.short	0x01d0


	//----- nvinfo : EIATTR_SW_WAR
	.align		4
.L_616:
        /*00ac*/ 	.byte	0x04, 0x36
        /*00ae*/ 	.short	(.L_618 - .L_617)
.L_617:
        /*00b0*/ 	.word	0x00000008
.L_618:


//--------------------- .nv.info._ZN5flash32flash_fwd_splitkv_combine_kernelI23Flash_fwd_kernel_traitsILi128ELi64ELi128ELi4ELb0ELb0EN7cutlass10bfloat16_tE19Flash_kernel_traitsILi128ELi64ELi128ELi4ES3_EELi4ELi4ELb0EEEvNS_16Flash_fwd_paramsE --------------------------
	.section	.nv.info._ZN5flash32flash_fwd_splitkv_combine_kernelI23Flash_fwd_kernel_traitsILi128ELi64ELi128ELi4ELb0ELb0EN7cutlass10bfloat16_tE19Flash_kernel_traitsILi128ELi64ELi128ELi4ES3_EELi4ELi4ELb0EEEvNS_16Flash_fwd_paramsE,"",@"SHT_CUDA_INFO"
	.sectionflags	@""
	.align	4


	//----- nvinfo : EIATTR_CUDA_API_VERSION
	.align		4
        /*0000*/ 	.byte	0x04, 0x37
        /*0002*/ 	.short	(.L_620 - .L_619)
.L_619:
        /*0004*/ 	.word	0x00000082


	//----- nvinfo : EIATTR_KPARAM_INFO
	.align		4
.L_620:
        /*0008*/ 	.byte	0x04, 0x17
        /*000a*/ 	.short	(.L_622 - .L_621)
.L_621:
        /*000c*/ 	.word	0x00000000
        /*0010*/ 	.short	0x0000
        /*0012*/ 	.short	0x0000
        /*0014*/ 	.byte	0x00, 0xf0, 0x41, 0x07


	//----- nvinfo : EIATTR_SPARSE_MMA_MASK
	.align		4
.L_622:
        /*0018*/ 	.byte	0x03, 0x50
        /*001a*/ 	.short	0x0000


	//----- nvinfo : EIATTR_MAXREG_COUNT
	.align		4
        /*001c*/ 	.byte	0x03, 0x1b
        /*001e*/ 	.short	0x00ff


	//----- nvinfo : EIATTR_NUM_BARRIERS
	.align		4
        /*0020*/ 	.byte	0x02, 0x4c
        /*0022*/ 	.byte	0x01
	.zero		1


	//----- nvinfo : EIATTR_MERCURY_ISA_VERSION
	.align		4
        /*0024*/ 	.byte	0x03, 0x5f
        /*0026*/ 	.short	0x0101


	//----- nvinfo : EIATTR_COOP_GROUP_MASK_REGIDS
	.align		4
        /*0028*/ 	.byte	0x04, 0x29
        /*002a*/ 	.short	(.L_624 - .L_623)


	//   ....[0]....
.L_623:
        /*002c*/ 	.word	0xffffffff


	//   ....[1]....
        /*0030*/ 	.word	0xffffffff


	//   ....[2]....
        /*0034*/ 	.word	0xffffffff


	//   ....[3]....
        /*0038*/ 	.word	0xffffffff


	//   ....[4]....
        /*003c*/ 	.word	0xffffffff


	//   ....[5]....
        /*0040*/ 	.word	0xffffffff


	//   ....[6]....
        /*0044*/ 	.word	0xffffffff


	//   ....[7]....
        /*0048*/ 	.word	0xffffffff


	//----- nvinfo : EIATTR_COOP_GROUP_INSTR_OFFSETS
	.align		4
.L_624:
        /*004c*/ 	.byte	0x04, 0x28
        /*004e*/ 	.short	(.L_626 - .L_625)


	//   ....[0]....
.L_625:
        /*0050*/ 	.word	0x00001ae0


	//   ....[1]....
        /*0054*/ 	.word	0x00001b10


	//   ....[2]....
        /*0058*/ 	.word	0x00001b30


	//   ....[3]....
        /*005c*/ 	.word	0x00001b50


	//   ....[4]....
        /*0060*/ 	.word	0x00001c20


	//   ....[5]....
        /*0064*/ 	.word	0x00001ca0


	//   ....[6]....
        /*0068*/ 	.word	0x00001cf0


	//   ....[7]....
        /*006c*/ 	.word	0x00001d80


	//----- nvinfo : EIATTR_VRC_CTA_INIT_COUNT
	.align		4
.L_626:
        /*0070*/ 	.byte	0x02, 0x4a
	.zero		1
	.zero		1


	//----- nvinfo : EIATTR_EXIT_INSTR_OFFSETS
	.align		4
        /*0074*/ 	.byte	0x04, 0x1c
        /*0076*/ 	.short	(.L_628 - .L_627)


	//   ....[0]....
.L_627:
        /*0078*/ 	.word	0x00003b40


	//   ....[1]....
        /*007c*/ 	.word	0x00003e20


	//   ....[2]....
        /*0080*/ 	.word	0x00004040


	//----- nvinfo : EIATTR_CRS_STACK_SIZE
	.align		4
.L_628:
        /*0084*/ 	.byte	0x04, 0x1e
        /*0086*/ 	.short	(.L_630 - .L_629)
.L_629:
        /*0088*/ 	.word	0x00000000


	//----- nvinfo : EIATTR_CBANK_PARAM_SIZE
	.align		4
.L_630:
        /*008c*/ 	.byte	0x03, 0x19
        /*008e*/ 	.short	0x01d0


	//----- nvinfo : EIATTR_PARAM_CBANK
	.align		4
        /*0090*/ 	.byte	0x04, 0x0a
        /*0092*/ 	.short	(.L_632 - .L_631)
	.align		4
.L_631:
        /*0094*/ 	.word	index@(.nv.constant0._ZN5flash32flash_fwd_splitkv_combine_kernelI23Flash_fwd_kernel_traitsILi128ELi64ELi128ELi4ELb0ELb0EN7cutlass10bfloat16_tE19Flash_kernel_traitsILi128ELi64ELi128ELi4ES3_EELi4ELi4ELb0EEEvNS_16Flash_fwd_paramsE)
        /*0098*/ 	.short	0x0380
        /*009a*/ 	.short	0x01d0


	//----- nvinfo : EIATTR_SW_WAR
	.align		4
.L_632:
        /*009c*/ 	.byte	0x04, 0x36
        /*009e*/ 	.short	(.L_634 - .L_633)
.L_633:
        /*00a0*/ 	.word	0x00000008
.L_634:


//--------------------- .nv.info._ZN5flash32flash_fwd_splitkv_combine_kernelI23Flash_fwd_kernel_traitsILi128ELi64ELi128ELi4ELb0ELb0EN7cutlass10bfloat16_tE19Flash_kernel_traitsILi128ELi64ELi128ELi4ES3_EELi4ELi3ELb0EEEvNS_16Flash_fwd_paramsE --------------------------
	.section	.nv.info._ZN5flash32flash_fwd_splitkv_combine_kernelI23Flash_fwd_kernel_traitsILi128ELi64ELi128ELi4ELb0ELb0EN7cutlass10bfloat16_tE19Flash_kernel_traitsILi128ELi64ELi128ELi4ES3_EELi4ELi3ELb0EEEvNS_16Flash_fwd_paramsE,"",@"SHT_CUDA_INFO"
	.sectionflags	@""
	.align	4


	//----- nvinfo : EIATTR_CUDA_API_VERSION
	.align		4
        /*0000*/ 	.byte	0x04, 0x37
        /*0002*/ 	.short	(.L_636 - .L_635)
.L_635:
        /*0004*/ 	.word	0x00000082


	//----- nvinfo : EIATTR_KPARAM_INFO
	.align		4
.L_636:
        /*0008*/ 	.byte	0x04, 0x17
        /*000a*/ 	.short	(.L_638 - .L_637)
.L_637:
        /*000c*/ 	.word	0x00000000
        /*0010*/ 	.short	0x0000
        /*0012*/ 	.short	0x0000
        /*0014*/ 	.byte	0x00, 0xf0, 0x41, 0x07


	//----- nvinfo : EIATTR_SPARSE_MMA_MASK
	.align		4
.L_638:
        /*0018*/ 	.byte	0x03, 0x50
        /*001a*/ 	.short	0x0000


	//----- nvinfo : EIATTR_MAXREG_COUNT
	.align		4
        /*001c*/ 	.byte	0x03, 0x1b
        /*001e*/ 	.short	0x00ff


	//----- nvinfo : EIATTR_NUM_BARRIERS
	.align		4
        /*0020*/ 	.byte	0x02, 0x4c
        /*0022*/ 	.byte	0x01
	.zero		1


	//----- nvinfo : EIATTR_MERCURY_ISA_VERSION
	.align		4
        /*0024*/ 	.byte	0x03, 0x5f
        /*0026*/ 	.short	0x0101


	//----- nvinfo : EIATTR_COOP_GROUP_MASK_REGIDS
	.align		4
        /*0028*/ 	.byte	0x04, 0x29
        /*002a*/ 	.short	(.L_640 - .L_639)


	//   ....[0]....
.L_639:
        /*002c*/ 	.word	0xffffffff


	//   ....[1]....
        /*0030*/ 	.word	0xffffffff


	//   ....[2]....
        /*0034*/ 	.word	0xffffffff


	//   ....[3]....
        /*0038*/ 	.word	0xffffffff


	//   ....[4]....
        /*003c*/ 	.word	0xffffffff


	//   ....[5]....
        /*0040*/ 	.word	0xffffffff


	//----- nvinfo : EIATTR_COOP_GROUP_INSTR_OFFSETS
	.align		4
.L_640:
        /*0044*/ 	.byte	0x04, 0x28
        /*0046*/ 	.short	(.L_642 - .L_641)


	//   ....[0]....
.L_641:
        /*0048*/ 	.word	0x00001ae0


	//   ....[1]....
        /*004c*/ 	.word	0x00001b00


	//   ....[2]....
        /*0050*/ 	.word	0x00001b20


	//   ....[3]....
        /*0054*/ 	.word	0x00001c30


	//   ....[4]....
        /*0058*/ 	.word	0x00001ca0


	//   ....[5]....
        /*005c*/ 	.word	0x00001d40


	//----- nvinfo : EIATTR_VRC_CTA_INIT_COUNT
	.align		4
.L_642:
        /*0060*/ 	.byte	0x02, 0x4a
	.zero		1
	.zero		1


	//----- nvinfo : EIATTR_EXIT_INSTR_OFFSETS
	.align		4
        /*0064*/ 	.byte	0x04, 0x1c
        /*0066*/ 	.short	(.L_644 - .L_643)


	//   ....[0]....
.L_643:
        /*0068*/ 	.word	0x00003b00


	//   ....[1]....
        /*006c*/ 	.word	0x00003de0


	//   ....[2]....
        /*0070*/ 	.word	0x00004000


	//----- nvinfo : EIATTR_CRS_STACK_SIZE
	.align		4
.L_644:
        /*0074*/ 	.byte	0x04, 0x1e
        /*0076*/ 	.short	(.L_646 - .L_645)
.L_645:
        /*0078*/ 	.word	0x00000000


	//----- nvinfo : EIATTR_CBANK_PARAM_SIZE
	.align		4
.L_646:
        /*007c*/ 	.byte	0x03, 0x19
        /*007e*/ 	.short	0x01d0


	//----- nvinfo : EIATTR_PARAM_CBANK
	.align		4
        /*0080*/ 	.byte	0x04, 0x0a
        /*0082*/ 	.short	(.L_648 - .L_647)
	.align		4
.L_647:
        /*0084*/ 	.word	index@(.nv.constant0._ZN5flash32flash_fwd_splitkv_combine_kernelI23Flash_fwd_kernel_traitsILi128ELi64ELi128ELi4ELb0ELb0EN7cutlass10bfloat16_tE19Flash_kernel_traitsILi128ELi64ELi128ELi4ES3_EELi4ELi3ELb0EEEvNS_16Flash_fwd_paramsE)
        /*0088*/ 	.short	0x0380
        /*008a*/ 	.short	0x01d0


	//----- nvinfo : EIATTR_SW_WAR
	.align		4
.L_648:
        /*008c*/ 	.byte	0x04, 0x36
        /*008e*/ 	.short	(.L_650 - .L_649)
.L_649:
        /*0090*/ 	.word	0x00000008
.L_650:


//--------------------- .nv.info._ZN5flash32flash_fwd_splitkv_combine_kernelI23Flash_fwd_kernel_traitsILi128ELi64ELi128ELi4ELb0ELb0EN7cutlass10bfloat16_tE19Flash_kernel_traitsILi128ELi64ELi128ELi4ES3_EELi4ELi2ELb0EEEvNS_16Flash_fwd_paramsE --------------------------
	.section	.nv.info._ZN5flash32flash_fwd_splitkv_combine_kernelI23Flash_fwd_kernel_traitsILi128ELi64ELi128ELi4ELb0ELb0EN7cutlass10bfloat16_tE19Flash_kernel_traitsILi128ELi64ELi128ELi4ES3_EELi4ELi2ELb0EEEvNS_16Flash_fwd_paramsE,"",@"SHT_CUDA_INFO"
	.sectionflags	@""
	.align	4


	//----- nvinfo : EIATTR_CUDA_API_VERSION
	.align		4
        /*0000*/ 	.byte	0x04, 0x37
        /*0002*/ 	.short	(.L_652 - .L_651)
.L_651:
        /*0004*/ 	.word	0x00000082


	//----- nvinfo : EIATTR_KPARAM_INFO
	.align		4
.L_652:
        /*0008*/ 	.byte	0x04, 0x17
        /*000a*/ 	.short	(.L_654 - .L_653)
.L_653:
        /*000c*/ 	.word	0x00000000
        /*0010*/ 	.short	0x0000
        /*0012*/ 	.short	0x0000
        /*0014*/ 	.byte	0x00, 0xf0, 0x41, 0x07


	//----- nvinfo : EIATTR_SPARSE_MMA_MASK
	.align		4
.L_654:
        /*0018*/ 	.byte	0x03, 0x50
        /*001a*/ 	.short	0x0000


	//----- nvinfo : EIATTR_MAXREG_COUNT
	.align		4
        /*001c*/ 	.byte	0x03, 0x1b
        /*001e*/ 	.short	0x00ff


	//----- nvinfo : EIATTR_NUM_BARRIERS
	.align		4
        /*0020*/ 	.byte	0x02, 0x4c
        /*0022*/ 	.byte	0x01
	.zero		1


	//----- nvinfo : EIATTR_MERCURY_ISA_VERSION
	.align		4
        /*0024*/ 	.byte	0x03, 0x5f
        /*0026*/ 	.short	0x0101


	//----- nvinfo : EIATTR_COOP_GROUP_MASK_REGIDS
	.align		4
        /*0028*/ 	.byte	0x04, 0x29
        /*002a*/ 	.short	(.L_656 - .L_655)


	//   ....[0]....
.L_655:
        /*002c*/ 	.word	0xffffffff


	//   ....[1]....
        /*0030*/ 	.word	0xffffffff


	//   ....[2]....
        /*0034*/ 	.word	0xffffffff


	//   ....[3]....
        /*0038*/ 	.word	0xffffffff


	//----- nvinfo : EIATTR_COOP_GROUP_INSTR_OFFSETS
	.align		4
.L_656:
        /*003c*/ 	.byte	0x04, 0x28
        /*003e*/ 	.short	(.L_658 - .L_657)


	//   ....[0]....
.L_657:
        /*0040*/ 	.word	0x00001c70


	//   ....[1]....
        /*0044*/ 	.word	0x00001d10


	//   ....[2]....
        /*0048*/ 	.word	0x00001de0


	//   ....[3]....
        /*004c*/ 	.word	0x00001e90


	//----- nvinfo : EIATTR_VRC_CTA_INIT_COUNT
	.align		4
.L_658:
        /*0050*/ 	.byte	0x02, 0x4a
	.zero		1
	.zero		1


	//----- nvinfo : EIATTR_EXIT_INSTR_OFFSETS
	.align		4
        /*0054*/ 	.byte	0x04, 0x1c
        /*0056*/ 	.short	(.L_660 - .L_659)


	//   ....[0]....
.L_659:
        /*0058*/ 	.word	0x00003ad0


	//   ....[1]....
        /*005c*/ 	.word	0x00003db0


	//   ....[2]....
        /*0060*/ 	.word	0x00003fd0


	//----- nvinfo : EIATTR_CRS_STACK_SIZE
	.align		4
.L_660:
        /*0064*/ 	.byte	0x04, 0x1e
        /*0066*/ 	.short	(.L_662 - .L_661)
.L_661:
        /*0068*/ 	.word	0x00000000


	//----- nvinfo : EIATTR_CBANK_PARAM_SIZE
	.align		4
.L_662:
        /*006c*/ 	.byte	0x03, 0x19
        /*006e*/ 	.short	0x01d0


	//----- nvinfo : EIATTR_PARAM_CBANK
	.align		4
        /*0070*/ 	.byte	0x04, 0x0a
        /*0072*/ 	.short	(.L_664 - .L_663)
	.align		4
.L_663:
        /*0074*/ 	.word	index@(.nv.constant0._ZN5flash32flash_fwd_splitkv_combine_kernelI23Flash_fwd_kernel_traitsILi128ELi64ELi128ELi4ELb0ELb0EN7cutlass10bfloat16_tE19Flash_kernel_traitsILi128ELi64ELi128ELi4ES3_EELi4ELi2ELb0EEEvNS_16Flash_fwd_paramsE)
        /*0078*/ 	.short	0x0380
        /*007a*/ 	.short	0x01d0


	//----- nvinfo : EIATTR_SW_WAR
	.align		4
.L_664:
        /*007c*/ 	.byte	0x04, 0x36
        /*007e*/ 	.short	(.L_666 - .L_665)
.L_665:
        /*0080*/ 	.word	0x00000008
.L_666:


//--------------------- .nv.info._ZN5flash32flash_fwd_splitkv_combine_kernelI23Flash_fwd_kernel_traitsILi128ELi64ELi128ELi4ELb0ELb0EN7cutlass10bfloat16_tE19Flash_kernel_traitsILi128ELi64ELi128ELi4ES3_EELi4ELi1ELb0EEEvNS_16Flash_fwd_paramsE --------------------------
	.section	.nv.info._ZN5flash32flash_fwd_splitkv_combine_kernelI23Flash_fwd_kernel_traitsILi128ELi64ELi128ELi4ELb0ELb0EN7cutlass10bfloat16_tE19Flash_kernel_traitsILi128ELi64ELi128ELi4ES3_EELi4ELi1ELb0EEEvNS_16Flash_fwd_paramsE,"",@"SHT_CUDA_INFO"
	.sectionflags	@""
	.align	4


	//----- nvinfo : EIATTR_CUDA_API_VERSION
	.align		4
        /*0000*/ 	.byte	0x04, 0x37
        /*0002*/ 	.short	(.L_668 - .L_667)
.L_667:
        /*0004*/ 	.word	0x00000082


	//----- nvinfo : EIATTR_KPARAM_INFO
	.align		4
.L_668:
        /*0008*/ 	.byte	0x04, 0x17
        /*000a*/ 	.short	(.L_670 - .L_669)
.L_669:
        /*000c*/ 	.word	0x00000000
        /*0010*/ 	.short	0x0000
        /*0012*/ 	.short	0x0000
        /*0014*/ 	.byte	0x00, 0xf0, 0x41, 0x07


	//----- nvinfo : EIATTR_SPARSE_MMA_MASK
	.align		4
.L_670:
        /*0018*/ 	.byte	0x03, 0x50
        /*001a*/ 	.short	0x0000


	//----- nvinfo : EIATTR_MAXREG_COUNT
	.align		4
        /*001c*/ 	.byte	0x03, 0x1b
        /*001e*/ 	.short	0x00ff


	//----- nvinfo : EIATTR_NUM_BARRIERS
	.align		4
        /*0020*/ 	.byte	0x02, 0x4c
        /*0022*/ 	.byte	0x01
	.zero		1


	//----- nvinfo : EIATTR_MERCURY_ISA_VERSION
	.align		4
        /*0024*/ 	.byte	0x03, 0x5f
        /*0026*/ 	.short	0x0101


	//----- nvinfo : EIATTR_COOP_GROUP_MASK_REGIDS
	.align		4
        /*0028*/ 	.byte	0x04, 0x29
        /*002a*/ 	.short	(.L_672 - .L_671)


	//   ....[0]....
.L_671:
        /*002c*/ 	.word	0xffffffff


	//   ....[1]....
        /*0030*/ 	.word	0xffffffff


	//----- nvinfo : EIATTR_COOP_GROUP_INSTR_OFFSETS
	.align		4
.L_672:
        /*0034*/ 	.byte	0x04, 0x28
        /*0036*/ 	.short	(.L_674 - .L_673)


	//   ....[0]....
.L_673:
        /*0038*/ 	.word	0x00001ba0


	//   ....[1]....
        /*003c*/ 	.word	0x00001db0


	//----- nvinfo : EIATTR_VRC_CTA_INIT_COUNT
	.align		4
.L_674:
        /*0040*/ 	.byte	0x02, 0x4a
	.zero		1
	.zero		1


	//----- nvinfo : EIATTR_EXIT_INSTR_OFFSETS
	.align		4
        /*0044*/ 	.byte	0x04, 0x1c
        /*0046*/ 	.short	(.L_676 - .L_675)


	//   ....[0]....
.L_675:
        /*0048*/ 	.word	0x00003a70


	//   ....[1]....
        /*004c*/ 	.word	0x00003d50


	//   ....[2]....
        /*0050*/ 	.word	0x00003f70


	//----- nvinfo : EIATTR_CRS_STACK_SIZE
	.align		4
.L_676:
        /*0054*/ 	.byte	0x04, 0x1e
        /*0056*/ 	.short	(.L_678 - .L_677)
.L_677:
        /*0058*/ 	.word	0x00000000


	//----- nvinfo : EIATTR_CBANK_PARAM_SIZE
	.align		4
.L_678:
        /*005c*/ 	.byte	0x03, 0x19
        /*005e*/ 	.short	0x01d0


	//----- nvinfo : EIATTR_PARAM_CBANK
	.align		4
        /*0060*/ 	.byte	0x04, 0x0a
        /*0062*/ 	.short	(.L_680 - .L_679)
	.align		4
.L_679:
        /*0064*/ 	.word	index@(.nv.constant0._ZN5flash32flash_fwd_splitkv_combine_kernelI23Flash_fwd_kernel_traitsILi128ELi64ELi128ELi4ELb0ELb0EN7cutlass10bfloat16_tE19Flash_kernel_traitsILi128ELi64ELi128ELi4ES3_EELi4ELi1ELb0EEEvNS_16Flash_fwd_paramsE)
        /*0068*/ 	.short	0x0380
        /*006a*/ 	.short	0x01d0


	//----- nvinfo : EIATTR_SW_WAR
	.align		4
.L_680:
        /*006c*/ 	.byte	0x04, 0x36
        /*006e*/ 	.short	(.L_682 - .L_681)
.L_681:
        /*0070*/ 	.word	0x00000008
.L_682:


//--------------------- .nv.info._ZN5flash32flash_fwd_splitkv_combine_kernelI23Flash_fwd_kernel_traitsILi128ELi64ELi128ELi4ELb0ELb0EN7cutlass10bfloat16_tE19Flash_kernel_traitsILi128ELi64ELi128ELi4ES3_EELi4ELi7ELb1EEEvNS_16Flash_fwd_paramsE --------------------------
	.section	.nv.info._ZN5flash32flash_fwd_splitkv_combine_kernelI23Flash_fwd_kernel_traitsILi128ELi64ELi128ELi4ELb0ELb0EN7cutlass10bfloat16_tE19Flash_kernel_traitsILi128ELi64ELi128ELi4ES3_EELi4ELi7ELb1EEEvNS_16Flash_fwd_paramsE,"",@"SHT_CUDA_INFO"
	.sectionflags	@""
	.align	4


	//----- nvinfo : EIATTR_CUDA_API_VERSION
	.align		4
        /*0000*/ 	.byte	0x04, 0x37
        /*0002*/ 	.short	(.L_684 - .L_683)
.L_683:
        /*0004*/ 	.word	0x00000082


	//----- nvinfo : EIATTR_KPARAM_INFO
	.align		4
.L_684:
        /*0008*/ 	.byte	0x04, 0x17
        /*000a*/ 	.short	(.L_686 - .L_685)
.L_685:
        /*000c*/ 	.word	0x00000000
        /*0010*/ 	.short	0x0000
        /*0012*/ 	.short	0x0000
        /*0014*/ 	.byte	0x00, 0xf0, 0x41, 0x07


	//----- nvinfo : EIATTR_SPARSE_MMA_MASK
	.align		4
.L_686:
        /*0018*/ 	.byte	0x03, 0x50
        /*001a*/ 	.short	0x0000


	//----- nvinfo : EIATTR_MAXREG_COUNT
	.align		4
        /*001c*/ 	.byte	0x03, 0x1b
        /*001e*/ 	.short	0x00ff


	//----- nvinfo : EIATTR_NUM_BARRIERS
	.align		4
        /*0020*/ 	.byte	0x02, 0x4c
        /*0022*/ 	.byte	0x01
	.zero		1


	//----- nvinfo : EIATTR_MERCURY_ISA_VERSION
	.align		4
        /*0024*/ 	.byte	0x03, 0x5f
        /*0026*/ 	.short	0x0101


	//----- nvinfo : EIATTR_COOP_GROUP_MASK_REGIDS
	.align		4
        /*0028*/ 	.byte	0x04, 0x29
        /*002a*/ 	.short	(.L_688 - .L_687)


	//   ....[0]....
.L_687:
        /*002c*/ 	.word	0xffffffff


	//   ....[1]....
        /*0030*/ 	.word	0xffffffff


	//   ....[2]....
        /*0034*/ 	.word	0xffffffff


	//   ....[3]....
        /*0038*/ 	.word	0xffffffff


	//   ....[4]....
        /*003c*/ 	.word	0xffffffff


	//   ....[5]....
        /*0040*/ 	.word	0xffffffff


	//   ....[6]....
        /*0044*/ 	.word	0xffffffff


	//   ....[7]....
        /*0048*/ 	.word	0xffffffff


	//   ....[8]....
        /*004c*/ 	.word	0xffffffff


	//   ....[9]....
        /*0050*/ 	.word	0xffffffff


	//----- nvinfo : EIATTR_COOP_GROUP_INSTR_OFFSETS
	.align		4
.L_688:
        /*0054*/ 	.byte	0x04, 0x28
        /*0056*/ 	.short	(.L_690 - .L_689)


	//   ....[0]....
.L_689:
        /*0058*/ 	.word	0x00001c00


	//   ....[1]....
        /*005c*/ 	.word	0x00001c50


	//   ....[2]....
        /*0060*/ 	.word	0x00001c70


	//   ....[3]....
        /*0064*/ 	.word	0x00001cc0


	//   ....[4]....
        /*0068*/ 	.word	0x00001d30


	//   ....[5]....
        /*006c*/ 	.word	0x00001f00


	//   ....[6]....
        /*0070*/ 	.word	0x00001fa0


	//   ....[7]....
        /*0074*/ 	.word	0x00002010


	//   ....[8]....
        /*0078*/ 	.word	0x000020e0


	//   ....[9]....
        /*007c*/ 	.word	0x00002190


	//----- nvinfo : EIATTR_VRC_CTA_INIT_COUNT
	.align		4
.L_690:
        /*0080*/ 	.byte	0x02, 0x4a
	.zero		1
	.zero		1


	//----- nvinfo : EIATTR_EXIT_INSTR_OFFSETS
	.align		4
        /*0084*/ 	.byte	0x04, 0x1c
        /*0086*/ 	.short	(.L_692 - .L_691)


	//   ....[0]....
.L_691:
        /*0088*/ 	.word	0x00004bd0


	//   ....[1]....
        /*008c*/ 	.word	0x000050b0


	//----- nvinfo : EIATTR_CRS_STACK_SIZE
	.align		4
.L_692:
        /*0090*/ 	.byte	0x04, 0x1e
        /*0092*/ 	.short	(.L_694 - .L_693)
.L_693:
        /*0094*/ 	.word	0x00000000


	//----- nvinfo : EIATTR_CBANK_PARAM_SIZE
	.align		4
.L_694:
        /*0098*/ 	.byte	0x03, 0x19
        /*009a*/ 	.short	0x01d0


	//----- nvinfo : EIATTR_PARAM_CBANK
	.align		4
        /*009c*/ 	.byte	0x04, 0x0a
        /*009e*/ 	.short	(.L_696 - .L_695)
	.align		4
.L_695:
        /*00a0*/ 	.word	index@(.nv.constant0._ZN5flash32flash_fwd_splitkv_combine_kernelI23Flash_fwd_kernel_traitsILi128ELi64ELi128ELi4ELb0ELb0EN7cutlass10bfloat16_tE19Flash_kernel_traitsILi128ELi64ELi128ELi4ES3_EELi4ELi7ELb1EEEvNS_16Flash_fwd_paramsE)
        /*00a4*/ 	.short	0x0380
        /*00a6*/ 	.short	0x01d0


	//----- nvinfo : EIATTR_SW_WAR
	.align		4
.L_696:
        /*00a8*/ 	.byte	0x04, 0x36
        /*00aa*/ 	.short	(.L_698 - .L_697)
.L_697:
        /*00ac*/ 	.word	0x00000008
.L_698:


//--------------------- .nv.info._ZN5flash32flash_fwd_splitkv_combine_kernelI23Flash_fwd_kernel_traitsILi128ELi64ELi128ELi4ELb0ELb0EN7cutlass10bfloat16_tE19Flash_kernel_traitsILi128ELi64ELi128ELi4ES3_EELi4ELi6ELb1EEEvNS_16Flash_fwd_paramsE --------------------------
	.section	.nv.info._ZN5flash32flash_fwd_splitkv_combine_kernelI23Flash_fwd_kernel_traitsILi128ELi64ELi128ELi4ELb0ELb0EN7cutlass10bfloat16_tE19Flash_kernel_traitsILi128ELi64ELi128ELi4ES3_EELi4ELi6ELb1EEEvNS_16Flash_fwd_paramsE,"",@"SHT_CUDA_INFO"
	.sectionflags	@""
	.align	4


	//----- nvinfo : EIATTR_CUDA_API_VERSION
	.align		4
        /*0000*/ 	.byte	0x04, 0x37
        /*0002*/ 	.short	(.L_700 - .L_699)
.L_699:
        /*0004*/ 	.word	0x00000082


	//----- nvinfo : EIATTR_KPARAM_INFO
	.align		4
.L_700:
        /*0008*/ 	.byte	0x04, 0x17
        /*000a*/ 	.short	(.L_702 - .L_701)
.L_701:
        /*000c*/ 	.word	0x00000000
        /*0010*/ 	.short	0x0000
        /*0012*/ 	.short	0x0000
        /*0014*/ 	.byte	0x00, 0xf0, 0x41, 0x07


	//----- nvinfo : EIATTR_SPARSE_MMA_MASK
	.align		4
.L_702:
        /*0018*/ 	.byte	0x03, 0x50
        /*001a*/ 	.short	0x0000


	//----- nvinfo : EIATTR_MAXREG_COUNT
	.align		4
        /*001c*/ 	.byte	0x03, 0x1b
        /*001e*/ 	.short	0x00ff


	//----- nvinfo : EIATTR_NUM_BARRIERS
	.align		4
        /*0020*/ 	.byte	0x02, 0x4c
        /*0022*/ 	.byte	0x01
	.zero		1


	//----- nvinfo : EIATTR_MERCURY_ISA_VERSION
	.align		4
        /*0024*/ 	.byte	0x03, 0x5f
        /*0026*/ 	.short	0x0101


	//----- nvinfo : EIATTR_COOP_GROUP_MASK_REGIDS
	.align		4
        /*0028*/ 	.byte	0x04, 0x29
        /*002a*/ 	.short	(.L_704 - .L_703)


	//   ....[0]....
.L_703:
        /*002c*/ 	.word	0xffffffff


	//   ....[1]....
        /*0030*/ 	.word	0xffffffff


	//   ....[2]....
        /*0034*/ 	.word	0xffffffff


	//   ....[3]....
        /*0038*/ 	.word	0xffffffff


	//   ....[4]....
        /*003c*/ 	.word	0xffffffff


	//   ....[5]....
        /*0040*/ 	.word	0xffffffff


	//   ....[6]....
        /*0044*/ 	.word	0xffffffff


	//   ....[7]....
        /*0048*/ 	.word	0xffffffff


	//   ....[8]....
        /*004c*/ 	.word	0xffffffff


	//   ....[9]....
        /*0050*/ 	.word	0xffffffff


	//----- nvinfo : EIATTR_COOP_GROUP_INSTR_OFFSETS
	.align		4
.L_704:
        /*0054*/ 	.byte	0x04, 0x28
        /*0056*/ 	.short	(.L_706 - .L_705)


	//   ....[0]....
.L_705:
        /*0058*/ 	.word	0x00001970


	//   ....[1]....
        /*005c*/ 	.word	0x00001990


	//   ....[2]....
        /*0060*/ 	.word	0x000019d0


	//   ....[3]....
        /*0064*/ 	.word	0x00001a10


	//   ....[4]....
        /*0068*/ 	.word	0x00001a60


	//   ....[5]....
        /*006c*/ 	.word	0x00001bc0


	//   ....[6]....
        /*0070*/ 	.word	0x00001c90


	//   ....[7]....
        /*0074*/ 	.word	0x00001d00


	//   ....[8]....
        /*0078*/ 	.word	0x00001d70


	//   ....[9]....
        /*007c*/ 	.word	0x00001e80


	//----- nvinfo : EIATTR_VRC_CTA_INIT_COUNT
	.align		4
.L_706:
        /*0080*/ 	.byte	0x02, 0x4a
	.zero		1
	.zero		1


	//----- nvinfo : EIATTR_EXIT_INSTR_OFFSETS
	.align		4
        /*0084*/ 	.byte	0x04, 0x1c
        /*0086*/ 	.short	(.L_708 - .L_707)


	//   ....[0]....
.L_707:
        /*0088*/ 	.word	0x00004850


	//   ....[1]....
        /*008c*/ 	.word	0x00004d30


	//----- nvinfo : EIATTR_CRS_STACK_SIZE
	.align		4
.L_708:
        /*0090*/ 	.byte	0x04, 0x1e
        /*0092*/ 	.short	(.L_710 - .L_709)
.L_709:
        /*0094*/ 	.word	0x00000000


	//----- nvinfo : EIATTR_CBANK_PARAM_SIZE
	.align		4
.L_710:
        /*0098*/ 	.byte	0x03, 0x19
        /*009a*/ 	.short	0x01d0


	//----- nvinfo : EIATTR_PARAM_CBANK
	.align		4
        /*009c*/ 	.byte	0x04, 0x0a
        /*009e*/ 	.short	(.L_712 - .L_711)
	.align		4
.L_711:
        /*00a0*/ 	.word	index@(.nv.constant0._ZN5flash32flash_fwd_splitkv_combine_kernelI23Flash_fwd_kernel_traitsILi128ELi64ELi128ELi4ELb0ELb0EN7cutlass10bfloat16_tE19Flash_kernel_traitsILi128ELi64ELi128ELi4ES3_EELi4ELi6ELb1EEEvNS_16Flash_fwd_paramsE)
        /*00a4*/ 	.short	0x0380
        /*00a6*/ 	.short	0x01d0


	//----- nvinfo : EIATTR_SW_WAR
	.align		4
.L_712:
        /*00a8*/ 	.byte	0x04, 0x36
        /*00aa*/ 	.short	(.L_714 - .L_713)
.L_713:
        /*00ac*/ 	.word	0x00000008
.L_714:


//--------------------- .nv.info._ZN5flash32flash_fwd_splitkv_combine_kernelI23Flash_fwd_kernel_traitsILi128ELi64ELi128ELi4ELb0ELb0EN7cutlass10bfloat16_tE19Flash_kernel_traitsILi128ELi64ELi128ELi4ES3_EELi4ELi5ELb1EEEvNS_16Flash_fwd_paramsE --------------------------
	.section	.nv.info._ZN5flash32flash_fwd_splitkv_combine_kernelI23Flash_fwd_kernel_traitsILi128ELi64ELi128ELi4ELb0ELb0EN7cutlass10bfloat16_tE19Flash_kernel_traitsILi128ELi64ELi128ELi4ES3_EELi4ELi5ELb1EEEvNS_16Flash_fwd_paramsE,"",@"SHT_CUDA_INFO"
	.sectionflags	@""
	.align	4


	//----- nvinfo : EIATTR_CUDA_API_VERSION
	.align		4
        /*0000*/ 	.byte	0x04, 0x37
        /*0002*/ 	.short	(.L_716 - .L_715)
.L_715:
        /*0004*/ 	.word	0x00000082


	//----- nvinfo : EIATTR_KPARAM_INFO
	.align		4
.L_716:
        /*0008*/ 	.byte	0x04, 0x17
        /*000a*/ 	.short	(.L_718 - .L_717)
.L_717:
        /*000c*/ 	.word	0x00000000
        /*0010*/ 	.short	0x0000
        /*0012*/ 	.short	0x0000
        /*0014*/ 	.byte	0x00, 0xf0, 0x41, 0x07


	//----- nvinfo : EIATTR_SPARSE_MMA_MASK
	.align		4
.L_718:
        /*0018*/ 	.byte	0x03, 0x50
        /*001a*/ 	.short	0x0000


	//----- nvinfo : EIATTR_MAXREG_COUNT
	.align		4
        /*001c*/ 	.byte	0x03, 0x1b
        /*001e*/ 	.short	0x00ff


	//----- nvinfo : EIATTR_NUM_BARRIERS
	.align		4
        /*0020*/ 	.byte	0x02, 0x4c
        /*0022*/ 	.byte	0x01
	.zero		1


	//----- nvinfo : EIATTR_MERCURY_ISA_VERSION
	.align		4
        /*0024*/ 	.byte	0x03, 0x5f
        /*0026*/ 	.short	0x0101


	//----- nvinfo : EIATTR_COOP_GROUP_MASK_REGIDS
	.align		4
        /*0028*/ 	.byte	0x04, 0x29
        /*002a*/ 	.short	(.L_720 - .L_719)


	//   ....[0]....
.L_719:
        /*002c*/ 	.word	0xffffffff


	//   ....[1]....
        /*0030*/ 	.word	0xffffffff


	//   ....[2]....
        /*0034*/ 	.word	0xffffffff


	//   ....[3]....
        /*0038*/ 	.word	0xffffffff


	//   ....[4]....
        /*003c*/ 	.word	0xffffffff


	//   ....[5]....
        /*0040*/ 	.word	0xffffffff


	//   ....[6]....
        /*0044*/ 	.word	0xffffffff


	//   ....[7]....
        /*0048*/ 	.word	0xffffffff


	//   ....[8]....
        /*004c*/ 	.word	0xffffffff


	//   ....[9]....
        /*0050*/ 	.word	0xffffffff


	//----- nvinfo : EIATTR_COOP_GROUP_INSTR_OFFSETS
	.align		4
.L_720:
        /*0054*/ 	.byte	0x04, 0x28
        /*0056*/ 	.short	(.L_722 - .L_721)


	//   ....[0]....
.L_721:
        /*0058*/ 	.word	0x00001a90


	//   ....[1]....
        /*005c*/ 	.word	0x00001af0


	//   ....[2]....
        /*0060*/ 	.word	0x00001b10


	//   ....[3]....
        /*0064*/ 	.word	0x00001b30


	//   ....[4]....
        /*0068*/ 	.word	0x00001b60


	//   ....[5]....
        /*006c*/ 	.word	0x00001c20


	//   ....[6]....
        /*0070*/ 	.word	0x00001c50


	//   ....[7]....
        /*0074*/ 	.word	0x00001ca0


	//   ....[8]....
        /*0078*/ 	.word	0x00001cf0


	//   ....[9]....
        /*007c*/ 	.word	0x00001dd0


	//----- nvinfo : EIATTR_VRC_CTA_INIT_COUNT
	.align		4
.L_722:
        /*0080*/ 	.byte	0x02, 0x4a
	.zero		1
	.zero		1


	//----- nvinfo : EIATTR_EXIT_INSTR_OFFSETS
	.align		4
        /*0084*/ 	.byte	0x04, 0x1c
        /*0086*/ 	.short	(.L_724 - .L_723)


	//   ....[0]....
.L_723:
        /*0088*/ 	.word	0x000046d0


	//   ....[1]....
        /*008c*/ 	.word	0x00004bb0


	//----- nvinfo : EIATTR_CRS_STACK_SIZE
	.align		4
.L_724:
        /*0090*/ 	.byte	0x04, 0x1e
        /*0092*/ 	.short	(.L_726 - .L_725)
.L_725:
        /*0094*/ 	.word	0x00000000


	//----- nvinfo : EIATTR_CBANK_PARAM_SIZE
	.align		4
.L_726:
        /*0098*/ 	.byte	0x03, 0x19
        /*009a*/ 	.short	0x01d0


	//----- nvinfo : EIATTR_PARAM_CBANK
	.align		4
        /*009c*/ 	.byte	0x04, 0x0a
        /*009e*/ 	.short	(.L_728 - .L_727)
	.align		4
.L_727:
        /*00a0*/ 	.word	index@(.nv.constant0._ZN5flash32flash_fwd_splitkv_combine_kernelI23Flash_fwd_kernel_traitsILi128ELi64ELi128ELi4ELb0ELb0EN7cutlass10bfloat16_tE19Flash_kernel_traitsILi128ELi64ELi128ELi4ES3_EELi4ELi5ELb1EEEvNS_16Flash_fwd_paramsE)
        /*00a4*/ 	.short	0x0380
        /*00a6*/ 	.short	0x01d0


	//----- nvinfo : EIATTR_SW_WAR
	.align		4
.L_728:
        /*00a8*/ 	.byte	0x04, 0x36
        /*00aa*/ 	.short	(.L_730 - .L_729)
.L_729:
        /*00ac*/ 	.word	0x00000008
.L_730:


//--------------------- .nv.info._ZN5flash32flash_fwd_splitkv_combine_kernelI23Flash_fwd_kernel_traitsILi128ELi64ELi128ELi4ELb0ELb0EN7cutlass10bfloat16_tE19Flash_kernel_traitsILi128ELi64ELi128ELi4ES3_EELi4ELi4ELb1EEEvNS_16Flash_fwd_paramsE --------------------------
	.section	.nv.info._ZN5flash32flash_fwd_splitkv_combine_kernelI23Flash_fwd_kernel_traitsILi128ELi64ELi128ELi4ELb0ELb0EN7cutlass10bfloat16_tE19Flash_kernel_traitsILi128ELi64ELi128ELi4ES3_EELi4ELi4ELb1EEEvNS_16Flash_fwd_paramsE,"",@"SHT_CUDA_INFO"
	.sectionflags	@""
	.align	4


	//----- nvinfo : EIATTR_CUDA_API_VERSION
	.align		4
        /*0000*/ 	.byte	0x04, 0x37
        /*0002*/ 	.short	(.L_732 - .L_731)
.L_731:
        /*0004*/ 	.word	0x00000082


	//----- nvinfo : EIATTR_KPARAM_INFO
	.align		4
.L_732:
        /*0008*/ 	.byte	0x04, 0x17
        /*000a*/ 	.short	(.L_734 - .L_733)
.L_733:
        /*000c*/ 	.word	0x00000000
        /*0010*/ 	.short	0x0000
        /*0012*/ 	.short	0x0000
        /*0014*/ 	.byte	0x00, 0xf0, 0x41, 0x07


	//----- nvinfo : EIATTR_SPARSE_MMA_MASK
	.align		4
.L_734:
        /*0018*/ 	.byte	0x03, 0x50
        /*001a*/ 	.short	0x0000


	//----- nvinfo : EIATTR_MAXREG_COUNT
	.align		4
        /*001c*/ 	.byte	0x03, 0x1b
        /*001e*/ 	.short	0x00ff


	//----- nvinfo : EIATTR_NUM_BARRIERS
	.align		4
        /*0020*/ 	.byte	0x02, 0x4c
        /*0022*/ 	.byte	0x01
	.zero		1


	//----- nvinfo : EIATTR_MERCURY_ISA_VERSION
	.align		4
        /*0024*/ 	.byte	0x03, 0x5f
        /*0026*/ 	.short	0x0101


	//----- nvinfo : EIATTR_COOP_GROUP_MASK_REGIDS
	.align		4
        /*0028*/ 	.byte	0x04, 0x29
        /*002a*/ 	.short	(.L_736 - .L_735)


	//   ....[0]....
.L_735:
        /*002c*/ 	.word	0xffffffff


	//   ....[1]....
        /*0030*/ 	.word	0xffffffff


	//   ....[2]....
        /*0034*/ 	.word	0xffffffff


	//   ....[3]....
        /*0038*/ 	.word	0xffffffff


	//   ....[4]....
        /*003c*/ 	.word	0xffffffff


	//   ....[5]....
        /*0040*/ 	.word	0xffffffff


	//   ....[6]....
        /*0044*/ 	.word	0xffffffff


	//   ....[7]....
        /*0048*/ 	.word	0xffffffff


	//----- nvinfo : EIATTR_COOP_GROUP_INSTR_OFFSETS
	.align		4
.L_736:
        /*004c*/ 	.byte	0x04, 0x28
        /*004e*/ 	.short	(.L_738 - .L_737)


	//   ....[0]....
.L_737:
        /*0050*/ 	.word	0x00001a60


	//   ....[1]....
        /*0054*/ 	.word	0x00001a80


	//   ....[2]....
        /*0058*/ 	.word	0x00001ab0


	//   ....[3]....
        /*005c*/ 	.word	0x00001ad0


	//   ....[4]....
        /*0060*/ 	.word	0x00001bb0


	//   ....[5]....
        /*0064*/ 	.word	0x00001c70


	//   ....[6]....
        /*0068*/ 	.word	0x00001cd0


	//   ....[7]....
        /*006c*/ 	.word	0x00001de0


	//----- nvinfo : EIATTR_VRC_CTA_INIT_COUNT
	.align		4
.L_738:
        /*0070*/ 	.byte	0x02, 0x4a
	.zero		1
	.zero		1


	//----- nvinfo : EIATTR_EXIT_INSTR_OFFSETS
	.align		4
        /*0074*/ 	.byte	0x04, 0x1c
        /*0076*/ 	.short	(.L_740 - .L_739)


	//   ....[0]....
.L_739:
        /*0078*/ 	.word	0x000046b0


	//   ....[1]....
        /*007c*/ 	.word	0x00004b90


	//----- nvinfo : EIATTR_CRS_STACK_SIZE
	.align		4
.L_740:
        /*0080*/ 	.byte	0x04, 0x1e
        /*0082*/ 	.short	(.L_742 - .L_741)
.L_741:
        /*0084*/ 	.word	0x00000000


	//----- nvinfo : EIATTR_CBANK_PARAM_SIZE
	.align		4
.L_742:
        /*0088*/ 	.byte	0x03, 0x19
        /*008a*/ 	.short	0x01d0


	//----- nvinfo : EIATTR_PARAM_CBANK
	.align		4
        /*008c*/ 	.byte	0x04, 0x0a
        /*008e*/ 	.short	(.L_744 - .L_743)
	.align		4
.L_743:
        /*0090*/ 	.word	index@(.nv.constant0._ZN5flash32flash_fwd_splitkv_combine_kernelI23Flash_fwd_kernel_traitsILi128ELi64ELi128ELi4ELb0ELb0EN7cutlass10bfloat16_tE19Flash_kernel_traitsILi128ELi64ELi128ELi4ES3_EELi4ELi4ELb1EEEvNS_16Flash_fwd_paramsE)
        /*0094*/ 	.short	0x0380
        /*0096*/ 	.short	0x01d0


	//----- nvinfo : EIATTR_SW_WAR
	.align		4
.L_744:
        /*0098*/ 	.byte	0x04, 0x36
        /*009a*/ 	.short	(.L_746 - .L_745)
.L_745:
        /*009c*/ 	.word	0x00000008
.L_746:


//--------------------- .nv.info._ZN5flash32flash_fwd_splitkv_combine_kernelI23Flash_fwd_kernel_traitsILi128ELi64ELi128ELi4ELb0ELb0EN7cutlass10bfloat16_tE19Flash_kernel_traitsILi128ELi64ELi128ELi4ES3_EELi4ELi3ELb1EEEvNS_16Flash_fwd_paramsE --------------------------
	.section	.nv.info._ZN5flash32flash_fwd_splitkv_combine_kernelI23Flash_fwd_kernel_traitsILi128ELi64ELi128ELi4ELb0ELb0EN7cutlass10bfloat16_tE19Flash_kernel_traitsILi128ELi64ELi128ELi4ES3_EELi4ELi3ELb1EEEvNS_16Flash_fwd_paramsE,"",@"SHT_CUDA_INFO"
	.sectionflags	@""
	.align	4


	//----- nvinfo : EIATTR_CUDA_API_VERSION
	.align		4
        /*0000*/ 	.byte	0x04, 0x37
        /*0002*/ 	.short	(.L_748 - .L_747)
.L_747:
        /*0004*/ 	.word	0x00000082


	//----- nvinfo : EIATTR_KPARAM_INFO
	.align		4
.L_748:
        /*0008*/ 	.byte	0x04, 0x17
        /*000a*/ 	.short	(.L_750 - .L_749)
.L_749:
        /*000c*/ 	.word	0x00000000
        /*0010*/ 	.short	0x0000
        /*0012*/ 	.short	0x0000
        /*0014*/ 	.byte	0x00, 0xf0, 0x41, 0x07


	//----- nvinfo : EIATTR_SPARSE_MMA_MASK
	.align		4
.L_750:
        /*0018*/ 	.byte	0x03, 0x50
        /*001a*/ 	.short	0x0000


	//----- nvinfo : EIATTR_MAXREG_COUNT
	.align		4
        /*001c*/ 	.byte	0x03, 0x1b
        /*001e*/ 	.short	0x00ff


	//----- nvinfo : EIATTR_NUM_BARRIERS
	.align		4
        /*0020*/ 	.byte	0x02, 0x4c
        /*0022*/ 	.byte	0x01
	.zero		1


	//----- nvinfo : EIATTR_MERCURY_ISA_VERSION
	.align		4
        /*0024*/ 	.byte	0x03, 0x5f
        /*0026*/ 	.short	0x0101


	//----- nvinfo : EIATTR_COOP_GROUP_MASK_REGIDS
	.align		4
        /*0028*/ 	.byte	0x04, 0x29
        /*002a*/ 	.short	(.L_752 - .L_751)


	//   ....[0]....
.L_751:
        /*002c*/ 	.word	0xffffffff


	//   ....[1]....
        /*0030*/ 	.word	0xffffffff


	//   ....[2]....
        /*0034*/ 	.word	0xffffffff


	//   ....[3]....
        /*0038*/ 	.word	0xffffffff


	//   ....[4]....
        /*003c*/ 	.word	0xffffffff


	//   ....[5]....
        /*0040*/ 	.word	0xffffffff


	//----- nvinfo : EIATTR_COOP_GROUP_INSTR_OFFSETS
	.align		4
.L_752:
        /*0044*/ 	.byte	0x04, 0x28
        /*0046*/ 	.short	(.L_754 - .L_753)


	//   ....[0]....
.L_753:
        /*0048*/ 	.word	0x00001af0


	//   ....[1]....
        /*004c*/ 	.word	0x00001b10


	//   ....[2]....
        /*0050*/ 	.word	0x00001b30


	//   ....[3]....
        /*0054*/ 	.word	0x00001c20


	//   ....[4]....
        /*0058*/ 	.word	0x00001ca0


	//   ....[5]....
        /*005c*/ 	.word	0x00001da0


	//----- nvinfo : EIATTR_VRC_CTA_INIT_COUNT
	.align		4
.L_754:
        /*0060*/ 	.byte	0x02, 0x4a
	.zero		1
	.zero		1


	//----- nvinfo : EIATTR_EXIT_INSTR_OFFSETS
	.align		4
        /*0064*/ 	.byte	0x04, 0x1c
        /*0066*/ 	.short	(.L_756 - .L_755)


	//   ....[0]....
.L_755:
        /*0068*/ 	.word	0x00004690


	//   ....[1]....
        /*006c*/ 	.word	0x00004b70


	//----- nvinfo : EIATTR_CRS_STACK_SIZE
	.align		4
.L_756:
        /*0070*/ 	.byte	0x04, 0x1e
        /*0072*/ 	.short	(.L_758 - .L_757)
.L_757:
        /*0074*/ 	.word	0x00000000


	//----- nvinfo : EIATTR_CBANK_PARAM_SIZE
	.align		4
.L_758:
        /*0078*/ 	.byte	0x03, 0x19
        /*007a*/ 	.short	0x01d0


	//----- nvinfo : EIATTR_PARAM_CBANK
	.align		4
        /*007c*/ 	.byte	0x04, 0x0a
        /*007e*/ 	.short	(.L_760 - .L_759)
	.align		4
.L_759:
        /*0080*/ 	.word	index@(.nv.constant0._ZN5flash32flash_fwd_splitkv_combine_kernelI23Flash_fwd_kernel_traitsILi128ELi64ELi128ELi4ELb0ELb0EN7cutlass10bfloat16_tE19Flash_kernel_traitsILi128ELi64ELi128ELi4ES3_EELi4ELi3ELb1EEEvNS_16Flash_fwd_paramsE)
        /*0084*/ 	.short	0x0380
        /*0086*/ 	.short	0x01d0


	//----- nvinfo : EIATTR_SW_WAR
	.align		4
.L_760:
        /*0088*/ 	.byte	0x04, 0x36
        /*008a*/ 	.short	(.L_762 - .L_761)
.L_761:
        /*008c*/ 	.word	0x00000008
.L_762:


//--------------------- .nv.info._ZN5flash32flash_fwd_splitkv_combine_kernelI23Flash_fwd_kernel_traitsILi128ELi64ELi128ELi4ELb0ELb0EN7cutlass10bfloat16_tE19Flash_kernel_traitsILi128ELi64ELi128ELi4ES3_EELi4ELi2ELb1EEEvNS_16Flash_fwd_paramsE --------------------------
	.section	.nv.info._ZN5flash32flash_fwd_splitkv_combine_kernelI23Flash_fwd_kernel_traitsILi128ELi64ELi128ELi4ELb0ELb0EN7cutlass10bfloat16_tE19Flash_kernel_traitsILi128ELi64ELi128ELi4ES3_EELi4ELi2ELb1EEEvNS_16Flash_fwd_paramsE,"",@"SHT_CUDA_INFO"
	.sectionflags	@""
	.align	4


	//----- nvinfo : EIATTR_CUDA_API_VERSION
	.align		4
        /*0000*/ 	.byte	0x04, 0x37
        /*0002*/ 	.short	(.L_764 - .L_763)
.L_763:
        /*0004*/ 	.word	0x00000082


	//----- nvinfo : EIATTR_KPARAM_INFO
	.align		4
.L_764:
        /*0008*/ 	.byte	0x04, 0x17
        /*000a*/ 	.short	(.L_766 - .L_765)
.L_765:
        /*000c*/ 	.word	0x00000000
        /*0010*/ 	.short	0x0000
        /*0012*/ 	.short	0x0000
        /*0014*/ 	.byte	0x00, 0xf0, 0x41, 0x07


	//----- nvinfo : EIATTR_SPARSE_MMA_MASK
	.align		4
.L_766:
        /*0018*/ 	.byte	0x03, 0x50
        /*001a*/ 	.short	0x0000


	//----- nvinfo : EIATTR_MAXREG_COUNT
	.align		4
        /*001c*/ 	.byte	0x03, 0x1b
        /*001e*/ 	.short	0x00ff


	//----- nvinfo : EIATTR_NUM_BARRIERS
	.align		4
        /*0020*/ 	.byte	0x02, 0x4c
        /*0022*/ 	.byte	0x01
	.zero		1


	//----- nvinfo : EIATTR_MERCURY_ISA_VERSION
	.align		4
        /*0024*/ 	.byte	0x03, 0x5f
        /*0026*/ 	.short	0x0101


	//----- nvinfo : EIATTR_COOP_GROUP_MASK_REGIDS
	.align		4
        /*0028*/ 	.byte	0x04, 0x29
        /*002a*/ 	.short	(.L_768 - .L_767)


	//   ....[0]....
.L_767:
        /*002c*/ 	.word	0xffffffff


	//   ....[1]....
        /*0030*/ 	.word	0xffffffff


	//   ....[2]....
        /*0034*/ 	.word	0xffffffff


	//   ....[3]....
        /*0038*/ 	.word	0xffffffff


	//----- nvinfo : EIATTR_COOP_GROUP_INSTR_OFFSETS
	.align		4
.L_768:
        /*003c*/ 	.byte	0x04, 0x28
        /*003e*/ 	.short	(.L_770 - .L_769)


	//   ....[0]....
.L_769:
        /*0040*/ 	.word	0x00001c70


	//   ....[1]....
        /*0044*/ 	.word	0x00001c90


	//   ....[2]....
        /*0048*/ 	.word	0x00001db0


	//   ....[3]....
        /*004c*/ 	.word	0x00001e80


	//----- nvinfo : EIATTR_VRC_CTA_INIT_COUNT
	.align		4
.L_770:
        /*0050*/ 	.byte	0x02, 0x4a
	.zero		1
	.zero		1


	//----- nvinfo : EIATTR_EXIT_INSTR_OFFSETS
	.align		4
        /*0054*/ 	.byte	0x04, 0x1c
        /*0056*/ 	.short	(.L_772 - .L_771)


	//   ....[0]....
.L_771:
        /*0058*/ 	.word	0x00004640


	//   ....[1]....
        /*005c*/ 	.word	0x00004b20


	//----- nvinfo : EIATTR_CRS_STACK_SIZE
	.align		4
.L_772:
        /*0060*/ 	.byte	0x04, 0x1e
        /*0062*/ 	.short	(.L_774 - .L_773)
.L_773:
        /*0064*/ 	.word	0x00000000


	//----- nvinfo : EIATTR_CBANK_PARAM_SIZE
	.align		4
.L_774:
        /*0068*/ 	.byte	0x03, 0x19
        /*006a*/ 	.short	0x01d0


	//----- nvinfo : EIATTR_PARAM_CBANK
	.align		4
        /*006c*/ 	.byte	0x04, 0x0a
        /*006e*/ 	.short	(.L_776 - .L_775)
	.align		4
.L_775:
        /*0070*/ 	.word	index@(.nv.constant0._ZN5flash32flash_fwd_splitkv_combine_kernelI23Flash_fwd_kernel_traitsILi128ELi64ELi128ELi4ELb0ELb0EN7cutlass10bfloat16_tE19Flash_kernel_traitsILi128ELi64ELi128ELi4ES3_EELi4ELi2ELb1EEEvNS_16Flash_fwd_paramsE)
        /*0074*/ 	.short	0x0380
        /*0076*/ 	.short	0x01d0


	//----- nvinfo : EIATTR_SW_WAR
	.align		4
.L_776:
        /*0078*/ 	.byte	0x04, 0x36
        /*007a*/ 	.short	(.L_778 - .L_777)
.L_777:
        /*007c*/ 	.word	0x00000008
.L_778:


//--------------------- .nv.info._ZN5flash32flash_fwd_splitkv_combine_kernelI23Flash_fwd_kernel_traitsILi128ELi64ELi128ELi4ELb0ELb0EN7cutlass10bfloat16_tE19Flash_kernel_traitsILi128ELi64ELi128ELi4ES3_EELi4ELi1ELb1EEEvNS_16Flash_fwd_paramsE --------------------------
	.section	.nv.info._ZN5flash32flash_fwd_splitkv_combine_kernelI23Flash_fwd_kernel_traitsILi128ELi64ELi128ELi4ELb0ELb0EN7cutlass10bfloat16_tE19Flash_kernel_traitsILi128ELi64ELi128ELi4ES3_EELi4ELi1ELb1EEEvNS_16Flash_fwd_paramsE,"",@"SHT_CUDA_INFO"
	.sectionflags	@""
	.align	4


	//----- nvinfo : EIATTR_CUDA_API_VERSION
	.align		4
        /*0000*/ 	.byte	0x04, 0x37
        /*0002*/ 	.short	(.L_780 - .L_779)
.L_779:
        /*0004*/ 	.word	0x00000082


	//----- nvinfo : EIATTR_KPARAM_INFO
	.align		4
.L_780:
        /*0008*/ 	.byte	0x04, 0x17
        /*000a*/ 	.short	(.L_782 - .L_781)
.L_781:
        /*000c*/ 	.word	0x00000000
        /*0010*/ 	.short	0x0000
        /*0012*/ 	.short	0x0000
        /*0014*/ 	.byte	0x00, 0xf0, 0x41, 0x07


	//----- nvinfo : EIATTR_SPARSE_MMA_MASK
	.align		4
.L_782:
        /*0018*/ 	.byte	0x03, 0x50
        /*001a*/ 	.short	0x0000


	//----- nvinfo : EIATTR_MAXREG_COUNT
	.align		4
        /*001c*/ 	.byte	0x03, 0x1b
        /*001e*/ 	.short	0x00ff


	//----- nvinfo : EIATTR_NUM_BARRIERS
	.align		4
        /*0020*/ 	.byte	0x02, 0x4c
        /*0022*/ 	.byte	0x01
	.zero		1


	//----- nvinfo : EIATTR_MERCURY_ISA_VERSION
	.align		4
        /*0024*/ 	.byte	0x03, 0x5f
        /*0026*/ 	.short	0x0101


	//----- nvinfo : EIATTR_COOP_GROUP_MASK_REGIDS
	.align		4
        /*0028*/ 	.byte	0x04, 0x29
        /*002a*/ 	.short	(.L_784 - .L_783)


	//   ....[0]....
.L_783:
        /*002c*/ 	.word	0xffffffff


	//   ....[1]....
        /*0030*/ 	.word	0xffffffff


	//----- nvinfo : EIATTR_COOP_GROUP_INSTR_OFFSETS
	.align		4
.L_784:
        /*0034*/ 	.byte	0x04, 0x28
        /*0036*/ 	.short	(.L_786 - .L_785)


	//   ....[0]....
.L_785:
        /*0038*/ 	.word	0x00001b50


	//   ....[1]....
        /*003c*/ 	.word	0x00001d60


	//----- nvinfo : EIATTR_VRC_CTA_INIT_COUNT
	.align		4
.L_786:
        /*0040*/ 	.byte	0x02, 0x4a
	.zero		1
	.zero		1


	//----- nvinfo : EIATTR_EXIT_INSTR_OFFSETS
	.align		4
        /*0044*/ 	.byte	0x04, 0x1c
        /*0046*/ 	.short	(.L_788 - .L_787)


	//   ....[0]....
.L_787:
        /*0048*/ 	.word	0x00004600


	//   ....[1]....
        /*004c*/ 	.word	0x00004ae0


	//----- nvinfo : EIATTR_CRS_STACK_SIZE
	.align		4
.L_788:
        /*0050*/ 	.byte	0x04, 0x1e
        /*0052*/ 	.short	(.L_790 - .L_789)
.L_789:
        /*0054*/ 	.word	0x00000000


	//----- nvinfo : EIATTR_CBANK_PARAM_SIZE
	.align		4
.L_790:
        /*0058*/ 	.byte	0x03, 0x19
        /*005a*/ 	.short	0x01d0


	//----- nvinfo : EIATTR_PARAM_CBANK
	.align		4
        /*005c*/ 	.byte	0x04, 0x0a
        /*005e*/ 	.short	(.L_792 - .L_791)
	.align		4
.L_791:
        /*0060*/ 	.word	index@(.nv.constant0._ZN5flash32flash_fwd_splitkv_combine_kernelI23Flash_fwd_kernel_traitsILi128ELi64ELi128ELi4ELb0ELb0EN7cutlass10bfloat16_tE19Flash_kernel_traitsILi128ELi64ELi128ELi4ES3_EELi4ELi1ELb1EEEvNS_16Flash_fwd_paramsE)
        /*0064*/ 	.short	0x0380
        /*0066*/ 	.short	0x01d0


	//----- nvinfo : EIATTR_SW_WAR
	.align		4
.L_792:
        /*0068*/ 	.byte	0x04, 0x36
        /*006a*/ 	.short	(.L_794 - .L_793)
.L_793:
        /*006c*/ 	.word	0x00000008
.L_794:


//--------------------- .nv.info._ZN5flash24flash_fwd_splitkv_kernelI23Flash_fwd_kernel_traitsILi128ELi64ELi128ELi4ELb0ELb0EN7cutlass10bfloat16_tE19Flash_kernel_traitsILi128ELi64ELi128ELi4ES3_EELb1ELb0ELb0ELb0ELb0ELb0ELb0ELb0EEEvNS_16Flash_fwd_paramsE --------------------------
	.section	.nv.info._ZN5flash24flash_fwd_splitkv_kernelI23Flash_fwd_kernel_traitsILi128ELi64ELi128ELi4ELb0ELb0EN7cutlass10bfloat16_tE19Flash_kernel_traitsILi128ELi64ELi128ELi4ES3_EELb1ELb0ELb0ELb0ELb0ELb0ELb0ELb0EEEvNS_16Flash_fwd_paramsE,"",@"SHT_CUDA_INFO"
	.sectionflags	@""
	.align	4


	//----- nvinfo : EIATTR_CUDA_API_VERSION
	.align		4
        /*0000*/ 	.byte	0x04, 0x37
        /*0002*/ 	.short	(.L_796 - .L_795)
.L_795:
        /*0004*/ 	.word	0x00000082


	//----- nvinfo : EIATTR_KPARAM_INFO
	.align		4
.L_796:
        /*0008*/ 	.byte	0x04, 0x17
        /*000a*/ 	.short	(.L_798 - .L_797)
.L_797:
        /*000c*/ 	.word	0x00000000
        /*0010*/ 	.short	0x0000
        /*0012*/ 	.short	0x0000
        /*0014*/ 	.byte	0x00, 0xf0, 0x41, 0x07


	//----- nvinfo : EIATTR_SPARSE_MMA_MASK
	.align		4
.L_798:
        /*0018*/ 	.byte	0x03, 0x50
        /*001a*/ 	.short	0x0000


	//----- nvinfo : EIATTR_MAXREG_COUNT
	.align		4
        /*001c*/ 	.byte	0x03, 0x1b
        /*001e*/ 	.short	0x00ff


	//----- nvinfo : EIATTR_NUM_BARRIERS
	.align		4
        /*0020*/ 	.byte	0x02, 0x4c
        /*0022*/ 	.byte	0x01
	.zero		1


	//----- nvinfo : EIATTR_MERCURY_ISA_VERSION
	.align		4
        /*0024*/ 	.byte	0x03, 0x5f
        /*0026*/ 	.short	0x0101


	//----- nvinfo : EIATTR_COOP_GROUP_MASK_REGIDS
	.align		4
        /*0028*/ 	.byte	0x04, 0x29
        /*002a*/ 	.short	(.L_800 - .L_799)


	//   ....[0]....
.L_799:
        /*002c*/ 	.word	0xffffffff


	//   ....[1]....
        /*0030*/ 	.word	0xffffffff


	//   ....[2]....
        /*0034*/ 	.word	0xffffffff


	//   ....[3]....
        /*0038*/ 	.word	0xffffffff


	//   ....[4]....
        /*003c*/ 	.word	0xffffffff


	//   ....[5]....
        /*0040*/ 	.word	0xffffffff


	//   ....[6]....
        /*0044*/ 	.word	0xffffffff


	//   ....[7]....
        /*0048*/ 	.word	0xffffffff


	//   ....[8]....
        /*004c*/ 	.word	0xffffffff


	//   ....[9]....
        /*0050*/ 	.word	0xffffffff


	//   ....[10]....
        /*0054*/ 	.word	0xffffffff


	//   ....[11]....
        /*0058*/ 	.word	0xffffffff


	//   ....[12]....
        /*005c*/ 	.word	0xffffffff


	//   ....[13]....
        /*0060*/ 	.word	0xffffffff


	//   ....[14]....
        /*0064*/ 	.word	0xffffffff


	//   ....[15]....
        /*0068*/ 	.word	0xffffffff


	//----- nvinfo : EIATTR_COOP_GROUP_INSTR_OFFSETS
	.align		4
.L_800:
        /*006c*/ 	.byte	0x04, 0x28
        /*006e*/ 	.short	(.L_802 - .L_801)


	//   ....[0]....
.L_801:
        /*0070*/ 	.word	0x00005e60


	//   ....[1]....
        /*0074*/ 	.word	0x00005f90


	//   ....[2]....
        /*0078*/ 	.word	0x00005fa0


	//   ....[3]....
        /*007c*/ 	.word	0x00005fd0


	//   ....[4]....
        /*0080*/ 	.word	0x0000a9e0


	//   ....[5]....
        /*0084*/ 	.word	0x0000aa10


	//   ....[6]....
        /*0088*/ 	.word	0x0000aaa0


	//   ....[7]....
        /*008c*/ 	.word	0x0000aab0


	//   ....[8]....
        /*0090*/ 	.word	0x0000f210


	//   ....[9]....
        /*0094*/ 	.word	0x0000f230


	//   ....[10]....
        /*0098*/ 	.word	0x0000f260


	//   ....[11]....
        /*009c*/ 	.word	0x0000f270


	//   ....[12]....
        /*00a0*/ 	.word	0x000111d0


	//   ....[13]....
        /*00a4*/ 	.word	0x00011210


	//   ....[14]....
        /*00a8*/ 	.word	0x00011290


	//   ....[15]....
        /*00ac*/ 	.word	0x000112a0


	//----- nvinfo : EIATTR_VRC_CTA_INIT_COUNT
	.align		4
.L_802:
        /*00b0*/ 	.byte	0x02, 0x4a
	.zero		1
	.zero		1


	//----- nvinfo : EIATTR_EXIT_INSTR_OFFSETS
	.align		4
        /*00b4*/ 	.byte	0x04, 0x1c
        /*00b6*/ 	.short	(.L_804 - .L_803)


	//   ....[0]....
.L_803:
        /*00b8*/ 	.word	0x00000340


	//   ....[1]....
        /*00bc*/ 	.word	0x00000c50


	//   ....[2]....
        /*00c0*/ 	.word	0x00000c80


	//   ....[3]....
        /*00c4*/ 	.word	0x000123e0


	//   ....[4]....
        /*00c8*/ 	.word	0x000124e0


	//   ....[5]....
        /*00cc*/ 	.word	0x00012500


	//----- nvinfo : EIATTR_CRS_STACK_SIZE
	.align		4
.L_804:
        /*00d0*/ 	.byte	0x04, 0x1e
        /*00d2*/ 	.short	(.L_806 - .L_805)
.L_805:
        /*00d4*/ 	.word	0x00000000


	//----- nvinfo : EIATTR_CBANK_PARAM_SIZE
	.align		4
.L_806:
        /*00d8*/ 	.byte	0x03, 0x19
        /*00da*/ 	.short	0x01d0


	//----- nvinfo : EIATTR_PARAM_CBANK
	.align		4
        /*00dc*/ 	.byte	0x04, 0x0a
        /*00de*/ 	.short	(.L_808 - .L_807)
	.align		4
.L_807:
        /*00e0*/ 	.word	index@(.nv.constant0._ZN5flash24flash_fwd_splitkv_kernelI23Flash_fwd_kernel_traitsILi128ELi64ELi128ELi4ELb0ELb0EN7cutlass10bfloat16_tE19Flash_kernel_traitsILi128ELi64ELi128ELi4ES3_EELb1ELb0ELb0ELb0ELb0ELb0ELb0ELb0EEEvNS_16Flash_fwd_paramsE)
        /*00e4*/ 	.short	0x0380
        /*00e6*/ 	.short	0x01d0


	//----- nvinfo : EIATTR_SW_WAR
	.align		4
.L_808:
        /*00e8*/ 	.byte	0x04, 0x36
        /*00ea*/ 	.short	(.L_810 - .L_809)
.L_809:
        /*00ec*/ 	.word	0x00000008
.L_810:


//--------------------- .nv.info._ZN5flash24flash_fwd_splitkv_kernelI23Flash_fwd_kernel_traitsILi128ELi64ELi128ELi4ELb0ELb0EN7cutlass10bfloat16_tE19Flash_kernel_traitsILi128ELi64ELi128ELi4ES3_EELb1ELb0ELb0ELb0ELb0ELb1ELb0ELb0EEEvNS_16Flash_fwd_paramsE --------------------------
	.section	.nv.info._ZN5flash24flash_fwd_splitkv_kernelI23Flash_fwd_kernel_traitsILi128ELi64ELi128ELi4ELb0ELb0EN7cutlass10bfloat16_tE19Flash_kernel_traitsILi128ELi64ELi128ELi4ES3_EELb1ELb0ELb0ELb0ELb0ELb1ELb0ELb0EEEvNS_16Flash_fwd_paramsE,"",@"SHT_CUDA_INFO"
	.sectionflags	@""
	.align	4


	//----- nvinfo : EIATTR_CUDA_API_VERSION
	.align		4
        /*0000*/ 	.byte	0x04, 0x37
        /*0002*/ 	.short	(.L_812 - .L_811)
.L_811:
        /*0004*/ 	.word	0x00000082


	//----- nvinfo : EIATTR_KPARAM_INFO
	.align		4
.L_812:
        /*0008*/ 	.byte	0x04, 0x17
        /*000a*/ 	.short	(.L_814 - .L_813)
.L_813:
        /*000c*/ 	.word	0x00000000
        /*0010*/ 	.short	0x0000
        /*0012*/ 	.short	0x0000
        /*0014*/ 	.byte	0x00, 0xf0, 0x41, 0x07


	//----- nvinfo : EIATTR_SPARSE_MMA_MASK
	.align		4
.L_814:
        /*0018*/ 	.byte	0x03, 0x50
        /*001a*/ 	.short	0x0000


	//----- nvinfo : EIATTR_MAXREG_COUNT
	.align		4
        /*001c*/ 	.byte	0x03, 0x1b
        /*001e*/ 	.short	0x00ff


	//----- nvinfo : EIATTR_NUM_BARRIERS
	.align		4
        /*0020*/ 	.byte	0x02, 0x4c
        /*0022*/ 	.byte	0x01
	.zero		1


	//----- nvinfo : EIATTR_MERCURY_ISA_VERSION
	.align		4
        /*0024*/ 	.byte	0x03, 0x5f
        /*0026*/ 	.short	0x0101


	//----- nvinfo : EIATTR_COOP_GROUP_MASK_REGIDS
	.align		4
        /*0028*/ 	.byte	0x04, 0x29
        /*002a*/ 	.short	(.L_816 - .L_815)


	//   ....[0]....
.L_815:
        /*002c*/ 	.word	0xffffffff


	//   ....[1]....
        /*0030*/ 	.word	0xffffffff


	//   ....[2]....
        /*0034*/ 	.word	0xffffffff


	//   ....[3]....
        /*0038*/ 	.word	0xffffffff


	//   ....[4]....
        /*003c*/ 	.word	0xffffffff


	//   ....[5]....
        /*0040*/ 	.word	0xffffffff


	//   ....[6]....
        /*0044*/ 	.word	0xffffffff


	//   ....[7]....
        /*0048*/ 	.word	0xffffffff


	//   ....[8]....
        /*004c*/ 	.word	0xffffffff


	//   ....[9]....
        /*0050*/ 	.word	0xffffffff


	//   ....[10]....
        /*0054*/ 	.word	0xffffffff


	//   ....[11]....
        /*0058*/ 	.word	0xffffffff


	//   ....[12]....
        /*005c*/ 	.word	0xffffffff


	//   ....[13]....
        /*0060*/ 	.word	0xffffffff


	//   ....[14]....
        /*0064*/ 	.word	0xffffffff


	//   ....[15]....
        /*0068*/ 	.word	0xffffffff


	//----- nvinfo : EIATTR_COOP_GROUP_INSTR_OFFSETS
	.align		4
.L_816:
        /*006c*/ 	.byte	0x04, 0x28
        /*006e*/ 	.short	(.L_818 - .L_817)


	//   ....[0]....
.L_817:
        /*0070*/ 	.word	0x000066a0


	//   ....[1]....
        /*0074*/ 	.word	0x000067f0


	//   ....[2]....
        /*0078*/ 	.word	0x00006800


	//   ....[3]....
        /*007c*/ 	.word	0x00006890


	//   ....[4]....
        /*0080*/ 	.word	0x0000ba70


	//   ....[5]....
        /*0084*/ 	.word	0x0000baa0


	//   ....[6]....
        /*0088*/ 	.word	0x0000bb20


	//   ....[7]....
        /*008c*/ 	.word	0x0000bb30


	//   ....[8]....
        /*0090*/ 	.word	0x00010ad0


	//   ....[9]....
        /*0094*/ 	.word	0x00010b00


	//   ....[10]....
        /*0098*/ 	.word	0x00010b80


	//   ....[11]....
        /*009c*/ 	.word	0x00010b90


	//   ....[12]....
        /*00a0*/ 	.word	0x00012a60


	//   ....[13]....
        /*00a4*/ 	.word	0x00012aa0


	//   ....[14]....
        /*00a8*/ 	.word	0x00012b20


	//   ....[15]....
        /*00ac*/ 	.word	0x00012b30


	//----- nvinfo : EIATTR_VRC_CTA_INIT_COUNT
	.align		4
.L_818:
        /*00b0*/ 	.byte	0x02, 0x4a
	.zero		1
	.zero		1


	//----- nvinfo : EIATTR_EXIT_INSTR_OFFSETS
	.align		4
        /*00b4*/ 	.byte	0x04, 0x1c
        /*00b6*/ 	.short	(.L_820 - .L_819)


	//   ....[0]....
.L_819:
        /*00b8*/ 	.word	0x00000340


	//   ....[1]....
        /*00bc*/ 	.word	0x00000c50


	//   ....[2]....
        /*00c0*/ 	.word	0x00000c80


	//   ....[3]....
        /*00c4*/ 	.word	0x00013c70


	//   ....[4]....
        /*00c8*/ 	.word	0x00013d70


	//   ....[5]....
        /*00cc*/ 	.word	0x00013d90


	//----- nvinfo : EIATTR_CRS_STACK_SIZE
	.align		4
.L_820:
        /*00d0*/ 	.byte	0x04, 0x1e
        /*00d2*/ 	.short	(.L_822 - .L_821)
.L_821:
        /*00d4*/ 	.word	0x00000000


	//----- nvinfo : EIATTR_CBANK_PARAM_SIZE
	.align		4
.L_822:
        /*00d8*/ 	.byte	0x03, 0x19
        /*00da*/ 	.short	0x01d0


	//----- nvinfo : EIATTR_PARAM_CBANK
	.align		4
        /*00dc*/ 	.byte	0x04, 0x0a
        /*00de*/ 	.short	(.L_824 - .L_823)
	.align		4
.L_823:
        /*00e0*/ 	.word	index@(.nv.constant0._ZN5flash24flash_fwd_splitkv_kernelI23Flash_fwd_kernel_traitsILi128ELi64ELi128ELi4ELb0ELb0EN7cutlass10bfloat16_tE19Flash_kernel_traitsILi128ELi64ELi128ELi4ES3_EELb1ELb0ELb0ELb0ELb0ELb1ELb0ELb0EEEvNS_16Flash_fwd_paramsE)
        /*00e4*/ 	.short	0x0380
        /*00e6*/ 	.short	0x01d0


	//----- nvinfo : EIATTR_SW_WAR
	.align		4
.L_824:
        /*00e8*/ 	.byte	0x04, 0x36
        /*00ea*/ 	.short	(.L_826 - .L_825)
.L_825:
        /*00ec*/ 	.word	0x00000008
.L_826:


//--------------------- .nv.info._ZN5flash24flash_fwd_splitkv_kernelI23Flash_fwd_kernel_traitsILi128ELi64ELi128ELi4ELb0ELb0EN7cutlass10bfloat16_tE19Flash_kernel_traitsILi128ELi64ELi128ELi4ES3_EELb1ELb0ELb0ELb0ELb0ELb0ELb0ELb1EEEvNS_16Flash_fwd_paramsE --------------------------
	.section	.nv.info._ZN5flash24flash_fwd_splitkv_kernelI23Flash_fwd_kernel_traitsILi128ELi64ELi128ELi4ELb0ELb0EN7cutlass10bfloat16_tE19Flash_kernel_traitsILi128ELi64ELi128ELi4ES3_EELb1ELb0ELb0ELb0ELb0ELb0ELb0ELb1EEEvNS_16Flash_fwd_paramsE,"",@"SHT_CUDA_INFO"
	.sectionflags	@""
	.align	4


	//----- nvinfo : EIATTR_CUDA_API_VERSION
	.align		4
        /*0000*/ 	.byte	0x04, 0x37
        /*0002*/ 	.short	(.L_828 - .L_827)
.L_827:
        /*0004*/ 	.word	0x00000082


	//----- nvinfo : EIATTR_KPARAM_INFO
	.align		4
.L_828:
        /*0008*/ 	.byte	0x04, 0x17
        /*000a*/ 	.short	(.L_830 - .L_829)
.L_829:
        /*000c*/ 	.word	0x00000000
        /*0010*/ 	.short	0x0000
        /*0012*/ 	.short	0x0000
        /*0014*/ 	.byte	0x00, 0xf0, 0x41, 0x07


	//----- nvinfo : EIATTR_SPARSE_MMA_MASK
	.align		4
.L_830:
        /*0018*/ 	.byte	0x03, 0x50
        /*001a*/ 	.short	0x0000


	//----- nvinfo : EIATTR_MAXREG_COUNT
	.align		4
        /*001c*/ 	.byte	0x03, 0x1b
        /*001e*/ 	.short	0x00ff


	//----- nvinfo : EIATTR_NUM_BARRIERS
	.align		4
        /*0020*/ 	.byte	0x02, 0x4c
        /*0022*/ 	.byte	0x01
	.zero		1


	//----- nvinfo : EIATTR_MERCURY_ISA_VERSION
	.align		4
        /*0024*/ 	.byte	0x03, 0x5f
        /*0026*/ 	.short	0x0101


	//----- nvinfo : EIATTR_COOP_GROUP_MASK_REGIDS
	.align		4
        /*0028*/ 	.byte	0x04, 0x29
        /*002a*/ 	.short	(.L_832 - .L_831)


	//   ....[0]....
.L_831:
        /*002c*/ 	.word	0xffffffff


	//   ....[1]....
        /*0030*/ 	.word	0xffffffff


	//   ....[2]....
        /*0034*/ 	.word	0xffffffff


	//   ....[3]....
        /*0038*/ 	.word	0xffffffff


	//   ....[4]....
        /*003c*/ 	.word	0xffffffff


	//   ....[5]....
        /*0040*/ 	.word	0xffffffff


	//   ....[6]....
        /*0044*/ 	.word	0xffffffff


	//   ....[7]....
        /*0048*/ 	.word	0xffffffff


	//   ....[8]....
        /*004c*/ 	.word	0xffffffff


	//   ....[9]....
        /*0050*/ 	.word	0xffffffff


	//   ....[10]....
        /*0054*/ 	.word	0xffffffff


	//   ....[11]....
        /*0058*/ 	.word	0xffffffff


	//   ....[12]....
        /*005c*/ 	.word	0xffffffff


	//   ....[13]....
        /*0060*/ 	.word	0xffffffff


	//   ....[14]....
        /*0064*/ 	.word	0xffffffff


	//   ....[15]....
        /*0068*/ 	.word	0xffffffff


	//----- nvinfo : EIATTR_COOP_GROUP_INSTR_OFFSETS
	.align		4
.L_832:
        /*006c*/ 	.byte	0x04, 0x28
        /*006e*/ 	.short	(.L_834 - .L_833)


	//   ....[0]....
.L_833:
        /*0070*/ 	.word	0x000165e0


	//   ....[1]....
        /*0074*/ 	.word	0x000166f0


	//   ....[2]....
        /*0078*/ 	.word	0x00016700


	//   ....[3]....
        /*007c*/ 	.word	0x00016750


	//   ....[4]....
        /*0080*/ 	.word	0x0001b190


	//   ....[5]....
        /*0084*/ 	.word	0x0001b1a0


	//   ....[6]....
        /*0088*/ 	.word	0x0001b1d0


	//   ....[7]....
        /*008c*/ 	.word	0x0001b1e0


	//   ....[8]....
        /*0090*/ 	.word	0x0001f9b0


	//   ....[9]....
        /*0094*/ 	.word	0x0001f9d0


	//   ....[10]....
        /*0098*/ 	.word	0x0001fa00


	//   ....[11]....
        /*009c*/ 	.word	0x0001fa10


	//   ....[12]....
        /*00a0*/ 	.word	0x00021970


	//   ....[13]....
        /*00a4*/ 	.word	0x000219b0


	//   ....[14]....
        /*00a8*/ 	.word	0x00021a00


	//   ....[15]....
        /*00ac*/ 	.word	0x00021a20


	//----- nvinfo : EIATTR_VRC_CTA_INIT_COUNT
	.align		4
.L_834:
        /*00b0*/ 	.byte	0x02, 0x4a
	.zero		1
	.zero		1


	//----- nvinfo : EIATTR_EXIT_INSTR_OFFSETS
	.align		4
        /*00b4*/ 	.byte	0x04, 0x1c
        /*00b6*/ 	.short	(.L_836 - .L_835)


	//   ....[0]....
.L_835:
        /*00b8*/ 	.word	0x00000340


	//   ....[1]....
        /*00bc*/ 	.word	0x00000c60


	//   ....[2]....
        /*00c0*/ 	.word	0x00000c90


	//   ....[3]....
        /*00c4*/ 	.word	0x00022bb0


	//   ....[4]....
        /*00c8*/ 	.word	0x00022cb0


	//   ....[5]....
        /*00cc*/ 	.word	0x00022cd0


	//----- nvinfo : EIATTR_CRS_STACK_SIZE
	.align		4
.L_836:
        /*00d0*/ 	.byte	0x04, 0x1e
        /*00d2*/ 	.short	(.L_838 - .L_837)
.L_837:
        /*00d4*/ 	.word	0x00000000


	//----- nvinfo : EIATTR_CBANK_PARAM_SIZE
	.align		4
.L_838:
        /*00d8*/ 	.byte	0x03, 0x19
        /*00da*/ 	.short	0x01d0


	//----- nvinfo : EIATTR_PARAM_CBANK
	.align		4
        /*00dc*/ 	.byte	0x04, 0x0a
        /*00de*/ 	.short	(.L_840 - .L_839)
	.align		4
.L_839:
        /*00e0*/ 	.word	index@(.nv.constant0._ZN5flash24flash_fwd_splitkv_kernelI23Flash_fwd_kernel_traitsILi128ELi64ELi128ELi4ELb0ELb0EN7cutlass10bfloat16_tE19Flash_kernel_traitsILi128ELi64ELi128ELi4ES3_EELb1ELb0ELb0ELb0ELb0ELb0ELb0ELb1EEEvNS_16Flash_fwd_paramsE)
        /*00e4*/ 	.short	0x0380
        /*00e6*/ 	.short	0x01d0


	//----- nvinfo : EIATTR_SW_WAR
	.align		4
.L_840:
        /*00e8*/ 	.byte	0x04, 0x36
        /*00ea*/ 	.short	(.L_842 - .L_841)
.L_841:
        /*00ec*/ 	.word	0x00000008
.L_842:


//--------------------- .nv.info._ZN5flash24flash_fwd_splitkv_kernelI23Flash_fwd_kernel_traitsILi128ELi64ELi128ELi4ELb0ELb0EN7cutlass10bfloat16_tE19Flash_kernel_traitsILi128ELi64ELi128ELi4ES3_EELb1ELb0ELb0ELb0ELb0ELb1ELb0ELb1EEEvNS_16Flash_fwd_paramsE --------------------------
	.section	.nv.info._ZN5flash24flash_fwd_splitkv_kernelI23Flash_fwd_kernel_traitsILi128ELi64ELi128ELi4ELb0ELb0EN7cutlass10bfloat16_tE19Flash_kernel_traitsILi128ELi64ELi128ELi4ES3_EELb1ELb0ELb0ELb0ELb0ELb1ELb0ELb1EEEvNS_16Flash_fwd_paramsE,"",@"SHT_CUDA_INFO"
	.sectionflags	@""
	.align	4


	//----- nvinfo : EIATTR_CUDA_API_VERSION
	.align		4
        /*0000*/ 	.byte	0x04, 0x37
        /*0002*/ 	.short	(.L_844 - .L_843)
.L_843:
        /*0004*/ 	.word	0x00000082


	//----- nvinfo : EIATTR_KPARAM_INFO
	.align		4
.L_844:
        /*0008*/ 	.byte	0x04, 0x17
        /*000a*/ 	.short	(.L_846 - .L_845)
.L_845:
        /*000c*/ 	.word	0x00000000
        /*0010*/ 	.short	0x0000
        /*0012*/ 	.short	0x0000
        /*0014*/ 	.byte	0x00, 0xf0, 0x41, 0x07


	//----- nvinfo : EIATTR_SPARSE_MMA_MASK
	.align		4
.L_846:
        /*0018*/ 	.byte	0x03, 0x50
        /*001a*/ 	.short	0x0000


	//----- nvinfo : EIATTR_MAXREG_COUNT
	.align		4
        /*001c*/ 	.byte	0x03, 0x1b
        /*001e*/ 	.short	0x00ff


	//----- nvinfo : EIATTR_NUM_BARRIERS
	.align		4
        /*0020*/ 	.byte	0x02, 0x4c
        /*0022*/ 	.byte	0x01
	.zero		1


	//----- nvinfo : EIATTR_MERCURY_ISA_VERSION
	.align		4
        /*0024*/ 	.byte	0x03, 0x5f
        /*0026*/ 	.short	0x0101


	//----- nvinfo : EIATTR_COOP_GROUP_MASK_REGIDS
	.align		4
        /*0028*/ 	.byte	0x04, 0x29
        /*002a*/ 	.short	(.L_848 - .L_847)


	//   ....[0]....
.L_847:
        /*002c*/ 	.word	0xffffffff


	//   ....[1]....
        /*0030*/ 	.word	0xffffffff


	//   ....[2]....
        /*0034*/ 	.word	0xffffffff


	//   ....[3]....
        /*0038*/ 	.word	0xffffffff


	//   ....[4]....
        /*003c*/ 	.word	0xffffffff


	//   ....[5]....
        /*0040*/ 	.word	0xffffffff


	//   ....[6]....
        /*0044*/ 	.word	0xffffffff


	//   ....[7]....
        /*0048*/ 	.word	0xffffffff


	//   ....[8]....
        /*004c*/ 	.word	0xffffffff


	//   ....[9]....
        /*0050*/ 	.word	0xffffffff


	//   ....[10]....
        /*0054*/ 	.word	0xffffffff


	//   ....[11]....
        /*0058*/ 	.word	0xffffffff


	//   ....[12]....
        /*005c*/ 	.word	0xffffffff


	//   ....[13]....
        /*0060*/ 	.word	0xffffffff


	//   ....[14]....
        /*0064*/ 	.word	0xffffffff


	//   ....[15]....
        /*0068*/ 	.word	0xffffffff


	//----- nvinfo : EIATTR_COOP_GROUP_INSTR_OFFSETS
	.align		4
.L_848:
        /*006c*/ 	.byte	0x04, 0x28
        /*006e*/ 	.short	(.L_850 - .L_849)


	//   ....[0]....
.L_849:
        /*0070*/ 	.word	0x00016de0


	//   ....[1]....
        /*0074*/ 	.word	0x00016f30


	//   ....[2]....
        /*0078*/ 	.word	0x00016f40


	//   ....[3]....
        /*007c*/ 	.word	0x00016f90


	//   ....[4]....
        /*0080*/ 	.word	0x0001c1e0


	//   ....[5]....
        /*0084*/ 	.word	0x0001c240


	//   ....[6]....
        /*0088*/ 	.word	0x0001c270


	//   ....[7]....
        /*008c*/ 	.word	0x0001c290


	//   ....[8]....
        /*0090*/ 	.word	0x00021220


	//   ....[9]....
        /*0094*/ 	.word	0x00021240


	//   ....[10]....
        /*0098*/ 	.word	0x00021270


	//   ....[11]....
        /*009c*/ 	.word	0x00021280


	//   ....[12]....
        /*00a0*/ 	.word	0x000231b0


	//   ....[13]....
        /*00a4*/ 	.word	0x000231f0


	//   ....[14]....
        /*00a8*/ 	.word	0x00023240


	//   ....[15]....
        /*00ac*/ 	.word	0x00023260


	//----- nvinfo : EIATTR_VRC_CTA_INIT_COUNT
	.align		4
.L_850:
        /*00b0*/ 	.byte	0x02, 0x4a
	.zero		1
	.zero		1


	//----- nvinfo : EIATTR_EXIT_INSTR_OFFSETS
	.align		4
        /*00b4*/ 	.byte	0x04, 0x1c
        /*00b6*/ 	.short	(.L_852 - .L_851)


	//   ....[0]....
.L_851:
        /*00b8*/ 	.word	0x00000340


	//   ....[1]....
        /*00bc*/ 	.word	0x00000c60


	//   ....[2]....
        /*00c0*/ 	.word	0x00000c90


	//   ....[3]....
        /*00c4*/ 	.word	0x000243f0


	//   ....[4]....
        /*00c8*/ 	.word	0x000244f0


	//   ....[5]....
        /*00cc*/ 	.word	0x00024510


	//----- nvinfo : EIATTR_CRS_STACK_SIZE
	.align		4
.L_852:
        /*00d0*/ 	.byte	0x04, 0x1e
        /*00d2*/ 	.short	(.L_854 - .L_853)
.L_853:
        /*00d4*/ 	.word	0x00000000


	//----- nvinfo : EIATTR_CBANK_PARAM_SIZE
	.align		4
.L_854:
        /*00d8*/ 	.byte	0x03, 0x19
        /*00da*/ 	.short	0x01d0


	//----- nvinfo : EIATTR_PARAM_CBANK
	.align		4
        /*00dc*/ 	.byte	0x04, 0x0a
        /*00de*/ 	.short	(.L_856 - .L_855)
	.align		4
.L_855:
        /*00e0*/ 	.word	index@(.nv.constant0._ZN5flash24flash_fwd_splitkv_kernelI23Flash_fwd_kernel_traitsILi128ELi64ELi128ELi4ELb0ELb0EN7cutlass10bfloat16_tE19Flash_kernel_traitsILi128ELi64ELi128ELi4ES3_EELb1ELb0ELb0ELb0ELb0ELb1ELb0ELb1EEEvNS_16Flash_fwd_paramsE)
        /*00e4*/ 	.short	0x0380
        /*00e6*/ 	.short	0x01d0


	//----- nvinfo : EIATTR_SW_WAR
	.align		4
.L_856:
        /*00e8*/ 	.byte	0x04, 0x36
        /*00ea*/ 	.short	(.L_858 - .L_857)
.L_857:
        /*00ec*/ 	.word	0x00000008
.L_858:


//--------------------- .nv.info._ZN5flash24flash_fwd_splitkv_kernelI23Flash_fwd_kernel_traitsILi128ELi64ELi128ELi4ELb0ELb0EN7cutlass10bfloat16_tE19Flash_kernel_traitsILi128ELi64ELi128ELi4ES3_EELb1ELb0ELb0ELb0ELb0ELb0ELb1ELb0EEEvNS_16Flash_fwd_paramsE --------------------------
	.section	.nv.info._ZN5flash24flash_fwd_splitkv_kernelI23Flash_fwd_kernel_traitsILi128ELi64ELi128ELi4ELb0ELb0EN7cutlass10bfloat16_tE19Flash_kernel_traitsILi128ELi64ELi128ELi4ES3_EELb1ELb0ELb0ELb0ELb0ELb0ELb1ELb0EEEvNS_16Flash_fwd_paramsE,"",@"SHT_CUDA_INFO"
	.sectionflags	@""
	.align	4


	//----- nvinfo : EIATTR_CUDA_API_VERSION
	.align		4
        /*0000*/ 	.byte	0x04, 0x37
        /*0002*/ 	.short	(.L_860 - .L_859)
.L_859:
        /*0004*/ 	.word	0x00000082


	//----- nvinfo : EIATTR_KPARAM_INFO
	.align		4
.L_860:
        /*0008*/ 	.byte	0x04, 0x17
        /*000a*/ 	.short	(.L_862 - .L_861)
.L_861:
        /*000c*/ 	.word	0x00000000
        /*0010*/ 	.short	0x0000
        /*0012*/ 	.short	0x0000
        /*0014*/ 	.byte	0x00, 0xf0, 0x41, 0x07


	//----- nvinfo : EIATTR_SPARSE_MMA_MASK
	.align		4
.L_862:
        /*0018*/ 	.byte	0x03, 0x50
        /*001a*/ 	.short	0x0000


	//----- nvinfo : EIATTR_MAXREG_COUNT
	.align		4
        /*001c*/ 	.byte	0x03, 0x1b
        /*001e*/ 	.short	0x00ff


	//----- nvinfo : EIATTR_NUM_BARRIERS
	.align		4
        /*0020*/ 	.byte	0x02, 0x4c
        /*0022*/ 	.byte	0x01
	.zero		1


	//----- nvinfo : EIATTR_MERCURY_ISA_VERSION
	.align		4
        /*0024*/ 	.byte	0x03, 0x5f
        /*0026*/ 	.short	0x0101


	//----- nvinfo : EIATTR_COOP_GROUP_MASK_REGIDS
	.align		4
        /*0028*/ 	.byte	0x04, 0x29
        /*002a*/ 	.short	(.L_864 - .L_863)


	//   ....[0]....
.L_863:
        /*002c*/ 	.word	0xffffffff


	//   ....[1]....
        /*0030*/ 	.word	0xffffffff


	//   ....[2]....
        /*0034*/ 	.word	0xffffffff


	//   ....[3]....
        /*0038*/ 	.word	0xffffffff


	//   ....[4]....
        /*003c*/ 	.word	0xffffffff


	//   ....[5]....
        /*0040*/ 	.word	0xffffffff


	//   ....[6]....
        /*0044*/ 	.word	0xffffffff


	//   ....[7]....
        /*0048*/ 	.word	0xffffffff


	//   ....[8]....
        /*004c*/ 	.word	0xffffffff


	//   ....[9]....
        /*0050*/ 	.word	0xffffffff


	//   ....[10]....
        /*0054*/ 	.word	0xffffffff


	//   ....[11]....
        /*0058*/ 	.word	0xffffffff


	//   ....[12]....
        /*005c*/ 	.word	0xffffffff


	//   ....[13]....
        /*0060*/ 	.word	0xffffffff


	//   ....[14]....
        /*0064*/ 	.word	0xffffffff


	//   ....[15]....
        /*0068*/ 	.word	0xffffffff


	//----- nvinfo : EIATTR_COOP_GROUP_INSTR_OFFSETS
	.align		4
.L_864:
        /*006c*/ 	.byte	0x04, 0x28
        /*006e*/ 	.short	(.L_866 - .L_865)


	//   ....[0]....
.L_865:
        /*0070*/ 	.word	0x00006660


	//   ....[1]....
        /*0074*/ 	.word	0x00006690


	//   ....[2]....
        /*0078*/ 	.word	0x000066b0


	//   ....[3]....
        /*007c*/ 	.word	0x000066d0


	//   ....[4]....
        /*0080*/ 	.word	0x0000b130


	//   ....[5]....
        /*0084*/ 	.word	0x0000b150


	//   ....[6]....
        /*0088*/ 	.word	0x0000b1e0


	//   ....[7]....
        /*008c*/ 	.word	0x0000b1f0


	//   ....[8]....
        /*0090*/ 	.word	0x0000f9d0


	//   ....[9]....
        /*0094*/ 	.word	0x0000f9e0


	//   ....[10]....
        /*0098*/ 	.word	0x0000fa10


	//   ....[11]....
        /*009c*/ 	.word	0x0000fa20


	//   ....[12]....
        /*00a0*/ 	.word	0x00011980


	//   ....[13]....
        /*00a4*/ 	.word	0x000119c0


	//   ....[14]....
        /*00a8*/ 	.word	0x00011ad0


	//   ....[15]....
        /*00ac*/ 	.word	0x00011b10


	//----- nvinfo : EIATTR_VRC_CTA_INIT_COUNT
	.align		4
.L_866:
        /*00b0*/ 	.byte	0x02, 0x4a
	.zero		1
	.zero		1


	//----- nvinfo : EIATTR_EXIT_INSTR_OFFSETS
	.align		4
        /*00b4*/ 	.byte	0x04, 0x1c
        /*00b6*/ 	.short	(.L_868 - .L_867)


	//   ....[0]....
.L_867:
        /*00b8*/ 	.word	0x00000440


	//   ....[1]....
        /*00bc*/ 	.word	0x00001260


	//   ....[2]....
        /*00c0*/ 	.word	0x00001290


	//   ....[3]....
        /*00c4*/ 	.word	0x00012d00


	//   ....[4]....
        /*00c8*/ 	.word	0x00012d80


	//   ....[5]....
        /*00cc*/ 	.word	0x00012dd0


	//----- nvinfo : EIATTR_CRS_STACK_SIZE
	.align		4
.L_868:
        /*00d0*/ 	.byte	0x04, 0x1e
        /*00d2*/ 	.short	(.L_870 - .L_869)
.L_869:
        /*00d4*/ 	.word	0x00000000


	//----- nvinfo : EIATTR_CBANK_PARAM_SIZE
	.align		4
.L_870:
        /*00d8*/ 	.byte	0x03, 0x19
        /*00da*/ 	.short	0x01d0


	//----- nvinfo : EIATTR_PARAM_CBANK
	.align		4
        /*00dc*/ 	.byte	0x04, 0x0a
        /*00de*/ 	.short	(.L_872 - .L_871)
	.align		4
.L_871:
        /*00e0*/ 	.word	index@(.nv.constant0._ZN5flash24flash_fwd_splitkv_kernelI23Flash_fwd_kernel_traitsILi128ELi64ELi128ELi4ELb0ELb0EN7cutlass10bfloat16_tE19Flash_kernel_traitsILi128ELi64ELi128ELi4ES3_EELb1ELb0ELb0ELb0ELb0ELb0ELb1ELb0EEEvNS_16Flash_fwd_paramsE)
        /*00e4*/ 	.short	0x0380
        /*00e6*/ 	.short	0x01d0


	//----- nvinfo : EIATTR_SW_WAR
	.align		4
.L_872:
        /*00e8*/ 	.byte	0x04, 0x36
        /*00ea*/ 	.short	(.L_874 - .L_873)
.L_873:
        /*00ec*/ 	.word	0x00000008
.L_874:


//--------------------- .nv.info._ZN5flash24flash_fwd_splitkv_kernelI23Flash_fwd_kernel_traitsILi128ELi64ELi128ELi4ELb0ELb0EN7cutlass10bfloat16_tE19Flash_kernel_traitsILi128ELi64ELi128ELi4ES3_EELb1ELb0ELb0ELb0ELb0ELb1ELb1ELb0EEEvNS_16Flash_fwd_paramsE --------------------------
	.section	.nv.info._ZN5flash24flash_fwd_splitkv_kernelI23Flash_fwd_kernel_traitsILi128ELi64ELi128ELi4ELb0ELb0EN7cutlass10bfloat16_tE19Flash_kernel_traitsILi128ELi64ELi128ELi4ES3_EELb1ELb0ELb0ELb0ELb0ELb1ELb1ELb0EEEvNS_16Flash_fwd_paramsE,"",@"SHT_CUDA_INFO"
	.sectionflags	@""
	.align	4


	//----- nvinfo : EIATTR_CUDA_API_VERSION
	.align		4
        /*0000*/ 	.byte	0x04, 0x37
        /*0002*/ 	.short	(.L_876 - .L_875)
.L_875:
        /*0004*/ 	.word	0x00000082


	//----- nvinfo : EIATTR_KPARAM_INFO
	.align		4
.L_876:
        /*0008*/ 	.byte	0x04, 0x17
        /*000a*/ 	.short	(.L_878 - .L_877)
.L_877:
        /*000c*/ 	.word	0x00000000
        /*0010*/ 	.short	0x0000
        /*0012*/ 	.short	0x0000
        /*0014*/ 	.byte	0x00, 0xf0, 0x41, 0x07


	//----- nvinfo : EIATTR_SPARSE_MMA_MASK
	.align		4
.L_878:
        /*0018*/ 	.byte	0x03, 0x50
        /*001a*/ 	.short	0x0000


	//----- nvinfo : EIATTR_MAXREG_COUNT
	.align		4
        /*001c*/ 	.byte	0x03, 0x1b
        /*001e*/ 	.short	0x00ff


	//----- nvinfo : EIATTR_NUM_BARRIERS
	.align		4
        /*0020*/ 	.byte	0x02, 0x4c
        /*0022*/ 	.byte	0x01
	.zero		1


	//----- nvinfo : EIATTR_MERCURY_ISA_VERSION
	.align		4
        /*0024*/ 	.byte	0x03, 0x5f
        /*0026*/ 	.short	0x0101


	//----- nvinfo : EIATTR_COOP_GROUP_MASK_REGIDS
	.align		4
        /*0028*/ 	.byte	0x04, 0x29
        /*002a*/ 	.short	(.L_880 - .L_879)


	//   ....[0]....
.L_879:
        /*002c*/ 	.word	0xffffffff


	//   ....[1]....
        /*0030*/ 	.word	0xffffffff


	//   ....[2]....
        /*0034*/ 	.word	0xffffffff


	//   ....[3]....
        /*0038*/ 	.word	0xffffffff


	//   ....[4]....
        /*003c*/ 	.word	0xffffffff


	//   ....[5]....
        /*0040*/ 	.word	0xffffffff


	//   ....[6]....
        /*0044*/ 	.word	0xffffffff


	//   ....[7]....
        /*0048*/ 	.word	0xffffffff


	//   ....[8]....
        /*004c*/ 	.word	0xffffffff


	//   ....[9]....
        /*0050*/ 	.word	0xffffffff


	//   ....[10]....
        /*0054*/ 	.word	0xffffffff


	//   ....[11]....
        /*0058*/ 	.word	0xffffffff


	//   ....[12]....
        /*005c*/ 	.word	0xffffffff


	//   ....[13]....
        /*0060*/ 	.word	0xffffffff


	//   ....[14]....
        /*0064*/ 	.word	0xffffffff


	//   ....[15]....
        /*0068*/ 	.word	0xffffffff


	//----- nvinfo : EIATTR_COOP_GROUP_INSTR_OFFSETS
	.align		4
.L_880:
        /*006c*/ 	.byte	0x04, 0x28
        /*006e*/ 	.short	(.L_882 - .L_881)


	//   ....[0]....
.L_881:
        /*0070*/ 	.word	0x00006db0


	//   ....[1]....
        /*0074*/ 	.word	0x00006dd0


	//   ....[2]....
        /*0078*/ 	.word	0x00006df0


	//   ....[3]....
        /*007c*/ 	.word	0x00006e10


	//   ....[4]....
        /*0080*/ 	.word	0x0000c070


	//   ....[5]....
        /*0084*/ 	.word	0x0000c090


	//   ....[6]....
        /*0088*/ 	.word	0x0000c120


	//   ....[7]....
        /*008c*/ 	.word	0x0000c130


	//   ....[8]....
        /*0090*/ 	.word	0x00011110


	//   ....[9]....
        /*0094*/ 	.word	0x00011140


	//   ....[10]....
        /*0098*/ 	.word	0x000111b0


	//   ....[11]....
        /*009c*/ 	.word	0x000111c0


	//   ....[12]....
        /*00a0*/ 	.word	0x00013090


	//   ....[13]....
        /*00a4*/ 	.word	0x000130d0


	//   ....[14]....
        /*00a8*/ 	.word	0x00013200


	//   ....[15]....
        /*00ac*/ 	.word	0x00013240


	//----- nvinfo : EIATTR_VRC_CTA_INIT_COUNT
	.align		4
.L_882:
        /*00b0*/ 	.byte	0x02, 0x4a
	.zero		1
	.zero		1


	//----- nvinfo : EIATTR_EXIT_INSTR_OFFSETS
	.align		4
        /*00b4*/ 	.byte	0x04, 0x1c
        /*00b6*/ 	.short	(.L_884 - .L_883)


	//   ....[0]....
.L_883:
        /*00b8*/ 	.word	0x00000440


	//   ....[1]....
        /*00bc*/ 	.word	0x00001260


	//   ....[2]....
        /*00c0*/ 	.word	0x00001290


	//   ....[3]....
        /*00c4*/ 	.word	0x00014410


	//   ....[4]....
        /*00c8*/ 	.word	0x00014490


	//   ....[5]....
        /*00cc*/ 	.word	0x000144e0


	//----- nvinfo : EIATTR_CRS_STACK_SIZE
	.align		4
.L_884:
        /*00d0*/ 	.byte	0x04, 0x1e
        /*00d2*/ 	.short	(.L_886 - .L_885)
.L_885:
        /*00d4*/ 	.word	0x00000000


	//----- nvinfo : EIATTR_CBANK_PARAM_SIZE
	.align		4
.L_886:
        /*00d8*/ 	.byte	0x03, 0x19
        /*00da*/ 	.short	0x01d0


	//----- nvinfo : EIATTR_PARAM_CBANK
	.align		4
        /*00dc*/ 	.byte	0x04, 0x0a
        /*00de*/ 	.short	(.L_888 - .L_887)
	.align		4
.L_887:
        /*00e0*/ 	.word	index@(.nv.constant0._ZN5flash24flash_fwd_splitkv_kernelI23Flash_fwd_kernel_traitsILi128ELi64ELi128ELi4ELb0ELb0EN7cutlass10bfloat16_tE19Flash_kernel_traitsILi128ELi64ELi128ELi4ES3_EELb1ELb0ELb0ELb0ELb0ELb1ELb1ELb0EEEvNS_16Flash_fwd_paramsE)
        /*00e4*/ 	.short	0x0380
        /*00e6*/ 	.short	0x01d0


	//----- nvinfo : EIATTR_SW_WAR
	.align		4
.L_888:
        /*00e8*/ 	.byte	0x04, 0x36
        /*00ea*/ 	.short	(.L_890 - .L_889)
.L_889:
        /*00ec*/ 	.word	0x00000008
.L_890:


//--------------------- .nv.info._ZN5flash24flash_fwd_splitkv_kernelI23Flash_fwd_kernel_traitsILi128ELi64ELi128ELi4ELb0ELb0EN7cutlass10bfloat16_tE19Flash_kernel_traitsILi128ELi64ELi128ELi4ES3_EELb1ELb0ELb0ELb0ELb0ELb0ELb1ELb1EEEvNS_16Flash_fwd_paramsE --------------------------
	.section	.nv.info._ZN5flash24flash_fwd_splitkv_kernelI23Flash_fwd_kernel_traitsILi128ELi64ELi128ELi4ELb0ELb0EN7cutlass10bfloat16_tE19Flash_kernel_traitsILi128ELi64ELi128ELi4ES3_EELb1ELb0ELb0ELb0ELb0ELb0ELb1ELb1EEEvNS_16Flash_fwd_paramsE,"",@"SHT_CUDA_INFO"
	.sectionflags	@""
	.align	4


	//----- nvinfo : EIATTR_CUDA_API_VERSION
	.align		4
        /*0000*/ 	.byte	0x04, 0x37
        /*0002*/ 	.short	(.L_892 - .L_891)
.L_891:
        /*0004*/ 	.word	0x00000082


	//----- nvinfo : EIATTR_KPARAM_INFO
	.align		4
.L_892:
        /*0008*/ 	.byte	0x04, 0x17
        /*000a*/ 	.short	(.L_894 - .L_893)
.L_893:
        /*000c*/ 	.word	0x00000000
        /*0010*/ 	.short	0x0000
        /*0012*/ 	.short	0x0000
        /*0014*/ 	.byte	0x00, 0xf0, 0x41, 0x07


	//----- nvinfo : EIATTR_SPARSE_MMA_MASK
	.align		4
.L_894:
        /*0018*/ 	.byte	0x03, 0x50
        /*001a*/ 	.short	0x0000


	//----- nvinfo : EIATTR_MAXREG_COUNT
	.align		4
        /*001c*/ 	.byte	0x03, 0x1b
        /*001e*/ 	.short	0x00ff


	//----- nvinfo : EIATTR_NUM_BARRIERS
	.align		4
        /*0020*/ 	.byte	0x02, 0x4c
        /*0022*/ 	.byte	0x01
	.zero		1


	//----- nvinfo : EIATTR_MERCURY_ISA_VERSION
	.align		4
        /*0024*/ 	.byte	0x03, 0x5f
        /*0026*/ 	.short	0x0101


	//----- nvinfo : EIATTR_COOP_GROUP_MASK_REGIDS
	.align		4
        /*0028*/ 	.byte	0x04, 0x29
        /*002a*/ 	.short	(.L_896 - .L_895)


	//   ....[0]....
.L_895:
        /*002c*/ 	.word	0xffffffff


	//   ....[1]....
        /*0030*/ 	.word	0xffffffff


	//   ....[2]....
        /*0034*/ 	.word	0xffffffff


	//   ....[3]....
        /*0038*/ 	.word	0xffffffff


	//   ....[4]....
        /*003c*/ 	.word	0xffffffff


	//   ....[5]....
        /*0040*/ 	.word	0xffffffff


	//   ....[6]....
        /*0044*/ 	.word	0xffffffff


	//   ....[7]....
        /*0048*/ 	.word	0xffffffff


	//   ....[8]....
        /*004c*/ 	.word	0xffffffff


	//   ....[9]....
        /*0050*/ 	.word	0xffffffff


	//   ....[10]....
        /*0054*/ 	.word	0xffffffff


	//   ....[11]....
        /*0058*/ 	.word	0xffffffff


	//   ....[12]....
        /*005c*/ 	.word	0xffffffff


	//   ....[13]....
        /*0060*/ 	.word	0xffffffff


	//   ....[14]....
        /*0064*/ 	.word	0xffffffff


	//   ....[15]....
        /*0068*/ 	.word	0xffffffff


	//----- nvinfo : EIATTR_COOP_GROUP_INSTR_OFFSETS
	.align		4
.L_896:
        /*006c*/ 	.byte	0x04, 0x28
        /*006e*/ 	.short	(.L_898 - .L_897)


	//   ....[0]....
.L_897:
        /*0070*/ 	.word	0x00016cc0


	//   ....[1]....
        /*0074*/ 	.word	0x00016e10


	//   ....[2]....
        /*0078*/ 	.word	0x00016e20


	//   ....[3]....
        /*007c*/ 	.word	0x00016e70


	//   ....[4]....
        /*0080*/ 	.word	0x0001b8e0


	//   ....[5]....
        /*0084*/ 	.word	0x0001b8f0


	//   ....[6]....
        /*0088*/ 	.word	0x0001b930


	//   ....[7]....
        /*008c*/ 	.word	0x0001b940


	//   ....[8]....
        /*0090*/ 	.word	0x00020170


	//   ....[9]....
        /*0094*/ 	.word	0x00020180


	//   ....[10]....
        /*0098*/ 	.word	0x000201b0


	//   ....[11]....
        /*009c*/ 	.word	0x000201c0


	//   ....[12]....
        /*00a0*/ 	.word	0x00022120


	//   ....[13]....
        /*00a4*/ 	.word	0x00022160


	//   ....[14]....
        /*00a8*/ 	.word	0x00022280


	//   ....[15]....
        /*00ac*/ 	.word	0x000222b0


	//----- nvinfo : EIATTR_VRC_CTA_INIT_COUNT
	.align		4
.L_898:
        /*00b0*/ 	.byte	0x02, 0x4a
	.zero		1
	.zero		1


	//----- nvinfo : EIATTR_EXIT_INSTR_OFFSETS
	.align		4
        /*00b4*/ 	.byte	0x04, 0x1c
        /*00b6*/ 	.short	(.L_900 - .L_899)


	//   ....[0]....
.L_899:
        /*00b8*/ 	.word	0x00000440


	//   ....[1]....
        /*00bc*/ 	.word	0x00001270


	//   ....[2]....
        /*00c0*/ 	.word	0x000012a0


	//   ....[3]....
        /*00c4*/ 	.word	0x000234d0


	//   ....[4]....
        /*00c8*/ 	.word	0x00023550


	//   ....[5]....
        /*00cc*/ 	.word	0x000235a0


	//----- nvinfo : EIATTR_CRS_STACK_SIZE
	.align		4
.L_900:
        /*00d0*/ 	.byte	0x04, 0x1e
        /*00d2*/ 	.short	(.L_902 - .L_901)
.L_901:
        /*00d4*/ 	.word	0x00000000


	//----- nvinfo : EIATTR_CBANK_PARAM_SIZE
	.align		4
.L_902:
        /*00d8*/ 	.byte	0x03, 0x19
        /*00da*/ 	.short	0x01d0


	//----- nvinfo : EIATTR_PARAM_CBANK
	.align		4
        /*00dc*/ 	.byte	0x04, 0x0a
        /*00de*/ 	.short	(.L_904 - .L_903)
	.align		4
.L_903:
        /*00e0*/ 	.word	index@(.nv.constant0._ZN5flash24flash_fwd_splitkv_kernelI23Flash_fwd_kernel_traitsILi128ELi64ELi128ELi4ELb0ELb0EN7cutlass10bfloat16_tE19Flash_kernel_traitsILi128ELi64ELi128ELi4ES3_EELb1ELb0ELb0ELb0ELb0ELb0ELb1ELb1EEEvNS_16Flash_fwd_paramsE)
        /*00e4*/ 	.short	0x0380
        /*00e6*/ 	.short	0x01d0


	//----- nvinfo : EIATTR_SW_WAR
	.align		4
.L_904:
        /*00e8*/ 	.byte	0x04, 0x36
        /*00ea*/ 	.short	(.L_906 - .L_905)
.L_905:
        /*00ec*/ 	.word	0x00000008
.L_906:


//--------------------- .nv.info._ZN5flash24flash_fwd_splitkv_kernelI23Flash_fwd_kernel_traitsILi128ELi64ELi128ELi4ELb0ELb0EN7cutlass10bfloat16_tE19Flash_kernel_traitsILi128ELi64ELi128ELi4ES3_EELb1ELb0ELb0ELb0ELb0ELb1ELb1ELb1EEEvNS_16Flash_fwd_paramsE --------------------------
	.section	.nv.info._ZN5flash24flash_fwd_splitkv_kernelI23Flash_fwd_kernel_traitsILi128ELi64ELi128ELi4ELb0ELb0EN7cutlass10bfloat16_tE19Flash_kernel_traitsILi128ELi64ELi128ELi4ES3_EELb1ELb0ELb0ELb0ELb0ELb1ELb1ELb1EEEvNS_16Flash_fwd_paramsE,"",@"SHT_CUDA_INFO"
	.sectionflags	@""
	.align	4


	//----- nvinfo : EIATTR_CUDA_API_VERSION
	.align		4
        /*0000*/ 	.byte	0x04, 0x37
        /*0002*/ 	.short	(.L_908 - .L_907)
.L_907:
        /*0004*/ 	.word	0x00000082


	//----- nvinfo : EIATTR_KPARAM_INFO
	.align		4
.L_908:
        /*0008*/ 	.byte	0x04, 0x17
        /*000a*/ 	.short	(.L_910 - .L_909)
.L_909:
        /*000c*/ 	.word	0x00000000
        /*0010*/ 	.short	0x0000
        /*0012*/ 	.short	0x0000
        /*0014*/ 	.byte	0x00, 0xf0, 0x41, 0x07


	//----- nvinfo : EIATTR_SPARSE_MMA_MASK
	.align		4
.L_910:
        /*0018*/ 	.byte	0x03, 0x50
        /*001a*/ 	.short	0x0000


	//----- nvinfo : EIATTR_MAXREG_COUNT
	.align		4
        /*001c*/ 	.byte	0x03, 0x1b
        /*001e*/ 	.short	0x00ff


	//----- nvinfo : EIATTR_NUM_BARRIERS
	.align		4
        /*0020*/ 	.byte	0x02, 0x4c
        /*0022*/ 	.byte	0x01
	.zero		1


	//----- nvinfo : EIATTR_MERCURY_ISA_VERSION
	.align		4
        /*0024*/ 	.byte	0x03, 0x5f
        /*0026*/ 	.short	0x0101


	//----- nvinfo : EIATTR_COOP_GROUP_MASK_REGIDS
	.align		4
        /*0028*/ 	.byte	0x04, 0x29
        /*002a*/ 	.short	(.L_912 - .L_911)


	//   ....[0]....
.L_911:
        /*002c*/ 	.word	0xffffffff


	//   ....[1]....
        /*0030*/ 	.word	0xffffffff


	//   ....[2]....
        /*0034*/ 	.word	0xffffffff


	//   ....[3]....
        /*0038*/ 	.word	0xffffffff


	//   ....[4]....
        /*003c*/ 	.word	0xffffffff


	//   ....[5]....
        /*0040*/ 	.word	0xffffffff


	//   ....[6]....
        /*0044*/ 	.word	0xffffffff


	//   ....[7]....
        /*0048*/ 	.word	0xffffffff


	//   ....[8]....
        /*004c*/ 	.word	0xffffffff


	//   ....[9]....
        /*0050*/ 	.word	0xffffffff


	//   ....[10]....
        /*0054*/ 	.word	0xffffffff


	//   ....[11]....
        /*0058*/ 	.word	0xffffffff


	//   ....[12]....
        /*005c*/ 	.word	0xffffffff


	//   ....[13]....
        /*0060*/ 	.word	0xffffffff


	//   ....[14]....
        /*0064*/ 	.word	0xffffffff


	//   ....[15]....
        /*0068*/ 	.word	0xffffffff


	//----- nvinfo : EIATTR_COOP_GROUP_INSTR_OFFSETS
	.align		4
.L_912:
        /*006c*/ 	.byte	0x04, 0x28
        /*006e*/ 	.short	(.L_914 - .L_913)


	//   ....[0]....
.L_913:
        /*0070*/ 	.word	0x000175c0


	//   ....[1]....
        /*0074*/ 	.word	0x000175e0


	//   ....[2]....
        /*0078*/ 	.word	0x00017600


	//   ....[3]....
        /*007c*/ 	.word	0x00017620


	//   ....[4]....
        /*0080*/ 	.word	0x0001c920


	//   ....[5]....
        /*0084*/ 	.word	0x0001c950


	//   ....[6]....
        /*0088*/ 	.word	0x0001c9e0


	//   ....[7]....
        /*008c*/ 	.word	0x0001c9f0


	//   ....[8]....
        /*0090*/ 	.word	0x000219d0


	//   ....[9]....
        /*0094*/ 	.word	0x000219e0


	//   ....[10]....
        /*0098*/ 	.word	0x00021a10


	//   ....[11]....
        /*009c*/ 	.word	0x00021a20


	//   ....[12]....
        /*00a0*/ 	.word	0x00023950


	//   ....[13]....
        /*00a4*/ 	.word	0x00023990


	//   ....[14]....
        /*00a8*/ 	.word	0x00023ab0


	//   ....[15]....
        /*00ac*/ 	.word	0x00023ae0


	//----- nvinfo : EIATTR_VRC_CTA_INIT_COUNT
	.align		4
.L_914:
        /*00b0*/ 	.byte	0x02, 0x4a
	.zero		1
	.zero		1


	//----- nvinfo : EIATTR_EXIT_INSTR_OFFSETS
	.align		4
        /*00b4*/ 	.byte	0x04, 0x1c
        /*00b6*/ 	.short	(.L_916 - .L_915)


	//   ....[0]....
.L_915:
        /*00b8*/ 	.word	0x00000440


	//   ....[1]....
        /*00bc*/ 	.word	0x00001270


	//   ....[2]....
        /*00c0*/ 	.word	0x000012a0


	//   ....[3]....
        /*00c4*/ 	.word	0x00024d00


	//   ....[4]....
        /*00c8*/ 	.word	0x00024d80


	//   ....[5]....
        /*00cc*/ 	.word	0x00024dd0


	//----- nvinfo : EIATTR_CRS_STACK_SIZE
	.align		4
.L_916:
        /*00d0*/ 	.byte	0x04, 0x1e
        /*00d2*/ 	.short	(.L_918 - .L_917)
.L_917:
        /*00d4*/ 	.word	0x00000000


	//----- nvinfo : EIATTR_CBANK_PARAM_SIZE
	.align		4
.L_918:
        /*00d8*/ 	.byte	0x03, 0x19
        /*00da*/ 	.short	0x01d0


	//----- nvinfo : EIATTR_PARAM_CBANK
	.align		4
        /*00dc*/ 	.byte	0x04, 0x0a
        /*00de*/ 	.short	(.L_920 - .L_919)
	.align		4
.L_919:
        /*00e0*/ 	.word	index@(.nv.constant0._ZN5flash24flash_fwd_splitkv_kernelI23Flash_fwd_kernel_traitsILi128ELi64ELi128ELi4ELb0ELb0EN7cutlass10bfloat16_tE19Flash_kernel_traitsILi128ELi64ELi128ELi4ES3_EELb1ELb0ELb0ELb0ELb0ELb1ELb1ELb1EEEvNS_16Flash_fwd_paramsE)
        /*00e4*/ 	.short	0x0380
        /*00e6*/ 	.short	0x01d0


	//----- nvinfo : EIATTR_SW_WAR
	.align		4
.L_920:
        /*00e8*/ 	.byte	0x04, 0x36
        /*00ea*/ 	.short	(.L_922 - .L_921)
.L_921:
        /*00ec*/ 	.word	0x00000008
.L_922:


//--------------------- .nv.info._ZN5flash24flash_fwd_splitkv_kernelI23Flash_fwd_kernel_traitsILi128ELi64ELi128ELi4ELb0ELb0EN7cutlass10bfloat16_tE19Flash_kernel_traitsILi128ELi64ELi128ELi4ES3_EELb1ELb0ELb0ELb1ELb1ELb0ELb0ELb0EEEvNS_16Flash_fwd_paramsE --------------------------
	.section	.nv.info._ZN5flash24flash_fwd_splitkv_kernelI23Flash_fwd_kernel_traitsILi128ELi64ELi128ELi4ELb0ELb0EN7cutlass10bfloat16_tE19Flash_kernel_traitsILi128ELi64ELi128ELi4ES3_EELb1ELb0ELb0ELb1ELb1ELb0ELb0ELb0EEEvNS_16Flash_fwd_paramsE,"",@"SHT_CUDA_INFO"
	.sectionflags	@""
	.align	4


	//----- nvinfo : EIATTR_CUDA_API_VERSION
	.align		4
        /*0000*/ 	.byte	0x04, 0x37
        /*0002*/ 	.short	(.L_924 - .L_923)
.L_923:
        /*0004*/ 	.word	0x00000082


	//----- nvinfo : EIATTR_KPARAM_INFO
	.align		4
.L_924:
        /*0008*/ 	.byte	0x04, 0x17
        /*000a*/ 	.short	(.L_926 - .L_925)
.L_925:
        /*000c*/ 	.word	0x00000000
        /*0010*/ 	.short	0x0000
        /*0012*/ 	.short	0x0000
        /*0014*/ 	.byte	0x00, 0xf0, 0x41, 0x07


	//----- nvinfo : EIATTR_SPARSE_MMA_MASK
	.align		4
.L_926:
        /*0018*/ 	.byte	0x03, 0x50
        /*001a*/ 	.short	0x0000


	//----- nvinfo : EIATTR_MAXREG_COUNT
	.align		4
        /*001c*/ 	.byte	0x03, 0x1b
        /*001e*/ 	.short	0x00ff


	//----- nvinfo : EIATTR_NUM_BARRIERS
	.align		4
        /*0020*/ 	.byte	0x02, 0x4c
        /*0022*/ 	.byte	0x01
	.zero		1


	//----- nvinfo : EIATTR_MERCURY_ISA_VERSION
	.align		4
        /*0024*/ 	.byte	0x03, 0x5f
        /*0026*/ 	.short	0x0101


	//----- nvinfo : EIATTR_COOP_GROUP_MASK_REGIDS
	.align		4
        /*0028*/ 	.byte	0x04, 0x29
        /*002a*/ 	.short	(.L_928 - .L_927)


	//   ....[0]....
.L_927:
        /*002c*/ 	.word	0xffffffff


	//   ....[1]....
        /*0030*/ 	.word	0xffffffff


	//   ....[2]....
        /*0034*/ 	.word	0xffffffff


	//   ....[3]....
        /*0038*/ 	.word	0xffffffff


	//   ....[4]....
        /*003c*/ 	.word	0xffffffff


	//   ....[5]....
        /*0040*/ 	.word	0xffffffff


	//   ....[6]....
        /*0044*/ 	.word	0xffffffff


	//   ....[7]....
        /*0048*/ 	.word	0xffffffff


	//   ....[8]....
        /*004c*/ 	.word	0xffffffff


	//   ....[9]....
        /*0050*/ 	.word	0xffffffff


	//   ....[10]....
        /*0054*/ 	.word	0xffffffff


	//   ....[11]....
        /*0058*/ 	.word	0xffffffff


	//----- nvinfo : EIATTR_COOP_GROUP_INSTR_OFFSETS
	.align		4
.L_928:
        /*005c*/ 	.byte	0x04, 0x28
        /*005e*/ 	.short	(.L_930 - .L_929)


	//   ....[0]....
.L_929:
        /*0060*/ 	.word	0x00003cf0


	//   ....[1]....
        /*0064*/ 	.word	0x00003d10


	//   ....[2]....
        /*0068*/ 	.word	0x00003dc0


	//   ....[3]....
        /*006c*/ 	.word	0x00003dd0


	//   ....[4]....
        /*0070*/ 	.word	0x00007810


	//   ....[5]....
        /*0074*/ 	.word	0x00007830


	//   ....[6]....
        /*0078*/ 	.word	0x00007860


	//   ....[7]....
        /*007c*/ 	.word	0x00007870


	//   ....[8]....
        /*0080*/ 	.word	0x000097d0


	//   ....[9]....
        /*0084*/ 	.word	0x00009810


	//   ....[10]....
        /*0088*/ 	.word	0x000098c0


	//   ....[11]....
        /*008c*/ 	.word	0x000098f0


	//----- nvinfo : EIATTR_VRC_CTA_INIT_COUNT
	.align		4
.L_930:
        /*0090*/ 	.byte	0x02, 0x4a
	.zero		1
	.zero		1


	//----- nvinfo : EIATTR_EXIT_INSTR_OFFSETS
	.align		4
        /*0094*/ 	.byte	0x04, 0x1c
        /*0096*/ 	.short	(.L_932 - .L_931)


	//   ....[0]....
.L_931:
        /*0098*/ 	.word	0x00000170


	//   ....[1]....
        /*009c*/ 	.word	0x000006f0


	//   ....[2]....
        /*00a0*/ 	.word	0x00000720


	//   ....[3]....
        /*00a4*/ 	.word	0x0000a750


	//----- nvinfo : EIATTR_CRS_STACK_SIZE
	.align		4
.L_932:
        /*00a8*/ 	.byte	0x04, 0x1e
        /*00aa*/ 	.short	(.L_934 - .L_933)
.L_933:
        /*00ac*/ 	.word	0x00000000


	//----- nvinfo : EIATTR_CBANK_PARAM_SIZE
	.align		4
.L_934:
        /*00b0*/ 	.byte	0x03, 0x19
        /*00b2*/ 	.short	0x01d0


	//----- nvinfo : EIATTR_PARAM_CBANK
	.align		4
        /*00b4*/ 	.byte	0x04, 0x0a
        /*00b6*/ 	.short	(.L_936 - .L_935)
	.align		4
.L_935:
        /*00b8*/ 	.word	index@(.nv.constant0._ZN5flash24flash_fwd_splitkv_kernelI23Flash_fwd_kernel_traitsILi128ELi64ELi128ELi4ELb0ELb0EN7cutlass10bfloat16_tE19Flash_kernel_traitsILi128ELi64ELi128ELi4ES3_EELb1ELb0ELb0ELb1ELb1ELb0ELb0ELb0EEEvNS_16Flash_fwd_paramsE)
        /*00bc*/ 	.short	0x0380
        /*00be*/ 	.short	0x01d0


	//----- nvinfo : EIATTR_SW_WAR
	.align		4
.L_936:
        /*00c0*/ 	.byte	0x04, 0x36
        /*00c2*/ 	.short	(.L_938 - .L_937)
.L_937:
        /*00c4*/ 	.word	0x00000008
.L_938:


//--------------------- .nv.info._ZN5flash24flash_fwd_splitkv_kernelI23Flash_fwd_kernel_traitsILi128ELi64ELi128ELi4ELb0ELb0EN7cutlass10bfloat16_tE19Flash_kernel_traitsILi128ELi64ELi128ELi4ES3_EELb1ELb0ELb0ELb1ELb1ELb1ELb0ELb0EEEvNS_16Flash_fwd_paramsE --------------------------
	.section	.nv.info._ZN5flash24flash_fwd_splitkv_kernelI23Flash_fwd_kernel_traitsILi128ELi64ELi128ELi4ELb0ELb0EN7cutlass10bfloat16_tE19Flash_kernel_traitsILi128ELi64ELi128ELi4ES3_EELb1ELb0ELb0ELb1ELb1ELb1ELb0ELb0EEEvNS_16Flash_fwd_paramsE,"",@"SHT_CUDA_INFO"
	.sectionflags	@""
	.align	4


	//----- nvinfo : EIATTR_CUDA_API_VERSION
	.align		4
        /*0000*/ 	.byte	0x04, 0x37
        /*0002*/ 	.short	(.L_940 - .L_939)
.L_939:
        /*0004*/ 	.word	0x00000082


	//----- nvinfo : EIATTR_KPARAM_INFO
	.align		4
.L_940:
        /*0008*/ 	.byte	0x04, 0x17
        /*000a*/ 	.short	(.L_942 - .L_941)
.L_941:
        /*000c*/ 	.word	0x00000000
        /*0010*/ 	.short	0x0000
        /*0012*/ 	.short	0x0000
        /*0014*/ 	.byte	0x00, 0xf0, 0x41, 0x07


	//----- nvinfo : EIATTR_SPARSE_MMA_MASK
	.align		4
.L_942:
        /*0018*/ 	.byte	0x03, 0x50
        /*001a*/ 	.short	0x0000


	//----- nvinfo : EIATTR_MAXREG_COUNT
	.align		4
        /*001c*/ 	.byte	0x03, 0x1b
        /*001e*/ 	.short	0x00ff


	//----- nvinfo : EIATTR_NUM_BARRIERS
	.align		4
        /*0020*/ 	.byte	0x02, 0x4c
        /*0022*/ 	.byte	0x01
	.zero		1


	//----- nvinfo : EIATTR_MERCURY_ISA_VERSION
	.align		4
        /*0024*/ 	.byte	0x03, 0x5f
        /*0026*/ 	.short	0x0101


	//----- nvinfo : EIATTR_COOP_GROUP_MASK_REGIDS
	.align		4
        /*0028*/ 	.byte	0x04, 0x29
        /*002a*/ 	.short	(.L_944 - .L_943)


	//   ....[0]....
.L_943:
        /*002c*/ 	.word	0xffffffff


	//   ....[1]....
        /*0030*/ 	.word	0xffffffff


	//   ....[2]....
        /*0034*/ 	.word	0xffffffff


	//   ....[3]....
        /*0038*/ 	.word	0xffffffff


	//   ....[4]....
        /*003c*/ 	.word	0xffffffff


	//   ....[5]....
        /*0040*/ 	.word	0xffffffff


	//   ....[6]....
        /*0044*/ 	.word	0xffffffff


	//   ....[7]....
        /*0048*/ 	.word	0xffffffff


	//   ....[8]....
        /*004c*/ 	.word	0xffffffff


	//   ....[9]....
        /*0050*/ 	.word	0xffffffff


	//   ....[10]....
        /*0054*/ 	.word	0xffffffff


	//   ....[11]....
        /*0058*/ 	.word	0xffffffff


	//----- nvinfo : EIATTR_COOP_GROUP_INSTR_OFFSETS
	.align		4
.L_944:
        /*005c*/ 	.byte	0x04, 0x28
        /*005e*/ 	.short	(.L_946 - .L_945)


	//   ....[0]....
.L_945:
        /*0060*/ 	.word	0x00004500


	//   ....[1]....
        /*0064*/ 	.word	0x00004520


	//   ....[2]....
        /*0068*/ 	.word	0x000045d0


	//   ....[3]....
        /*006c*/ 	.word	0x000045e0


	//   ....[4]....
        /*0070*/ 	.word	0x00008850


	//   ....[5]....
        /*0074*/ 	.word	0x00008880


	//   ....[6]....
        /*0078*/ 	.word	0x00008900


	//   ....[7]....
        /*007c*/ 	.word	0x00008910


	//   ....[8]....
        /*0080*/ 	.word	0x0000a7e0


	//   ....[9]....
        /*0084*/ 	.word	0x0000a820


	//   ....[10]....
        /*0088*/ 	.word	0x0000a8d0


	//   ....[11]....
        /*008c*/ 	.word	0x0000a900


	//----- nvinfo : EIATTR_VRC_CTA_INIT_COUNT
	.align		4
.L_946:
        /*0090*/ 	.byte	0x02, 0x4a
	.zero		1
	.zero		1


	//----- nvinfo : EIATTR_EXIT_INSTR_OFFSETS
	.align		4
        /*0094*/ 	.byte	0x04, 0x1c
        /*0096*/ 	.short	(.L_948 - .L_947)


	//   ....[0]....
.L_947:
        /*0098*/ 	.word	0x00000170


	//   ....[1]....
        /*009c*/ 	.word	0x000006f0


	//   ....[2]....
        /*00a0*/ 	.word	0x00000720


	//   ....[3]....
        /*00a4*/ 	.word	0x0000b760


	//----- nvinfo : EIATTR_CRS_STACK_SIZE
	.align		4
.L_948:
        /*00a8*/ 	.byte	0x04, 0x1e
        /*00aa*/ 	.short	(.L_950 - .L_949)
.L_949:
        /*00ac*/ 	.word	0x00000000


	//----- nvinfo : EIATTR_CBANK_PARAM_SIZE
	.align		4
.L_950:
        /*00b0*/ 	.byte	0x03, 0x19
        /*00b2*/ 	.short	0x01d0


	//----- nvinfo : EIATTR_PARAM_CBANK
	.align		4
        /*00b4*/ 	.byte	0x04, 0x0a
        /*00b6*/ 	.short	(.L_952 - .L_951)
	.align		4
.L_951:
        /*00b8*/ 	.word	index@(.nv.constant0._ZN5flash24flash_fwd_splitkv_kernelI23Flash_fwd_kernel_traitsILi128ELi64ELi128ELi4ELb0ELb0EN7cutlass10bfloat16_tE19Flash_kernel_traitsILi128ELi64ELi128ELi4ES3_EELb1ELb0ELb0ELb1ELb1ELb1ELb0ELb0EEEvNS_16Flash_fwd_paramsE)
        /*00bc*/ 	.short	0x0380
        /*00be*/ 	.short	0x01d0


	//----- nvinfo : EIATTR_SW_WAR
	.align		4
.L_952:
        /*00c0*/ 	.byte	0x04, 0x36
        /*00c2*/ 	.short	(.L_954 - .L_953)
.L_953:
        /*00c4*/ 	.word	0x00000008
.L_954:


//--------------------- .nv.info._ZN5flash24flash_fwd_splitkv_kernelI23Flash_fwd_kernel_traitsILi128ELi64ELi128ELi4ELb0ELb0EN7cutlass10bfloat16_tE19Flash_kernel_traitsILi128ELi64ELi128ELi4ES3_EELb1ELb0ELb0ELb1ELb1ELb0ELb1ELb0EEEvNS_16Flash_fwd_paramsE --------------------------
	.section	.nv.info._ZN5flash24flash_fwd_splitkv_kernelI23Flash_fwd_kernel_traitsILi128ELi64ELi128ELi4ELb0ELb0EN7cutlass10bfloat16_tE19Flash_kernel_traitsILi128ELi64ELi128ELi4ES3_EELb1ELb0ELb0ELb1ELb1ELb0ELb1ELb0EEEvNS_16Flash_fwd_paramsE,"",@"SHT_CUDA_INFO"
	.sectionflags	@""
	.align	4


	//----- nvinfo : EIATTR_CUDA_API_VERSION
	.align		4
        /*0000*/ 	.byte	0x04, 0x37
        /*0002*/ 	.short	(.L_956 - .L_955)
.L_955:
        /*0004*/ 	.word	0x00000082


	//----- nvinfo : EIATTR_KPARAM_INFO
	.align		4
.L_956:
        /*0008*/ 	.byte	0x04, 0x17
        /*000a*/ 	.short	(.L_958 - .L_957)
.L_957:
        /*000c*/ 	.word	0x00000000
        /*0010*/ 	.short	0x0000
        /*0012*/ 	.short	0x0000
        /*0014*/ 	.byte	0x00, 0xf0, 0x41, 0x07


	//----- nvinfo : EIATTR_SPARSE_MMA_MASK
	.align		4
.L_958:
        /*0018*/ 	.byte	0x03, 0x50
        /*001a*/ 	.short	0x0000


	//----- nvinfo : EIATTR_MAXREG_COUNT
	.align		4
        /*001c*/ 	.byte	0x03, 0x1b
        /*001e*/ 	.short	0x00ff


	//----- nvinfo : EIATTR_NUM_BARRIERS
	.align		4
        /*0020*/ 	.byte	0x02, 0x4c
        /*0022*/ 	.byte	0x01
	.zero		1


	//----- nvinfo : EIATTR_MERCURY_ISA_VERSION
	.align		4
        /*0024*/ 	.byte	0x03, 0x5f
        /*0026*/ 	.short	0x0101


	//----- nvinfo : EIATTR_COOP_GROUP_MASK_REGIDS
	.align		4
        /*0028*/ 	.byte	0x04, 0x29
        /*002a*/ 	.short	(.L_960 - .L_959)


	//   ....[0]....
.L_959:
        /*002c*/ 	.word	0xffffffff


	//   ....[1]....
        /*0030*/ 	.word	0xffffffff


	//   ....[2]....
        /*0034*/ 	.word	0xffffffff


	//   ....[3]....
        /*0038*/ 	.word	0xffffffff


	//   ....[4]....
        /*003c*/ 	.word	0xffffffff


	//   ....[5]....
        /*0040*/ 	.word	0xffffffff


	//   ....[6]....
        /*0044*/ 	.word	0xffffffff


	//   ....[7]....
        /*0048*/ 	.word	0xffffffff


	//   ....[8]....
        /*004c*/ 	.word	0xffffffff


	//   ....[9]....
        /*0050*/ 	.word	0xffffffff


	//   ....[10]....
        /*0054*/ 	.word	0xffffffff


	//   ....[11]....
        /*0058*/ 	.word	0xffffffff


	//----- nvinfo : EIATTR_COOP_GROUP_INSTR_OFFSETS
	.align		4
.L_960:
        /*005c*/ 	.byte	0x04, 0x28
        /*005e*/ 	.short	(.L_962 - .L_961)


	//   ....[0]....
.L_961:
        /*0060*/ 	.word	0x00004150


	//   ....[1]....
        /*0064*/ 	.word	0x00004180


	//   ....[2]....
        /*0068*/ 	.word	0x000041e0


	//   ....[3]....
        /*006c*/ 	.word	0x000041f0


	//   ....[4]....
        /*0070*/ 	.word	0x00007c80


	//   ....[5]....
        /*0074*/ 	.word	0x00007c90


	//   ....[6]....
        /*0078*/ 	.word	0x00007cc0


	//   ....[7]....
        /*007c*/ 	.word	0x00007cd0


	//   ....[8]....
        /*0080*/ 	.word	0x00009c50


	//   ....[9]....
        /*0084*/ 	.word	0x00009c90


	//   ....[10]....
        /*0088*/ 	.word	0x00009d70


	//   ....[11]....
        /*008c*/ 	.word	0x00009da0


	//----- nvinfo : EIATTR_VRC_CTA_INIT_COUNT
	.align		4
.L_962:
        /*0090*/ 	.byte	0x02, 0x4a
	.zero		1
	.zero		1


	//----- nvinfo : EIATTR_EXIT_INSTR_OFFSETS
	.align		4
        /*0094*/ 	.byte	0x04, 0x1c
        /*0096*/ 	.short	(.L_964 - .L_963)


	//   ....[0]....
.L_963:
        /*0098*/ 	.word	0x00000290


	//   ....[1]....
        /*009c*/ 	.word	0x00000ac0


	//   ....[2]....
        /*00a0*/ 	.word	0x00000af0


	//   ....[3]....
        /*00a4*/ 	.word	0x0000a9c0


	//----- nvinfo : EIATTR_CRS_STACK_SIZE
	.align		4
.L_964:
        /*00a8*/ 	.byte	0x04, 0x1e
        /*00aa*/ 	.short	(.L_966 - .L_965)
.L_965:
        /*00ac*/ 	.word	0x00000000


	//----- nvinfo : EIATTR_CBANK_PARAM_SIZE
	.align		4
.L_966:
        /*00b0*/ 	.byte	0x03, 0x19
        /*00b2*/ 	.short	0x01d0


	//----- nvinfo : EIATTR_PARAM_CBANK
	.align		4
        /*00b4*/ 	.byte	0x04, 0x0a
        /*00b6*/ 	.short	(.L_968 - .L_967)
	.align		4
.L_967:
        /*00b8*/ 	.word	index@(.nv.constant0._ZN5flash24flash_fwd_splitkv_kernelI23Flash_fwd_kernel_traitsILi128ELi64ELi128ELi4ELb0ELb0EN7cutlass10bfloat16_tE19Flash_kernel_traitsILi128ELi64ELi128ELi4ES3_EELb1ELb0ELb0ELb1ELb1ELb0ELb1ELb0EEEvNS_16Flash_fwd_paramsE)
        /*00bc*/ 	.short	0x0380
        /*00be*/ 	.short	0x01d0


	//----- nvinfo : EIATTR_SW_WAR
	.align		4
.L_968:
        /*00c0*/ 	.byte	0x04, 0x36
        /*00c2*/ 	.short	(.L_970 - .L_969)
.L_969:
        /*00c4*/ 	.word	0x00000008
.L_970:


//--------------------- .nv.info._ZN5flash24flash_fwd_splitkv_kernelI23Flash_fwd_kernel_traitsILi128ELi64ELi128ELi4ELb0ELb0EN7cutlass10bfloat16_tE19Flash_kernel_traitsILi128ELi64ELi128ELi4ES3_EELb1ELb0ELb0ELb1ELb1ELb1ELb1ELb0EEEvNS_16Flash_fwd_paramsE --------------------------
	.section	.nv.info._ZN5flash24flash_fwd_splitkv_kernelI23Flash_fwd_kernel_traitsILi128ELi64ELi128ELi4ELb0ELb0EN7cutlass10bfloat16_tE19Flash_kernel_traitsILi128ELi64ELi128ELi4ES3_EELb1ELb0ELb0ELb1ELb1ELb1ELb1ELb0EEEvNS_16Flash_fwd_paramsE,"",@"SHT_CUDA_INFO"
	.sectionflags	@""
	.align	4


	//----- nvinfo : EIATTR_CUDA_API_VERSION
	.align		4
        /*0000*/ 	.byte	0x04, 0x37
        /*0002*/ 	.short	(.L_972 - .L_971)
.L_971:
        /*0004*/ 	.word	0x00000082


	//----- nvinfo : EIATTR_KPARAM_INFO
	.align		4
.L_972:
        /*0008*/ 	.byte	0x04, 0x17
        /*000a*/ 	.short	(.L_974 - .L_973)
.L_973:
        /*000c*/ 	.word	0x00000000
        /*0010*/ 	.short	0x0000
        /*0012*/ 	.short	0x0000
        /*0014*/ 	.byte	0x00, 0xf0, 0x41, 0x07


	//----- nvinfo : EIATTR_SPARSE_MMA_MASK
	.align		4
.L_974:
        /*0018*/ 	.byte	0x03, 0x50
        /*001a*/ 	.short	0x0000


	//----- nvinfo : EIATTR_MAXREG_COUNT
	.align		4
        /*001c*/ 	.byte	0x03, 0x1b
        /*001e*/ 	.short	0x00ff


	//----- nvinfo : EIATTR_NUM_BARRIERS
	.align		4
        /*0020*/ 	.byte	0x02, 0x4c
        /*0022*/ 	.byte	0x01
	.zero		1


	//----- nvinfo : EIATTR_MERCURY_ISA_VERSION
	.align		4
        /*0024*/ 	.byte	0x03, 0x5f
        /*0026*/ 	.short	0x0101


	//----- nvinfo : EIATTR_COOP_GROUP_MASK_REGIDS
	.align		4
        /*0028*/ 	.byte	0x04, 0x29
        /*002a*/ 	.short	(.L_976 - .L_975)


	//   ....[0]....
.L_975:
        /*002c*/ 	.word	0xffffffff


	//   ....[1]....
        /*0030*/ 	.word	0xffffffff


	//   ....[2]....
        /*0034*/ 	.word	0xffffffff


	//   ....[3]....
        /*0038*/ 	.word	0xffffffff


	//   ....[4]....
        /*003c*/ 	.word	0xffffffff


	//   ....[5]....
        /*0040*/ 	.word	0xffffffff


	//   ....[6]....
        /*0044*/ 	.word	0xffffffff


	//   ....[7]....
        /*0048*/ 	.word	0xffffffff


	//   ....[8]....
        /*004c*/ 	.word	0xffffffff


	//   ....[9]....
        /*0050*/ 	.word	0xffffffff


	//   ....[10]....
        /*0054*/ 	.word	0xffffffff


	//   ....[11]....
        /*0058*/ 	.word	0xffffffff


	//----- nvinfo : EIATTR_COOP_GROUP_INSTR_OFFSETS
	.align		4
.L_976:
        /*005c*/ 	.byte	0x04, 0x28
        /*005e*/ 	.short	(.L_978 - .L_977)


	//   ....[0]....
.L_977:
        /*0060*/ 	.word	0x00004960


	//   ....[1]....
        /*0064*/ 	.word	0x00004990


	//   ....[2]....
        /*0068*/ 	.word	0x00004a10


	//   ....[3]....
        /*006c*/ 	.word	0x00004a20


	//   ....[4]....
        /*0070*/ 	.word	0x00008cb0


	//   ....[5]....
        /*0074*/ 	.word	0x00008ce0


	//   ....[6]....
        /*0078*/ 	.word	0x00008d90


	//   ....[7]....
        /*007c*/ 	.word	0x00008da0


	//   ....[8]....
        /*0080*/ 	.word	0x0000ac60


	//   ....[9]....
        /*0084*/ 	.word	0x0000aca0


	//   ....[10]....
        /*0088*/ 	.word	0x0000adc0


	//   ....[11]....
        /*008c*/ 	.word	0x0000adf0


	//----- nvinfo : EIATTR_VRC_CTA_INIT_COUNT
	.align		4
.L_978:
        /*0090*/ 	.byte	0x02, 0x4a
	.zero		1
	.zero		1


	//----- nvinfo : EIATTR_EXIT_INSTR_OFFSETS
	.align		4
        /*0094*/ 	.byte	0x04, 0x1c
        /*0096*/ 	.short	(.L_980 - .L_979)


	//   ....[0]....
.L_979:
        /*0098*/ 	.word	0x00000290


	//   ....[1]....
        /*009c*/ 	.word	0x00000ac0


	//   ....[2]....
        /*00a0*/ 	.word	0x00000af0


	//   ....[3]....
        /*00a4*/ 	.word	0x0000b9d0


	//----- nvinfo : EIATTR_CRS_STACK_SIZE
	.align		4
.L_980:
        /*00a8*/ 	.byte	0x04, 0x1e
        /*00aa*/ 	.short	(.L_982 - .L_981)
.L_981:
        /*00ac*/ 	.word	0x00000000


	//----- nvinfo : EIATTR_CBANK_PARAM_SIZE
	.align		4
.L_982:
        /*00b0*/ 	.byte	0x03, 0x19
        /*00b2*/ 	.short	0x01d0


	//----- nvinfo : EIATTR_PARAM_CBANK
	.align		4
        /*00b4*/ 	.byte	0x04, 0x0a
        /*00b6*/ 	.short	(.L_984 - .L_983)
	.align		4
.L_983:
        /*00b8*/ 	.word	index@(.nv.constant0._ZN5flash24flash_fwd_splitkv_kernelI23Flash_fwd_kernel_traitsILi128ELi64ELi128ELi4ELb0ELb0EN7cutlass10bfloat16_tE19Flash_kernel_traitsILi128ELi64ELi128ELi4ES3_EELb1ELb0ELb0ELb1ELb1ELb1ELb1ELb0EEEvNS_16Flash_fwd_paramsE)
        /*00bc*/ 	.short	0x0380
        /*00be*/ 	.short	0x01d0


	//----- nvinfo : EIATTR_SW_WAR
	.align		4
.L_984:
        /*00c0*/ 	.byte	0x04, 0x36
        /*00c2*/ 	.short	(.L_986 - .L_985)
.L_985:
        /*00c4*/ 	.word	0x00000008
.L_986:


//--------------------- .nv.info._ZN5flash24flash_fwd_splitkv_kernelI23Flash_fwd_kernel_traitsILi128ELi64ELi128ELi4ELb0ELb0EN7cutlass10bfloat16_tE19Flash_kernel_traitsILi128ELi64ELi128ELi4ES3_EELb1ELb0ELb0ELb0ELb1ELb0ELb0ELb0EEEvNS_16Flash_fwd_paramsE --------------------------
	.section	.nv.info._ZN5flash24flash_fwd_splitkv_kernelI23Flash_fwd_kernel_traitsILi128ELi64ELi128ELi4ELb0ELb0EN7cutlass10bfloat16_tE19Flash_kernel_traitsILi128ELi64ELi128ELi4ES3_EELb1ELb0ELb0ELb0ELb1ELb0ELb0ELb0EEEvNS_16Flash_fwd_paramsE,"",@"SHT_CUDA_INFO"
	.sectionflags	@""
	.align	4


	//----- nvinfo : EIATTR_CUDA_API_VERSION
	.align		4
        /*0000*/ 	.byte	0x04, 0x37
        /*0002*/ 	.short	(.L_988 - .L_987)
.L_987:
        /*0004*/ 	.word	0x00000082


	//----- nvinfo : EIATTR_KPARAM_INFO
	.align		4
.L_988:
        /*0008*/ 	.byte	0x04, 0x17
        /*000a*/ 	.short	(.L_990 - .L_989)
.L_989:
        /*000c*/ 	.word	0x00000000
        /*0010*/ 	.short	0x0000
        /*0012*/ 	.short	0x0000
        /*0014*/ 	.byte	0x00, 0xf0, 0x41, 0x07


	//----- nvinfo : EIATTR_SPARSE_MMA_MASK
	.align		4
.L_990:
        /*0018*/ 	.byte	0x03, 0x50
        /*001a*/ 	.short	0x0000


	//----- nvinfo : EIATTR_MAXREG_COUNT
	.align		4
        /*001c*/ 	.byte	0x03, 0x1b
        /*001e*/ 	.short	0x00ff


	//----- nvinfo : EIATTR_NUM_BARRIERS
	.align		4
        /*0020*/ 	.byte	0x02, 0x4c
        /*0022*/ 	.byte	0x01
	.zero		1


	//----- nvinfo : EIATTR_MERCURY_ISA_VERSION
	.align		4
        /*0024*/ 	.byte	0x03, 0x5f
        /*0026*/ 	.short	0x0101


	//----- nvinfo : EIATTR_COOP_GROUP_MASK_REGIDS
	.align		4
        /*0028*/ 	.byte	0x04, 0x29
        /*002a*/ 	.short	(.L_992 - .L_991)


	//   ....[0]....
.L_991:
        /*002c*/ 	.word	0xffffffff


	//   ....[1]....
        /*0030*/ 	.word	0xffffffff


	//   ....[2]....
        /*0034*/ 	.word	0xffffffff


	//   ....[3]....
        /*0038*/ 	.word	0xffffffff


	//   ....[4]....
        /*003c*/ 	.word	0xffffffff


	//   ....[5]....
        /*0040*/ 	.word	0xffffffff


	//   ....[6]....
        /*0044*/ 	.word	0xffffffff


	//   ....[7]....
        /*0048*/ 	.word	0xffffffff


	//   ....[8]....
        /*004c*/ 	.word	0xffffffff


	//   ....[9]....
        /*0050*/ 	.word	0xffffffff


	//   ....[10]....
        /*0054*/ 	.word	0xffffffff


	//   ....[11]....
        /*0058*/ 	.word	0xffffffff


	//   ....[12]....
        /*005c*/ 	.word	0xffffffff


	//   ....[13]....
        /*0060*/ 	.word	0xffffffff


	//   ....[14]....
        /*0064*/ 	.word	0xffffffff


	//   ....[15]....
        /*0068*/ 	.word	0xffffffff


	//----- nvinfo : EIATTR_COOP_GROUP_INSTR_OFFSETS
	.align		4
.L_992:
        /*006c*/ 	.byte	0x04, 0x28
        /*006e*/ 	.short	(.L_994 - .L_993)


	//   ....[0]....
.L_993:
        /*0070*/ 	.word	0x000049b0


	//   ....[1]....
        /*0074*/ 	.word	0x000049e0


	//   ....[2]....
        /*0078*/ 	.word	0x00004a10


	//   ....[3]....
        /*007c*/ 	.word	0x00004a30


	//   ....[4]....
        /*0080*/ 	.word	0x00008ba0


	//   ....[5]....
        /*0084*/ 	.word	0x00008bd0


	//   ....[6]....
        /*0088*/ 	.word	0x00008bf0


	//   ....[7]....
        /*008c*/ 	.word	0x00008c10


	//   ....[8]....
        /*0090*/ 	.word	0x0000cae0


	//   ....[9]....
        /*0094*/ 	.word	0x0000cb00


	//   ....[10]....
        /*0098*/ 	.word	0x0000cb30


	//   ....[11]....
        /*009c*/ 	.word	0x0000cb40


	//   ....[12]....
        /*00a0*/ 	.word	0x0000eaa0


	//   ....[13]....
        /*00a4*/ 	.word	0x0000ead0


	//   ....[14]....
        /*00a8*/ 	.word	0x0000eb20


	//   ....[15]....
        /*00ac*/ 	.word	0x0000eb30


	//----- nvinfo : EIATTR_VRC_CTA_INIT_COUNT
	.align		4
.L_994:
        /*00b0*/ 	.byte	0x02, 0x4a
	.zero		1
	.zero		1


	//----- nvinfo : EIATTR_EXIT_INSTR_OFFSETS
	.align		4
        /*00b4*/ 	.byte	0x04, 0x1c
        /*00b6*/ 	.short	(.L_996 - .L_995)


	//   ....[0]....
.L_995:
        /*00b8*/ 	.word	0x00000340


	//   ....[1]....
        /*00bc*/ 	.word	0x00000b80


	//   ....[2]....
        /*00c0*/ 	.word	0x00000bb0


	//   ....[3]....
        /*00c4*/ 	.word	0x0000fc70


	//   ....[4]....
        /*00c8*/ 	.word	0x0000fd50


	//----- nvinfo : EIATTR_CRS_STACK_SIZE
	.align		4
.L_996:
        /*00cc*/ 	.byte	0x04, 0x1e
        /*00ce*/ 	.short	(.L_998 - .L_997)
.L_997:
        /*00d0*/ 	.word	0x00000000


	//----- nvinfo : EIATTR_CBANK_PARAM_SIZE
	.align		4
.L_998:
        /*00d4*/ 	.byte	0x03, 0x19
        /*00d6*/ 	.short	0x01d0


	//----- nvinfo : EIATTR_PARAM_CBANK
	.align		4
        /*00d8*/ 	.byte	0x04, 0x0a
        /*00da*/ 	.short	(.L_1000 - .L_999)
	.align		4
.L_999:
        /*00dc*/ 	.word	index@(.nv.constant0._ZN5flash24flash_fwd_splitkv_kernelI23Flash_fwd_kernel_traitsILi128ELi64ELi128ELi4ELb0ELb0EN7cutlass10bfloat16_tE19Flash_kernel_traitsILi128ELi64ELi128ELi4ES3_EELb1ELb0ELb0ELb0ELb1ELb0ELb0ELb0EEEvNS_16Flash_fwd_paramsE)
        /*00e0*/ 	.short	0x0380
        /*00e2*/ 	.short	0x01d0


	//----- nvinfo : EIATTR_SW_WAR
	.align		4
.L_1000:
        /*00e4*/ 	.byte	0x04, 0x36
        /*00e6*/ 	.short	(.L_1002 - .L_1001)
.L_1001:
        /*00e8*/ 	.word	0x00000008
.L_1002:


//--------------------- .nv.info._ZN5flash24flash_fwd_splitkv_kernelI23Flash_fwd_kernel_traitsILi128ELi64ELi128ELi4ELb0ELb0EN7cutlass10bfloat16_tE19Flash_kernel_traitsILi128ELi64ELi128ELi4ES3_EELb1ELb0ELb0ELb0ELb1ELb1ELb0ELb0EEEvNS_16Flash_fwd_paramsE --------------------------
	.section	.nv.info._ZN5flash24flash_fwd_splitkv_kernelI23Flash_fwd_kernel_traitsILi128ELi64ELi128ELi4ELb0ELb0EN7cutlass10bfloat16_tE19Flash_kernel_traitsILi128ELi64ELi128ELi4ES3_EELb1ELb0ELb0ELb0ELb1ELb1ELb0ELb0EEEvNS_16Flash_fwd_paramsE,"",@"SHT_CUDA_INFO"
	.sectionflags	@""
	.align	4


	//----- nvinfo : EIATTR_CUDA_API_VERSION
	.align		4
        /*0000*/ 	.byte	0x04, 0x37
        /*0002*/ 	.short	(.L_1004 - .L_1003)
.L_1003:
        /*0004*/ 	.word	0x00000082


	//----- nvinfo : EIATTR_KPARAM_INFO
	.align		4
.L_1004:
        /*0008*/ 	.byte	0x04, 0x17
        /*000a*/ 	.short	(.L_1006 - .L_1005)
.L_1005:
        /*000c*/ 	.word	0x00000000
        /*0010*/ 	.short	0x0000
        /*0012*/ 	.short	0x0000
        /*0014*/ 	.byte	0x00, 0xf0, 0x41, 0x07


	//----- nvinfo : EIATTR_SPARSE_MMA_MASK
	.align		4
.L_1006:
        /*0018*/ 	.byte	0x03, 0x50
        /*001a*/ 	.short	0x0000


	//----- nvinfo : EIATTR_MAXREG_COUNT
	.align		4
        /*001c*/ 	.byte	0x03, 0x1b
        /*001e*/ 	.short	0x00ff


	//----- nvinfo : EIATTR_NUM_BARRIERS
	.align		4
        /*0020*/ 	.byte	0x02, 0x4c
        /*0022*/ 	.byte	0x01
	.zero		1


	//----- nvinfo : EIATTR_MERCURY_ISA_VERSION
	.align		4
        /*0024*/ 	.byte	0x03, 0x5f
        /*0026*/ 	.short	0x0101


	//----- nvinfo : EIATTR_COOP_GROUP_MASK_REGIDS
	.align		4
        /*0028*/ 	.byte	0x04, 0x29
        /*002a*/ 	.short	(.L_1008 - .L_1007)


	//   ....[0]....
.L_1007:
        /*002c*/ 	.word	0xffffffff


	//   ....[1]....
        /*0030*/ 	.word	0xffffffff


	//   ....[2]....
        /*0034*/ 	.word	0xffffffff


	//   ....[3]....
        /*0038*/ 	.word	0xffffffff


	//   ....[4]....
        /*003c*/ 	.word	0xffffffff


	//   ....[5]....
        /*0040*/ 	.word	0xffffffff


	//   ....[6]....
        /*0044*/ 	.word	0xffffffff


	//   ....[7]....
        /*0048*/ 	.word	0xffffffff


	//   ....[8]....
        /*004c*/ 	.word	0xffffffff


	//   ....[9]....
        /*0050*/ 	.word	0xffffffff


	//   ....[10]....
        /*0054*/ 	.word	0xffffffff


	//   ....[11]....
        /*0058*/ 	.word	0xffffffff


	//   ....[12]....
        /*005c*/ 	.word	0xffffffff


	//   ....[13]....
        /*0060*/ 	.word	0xffffffff


	//   ....[14]....
        /*0064*/ 	.word	0xffffffff


	//   ....[15]....
        /*0068*/ 	.word	0xffffffff


	//----- nvinfo : EIATTR_COOP_GROUP_INSTR_OFFSETS
	.align		4
.L_1008:
        /*006c*/ 	.byte	0x04, 0x28
        /*006e*/ 	.short	(.L_1010 - .L_1009)


	//   ....[0]....
.L_1009:
        /*0070*/ 	.word	0x000050c0


	//   ....[1]....
        /*0074*/ 	.word	0x00005210


	//   ....[2]....
        /*0078*/ 	.word	0x00005220


	//   ....[3]....
        /*007c*/ 	.word	0x00005270


	//   ....[4]....
        /*0080*/ 	.word	0x00009c00


	//   ....[5]....
        /*0084*/ 	.word	0x00009c30


	//   ....[6]....
        /*0088*/ 	.word	0x00009c60


	//   ....[7]....
        /*008c*/ 	.word	0x00009c70


	//   ....[8]....
        /*0090*/ 	.word	0x0000e380


	//   ....[9]....
        /*0094*/ 	.word	0x0000e3b0


	//   ....[10]....
        /*0098*/ 	.word	0x0000e430


	//   ....[11]....
        /*009c*/ 	.word	0x0000e440


	//   ....[12]....
        /*00a0*/ 	.word	0x00010310


	//   ....[13]....
        /*00a4*/ 	.word	0x00010340


	//   ....[14]....
        /*00a8*/ 	.word	0x00010390


	//   ....[15]....
        /*00ac*/ 	.word	0x000103a0


	//----- nvinfo : EIATTR_VRC_CTA_INIT_COUNT
	.align		4
.L_1010:
        /*00b0*/ 	.byte	0x02, 0x4a
	.zero		1
	.zero		1


	//----- nvinfo : EIATTR_EXIT_INSTR_OFFSETS
	.align		4
        /*00b4*/ 	.byte	0x04, 0x1c
        /*00b6*/ 	.short	(.L_1012 - .L_1011)


	//   ....[0]....
.L_1011:
        /*00b8*/ 	.word	0x00000340


	//   ....[1]....
        /*00bc*/ 	.word	0x00000b80


	//   ....[2]....
        /*00c0*/ 	.word	0x00000bb0


	//   ....[3]....
        /*00c4*/ 	.word	0x000114e0


	//   ....[4]....
        /*00c8*/ 	.word	0x000115c0


	//----- nvinfo : EIATTR_CRS_STACK_SIZE
	.align		4
.L_1012:
        /*00cc*/ 	.byte	0x04, 0x1e
        /*00ce*/ 	.short	(.L_1014 - .L_1013)
.L_1013:
        /*00d0*/ 	.word	0x00000000


	//----- nvinfo : EIATTR_CBANK_PARAM_SIZE
	.align		4
.L_1014:
        /*00d4*/ 	.byte	0x03, 0x19
        /*00d6*/ 	.short	0x01d0


	//----- nvinfo : EIATTR_PARAM_CBANK
	.align		4
        /*00d8*/ 	.byte	0x04, 0x0a
        /*00da*/ 	.short	(.L_1016 - .L_1015)
	.align		4
.L_1015:
        /*00dc*/ 	.word	index@(.nv.constant0._ZN5flash24flash_fwd_splitkv_kernelI23Flash_fwd_kernel_traitsILi128ELi64ELi128ELi4ELb0ELb0EN7cutlass10bfloat16_tE19Flash_kernel_traitsILi128ELi64ELi128ELi4ES3_EELb1ELb0ELb0ELb0ELb1ELb1ELb0ELb0EEEvNS_16Flash_fwd_paramsE)
        /*00e0*/ 	.short	0x0380
        /*00e2*/ 	.short	0x01d0


	//----- nvinfo : EIATTR_SW_WAR
	.align		4
.L_1016:
        /*00e4*/ 	.byte	0x04, 0x36
        /*00e6*/ 	.short	(.L_1018 - .L_1017)
.L_1017:
        /*00e8*/ 	.word	0x00000008
.L_1018:


//--------------------- .nv.info._ZN5flash24flash_fwd_splitkv_kernelI23Flash_fwd_kernel_traitsILi128ELi64ELi128ELi4ELb0ELb0EN7cutlass10bfloat16_tE19Flash_kernel_traitsILi128ELi64ELi128ELi4ES3_EELb1ELb0ELb1ELb0ELb0ELb0ELb0ELb0EEEvNS_16Flash_fwd_paramsE --------------------------
	.section	.nv.info._ZN5flash24flash_fwd_splitkv_kernelI23Flash_fwd_kernel_traitsILi128ELi64ELi128ELi4ELb0ELb0EN7cutlass10bfloat16_tE19Flash_kernel_traitsILi128ELi64ELi128ELi4ES3_EELb1ELb0ELb1ELb0ELb0ELb0ELb0ELb0EEEvNS_16Flash_fwd_paramsE,"",@"SHT_CUDA_INFO"
	.sectionflags	@""
	.align	4


	//----- nvinfo : EIATTR_CUDA_API_VERSION
	.align		4
        /*0000*/ 	.byte	0x04, 0x37
        /*0002*/ 	.short	(.L_1020 - .L_1019)
.L_1019:
        /*0004*/ 	.word	0x00000082


	//----- nvinfo : EIATTR_KPARAM_INFO
	.align		4
.L_1020:
        /*0008*/ 	.byte	0x04, 0x17
        /*000a*/ 	.short	(.L_1022 - .L_1021)
.L_1021:
        /*000c*/ 	.word	0x00000000
        /*0010*/ 	.short	0x0000
        /*0012*/ 	.short	0x0000
        /*0014*/ 	.byte	0x00, 0xf0, 0x41, 0x07


	//----- nvinfo : EIATTR_SPARSE_MMA_MASK
	.align		4
.L_1022:
        /*0018*/ 	.byte	0x03, 0x50
        /*001a*/ 	.short	0x0000


	//----- nvinfo : EIATTR_MAXREG_COUNT
	.align		4
        /*001c*/ 	.byte	0x03, 0x1b
        /*001e*/ 	.short	0x00ff


	//----- nvinfo : EIATTR_NUM_BARRIERS
	.align		4
        /*0020*/ 	.byte	0x02, 0x4c
        /*0022*/ 	.byte	0x01
	.zero		1


	//----- nvinfo : EIATTR_MERCURY_ISA_VERSION
	.align		4
        /*0024*/ 	.byte	0x03, 0x5f
        /*0026*/ 	.short	0x0101


	//----- nvinfo : EIATTR_COOP_GROUP_MASK_REGIDS
	.align		4
        /*0028*/ 	.byte	0x04, 0x29
        /*002a*/ 	.short	(.L_1024 - .L_1023)


	//   ....[0]....
.L_1023:
        /*002c*/ 	.word	0xffffffff


	//   ....[1]....
        /*0030*/ 	.word	0xffffffff


	//   ....[2]....
        /*0034*/ 	.word	0xffffffff


	//   ....[3]....
        /*0038*/ 	.word	0xffffffff


	//   ....[4]....
        /*003c*/ 	.word	0xffffffff


	//   ....[5]....
        /*0040*/ 	.word	0xffffffff


	//   ....[6]....
        /*0044*/ 	.word	0xffffffff


	//   ....[7]....
        /*0048*/ 	.word	0xffffffff


	//   ....[8]....
        /*004c*/ 	.word	0xffffffff


	//   ....[9]....
        /*0050*/ 	.word	0xffffffff


	//   ....[10]....
        /*0054*/ 	.word	0xffffffff


	//   ....[11]....
        /*0058*/ 	.word	0xffffffff


	//   ....[12]....
        /*005c*/ 	.word	0xffffffff


	//   ....[13]....
        /*0060*/ 	.word	0xffffffff


	//   ....[14]....
        /*0064*/ 	.word	0xffffffff


	//   ....[15]....
        /*0068*/ 	.word	0xffffffff


	//----- nvinfo : EIATTR_COOP_GROUP_INSTR_OFFSETS
	.align		4
.L_1024:
        /*006c*/ 	.byte	0x04, 0x28
        /*006e*/ 	.short	(.L_1026 - .L_1025)


	//   ....[0]....
.L_1025:
        /*0070*/ 	.word	0x000065a0


	//   ....[1]....
        /*0074*/ 	.word	0x000065d0


	//   ....[2]....
        /*0078*/ 	.word	0x00006680


	//   ....[3]....
        /*007c*/ 	.word	0x00006690


	//   ....[4]....
        /*0080*/ 	.word	0x0000b650


	//   ....[5]....
        /*0084*/ 	.word	0x0000b6a0


	//   ....[6]....
        /*0088*/ 	.word	0x0000b6c0


	//   ....[7]....
        /*008c*/ 	.word	0x0000b6e0


	//   ....[8]....
        /*0090*/ 	.word	0x00010700


	//   ....[9]....
        /*0094*/ 	.word	0x00010740


	//   ....[10]....
        /*0098*/ 	.word	0x00010770


	//   ....[11]....
        /*009c*/ 	.word	0x00010780


	//   ....[12]....
        /*00a0*/ 	.word	0x000126d0


	//   ....[13]....
        /*00a4*/ 	.word	0x00012710


	//   ....[14]....
        /*00a8*/ 	.word	0x000127a0


	//   ....[15]....
        /*00ac*/ 	.word	0x000127b0


	//----- nvinfo : EIATTR_VRC_CTA_INIT_COUNT
	.align		4
.L_1026:
        /*00b0*/ 	.byte	0x02, 0x4a
	.zero		1
	.zero		1


	//----- nvinfo : EIATTR_EXIT_INSTR_OFFSETS
	.align		4
        /*00b4*/ 	.byte	0x04, 0x1c
        /*00b6*/ 	.short	(.L_1028 - .L_1027)


	//   ....[0]....
.L_1027:
        /*00b8*/ 	.word	0x00000340


	//   ....[1]....
        /*00bc*/ 	.word	0x00000c50


	//   ....[2]....
        /*00c0*/ 	.word	0x00000c80


	//   ....[3]....
        /*00c4*/ 	.word	0x000138e0


	//   ....[4]....
        /*00c8*/ 	.word	0x000139f0


	//   ....[5]....
        /*00cc*/ 	.word	0x00013a10


	//----- nvinfo : EIATTR_CRS_STACK_SIZE
	.align		4
.L_1028:
        /*00d0*/ 	.byte	0x04, 0x1e
        /*00d2*/ 	.short	(.L_1030 - .L_1029)
.L_1029:
        /*00d4*/ 	.word	0x00000000


	//----- nvinfo : EIATTR_CBANK_PARAM_SIZE
	.align		4
.L_1030:
        /*00d8*/ 	.byte	0x03, 0x19
        /*00da*/ 	.short	0x01d0


	//----- nvinfo : EIATTR_PARAM_CBANK
	.align		4
        /*00dc*/ 	.byte	0x04, 0x0a
        /*00de*/ 	.short	(.L_1032 - .L_1031)
	.align		4
.L_1031:
        /*00e0*/ 	.word	index@(.nv.constant0._ZN5flash24flash_fwd_splitkv_kernelI23Flash_fwd_kernel_traitsILi128ELi64ELi128ELi4ELb0ELb0EN7cutlass10bfloat16_tE19Flash_kernel_traitsILi128ELi64ELi128ELi4ES3_EELb1ELb0ELb1ELb0ELb0ELb0ELb0ELb0EEEvNS_16Flash_fwd_paramsE)
        /*00e4*/ 	.short	0x0380
        /*00e6*/ 	.short	0x01d0


	//----- nvinfo : EIATTR_SW_WAR
	.align		4
.L_1032:
        /*00e8*/ 	.byte	0x04, 0x36
        /*00ea*/ 	.short	(.L_1034 - .L_1033)
.L_1033:
        /*00ec*/ 	.word	0x00000008
.L_1034:


//--------------------- .nv.info._ZN5flash24flash_fwd_splitkv_kernelI23Flash_fwd_kernel_traitsILi128ELi64ELi128ELi4ELb0ELb0EN7cutlass10bfloat16_tE19Flash_kernel_traitsILi128ELi64ELi128ELi4ES3_EELb1ELb0ELb1ELb0ELb0ELb1ELb0ELb0EEEvNS_16Flash_fwd_paramsE --------------------------
	.section	.nv.info._ZN5flash24flash_fwd_splitkv_kernelI23Flash_fwd_kernel_traitsILi128ELi64ELi128ELi4ELb0ELb0EN7cutlass10bfloat16_tE19Flash_kernel_traitsILi128ELi64ELi128ELi4ES3_EELb1ELb0ELb1ELb0ELb0ELb1ELb0ELb0EEEvNS_16Flash_fwd_paramsE,"",@"SHT_CUDA_INFO"
	.sectionflags	@""
	.align	4


	//----- nvinfo : EIATTR_CUDA_API_VERSION
	.align		4
        /*0000*/ 	.byte	0x04, 0x37
        /*0002*/ 	.short	(.L_1036 - .L_1035)
.L_1035:
        /*0004*/ 	.word	0x00000082


	//----- nvinfo : EIATTR_KPARAM_INFO
	.align		4
.L_1036:
        /*0008*/ 	.byte	0x04, 0x17
        /*000a*/ 	.short	(.L_1038 - .L_1037)
.L_1037:
        /*000c*/ 	.word	0x00000000
        /*0010*/ 	.short	0x0000
        /*0012*/ 	.short	0x0000
        /*0014*/ 	.byte	0x00, 0xf0, 0x41, 0x07


	//----- nvinfo : EIATTR_SPARSE_MMA_MASK
	.align		4
.L_1038:
        /*0018*/ 	.byte	0x03, 0x50
        /*001a*/ 	.short	0x0000


	//----- nvinfo : EIATTR_MAXREG_COUNT
	.align		4
        /*001c*/ 	.byte	0x03, 0x1b
        /*001e*/ 	.short	0x00ff


	//----- nvinfo : EIATTR_NUM_BARRIERS
	.align		4
        /*0020*/ 	.byte	0x02, 0x4c
        /*0022*/ 	.byte	0x01
	.zero		1


	//----- nvinfo : EIATTR_MERCURY_ISA_VERSION
	.align		4
        /*0024*/ 	.byte	0x03, 0x5f
        /*0026*/ 	.short	0x0101


	//----- nvinfo : EIATTR_COOP_GROUP_MASK_REGIDS
	.align		4
        /*0028*/ 	.byte	0x04, 0x29
        /*002a*/ 	.short	(.L_1040 - .L_1039)


	//   ....[0]....
.L_1039:
        /*002c*/ 	.word	0xffffffff


	//   ....[1]....
        /*0030*/ 	.word	0xffffffff


	//   ....[2]....
        /*0034*/ 	.word	0xffffffff


	//   ....[3]....
        /*0038*/ 	.word	0xffffffff


	//   ....[4]....
        /*003c*/ 	.word	0xffffffff


	//   ....[5]....
        /*0040*/ 	.word	0xffffffff


	//   ....[6]....
        /*0044*/ 	.word	0xffffffff


	//   ....[7]....
        /*0048*/ 	.word	0xffffffff


	//   ....[8]....
        /*004c*/ 	.word	0xffffffff


	//   ....[9]....
        /*0050*/ 	.word	0xffffffff


	//   ....[10]....
        /*0054*/ 	.word	0xffffffff


	//   ....[11]....
        /*0058*/ 	.word	0xffffffff


	//   ....[12]....
        /*005c*/ 	.word	0xffffffff


	//   ....[13]....
        /*0060*/ 	.word	0xffffffff


	//   ....[14]....
        /*0064*/ 	.word	0xffffffff


	//   ....[15]....
        /*0068*/ 	.word	0xffffffff


	//----- nvinfo : EIATTR_COOP_GROUP_INSTR_OFFSETS
	.align		4
.L_1040:
        /*006c*/ 	.byte	0x04, 0x28
        /*006e*/ 	.short	(.L_1042 - .L_1041)


	//   ....[0]....
.L_1041:
        /*0070*/ 	.word	0x00006de0


	//   ....[1]....
        /*0074*/ 	.word	0x00006e10


	//   ....[2]....
        /*0078*/ 	.word	0x00006ec0


	//   ....[3]....
        /*007c*/ 	.word	0x00006ed0


	//   ....[4]....
        /*0080*/ 	.word	0x0000c760


	//   ....[5]....
        /*0084*/ 	.word	0x0000c790


	//   ....[6]....
        /*0088*/ 	.word	0x0000c820


	//   ....[7]....
        /*008c*/ 	.word	0x0000c830


	//   ....[8]....
        /*0090*/ 	.word	0x00012010


	//   ....[9]....
        /*0094*/ 	.word	0x00012050


	//   ....[10]....
        /*0098*/ 	.word	0x000120e0


	//   ....[11]....
        /*009c*/ 	.word	0x000120f0


	//   ....[12]....
        /*00a0*/ 	.word	0x00013fc0


	//   ....[13]....
        /*00a4*/ 	.word	0x00014000


	//   ....[14]....
        /*00a8*/ 	.word	0x00014090


	//   ....[15]....
        /*00ac*/ 	.word	0x000140a0


	//----- nvinfo : EIATTR_VRC_CTA_INIT_COUNT
	.align		4
.L_1042:
        /*00b0*/ 	.byte	0x02, 0x4a
	.zero		1
	.zero		1


	//----- nvinfo : EIATTR_EXIT_INSTR_OFFSETS
	.align		4
        /*00b4*/ 	.byte	0x04, 0x1c
        /*00b6*/ 	.short	(.L_1044 - .L_1043)


	//   ....[0]....
.L_1043:
        /*00b8*/ 	.word	0x00000340


	//   ....[1]....
        /*00bc*/ 	.word	0x00000c50


	//   ....[2]....
        /*00c0*/ 	.word	0x00000c80


	//   ....[3]....
        /*00c4*/ 	.word	0x000151d0


	//   ....[4]....
        /*00c8*/ 	.word	0x000152e0


	//   ....[5]....
        /*00cc*/ 	.word	0x00015300


	//----- nvinfo : EIATTR_CRS_STACK_SIZE
	.align		4
.L_1044:
        /*00d0*/ 	.byte	0x04, 0x1e
        /*00d2*/ 	.short	(.L_1046 - .L_1045)
.L_1045:
        /*00d4*/ 	.word	0x00000000


	//----- nvinfo : EIATTR_CBANK_PARAM_SIZE
	.align		4
.L_1046:
        /*00d8*/ 	.byte	0x03, 0x19
        /*00da*/ 	.short	0x01d0


	//----- nvinfo : EIATTR_PARAM_CBANK
	.align		4
        /*00dc*/ 	.byte	0x04, 0x0a
        /*00de*/ 	.short	(.L_1048 - .L_1047)
	.align		4
.L_1047:
        /*00e0*/ 	.word	index@(.nv.constant0._ZN5flash24flash_fwd_splitkv_kernelI23Flash_fwd_kernel_traitsILi128ELi64ELi128ELi4ELb0ELb0EN7cutlass10bfloat16_tE19Flash_kernel_traitsILi128ELi64ELi128ELi4ES3_EELb1ELb0ELb1ELb0ELb0ELb1ELb0ELb0EEEvNS_16Flash_fwd_paramsE)
        /*00e4*/ 	.short	0x0380
        /*00e6*/ 	.short	0x01d0


	//----- nvinfo : EIATTR_SW_WAR
	.align		4
.L_1048:
        /*00e8*/ 	.byte	0x04, 0x36
        /*00ea*/ 	.short	(.L_1050 - .L_1049)
.L_1049:
        /*00ec*/ 	.word	0x00000008
.L_1050:


//--------------------- .nv.info._ZN5flash24flash_fwd_splitkv_kernelI23Flash_fwd_kernel_traitsILi128ELi64ELi128ELi4ELb0ELb0EN7cutlass10bfloat16_tE19Flash_kernel_traitsILi128ELi64ELi128ELi4ES3_EELb1ELb0ELb0ELb0ELb1ELb0ELb0ELb1EEEvNS_16Flash_fwd_paramsE --------------------------
	.section	.nv.info._ZN5flash24flash_fwd_splitkv_kernelI23Flash_fwd_kernel_traitsILi128ELi64ELi128ELi4ELb0ELb0EN7cutlass10bfloat16_tE19Flash_kernel_traitsILi128ELi64ELi128ELi4ES3_EELb1ELb0ELb0ELb0ELb1ELb0ELb0ELb1EEEvNS_16Flash_fwd_paramsE,"",@"SHT_CUDA_INFO"
	.sectionflags	@""
	.align	4


	//----- nvinfo : EIATTR_CUDA_API_VERSION
	.align		4
        /*0000*/ 	.byte	0x04, 0x37
        /*0002*/ 	.short	(.L_1052 - .L_1051)
.L_1051:
        /*0004*/ 	.word	0x00000082


	//----- nvinfo : EIATTR_KPARAM_INFO
	.align		4
.L_1052:
        /*0008*/ 	.byte	0x04, 0x17
        /*000a*/ 	.short	(.L_1054 - .L_1053)
.L_1053:
        /*000c*/ 	.word	0x00000000
        /*0010*/ 	.short	0x0000
        /*0012*/ 	.short	0x0000
        /*0014*/ 	.byte	0x00, 0xf0, 0x41, 0x07


	//----- nvinfo : EIATTR_SPARSE_MMA_MASK
	.align		4
.L_1054:
        /*0018*/ 	.byte	0x03, 0x50
        /*001a*/ 	.short	0x0000


	//----- nvinfo : EIATTR_MAXREG_COUNT
	.align		4
        /*001c*/ 	.byte	0x03, 0x1b
        /*001e*/ 	.short	0x00ff


	//----- nvinfo : EIATTR_NUM_BARRIERS
	.align		4
        /*0020*/ 	.byte	0x02, 0x4c
        /*0022*/ 	.byte	0x01
	.zero		1


	//----- nvinfo : EIATTR_MERCURY_ISA_VERSION
	.align		4
        /*0024*/ 	.byte	0x03, 0x5f
        /*0026*/ 	.short	0x0101


	//----- nvinfo : EIATTR_COOP_GROUP_MASK_REGIDS
	.align		4
        /*0028*/ 	.byte	0x04, 0x29
        /*002a*/ 	.short	(.L_1056 - .L_1055)


	//   ....[0]....
.L_1055:
        /*002c*/ 	.word	0xffffffff


	//   ....[1]....
        /*0030*/ 	.word	0xffffffff


	//   ....[2]....
        /*0034*/ 	.word	0xffffffff


	//   ....[3]....
        /*0038*/ 	.word	0xffffffff


	//   ....[4]....
        /*003c*/ 	.word	0xffffffff


	//   ....[5]....
        /*0040*/ 	.word	0xffffffff


	//   ....[6]....
        /*0044*/ 	.word	0xffffffff


	//   ....[7]....
        /*0048*/ 	.word	0xffffffff


	//   ....[8]....
        /*004c*/ 	.word	0xffffffff


	//   ....[9]....
        /*0050*/ 	.word	0xffffffff


	//   ....[10]....
        /*0054*/ 	.word	0xffffffff


	//   ....[11]....
        /*0058*/ 	.word	0xffffffff


	//   ....[12]....
        /*005c*/ 	.word	0xffffffff


	//   ....[13]....
        /*0060*/ 	.word	0xffffffff


	//   ....[14]....
        /*0064*/ 	.word	0xffffffff


	//   ....[15]....
        /*0068*/ 	.word	0xffffffff


	//----- nvinfo : EIATTR_COOP_GROUP_INSTR_OFFSETS
	.align		4
.L_1056:
        /*006c*/ 	.byte	0x04, 0x28
        /*006e*/ 	.short	(.L_1058 - .L_1057)


	//   ....[0]....
.L_1057:
        /*0070*/ 	.word	0x00013fc0


	//   ....[1]....
        /*0074*/ 	.word	0x000140d0


	//   ....[2]....
        /*0078*/ 	.word	0x000140e0


	//   ....[3]....
        /*007c*/ 	.word	0x00014140


	//   ....[4]....
        /*0080*/ 	.word	0x00018330


	//   ....[5]....
        /*0084*/ 	.word	0x00018360


	//   ....[6]....
        /*0088*/ 	.word	0x00018390


	//   ....[7]....
        /*008c*/ 	.word	0x000183a0


	//   ....[8]....
        /*0090*/ 	.word	0x0001c2b0


	//   ....[9]....
        /*0094*/ 	.word	0x0001c2d0


	//   ....[10]....
        /*0098*/ 	.word	0x0001c300


	//   ....[11]....
        /*009c*/ 	.word	0x0001c310


	//   ....[12]....
        /*00a0*/ 	.word	0x0001e270


	//   ....[13]....
        /*00a4*/ 	.word	0x0001e2a0


	//   ....[14]....
        /*00a8*/ 	.word	0x0001e2f0


	//   ....[15]....
        /*00ac*/ 	.word	0x0001e300


	//----- nvinfo : EIATTR_VRC_CTA_INIT_COUNT
	.align		4
.L_1058:
        /*00b0*/ 	.byte	0x02, 0x4a
	.zero		1
	.zero		1


	//----- nvinfo : EIATTR_EXIT_INSTR_OFFSETS
	.align		4
        /*00b4*/ 	.byte	0x04, 0x1c
        /*00b6*/ 	.short	(.L_1060 - .L_1059)


	//   ....[0]....
.L_1059:
        /*00b8*/ 	.word	0x00000340


	//   ....[1]....
        /*00bc*/ 	.word	0x00000b80


	//   ....[2]....
        /*00c0*/ 	.word	0x00000bb0


	//   ....[3]....
        /*00c4*/ 	.word	0x0001f460


	//   ....[4]....
        /*00c8*/ 	.word	0x0001f540


	//----- nvinfo : EIATTR_CRS_STACK_SIZE
	.align		4
.L_1060:
        /*00cc*/ 	.byte	0x04, 0x1e
        /*00ce*/ 	.short	(.L_1062 - .L_1061)
.L_1061:
        /*00d0*/ 	.word	0x00000000


	//----- nvinfo : EIATTR_CBANK_PARAM_SIZE
	.align		4
.L_1062:
        /*00d4*/ 	.byte	0x03, 0x19
        /*00d6*/ 	.short	0x01d0


	//----- nvinfo : EIATTR_PARAM_CBANK
	.align		4
        /*00d8*/ 	.byte	0x04, 0x0a
        /*00da*/ 	.short	(.L_1064 - .L_1063)
	.align		4
.L_1063:
        /*00dc*/ 	.word	index@(.nv.constant0._ZN5flash24flash_fwd_splitkv_kernelI23Flash_fwd_kernel_traitsILi128ELi64ELi128ELi4ELb0ELb0EN7cutlass10bfloat16_tE19Flash_kernel_traitsILi128ELi64ELi128ELi4ES3_EELb1ELb0ELb0ELb0ELb1ELb0ELb0ELb1EEEvNS_16Flash_fwd_paramsE)
        /*00e0*/ 	.short	0x0380
        /*00e2*/ 	.short	0x01d0


	//----- nvinfo : EIATTR_SW_WAR
	.align		4
.L_1064:
        /*00e4*/ 	.byte	0x04, 0x36
        /*00e6*/ 	.short	(.L_1066 - .L_1065)
.L_1065:
        /*00e8*/ 	.word	0x00000008
.L_1066:


//--------------------- .nv.info._ZN5flash24flash_fwd_splitkv_kernelI23Flash_fwd_kernel_traitsILi128ELi64ELi128ELi4ELb0ELb0EN7cutlass10bfloat16_tE19Flash_kernel_traitsILi128ELi64ELi128ELi4ES3_EELb1ELb0ELb0ELb0ELb1ELb1ELb0ELb1EEEvNS_16Flash_fwd_paramsE --------------------------
	.section	.nv.info._ZN5flash24flash_fwd_splitkv_kernelI23Flash_fwd_kernel_traitsILi128ELi64ELi128ELi4ELb0ELb0EN7cutlass10bfloat16_tE19Flash_kernel_traitsILi128ELi64ELi128ELi4ES3_EELb1ELb0ELb0ELb0ELb1ELb1ELb0ELb1EEEvNS_16Flash_fwd_paramsE,"",@"SHT_CUDA_INFO"
	.sectionflags	@""
	.align	4


	//----- nvinfo : EIATTR_CUDA_API_VERSION
	.align		4
        /*0000*/ 	.byte	0x04, 0x37
        /*0002*/ 	.short	(.L_1068 - .L_1067)
.L_1067:
        /*0004*/ 	.word	0x00000082


	//----- nvinfo : EIATTR_KPARAM_INFO
	.align		4
.L_1068:
        /*0008*/ 	.byte	0x04, 0x17
        /*000a*/ 	.short	(.L_1070 - .L_1069)
.L_1069:
        /*000c*/ 	.word	0x00000000
        /*0010*/ 	.short	0x0000
        /*0012*/ 	.short	0x0000
        /*0014*/ 	.byte	0x00, 0xf0, 0x41, 0x07


	//----- nvinfo : EIATTR_SPARSE_MMA_MASK
	.align		4
.L_1070:
        /*0018*/ 	.byte	0x03, 0x50
        /*001a*/ 	.short	0x0000


	//----- nvinfo : EIATTR_MAXREG_COUNT
	.align		4
        /*001c*/ 	.byte	0x03, 0x1b
        /*001e*/ 	.short	0x00ff


	//----- nvinfo : EIATTR_NUM_BARRIERS
	.align		4
        /*0020*/ 	.byte	0x02, 0x4c
        /*0022*/ 	.byte	0x01
	.zero		1


	//----- nvinfo : EIATTR_MERCURY_ISA_VERSION
	.align		4
        /*0024*/ 	.byte	0x03, 0x5f
        /*0026*/ 	.short	0x0101


	//----- nvinfo : EIATTR_COOP_GROUP_MASK_REGIDS
	.align		4
        /*0028*/ 	.byte	0x04, 0x29
        /*002a*/ 	.short	(.L_1072 - .L_1071)


	//   ....[0]....
.L_1071:
        /*002c*/ 	.word	0xffffffff


	//   ....[1]....
        /*0030*/ 	.word	0xffffffff


	//   ....[2]....
        /*0034*/ 	.word	0xffffffff


	//   ....[3]....
        /*0038*/ 	.word	0xffffffff


	//   ....[4]....
        /*003c*/ 	.word	0xffffffff


	//   ....[5]....
        /*0040*/ 	.word	0xffffffff


	//   ....[6]....
        /*0044*/ 	.word	0xffffffff


	//   ....[7]....
        /*0048*/ 	.word	0xffffffff


	//   ....[8]....
        /*004c*/ 	.word	0xffffffff


	//   ....[9]....
        /*0050*/ 	.word	0xffffffff


	//   ....[10]....
        /*0054*/ 	.word	0xffffffff


	//   ....[11]....
        /*0058*/ 	.word	0xffffffff


	//   ....[12]....
        /*005c*/ 	.word	0xffffffff


	//   ....[13]....
        /*0060*/ 	.word	0xffffffff


	//   ....[14]....
        /*0064*/ 	.word	0xffffffff


	//   ....[15]....
        /*0068*/ 	.word	0xffffffff


	//----- nvinfo : EIATTR_COOP_GROUP_INSTR_OFFSETS
	.align		4
.L_1072:
        /*006c*/ 	.byte	0x04, 0x28
        /*006e*/ 	.short	(.L_1074 - .L_1073)


	//   ....[0]....
.L_1073:
        /*0070*/ 	.word	0x00014670


	//   ....[1]....
        /*0074*/ 	.word	0x000147e0


	//   ....[2]....
        /*0078*/ 	.word	0x00014810


	//   ....[3]....
        /*007c*/ 	.word	0x000148d0


	//   ....[4]....
        /*0080*/ 	.word	0x00019300


	//   ....[5]....
        /*0084*/ 	.word	0x00019330


	//   ....[6]....
        /*0088*/ 	.word	0x00019380


	//   ....[7]....
        /*008c*/ 	.word	0x00019390


	//   ....[8]....
        /*0090*/ 	.word	0x0001dab0


	//   ....[9]....
        /*0094*/ 	.word	0x0001dad0


	//   ....[10]....
        /*0098*/ 	.word	0x0001db00


	//   ....[11]....
        /*009c*/ 	.word	0x0001db10


	//   ....[12]....
        /*00a0*/ 	.word	0x0001fa40


	//   ....[13]....
        /*00a4*/ 	.word	0x0001fa70


	//   ....[14]....
        /*00a8*/ 	.word	0x0001fac0


	//   ....[15]....
        /*00ac*/ 	.word	0x0001fad0


	//----- nvinfo : EIATTR_VRC_CTA_INIT_COUNT
	.align		4
.L_1074:
        /*00b0*/ 	.byte	0x02, 0x4a
	.zero		1
	.zero		1


	//----- nvinfo : EIATTR_EXIT_INSTR_OFFSETS
	.align		4
        /*00b4*/ 	.byte	0x04, 0x1c
        /*00b6*/ 	.short	(.L_1076 - .L_1075)


	//   ....[0]....
.L_1075:
        /*00b8*/ 	.word	0x00000340


	//   ....[1]....
        /*00bc*/ 	.word	0x00000b80


	//   ....[2]....
        /*00c0*/ 	.word	0x00000bb0


	//   ....[3]....
        /*00c4*/ 	.word	0x00020c30


	//   ....[4]....
        /*00c8*/ 	.word	0x00020d10


	//----- nvinfo : EIATTR_CRS_STACK_SIZE
	.align		4
.L_1076:
        /*00cc*/ 	.byte	0x04, 0x1e
        /*00ce*/ 	.short	(.L_1078 - .L_1077)
.L_1077:
        /*00d0*/ 	.word	0x00000000


	//----- nvinfo : EIATTR_CBANK_PARAM_SIZE
	.align		4
.L_1078:
        /*00d4*/ 	.byte	0x03, 0x19
        /*00d6*/ 	.short	0x01d0


	//----- nvinfo : EIATTR_PARAM_CBANK
	.align		4
        /*00d8*/ 	.byte	0x04, 0x0a
        /*00da*/ 	.short	(.L_1080 - .L_1079)
	.align		4
.L_1079:
        /*00dc*/ 	.word	index@(.nv.constant0._ZN5flash24flash_fwd_splitkv_kernelI23Flash_fwd_kernel_traitsILi128ELi64ELi128ELi4ELb0ELb0EN7cutlass10bfloat16_tE19Flash_kernel_traitsILi128ELi64ELi128ELi4ES3_EELb1ELb0ELb0ELb0ELb1ELb1ELb0ELb1EEEvNS_16Flash_fwd_paramsE)
        /*00e0*/ 	.short	0x0380
        /*00e2*/ 	.short	0x01d0


	//----- nvinfo : EIATTR_SW_WAR
	.align		4
.L_1080:
        /*00e4*/ 	.byte	0x04, 0x36
        /*00e6*/ 	.short	(.L_1082 - .L_1081)
.L_1081:
        /*00e8*/ 	.word	0x00000008
.L_1082:


//--------------------- .nv.info._ZN5flash24flash_fwd_splitkv_kernelI23Flash_fwd_kernel_traitsILi128ELi64ELi128ELi4ELb0ELb0EN7cutlass10bfloat16_tE19Flash_kernel_traitsILi128ELi64ELi128ELi4ES3_EELb1ELb0ELb1ELb0ELb0ELb0ELb0ELb1EEEvNS_16Flash_fwd_paramsE --------------------------
	.section	.nv.info._ZN5flash24flash_fwd_splitkv_kernelI23Flash_fwd_kernel_traitsILi128ELi64ELi128ELi4ELb0ELb0EN7cutlass10bfloat16_tE19Flash_kernel_traitsILi128ELi64ELi128ELi4ES3_EELb1ELb0ELb1ELb0ELb0ELb0ELb0ELb1EEEvNS_16Flash_fwd_paramsE,"",@"SHT_CUDA_INFO"
	.sectionflags	@""
	.align	4


	//----- nvinfo : EIATTR_CUDA_API_VERSION
	.align		4
        /*0000*/ 	.byte	0x04, 0x37
        /*0002*/ 	.short	(.L_1084 - .L_1083)
.L_1083:
        /*0004*/ 	.word	0x00000082


	//----- nvinfo : EIATTR_KPARAM_INFO
	.align		4
.L_1084:
        /*0008*/ 	.byte	0x04, 0x17
        /*000a*/ 	.short	(.L_1086 - .L_1085)
.L_1085:
        /*000c*/ 	.word	0x00000000
        /*0010*/ 	.short	0x0000
        /*0012*/ 	.short	0x0000
        /*0014*/ 	.byte	0x00, 0xf0, 0x41, 0x07


	//----- nvinfo : EIATTR_SPARSE_MMA_MASK
	.align		4
.L_1086:
        /*0018*/ 	.byte	0x03, 0x50
        /*001a*/ 	.short	0x0000


	//----- nvinfo : EIATTR_MAXREG_COUNT
	.align		4
        /*001c*/ 	.byte	0x03, 0x1b
        /*001e*/ 	.short	0x00ff


	//----- nvinfo : EIATTR_NUM_BARRIERS
	.align		4
        /*0020*/ 	.byte	0x02, 0x4c
        /*0022*/ 	.byte	0x01
	.zero		1


	//----- nvinfo : EIATTR_MERCURY_ISA_VERSION
	.align		4
        /*0024*/ 	.byte	0x03, 0x5f
        /*0026*/ 	.short	0x0101


	//----- nvinfo : EIATTR_COOP_GROUP_MASK_REGIDS
	.align		4
        /*0028*/ 	.byte	0x04, 0x29
        /*002a*/ 	.short	(.L_1088 - .L_1087)


	//   ....[0]....
.L_1087:
        /*002c*/ 	.word	0xffffffff


	//   ....[1]....
        /*0030*/ 	.word	0xffffffff


	//   ....[2]....
        /*0034*/ 	.word	0xffffffff


	//   ....[3]....
        /*0038*/ 	.word	0xffffffff


	//   ....[4]....
        /*003c*/ 	.word	0xffffffff


	//   ....[5]....
        /*0040*/ 	.word	0xffffffff


	//   ....[6]....
        /*0044*/ 	.word	0xffffffff


	//   ....[7]....
        /*0048*/ 	.word	0xffffffff


	//   ....[8]....
        /*004c*/ 	.word	0xffffffff


	//   ....[9]....
        /*0050*/ 	.word	0xffffffff


	//   ....[10]....
        /*0054*/ 	.word	0xffffffff


	//   ....[11]....
        /*0058*/ 	.word	0xffffffff


	//   ....[12]....
        /*005c*/ 	.word	0xffffffff


	//   ....[13]....
        /*0060*/ 	.word	0xffffffff


	//   ....[14]....
        /*0064*/ 	.word	0xffffffff


	//   ....[15]....
        /*0068*/ 	.word	0xffffffff


	//----- nvinfo : EIATTR_COOP_GROUP_INSTR_OFFSETS
	.align		4
.L_1088:
        /*006c*/ 	.byte	0x04, 0x28
        /*006e*/ 	.short	(.L_1090 - .L_1089)


	//   ....[0]....
.L_1089:
        /*0070*/ 	.word	0x00016ce0


	//   ....[1]....
        /*0074*/ 	.word	0x00016d10


	//   ....[2]....
        /*0078*/ 	.word	0x00016de0


	//   ....[3]....
        /*007c*/ 	.word	0x00016df0


	//   ....[4]....
        /*0080*/ 	.word	0x0001be00


	//   ....[5]....
        /*0084*/ 	.word	0x0001be40


	//   ....[6]....
        /*0088*/ 	.word	0x0001be60


	//   ....[7]....
        /*008c*/ 	.word	0x0001be80


	//   ....[8]....
        /*0090*/ 	.word	0x00020e70


	//   ....[9]....
        /*0094*/ 	.word	0x00020eb0


	//   ....[10]....
        /*0098*/ 	.word	0x00020ee0


	//   ....[11]....
        /*009c*/ 	.word	0x00020ef0


	//   ....[12]....
        /*00a0*/ 	.word	0x00022e40


	//   ....[13]....
        /*00a4*/ 	.word	0x00022e80


	//   ....[14]....
        /*00a8*/ 	.word	0x00022f20


	//   ....[15]....
        /*00ac*/ 	.word	0x00022f50


	//----- nvinfo : EIATTR_VRC_CTA_INIT_COUNT
	.align		4
.L_1090:
        /*00b0*/ 	.byte	0x02, 0x4a
	.zero		1
	.zero		1


	//----- nvinfo : EIATTR_EXIT_INSTR_OFFSETS
	.align		4
        /*00b4*/ 	.byte	0x04, 0x1c
        /*00b6*/ 	.short	(.L_1092 - .L_1091)


	//   ....[0]....
.L_1091:
        /*00b8*/ 	.word	0x00000340


	//   ....[1]....
        /*00bc*/ 	.word	0x00000c60


	//   ....[2]....
        /*00c0*/ 	.word	0x00000c90


	//   ....[3]....
        /*00c4*/ 	.word	0x00024080


	//   ....[4]....
        /*00c8*/ 	.word	0x00024180


	//   ....[5]....
        /*00cc*/ 	.word	0x000241a0


	//----- nvinfo : EIATTR_CRS_STACK_SIZE
	.align		4
.L_1092:
        /*00d0*/ 	.byte	0x04, 0x1e
        /*00d2*/ 	.short	(.L_1094 - .L_1093)
.L_1093:
        /*00d4*/ 	.word	0x00000000


	//----- nvinfo : EIATTR_CBANK_PARAM_SIZE
	.align		4
.L_1094:
        /*00d8*/ 	.byte	0x03, 0x19
        /*00da*/ 	.short	0x01d0


	//----- nvinfo : EIATTR_PARAM_CBANK
	.align		4
        /*00dc*/ 	.byte	0x04, 0x0a
        /*00de*/ 	.short	(.L_1096 - .L_1095)
	.align		4
.L_1095:
        /*00e0*/ 	.word	index@(.nv.constant0._ZN5flash24flash_fwd_splitkv_kernelI23Flash_fwd_kernel_traitsILi128ELi64ELi128ELi4ELb0ELb0EN7cutlass10bfloat16_tE19Flash_kernel_traitsILi128ELi64ELi128ELi4ES3_EELb1ELb0ELb1ELb0ELb0ELb0ELb0ELb1EEEvNS_16Flash_fwd_paramsE)
        /*00e4*/ 	.short	0x0380
        /*00e6*/ 	.short	0x01d0


	//----- nvinfo : EIATTR_SW_WAR
	.align		4
.L_1096:
        /*00e8*/ 	.byte	0x04, 0x36
        /*00ea*/ 	.short	(.L_1098 - .L_1097)
.L_1097:
        /*00ec*/ 	.word	0x00000008
.L_1098:


//--------------------- .nv.info._ZN5flash24flash_fwd_splitkv_kernelI23Flash_fwd_kernel_traitsILi128ELi64ELi128ELi4ELb0ELb0EN7cutlass10bfloat16_tE19Flash_kernel_traitsILi128ELi64ELi128ELi4ES3_EELb1ELb0ELb1ELb0ELb0ELb1ELb0ELb1EEEvNS_16Flash_fwd_paramsE --------------------------
	.section	.nv.info._ZN5flash24flash_fwd_splitkv_kernelI23Flash_fwd_kernel_traitsILi128ELi64ELi128ELi4ELb0ELb0EN7cutlass10bfloat16_tE19Flash_kernel_traitsILi128ELi64ELi128ELi4ES3_EELb1ELb0ELb1ELb0ELb0ELb1ELb0ELb1EEEvNS_16Flash_fwd_paramsE,"",@"SHT_CUDA_INFO"
	.sectionflags	@""
	.align	4


	//----- nvinfo : EIATTR_CUDA_API_VERSION
	.align		4
        /*0000*/ 	.byte	0x04, 0x37
        /*0002*/ 	.short	(.L_1100 - .L_1099)
.L_1099:
        /*0004*/ 	.word	0x00000082


	//----- nvinfo : EIATTR_KPARAM_INFO
	.align		4
.L_1100:
        /*0008*/ 	.byte	0x04, 0x17
        /*000a*/ 	.short	(.L_1102 - .L_1101)
.L_1101:
        /*000c*/ 	.word	0x00000000
        /*0010*/ 	.short	0x0000
        /*0012*/ 	.short	0x0000
        /*0014*/ 	.byte	0x00, 0xf0, 0x41, 0x07


	//----- nvinfo : EIATTR_SPARSE_MMA_MASK
	.align		4
.L_1102:
        /*0018*/ 	.byte	0x03, 0x50
        /*001a*/ 	.short	0x0000


	//----- nvinfo : EIATTR_MAXREG_COUNT
	.align		4
        /*001c*/ 	.byte	0x03, 0x1b
        /*001e*/ 	.short	0x00ff


	//----- nvinfo : EIATTR_NUM_BARRIERS
	.align		4
        /*0020*/ 	.byte	0x02, 0x4c
        /*0022*/ 	.byte	0x01
	.zero		1


	//----- nvinfo : EIATTR_MERCURY_ISA_VERSION
	.align		4
        /*0024*/ 	.byte	0x03, 0x5f
        /*0026*/ 	.short	0x0101


	//----- nvinfo : EIATTR_COOP_GROUP_MASK_REGIDS
	.align		4
        /*0028*/ 	.byte	0x04, 0x29
        /*002a*/ 	.short	(.L_1104 - .L_1103)


	//   ....[0]....
.L_1103:
        /*002c*/ 	.word	0xffffffff


	//   ....[1]....
        /*0030*/ 	.word	0xffffffff


	//   ....[2]....
        /*0034*/ 	.word	0xffffffff


	//   ....[3]....
        /*0038*/ 	.word	0xffffffff


	//   ....[4]....
        /*003c*/ 	.word	0xffffffff


	//   ....[5]....
        /*0040*/ 	.word	0xffffffff


	//   ....[6]....
        /*0044*/ 	.word	0xffffffff


	//   ....[7]....
        /*0048*/ 	.word	0xffffffff


	//   ....[8]....
        /*004c*/ 	.word	0xffffffff


	//   ....[9]....
        /*0050*/ 	.word	0xffffffff


	//   ....[10]....
        /*0054*/ 	.word	0xffffffff


	//   ....[11]....
        /*0058*/ 	.word	0xffffffff


	//   ....[12]....
        /*005c*/ 	.word	0xffffffff


	//   ....[13]....
        /*0060*/ 	.word	0xffffffff


	//   ....[14]....
        /*0064*/ 	.word	0xffffffff


	//   ....[15]....
        /*0068*/ 	.word	0xffffffff


	//----- nvinfo : EIATTR_COOP_GROUP_INSTR_OFFSETS
	.align		4
.L_1104:
        /*006c*/ 	.byte	0x04, 0x28
        /*006e*/ 	.short	(.L_1106 - .L_1105)


	//   ....[0]....
.L_1105:
        /*0070*/ 	.word	0x00017500


	//   ....[1]....
        /*0074*/ 	.word	0x00017530


	//   ....[2]....
        /*0078*/ 	.word	0x00017600


	//   ....[3]....
        /*007c*/ 	.word	0x00017610


	//   ....[4]....
        /*0080*/ 	.word	0x0001ce50


	//   ....[5]....
        /*0084*/ 	.word	0x0001ce80


	//   ....[6]....
        /*0088*/ 	.word	0x0001cf30


	//   ....[7]....
        /*008c*/ 	.word	0x0001cf40


	//   ....[8]....
        /*0090*/ 	.word	0x000226c0


	//   ....[9]....
        /*0094*/ 	.word	0x00022700


	//   ....[10]....
        /*0098*/ 	.word	0x00022790


	//   ....[11]....
        /*009c*/ 	.word	0x000227a0


	//   ....[12]....
        /*00a0*/ 	.word	0x00024680


	//   ....[13]....
        /*00a4*/ 	.word	0x000246c0


	//   ....[14]....
        /*00a8*/ 	.word	0x00024760


	//   ....[15]....
        /*00ac*/ 	.word	0x00024790


	//----- nvinfo : EIATTR_VRC_CTA_INIT_COUNT
	.align		4
.L_1106:
        /*00b0*/ 	.byte	0x02, 0x4a
	.zero		1
	.zero		1


	//----- nvinfo : EIATTR_EXIT_INSTR_OFFSETS
	.align		4
        /*00b4*/ 	.byte	0x04, 0x1c
        /*00b6*/ 	.short	(.L_1108 - .L_1107)


	//   ....[0]....
.L_1107:
        /*00b8*/ 	.word	0x00000340


	//   ....[1]....
        /*00bc*/ 	.word	0x00000c60


	//   ....[2]....
        /*00c0*/ 	.word	0x00000c90


	//   ....[3]....
        /*00c4*/ 	.word	0x000258c0


	//   ....[4]....
        /*00c8*/ 	.word	0x000259c0


	//   ....[5]....
        /*00cc*/ 	.word	0x000259e0


	//----- nvinfo : EIATTR_CRS_STACK_SIZE
	.align		4
.L_1108:
        /*00d0*/ 	.byte	0x04, 0x1e
        /*00d2*/ 	.short	(.L_1110 - .L_1109)
.L_1109:
        /*00d4*/ 	.word	0x00000000


	//----- nvinfo : EIATTR_CBANK_PARAM_SIZE
	.align		4
.L_1110:
        /*00d8*/ 	.byte	0x03, 0x19
        /*00da*/ 	.short	0x01d0


	//----- nvinfo : EIATTR_PARAM_CBANK
	.align		4
        /*00dc*/ 	.byte	0x04, 0x0a
        /*00de*/ 	.short	(.L_1112 - .L_1111)
	.align		4
.L_1111:
        /*00e0*/ 	.word	index@(.nv.constant0._ZN5flash24flash_fwd_splitkv_kernelI23Flash_fwd_kernel_traitsILi128ELi64ELi128ELi4ELb0ELb0EN7cutlass10bfloat16_tE19Flash_kernel_traitsILi128ELi64ELi128ELi4ES3_EELb1ELb0ELb1ELb0ELb0ELb1ELb0ELb1EEEvNS_16Flash_fwd_paramsE)
        /*00e4*/ 	.short	0x0380
        /*00e6*/ 	.short	0x01d0


	//----- nvinfo : EIATTR_SW_WAR
	.align		4
.L_1112:
        /*00e8*/ 	.byte	0x04, 0x36
        /*00ea*/ 	.short	(.L_1114 - .L_1113)
.L_1113:
        /*00ec*/ 	.word	0x00000008
.L_1114:


//--------------------- .nv.info._ZN5flash24flash_fwd_splitkv_kernelI23Flash_fwd_kernel_traitsILi128ELi64ELi128ELi4ELb0ELb0EN7cutlass10bfloat16_tE19Flash_kernel_traitsILi128ELi64ELi128ELi4ES3_EELb1ELb0ELb0ELb0ELb1ELb0ELb1ELb0EEEvNS_16Flash_fwd_paramsE --------------------------
	.section	.nv.info._ZN5flash24flash_fwd_splitkv_kernelI23Flash_fwd_kernel_traitsILi128ELi64ELi128ELi4ELb0ELb0EN7cutlass10bfloat16_tE19Flash_kernel_traitsILi128ELi64ELi128ELi4ES3_EELb1ELb0ELb0ELb0ELb1ELb0ELb1ELb0EEEvNS_16Flash_fwd_paramsE,"",@"SHT_CUDA_INFO"
	.sectionflags	@""
	.align	4


	//----- nvinfo : EIATTR_CUDA_API_VERSION
	.align		4
        /*0000*/ 	.byte	0x04, 0x37
        /*0002*/ 	.short	(.L_1116 - .L_1115)
.L_1115:
        /*0004*/ 	.word	0x00000082


	//----- nvinfo : EIATTR_KPARAM_INFO
	.align		4
.L_1116:
        /*0008*/ 	.byte	0x04, 0x17
        /*000a*/ 	.short	(.L_1118 - .L_1117)
.L_1117:
        /*000c*/ 	.word	0x00000000
        /*0010*/ 	.short	0x0000
        /*0012*/ 	.short	0x0000
        /*0014*/ 	.byte	0x00, 0xf0, 0x41, 0x07


	//----- nvinfo : EIATTR_SPARSE_MMA_MASK
	.align		4
.L_1118:
        /*0018*/ 	.byte	0x03, 0x50
        /*001a*/ 	.short	0x0000


	//----- nvinfo : EIATTR_MAXREG_COUNT
	.align		4
        /*001c*/ 	.byte	0x03, 0x1b
        /*001e*/ 	.short	0x00ff


	//----- nvinfo : EIATTR_NUM_BARRIERS
	.align		4
        /*0020*/ 	.byte	0x02, 0x4c
        /*0022*/ 	.byte	0x01
	.zero		1


	//----- nvinfo : EIATTR_MERCURY_ISA_VERSION
	.align		4
        /*0024*/ 	.byte	0x03, 0x5f
        /*0026*/ 	.short	0x0101


	//----- nvinfo : EIATTR_COOP_GROUP_MASK_REGIDS
	.align		4
        /*0028*/ 	.byte	0x04, 0x29
        /*002a*/ 	.short	(.L_1120 - .L_1119)


	//   ....[0]....
.L_1119:
        /*002c*/ 	.word	0xffffffff


	//   ....[1]....
        /*0030*/ 	.word	0xffffffff


	//   ....[2]....
        /*0034*/ 	.word	0xffffffff


	//   ....[3]....
        /*0038*/ 	.word	0xffffffff


	//   ....[4]....
        /*003c*/ 	.word	0xffffffff


	//   ....[5]....
        /*0040*/ 	.word	0xffffffff


	//   ....[6]....
        /*0044*/ 	.word	0xffffffff


	//   ....[7]....
        /*0048*/ 	.word	0xffffffff


	//   ....[8]....
        /*004c*/ 	.word	0xffffffff


	//   ....[9]....
        /*0050*/ 	.word	0xffffffff


	//   ....[10]....
        /*0054*/ 	.word	0xffffffff


	//   ....[11]....
        /*0058*/ 	.word	0xffffffff


	//   ....[12]....
        /*005c*/ 	.word	0xffffffff


	//   ....[13]....
        /*0060*/ 	.word	0xffffffff


	//   ....[14]....
        /*0064*/ 	.word	0xffffffff


	//   ....[15]....
        /*0068*/ 	.word	0xffffffff


	//----- nvinfo : EIATTR_COOP_GROUP_INSTR_OFFSETS
	.align		4
.L_1120:
        /*006c*/ 	.byte	0x04, 0x28
        /*006e*/ 	.short	(.L_1122 - .L_1121)


	//   ....[0]....
.L_1121:
        /*0070*/ 	.word	0x00004a80


	//   ....[1]....
        /*0074*/ 	.word	0x00004bc0


	//   ....[2]....
        /*0078*/ 	.word	0x00004bd0


	//   ....[3]....
        /*007c*/ 	.word	0x00004c20


	//   ....[4]....
        /*0080*/ 	.word	0x00008de0


	//   ....[5]....
        /*0084*/ 	.word	0x00008e10


	//   ....[6]....
        /*0088*/ 	.word	0x00008e60


	//   ....[7]....
        /*008c*/ 	.word	0x00008e70


	//   ....[8]....
        /*0090*/ 	.word	0x0000cdf0


	//   ....[9]....
        /*0094*/ 	.word	0x0000ce00


	//   ....[10]....
        /*0098*/ 	.word	0x0000ce30


	//   ....[11]....
        /*009c*/ 	.word	0x0000ce40


	//   ....[12]....
        /*00a0*/ 	.word	0x0000eda0


	//   ....[13]....
        /*00a4*/ 	.word	0x0000ede0


	//   ....[14]....
        /*00a8*/ 	.word	0x0000eeb0


	//   ....[15]....
        /*00ac*/ 	.word	0x0000eed0


	//----- nvinfo : EIATTR_VRC_CTA_INIT_COUNT
	.align		4
.L_1122:
        /*00b0*/ 	.byte	0x02, 0x4a
	.zero		1
	.zero		1


	//----- nvinfo : EIATTR_EXIT_INSTR_OFFSETS
	.align		4
        /*00b4*/ 	.byte	0x04, 0x1c
        /*00b6*/ 	.short	(.L_1124 - .L_1123)


	//   ....[0]....
.L_1123:
        /*00b8*/ 	.word	0x00000440


	//   ....[1]....
        /*00bc*/ 	.word	0x00000cd0


	//   ....[2]....
        /*00c0*/ 	.word	0x00000d00


	//   ....[3]....
        /*00c4*/ 	.word	0x0000fbe0


	//   ....[4]....
        /*00c8*/ 	.word	0x0000fc10


	//----- nvinfo : EIATTR_CRS_STACK_SIZE
	.align		4
.L_1124:
        /*00cc*/ 	.byte	0x04, 0x1e
        /*00ce*/ 	.short	(.L_1126 - .L_1125)
.L_1125:
        /*00d0*/ 	.word	0x00000000


	//----- nvinfo : EIATTR_CBANK_PARAM_SIZE
	.align		4
.L_1126:
        /*00d4*/ 	.byte	0x03, 0x19
        /*00d6*/ 	.short	0x01d0


	//----- nvinfo : EIATTR_PARAM_CBANK
	.align		4
        /*00d8*/ 	.byte	0x04, 0x0a
        /*00da*/ 	.short	(.L_1128 - .L_1127)
	.align		4
.L_1127:
        /*00dc*/ 	.word	index@(.nv.constant0._ZN5flash24flash_fwd_splitkv_kernelI23Flash_fwd_kernel_traitsILi128ELi64ELi128ELi4ELb0ELb0EN7cutlass10bfloat16_tE19Flash_kernel_traitsILi128ELi64ELi128ELi4ES3_EELb1ELb0ELb0ELb0ELb1ELb0ELb1ELb0EEEvNS_16Flash_fwd_paramsE)
        /*00e0*/ 	.short	0x0380
        /*00e2*/ 	.short	0x01d0


	//----- nvinfo : EIATTR_SW_WAR
	.align		4
.L_1128:
        /*00e4*/ 	.byte	0x04, 0x36
        /*00e6*/ 	.short	(.L_1130 - .L_1129)
.L_1129:
        /*00e8*/ 	.word	0x00000008
.L_1130:


//--------------------- .nv.info._ZN5flash24flash_fwd_splitkv_kernelI23Flash_fwd_kernel_traitsILi128ELi64ELi128ELi4ELb0ELb0EN7cutlass10bfloat16_tE19Flash_kernel_traitsILi128ELi64ELi128ELi4ES3_EELb1ELb0ELb0ELb0ELb1ELb1ELb1ELb0EEEvNS_16Flash_fwd_paramsE --------------------------
	.section	.nv.info._ZN5flash24flash_fwd_splitkv_kernelI23Flash_fwd_kernel_traitsILi128ELi64ELi128ELi4ELb0ELb0EN7cutlass10bfloat16_tE19Flash_kernel_traitsILi128ELi64ELi128ELi4ES3_EELb1ELb0ELb0ELb0ELb1ELb1ELb1ELb0EEEvNS_16Flash_fwd_paramsE,"",@"SHT_CUDA_INFO"
	.sectionflags	@""
	.align	4


	//----- nvinfo : EIATTR_CUDA_API_VERSION
	.align		4
        /*0000*/ 	.byte	0x04, 0x37
        /*0002*/ 	.short	(.L_1132 - .L_1131)
.L_1131:
        /*0004*/ 	.word	0x00000082


	//----- nvinfo : EIATTR_KPARAM_INFO
	.align		4
.L_1132:
        /*0008*/ 	.byte	0x04, 0x17
        /*000a*/ 	.short	(.L_1134 - .L_1133)
.L_1133:
        /*000c*/ 	.word	0x00000000
        /*0010*/ 	.short	0x0000
        /*0012*/ 	.short	0x0000
        /*0014*/ 	.byte	0x00, 0xf0, 0x41, 0x07


	//----- nvinfo : EIATTR_SPARSE_MMA_MASK
	.align		4
.L_1134:
        /*0018*/ 	.byte	0x03, 0x50
        /*001a*/ 	.short	0x0000


	//----- nvinfo : EIATTR_MAXREG_COUNT
	.align		4
        /*001c*/ 	.byte	0x03, 0x1b
        /*001e*/ 	.short	0x00ff


	//----- nvinfo : EIATTR_NUM_BARRIERS
	.align		4
        /*0020*/ 	.byte	0x02, 0x4c
        /*0022*/ 	.byte	0x01
	.zero		1


	//----- nvinfo : EIATTR_MERCURY_ISA_VERSION
	.align		4
        /*0024*/ 	.byte	0x03, 0x5f
        /*0026*/ 	.short	0x0101


	//----- nvinfo : EIATTR_COOP_GROUP_MASK_REGIDS
	.align		4
        /*0028*/ 	.byte	0x04, 0x29
        /*002a*/ 	.short	(.L_1136 - .L_1135)


	//   ....[0]....
.L_1135:
        /*002c*/ 	.word	0xffffffff


	//   ....[1]....
        /*0030*/ 	.word	0xffffffff


	//   ....[2]....
        /*0034*/ 	.word	0xffffffff


	//   ....[3]....
        /*0038*/ 	.word	0xffffffff


	//   ....[4]....
        /*003c*/ 	.word	0xffffffff


	//   ....[5]....
        /*0040*/ 	.word	0xffffffff


	//   ....[6]....
        /*0044*/ 	.word	0xffffffff


	//   ....[7]....
        /*0048*/ 	.word	0xffffffff


	//   ....[8]....
        /*004c*/ 	.word	0xffffffff


	//   ....[9]....
        /*0050*/ 	.word	0xffffffff


	//   ....[10]....
        /*0054*/ 	.word	0xffffffff


	//   ....[11]....
        /*0058*/ 	.word	0xffffffff


	//   ....[12]....
        /*005c*/ 	.word	0xffffffff


	//   ....[13]....
        /*0060*/ 	.word	0xffffffff


	//   ....[14]....
        /*0064*/ 	.word	0xffffffff


	//   ....[15]....
        /*0068*/ 	.word	0xffffffff


	//----- nvinfo : EIATTR_COOP_GROUP_INSTR_OFFSETS
	.align		4
.L_1136:
        /*006c*/ 	.byte	0x04, 0x28
        /*006e*/ 	.short	(.L_1138 - .L_1137)


	//   ....[0]....
.L_1137:
        /*0070*/ 	.word	0x000052d0


	//   ....[1]....
        /*0074*/ 	.word	0x000053d0


	//   ....[2]....
        /*0078*/ 	.word	0x000053e0


	//   ....[3]....
        /*007c*/ 	.word	0x00005430


	//   ....[4]....
        /*0080*/ 	.word	0x00009df0


	//   ....[5]....
        /*0084*/ 	.word	0x00009e20


	//   ....[6]....
        /*0088*/ 	.word	0x00009e70


	//   ....[7]....
        /*008c*/ 	.word	0x00009e80


	//   ....[8]....
        /*0090*/ 	.word	0x0000e630


	//   ....[9]....
        /*0094*/ 	.word	0x0000e660


	//   ....[10]....
        /*0098*/ 	.word	0x0000e6d0


	//   ....[11]....
        /*009c*/ 	.word	0x0000e6e0


	//   ....[12]....
        /*00a0*/ 	.word	0x000105b0


	//   ....[13]....
        /*00a4*/ 	.word	0x000105f0


	//   ....[14]....
        /*00a8*/ 	.word	0x000106c0


	//   ....[15]....
        /*00ac*/ 	.word	0x000106e0


	//----- nvinfo : EIATTR_VRC_CTA_INIT_COUNT
	.align		4
.L_1138:
        /*00b0*/ 	.byte	0x02, 0x4a
	.zero		1
	.zero		1


	//----- nvinfo : EIATTR_EXIT_INSTR_OFFSETS
	.align		4
        /*00b4*/ 	.byte	0x04, 0x1c
        /*00b6*/ 	.short	(.L_1140 - .L_1139)


	//   ....[0]....
.L_1139:
        /*00b8*/ 	.word	0x00000440


	//   ....[1]....
        /*00bc*/ 	.word	0x00000cd0


	//   ....[2]....
        /*00c0*/ 	.word	0x00000d00


	//   ....[3]....
        /*00c4*/ 	.word	0x000113f0


	//   ....[4]....
        /*00c8*/ 	.word	0x00011420


	//----- nvinfo : EIATTR_CRS_STACK_SIZE
	.align		4
.L_1140:
        /*00cc*/ 	.byte	0x04, 0x1e
        /*00ce*/ 	.short	(.L_1142 - .L_1141)
.L_1141:
        /*00d0*/ 	.word	0x00000000


	//----- nvinfo : EIATTR_CBANK_PARAM_SIZE
	.align		4
.L_1142:
        /*00d4*/ 	.byte	0x03, 0x19
        /*00d6*/ 	.short	0x01d0


	//----- nvinfo : EIATTR_PARAM_CBANK
	.align		4
        /*00d8*/ 	.byte	0x04, 0x0a
        /*00da*/ 	.short	(.L_1144 - .L_1143)
	.align		4
.L_1143:
        /*00dc*/ 	.word	index@(.nv.constant0._ZN5flash24flash_fwd_splitkv_kernelI23Flash_fwd_kernel_traitsILi128ELi64ELi128ELi4ELb0ELb0EN7cutlass10bfloat16_tE19Flash_kernel_traitsILi128ELi64ELi128ELi4ES3_EELb1ELb0ELb0ELb0ELb1ELb1ELb1ELb0EEEvNS_16Flash_fwd_paramsE)
        /*00e0*/ 	.short	0x0380
        /*00e2*/ 	.short	0x01d0


	//----- nvinfo : EIATTR_SW_WAR
	.align		4
.L_1144:
        /*00e4*/ 	.byte	0x04, 0x36
        /*00e6*/ 	.short	(.L_1146 - .L_1145)
.L_1145:
        /*00e8*/ 	.word	0x00000008
.L_1146:


//--------------------- .nv.info._ZN5flash24flash_fwd_splitkv_kernelI23Flash_fwd_kernel_traitsILi128ELi64ELi128ELi4ELb0ELb0EN7cutlass10bfloat16_tE19Flash_kernel_traitsILi128ELi64ELi128ELi4ES3_EELb1ELb0ELb1ELb0ELb0ELb0ELb1ELb0EEEvNS_16Flash_fwd_paramsE --------------------------
	.section	.nv.info._ZN5flash24flash_fwd_splitkv_kernelI23Flash_fwd_kernel_traitsILi128ELi64ELi128ELi4ELb0ELb0EN7cutlass10bfloat16_tE19Flash_kernel_traitsILi128ELi64ELi128ELi4ES3_EELb1ELb0ELb1ELb0ELb0ELb0ELb1ELb0EEEvNS_16Flash_fwd_paramsE,"",@"SHT_CUDA_INFO"
	.sectionflags	@""
	.align	4


	//----- nvinfo : EIATTR_CUDA_API_VERSION
	.align		4
        /*0000*/ 	.byte	0x04, 0x37
        /*0002*/ 	.short	(.L_1148 - .L_1147)
.L_1147:
        /*0004*/ 	.word	0x00000082


	//----- nvinfo : EIATTR_KPARAM_INFO
	.align		4
.L_1148:
        /*0008*/ 	.byte	0x04, 0x17
        /*000a*/ 	.short	(.L_1150 - .L_1149)
.L_1149:
        /*000c*/ 	.word	0x00000000
        /*0010*/ 	.short	0x0000
        /*0012*/ 	.short	0x0000
        /*0014*/ 	.byte	0x00, 0xf0, 0x41, 0x07


	//----- nvinfo : EIATTR_SPARSE_MMA_MASK
	.align		4
.L_1150:
        /*0018*/ 	.byte	0x03, 0x50
        /*001a*/ 	.short	0x0000


	//----- nvinfo : EIATTR_MAXREG_COUNT
	.align		4
        /*001c*/ 	.byte	0x03, 0x1b
        /*001e*/ 	.short	0x00ff


	//----- nvinfo : EIATTR_NUM_BARRIERS
	.align		4
        /*0020*/ 	.byte	0x02, 0x4c
        /*0022*/ 	.byte	0x01
	.zero		1


	//----- nvinfo : EIATTR_MERCURY_ISA_VERSION
	.align		4
        /*0024*/ 	.byte	0x03, 0x5f
        /*0026*/ 	.short	0x0101


	//----- nvinfo : EIATTR_COOP_GROUP_MASK_REGIDS
	.align		4
        /*0028*/ 	.byte	0x04, 0x29
        /*002a*/ 	.short	(.L_1152 - .L_1151)


	//   ....[0]....
.L_1151:
        /*002c*/ 	.word	0xffffffff


	//   ....[1]....
        /*0030*/ 	.word	0xffffffff


	//   ....[2]....
        /*0034*/ 	.word	0xffffffff


	//   ....[3]....
        /*0038*/ 	.word	0xffffffff


	//   ....[4]....
        /*003c*/ 	.word	0xffffffff


	//   ....[5]....
        /*0040*/ 	.word	0xffffffff


	//   ....[6]....
        /*0044*/ 	.word	0xffffffff


	//   ....[7]....
        /*0048*/ 	.word	0xffffffff


	//   ....[8]....
        /*004c*/ 	.word	0xffffffff


	//   ....[9]....
        /*0050*/ 	.word	0xffffffff


	//   ....[10]....
        /*0054*/ 	.word	0xffffffff


	//   ....[11]....
        /*0058*/ 	.word	0xffffffff


	//   ....[12]....
        /*005c*/ 	.word	0xffffffff


	//   ....[13]....
        /*0060*/ 	.word	0xffffffff


	//   ....[14]....
        /*0064*/ 	.word	0xffffffff


	//   ....[15]....
        /*0068*/ 	.word	0xffffffff


	//----- nvinfo : EIATTR_COOP_GROUP_INSTR_OFFSETS
	.align		4
.L_1152:
        /*006c*/ 	.byte	0x04, 0x28
        /*006e*/ 	.short	(.L_1154 - .L_1153)


	//   ....[0]....
.L_1153:
        /*0070*/ 	.word	0x00006c80


	//   ....[1]....
        /*0074*/ 	.word	0x00006ca0


	//   ....[2]....
        /*0078*/ 	.word	0x00006d30


	//   ....[3]....
        /*007c*/ 	.word	0x00006d40


	//   ....[4]....
        /*0080*/ 	.word	0x0000bd40


	//   ....[5]....
        /*0084*/ 	.word	0x0000bd90


	//   ....[6]....
        /*0088*/ 	.word	0x0000bdb0


	//   ....[7]....
        /*008c*/ 	.word	0x0000bdd0


	//   ....[8]....
        /*0090*/ 	.word	0x00010e50


	//   ....[9]....
        /*0094*/ 	.word	0x00010e80


	//   ....[10]....
        /*0098*/ 	.word	0x00010eb0


	//   ....[11]....
        /*009c*/ 	.word	0x00010ec0


	//   ....[12]....
        /*00a0*/ 	.word	0x00012e10


	//   ....[13]....
        /*00a4*/ 	.word	0x00012e50


	//   ....[14]....
        /*00a8*/ 	.word	0x00012f60


	//   ....[15]....
        /*00ac*/ 	.word	0x00012fa0


	//----- nvinfo : EIATTR_VRC_CTA_INIT_COUNT
	.align		4
.L_1154:
        /*00b0*/ 	.byte	0x02, 0x4a
	.zero		1
	.zero		1


	//----- nvinfo : EIATTR_EXIT_INSTR_OFFSETS
	.align		4
        /*00b4*/ 	.byte	0x04, 0x1c
        /*00b6*/ 	.short	(.L_1156 - .L_1155)


	//   ....[0]....
.L_1155:
        /*00b8*/ 	.word	0x00000440


	//   ....[1]....
        /*00bc*/ 	.word	0x00001260


	//   ....[2]....
        /*00c0*/ 	.word	0x00001290


	//   ....[3]....
        /*00c4*/ 	.word	0x00014190


	//   ....[4]....
        /*00c8*/ 	.word	0x00014210


	//   ....[5]....
        /*00cc*/ 	.word	0x00014260


	//----- nvinfo : EIATTR_CRS_STACK_SIZE
	.align		4
.L_1156:
        /*00d0*/ 	.byte	0x04, 0x1e
        /*00d2*/ 	.short	(.L_1158 - .L_1157)
.L_1157:
        /*00d4*/ 	.word	0x00000000


	//----- nvinfo : EIATTR_CBANK_PARAM_SIZE
	.align		4
.L_1158:
        /*00d8*/ 	.byte	0x03, 0x19
        /*00da*/ 	.short	0x01d0


	//----- nvinfo : EIATTR_PARAM_CBANK
	.align		4
        /*00dc*/ 	.byte	0x04, 0x0a
        /*00de*/ 	.short	(.L_1160 - .L_1159)
	.align		4
.L_1159:
        /*00e0*/ 	.word	index@(.nv.constant0._ZN5flash24flash_fwd_splitkv_kernelI23Flash_fwd_kernel_traitsILi128ELi64ELi128ELi4ELb0ELb0EN7cutlass10bfloat16_tE19Flash_kernel_traitsILi128ELi64ELi128ELi4ES3_EELb1ELb0ELb1ELb0ELb0ELb0ELb1ELb0EEEvNS_16Flash_fwd_paramsE)
        /*00e4*/ 	.short	0x0380
        /*00e6*/ 	.short	0x01d0


	//----- nvinfo : EIATTR_SW_WAR
	.align		4
.L_1160:
        /*00e8*/ 	.byte	0x04, 0x36
        /*00ea*/ 	.short	(.L_1162 - .L_1161)
.L_1161:
        /*00ec*/ 	.word	0x00000008
.L_1162:


//--------------------- .nv.info._ZN5flash24flash_fwd_splitkv_kernelI23Flash_fwd_kernel_traitsILi128ELi64ELi128ELi4ELb0ELb0EN7cutlass10bfloat16_tE19Flash_kernel_traitsILi128ELi64ELi128ELi4ES3_EELb1ELb0ELb1ELb0ELb0ELb1ELb1ELb0EEEvNS_16Flash_fwd_paramsE --------------------------
	.section	.nv.info._ZN5flash24flash_fwd_splitkv_kernelI23Flash_fwd_kernel_traitsILi128ELi64ELi128ELi4ELb0ELb0EN7cutlass10bfloat16_tE19Flash_kernel_traitsILi128ELi64ELi128ELi4ES3_EELb1ELb0ELb1ELb0ELb0ELb1ELb1ELb0EEEvNS_16Flash_fwd_paramsE,"",@"SHT_CUDA_INFO"
	.sectionflags	@""
	.align	4


	//----- nvinfo : EIATTR_CUDA_API_VERSION
	.align		4
        /*0000*/ 	.byte	0x04, 0x37
        /*0002*/ 	.short	(.L_1164 - .L_1163)
.L_1163:
        /*0004*/ 	.word	0x00000082


	//----- nvinfo : EIATTR_KPARAM_INFO
	.align		4
.L_1164:
        /*0008*/ 	.byte	0x04, 0x17
        /*000a*/ 	.short	(.L_1166 - .L_1165)
.L_1165:
        /*000c*/ 	.word	0x00000000
        /*0010*/ 	.short	0x0000
        /*0012*/ 	.short	0x0000
        /*0014*/ 	.byte	0x00, 0xf0, 0x41, 0x07


	//----- nvinfo : EIATTR_SPARSE_MMA_MASK
	.align		4
.L_1166:
        /*0018*/ 	.byte	0x03, 0x50
        /*001a*/ 	.short	0x0000


	//----- nvinfo : EIATTR_MAXREG_COUNT
	.align		4
        /*001c*/ 	.byte	0x03, 0x1b
        /*001e*/ 	.short	0x00ff


	//----- nvinfo : EIATTR_NUM_BARRIERS
	.align		4
        /*0020*/ 	.byte	0x02, 0x4c
        /*0022*/ 	.byte	0x01
	.zero		1


	//----- nvinfo : EIATTR_MERCURY_ISA_VERSION
	.align		4
        /*0024*/ 	.byte	0x03, 0x5f
        /*0026*/ 	.short	0x0101


	//----- nvinfo : EIATTR_COOP_GROUP_MASK_REGIDS
	.align		4
        /*0028*/ 	.byte	0x04, 0x29
        /*002a*/ 	.short	(.L_1168 - .L_1167)


	//   ....[0]....
.L_1167:
        /*002c*/ 	.word	0xffffffff


	//   ....[1]....
        /*0030*/ 	.word	0xffffffff


	//   ....[2]....
        /*0034*/ 	.word	0xffffffff


	//   ....[3]....
        /*0038*/ 	.word	0xffffffff


	//   ....[4]....
        /*003c*/ 	.word	0xffffffff


	//   ....[5]....
        /*0040*/ 	.word	0xffffffff


	//   ....[6]....
        /*0044*/ 	.word	0xffffffff


	//   ....[7]....
        /*0048*/ 	.word	0xffffffff


	//   ....[8]....
        /*004c*/ 	.word	0xffffffff


	//   ....[9]....
        /*0050*/ 	.word	0xffffffff


	//   ....[10]....
        /*0054*/ 	.word	0xffffffff


	//   ....[11]....
        /*0058*/ 	.word	0xffffffff


	//   ....[12]....
        /*005c*/ 	.word	0xffffffff


	//   ....[13]....
        /*0060*/ 	.word	0xffffffff


	//   ....[14]....
        /*0064*/ 	.word	0xffffffff


	//   ....[15]....
        /*0068*/ 	.word	0xffffffff


	//----- nvinfo : EIATTR_COOP_GROUP_INSTR_OFFSETS
	.align		4
.L_1168:
        /*006c*/ 	.byte	0x04, 0x28
        /*006e*/ 	.short	(.L_1170 - .L_1169)


	//   ....[0]....
.L_1169:
        /*0070*/ 	.word	0x00007480


	//   ....[1]....
        /*0074*/ 	.word	0x000074a0


	//   ....[2]....
        /*0078*/ 	.word	0x00007550


	//   ....[3]....
        /*007c*/ 	.word	0x00007560


	//   ....[4]....
        /*0080*/ 	.word	0x0000cde0


	//   ....[5]....
        /*0084*/ 	.word	0x0000ce00


	//   ....[6]....
        /*0088*/ 	.word	0x0000ce80


	//   ....[7]....
        /*008c*/ 	.word	0x0000ce90


	//   ....[8]....
        /*0090*/ 	.word	0x000126d0


	//   ....[9]....
        /*0094*/ 	.word	0x00012710


	//   ....[10]....
        /*0098*/ 	.word	0x00012790


	//   ....[11]....
        /*009c*/ 	.word	0x000127a0


	//   ....[12]....
        /*00a0*/ 	.word	0x00014660


	//   ....[13]....
        /*00a4*/ 	.word	0x000146a0


	//   ....[14]....
        /*00a8*/ 	.word	0x000147e0


	//   ....[15]....
        /*00ac*/ 	.word	0x00014840


	//----- nvinfo : EIATTR_VRC_CTA_INIT_COUNT
	.align		4
.L_1170:
        /*00b0*/ 	.byte	0x02, 0x4a
	.zero		1
	.zero		1


	//----- nvinfo : EIATTR_EXIT_INSTR_OFFSETS
	.align		4
        /*00b4*/ 	.byte	0x04, 0x1c
        /*00b6*/ 	.short	(.L_1172 - .L_1171)


	//   ....[0]....
.L_1171:
        /*00b8*/ 	.word	0x00000440


	//   ....[1]....
        /*00bc*/ 	.word	0x00001260


	//   ....[2]....
        /*00c0*/ 	.word	0x00001290


	//   ....[3]....
        /*00c4*/ 	.word	0x000159e0


	//   ....[4]....
        /*00c8*/ 	.word	0x00015a60


	//   ....[5]....
        /*00cc*/ 	.word	0x00015ab0


	//----- nvinfo : EIATTR_CRS_STACK_SIZE
	.align		4
.L_1172:
        /*00d0*/ 	.byte	0x04, 0x1e
        /*00d2*/ 	.short	(.L_1174 - .L_1173)
.L_1173:
        /*00d4*/ 	.word	0x00000000


	//----- nvinfo : EIATTR_CBANK_PARAM_SIZE
	.align		4
.L_1174:
        /*00d8*/ 	.byte	0x03, 0x19
        /*00da*/ 	.short	0x01d0


	//----- nvinfo : EIATTR_PARAM_CBANK
	.align		4
        /*00dc*/ 	.byte	0x04, 0x0a
        /*00de*/ 	.short	(.L_1176 - .L_1175)
	.align		4
.L_1175:
        /*00e0*/ 	.word	index@(.nv.constant0._ZN5flash24flash_fwd_splitkv_kernelI23Flash_fwd_kernel_traitsILi128ELi64ELi128ELi4ELb0ELb0EN7cutlass10bfloat16_tE19Flash_kernel_traitsILi128ELi64ELi128ELi4ES3_EELb1ELb0ELb1ELb0ELb0ELb1ELb1ELb0EEEvNS_16Flash_fwd_paramsE)
        /*00e4*/ 	.short	0x0380
        /*00e6*/ 	.short	0x01d0


	//----- nvinfo : EIATTR_SW_WAR
	.align		4
.L_1176:
        /*00e8*/ 	.byte	0x04, 0x36
        /*00ea*/ 	.short	(.L_1178 - .L_1177)
.L_1177:
        /*00ec*/ 	.word	0x00000008
.L_1178:


//--------------------- .nv.info._ZN5flash24flash_fwd_splitkv_kernelI23Flash_fwd_kernel_traitsILi128ELi64ELi128ELi4ELb0ELb0EN7cutlass10bfloat16_tE19Flash_kernel_traitsILi128ELi64ELi128ELi4ES3_EELb1ELb0ELb0ELb0ELb1ELb0ELb1ELb1EEEvNS_16Flash_fwd_paramsE --------------------------
	.section	.nv.info._ZN5flash24flash_fwd_splitkv_kernelI23Flash_fwd_kernel_traitsILi128ELi64ELi128ELi4ELb0ELb0EN7cutlass10bfloat16_tE19Flash_kernel_traitsILi128ELi64ELi128ELi4ES3_EELb1ELb0ELb0ELb0ELb1ELb0ELb1ELb1EEEvNS_16Flash_fwd_paramsE,"",@"SHT_CUDA_INFO"
	.sectionflags	@""
	.align	4


	//----- nvinfo : EIATTR_CUDA_API_VERSION
	.align		4
        /*0000*/ 	.byte	0x04, 0x37
        /*0002*/ 	.short	(.L_1180 - .L_1179)
.L_1179:
        /*0004*/ 	.word	0x00000082


	//----- nvinfo : EIATTR_KPARAM_INFO
	.align		4
.L_1180:
        /*0008*/ 	.byte	0x04, 0x17
        /*000a*/ 	.short	(.L_1182 - .L_1181)
.L_1181:
        /*000c*/ 	.word	0x00000000
        /*0010*/ 	.short	0x0000
        /*0012*/ 	.short	0x0000
        /*0014*/ 	.byte	0x00, 0xf0, 0x41, 0x07


	//----- nvinfo : EIATTR_SPARSE_MMA_MASK
	.align		4
.L_1182:
        /*0018*/ 	.byte	0x03, 0x50
        /*001a*/ 	.short	0x0000


	//----- nvinfo : EIATTR_MAXREG_COUNT
	.align		4
        /*001c*/ 	.byte	0x03, 0x1b
        /*001e*/ 	.short	0x00ff


	//----- nvinfo : EIATTR_NUM_BARRIERS
	.align		4
        /*0020*/ 	.byte	0x02, 0x4c
        /*0022*/ 	.byte	0x01
	.zero		1


	//----- nvinfo : EIATTR_MERCURY_ISA_VERSION
	.align		4
        /*0024*/ 	.byte	0x03, 0x5f
        /*0026*/ 	.short	0x0101


	//----- nvinfo : EIATTR_COOP_GROUP_MASK_REGIDS
	.align		4
        /*0028*/ 	.byte	0x04, 0x29
        /*002a*/ 	.short	(.L_1184 - .L_1183)


	//   ....[0]....
.L_1183:
        /*002c*/ 	.word	0xffffffff


	//   ....[1]....
        /*0030*/ 	.word	0xffffffff


	//   ....[2]....
        /*0034*/ 	.word	0xffffffff


	//   ....[3]....
        /*0038*/ 	.word	0xffffffff


	//   ....[4]....
        /*003c*/ 	.word	0xffffffff


	//   ....[5]....
        /*0040*/ 	.word	0xffffffff


	//   ....[6]....
        /*0044*/ 	.word	0xffffffff


	//   ....[7]....
        /*0048*/ 	.word	0xffffffff


	//   ....[8]....
        /*004c*/ 	.word	0xffffffff


	//   ....[9]....
        /*0050*/ 	.word	0xffffffff


	//   ....[10]....
        /*0054*/ 	.word	0xffffffff


	//   ....[11]....
        /*0058*/ 	.word	0xffffffff


	//   ....[12]....
        /*005c*/ 	.word	0xffffffff


	//   ....[13]....
        /*0060*/ 	.word	0xffffffff


	//   ....[14]....
        /*0064*/ 	.word	0xffffffff


	//   ....[15]....
        /*0068*/ 	.word	0xffffffff


	//----- nvinfo : EIATTR_COOP_GROUP_INSTR_OFFSETS
	.align		4
.L_1184:
        /*006c*/ 	.byte	0x04, 0x28
        /*006e*/ 	.short	(.L_1186 - .L_1185)


	//   ....[0]....
.L_1185:
        /*0070*/ 	.word	0x000140c0


	//   ....[1]....
        /*0074*/ 	.word	0x00014200


	//   ....[2]....
        /*0078*/ 	.word	0x00014210


	//   ....[3]....
        /*007c*/ 	.word	0x00014270


	//   ....[4]....
        /*0080*/ 	.word	0x000184f0


	//   ....[5]....
        /*0084*/ 	.word	0x00018530


	//   ....[6]....
        /*0088*/ 	.word	0x00018550


	//   ....[7]....
        /*008c*/ 	.word	0x00018570


	//   ....[8]....
        /*0090*/ 	.word	0x0001c530


	//   ....[9]....
        /*0094*/ 	.word	0x0001c540


	//   ....[10]....
        /*0098*/ 	.word	0x0001c570


	//   ....[11]....
        /*009c*/ 	.word	0x0001c580


	//   ....[12]....
        /*00a0*/ 	.word	0x0001e4e0


	//   ....[13]....
        /*00a4*/ 	.word	0x0001e520


	//   ....[14]....
        /*00a8*/ 	.word	0x0001e5d0


	//   ....[15]....
        /*00ac*/ 	.word	0x0001e600


	//----- nvinfo : EIATTR_VRC_CTA_INIT_COUNT
	.align		4
.L_1186:
        /*00b0*/ 	.byte	0x02, 0x4a
	.zero		1
	.zero		1


	//----- nvinfo : EIATTR_EXIT_INSTR_OFFSETS
	.align		4
        /*00b4*/ 	.byte	0x04, 0x1c
        /*00b6*/ 	.short	(.L_1188 - .L_1187)


	//   ....[0]....
.L_1187:
        /*00b8*/ 	.word	0x00000440


	//   ....[1]....
        /*00bc*/ 	.word	0x00000ce0


	//   ....[2]....
        /*00c0*/ 	.word	0x00000d10


	//   ....[3]....
        /*00c4*/ 	.word	0x0001f340


	//   ....[4]....
        /*00c8*/ 	.word	0x0001f370


	//----- nvinfo : EIATTR_CRS_STACK_SIZE
	.align		4
.L_1188:
        /*00cc*/ 	.byte	0x04, 0x1e
        /*00ce*/ 	.short	(.L_1190 - .L_1189)
.L_1189:
        /*00d0*/ 	.word	0x00000000


	//----- nvinfo : EIATTR_CBANK_PARAM_SIZE
	.align		4
.L_1190:
        /*00d4*/ 	.byte	0x03, 0x19
        /*00d6*/ 	.short	0x01d0


	//----- nvinfo : EIATTR_PARAM_CBANK
	.align		4
        /*00d8*/ 	.byte	0x04, 0x0a
        /*00da*/ 	.short	(.L_1192 - .L_1191)
	.align		4
.L_1191:
        /*00dc*/ 	.word	index@(.nv.constant0._ZN5flash24flash_fwd_splitkv_kernelI23Flash_fwd_kernel_traitsILi128ELi64ELi128ELi4ELb0ELb0EN7cutlass10bfloat16_tE19Flash_kernel_traitsILi128ELi64ELi128ELi4ES3_EELb1ELb0ELb0ELb0ELb1ELb0ELb1ELb1EEEvNS_16Flash_fwd_paramsE)
        /*00e0*/ 	.short	0x0380
        /*00e2*/ 	.short	0x01d0


	//----- nvinfo : EIATTR_SW_WAR
	.align		4
.L_1192:
        /*00e4*/ 	.byte	0x04, 0x36
        /*00e6*/ 	.short	(.L_1194 - .L_1193)
.L_1193:
        /*00e8*/ 	.word	0x00000008
.L_1194:


//--------------------- .nv.info._ZN5flash24flash_fwd_splitkv_kernelI23Flash_fwd_kernel_traitsILi128ELi64ELi128ELi4ELb0ELb0EN7cutlass10bfloat16_tE19Flash_kernel_traitsILi128ELi64ELi128ELi4ES3_EELb1ELb0ELb0ELb0ELb1ELb1ELb1ELb1EEEvNS_16Flash_fwd_paramsE --------------------------
	.section	.nv.info._ZN5flash24flash_fwd_splitkv_kernelI23Flash_fwd_kernel_traitsILi128ELi64ELi128ELi4ELb0ELb0EN7cutlass10bfloat16_tE19Flash_kernel_traitsILi128ELi64ELi128ELi4ES3_EELb1ELb0ELb0ELb0ELb1ELb1ELb1ELb1EEEvNS_16Flash_fwd_paramsE,"",@"SHT_CUDA_INFO"
	.sectionflags	@""
	.align	4


	//----- nvinfo : EIATTR_CUDA_API_VERSION
	.align		4
        /*0000*/ 	.byte	0x04, 0x37
        /*0002*/ 	.short	(.L_1196 - .L_1195)
.L_1195:
        /*0004*/ 	.word	0x00000082


	//----- nvinfo : EIATTR_KPARAM_INFO
	.align		4
.L_1196:
        /*0008*/ 	.byte	0x04, 0x17
        /*000a*/ 	.short	(.L_1198 - .L_1197)
.L_1197:
        /*000c*/ 	.word	0x00000000
        /*0010*/ 	.short	0x0000
        /*0012*/ 	.short	0x0000
        /*0014*/ 	.byte	0x00, 0xf0, 0x41, 0x07


	//----- nvinfo : EIATTR_SPARSE_MMA_MASK
	.align		4
.L_1198:
        /*0018*/ 	.byte	0x03, 0x50
        /*001a*/ 	.short	0x0000


	//----- nvinfo : EIATTR_MAXREG_COUNT
	.align		4
        /*001c*/ 	.byte	0x03, 0x1b
        /*001e*/ 	.short	0x00ff


	//----- nvinfo : EIATTR_NUM_BARRIERS
	.align		4
        /*0020*/ 	.byte	0x02, 0x4c
        /*0022*/ 	.byte	0x01
	.zero		1


	//----- nvinfo : EIATTR_MERCURY_ISA_VERSION
	.align		4
        /*0024*/ 	.byte	0x03, 0x5f
        /*0026*/ 	.short	0x0101


	//----- nvinfo : EIATTR_COOP_GROUP_MASK_REGIDS
	.align		4
        /*0028*/ 	.byte	0x04, 0x29
        /*002a*/ 	.short	(.L_1200 - .L_1199)


	//   ....[0]....
.L_1199:
        /*002c*/ 	.word	0xffffffff


	//   ....[1]....
        /*0030*/ 	.word	0xffffffff


	//   ....[2]....
        /*0034*/ 	.word	0xffffffff


	//   ....[3]....
        /*0038*/ 	.word	0xffffffff


	//   ....[4]....
        /*003c*/ 	.word	0xffffffff


	//   ....[5]....
        /*0040*/ 	.word	0xffffffff


	//   ....[6]....
        /*0044*/ 	.word	0xffffffff


	//   ....[7]....
        /*0048*/ 	.word	0xffffffff


	//   ....[8]....
        /*004c*/ 	.word	0xffffffff


	//   ....[9]....
        /*0050*/ 	.word	0xffffffff


	//   ....[10]....
        /*0054*/ 	.word	0xffffffff


	//   ....[11]....
        /*0058*/ 	.word	0xffffffff


	//   ....[12]....
        /*005c*/ 	.word	0xffffffff


	//   ....[13]....
        /*0060*/ 	.word	0xffffffff


	//   ....[14]....
        /*0064*/ 	.word	0xffffffff


	//   ....[15]....
        /*0068*/ 	.word	0xffffffff


	//----- nvinfo : EIATTR_COOP_GROUP_INSTR_OFFSETS
	.align		4
.L_1200:
        /*006c*/ 	.byte	0x04, 0x28
        /*006e*/ 	.short	(.L_1202 - .L_1201)


	//   ....[0]....
.L_1201:
        /*0070*/ 	.word	0x00014950


	//   ....[1]....
        /*0074*/ 	.word	0x00014aa0


	//   ....[2]....
        /*0078*/ 	.word	0x00014ab0


	//   ....[3]....
        /*007c*/ 	.word	0x00014b10


	//   ....[4]....
        /*0080*/ 	.word	0x000195c0


	//   ....[5]....
        /*0084*/ 	.word	0x000195f0


	//   ....[6]....
        /*0088*/ 	.word	0x00019660


	//   ....[7]....
        /*008c*/ 	.word	0x00019670


	//   ....[8]....
        /*0090*/ 	.word	0x0001de30


	//   ....[9]....
        /*0094*/ 	.word	0x0001de40


	//   ....[10]....
        /*0098*/ 	.word	0x0001de70


	//   ....[11]....
        /*009c*/ 	.word	0x0001de80


	//   ....[12]....
        /*00a0*/ 	.word	0x0001fdb0


	//   ....[13]....
        /*00a4*/ 	.word	0x0001fdf0


	//   ....[14]....
        /*00a8*/ 	.word	0x0001fea0


	//   ....[15]....
        /*00ac*/ 	.word	0x0001fed0


	//----- nvinfo : EIATTR_VRC_CTA_INIT_COUNT
	.align		4
.L_1202:
        /*00b0*/ 	.byte	0x02, 0x4a
	.zero		1
	.zero		1


	//----- nvinfo : EIATTR_EXIT_INSTR_OFFSETS
	.align		4
        /*00b4*/ 	.byte	0x04, 0x1c
        /*00b6*/ 	.short	(.L_1204 - .L_1203)


	//   ....[0]....
.L_1203:
        /*00b8*/ 	.word	0x00000440


	//   ....[1]....
        /*00bc*/ 	.word	0x00000ce0


	//   ....[2]....
        /*00c0*/ 	.word	0x00000d10


	//   ....[3]....
        /*00c4*/ 	.word	0x00020c10


	//   ....[4]....
        /*00c8*/ 	.word	0x00020c40


	//----- nvinfo : EIATTR_CRS_STACK_SIZE
	.align		4
.L_1204:
        /*00cc*/ 	.byte	0x04, 0x1e
        /*00ce*/ 	.short	(.L_1206 - .L_1205)
.L_1205:
        /*00d0*/ 	.word	0x00000000


	//----- nvinfo : EIATTR_CBANK_PARAM_SIZE
	.align		4
.L_1206:
        /*00d4*/ 	.byte	0x03, 0x19
        /*00d6*/ 	.short	0x01d0


	//----- nvinfo : EIATTR_PARAM_CBANK
	.align		4
        /*00d8*/ 	.byte	0x04, 0x0a
        /*00da*/ 	.short	(.L_1208 - .L_1207)
	.align		4
.L_1207:
        /*00dc*/ 	.word	index@(.nv.constant0._ZN5flash24flash_fwd_splitkv_kernelI23Flash_fwd_kernel_traitsILi128ELi64ELi128ELi4ELb0ELb0EN7cutlass10bfloat16_tE19Flash_kernel_traitsILi128ELi64ELi128ELi4ES3_EELb1ELb0ELb0ELb0ELb1ELb1ELb1ELb1EEEvNS_16Flash_fwd_paramsE)
        /*00e0*/ 	.short	0x0380
        /*00e2*/ 	.short	0x01d0


	//----- nvinfo : EIATTR_SW_WAR
	.align		4
.L_1208:
        /*00e4*/ 	.byte	0x04, 0x36
        /*00e6*/ 	.short	(.L_1210 - .L_1209)
.L_1209:
        /*00e8*/ 	.word	0x00000008
.L_1210:


//--------------------- .nv.info._ZN5flash24flash_fwd_splitkv_kernelI23Flash_fwd_kernel_traitsILi128ELi64ELi128ELi4ELb0ELb0EN7cutlass10bfloat16_tE19Flash_kernel_traitsILi128ELi64ELi128ELi4ES3_EELb1ELb0ELb1ELb0ELb0ELb0ELb1ELb1EEEvNS_16Flash_fwd_paramsE --------------------------
	.section	.nv.info._ZN5flash24flash_fwd_splitkv_kernelI23Flash_fwd_kernel_traitsILi128ELi64ELi128ELi4ELb0ELb0EN7cutlass10bfloat16_tE19Flash_kernel_traitsILi128ELi64ELi128ELi4ES3_EELb1ELb0ELb1ELb0ELb0ELb0ELb1ELb1EEEvNS_16Flash_fwd_paramsE,"",@"SHT_CUDA_INFO"
	.sectionflags	@""
	.align	4


	//----- nvinfo : EIATTR_CUDA_API_VERSION
	.align		4
        /*0000*/ 	.byte	0x04, 0x37
        /*0002*/ 	.short	(.L_1212 - .L_1211)
.L_1211:
        /*0004*/ 	.word	0x00000082


	//----- nvinfo : EIATTR_KPARAM_INFO
	.align		4
.L_1212:
        /*0008*/ 	.byte	0x04, 0x17
        /*000a*/ 	.short	(.L_1214 - .L_1213)
.L_1213:
        /*000c*/ 	.word	0x00000000
        /*0010*/ 	.short	0x0000
        /*0012*/ 	.short	0x0000
        /*0014*/ 	.byte	0x00, 0xf0, 0x41, 0x07


	//----- nvinfo : EIATTR_SPARSE_MMA_MASK
	.align		4
.L_1214:
        /*0018*/ 	.byte	0x03, 0x50
        /*001a*/ 	.short	0x0000


	//----- nvinfo : EIATTR_MAXREG_COUNT
	.align		4
        /*001c*/ 	.byte	0x03, 0x1b
        /*001e*/ 	.short	0x00ff


	//----- nvinfo : EIATTR_NUM_BARRIERS
	.align		4
        /*0020*/ 	.byte	0x02, 0x4c
        /*0022*/ 	.byte	0x01
	.zero		1


	//----- nvinfo : EIATTR_MERCURY_ISA_VERSION
	.align		4
        /*0024*/ 	.byte	0x03, 0x5f
        /*0026*/ 	.short	0x0101


	//----- nvinfo : EIATTR_COOP_GROUP_MASK_REGIDS
	.align		4
        /*0028*/ 	.byte	0x04, 0x29
        /*002a*/ 	.short	(.L_1216 - .L_1215)


	//   ....[0]....
.L_1215:
        /*002c*/ 	.word	0xffffffff


	//   ....[1]....
        /*0030*/ 	.word	0xffffffff


	//   ....[2]....
        /*0034*/ 	.word	0xffffffff


	//   ....[3]....
        /*0038*/ 	.word	0xffffffff


	//   ....[4]....
        /*003c*/ 	.word	0xffffffff


	//   ....[5]....
        /*0040*/ 	.word	0xffffffff


	//   ....[6]....
        /*0044*/ 	.word	0xffffffff


	//   ....[7]....
        /*0048*/ 	.word	0xffffffff


	//   ....[8]....
        /*004c*/ 	.word	0xffffffff


	//   ....[9]....
        /*0050*/ 	.word	0xffffffff


	//   ....[10]....
        /*0054*/ 	.word	0xffffffff


	//   ....[11]....
        /*0058*/ 	.word	0xffffffff


	//   ....[12]....
        /*005c*/ 	.word	0xffffffff


	//   ....[13]....
        /*0060*/ 	.word	0xffffffff


	//   ....[14]....
        /*0064*/ 	.word	0xffffffff


	//   ....[15]....
        /*0068*/ 	.word	0xffffffff


	//----- nvinfo : EIATTR_COOP_GROUP_INSTR_OFFSETS
	.align		4
.L_1216:
        /*006c*/ 	.byte	0x04, 0x28
        /*006e*/ 	.short	(.L_1218 - .L_1217)


	//   ....[0]....
.L_1217:
        /*0070*/ 	.word	0x000173b0


	//   ....[1]....
        /*0074*/ 	.word	0x000173d0


	//   ....[2]....
        /*0078*/ 	.word	0x00017480


	//   ....[3]....
        /*007c*/ 	.word	0x00017490


	//   ....[4]....
        /*0080*/ 	.word	0x0001c4a0


	//   ....[5]....
        /*0084*/ 	.word	0x0001c4c0


	//   ....[6]....
        /*0088*/ 	.word	0x0001c4e0


	//   ....[7]....
        /*008c*/ 	.word	0x0001c500


	//   ....[8]....
        /*0090*/ 	.word	0x00021580


	//   ....[9]....
        /*0094*/ 	.word	0x000215b0


	//   ....[10]....
        /*0098*/ 	.word	0x000215e0


	//   ....[11]....
        /*009c*/ 	.word	0x000215f0


	//   ....[12]....
        /*00a0*/ 	.word	0x00023540


	//   ....[13]....
        /*00a4*/ 	.word	0x00023580


	//   ....[14]....
        /*00a8*/ 	.word	0x000236a0


	//   ....[15]....
        /*00ac*/ 	.word	0x000236d0


	//----- nvinfo : EIATTR_VRC_CTA_INIT_COUNT
	.align		4
.L_1218:
        /*00b0*/ 	.byte	0x02, 0x4a
	.zero		1
	.zero		1


	//----- nvinfo : EIATTR_EXIT_INSTR_OFFSETS
	.align		4
        /*00b4*/ 	.byte	0x04, 0x1c
        /*00b6*/ 	.short	(.L_1220 - .L_1219)


	//   ....[0]....
.L_1219:
        /*00b8*/ 	.word	0x00000440


	//   ....[1]....
        /*00bc*/ 	.word	0x00001270


	//   ....[2]....
        /*00c0*/ 	.word	0x000012a0


	//   ....[3]....
        /*00c4*/ 	.word	0x000248f0


	//   ....[4]....
        /*00c8*/ 	.word	0x00024970


	//   ....[5]....
        /*00cc*/ 	.word	0x000249c0


	//----- nvinfo : EIATTR_CRS_STACK_SIZE
	.align		4
.L_1220:
        /*00d0*/ 	.byte	0x04, 0x1e
        /*00d2*/ 	.short	(.L_1222 - .L_1221)
.L_1221:
        /*00d4*/ 	.word	0x00000000


	//----- nvinfo : EIATTR_CBANK_PARAM_SIZE
	.align		4
.L_1222:
        /*00d8*/ 	.byte	0x03, 0x19
        /*00da*/ 	.short	0x01d0


	//----- nvinfo : EIATTR_PARAM_CBANK
	.align		4
        /*00dc*/ 	.byte	0x04, 0x0a
        /*00de*/ 	.short	(.L_1224 - .L_1223)
	.align		4
.L_1223:
        /*00e0*/ 	.word	index@(.nv.constant0._ZN5flash24flash_fwd_splitkv_kernelI23Flash_fwd_kernel_traitsILi128ELi64ELi128ELi4ELb0ELb0EN7cutlass10bfloat16_tE19Flash_kernel_traitsILi128ELi64ELi128ELi4ES3_EELb1ELb0ELb1ELb0ELb0ELb0ELb1ELb1EEEvNS_16Flash_fwd_paramsE)
        /*00e4*/ 	.short	0x0380
        /*00e6*/ 	.short	0x01d0


	//----- nvinfo : EIATTR_SW_WAR
	.align		4
.L_1224:
        /*00e8*/ 	.byte	0x04, 0x36
        /*00ea*/ 	.short	(.L_1226 - .L_1225)
.L_1225:
        /*00ec*/ 	.word	0x00000008
.L_1226:


//--------------------- .nv.info._ZN5flash24flash_fwd_splitkv_kernelI23Flash_fwd_kernel_traitsILi128ELi64ELi128ELi4ELb0ELb0EN7cutlass10bfloat16_tE19Flash_kernel_traitsILi128ELi64ELi128ELi4ES3_EELb1ELb0ELb1ELb0ELb0ELb1ELb1ELb1EEEvNS_16Flash_fwd_paramsE --------------------------
	.section	.nv.info._ZN5flash24flash_fwd_splitkv_kernelI23Flash_fwd_kernel_traitsILi128ELi64ELi128ELi4ELb0ELb0EN7cutlass10bfloat16_tE19Flash_kernel_traitsILi128ELi64ELi128ELi4ES3_EELb1ELb0ELb1ELb0ELb0ELb1ELb1ELb1EEEvNS_16Flash_fwd_paramsE,"",@"SHT_CUDA_INFO"
	.sectionflags	@""
	.align	4


	//----- nvinfo : EIATTR_CUDA_API_VERSION
	.align		4
        /*0000*/ 	.byte	0x04, 0x37
        /*0002*/ 	.short	(.L_1228 - .L_1227)
.L_1227:
        /*0004*/ 	.word	0x00000082


	//----- nvinfo : EIATTR_KPARAM_INFO
	.align		4
.L_1228:
        /*0008*/ 	.byte	0x04, 0x17
        /*000a*/ 	.short	(.L_1230 - .L_1229)
.L_1229:
        /*000c*/ 	.word	0x00000000
        /*0010*/ 	.short	0x0000
        /*0012*/ 	.short	0x0000
        /*0014*/ 	.byte	0x00, 0xf0, 0x41, 0x07


	//----- nvinfo : EIATTR_SPARSE_MMA_MASK
	.align		4
.L_1230:
        /*0018*/ 	.byte	0x03, 0x50
        /*001a*/ 	.short	0x0000


	//----- nvinfo : EIATTR_MAXREG_COUNT
	.align		4
        /*001c*/ 	.byte	0x03, 0x1b
        /*001e*/ 	.short	0x00ff


	//----- nvinfo : EIATTR_NUM_BARRIERS
	.align		4
        /*0020*/ 	.byte	0x02, 0x4c
        /*0022*/ 	.byte	0x01
	.zero		1


	//----- nvinfo : EIATTR_MERCURY_ISA_VERSION
	.align		4
        /*0024*/ 	.byte	0x03, 0x5f
        /*0026*/ 	.short	0x0101


	//----- nvinfo : EIATTR_COOP_GROUP_MASK_REGIDS
	.align		4
        /*0028*/ 	.byte	0x04, 0x29
        /*002a*/ 	.short	(.L_1232 - .L_1231)


	//   ....[0]....
.L_1231:
        /*002c*/ 	.word	0xffffffff


	//   ....[1]....
        /*0030*/ 	.word	0xffffffff


	//   ....[2]....
        /*0034*/ 	.word	0xffffffff


	//   ....[3]....
        /*0038*/ 	.word	0xffffffff


	//   ....[4]....
        /*003c*/ 	.word	0xffffffff


	//   ....[5]....
        /*0040*/ 	.word	0xffffffff


	//   ....[6]....
        /*0044*/ 	.word	0xffffffff


	//   ....[7]....
        /*0048*/ 	.word	0xffffffff


	//   ....[8]....
        /*004c*/ 	.word	0xffffffff


	//   ....[9]....
        /*0050*/ 	.word	0xffffffff


	//   ....[10]....
        /*0054*/ 	.word	0xffffffff


	//   ....[11]....
        /*0058*/ 	.word	0xffffffff


	//   ....[12]....
        /*005c*/ 	.word	0xffffffff


	//   ....[13]....
        /*0060*/ 	.word	0xffffffff


	//   ....[14]....
        /*0064*/ 	.word	0xffffffff


	//   ....[15]....
        /*0068*/ 	.word	0xffffffff


	//----- nvinfo : EIATTR_COOP_GROUP_INSTR_OFFSETS
	.align		4
.L_1232:
        /*006c*/ 	.byte	0x04, 0x28
        /*006e*/ 	.short	(.L_1234 - .L_1233)


	//   ....[0]....
.L_1233:
        /*0070*/ 	.word	0x00017bb0


	//   ....[1]....
        /*0074*/ 	.word	0x00017bd0


	//   ....[2]....
        /*0078*/ 	.word	0x00017c80


	//   ....[3]....
        /*007c*/ 	.word	0x00017c90


	//   ....[4]....
        /*0080*/ 	.word	0x0001d4d0


	//   ....[5]....
        /*0084*/ 	.word	0x0001d500


	//   ....[6]....
        /*0088*/ 	.word	0x0001d580


	//   ....[7]....
        /*008c*/ 	.word	0x0001d590


	//   ....[8]....
        /*0090*/ 	.word	0x00022db0


	//   ....[9]....
        /*0094*/ 	.word	0x00022de0


	//   ....[10]....
        /*0098*/ 	.word	0x00022e20


	//   ....[11]....
        /*009c*/ 	.word	0x00022e30


	//   ....[12]....
        /*00a0*/ 	.word	0x00024d50


	//   ....[13]....
        /*00a4*/ 	.word	0x00024d90


	//   ....[14]....
        /*00a8*/ 	.word	0x00024eb0


	//   ....[15]....
        /*00ac*/ 	.word	0x00024ee0


	//----- nvinfo : EIATTR_VRC_CTA_INIT_COUNT
	.align		4
.L_1234:
        /*00b0*/ 	.byte	0x02, 0x4a
	.zero		1
	.zero		1


	//----- nvinfo : EIATTR_EXIT_INSTR_OFFSETS
	.align		4
        /*00b4*/ 	.byte	0x04, 0x1c
        /*00b6*/ 	.short	(.L_1236 - .L_1235)


	//   ....[0]....
.L_1235:
        /*00b8*/ 	.word	0x00000440


	//   ....[1]....
        /*00bc*/ 	.word	0x00001270


	//   ....[2]....
        /*00c0*/ 	.word	0x000012a0


	//   ....[3]....
        /*00c4*/ 	.word	0x00026100


	//   ....[4]....
        /*00c8*/ 	.word	0x00026180


	//   ....[5]....
        /*00cc*/ 	.word	0x000261d0


	//----- nvinfo : EIATTR_CRS_STACK_SIZE
	.align		4
.L_1236:
        /*00d0*/ 	.byte	0x04, 0x1e
        /*00d2*/ 	.short	(.L_1238 - .L_1237)
.L_1237:
        /*00d4*/ 	.word	0x00000000


	//----- nvinfo : EIATTR_CBANK_PARAM_SIZE
	.align		4
.L_1238:
        /*00d8*/ 	.byte	0x03, 0x19
        /*00da*/ 	.short	0x01d0


	//----- nvinfo : EIATTR_PARAM_CBANK
	.align		4
        /*00dc*/ 	.byte	0x04, 0x0a
        /*00de*/ 	.short	(.L_1240 - .L_1239)
	.align		4
.L_1239:
        /*00e0*/ 	.word	index@(.nv.constant0._ZN5flash24flash_fwd_splitkv_kernelI23Flash_fwd_kernel_traitsILi128ELi64ELi128ELi4ELb0ELb0EN7cutlass10bfloat16_tE19Flash_kernel_traitsILi128ELi64ELi128ELi4ES3_EELb1ELb0ELb1ELb0ELb0ELb1ELb1ELb1EEEvNS_16Flash_fwd_paramsE)
        /*00e4*/ 	.short	0x0380
        /*00e6*/ 	.short	0x01d0


	//----- nvinfo : EIATTR_SW_WAR
	.align		4
.L_1240:
        /*00e8*/ 	.byte	0x04, 0x36
        /*00ea*/ 	.short	(.L_1242 - .L_1241)
.L_1241:
        /*00ec*/ 	.word	0x00000008
.L_1242:


//--------------------- .nv.info._ZN5flash32flash_fwd_splitkv_combine_kernelI23Flash_fwd_kernel_traitsILi128ELi64ELi64ELi4ELb0ELb0EN7cutlass10bfloat16_tE19Flash_kernel_traitsILi128ELi64ELi64ELi4ES3_EELi4ELi7ELb0EEEvNS_16Flash_fwd_paramsE --------------------------
	.section	.nv.info._ZN5flash32flash_fwd_splitkv_combine_kernelI23Flash_fwd_kernel_traitsILi128ELi64ELi64ELi4ELb0ELb0EN7cutlass10bfloat16_tE19Flash_kernel_traitsILi128ELi64ELi64ELi4ES3_EELi4ELi7ELb0EEEvNS_16Flash_fwd_paramsE,"",@"SHT_CUDA_INFO"
	.sectionflags	@""
	.align	4


	//----- nvinfo : EIATTR_CUDA_API_VERSION
	.align		4
        /*0000*/ 	.byte	0x04, 0x37
        /*0002*/ 	.short	(.L_1244 - .L_1243)
.L_1243:
        /*0004*/ 	.word	0x00000082


	//----- nvinfo : EIATTR_KPARAM_INFO
	.align		4
.L_1244:
        /*0008*/ 	.byte	0x04, 0x17
        /*000a*/ 	.short	(.L_1246 - .L_1245)
.L_1245:
        /*000c*/ 	.word	0x00000000
        /*0010*/ 	.short	0x0000
        /*0012*/ 	.short	0x0000
        /*0014*/ 	.byte	0x00, 0xf0, 0x41, 0x07


	//----- nvinfo : EIATTR_SPARSE_MMA_MASK
	.align		4
.L_1246:
        /*0018*/ 	.byte	0x03, 0x50
        /*001a*/ 	.short	0x0000


	//----- nvinfo : EIATTR_MAXREG_COUNT
	.align		4
        /*001c*/ 	.byte	0x03, 0x1b
        /*001e*/ 	.short	0x00ff


	//----- nvinfo : EIATTR_NUM_BARRIERS
	.align		4
        /*0020*/ 	.byte	0x02, 0x4c
        /*0022*/ 	.byte	0x01
	.zero		1


	//----- nvinfo : EIATTR_MERCURY_ISA_VERSION
	.align		4
        /*0024*/ 	.byte	0x03, 0x5f
        /*0026*/ 	.short	0x0101


	//----- nvinfo : EIATTR_COOP_GROUP_MASK_REGIDS
	.align		4
        /*0028*/ 	.byte	0x04, 0x29
        /*002a*/ 	.short	(.L_1248 - .L_1247)


	//   ....[0]....
.L_1247:
        /*002c*/ 	.word	0xffffffff


	//   ....[1]....
        /*0030*/ 	.word	0xffffffff


	//   ....[2]....
        /*0034*/ 	.word	0xffffffff


	//   ....[3]....
        /*0038*/ 	.word	0xffffffff


	//   ....[4]....
        /*003c*/ 	.word	0xffffffff


	//   ....[5]....
        /*0040*/ 	.word	0xffffffff


	//   ....[6]....
        /*0044*/ 	.word	0xffffffff


	//   ....[7]....
        /*0048*/ 	.word	0xffffffff


	//   ....[8]....
        /*004c*/ 	.word	0xffffffff


	//   ....[9]....
        /*0050*/ 	.word	0xffffffff


	//----- nvinfo : EIATTR_COOP_GROUP_INSTR_OFFSETS
	.align		4
.L_1248:
        /*0054*/ 	.byte	0x04, 0x28
        /*0056*/ 	.short	(.L_1250 - .L_1249)


	//   ....[0]....
.L_1249:
        /*0058*/ 	.word	0x00001cc0


	//   ....[1]....
        /*005c*/ 	.word	0x00001d50


	//   ....[2]....
        /*0060*/ 	.word	0x00001d90


	//   ....[3]....
        /*0064*/ 	.word	0x00001db0


	//   ....[4]....
        /*0068*/ 	.word	0x00001dd0


	//   ....[5]....
        /*006c*/ 	.word	0x00001fc0


	//   ....[6]....
        /*0070*/ 	.word	0x00002040


	//   ....[7]....
        /*0074*/ 	.word	0x000020c0


	//   ....[8]....
        /*0078*/ 	.word	0x00002190


	//   ....[9]....
        /*007c*/ 	.word	0x00002250


	//----- nvinfo : EIATTR_VRC_CTA_INIT_COUNT
	.align		4
.L_1250:
        /*0080*/ 	.byte	0x02, 0x4a
	.zero		1
	.zero		1


	//----- nvinfo : EIATTR_EXIT_INSTR_OFFSETS
	.align		4
        /*0084*/ 	.byte	0x04, 0x1c
        /*0086*/ 	.short	(.L_1252 - .L_1251)


	//   ....[0]....
.L_1251:
        /*0088*/ 	.word	0x00004100


	//   ....[1]....
        /*008c*/ 	.word	0x000043e0


	//   ....[2]....
        /*0090*/ 	.word	0x00004600


	//----- nvinfo : EIATTR_CRS_STACK_SIZE
	.align		4
.L_1252:
        /*0094*/ 	.byte	0x04, 0x1e
        /*0096*/ 	.short	(.L_1254 - .L_1253)
.L_1253:
        /*0098*/ 	.word	0x00000000


	//----- nvinfo : EIATTR_CBANK_PARAM_SIZE
	.align		4
.L_1254:
        /*009c*/ 	.byte	0x03, 0x19
        /*009e*/ 	.short	0x01d0


	//----- nvinfo : EIATTR_PARAM_CBANK
	.align		4
        /*00a0*/ 	.byte	0x04, 0x0a
        /*00a2*/ 	.short	(.L_1256 - .L_1255)
	.align		4
.L_1255:
        /*00a4*/ 	.word	index@(.nv.constant0._ZN5flash32flash_fwd_splitkv_combine_kernelI23Flash_fwd_kernel_traitsILi128ELi64ELi64ELi4ELb0ELb0EN7cutlass10bfloat16_tE19Flash_kernel_traitsILi128ELi64ELi64ELi4ES3_EELi4ELi7ELb0EEEvNS_16Flash_fwd_paramsE)
        /*00a8*/ 	.short	0x0380
        /*00aa*/ 	.short	0x01d0


	//----- nvinfo : EIATTR_SW_WAR
	.align		4
.L_1256:
        /*00ac*/ 	.byte	0x04, 0x36
        /*00ae*/ 	.short	(.L_1258 - .L_1257)
.L_1257:
        /*00b0*/ 	.word	0x00000008
.L_1258:


//--------------------- .nv.info._ZN5flash32flash_fwd_splitkv_combine_kernelI23Flash_fwd_kernel_traitsILi128ELi64ELi64ELi4ELb0ELb0EN7cutlass10bfloat16_tE19Flash_kernel_traitsILi128ELi64ELi64ELi4ES3_EELi4ELi6ELb0EEEvNS_16Flash_fwd_paramsE --------------------------
	.section	.nv.info._ZN5flash32flash_fwd_splitkv_combine_kernelI23Flash_fwd_kernel_traitsILi128ELi64ELi64ELi4ELb0ELb0EN7cutlass10bfloat16_tE19Flash_kernel_traitsILi128ELi64ELi64ELi4ES3_EELi4ELi6ELb0EEEvNS_16Flash_fwd_paramsE,"",@"SHT_CUDA_INFO"
	.sectionflags	@""
	.align	4


	//----- nvinfo : EIATTR_CUDA_API_VERSION
	.align		4
        /*0000*/ 	.byte	0x04, 0x37
        /*0002*/ 	.short	(.L_1260 - .L_1259)
.L_1259:
        /*0004*/ 	.word	0x00000082


	//----- nvinfo : EIATTR_KPARAM_INFO
	.align		4
.L_1260:
        /*0008*/ 	.byte	0x04, 0x17
        /*000a*/ 	.short	(.L_1262 - .L_1261)
.L_1261:
        /*000c*/ 	.word	0x00000000
        /*0010*/ 	.short	0x0000
        /*0012*/ 	.short	0x0000
        /*0014*/ 	.byte	0x00, 0xf0, 0x41, 0x07


	//----- nvinfo : EIATTR_SPARSE_MMA_MASK
	.align		4
.L_1262:
        /*0018*/ 	.byte	0x03, 0x50
        /*001a*/ 	.short	0x0000


	//----- nvinfo : EIATTR_MAXREG_COUNT
	.align		4
        /*001c*/ 	.byte	0x03, 0x1b
        /*001e*/ 	.short	0x00ff


	//----- nvinfo : EIATTR_NUM_BARRIERS
	.align		4
        /*0020*/ 	.byte	0x02, 0x4c
        /*0022*/ 	.byte	0x01
	.zero		1


	//----- nvinfo : EIATTR_MERCURY_ISA_VERSION
	.align		4
        /*0024*/ 	.byte	0x03, 0x5f
        /*0026*/ 	.short	0x0101


	//----- nvinfo : EIATTR_COOP_GROUP_MASK_REGIDS
	.align		4
        /*0028*/ 	.byte	0x04, 0x29
        /*002a*/ 	.short	(.L_1264 - .L_1263)


	//   ....[0]....
.L_1263:
        /*002c*/ 	.word	0xffffffff


	//   ....[1]....
        /*0030*/ 	.word	0xffffffff


	//   ....[2]....
        /*0034*/ 	.word	0xffffffff


	//   ....[3]....
        /*0038*/ 	.word	0xffffffff


	//   ....[4]....
        /*003c*/ 	.word	0xffffffff


	//   ....[5]....
        /*0040*/ 	.word	0xffffffff


	//   ....[6]....
        /*0044*/ 	.word	0xffffffff


	//   ....[7]....
        /*0048*/ 	.word	0xffffffff


	//   ....[8]....
        /*004c*/ 	.word	0xffffffff


	//   ....[9]....
        /*0050*/ 	.word	0xffffffff


	//----- nvinfo : EIATTR_COOP_GROUP_INSTR_OFFSETS
	.align		4
.L_1264:
        /*0054*/ 	.byte	0x04, 0x28
        /*0056*/ 	.short	(.L_1266 - .L_1265)


	//   ....[0]....
.L_1265:
        /*0058*/ 	.word	0x00001980


	//   ....[1]....
        /*005c*/ 	.word	0x000019a0


	//   ....[2]....
        /*0060*/ 	.word	0x000019e0


	//   ....[3]....
        /*0064*/ 	.word	0x00001a20


	//   ....[4]....
        /*0068*/ 	.word	0x00001a60


	//   ....[5]....
        /*006c*/ 	.word	0x00001be0


	//   ....[6]....
        /*0070*/ 	.word	0x00001cb0


	//   ....[7]....
        /*0074*/ 	.word	0x00001d20


	//   ....[8]....
        /*0078*/ 	.word	0x00001d90


	//   ....[9]....
        /*007c*/ 	.word	0x00001ea0


	//----- nvinfo : EIATTR_VRC_CTA_INIT_COUNT
	.align		4
.L_1266:
        /*0080*/ 	.byte	0x02, 0x4a
	.zero		1
	.zero		1


	//----- nvinfo : EIATTR_EXIT_INSTR_OFFSETS
	.align		4
        /*0084*/ 	.byte	0x04, 0x1c
        /*0086*/ 	.short	(.L_1268 - .L_1267)


	//   ....[0]....
.L_1267:
        /*0088*/ 	.word	0x00003ce0


	//   ....[1]....
        /*008c*/ 	.word	0x00003fc0


	//   ....[2]....
        /*0090*/ 	.word	0x000041e0


	//----- nvinfo : EIATTR_CRS_STACK_SIZE
	.align		4
.L_1268:
        /*0094*/ 	.byte	0x04, 0x1e
        /*0096*/ 	.short	(.L_1270 - .L_1269)
.L_1269:
        /*0098*/ 	.word	0x00000000


	//----- nvinfo : EIATTR_CBANK_PARAM_SIZE
	.align		4
.L_1270:
        /*009c*/ 	.byte	0x03, 0x19
        /*009e*/ 	.short	0x01d0


	//----- nvinfo : EIATTR_PARAM_CBANK
	.align		4
        /*00a0*/ 	.byte	0x04, 0x0a
        /*00a2*/ 	.short	(.L_1272 - .L_1271)
	.align		4
.L_1271:
        /*00a4*/ 	.word	index@(.nv.constant0._ZN5flash32flash_fwd_splitkv_combine_kernelI23Flash_fwd_kernel_traitsILi128ELi64ELi64ELi4ELb0ELb0EN7cutlass10bfloat16_tE19Flash_kernel_traitsILi128ELi64ELi64ELi4ES3_EELi4ELi6ELb0EEEvNS_16Flash_fwd_paramsE)
        /*00a8*/ 	.short	0x0380
        /*00aa*/ 	.short	0x01d0


	//----- nvinfo : EIATTR_SW_WAR
	.align		4
.L_1272:
        /*00ac*/ 	.byte	0x04, 0x36
        /*00ae*/ 	.short	(.L_1274 - .L_1273)
.L_1273:
        /*00b0*/ 	.word	0x00000008
.L_1274:


//--------------------- .nv.info._ZN5flash32flash_fwd_splitkv_combine_kernelI23Flash_fwd_kernel_traitsILi128ELi64ELi64ELi4ELb0ELb0EN7cutlass10bfloat16_tE19Flash_kernel_traitsILi128ELi64ELi64ELi4ES3_EELi4ELi5ELb0EEEvNS_16Flash_fwd_paramsE --------------------------
	.section	.nv.info._ZN5flash32flash_fwd_splitkv_combine_kernelI23Flash_fwd_kernel_traitsILi128ELi64ELi64ELi4ELb0ELb0EN7cutlass10bfloat16_tE19Flash_kernel_traitsILi128ELi64ELi64ELi4ES3_EELi4ELi5ELb0EEEvNS_16Flash_fwd_paramsE,"",@"SHT_CUDA_INFO"
	.sectionflags	@""
	.align	4


	//----- nvinfo : EIATTR_CUDA_API_VERSION
	.align		4
        /*0000*/ 	.byte	0x04, 0x37
        /*0002*/ 	.short	(.L_1276 - .L_1275)
.L_1275:
        /*0004*/ 	.word	0x00000082


	//----- nvinfo : EIATTR_KPARAM_INFO
	.align		4
.L_1276:
        /*0008*/ 	.byte	0x04, 0x17
        /*000a*/ 	.short	(.L_1278 - .L_1277)
.L_1277:
        /*000c*/ 	.word	0x00000000
        /*0010*/ 	.short	0x0000
        /*0012*/ 	.short	0x0000
        /*0014*/ 	.byte	0x00, 0xf0, 0x41, 0x07


	//----- nvinfo : EIATTR_SPARSE_MMA_MASK
	.align		4
.L_1278:
        /*0018*/ 	.byte	0x03, 0x50
        /*001a*/ 	.short	0x0000


	//----- nvinfo : EIATTR_MAXREG_COUNT
	.align		4
        /*001c*/ 	.byte	0x03, 0x1b
        /*001e*/ 	.short	0x00ff


	//----- nvinfo : EIATTR_NUM_BARRIERS
	.align		4
        /*0020*/ 	.byte	0x02, 0x4c
        /*0022*/ 	.byte	0x01
	.zero		1


	//----- nvinfo : EIATTR_MERCURY_ISA_VERSION
	.align		4
        /*0024*/ 	.byte	0x03, 0x5f
        /*0026*/ 	.short	0x0101


	//----- nvinfo : EIATTR_COOP_GROUP_MASK_REGIDS
	.align		4
        /*0028*/ 	.byte	0x04, 0x29
        /*002a*/ 	.short	(.L_1280 - .L_1279)


	//   ....[0]....
.L_1279:
        /*002c*/ 	.word	0xffffffff


	//   ....[1]....
        /*0030*/ 	.word	0xffffffff


	//   ....[2]....
        /*0034*/ 	.word	0xffffffff


	//   ....[3]....
        /*0038*/ 	.word	0xffffffff


	//   ....[4]....
        /*003c*/ 	.word	0xffffffff


	//   ....[5]....
        /*0040*/ 	.word	0xffffffff


	//   ....[6]....
        /*0044*/ 	.word	0xffffffff


	//   ....[7]....
        /*0048*/ 	.word	0xffffffff


	//   ....[8]....
        /*004c*/ 	.word	0xffffffff


	//   ....[9]....
        /*0050*/ 	.word	0xffffffff


	//----- nvinfo : EIATTR_COOP_GROUP_INSTR_OFFSETS
	.align		4
.L_1280:
        /*0054*/ 	.byte	0x04, 0x28
        /*0056*/ 	.short	(.L_1282 - .L_1281)


	//   ....[0]....
.L_1281:
        /*0058*/ 	.word	0x00001a90


	//   ....[1]....
        /*005c*/ 	.word	0x00001ae0


	//   ....[2]....
        /*0060*/ 	.word	0x00001b00


	//   ....[3]....
        /*0064*/ 	.word	0x00001b30


	//   ....[4]....
        /*0068*/ 	.word	0x00001b70


	//   ....[5]....
        /*006c*/ 	.word	0x00001c30


	//   ....[6]....
        /*0070*/ 	.word	0x00001c60


	//   ....[7]....
        /*0074*/ 	.word	0x00001cb0


	//   ....[8]....
        /*0078*/ 	.word	0x00001d00


	//   ....[9]....
        /*007c*/ 	.word	0x00001dd0


	//----- nvinfo : EIATTR_VRC_CTA_INIT_COUNT
	.align		4
.L_1282:
        /*0080*/ 	.byte	0x02, 0x4a
	.zero		1
	.zero		1


	//----- nvinfo : EIATTR_EXIT_INSTR_OFFSETS
	.align		4
        /*0084*/ 	.byte	0x04, 0x1c
        /*0086*/ 	.short	(.L_1284 - .L_1283)


	//   ....[0]....
.L_1283:
        /*0088*/ 	.word	0x00003b70


	//   ....[1]....
        /*008c*/ 	.word	0x00003e50


	//   ....[2]....
        /*0090*/ 	.word	0x00004070


	//----- nvinfo : EIATTR_CRS_STACK_SIZE
	.align		4
.L_1284:
        /*0094*/ 	.byte	0x04, 0x1e
        /*0096*/ 	.short	(.L_1286 - .L_1285)
.L_1285:
        /*0098*/ 	.word	0x00000000


	//----- nvinfo : EIATTR_CBANK_PARAM_SIZE
	.align		4
.L_1286:
        /*009c*/ 	.byte	0x03, 0x19
        /*009e*/ 	.short	0x01d0


	//----- nvinfo : EIATTR_PARAM_CBANK
	.align		4
        /*00a0*/ 	.byte	0x04, 0x0a
        /*00a2*/ 	.short	(.L_1288 - .L_1287)
	.align		4
.L_1287:
        /*00a4*/ 	.word	index@(.nv.constant0._ZN5flash32flash_fwd_splitkv_combine_kernelI23Flash_fwd_kernel_traitsILi128ELi64ELi64ELi4ELb0ELb0EN7cutlass10bfloat16_tE19Flash_kernel_traitsILi128ELi64ELi64ELi4ES3_EELi4ELi5ELb0EEEvNS_16Flash_fwd_paramsE)
        /*00a8*/ 	.short	0x0380
        /*00aa*/ 	.short	0x01d0


	//----- nvinfo : EIATTR_SW_WAR
	.align		4
.L_1288:
        /*00ac*/ 	.byte	0x04, 0x36
        /*00ae*/ 	.short	(.L_1290 - .L_1289)
.L_1289:
        /*00b0*/ 	.word	0x00000008
.L_1290:


//--------------------- .nv.info._ZN5flash32flash_fwd_splitkv_combine_kernelI23Flash_fwd_kernel_traitsILi128ELi64ELi64ELi4ELb0ELb0EN7cutlass10bfloat16_tE19Flash_kernel_traitsILi128ELi64ELi64ELi4ES3_EELi4ELi4ELb0EEEvNS_16Flash_fwd_paramsE --------------------------
	.section	.nv.info._ZN5flash32flash_fwd_splitkv_combine_kernelI23Flash_fwd_kernel_traitsILi128ELi64ELi64ELi4ELb0ELb0EN7cutlass10bfloat16_tE19Flash_kernel_traitsILi128ELi64ELi64ELi4ES3_EELi4ELi4ELb0EEEvNS_16Flash_fwd_paramsE,"",@"SHT_CUDA_INFO"
	.sectionflags	@""
	.align	4


	//----- nvinfo : EIATTR_CUDA_API_VERSION
	.align		4
        /*0000*/ 	.byte	0x04, 0x37
        /*0002*/ 	.short	(.L_1292 - .L_1291)
.L_1291:
        /*0004*/ 	.word	0x00000082


	//----- nvinfo : EIATTR_KPARAM_INFO
	.align		4
.L_1292:
        /*0008*/ 	.byte	0x04, 0x17
        /*000a*/ 	.short	(.L_1294 - .L_1293)
.L_1293:
        /*000c*/ 	.word	0x00000000
        /*0010*/ 	.short	0x0000
        /*0012*/ 	.short	0x0000
        /*0014*/ 	.byte	0x00, 0xf0, 0x41, 0x07


	//----- nvinfo : EIATTR_SPARSE_MMA_MASK
	.align		4
.L_1294:
        /*0018*/ 	.byte	0x03, 0x50
        /*001a*/ 	.short	0x0000


	//----- nvinfo : EIATTR_MAXREG_COUNT
	.align		4
        /*001c*/ 	.byte	0x03, 0x1b
        /*001e*/ 	.short	0x00ff


	//----- nvinfo : EIATTR_NUM_BARRIERS
	.align		4
        /*0020*/ 	.byte	0x02, 0x4c
        /*0022*/ 	.byte	0x01
	.zero		1


	//----- nvinfo : EIATTR_MERCURY_ISA_VERSION
	.align		4
        /*0024*/ 	.byte	0x03, 0x5f
        /*0026*/ 	.short	0x0101


	//----- nvinfo : EIATTR_COOP_GROUP_MASK_REGIDS
	.align		4
        /*0028*/ 	.byte	0x04, 0x29
        /*002a*/ 	.short	(.L_1296 - .L_1295)


	//   ....[0]....
.L_1295:
        /*002c*/ 	.word	0xffffffff


	//   ....[1]....
        /*0030*/ 	.word	0xffffffff


	//   ....[2]....
        /*0034*/ 	.word	0xffffffff


	//   ....[3]....
        /*0038*/ 	.word	0xffffffff


	//   ....[4]....
        /*003c*/ 	.word	0xffffffff


	//   ....[5]....
        /*0040*/ 	.word	0xffffffff


	//   ....[6]....
        /*0044*/ 	.word	0xffffffff


	//   ....[7]....
        /*0048*/ 	.word	0xffffffff


	//----- nvinfo : EIATTR_COOP_GROUP_INSTR_OFFSETS
	.align		4
.L_1296:
        /*004c*/ 	.byte	0x04, 0x28
        /*004e*/ 	.short	(.L_1298 - .L_1297)


	//   ....[0]....
.L_1297:
        /*0050*/ 	.word	0x00001ae0


	//   ....[1]....
        /*0054*/ 	.word	0x00001b10


	//   ....[2]....
        /*0058*/ 	.word	0x00001b30


	//   ....[3]....
        /*005c*/ 	.word	0x00001b50


	//   ....[4]....
        /*0060*/ 	.word	0x00001c20


	//   ....[5]....
        /*0064*/ 	.word	0x00001ca0


	//   ....[6]....
        /*0068*/ 	.word	0x00001cf0


	//   ....[7]....
        /*006c*/ 	.word	0x00001d80


	//----- nvinfo : EIATTR_VRC_CTA_INIT_COUNT
	.align		4
.L_1298:
        /*0070*/ 	.byte	0x02, 0x4a
	.zero		1
	.zero		1


	//----- nvinfo : EIATTR_EXIT_INSTR_OFFSETS
	.align		4
        /*0074*/ 	.byte	0x04, 0x1c
        /*0076*/ 	.short	(.L_1300 - .L_1299)


	//   ....[0]....
.L_1299:
        /*0078*/ 	.word	0x00003b40


	//   ....[1]....
        /*007c*/ 	.word	0x00003e20


	//   ....[2]....
        /*0080*/ 	.word	0x00004040


	//----- nvinfo : EIATTR_CRS_STACK_SIZE
	.align		4
.L_1300:
        /*0084*/ 	.byte	0x04, 0x1e
        /*0086*/ 	.short	(.L_1302 - .L_1301)
.L_1301:
        /*0088*/ 	.word	0x00000000


	//----- nvinfo : EIATTR_CBANK_PARAM_SIZE
	.align		4
.L_1302:
        /*008c*/ 	.byte	0x03, 0x19
        /*008e*/ 	.short	0x01d0


	//----- nvinfo : EIATTR_PARAM_CBANK
	.align		4
        /*0090*/ 	.byte	0x04, 0x0a
        /*0092*/ 	.short	(.L_1304 - .L_1303)
	.align		4
.L_1303:
        /*0094*/ 	.word	index@(.nv.constant0._ZN5flash32flash_fwd_splitkv_combine_kernelI23Flash_fwd_kernel_traitsILi128ELi64ELi64ELi4ELb0ELb0EN7cutlass10bfloat16_tE19Flash_kernel_traitsILi128ELi64ELi64ELi4ES3_EELi4ELi4ELb0EEEvNS_16Flash_fwd_paramsE)
        /*0098*/ 	.short	0x0380
        /*009a*/ 	.short	0x01d0


	//----- nvinfo : EIATTR_SW_WAR
	.align		4
.L_1304:
        /*009c*/ 	.byte	0x04, 0x36
        /*009e*/ 	.short	(.L_1306 - .L_1305)
.L_1305:
        /*00a0*/ 	.word	0x00000008
.L_1306:


//--------------------- .nv.info._ZN5flash32flash_fwd_splitkv_combine_kernelI23Flash_fwd_kernel_traitsILi128ELi64ELi64ELi4ELb0ELb0EN7cutlass10bfloat16_tE19Flash_kernel_traitsILi128ELi64ELi64ELi4ES3_EELi4ELi3ELb0EEEvNS_16Flash_fwd_paramsE --------------------------
	.section	.nv.info._ZN5flash32flash_fwd_splitkv_combine_kernelI23Flash_fwd_kernel_traitsILi128ELi64ELi64ELi4ELb0ELb0EN7cutlass10bfloat16_tE19Flash_kernel_traitsILi128ELi64ELi64ELi4ES3_EELi4ELi3ELb0EEEvNS_16Flash_fwd_paramsE,"",@"SHT_CUDA_INFO"
	.sectionflags	@""
	.align	4


	//----- nvinfo : EIATTR_CUDA_API_VERSION
	.align		4
        /*0000*/ 	.byte	0x04, 0x37
        /*0002*/ 	.short	(.L_1308 - .L_1307)
.L_1307:
        /*0004*/ 	.word	0x00000082


	//----- nvinfo : EIATTR_KPARAM_INFO
	.align		4
.L_1308:
        /*0008*/ 	.byte	0x04, 0x17
        /*000a*/ 	.short	(.L_1310 - .L_1309)
.L_1309:
        /*000c*/ 	.word	0x00000000
        /*0010*/ 	.short	0x0000
        /*0012*/ 	.short	0x0000
        /*0014*/ 	.byte	0x00, 0xf0, 0x41, 0x07


	//----- nvinfo : EIATTR_SPARSE_MMA_MASK
	.align		4
.L_1310:
        /*0018*/ 	.byte	0x03, 0x50
        /*001a*/ 	.short	0x0000


	//----- nvinfo : EIATTR_MAXREG_COUNT
	.align		4
        /*001c*/ 	.byte	0x03, 0x1b
        /*001e*/ 	.short	0x00ff


	//----- nvinfo : EIATTR_NUM_BARRIERS
	.align		4
        /*0020*/ 	.byte	0x02, 0x4c
        /*0022*/ 	.byte	0x01
	.zero		1


	//----- nvinfo : EIATTR_MERCURY_ISA_VERSION
	.align		4
        /*0024*/ 	.byte	0x03, 0x5f
        /*0026*/ 	.short	0x0101


	//----- nvinfo : EIATTR_COOP_GROUP_MASK_REGIDS
	.align		4
        /*0028*/ 	.byte	0x04, 0x29
        /*002a*/ 	.short	(.L_1312 - .L_1311)


	//   ....[0]....
.L_1311:
        /*002c*/ 	.word	0xffffffff


	//   ....[1]....
        /*0030*/ 	.word	0xffffffff


	//   ....[2]....
        /*0034*/ 	.word	0xffffffff


	//   ....[3]....
        /*0038*/ 	.word	0xffffffff


	//   ....[4]....
        /*003c*/ 	.word	0xffffffff


	//   ....[5]....
        /*0040*/ 	.word	0xffffffff


	//----- nvinfo : EIATTR_COOP_GROUP_INSTR_OFFSETS
	.align		4
.L_1312:
        /*0044*/ 	.byte	0x04, 0x28
        /*0046*/ 	.short	(.L_1314 - .L_1313)


	//   ....[0]....
.L_1313:
        /*0048*/ 	.word	0x00001ae0


	//   ....[1]....
        /*004c*/ 	.word	0x00001b00


	//   ....[2]....
        /*0050*/ 	.word	0x00001b20


	//   ....[3]....
        /*0054*/ 	.word	0x00001c30


	//   ....[4]....
        /*0058*/ 	.word	0x00001ca0


	//   ....[5]....
        /*005c*/ 	.word	0x00001d40


	//----- nvinfo : EIATTR_VRC_CTA_INIT_COUNT
	.align		4
.L_1314:
        /*0060*/ 	.byte	0x02, 0x4a
	.zero		1
	.zero		1


	//----- nvinfo : EIATTR_EXIT_INSTR_OFFSETS
	.align		4
        /*0064*/ 	.byte	0x04, 0x1c
        /*0066*/ 	.short	(.L_1316 - .L_1315)


	//   ....[0]....
.L_1315:
        /*0068*/ 	.word	0x00003b00


	//   ....[1]....
        /*006c*/ 	.word	0x00003de0


	//   ....[2]....
        /*0070*/ 	.word	0x00004000


	//----- nvinfo : EIATTR_CRS_STACK_SIZE
	.align		4
.L_1316:
        /*0074*/ 	.byte	0x04, 0x1e
        /*0076*/ 	.short	(.L_1318 - .L_1317)
.L_1317:
        /*0078*/ 	.word	0x00000000


	//----- nvinfo : EIATTR_CBANK_PARAM_SIZE
	.align		4
.L_1318:
        /*007c*/ 	.byte	0x03, 0x19
        /*007e*/ 	.short	0x01d0


	//----- nvinfo : EIATTR_PARAM_CBANK
	.align		4
        /*0080*/ 	.byte	0x04, 0x0a
        /*0082*/ 	.short	(.L_1320 - .L_1319)
	.align		4
.L_1319:
        /*0084*/ 	.word	index@(.nv.constant0._ZN5flash32flash_fwd_splitkv_combine_kernelI23Flash_fwd_kernel_traitsILi128ELi64ELi64ELi4ELb0ELb0EN7cutlass10bfloat16_tE19Flash_kernel_traitsILi128ELi64ELi64ELi4ES3_EELi4ELi3ELb0EEEvNS_16Flash_fwd_paramsE)
        /*0088*/ 	.short	0x0380
        /*008a*/ 	.short	0x01d0


	//----- nvinfo : EIATTR_SW_WAR
	.align		4
.L_1320:
        /*008c*/ 	.byte	0x04, 0x36
        /*008e*/ 	.short	(.L_1322 - .L_1321)
.L_1321:
        /*0090*/ 	.word	0x00000008
.L_1322:


//--------------------- .nv.info._ZN5flash32flash_fwd_splitkv_combine_kernelI23Flash_fwd_kernel_traitsILi128ELi64ELi64ELi4ELb0ELb0EN7cutlass10bfloat16_tE19Flash_kernel_traitsILi128ELi64ELi64ELi4ES3_EELi4ELi2ELb0EEEvNS_16Flash_fwd_paramsE --------------------------
	.section	.nv.info._ZN5flash32flash_fwd_splitkv_combine_kernelI23Flash_fwd_kernel_traitsILi128ELi64ELi64ELi4ELb0ELb0EN7cutlass10bfloat16_tE19Flash_kernel_traitsILi128ELi64ELi64ELi4ES3_EELi4ELi2ELb0EEEvNS_16Flash_fwd_paramsE,"",@"SHT_CUDA_INFO"
	.sectionflags	@""
	.align	4


	//----- nvinfo : EIATTR_CUDA_API_VERSION
	.align		4
        /*0000*/ 	.byte	0x04, 0x37
        /*0002*/ 	.short	(.L_1324 - .L_1323)
.L_1323:
        /*0004*/ 	.word	0x00000082


	//----- nvinfo : EIATTR_KPARAM_INFO
	.align		4
.L_1324:
        /*0008*/ 	.byte	0x04, 0x17
        /*000a*/ 	.short	(.L_1326 - .L_1325)
.L_1325:
        /*000c*/ 	.word	0x00000000
        /*0010*/ 	.short	0x0000
        /*0012*/ 	.short	0x0000
        /*0014*/ 	.byte	0x00, 0xf0, 0x41, 0x07


	//----- nvinfo : EIATTR_SPARSE_MMA_MASK
	.align		4
.L_1326:
        /*0018*/ 	.byte	0x03, 0x50
        /*001a*/ 	.short	0x0000


	//----- nvinfo : EIATTR_MAXREG_COUNT
	.align		4
        /*001c*/ 	.byte	0x03, 0x1b
        /*001e*/ 	.short	0x00ff


	//----- nvinfo : EIATTR_NUM_BARRIERS
	.align		4
        /*0020*/ 	.byte	0x02, 0x4c
        /*0022*/ 	.byte	0x01
	.zero		1


	//----- nvinfo : EIATTR_MERCURY_ISA_VERSION
	.align		4
        /*0024*/ 	.byte	0x03, 0x5f
        /*0026*/ 	.short	0x0101


	//----- nvinfo : EIATTR_COOP_GROUP_MASK_REGIDS
	.align		4
        /*0028*/ 	.byte	0x04, 0x29
        /*002a*/ 	.short	(.L_1328 - .L_1327)


	//   ....[0]....
.L_1327:
        /*002c*/ 	.word	0xffffffff


	//   ....[1]....
        /*0030*/ 	.word	0xffffffff


	//   ....[2]....
        /*0034*/ 	.word	0xffffffff


	//   ....[3]....
        /*0038*/ 	.word	0xffffffff


	//----- nvinfo : EIATTR_COOP_GROUP_INSTR_OFFSETS
	.align		4
.L_1328:
        /*003c*/ 	.byte	0x04, 0x28
        /*003e*/ 	.short	(.L_1330 - .L_1329)


	//   ....[0]....
.L_1329:
        /*0040*/ 	.word	0x00001c70


	//   ....[1]....
        /*0044*/ 	.word	0x00001d10


	//   ....[2]....
        /*0048*/ 	.word	0x00001de0


	//   ....[3]....
        /*004c*/ 	.word	0x00001e90


	//----- nvinfo : EIATTR_VRC_CTA_INIT_COUNT
	.align		4
.L_1330:
        /*0050*/ 	.byte	0x02, 0x4a
	.zero		1
	.zero		1


	//----- nvinfo : EIATTR_EXIT_INSTR_OFFSETS
	.align		4
        /*0054*/ 	.byte	0x04, 0x1c
        /*0056*/ 	.short	(.L_1332 - .L_1331)


	//   ....[0]....
.L_1331:
        /*0058*/ 	.word	0x00003ad0


	//   ....[1]....
        /*005c*/ 	.word	0x00003db0


	//   ....[2]....
        /*0060*/ 	.word	0x00003fd0


	//----- nvinfo : EIATTR_CRS_STACK_SIZE
	.align		4
.L_1332:
        /*0064*/ 	.byte	0x04, 0x1e
        /*0066*/ 	.short	(.L_1334 - .L_1333)
.L_1333:
        /*0068*/ 	.word	0x00000000


	//----- nvinfo : EIATTR_CBANK_PARAM_SIZE
	.align		4
.L_1334:
        /*006c*/ 	.byte	0x03, 0x19
        /*006e*/ 	.short	0x01d0


	//----- nvinfo : EIATTR_PARAM_CBANK
	.align		4
        /*0070*/ 	.byte	0x04, 0x0a
        /*0072*/ 	.short	(.L_1336 - .L_1335)
	.align		4
.L_1335:
        /*0074*/ 	.word	index@(.nv.constant0._ZN5flash32flash_fwd_splitkv_combine_kernelI23Flash_fwd_kernel_traitsILi128ELi64ELi64ELi4ELb0ELb0EN7cutlass10bfloat16_tE19Flash_kernel_traitsILi128ELi64ELi64ELi4ES3_EELi4ELi2ELb0EEEvNS_16Flash_fwd_paramsE)
        /*0078*/ 	.short	0x0380
        /*007a*/ 	.short	0x01d0


	//----- nvinfo : EIATTR_SW_WAR
	.align		4
.L_1336:
        /*007c*/ 	.byte	0x04, 0x36
        /*007e*/ 	.short	(.L_1338 - .L_1337)
.L_1337:
        /*0080*/ 	.word	0x00000008
.L_1338:


//--------------------- .nv.info._ZN5flash32flash_fwd_splitkv_combine_kernelI23Flash_fwd_kernel_traitsILi128ELi64ELi64ELi4ELb0ELb0EN7cutlass10bfloat16_tE19Flash_kernel_traitsILi128ELi64ELi64ELi4ES3_EELi4ELi1ELb0EEEvNS_16Flash_fwd_paramsE --------------------------
	.section	.nv.info._ZN5flash32flash_fwd_splitkv_combine_kernelI23Flash_fwd_kernel_traitsILi128ELi64ELi64ELi4ELb0ELb0EN7cutlass10bfloat16_tE19Flash_kernel_traitsILi128ELi64ELi64ELi4ES3_EELi4ELi1ELb0EEEvNS_16Flash_fwd_paramsE,"",@"SHT_CUDA_INFO"
	.sectionflags	@""
	.align	4


	//----- nvinfo : EIATTR_CUDA_API_VERSION
	.align		4
        /*0000*/ 	.byte	0x04, 0x37
        /*0002*/ 	.short	(.L_1340 - .L_1339)
.L_1339:
        /*0004*/ 	.word	0x00000082


	//----- nvinfo : EIATTR_KPARAM_INFO
	.align		4
.L_1340:
        /*0008*/ 	.byte	0x04, 0x17
        /*000a*/ 	.short	(.L_1342 - .L_1341)
.L_1341:
        /*000c*/ 	.word	0x00000000
        /*0010*/ 	.short	0x0000
        /*0012*/ 	.short	0x0000
        /*0014*/ 	.byte	0x00, 0xf0, 0x41, 0x07


	//----- nvinfo : EIATTR_SPARSE_MMA_MASK
	.align		4
.L_1342:
        /*0018*/ 	.byte	0x03, 0x50
        /*001a*/ 	.short	0x0000


	//----- nvinfo : EIATTR_MAXREG_COUNT
	.align		4
        /*001c*/ 	.byte	0x03, 0x1b
        /*001e*/ 	.short	0x00ff


	//----- nvinfo : EIATTR_NUM_BARRIERS
	.align		4
        /*0020*/ 	.byte	0x02, 0x4c
        /*0022*/ 	.byte	0x01
	.zero		1


	//----- nvinfo : EIATTR_MERCURY_ISA_VERSION
	.align		4
        /*0024*/ 	.byte	0x03, 0x5f
        /*0026*/ 	.short	0x0101


	//----- nvinfo : EIATTR_COOP_GROUP_MASK_REGIDS
	.align		4
        /*0028*/ 	.byte	0x04, 0x29
        /*002a*/ 	.short	(.L_1344 - .L_1343)


	//   ....[0]....
.L_1343:
        /*002c*/ 	.word	0xffffffff


	//   ....[1]....
        /*0030*/ 	.word	0xffffffff


	//----- nvinfo : EIATTR_COOP_GROUP_INSTR_OFFSETS
	.align		4
.L_1344:
        /*0034*/ 	.byte	0x04, 0x28
        /*0036*/ 	.short	(.L_1346 - .L_1345)


	//   ....[0]....
.L_1345:
        /*0038*/ 	.word	0x00001ba0


	//   ....[1]....
        /*003c*/ 	.word	0x00001db0


	//----- nvinfo : EIATTR_VRC_CTA_INIT_COUNT
	.align		4
.L_1346:
        /*0040*/ 	.byte	0x02, 0x4a
	.zero		1
	.zero		1


	//----- nvinfo : EIATTR_EXIT_INSTR_OFFSETS
	.align		4
        /*0044*/ 	.byte	0x04, 0x1c
        /*0046*/ 	.short	(.L_1348 - .L_1347)


	//   ....[0]....
.L_1347:
        /*0048*/ 	.word	0x00003a70


	//   ....[1]....
        /*004c*/ 	.word	0x00003d50


	//   ....[2]....
        /*0050*/ 	.word	0x00003f70


	//----- nvinfo : EIATTR_CRS_STACK_SIZE
	.align		4
.L_1348:
        /*0054*/ 	.byte	0x04, 0x1e
        /*0056*/ 	.short	(.L_1350 - .L_1349)
.L_1349:
        /*0058*/ 	.word	0x00000000


	//----- nvinfo : EIATTR_CBANK_PARAM_SIZE
	.align		4
.L_1350:
        /*005c*/ 	.byte	0x03, 0x19
        /*005e*/ 	.short	0x01d0


	//----- nvinfo : EIATTR_PARAM_CBANK
	.align		4
        /*0060*/ 	.byte	0x04, 0x0a
        /*0062*/ 	.short	(.L_1352 - .L_1351)
	.align		4
.L_1351:
        /*0064*/ 	.word	index@(.nv.constant0._ZN5flash32flash_fwd_splitkv_combine_kernelI23Flash_fwd_kernel_traitsILi128ELi64ELi64ELi4ELb0ELb0EN7cutlass10bfloat16_tE19Flash_kernel_traitsILi128ELi64ELi64ELi4ES3_EELi4ELi1ELb0EEEvNS_16Flash_fwd_paramsE)
        /*0068*/ 	.short	0x0380
        /*006a*/ 	.short	0x01d0


	//----- nvinfo : EIATTR_SW_WAR
	.align		4
.L_1352:
        /*006c*/ 	.byte	0x04, 0x36
        /*006e*/ 	.short	(.L_1354 - .L_1353)
.L_1353:
        /*0070*/ 	.word	0x00000008
.L_1354:


//--------------------- .nv.info._ZN5flash32flash_fwd_splitkv_combine_kernelI23Flash_fwd_kernel_traitsILi128ELi64ELi64ELi4ELb0ELb0EN7cutlass10bfloat16_tE19Flash_kernel_traitsILi128ELi64ELi64ELi4ES3_EELi4ELi7ELb1EEEvNS_16Flash_fwd_paramsE --------------------------
	.section	.nv.info._ZN5flash32flash_fwd_splitkv_combine_kernelI23Flash_fwd_kernel_traitsILi128ELi64ELi64ELi4ELb0ELb0EN7cutlass10bfloat16_tE19Flash_kernel_traitsILi128ELi64ELi64ELi4ES3_EELi4ELi7ELb1EEEvNS_16Flash_fwd_paramsE,"",@"SHT_CUDA_INFO"
	.sectionflags	@""
	.align	4


	//----- nvinfo : EIATTR_CUDA_API_VERSION
	.align		4
        /*0000*/ 	.byte	0x04, 0x37
        /*0002*/ 	.short	(.L_1356 - .L_1355)
.L_1355:
        /*0004*/ 	.word	0x00000082


	//----- nvinfo : EIATTR_KPARAM_INFO
	.align		4
.L_1356:
        /*0008*/ 	.byte	0x04, 0x17
        /*000a*/ 	.short	(.L_1358 - .L_1357)
.L_1357:
        /*000c*/ 	.word	0x00000000
        /*0010*/ 	.short	0x0000
        /*0012*/ 	.short	0x0000
        /*0014*/ 	.byte	0x00, 0xf0, 0x41, 0x07


	//----- nvinfo : EIATTR_SPARSE_MMA_MASK
	.align		4
.L_1358:
        /*0018*/ 	.byte	0x03, 0x50
        /*001a*/ 	.short	0x0000


	//----- nvinfo : EIATTR_MAXREG_COUNT
	.align		4
        /*001c*/ 	.byte	0x03, 0x1b
        /*001e*/ 	.short	0x00ff


	//----- nvinfo : EIATTR_NUM_BARRIERS
	.align		4
        /*0020*/ 	.byte	0x02, 0x4c
        /*0022*/ 	.byte	0x01
	.zero		1


	//----- nvinfo : EIATTR_MERCURY_ISA_VERSION
	.align		4
        /*0024*/ 	.byte	0x03, 0x5f
        /*0026*/ 	.short	0x0101


	//----- nvinfo : EIATTR_COOP_GROUP_MASK_REGIDS
	.align		4
        /*0028*/ 	.byte	0x04, 0x29
        /*002a*/ 	.short	(.L_1360 - .L_1359)


	//   ....[0]....
.L_1359:
        /*002c*/ 	.word	0xffffffff


	//   ....[1]....
        /*0030*/ 	.word	0xffffffff


	//   ....[2]....
        /*0034*/ 	.word	0xffffffff


	//   ....[3]....
        /*0038*/ 	.word	0xffffffff


	//   ....[4]....
        /*003c*/ 	.word	0xffffffff


	//   ....[5]....
        /*0040*/ 	.word	0xffffffff


	//   ....[6]....
        /*0044*/ 	.word	0xffffffff


	//   ....[7]....
        /*0048*/ 	.word	0xffffffff


	//   ....[8]....
        /*004c*/ 	.word	0xffffffff


	//   ....[9]....
        /*0050*/ 	.word	0xffffffff


	//----- nvinfo : EIATTR_COOP_GROUP_INSTR_OFFSETS
	.align		4
.L_1360:
        /*0054*/ 	.byte	0x04, 0x28
        /*0056*/ 	.short	(.L_1362 - .L_1361)


	//   ....[0]....
.L_1361:
        /*0058*/ 	.word	0x00001c00


	//   ....[1]....
        /*005c*/ 	.word	0x00001c50


	//   ....[2]....
        /*0060*/ 	.word	0x00001c70


	//   ....[3]....
        /*0064*/ 	.word	0x00001cc0


	//   ....[4]....
        /*0068*/ 	.word	0x00001d30


	//   ....[5]....
        /*006c*/ 	.word	0x00001f00


	//   ....[6]....
        /*0070*/ 	.word	0x00001fa0


	//   ....[7]....
        /*0074*/ 	.word	0x00002010


	//   ....[8]....
        /*0078*/ 	.word	0x000020e0


	//   ....[9]....
        /*007c*/ 	.word	0x00002190


	//----- nvinfo : EIATTR_VRC_CTA_INIT_COUNT
	.align		4
.L_1362:
        /*0080*/ 	.byte	0x02, 0x4a
	.zero		1
	.zero		1


	//----- nvinfo : EIATTR_EXIT_INSTR_OFFSETS
	.align		4
        /*0084*/ 	.byte	0x04, 0x1c
        /*0086*/ 	.short	(.L_1364 - .L_1363)


	//   ....[0]....
.L_1363:
        /*0088*/ 	.word	0x00004bd0


	//   ....[1]....
        /*008c*/ 	.word	0x000050b0


	//----- nvinfo : EIATTR_CRS_STACK_SIZE
	.align		4
.L_1364:
        /*0090*/ 	.byte	0x04, 0x1e
        /*0092*/ 	.short	(.L_1366 - .L_1365)
.L_1365:
        /*0094*/ 	.word	0x00000000


	//----- nvinfo : EIATTR_CBANK_PARAM_SIZE
	.align		4
.L_1366:
        /*0098*/ 	.byte	0x03, 0x19
        /*009a*/ 	.short	0x01d0


	//----- nvinfo : EIATTR_PARAM_CBANK
	.align		4
        /*009c*/ 	.byte	0x04, 0x0a
        /*009e*/ 	.short	(.L_1368 - .L_1367)
	.align		4
.L_1367:
        /*00a0*/ 	.word	index@(.nv.constant0._ZN5flash32flash_fwd_splitkv_combine_kernelI23Flash_fwd_kernel_traitsILi128ELi64ELi64ELi4ELb0ELb0EN7cutlass10bfloat16_tE19Flash_kernel_traitsILi128ELi64ELi64ELi4ES3_EELi4ELi7ELb1EEEvNS_16Flash_fwd_paramsE)
        /*00a4*/ 	.short	0x0380
        /*00a6*/ 	.short	0x01d0


	//----- nvinfo : EIATTR_SW_WAR
	.align		4
.L_1368:
        /*00a8*/ 	.byte	0x04, 0x36
        /*00aa*/ 	.short	(.L_1370 - .L_1369)
.L_1369:
        /*00ac*/ 	.word	0x00000008
.L_1370:


//--------------------- .nv.info._ZN5flash32flash_fwd_splitkv_combine_kernelI23Flash_fwd_kernel_traitsILi128ELi64ELi64ELi4ELb0ELb0EN7cutlass10bfloat16_tE19Flash_kernel_traitsILi128ELi64ELi64ELi4ES3_EELi4ELi6ELb1EEEvNS_16Flash_fwd_paramsE --------------------------
	.section	.nv.info._ZN5flash32flash_fwd_splitkv_combine_kernelI23Flash_fwd_kernel_traitsILi128ELi64ELi64ELi4ELb0ELb0EN7cutlass10bfloat16_tE19Flash_kernel_traitsILi128ELi64ELi64ELi4ES3_EELi4ELi6ELb1EEEvNS_16Flash_fwd_paramsE,"",@"SHT_CUDA_INFO"
	.sectionflags	@""
	.align	4


	//----- nvinfo : EIATTR_CUDA_API_VERSION
	.align		4
        /*0000*/ 	.byte	0x04, 0x37
        /*0002*/ 	.short	(.L_1372 - .L_1371)
.L_1371:
        /*0004*/ 	.word	0x00000082


	//----- nvinfo : EIATTR_KPARAM_INFO
	.align		4
.L_1372:
        /*0008*/ 	.byte	0x04, 0x17
        /*000a*/ 	.short	(.L_1374 - .L_1373)
.L_1373:
        /*000c*/ 	.word	0x00000000
        /*0010*/ 	.short	0x0000
        /*0012*/ 	.short	0x0000
        /*0014*/ 	.byte	0x00, 0xf0, 0x41, 0x07


	//----- nvinfo : EIATTR_SPARSE_MMA_MASK
	.align		4
.L_1374:
        /*0018*/ 	.byte	0x03, 0x50
        /*001a*/ 	.short	0x0000


	//----- nvinfo : EIATTR_MAXREG_COUNT
	.align		4
        /*001c*/ 	.byte	0x03, 0x1b
        /*001e*/ 	.short	0x00ff


	//----- nvinfo : EIATTR_NUM_BARRIERS
	.align		4
        /*0020*/ 	.byte	0x02, 0x4c
        /*0022*/ 	.byte	0x01
	.zero		1


	//----- nvinfo : EIATTR_MERCURY_ISA_VERSION
	.align		4
        /*0024*/ 	.byte	0x03, 0x5f
        /*0026*/ 	.short	0x0101


	//----- nvinfo : EIATTR_COOP_GROUP_MASK_REGIDS
	.align		4
        /*0028*/ 	.byte	0x04, 0x29
        /*002a*/ 	.short	(.L_1376 - .L_1375)


	//   ....[0]....
.L_1375:
        /*002c*/ 	.word	0xffffffff


	//   ....[1]....
        /*0030*/ 	.word	0xffffffff


	//   ....[2]....
        /*0034*/ 	.word	0xffffffff


	//   ....[3]....
        /*0038*/ 	.word	0xffffffff


	//   ....[4]....
        /*003c*/ 	.word	0xffffffff


	//   ....[5]....
        /*0040*/ 	.word	0xffffffff


	//   ....[6]....
        /*0044*/ 	.word	0xffffffff


	//   ....[7]....
        /*0048*/ 	.word	0xffffffff


	//   ....[8]....
        /*004c*/ 	.word	0xffffffff


	//   ....[9]....
        /*0050*/ 	.word	0xffffffff


	//----- nvinfo : EIATTR_COOP_GROUP_INSTR_OFFSETS
	.align		4
.L_1376:
        /*0054*/ 	.byte	0x04, 0x28
        /*0056*/ 	.short	(.L_1378 - .L_1377)


	//   ....[0]....
.L_1377:
        /*0058*/ 	.word	0x00001970


	//   ....[1]....
        /*005c*/ 	.word	0x00001990


	//   ....[2]....
        /*0060*/ 	.word	0x000019d0


	//   ....[3]....
        /*0064*/ 	.word	0x00001a10


	//   ....[4]....
        /*0068*/ 	.word	0x00001a60


	//   ....[5]....
        /*006c*/ 	.word	0x00001bc0


	//   ....[6]....
        /*0070*/ 	.word	0x00001c90


	//   ....[7]....
        /*0074*/ 	.word	0x00001d00


	//   ....[8]....
        /*0078*/ 	.word	0x00001d70


	//   ....[9]....
        /*007c*/ 	.word	0x00001e80


	//----- nvinfo : EIATTR_VRC_CTA_INIT_COUNT
	.align		4
.L_1378:
        /*0080*/ 	.byte	0x02, 0x4a
	.zero		1
	.zero		1


	//----- nvinfo : EIATTR_EXIT_INSTR_OFFSETS
	.align		4
        /*0084*/ 	.byte	0x04, 0x1c
        /*0086*/ 	.short	(.L_1380 - .L_1379)


	//   ....[0]....
.L_1379:
        /*0088*/ 	.word	0x00004850


	//   ....[1]....
        /*008c*/ 	.word	0x00004d30


	//----- nvinfo : EIATTR_CRS_STACK_SIZE
	.align		4
.L_1380:
        /*0090*/ 	.byte	0x04, 0x1e
        /*0092*/ 	.short	(.L_1382 - .L_1381)
.L_1381:
        /*0094*/ 	.word	0x00000000


	//----- nvinfo : EIATTR_CBANK_PARAM_SIZE
	.align		4
.L_1382:
        /*0098*/ 	.byte	0x03, 0x19
        /*009a*/ 	.short	0x01d0


	//----- nvinfo : EIATTR_PARAM_CBANK
	.align		4
        /*009c*/ 	.byte	0x04, 0x0a
        /*009e*/ 	.short	(.L_1384 - .L_1383)
	.align		4
.L_1383:
        /*00a0*/ 	.word	index@(.nv.constant0._ZN5flash32flash_fwd_splitkv_combine_kernelI23Flash_fwd_kernel_traitsILi128ELi64ELi64ELi4ELb0ELb0EN7cutlass10bfloat16_tE19Flash_kernel_traitsILi128ELi64ELi64ELi4ES3_EELi4ELi6ELb1EEEvNS_16Flash_fwd_paramsE)
        /*00a4*/ 	.short	0x0380
        /*00a6*/ 	.short	0x01d0


	//----- nvinfo : EIATTR_SW_WAR
	.align		4
.L_1384:
        /*00a8*/ 	.byte	0x04, 0x36
        /*00aa*/ 	.short	(.L_1386 - .L_1385)
.L_1385:
        /*00ac*/ 	.word	0x00000008
.L_1386:


//--------------------- .nv.info._ZN5flash32flash_fwd_splitkv_combine_kernelI23Flash_fwd_kernel_traitsILi128ELi64ELi64ELi4ELb0ELb0EN7cutlass10bfloat16_tE19Flash_kernel_traitsILi128ELi64ELi64ELi4ES3_EELi4ELi5ELb1EEEvNS_16Flash_fwd_paramsE --------------------------
	.section	.nv.info._ZN5flash32flash_fwd_splitkv_combine_kernelI23Flash_fwd_kernel_traitsILi128ELi64ELi64ELi4ELb0ELb0EN7cutlass10bfloat16_tE19Flash_kernel_traitsILi128ELi64ELi64ELi4ES3_EELi4ELi5ELb1EEEvNS_16Flash_fwd_paramsE,"",@"SHT_CUDA_INFO"
	.sectionflags	@""
	.align	4


	//----- nvinfo : EIATTR_CUDA_API_VERSION
	.align		4
        /*0000*/ 	.byte	0x04, 0x37
        /*0002*/ 	.short	(.L_1388 - .L_1387)
.L_1387:
        /*0004*/ 	.word	0x00000082


	//----- nvinfo : EIATTR_KPARAM_INFO
	.align		4
.L_1388:
        /*0008*/ 	.byte	0x04, 0x17
        /*000a*/ 	.short	(.L_1390 - .L_1389)
.L_1389:
        /*000c*/ 	.word	0x00000000
        /*0010*/ 	.short	0x0000
        /*0012*/ 	.short	0x0000
        /*0014*/ 	.byte	0x00, 0xf0, 0x41, 0x07


	//----- nvinfo : EIATTR_SPARSE_MMA_MASK
	.align		4
.L_1390:
        /*0018*/ 	.byte	0x03, 0x50
        /*001a*/ 	.short	0x0000


	//----- nvinfo : EIATTR_MAXREG_COUNT
	.align		4
        /*001c*/ 	.byte	0x03, 0x1b
        /*001e*/ 	.short	0x00ff


	//----- nvinfo : EIATTR_NUM_BARRIERS
	.align		4
        /*0020*/ 	.byte	0x02, 0x4c
        /*0022*/ 	.byte	0x01
	.zero		1


	//----- nvinfo : EIATTR_MERCURY_ISA_VERSION
	.align		4
        /*0024*/ 	.byte	0x03, 0x5f
        /*0026*/ 	.short	0x0101


	//----- nvinfo : EIATTR_COOP_GROUP_MASK_REGIDS
	.align		4
        /*0028*/ 	.byte	0x04, 0x29
        /*002a*/ 	.short	(.L_1392 - .L_1391)


	//   ....[0]....
.L_1391:
        /*002c*/ 	.word	0xffffffff


	//   ....[1]....
        /*0030*/ 	.word	0xffffffff


	//   ....[2]....
        /*0034*/ 	.word	0xffffffff


	//   ....[3]....
        /*0038*/ 	.word	0xffffffff


	//   ....[4]....
        /*003c*/ 	.word	0xffffffff


	//   ....[5]....
        /*0040*/ 	.word	0xffffffff


	//   ....[6]....
        /*0044*/ 	.word	0xffffffff


	//   ....[7]....
        /*0048*/ 	.word	0xffffffff


	//   ....[8]....
        /*004c*/ 	.word	0xffffffff


	//   ....[9]....
        /*0050*/ 	.word	0xffffffff


	//----- nvinfo : EIATTR_COOP_GROUP_INSTR_OFFSETS
	.align		4
.L_1392:
        /*0054*/ 	.byte	0x04, 0x28
        /*0056*/ 	.short	(.L_1394 - .L_1393)


	//   ....[0]....
.L_1393:
        /*0058*/ 	.word	0x00001a90


	//   ....[1]....
        /*005c*/ 	.word	0x00001af0


	//   ....[2]....
        /*0060*/ 	.word	0x00001b10


	//   ....[3]....
        /*0064*/ 	.word	0x00001b30


	//   ....[4]....
        /*0068*/ 	.word	0x00001b60


	//   ....[5]....
        /*006c*/ 	.word	0x00001c20


	//   ....[6]....
        /*0070*/ 	.word	0x00001c50


	//   ....[7]....
        /*0074*/ 	.word	0x00001ca0


	//   ....[8]....
        /*0078*/ 	.word	0x00001cf0


	//   ....[9]....
        /*007c*/ 	.word	0x00001dd0


	//----- nvinfo : EIATTR_VRC_CTA_INIT_COUNT
	.align		4
.L_1394:
        /*0080*/ 	.byte	0x02, 0x4a
	.zero		1
	.zero		1


	//----- nvinfo : EIATTR_EXIT_INSTR_OFFSETS
	.align		4
        /*0084*/ 	.byte	0x04, 0x1c
        /*0086*/ 	.short	(.L_1396 - .L_1395)


	//   ....[0]....
.L_1395:
        /*0088*/ 	.word	0x000046d0


	//   ....[1]....
        /*008c*/ 	.word	0x00004bb0


	//----- nvinfo : EIATTR_CRS_STACK_SIZE
	.align		4
.L_1396:
        /*0090*/ 	.byte	0x04, 0x1e
        /*0092*/ 	.short	(.L_1398 - .L_1397)
.L_1397:
        /*0094*/ 	.word	0x00000000


	//----- nvinfo : EIATTR_CBANK_PARAM_SIZE
	.align		4
.L_1398:
        /*0098*/ 	.byte	0x03, 0x19
        /*009a*/ 	.short	0x01d0


	//----- nvinfo : EIATTR_PARAM_CBANK
	.align		4
        /*009c*/ 	.byte	0x04, 0x0a
        /*009e*/ 	.short	(.L_1400 - .L_1399)
	.align		4
.L_1399:
        /*00a0*/ 	.word	index@(.nv.constant0._ZN5flash32flash_fwd_splitkv_combine_kernelI23Flash_fwd_kernel_traitsILi128ELi64ELi64ELi4ELb0ELb0EN7cutlass10bfloat16_tE19Flash_kernel_traitsILi128ELi64ELi64ELi4ES3_EELi4ELi5ELb1EEEvNS_16Flash_fwd_paramsE)
        /*00a4*/ 	.short	0x0380
        /*00a6*/ 	.short	0x01d0


	//----- nvinfo : EIATTR_SW_WAR
	.align		4
.L_1400:
        /*00a8*/ 	.byte	0x04, 0x36
        /*00aa*/ 	.short	(.L_1402 - .L_1401)
.L_1401:
        /*00ac*/ 	.word	0x00000008
.L_1402:


//--------------------- .nv.info._ZN5flash32flash_fwd_splitkv_combine_kernelI23Flash_fwd_kernel_traitsILi128ELi64ELi64ELi4ELb0ELb0EN7cutlass10bfloat16_tE19Flash_kernel_traitsILi128ELi64ELi64ELi4ES3_EELi4ELi4ELb1EEEvNS_16Flash_fwd_paramsE --------------------------
	.section	.nv.info._ZN5flash32flash_fwd_splitkv_combine_kernelI23Flash_fwd_kernel_traitsILi128ELi64ELi64ELi4ELb0ELb0EN7cutlass10bfloat16_tE19Flash_kernel_traitsILi128ELi64ELi64ELi4ES3_EELi4ELi4ELb1EEEvNS_16Flash_fwd_paramsE,"",@"SHT_CUDA_INFO"
	.sectionflags	@""
	.align	4


	//----- nvinfo : EIATTR_CUDA_API_VERSION
	.align		4
        /*0000*/ 	.byte	0x04, 0x37
        /*0002*/ 	.short	(.L_1404 - .L_1403)
.L_1403:
        /*0004*/ 	.word	0x00000082


	//----- nvinfo : EIATTR_KPARAM_INFO
	.align		4
.L_1404:
        /*0008*/ 	.byte	0x04, 0x17
        /*000a*/ 	.short	(.L_1406 - .L_1405)
.L_1405:
        /*000c*/ 	.word	0x00000000
        /*0010*/ 	.short	0x0000
        /*0012*/ 	.short	0x0000
        /*0014*/ 	.byte	0x00, 0xf0, 0x41, 0x07


	//----- nvinfo : EIATTR_SPARSE_MMA_MASK
	.align		4
.L_1406:
        /*0018*/ 	.byte	0x03, 0x50
        /*001a*/ 	.short	0x0000


	//----- nvinfo : EIATTR_MAXREG_COUNT
	.align		4
        /*001c*/ 	.byte	0x03, 0x1b
        /*001e*/ 	.short	0x00ff


	//----- nvinfo : EIATTR_NUM_BARRIERS
	.align		4
        /*0020*/ 	.byte	0x02, 0x4c
        /*0022*/ 	.byte	0x01
	.zero		1


	//----- nvinfo : EIATTR_MERCURY_ISA_VERSION
	.align		4
        /*0024*/ 	.byte	0x03, 0x5f
        /*0026*/ 	.short	0x0101


	//----- nvinfo : EIATTR_COOP_GROUP_MASK_REGIDS
	.align		4
        /*0028*/ 	.byte	0x04, 0x29
        /*002a*/ 	.short	(.L_1408 - .L_1407)


	//   ....[0]....
.L_1407:
        /*002c*/ 	.word	0xffffffff


	//   ....[1]....
        /*0030*/ 	.word	0xffffffff


	//   ....[2]....
        /*0034*/ 	.word	0xffffffff


	//   ....[3]....
        /*0038*/ 	.word	0xffffffff


	//   ....[4]....
        /*003c*/ 	.word	0xffffffff


	//   ....[5]....
        /*0040*/ 	.word	0xffffffff


	//   ....[6]....
        /*0044*/ 	.word	0xffffffff


	//   ....[7]....
        /*0048*/ 	.word	0xffffffff


	//----- nvinfo : EIATTR_COOP_GROUP_INSTR_OFFSETS
	.align		4
.L_1408:
        /*004c*/ 	.byte	0x04, 0x28
        /*004e*/ 	.short	(.L_1410 - .L_1409)


	//   ....[0]....
.L_1409:
        /*0050*/ 	.word	0x00001a60


	//   ....[1]....
        /*0054*/ 	.word	0x00001a80


	//   ....[2]....
        /*0058*/ 	.word	0x00001ab0


	//   ....[3]....
        /*005c*/ 	.word	0x00001ad0


	//   ....[4]....
        /*0060*/ 	.word	0x00001bb0


	//   ....[5]....
        /*0064*/ 	.word	0x00001c70


	//   ....[6]....
        /*0068*/ 	.word	0x00001cd0


	//   ....[7]....
        /*006c*/ 	.word	0x00001de0


	//----- nvinfo : EIATTR_VRC_CTA_INIT_COUNT
	.align		4
.L_1410:
        /*0070*/ 	.byte	0x02, 0x4a
	.zero		1
	.zero		1


	//----- nvinfo : EIATTR_EXIT_INSTR_OFFSETS
	.align		4
        /*0074*/ 	.byte	0x04, 0x1c
        /*0076*/ 	.short	(.L_1412 - .L_1411)


	//   ....[0]....
.L_1411:
        /*0078*/ 	.word	0x000046b0


	//   ....[1]....
        /*007c*/ 	.word	0x00004b90


	//----- nvinfo : EIATTR_CRS_STACK_SIZE
	.align		4
.L_1412:
        /*0080*/ 	.byte	0x04, 0x1e
        /*0082*/ 	.short	(.L_1414 - .L_1413)
.L_1413:
        /*0084*/ 	.word	0x00000000


	//----- nvinfo : EIATTR_CBANK_PARAM_SIZE
	.align		4
.L_1414:
        /*0088*/ 	.byte	0x03, 0x19
        /*008a*/ 	.short	0x01d0


	//----- nvinfo : EIATTR_PARAM_CBANK
	.align		4
        /*008c*/ 	.byte	0x04, 0x0a
        /*008e*/ 	.short	(.L_1416 - .L_1415)
	.align		4
.L_1415:
        /*0090*/ 	.word	index@(.nv.constant0._ZN5flash32flash_fwd_splitkv_combine_kernelI23Flash_fwd_kernel_traitsILi128ELi64ELi64ELi4ELb0ELb0EN7cutlass10bfloat16_tE19Flash_kernel_traitsILi128ELi64ELi64ELi4ES3_EELi4ELi4ELb1EEEvNS_16Flash_fwd_paramsE)
        /*0094*/ 	.short	0x0380
        /*0096*/ 	.short	0x01d0


	//----- nvinfo : EIATTR_SW_WAR
	.align		4
.L_1416:
        /*0098*/ 	.byte	0x04, 0x36
        /*009a*/ 	.short	(.L_1418 - .L_1417)
.L_1417:
        /*009c*/ 	.word	0x00000008
.L_1418:


//--------------------- .nv.info._ZN5flash32flash_fwd_splitkv_combine_kernelI23Flash_fwd_kernel_traitsILi128ELi64ELi64ELi4ELb0ELb0EN7cutlass10bfloat16_tE19Flash_kernel_traitsILi128ELi64ELi64ELi4ES3_EELi4ELi3ELb1EEEvNS_16Flash_fwd_paramsE --------------------------
	.section	.nv.info._ZN5flash32flash_fwd_splitkv_combine_kernelI23Flash_fwd_kernel_traitsILi128ELi64ELi64ELi4ELb0ELb0EN7cutlass10bfloat16_tE19Flash_kernel_traitsILi128ELi64ELi64ELi4ES3_EELi4ELi3ELb1EEEvNS_16Flash_fwd_paramsE,"",@"SHT_CUDA_INFO"
	.sectionflags	@""
	.align	4


	//----- nvinfo : EIATTR_CUDA_API_VERSION
	.align		4
        /*0000*/ 	.byte	0x04, 0x37
        /*0002*/ 	.short	(.L_1420 - .L_1419)
.L_1419:
        /*0004*/ 	.word	0x00000082


	//----- nvinfo : EIATTR_KPARAM_INFO
	.align		4
.L_1420:
        /*0008*/ 	.byte	0x04, 0x17
        /*000a*/ 	.short	(.L_1422 - .L_1421)
.L_1421:
        /*000c*/ 	.word	0x00000000
        /*0010*/ 	.short	0x0000
        /*0012*/ 	.short	0x0000
        /*0014*/ 	.byte	0x00, 0xf0, 0x41, 0x07


	//----- nvinfo : EIATTR_SPARSE_MMA_MASK
	.align		4
.L_1422:
        /*0018*/ 	.byte	0x03, 0x50
        /*001a*/ 	.short	0x0000


	//----- nvinfo : EIATTR_MAXREG_COUNT
	.align		4
        /*001c*/ 	.byte	0x03, 0x1b
        /*001e*/ 	.short	0x00ff


	//----- nvinfo : EIATTR_NUM_BARRIERS
	.align		4
        /*0020*/ 	.byte	0x02, 0x4c
        /*0022*/ 	.byte	0x01
	.zero		1


	//----- nvinfo : EIATTR_MERCURY_ISA_VERSION
	.align		4
        /*0024*/ 	.byte	0x03, 0x5f
        /*0026*/ 	.short	0x0101


	//----- nvinfo : EIATTR_COOP_GROUP_MASK_REGIDS
	.align		4
        /*0028*/ 	.byte	0x04, 0x29
        /*002a*/ 	.short	(.L_1424 - .L_1423)


	//   ....[0]....
.L_1423:
        /*002c*/ 	.word	0xffffffff


	//   ....[1]....
        /*0030*/ 	.word	0xffffffff


	//   ....[2]....
        /*0034*/ 	.word	0xffffffff


	//   ....[3]....
        /*0038*/ 	.word	0xffffffff


	//   ....[4]....
        /*003c*/ 	.word	0xffffffff


	//   ....[5]....
        /*0040*/ 	.word	0xffffffff


	//----- nvinfo : EIATTR_COOP_GROUP_INSTR_OFFSETS
	.align		4
.L_1424:
        /*0044*/ 	.byte	0x04, 0x28
        /*0046*/ 	.short	(.L_1426 - .L_1425)


	//   ....[0]....
.L_1425:
        /*0048*/ 	.word	0x00001af0


	//   ....[1]....
        /*004c*/ 	.word	0x00001b10


	//   ....[2]....
        /*0050*/ 	.word	0x00001b30


	//   ....[3]....
        /*0054*/ 	.word	0x00001c20


	//   ....[4]....
        /*0058*/ 	.word	0x00001ca0


	//   ....[5]....
        /*005c*/ 	.word	0x00001da0


	//----- nvinfo : EIATTR_VRC_CTA_INIT_COUNT
	.align		4
.L_1426:
        /*0060*/ 	.byte	0x02, 0x4a
	.zero		1
	.zero		1


	//----- nvinfo : EIATTR_EXIT_INSTR_OFFSETS
	.align		4
        /*0064*/ 	.byte	0x04, 0x1c
        /*0066*/ 	.short	(.L_1428 - .L_1427)


	//   ....[0]....
.L_1427:
        /*0068*/ 	.word	0x00004690


	//   ....[1]....
        /*006c*/ 	.word	0x00004b70


	//----- nvinfo : EIATTR_CRS_STACK_SIZE
	.align		4
.L_1428:
        /*0070*/ 	.byte	0x04, 0x1e
        /*0072*/ 	.short	(.L_1430 - .L_1429)
.L_1429:
        /*0074*/ 	.word	0x00000000


	//----- nvinfo : EIATTR_CBANK_PARAM_SIZE
	.align		4
.L_1430:
        /*0078*/ 	.byte	0x03, 0x19
        /*007a*/ 	.short	0x01d0


	//----- nvinfo : EIATTR_PARAM_CBANK
	.align		4
        /*007c*/ 	.byte	0x04, 0x0a
        /*007e*/ 	.short	(.L_1432 - .L_1431)
	.align		4
.L_1431:
        /*0080*/ 	.word	index@(.nv.constant0._ZN5flash32flash_fwd_splitkv_combine_kernelI23Flash_fwd_kernel_traitsILi128ELi64ELi64ELi4ELb0ELb0EN7cutlass10bfloat16_tE19Flash_kernel_traitsILi128ELi64ELi64ELi4ES3_EELi4ELi3ELb1EEEvNS_16Flash_fwd_paramsE)
        /*0084*/ 	.short	0x0380
        /*0086*/ 	.short	0x01d0


	//----- nvinfo : EIATTR_SW_WAR
	.align		4
.L_1432:
        /*0088*/ 	.byte	0x04, 0x36
        /*008a*/ 	.short	(.L_1434 - .L_1433)
.L_1433:
        /*008c*/ 	.word	0x00000008
.L_1434:


//--------------------- .nv.info._ZN5flash32flash_fwd_splitkv_combine_kernelI23Flash_fwd_kernel_traitsILi128ELi64ELi64ELi4ELb0ELb0EN7cutlass10bfloat16_tE19Flash_kernel_traitsILi128ELi64ELi64ELi4ES3_EELi4ELi2ELb1EEEvNS_16Flash_fwd_paramsE --------------------------
	.section	.nv.info._ZN5flash32flash_fwd_splitkv_combine_kernelI23Flash_fwd_kernel_traitsILi128ELi64ELi64ELi4ELb0ELb0EN7cutlass10bfloat16_tE19Flash_kernel_traitsILi128ELi64ELi64ELi4ES3_EELi4ELi2ELb1EEEvNS_16Flash_fwd_paramsE,"",@"SHT_CUDA_INFO"
	.sectionflags	@""
	.align	4


	//----- nvinfo : EIATTR_CUDA_API_VERSION
	.align		4
        /*0000*/ 	.byte	0x04, 0x37
        /*0002*/ 	.short	(.L_1436 - .L_1435)
.L_1435:
        /*0004*/ 	.word	0x00000082


	//----- nvinfo : EIATTR_KPARAM_INFO
	.align		4
.L_1436:
        /*0008*/ 	.byte	0x04, 0x17
        /*000a*/ 	.short	(.L_1438 - .L_1437)
.L_1437:
        /*000c*/ 	.word	0x00000000
        /*0010*/ 	.short	0x0000
        /*0012*/ 	.short	0x0000
        /*0014*/ 	.byte	0x00, 0xf0, 0x41, 0x07


	//----- nvinfo : EIATTR_SPARSE_MMA_MASK
	.align		4
.L_1438:
        /*0018*/ 	.byte	0x03, 0x50
        /*001a*/ 	.short	0x0000


	//----- nvinfo : EIATTR_MAXREG_COUNT
	.align		4
        /*001c*/ 	.byte	0x03, 0x1b
        /*001e*/ 	.short	0x00ff


	//----- nvinfo : EIATTR_NUM_BARRIERS
	.align		4
        /*0020*/ 	.byte	0x02, 0x4c
        /*0022*/ 	.byte	0x01
	.zero		1


	//----- nvinfo : EIATTR_MERCURY_ISA_VERSION
	.align		4
        /*0024*/ 	.byte	0x03, 0x5f
        /*0026*/ 	.short	0x0101


	//----- nvinfo : EIATTR_COOP_GROUP_MASK_REGIDS
	.align		4
        /*0028*/ 	.byte	0x04, 0x29
        /*002a*/ 	.short	(.L_1440 - .L_1439)


	//   ....[0]....
.L_1439:
        /*002c*/ 	.word	0xffffffff


	//   ....[1]....
        /*0030*/ 	.word	0xffffffff


	//   ....[2]....
        /*0034*/ 	.word	0xffffffff


	//   ....[3]....
        /*0038*/ 	.word	0xffffffff


	//----- nvinfo : EIATTR_COOP_GROUP_INSTR_OFFSETS
	.align		4
.L_1440:
        /*003c*/ 	.byte	0x04, 0x28
        /*003e*/ 	.short	(.L_1442 - .L_1441)


	//   ....[0]....
.L_1441:
        /*0040*/ 	.word	0x00001c70


	//   ....[1]....
        /*0044*/ 	.word	0x00001c90


	//   ....[2]....
        /*0048*/ 	.word	0x00001db0


	//   ....[3]....
        /*004c*/ 	.word	0x00001e80


	//----- nvinfo : EIATTR_VRC_CTA_INIT_COUNT
	.align		4
.L_1442:
        /*0050*/ 	.byte	0x02, 0x4a
	.zero		1
	.zero		1


	//----- nvinfo : EIATTR_EXIT_INSTR_OFFSETS
	.align		4
        /*0054*/ 	.byte	0x04, 0x1c
        /*0056*/ 	.short	(.L_1444 - .L_1443)


	//   ....[0]....
.L_1443:
        /*0058*/ 	.word	0x00004640


	//   ....[1]....
        /*005c*/ 	.word	0x00004b20


	//----- nvinfo : EIATTR_CRS_STACK_SIZE
	.align		4
.L_1444:
        /*0060*/ 	.byte	0x04, 0x1e
        /*0062*/ 	.short	(.L_1446 - .L_1445)
.L_1445:
        /*0064*/ 	.word	0x00000000


	//----- nvinfo : EIATTR_CBANK_PARAM_SIZE
	.align		4
.L_1446:
        /*0068*/ 	.byte	0x03, 0x19
        /*006a*/ 	.short	0x01d0


	//----- nvinfo : EIATTR_PARAM_CBANK
	.align		4
        /*006c*/ 	.byte	0x04, 0x0a
        /*006e*/ 	.short	(.L_1448 - .L_1447)
	.align		4
.L_1447:
        /*0070*/ 	.word	index@(.nv.constant0._ZN5flash32flash_fwd_splitkv_combine_kernelI23Flash_fwd_kernel_traitsILi128ELi64ELi64ELi4ELb0ELb0EN7cutlass10bfloat16_tE19Flash_kernel_traitsILi128ELi64ELi64ELi4ES3_EELi4ELi2ELb1EEEvNS_16Flash_fwd_paramsE)
        /*0074*/ 	.short	0x0380
        /*0076*/ 	.short	0x01d0


	//----- nvinfo : EIATTR_SW_WAR
	.align		4
.L_1448:
        /*0078*/ 	.byte	0x04, 0x36
        /*007a*/ 	.short	(.L_1450 - .L_1449)
.L_1449:
        /*007c*/ 	.word	0x00000008
.L_1450:


//--------------------- .nv.info._ZN5flash32flash_fwd_splitkv_combine_kernelI23Flash_fwd_kernel_traitsILi128ELi64ELi64ELi4ELb0ELb0EN7cutlass10bfloat16_tE19Flash_kernel_traitsILi128ELi64ELi64ELi4ES3_EELi4ELi1ELb1EEEvNS_16Flash_fwd_paramsE --------------------------
	.section	.nv.info._ZN5flash32flash_fwd_splitkv_combine_kernelI23Flash_fwd_kernel_traitsILi128ELi64ELi64ELi4ELb0ELb0EN7cutlass10bfloat16_tE19Flash_kernel_traitsILi128ELi64ELi64ELi4ES3_EELi4ELi1ELb1EEEvNS_16Flash_fwd_paramsE,"",@"SHT_CUDA_INFO"
	.sectionflags	@""
	.align	4


	//----- nvinfo : EIATTR_CUDA_API_VERSION
	.align		4
        /*0000*/ 	.byte	0x04, 0x37
        /*0002*/ 	.short	(.L_1452 - .L_1451)
.L_1451:
        /*0004*/ 	.word	0x00000082


	//----- nvinfo : EIATTR_KPARAM_INFO
	.align		4
.L_1452:
        /*0008*/ 	.byte	0x04, 0x17
        /*000a*/ 	.short	(.L_1454 - .L_1453)
.L_1453:
        /*000c*/ 	.word	0x00000000
        /*0010*/ 	.short	0x0000
        /*0012*/ 	.short	0x0000
        /*0014*/ 	.byte	0x00, 0xf0, 0x41, 0x07


	//----- nvinfo : EIATTR_SPARSE_MMA_MASK
	.align		4
.L_1454:
        /*0018*/ 	.byte	0x03, 0x50
        /*001a*/ 	.short	0x0000


	//----- nvinfo : EIATTR_MAXREG_COUNT
	.align		4
        /*001c*/ 	.byte	0x03, 0x1b
        /*001e*/ 	.short	0x00ff


	//----- nvinfo : EIATTR_NUM_BARRIERS
	.align		4
        /*0020*/ 	.byte	0x02, 0x4c
        /*0022*/ 	.byte	0x01
	.zero		1


	//----- nvinfo : EIATTR_MERCURY_ISA_VERSION
	.align		4
        /*0024*/ 	.byte	0x03, 0x5f
        /*0026*/ 	.short	0x0101


	//----- nvinfo : EIATTR_COOP_GROUP_MASK_REGIDS
	.align		4
        /*0028*/ 	.byte	0x04, 0x29
        /*002a*/ 	.short	(.L_1456 - .L_1455)


	//   ....[0]....
.L_1455:
        /*002c*/ 	.word	0xffffffff


	//   ....[1]....
        /*0030*/ 	.word	0xffffffff


	//----- nvinfo : EIATTR_COOP_GROUP_INSTR_OFFSETS
	.align		4
.L_1456:
        /*0034*/ 	.byte	0x04, 0x28
        /*0036*/ 	.short	(.L_1458 - .L_1457)


	//   ....[0]....
.L_1457:
        /*0038*/ 	.word	0x00001b50


	//   ....[1]....
        /*003c*/ 	.word	0x00001d60


	//----- nvinfo : EIATTR_VRC_CTA_INIT_COUNT
	.align		4
.L_1458:
        /*0040*/ 	.byte	0x02, 0x4a
	.zero		1
	.zero		1


	//----- nvinfo : EIATTR_EXIT_INSTR_OFFSETS
	.align		4
        /*0044*/ 	.byte	0x04, 0x1c
        /*0046*/ 	.short	(.L_1460 - .L_1459)


	//   ....[0]....
.L_1459:
        /*0048*/ 	.word	0x00004600


	//   ....[1]....
        /*004c*/ 	.word	0x00004ae0


	//----- nvinfo : EIATTR_CRS_STACK_SIZE
	.align		4
.L_1460:
        /*0050*/ 	.byte	0x04, 0x1e
        /*0052*/ 	.short	(.L_1462 - .L_1461)
.L_1461:
        /*0054*/ 	.word	0x00000000


	//----- nvinfo : EIATTR_CBANK_PARAM_SIZE
	.align		4
.L_1462:
        /*0058*/ 	.byte	0x03, 0x19
        /*005a*/ 	.short	0x01d0


	//----- nvinfo : EIATTR_PARAM_CBANK
	.align		4
        /*005c*/ 	.byte	0x04, 0x0a
        /*005e*/ 	.short	(.L_1464 - .L_1463)
	.align		4
.L_1463:
        /*0060*/ 	.word	index@(.nv.constant0._ZN5flash32flash_fwd_splitkv_combine_kernelI23Flash_fwd_kernel_traitsILi128ELi64ELi64ELi4ELb0ELb0EN7cutlass10bfloat16_tE19Flash_kernel_traitsILi128ELi64ELi64ELi4ES3_EELi4ELi1ELb1EEEvNS_16Flash_fwd_paramsE)
        /*0064*/ 	.short	0x0380
        /*0066*/ 	.short	0x01d0


	//----- nvinfo : EIATTR_SW_WAR
	.align		4
.L_1464:
        /*0068*/ 	.byte	0x04, 0x36
        /*006a*/ 	.short	(.L_1466 - .L_1465)
.L_1465:
        /*006c*/ 	.word	0x00000008
.L_1466:


//--------------------- .nv.info._ZN5flash24flash_fwd_splitkv_kernelI23Flash_fwd_kernel_traitsILi128ELi64ELi64ELi4ELb0ELb0EN7cutlass10bfloat16_tE19Flash_kernel_traitsILi128ELi64ELi64ELi4ES3_EELb1ELb0ELb0ELb0ELb0ELb0ELb0ELb0EEEvNS_16Flash_fwd_paramsE --------------------------
	.section	.nv.info._ZN5flash24flash_fwd_splitkv_kernelI23Flash_fwd_kernel_traitsILi128ELi64ELi64ELi4ELb0ELb0EN7cutlass10bfloat16_tE19Flash_kernel_traitsILi128ELi64ELi64ELi4ES3_EELb1ELb0ELb0ELb0ELb0ELb0ELb0ELb0EEEvNS_16Flash_fwd_paramsE,"",@"SHT_CUDA_INFO"
	.sectionflags	@""
	.align	4


	//----- nvinfo : EIATTR_CUDA_API_VERSION
	.align		4
        /*0000*/ 	.byte	0x04, 0x37
        /*0002*/ 	.short	(.L_1468 - .L_1467)
.L_1467:
        /*0004*/ 	.word	0x00000082


	//----- nvinfo : EIATTR_KPARAM_INFO
	.align		4
.L_1468:
        /*0008*/ 	.byte	0x04, 0x17
        /*000a*/ 	.short	(.L_1470 - .L_1469)
.L_1469:
        /*000c*/ 	.word	0x00000000
        /*0010*/ 	.short	0x0000
        /*0012*/ 	.short	0x0000
        /*0014*/ 	.byte	0x00, 0xf0, 0x41, 0x07


	//----- nvinfo : EIATTR_SPARSE_MMA_MASK
	.align		4
.L_1470:
        /*0018*/ 	.byte	0x03, 0x50
        /*001a*/ 	.short	0x0000


	//----- nvinfo : EIATTR_MAXREG_COUNT
	.align		4
        /*001c*/ 	.byte	0x03, 0x1b
        /*001e*/ 	.short	0x00ff


	//----- nvinfo : EIATTR_NUM_BARRIERS
	.align		4
        /*0020*/ 	.byte	0x02, 0x4c
        /*0022*/ 	.byte	0x01
	.zero		1


	//----- nvinfo : EIATTR_MERCURY_ISA_VERSION
	.align		4
        /*0024*/ 	.byte	0x03, 0x5f
        /*0026*/ 	.short	0x0101


	//----- nvinfo : EIATTR_COOP_GROUP_MASK_REGIDS
	.align		4
        /*0028*/ 	.byte	0x04, 0x29
        /*002a*/ 	.short	(.L_1472 - .L_1471)


	//   ....[0]....
.L_1471:
        /*002c*/ 	.word	0xffffffff


	//   ....[1]....
        /*0030*/ 	.word	0xffffffff


	//   ....[2]....
        /*0034*/ 	.word	0xffffffff


	//   ....[3]....
        /*0038*/ 	.word	0xffffffff


	//   ....[4]....
        /*003c*/ 	.word	0xffffffff


	//   ....[5]....
        /*0040*/ 	.word	0xffffffff


	//   ....[6]....
        /*0044*/ 	.word	0xffffffff


	//   ....[7]....
        /*0048*/ 	.word	0xffffffff


	//   ....[8]....
        /*004c*/ 	.word	0xffffffff


	//   ....[9]....
        /*0050*/ 	.word	0xffffffff


	//   ....[10]....
        /*0054*/ 	.word	0xffffffff


	//   ....[11]....
        /*0058*/ 	.word	0xffffffff


	//   ....[12]....
        /*005c*/ 	.word	0xffffffff


	//   ....[13]....
        /*0060*/ 	.word	0xffffffff


	//   ....[14]....
        /*0064*/ 	.word	0xffffffff


	//   ....[15]....
        /*0068*/ 	.word	0xffffffff


	//----- nvinfo : EIATTR_COOP_GROUP_INSTR_OFFSETS
	.align		4
.L_1472:
        /*006c*/ 	.byte	0x04, 0x28
        /*006e*/ 	.short	(.L_1474 - .L_1473)


	//   ....[0]....
.L_1473:
        /*0070*/ 	.word	0x000044e0


	//   ....[1]....
        /*0074*/ 	.word	0x00004510


	//   ....[2]....
        /*0078*/ 	.word	0x00004530


	//   ....[3]....
        /*007c*/ 	.word	0x00004550


	//   ....[4]....
        /*0080*/ 	.word	0x00006f10


	//   ....[5]....
        /*0084*/ 	.word	0x00006f20


	//   ....[6]....
        /*0088*/ 	.word	0x00006f50


	//   ....[7]....
        /*008c*/ 	.word	0x00006f60


	//   ....[8]....
        /*0090*/ 	.word	0x000099c0


	//   ....[9]....
        /*0094*/ 	.word	0x000099e0


	//   ....[10]....
        /*0098*/ 	.word	0x00009a10


	//   ....[11]....
        /*009c*/ 	.word	0x00009a20


	//   ....[12]....
        /*00a0*/ 	.word	0x0000ac30


	//   ....[13]....
        /*00a4*/ 	.word	0x0000ac70


	//   ....[14]....
        /*00a8*/ 	.word	0x0000acd0


	//   ....[15]....
        /*00ac*/ 	.word	0x0000ace0


	//----- nvinfo : EIATTR_VRC_CTA_INIT_COUNT
	.align		4
.L_1474:
        /*00b0*/ 	.byte	0x02, 0x4a
	.zero		1
	.zero		1


	//----- nvinfo : EIATTR_EXIT_INSTR_OFFSETS
	.align		4
        /*00b4*/ 	.byte	0x04, 0x1c
        /*00b6*/ 	.short	(.L_1476 - .L_1475)


	//   ....[0]....
.L_1475:
        /*00b8*/ 	.word	0x00000340


	//   ....[1]....
        /*00bc*/ 	.word	0x00000c40


	//   ....[2]....
        /*00c0*/ 	.word	0x00000c70


	//   ....[3]....
        /*00c4*/ 	.word	0x0000beb0


	//   ....[4]....
        /*00c8*/ 	.word	0x0000bfc0


	//   ....[5]....
        /*00cc*/ 	.word	0x0000bfe0


	//----- nvinfo : EIATTR_CRS_STACK_SIZE
	.align		4
.L_1476:
        /*00d0*/ 	.byte	0x04, 0x1e
        /*00d2*/ 	.short	(.L_1478 - .L_1477)
.L_1477:
        /*00d4*/ 	.word	0x00000000


	//----- nvinfo : EIATTR_CBANK_PARAM_SIZE
	.align		4
.L_1478:
        /*00d8*/ 	.byte	0x03, 0x19
        /*00da*/ 	.short	0x01d0


	//----- nvinfo : EIATTR_PARAM_CBANK
	.align		4
        /*00dc*/ 	.byte	0x04, 0x0a
        /*00de*/ 	.short	(.L_1480 - .L_1479)
	.align		4
.L_1479:
        /*00e0*/ 	.word	index@(.nv.constant0._ZN5flash24flash_fwd_splitkv_kernelI23Flash_fwd_kernel_traitsILi128ELi64ELi64ELi4ELb0ELb0EN7cutlass10bfloat16_tE19Flash_kernel_traitsILi128ELi64ELi64ELi4ES3_EELb1ELb0ELb0ELb0ELb0ELb0ELb0ELb0EEEvNS_16Flash_fwd_paramsE)
        /*00e4*/ 	.short	0x0380
        /*00e6*/ 	.short	0x01d0


	//----- nvinfo : EIATTR_SW_WAR
	.align		4
.L_1480:
        /*00e8*/ 	.byte	0x04, 0x36
        /*00ea*/ 	.short	(.L_1482 - .L_1481)
.L_1481:
        /*00ec*/ 	.word	0x00000008
.L_1482:


//--------------------- .nv.info._ZN5flash24flash_fwd_splitkv_kernelI23Flash_fwd_kernel_traitsILi128ELi64ELi64ELi4ELb0ELb0EN7cutlass10bfloat16_tE19Flash_kernel_traitsILi128ELi64ELi64ELi4ES3_EELb1ELb0ELb0ELb0ELb0ELb1ELb0ELb0EEEvNS_16Flash_fwd_paramsE --------------------------
	.section	.nv.info._ZN5flash24flash_fwd_splitkv_kernelI23Flash_fwd_kernel_traitsILi128ELi64ELi64ELi4ELb0ELb0EN7cutlass10bfloat16_tE19Flash_kernel_traitsILi128ELi64ELi64ELi4ES3_EELb1ELb0ELb0ELb0ELb0ELb1ELb0ELb0EEEvNS_16Flash_fwd_paramsE,"",@"SHT_CUDA_INFO"
	.sectionflags	@""
	.align	4


	//----- nvinfo : EIATTR_CUDA_API_VERSION
	.align		4
        /*0000*/ 	.byte	0x04, 0x37
        /*0002*/ 	.short	(.L_1484 - .L_1483)
.L_1483:
        /*0004*/ 	.word	0x00000082


	//----- nvinfo : EIATTR_KPARAM_INFO
	.align		4
.L_1484:
        /*0008*/ 	.byte	0x04, 0x17
        /*000a*/ 	.short	(.L_1486 - .L_1485)
.L_1485:
        /*000c*/ 	.word	0x00000000
        /*0010*/ 	.short	0x0000
        /*0012*/ 	.short	0x0000
        /*0014*/ 	.byte	0x00, 0xf0, 0x41, 0x07


	//----- nvinfo : EIATTR_SPARSE_MMA_MASK
	.align		4
.L_1486:
        /*0018*/ 	.byte	0x03, 0x50
        /*001a*/ 	.short	0x0000


	//----- nvinfo : EIATTR_MAXREG_COUNT
	.align		4
        /*001c*/ 	.byte	0x03, 0x1b
        /*001e*/ 	.short	0x00ff


	//----- nvinfo : EIATTR_NUM_BARRIERS
	.align		4
        /*0020*/ 	.byte	0x02, 0x4c
        /*0022*/ 	.byte	0x01
	.zero		1


	//----- nvinfo : EIATTR_MERCURY_ISA_VERSION
	.align		4
        /*0024*/ 	.byte	0x03, 0x5f
        /*0026*/ 	.short	0x0101


	//----- nvinfo : EIATTR_COOP_GROUP_MASK_REGIDS
	.align		4
        /*0028*/ 	.byte	0x04, 0x29
        /*002a*/ 	.short	(.L_1488 - .L_1487)


	//   ....[0]....
.L_1487:
        /*002c*/ 	.word	0xffffffff


	//   ....[1]....
        /*0030*/ 	.word	0xffffffff


	//   ....[2]....
        /*0034*/ 	.word	0xffffffff


	//   ....[3]....
        /*0038*/ 	.word	0xffffffff


	//   ....[4]....
        /*003c*/ 	.word	0xffffffff


	//   ....[5]....
        /*0040*/ 	.word	0xffffffff


	//   ....[6]....
        /*0044*/ 	.word	0xffffffff


	//   ....[7]....
        /*0048*/ 	.word	0xffffffff


	//   ....[8]....
        /*004c*/ 	.word	0xffffffff


	//   ....[9]....
        /*0050*/ 	.word	0xffffffff


	//   ....[10]....
        /*0054*/ 	.word	0xffffffff


	//   ....[11]....
        /*0058*/ 	.word	0xffffffff


	//   ....[12]....
        /*005c*/ 	.word	0xffffffff


	//   ....[13]....
        /*0060*/ 	.word	0xffffffff


	//   ....[14]....
        /*0064*/ 	.word	0xffffffff


	//   ....[15]....
        /*0068*/ 	.word	0xffffffff


	//----- nvinfo : EIATTR_COOP_GROUP_INSTR_OFFSETS
	.align		4
.L_1488:
        /*006c*/ 	.byte	0x04, 0x28
        /*006e*/ 	.short	(.L_1490 - .L_1489)


	//   ....[0]....
.L_1489:
        /*0070*/ 	.word	0x00004810


	//   ....[1]....
        /*0074*/ 	.word	0x00004910


	//   ....[2]....
        /*0078*/ 	.word	0x00004920


	//   ....[3]....
        /*007c*/ 	.word	0x00004980


	//   ....[4]....
        /*0080*/ 	.word	0x00007700


	//   ....[5]....
        /*0084*/ 	.word	0x00007710


	//   ....[6]....
        /*0088*/ 	.word	0x00007740


	//   ....[7]....
        /*008c*/ 	.word	0x00007750


	//   ....[8]....
        /*0090*/ 	.word	0x0000a5e0


	//   ....[9]....
        /*0094*/ 	.word	0x0000a600


	//   ....[10]....
        /*0098*/ 	.word	0x0000a660


	//   ....[11]....
        /*009c*/ 	.word	0x0000a670


	//   ....[12]....
        /*00a0*/ 	.word	0x0000b840


	//   ....[13]....
        /*00a4*/ 	.word	0x0000b880


	//   ....[14]....
        /*00a8*/ 	.word	0x0000b8e0


	//   ....[15]....
        /*00ac*/ 	.word	0x0000b8f0


	//----- nvinfo : EIATTR_VRC_CTA_INIT_COUNT
	.align		4
.L_1490:
        /*00b0*/ 	.byte	0x02, 0x4a
	.zero		1
	.zero		1


	//----- nvinfo : EIATTR_EXIT_INSTR_OFFSETS
	.align		4
        /*00b4*/ 	.byte	0x04, 0x1c
        /*00b6*/ 	.short	(.L_1492 - .L_1491)


	//   ....[0]....
.L_1491:
        /*00b8*/ 	.word	0x00000340


	//   ....[1]....
        /*00bc*/ 	.word	0x00000c40


	//   ....[2]....
        /*00c0*/ 	.word	0x00000c70


	//   ....[3]....
        /*00c4*/ 	.word	0x0000cac0


	//   ....[4]....
        /*00c8*/ 	.word	0x0000cbd0


	//   ....[5]....
        /*00cc*/ 	.word	0x0000cbf0


	//----- nvinfo : EIATTR_CRS_STACK_SIZE
	.align		4
.L_1492:
        /*00d0*/ 	.byte	0x04, 0x1e
        /*00d2*/ 	.short	(.L_1494 - .L_1493)
.L_1493:
        /*00d4*/ 	.word	0x00000000


	//----- nvinfo : EIATTR_CBANK_PARAM_SIZE
	.align		4
.L_1494:
        /*00d8*/ 	.byte	0x03, 0x19
        /*00da*/ 	.short	0x01d0


	//----- nvinfo : EIATTR_PARAM_CBANK
	.align		4
        /*00dc*/ 	.byte	0x04, 0x0a
        /*00de*/ 	.short	(.L_1496 - .L_1495)
	.align		4
.L_1495:
        /*00e0*/ 	.word	index@(.nv.constant0._ZN5flash24flash_fwd_splitkv_kernelI23Flash_fwd_kernel_traitsILi128ELi64ELi64ELi4ELb0ELb0EN7cutlass10bfloat16_tE19Flash_kernel_traitsILi128ELi64ELi64ELi4ES3_EELb1ELb0ELb0ELb0ELb0ELb1ELb0ELb0EEEvNS_16Flash_fwd_paramsE)
        /*00e4*/ 	.short	0x0380
        /*00e6*/ 	.short	0x01d0


	//----- nvinfo : EIATTR_SW_WAR
	.align		4
.L_1496:
        /*00e8*/ 	.byte	0x04, 0x36
        /*00ea*/ 	.short	(.L_1498 - .L_1497)
.L_1497:
        /*00ec*/ 	.word	0x00000008
.L_1498:


//--------------------- .nv.info._ZN5flash24flash_fwd_splitkv_kernelI23Flash_fwd_kernel_traitsILi128ELi64ELi64ELi4ELb0ELb0EN7cutlass10bfloat16_tE19Flash_kernel_traitsILi128ELi64ELi64ELi4ES3_EELb1ELb0ELb0ELb0ELb0ELb0ELb0ELb1EEEvNS_16Flash_fwd_paramsE --------------------------
	.section	.nv.info._ZN5flash24flash_fwd_splitkv_kernelI23Flash_fwd_kernel_traitsILi128ELi64ELi64ELi4ELb0ELb0EN7cutlass10bfloat16_tE19Flash_kernel_traitsILi128ELi64ELi64ELi4ES3_EELb1ELb0ELb0ELb0ELb0ELb0ELb0ELb1EEEvNS_16Flash_fwd_paramsE,"",@"SHT_CUDA_INFO"
	.sectionflags	@""
	.align	4


	//----- nvinfo : EIATTR_CUDA_API_VERSION
	.align		4
        /*0000*/ 	.byte	0x04, 0x37
        /*0002*/ 	.short	(.L_1500 - .L_1499)
.L_1499:
        /*0004*/ 	.word	0x00000082


	//----- nvinfo : EIATTR_KPARAM_INFO
	.align		4
.L_1500:
        /*0008*/ 	.byte	0x04, 0x17
        /*000a*/ 	.short	(.L_1502 - .L_1501)
.L_1501:
        /*000c*/ 	.word	0x00000000
        /*0010*/ 	.short	0x0000
        /*0012*/ 	.short	0x0000
        /*0014*/ 	.byte	0x00, 0xf0, 0x41, 0x07


	//----- nvinfo : EIATTR_SPARSE_MMA_MASK
	.align		4
.L_1502:
        /*0018*/ 	.byte	0x03, 0x50
        /*001a*/ 	.short	0x0000


	//----- nvinfo : EIATTR_MAXREG_COUNT
	.align		4
        /*001c*/ 	.byte	0x03, 0x1b
        /*001e*/ 	.short	0x00ff


	//----- nvinfo : EIATTR_NUM_BARRIERS
	.align		4
        /*0020*/ 	.byte	0x02, 0x4c
        /*0022*/ 	.byte	0x01
	.zero		1


	//----- nvinfo : EIATTR_MERCURY_ISA_VERSION
	.align		4
        /*0024*/ 	.byte	0x03, 0x5f
        /*0026*/ 	.short	0x0101


	//----- nvinfo : EIATTR_COOP_GROUP_MASK_REGIDS
	.align		4
        /*0028*/ 	.byte	0x04, 0x29
        /*002a*/ 	.short	(.L_1504 - .L_1503)


	//   ....[0]....
.L_1503:
        /*002c*/ 	.word	0xffffffff


	//   ....[1]....
        /*0030*/ 	.word	0xffffffff


	//   ....[2]....
        /*0034*/ 	.word	0xffffffff


	//   ....[3]....
        /*0038*/ 	.word	0xffffffff


	//   ....[4]....
        /*003c*/ 	.word	0xffffffff


	//   ....[5]....
        /*0040*/ 	.word	0xffffffff


	//   ....[6]....
        /*0044*/ 	.word	0xffffffff


	//   ....[7]....
        /*0048*/ 	.word	0xffffffff


	//   ....[8]....
        /*004c*/ 	.word	0xffffffff


	//   ....[9]....
        /*0050*/ 	.word	0xffffffff


	//   ....[10]....
        /*0054*/ 	.word	0xffffffff


	//   ....[11]....
        /*0058*/ 	.word	0xffffffff


	//   ....[12]....
        /*005c*/ 	.word	0xffffffff


	//   ....[13]....
        /*0060*/ 	.word	0xffffffff


	//   ....[14]....
        /*0064*/ 	.word	0xffffffff


	//   ....[15]....
        /*0068*/ 	.word	0xffffffff


	//----- nvinfo : EIATTR_COOP_GROUP_INSTR_OFFSETS
	.align		4
.L_1504:
        /*006c*/ 	.byte	0x04, 0x28
        /*006e*/ 	.short	(.L_1506 - .L_1505)


	//   ....[0]....
.L_1505:
        /*0070*/ 	.word	0x0000f3d0


	//   ....[1]....
        /*0074*/ 	.word	0x0000f4c0


	//   ....[2]....
        /*0078*/ 	.word	0x0000f4d0


	//   ....[3]....
        /*007c*/ 	.word	0x0000f520


	//   ....[4]....
        /*0080*/ 	.word	0x00011fa0


	//   ....[5]....
        /*0084*/ 	.word	0x00011fc0


	//   ....[6]....
        /*0088*/ 	.word	0x00011ff0


	//   ....[7]....
        /*008c*/ 	.word	0x00012000


	//   ....[8]....
        /*0090*/ 	.word	0x00014a40


	//   ....[9]....
        /*0094*/ 	.word	0x00014a60


	//   ....[10]....
        /*0098*/ 	.word	0x00014aa0


	//   ....[11]....
        /*009c*/ 	.word	0x00014ab0


	//   ....[12]....
        /*00a0*/ 	.word	0x00015cc0


	//   ....[13]....
        /*00a4*/ 	.word	0x00015d00


	//   ....[14]....
        /*00a8*/ 	.word	0x00015dc0


	//   ....[15]....
        /*00ac*/ 	.word	0x00015de0


	//----- nvinfo : EIATTR_VRC_CTA_INIT_COUNT
	.align		4
.L_1506:
        /*00b0*/ 	.byte	0x02, 0x4a
	.zero		1
	.zero		1


	//----- nvinfo : EIATTR_EXIT_INSTR_OFFSETS
	.align		4
        /*00b4*/ 	.byte	0x04, 0x1c
        /*00b6*/ 	.short	(.L_1508 - .L_1507)


	//   ....[0]....
.L_1507:
        /*00b8*/ 	.word	0x00000340


	//   ....[1]....
        /*00bc*/ 	.word	0x00000c50


	//   ....[2]....
        /*00c0*/ 	.word	0x00000c80


	//   ....[3]....
        /*00c4*/ 	.word	0x00016f20


	//   ....[4]....
        /*00c8*/ 	.word	0x00017030


	//   ....[5]....
        /*00cc*/ 	.word	0x00017050


	//----- nvinfo : EIATTR_CRS_STACK_SIZE
	.align		4
.L_1508:
        /*00d0*/ 	.byte	0x04, 0x1e
        /*00d2*/ 	.short	(.L_1510 - .L_1509)
.L_1509:
        /*00d4*/ 	.word	0x00000000


	//----- nvinfo : EIATTR_CBANK_PARAM_SIZE
	.align		4
.L_1510:
        /*00d8*/ 	.byte	0x03, 0x19
        /*00da*/ 	.short	0x01d0


	//----- nvinfo : EIATTR_PARAM_CBANK
	.align		4
        /*00dc*/ 	.byte	0x04, 0x0a
        /*00de*/ 	.short	(.L_1512 - .L_1511)
	.align		4
.L_1511:
        /*00e0*/ 	.word	index@(.nv.constant0._ZN5flash24flash_fwd_splitkv_kernelI23Flash_fwd_kernel_traitsILi128ELi64ELi64ELi4ELb0ELb0EN7cutlass10bfloat16_tE19Flash_kernel_traitsILi128ELi64ELi64ELi4ES3_EELb1ELb0ELb0ELb0ELb0ELb0ELb0ELb1EEEvNS_16Flash_fwd_paramsE)
        /*00e4*/ 	.short	0x0380
        /*00e6*/ 	.short	0x01d0


	//----- nvinfo : EIATTR_SW_WAR
	.align		4
.L_1512:
        /*00e8*/ 	.byte	0x04, 0x36
        /*00ea*/ 	.short	(.L_1514 - .L_1513)
.L_1513:
        /*00ec*/ 	.word	0x00000008
.L_1514:


//--------------------- .nv.info._ZN5flash24flash_fwd_splitkv_kernelI23Flash_fwd_kernel_traitsILi128ELi64ELi64ELi4ELb0ELb0EN7cutlass10bfloat16_tE19Flash_kernel_traitsILi128ELi64ELi64ELi4ES3_EELb1ELb0ELb0ELb0ELb0ELb1ELb0ELb1EEEvNS_16Flash_fwd_paramsE --------------------------
	.section	.nv.info._ZN5flash24flash_fwd_splitkv_kernelI23Flash_fwd_kernel_traitsILi128ELi64ELi64ELi4ELb0ELb0EN7cutlass10bfloat16_tE19Flash_kernel_traitsILi128ELi64ELi64ELi4ES3_EELb1ELb0ELb0ELb0ELb0ELb1ELb0ELb1EEEvNS_16Flash_fwd_paramsE,"",@"SHT_CUDA_INFO"
	.sectionflags	@""
	.align	4


	//----- nvinfo : EIATTR_CUDA_API_VERSION
	.align		4
        /*0000*/ 	.byte	0x04, 0x37
        /*0002*/ 	.short	(.L_1516 - .L_1515)
.L_1515:
        /*0004*/ 	.word	0x00000082


	//----- nvinfo : EIATTR_KPARAM_INFO
	.align		4
.L_1516:
        /*0008*/ 	.byte	0x04, 0x17
        /*000a*/ 	.short	(.L_1518 - .L_1517)
.L_1517:
        /*000c*/ 	.word	0x00000000
        /*0010*/ 	.short	0x0000
        /*0012*/ 	.short	0x0000
        /*0014*/ 	.byte	0x00, 0xf0, 0x41, 0x07


	//----- nvinfo : EIATTR_SPARSE_MMA_MASK
	.align		4
.L_1518:
        /*0018*/ 	.byte	0x03, 0x50
        /*001a*/ 	.short	0x0000


	//----- nvinfo : EIATTR_MAXREG_COUNT
	.align		4
        /*001c*/ 	.byte	0x03, 0x1b
        /*001e*/ 	.short	0x00ff


	//----- nvinfo : EIATTR_NUM_BARRIERS
	.align		4
        /*0020*/ 	.byte	0x02, 0x4c
        /*0022*/ 	.byte	0x01
	.zero		1


	//----- nvinfo : EIATTR_MERCURY_ISA_VERSION
	.align		4
        /*0024*/ 	.byte	0x03, 0x5f
        /*0026*/ 	.short	0x0101


	//----- nvinfo : EIATTR_COOP_GROUP_MASK_REGIDS
	.align		4
        /*0028*/ 	.byte	0x04, 0x29
        /*002a*/ 	.short	(.L_1520 - .L_1519)


	//   ....[0]....
.L_1519:
        /*002c*/ 	.word	0xffffffff


	//   ....[1]....
        /*0030*/ 	.word	0xffffffff


	//   ....[2]....
        /*0034*/ 	.word	0xffffffff


	//   ....[3]....
        /*0038*/ 	.word	0xffffffff


	//   ....[4]....
        /*003c*/ 	.word	0xffffffff


	//   ....[5]....
        /*0040*/ 	.word	0xffffffff


	//   ....[6]....
        /*0044*/ 	.word	0xffffffff


	//   ....[7]....
        /*0048*/ 	.word	0xffffffff


	//   ....[8]....
        /*004c*/ 	.word	0xffffffff


	//   ....[9]....
        /*0050*/ 	.word	0xffffffff


	//   ....[10]....
        /*0054*/ 	.word	0xffffffff


	//   ....[11]....
        /*0058*/ 	.word	0xffffffff


	//   ....[12]....
        /*005c*/ 	.word	0xffffffff


	//   ....[13]....
        /*0060*/ 	.word	0xffffffff


	//   ....[14]....
        /*0064*/ 	.word	0xffffffff


	//   ....[15]....
        /*0068*/ 	.word	0xffffffff


	//----- nvinfo : EIATTR_COOP_GROUP_INSTR_OFFSETS
	.align		4
.L_1520:
        /*006c*/ 	.byte	0x04, 0x28
        /*006e*/ 	.short	(.L_1522 - .L_1521)


	//   ....[0]....
.L_1521:
        /*0070*/ 	.word	0x0000f7c0


	//   ....[1]....
        /*0074*/ 	.word	0x0000f8e0


	//   ....[2]....
        /*0078*/ 	.word	0x0000f8f0


	//   ....[3]....
        /*007c*/ 	.word	0x0000f940


	//   ....[4]....
        /*0080*/ 	.word	0x00012790


	//   ....[5]....
        /*0084*/ 	.word	0x000127b0


	//   ....[6]....
        /*0088*/ 	.word	0x000127e0


	//   ....[7]....
        /*008c*/ 	.word	0x000127f0


	//   ....[8]....
        /*0090*/ 	.word	0x00015680


	//   ....[9]....
        /*0094*/ 	.word	0x000156a0


	//   ....[10]....
        /*0098*/ 	.word	0x000156e0


	//   ....[11]....
        /*009c*/ 	.word	0x000156f0


	//   ....[12]....
        /*00a0*/ 	.word	0x000168e0


	//   ....[13]....
        /*00a4*/ 	.word	0x00016920


	//   ....[14]....
        /*00a8*/ 	.word	0x000169e0


	//   ....[15]....
        /*00ac*/ 	.word	0x00016a00


	//----- nvinfo : EIATTR_VRC_CTA_INIT_COUNT
	.align		4
.L_1522:
        /*00b0*/ 	.byte	0x02, 0x4a
	.zero		1
	.zero		1


	//----- nvinfo : EIATTR_EXIT_INSTR_OFFSETS
	.align		4
        /*00b4*/ 	.byte	0x04, 0x1c
        /*00b6*/ 	.short	(.L_1524 - .L_1523)


	//   ....[0]....
.L_1523:
        /*00b8*/ 	.word	0x00000340


	//   ....[1]....
        /*00bc*/ 	.word	0x00000c50


	//   ....[2]....
        /*00c0*/ 	.word	0x00000c80


	//   ....[3]....
        /*00c4*/ 	.word	0x00017b40


	//   ....[4]....
        /*00c8*/ 	.word	0x00017c50


	//   ....[5]....
        /*00cc*/ 	.word	0x00017c70


	//----- nvinfo : EIATTR_CRS_STACK_SIZE
	.align		4
.L_1524:
        /*00d0*/ 	.byte	0x04, 0x1e
        /*00d2*/ 	.short	(.L_1526 - .L_1525)
.L_1525:
        /*00d4*/ 	.word	0x00000000


	//----- nvinfo : EIATTR_CBANK_PARAM_SIZE
	.align		4
.L_1526:
        /*00d8*/ 	.byte	0x03, 0x19
        /*00da*/ 	.short	0x01d0


	//----- nvinfo : EIATTR_PARAM_CBANK
	.align		4
        /*00dc*/ 	.byte	0x04, 0x0a
        /*00de*/ 	.short	(.L_1528 - .L_1527)
	.align		4
.L_1527:
        /*00e0*/ 	.word	index@(.nv.constant0._ZN5flash24flash_fwd_splitkv_kernelI23Flash_fwd_kernel_traitsILi128ELi64ELi64ELi4ELb0ELb0EN7cutlass10bfloat16_tE19Flash_kernel_traitsILi128ELi64ELi64ELi4ES3_EELb1ELb0ELb0ELb0ELb0ELb1ELb0ELb1EEEvNS_16Flash_fwd_paramsE)
        /*00e4*/ 	.short	0x0380
        /*00e6*/ 	.short	0x01d0


	//----- nvinfo : EIATTR_SW_WAR
	.align		4
.L_1528:
        /*00e8*/ 	.byte	0x04, 0x36
        /*00ea*/ 	.short	(.L_1530 - .L_1529)
.L_1529:
        /*00ec*/ 	.word	0x00000008
.L_1530:


//--------------------- .nv.info._ZN5flash24flash_fwd_splitkv_kernelI23Flash_fwd_kernel_traitsILi128ELi64ELi64ELi4ELb0ELb0EN7cutlass10bfloat16_tE19Flash_kernel_traitsILi128ELi64ELi64ELi4ES3_EELb1ELb0ELb0ELb0ELb0ELb0ELb1ELb0EEEvNS_16Flash_fwd_paramsE --------------------------
	.section	.nv.info._ZN5flash24flash_fwd_splitkv_kernelI23Flash_fwd_kernel_traitsILi128ELi64ELi64ELi4ELb0ELb0EN7cutlass10bfloat16_tE19Flash_kernel_traitsILi128ELi64ELi64ELi4ES3_EELb1ELb0ELb0ELb0ELb0ELb0ELb1ELb0EEEvNS_16Flash_fwd_paramsE,"",@"SHT_CUDA_INFO"
	.sectionflags	@""
	.align	4


	//----- nvinfo : EIATTR_CUDA_API_VERSION
	.align		4
        /*0000*/ 	.byte	0x04, 0x37
        /*0002*/ 	.short	(.L_1532 - .L_1531)
.L_1531:
        /*0004*/ 	.word	0x00000082


	//----- nvinfo : EIATTR_KPARAM_INFO
	.align		4
.L_1532:
        /*0008*/ 	.byte	0x04, 0x17
        /*000a*/ 	.short	(.L_1534 - .L_1533)
.L_1533:
        /*000c*/ 	.word	0x00000000
        /*0010*/ 	.short	0x0000
        /*0012*/ 	.short	0x0000
        /*0014*/ 	.byte	0x00, 0xf0, 0x41, 0x07


	//----- nvinfo : EIATTR_SPARSE_MMA_MASK
	.align		4
.L_1534:
        /*0018*/ 	.byte	0x03, 0x50
        /*001a*/ 	.short	0x0000


	//----- nvinfo : EIATTR_MAXREG_COUNT
	.align		4
        /*001c*/ 	.byte	0x03, 0x1b
        /*001e*/ 	.short	0x00ff


	//----- nvinfo : EIATTR_NUM_BARRIERS
	.align		4
        /*0020*/ 	.byte	0x02, 0x4c
        /*0022*/ 	.byte	0x01
	.zero		1


	//----- nvinfo : EIATTR_MERCURY_ISA_VERSION
	.align		4
        /*0024*/ 	.byte	0x03, 0x5f
        /*0026*/ 	.short	0x0101


	//----- nvinfo : EIATTR_COOP_GROUP_MASK_REGIDS
	.align		4
        /*0028*/ 	.byte	0x04, 0x29
        /*002a*/ 	.short	(.L_1536 - .L_1535)


	//   ....[0]....
.L_1535:
        /*002c*/ 	.word	0xffffffff


	//   ....[1]....
        /*0030*/ 	.word	0xffffffff


	//   ....[2]....
        /*0034*/ 	.word	0xffffffff


	//   ....[3]....
        /*0038*/ 	.word	0xffffffff


	//   ....[4]....
        /*003c*/ 	.word	0xffffffff


	//   ....[5]....
        /*0040*/ 	.word	0xffffffff


	//   ....[6]....
        /*0044*/ 	.word	0xffffffff


	//   ....[7]....
        /*0048*/ 	.word	0xffffffff


	//   ....[8]....
        /*004c*/ 	.word	0xffffffff


	//   ....[9]....
        /*0050*/ 	.word	0xffffffff


	//   ....[10]....
        /*0054*/ 	.word	0xffffffff


	//   ....[11]....
        /*0058*/ 	.word	0xffffffff


	//   ....[12]....
        /*005c*/ 	.word	0xffffffff


	//   ....[13]....
        /*0060*/ 	.word	0xffffffff


	//   ....[14]....
        /*0064*/ 	.word	0xffffffff


	//   ....[15]....
        /*0068*/ 	.word	0xffffffff


	//----- nvinfo : EIATTR_COOP_GROUP_INSTR_OFFSETS
	.align		4
.L_1536:
        /*006c*/ 	.byte	0x04, 0x28
        /*006e*/ 	.short	(.L_1538 - .L_1537)


	//   ....[0]....
.L_1537:
        /*0070*/ 	.word	0x00004a20


	//   ....[1]....
        /*0074*/ 	.word	0x00004ba0


	//   ....[2]....
        /*0078*/ 	.word	0x00004bb0


	//   ....[3]....
        /*007c*/ 	.word	0x00004c00


	//   ....[4]....
        /*0080*/ 	.word	0x00007570


	//   ....[5]....
        /*0084*/ 	.word	0x00007580


	//   ....[6]....
        /*0088*/ 	.word	0x000075b0


	//   ....[7]....
        /*008c*/ 	.word	0x000075c0


	//   ....[8]....
        /*0090*/ 	.word	0x0000a090


	//   ....[9]....
        /*0094*/ 	.word	0x0000a0a0


	//   ....[10]....
        /*0098*/ 	.word	0x0000a0d0


	//   ....[11]....
        /*009c*/ 	.word	0x0000a0e0


	//   ....[12]....
        /*00a0*/ 	.word	0x0000b2f0


	//   ....[13]....
        /*00a4*/ 	.word	0x0000b330


	//   ....[14]....
        /*00a8*/ 	.word	0x0000b3d0


	//   ....[15]....
        /*00ac*/ 	.word	0x0000b3e0


	//----- nvinfo : EIATTR_VRC_CTA_INIT_COUNT
	.align		4
.L_1538:
        /*00b0*/ 	.byte	0x02, 0x4a
	.zero		1
	.zero		1


	//----- nvinfo : EIATTR_EXIT_INSTR_OFFSETS
	.align		4
        /*00b4*/ 	.byte	0x04, 0x1c
        /*00b6*/ 	.short	(.L_1540 - .L_1539)


	//   ....[0]....
.L_1539:
        /*00b8*/ 	.word	0x00000440


	//   ....[1]....
        /*00bc*/ 	.word	0x00001260


	//   ....[2]....
        /*00c0*/ 	.word	0x00001290


	//   ....[3]....
        /*00c4*/ 	.word	0x0000c700


	//   ....[4]....
        /*00c8*/ 	.word	0x0000c780


	//   ....[5]....
        /*00cc*/ 	.word	0x0000c7d0


	//----- nvinfo : EIATTR_CRS_STACK_SIZE
	.align		4
.L_1540:
        /*00d0*/ 	.byte	0x04, 0x1e
        /*00d2*/ 	.short	(.L_1542 - .L_1541)
.L_1541:
        /*00d4*/ 	.word	0x00000000


	//----- nvinfo : EIATTR_CBANK_PARAM_SIZE
	.align		4
.L_1542:
        /*00d8*/ 	.byte	0x03, 0x19
        /*00da*/ 	.short	0x01d0


	//----- nvinfo : EIATTR_PARAM_CBANK
	.align		4
        /*00dc*/ 	.byte	0x04, 0x0a
        /*00de*/ 	.short	(.L_1544 - .L_1543)
	.align		4
.L_1543:
        /*00e0*/ 	.word	index@(.nv.constant0._ZN5flash24flash_fwd_splitkv_kernelI23Flash_fwd_kernel_traitsILi128ELi64ELi64ELi4ELb0ELb0EN7cutlass10bfloat16_tE19Flash_kernel_traitsILi128ELi64ELi64ELi4ES3_EELb1ELb0ELb0ELb0ELb0ELb0ELb1ELb0EEEvNS_16Flash_fwd_paramsE)
        /*00e4*/ 	.short	0x0380
        /*00e6*/ 	.short	0x01d0


	//----- nvinfo : EIATTR_SW_WAR
	.align		4
.L_1544:
        /*00e8*/ 	.byte	0x04, 0x36
        /*00ea*/ 	.short	(.L_1546 - .L_1545)
.L_1545:
        /*00ec*/ 	.word	0x00000008
.L_1546:


//--------------------- .nv.info._ZN5flash24flash_fwd_splitkv_kernelI23Flash_fwd_kernel_traitsILi128ELi64ELi64ELi4ELb0ELb0EN7cutlass10bfloat16_tE19Flash_kernel_traitsILi128ELi64ELi64ELi4ES3_EELb1ELb0ELb0ELb0ELb0ELb1ELb1ELb0EEEvNS_16Flash_fwd_paramsE --------------------------
	.section	.nv.info._ZN5flash24flash_fwd_splitkv_kernelI23Flash_fwd_kernel_traitsILi128ELi64ELi64ELi4ELb0ELb0EN7cutlass10bfloat16_tE19Flash_kernel_traitsILi128ELi64ELi64ELi4ES3_EELb1ELb0ELb0ELb0ELb0ELb1ELb1ELb0EEEvNS_16Flash_fwd_paramsE,"",@"SHT_CUDA_INFO"
	.sectionflags	@""
	.align	4


	//----- nvinfo : EIATTR_CUDA_API_VERSION
	.align		4
        /*0000*/ 	.byte	0x04, 0x37
        /*0002*/ 	.short	(.L_1548 - .L_1547)
.L_1547:
        /*0004*/ 	.word	0x00000082


	//----- nvinfo : EIATTR_KPARAM_INFO
	.align		4
.L_1548:
        /*0008*/ 	.byte	0x04, 0x17
        /*000a*/ 	.short	(.L_1550 - .L_1549)
.L_1549:
        /*000c*/ 	.word	0x00000000
        /*0010*/ 	.short	0x0000
        /*0012*/ 	.short	0x0000
        /*0014*/ 	.byte	0x00, 0xf0, 0x41, 0x07


	//----- nvinfo : EIATTR_SPARSE_MMA_MASK
	.align		4
.L_1550:
        /*0018*/ 	.byte	0x03, 0x50
        /*001a*/ 	.short	0x0000


	//----- nvinfo : EIATTR_MAXREG_COUNT
	.align		4
        /*001c*/ 	.byte	0x03, 0x1b
        /*001e*/ 	.short	0x00ff


	//----- nvinfo : EIATTR_NUM_BARRIERS
	.align		4
        /*0020*/ 	.byte	0x02, 0x4c
        /*0022*/ 	.byte	0x01
	.zero		1


	//----- nvinfo : EIATTR_MERCURY_ISA_VERSION
	.align		4
        /*0024*/ 	.byte	0x03, 0x5f
        /*0026*/ 	.short	0x0101


	//----- nvinfo : EIATTR_COOP_GROUP_MASK_REGIDS
	.align		4
        /*0028*/ 	.byte	0x04, 0x29
        /*002a*/ 	.short	(.L_1552 - .L_1551)


	//   ....[0]....
.L_1551:
        /*002c*/ 	.word	0xffffffff


	//   ....[1]....
        /*0030*/ 	.word	0xffffffff


	//   ....[2]....
        /*0034*/ 	.word	0xffffffff


	//   ....[3]....
        /*0038*/ 	.word	0xffffffff


	//   ....[4]....
        /*003c*/ 	.word	0xffffffff


	//   ....[5]....
        /*0040*/ 	.word	0xffffffff


	//   ....[6]....
        /*0044*/ 	.word	0xffffffff


	//   ....[7]....
        /*0048*/ 	.word	0xffffffff


	//   ....[8]....
        /*004c*/ 	.word	0xffffffff


	//   ....[9]....
        /*0050*/ 	.word	0xffffffff


	//   ....[10]....
        /*0054*/ 	.word	0xffffffff


	//   ....[11]....
        /*0058*/ 	.word	0xffffffff


	//   ....[12]....
        /*005c*/ 	.word	0xffffffff


	//   ....[13]....
        /*0060*/ 	.word	0xffffffff


	//   ....[14]....
        /*0064*/ 	.word	0xffffffff


	//   ....[15]....
        /*0068*/ 	.word	0xffffffff


	//----- nvinfo : EIATTR_COOP_GROUP_INSTR_OFFSETS
	.align		4
.L_1552:
        /*006c*/ 	.byte	0x04, 0x28
        /*006e*/ 	.short	(.L_1554 - .L_1553)


	//   ....[0]....
.L_1553:
        /*0070*/ 	.word	0x00004eb0


	//   ....[1]....
        /*0074*/ 	.word	0x00004fb0


	//   ....[2]....
        /*0078*/ 	.word	0x00004fc0


	//   ....[3]....
        /*007c*/ 	.word	0x00005010


	//   ....[4]....
        /*0080*/ 	.word	0x00007d80


	//   ....[5]....
        /*0084*/ 	.word	0x00007d90


	//   ....[6]....
        /*0088*/ 	.word	0x00007dc0


	//   ....[7]....
        /*008c*/ 	.word	0x00007dd0


	//   ....[8]....
        /*0090*/ 	.word	0x0000acc0


	//   ....[9]....
        /*0094*/ 	.word	0x0000acd0


	//   ....[10]....
        /*0098*/ 	.word	0x0000ad30


	//   ....[11]....
        /*009c*/ 	.word	0x0000ad40


	//   ....[12]....
        /*00a0*/ 	.word	0x0000bf10


	//   ....[13]....
        /*00a4*/ 	.word	0x0000bf50


	//   ....[14]....
        /*00a8*/ 	.word	0x0000bff0


	//   ....[15]....
        /*00ac*/ 	.word	0x0000c000


	//----- nvinfo : EIATTR_VRC_CTA_INIT_COUNT
	.align		4
.L_1554:
        /*00b0*/ 	.byte	0x02, 0x4a
	.zero		1
	.zero		1


	//----- nvinfo : EIATTR_EXIT_INSTR_OFFSETS
	.align		4
        /*00b4*/ 	.byte	0x04, 0x1c
        /*00b6*/ 	.short	(.L_1556 - .L_1555)


	//   ....[0]....
.L_1555:
        /*00b8*/ 	.word	0x00000440


	//   ....[1]....
        /*00bc*/ 	.word	0x00001260


	//   ....[2]....
        /*00c0*/ 	.word	0x00001290


	//   ....[3]....
        /*00c4*/ 	.word	0x0000d320


	//   ....[4]....
        /*00c8*/ 	.word	0x0000d3a0


	//   ....[5]....
        /*00cc*/ 	.word	0x0000d3f0


	//----- nvinfo : EIATTR_CRS_STACK_SIZE
	.align		4
.L_1556:
        /*00d0*/ 	.byte	0x04, 0x1e
        /*00d2*/ 	.short	(.L_1558 - .L_1557)
.L_1557:
        /*00d4*/ 	.word	0x00000000


	//----- nvinfo : EIATTR_CBANK_PARAM_SIZE
	.align		4
.L_1558:
        /*00d8*/ 	.byte	0x03, 0x19
        /*00da*/ 	.short	0x01d0


	//----- nvinfo : EIATTR_PARAM_CBANK
	.align		4
        /*00dc*/ 	.byte	0x04, 0x0a
        /*00de*/ 	.short	(.L_1560 - .L_1559)
	.align		4
.L_1559:
        /*00e0*/ 	.word	index@(.nv.constant0._ZN5flash24flash_fwd_splitkv_kernelI23Flash_fwd_kernel_traitsILi128ELi64ELi64ELi4ELb0ELb0EN7cutlass10bfloat16_tE19Flash_kernel_traitsILi128ELi64ELi64ELi4ES3_EELb1ELb0ELb0ELb0ELb0ELb1ELb1ELb0EEEvNS_16Flash_fwd_paramsE)
        /*00e4*/ 	.short	0x0380
        /*00e6*/ 	.short	0x01d0


	//----- nvinfo : EIATTR_SW_WAR
	.align		4
.L_1560:
        /*00e8*/ 	.byte	0x04, 0x36
        /*00ea*/ 	.short	(.L_1562 - .L_1561)
.L_1561:
        /*00ec*/ 	.word	0x00000008
.L_1562:


//--------------------- .nv.info._ZN5flash24flash_fwd_splitkv_kernelI23Flash_fwd_kernel_traitsILi128ELi64ELi64ELi4ELb0ELb0EN7cutlass10bfloat16_tE19Flash_kernel_traitsILi128ELi64ELi64ELi4ES3_EELb1ELb0ELb0ELb0ELb0ELb0ELb1ELb1EEEvNS_16Flash_fwd_paramsE --------------------------
	.section	.nv.info._ZN5flash24flash_fwd_splitkv_kernelI23Flash_fwd_kernel_traitsILi128ELi64ELi64ELi4ELb0ELb0EN7cutlass10bfloat16_tE19Flash_kernel_traitsILi128ELi64ELi64ELi4ES3_EELb1ELb0ELb0ELb0ELb0ELb0ELb1ELb1EEEvNS_16Flash_fwd_paramsE,"",@"SHT_CUDA_INFO"
	.sectionflags	@""
	.align	4


	//----- nvinfo : EIATTR_CUDA_API_VERSION
	.align		4
        /*0000*/ 	.byte	0x04, 0x37
        /*0002*/ 	.short	(.L_1564 - .L_1563)
.L_1563:
        /*0004*/ 	.word	0x00000082


	//----- nvinfo : EIATTR_KPARAM_INFO
	.align		4
.L_1564:
        /*0008*/ 	.byte	0x04, 0x17
        /*000a*/ 	.short	(.L_1566 - .L_1565)
.L_1565:
        /*000c*/ 	.word	0x00000000
        /*0010*/ 	.short	0x0000
        /*0012*/ 	.short	0x0000
        /*0014*/ 	.byte	0x00, 0xf0, 0x41, 0x07


	//----- nvinfo : EIATTR_SPARSE_MMA_MASK
	.align		4
.L_1566:
        /*0018*/ 	.byte	0x03, 0x50
        /*001a*/ 	.short	0x0000


	//----- nvinfo : EIATTR_MAXREG_COUNT
	.align		4
        /*001c*/ 	.byte	0x03, 0x1b
        /*001e*/ 	.short	0x00ff


	//----- nvinfo : EIATTR_NUM_BARRIERS
	.align		4
        /*0020*/ 	.byte	0x02, 0x4c
        /*0022*/ 	.byte	0x01
	.zero		1


	//----- nvinfo : EIATTR_MERCURY_ISA_VERSION
	.align		4
        /*0024*/ 	.byte	0x03, 0x5f
        /*0026*/ 	.short	0x0101


	//----- nvinfo : EIATTR_COOP_GROUP_MASK_REGIDS
	.align		4
        /*0028*/ 	.byte	0x04, 0x29
        /*002a*/ 	.short	(.L_1568 - .L_1567)


	//   ....[0]....
.L_1567:
        /*002c*/ 	.word	0xffffffff


	//   ....[1]....
        /*0030*/ 	.word	0xffffffff


	//   ....[2]....
        /*0034*/ 	.word	0xffffffff


	//   ....[3]....
        /*0038*/ 	.word	0xffffffff


	//   ....[4]....
        /*003c*/ 	.word	0xffffffff


	//   ....[5]....
        /*0040*/ 	.word	0xffffffff


	//   ....[6]....
        /*0044*/ 	.word	0xffffffff


	//   ....[7]....
        /*0048*/ 	.word	0xffffffff


	//   ....[8]....
        /*004c*/ 	.word	0xffffffff


	//   ....[9]....
        /*0050*/ 	.word	0xffffffff


	//   ....[10]....
        /*0054*/ 	.word	0xffffffff


	//   ....[11]....
        /*0058*/ 	.word	0xffffffff


	//   ....[12]....
        /*005c*/ 	.word	0xffffffff


	//   ....[13]....
        /*0060*/ 	.word	0xffffffff


	//   ....[14]....
        /*0064*/ 	.word	0xffffffff


	//   ....[15]....
        /*0068*/ 	.word	0xffffffff


	//----- nvinfo : EIATTR_COOP_GROUP_INSTR_OFFSETS
	.align		4
.L_1568:
        /*006c*/ 	.byte	0x04, 0x28
        /*006e*/ 	.short	(.L_1570 - .L_1569)


	//   ....[0]....
.L_1569:
        /*0070*/ 	.word	0x0000fa80


	//   ....[1]....
        /*0074*/ 	.word	0x0000fbc0


	//   ....[2]....
        /*0078*/ 	.word	0x0000fbd0


	//   ....[3]....
        /*007c*/ 	.word	0x0000fc20


	//   ....[4]....
        /*0080*/ 	.word	0x000126e0


	//   ....[5]....
        /*0084*/ 	.word	0x000126f0


	//   ....[6]....
        /*0088*/ 	.word	0x00012720


	//   ....[7]....
        /*008c*/ 	.word	0x00012730


	//   ....[8]....
        /*0090*/ 	.word	0x00015280


	//   ....[9]....
        /*0094*/ 	.word	0x00015290


	//   ....[10]....
        /*0098*/ 	.word	0x000152d0


	//   ....[11]....
        /*009c*/ 	.word	0x000152e0


	//   ....[12]....
        /*00a0*/ 	.word	0x000164f0


	//   ....[13]....
        /*00a4*/ 	.word	0x00016530


	//   ....[14]....
        /*00a8*/ 	.word	0x00016670


	//   ....[15]....
        /*00ac*/ 	.word	0x000166a0


	//----- nvinfo : EIATTR_VRC_CTA_INIT_COUNT
	.align		4
.L_1570:
        /*00b0*/ 	.byte	0x02, 0x4a
	.zero		1
	.zero		1


	//----- nvinfo : EIATTR_EXIT_INSTR_OFFSETS
	.align		4
        /*00b4*/ 	.byte	0x04, 0x1c
        /*00b6*/ 	.short	(.L_1572 - .L_1571)


	//   ....[0]....
.L_1571:
        /*00b8*/ 	.word	0x00000440


	//   ....[1]....
        /*00bc*/ 	.word	0x00001270


	//   ....[2]....
        /*00c0*/ 	.word	0x000012a0


	//   ....[3]....
        /*00c4*/ 	.word	0x000178b0


	//   ....[4]....
        /*00c8*/ 	.word	0x00017930


	//   ....[5]....
        /*00cc*/ 	.word	0x00017980


	//----- nvinfo : EIATTR_CRS_STACK_SIZE
	.align		4
.L_1572:
        /*00d0*/ 	.byte	0x04, 0x1e
        /*00d2*/ 	.short	(.L_1574 - .L_1573)
.L_1573:
        /*00d4*/ 	.word	0x00000000


	//----- nvinfo : EIATTR_CBANK_PARAM_SIZE
	.align		4
.L_1574:
        /*00d8*/ 	.byte	0x03, 0x19
        /*00da*/ 	.short	0x01d0


	//----- nvinfo : EIATTR_PARAM_CBANK
	.align		4
        /*00dc*/ 	.byte	0x04, 0x0a
        /*00de*/ 	.short	(.L_1576 - .L_1575)
	.align		4
.L_1575:
        /*00e0*/ 	.word	index@(.nv.constant0._ZN5flash24flash_fwd_splitkv_kernelI23Flash_fwd_kernel_traitsILi128ELi64ELi64ELi4ELb0ELb0EN7cutlass10bfloat16_tE19Flash_kernel_traitsILi128ELi64ELi64ELi4ES3_EELb1ELb0ELb0ELb0ELb0ELb0ELb1ELb1EEEvNS_16Flash_fwd_paramsE)
        /*00e4*/ 	.short	0x0380
        /*00e6*/ 	.short	0x01d0


	//----- nvinfo : EIATTR_SW_WAR
	.align		4
.L_1576:
        /*00e8*/ 	.byte	0x04, 0x36
        /*00ea*/ 	.short	(.L_1578 - .L_1577)
.L_1577:
        /*00ec*/ 	.word	0x00000008
.L_1578:


//--------------------- .nv.info._ZN5flash24flash_fwd_splitkv_kernelI23Flash_fwd_kernel_traitsILi128ELi64ELi64ELi4ELb0ELb0EN7cutlass10bfloat16_tE19Flash_kernel_traitsILi128ELi64ELi64ELi4ES3_EELb1ELb0ELb0ELb0ELb0ELb1ELb1ELb1EEEvNS_16Flash_fwd_paramsE --------------------------
	.section	.nv.info._ZN5flash24flash_fwd_splitkv_kernelI23Flash_fwd_kernel_traitsILi128ELi64ELi64ELi4ELb0ELb0EN7cutlass10bfloat16_tE19Flash_kernel_traitsILi128ELi64ELi64ELi4ES3_EELb1ELb0ELb0ELb0ELb0ELb1ELb1ELb1EEEvNS_16Flash_fwd_paramsE,"",@"SHT_CUDA_INFO"
	.sectionflags	@""
	.align	4


	//----- nvinfo : EIATTR_CUDA_API_VERSION
	.align		4
        /*0000*/ 	.byte	0x04, 0x37
        /*0002*/ 	.short	(.L_1580 - .L_1579)
.L_1579:
        /*0004*/ 	.word	0x00000082


	//----- nvinfo : EIATTR_KPARAM_INFO
	.align		4
.L_1580:
        /*0008*/ 	.byte	0x04, 0x17
        /*000a*/ 	.short	(.L_1582 - .L_1581)
.L_1581:
        /*000c*/ 	.word	0x00000000
        /*0010*/ 	.short	0x0000
        /*0012*/ 	.short	0x0000
        /*0014*/ 	.byte	0x00, 0xf0, 0x41, 0x07


	//----- nvinfo : EIATTR_SPARSE_MMA_MASK
	.align		4
.L_1582:
        /*0018*/ 	.byte	0x03, 0x50
        /*001a*/ 	.short	0x0000


	//----- nvinfo : EIATTR_MAXREG_COUNT
	.align		4
        /*001c*/ 	.byte	0x03, 0x1b
        /*001e*/ 	.short	0x00ff


	//----- nvinfo : EIATTR_NUM_BARRIERS
	.align		4
        /*0020*/ 	.byte	0x02, 0x4c
        /*0022*/ 	.byte	0x01
	.zero		1


	//----- nvinfo : EIATTR_MERCURY_ISA_VERSION
	.align		4
        /*0024*/ 	.byte	0x03, 0x5f
        /*0026*/ 	.short	0x0101


	//----- nvinfo : EIATTR_COOP_GROUP_MASK_REGIDS
	.align		4
        /*0028*/ 	.byte	0x04, 0x29
        /*002a*/ 	.short	(.L_1584 - .L_1583)


	//   ....[0]....
.L_1583:
        /*002c*/ 	.word	0xffffffff


	//   ....[1]....
        /*0030*/ 	.word	0xffffffff


	//   ....[2]....
        /*0034*/ 	.word	0xffffffff


	//   ....[3]....
        /*0038*/ 	.word	0xffffffff


	//   ....[4]....
        /*003c*/ 	.word	0xffffffff


	//   ....[5]....
        /*0040*/ 	.word	0xffffffff


	//   ....[6]....
        /*0044*/ 	.word	0xffffffff


	//   ....[7]....
        /*0048*/ 	.word	0xffffffff


	//   ....[8]....
        /*004c*/ 	.word	0xffffffff


	//   ....[9]....
        /*0050*/ 	.word	0xffffffff


	//   ....[10]....
        /*0054*/ 	.word	0xffffffff


	//   ....[11]....
        /*0058*/ 	.word	0xffffffff


	//   ....[12]....
        /*005c*/ 	.word	0xffffffff


	//   ....[13]....
        /*0060*/ 	.word	0xffffffff


	//   ....[14]....
        /*0064*/ 	.word	0xffffffff


	//   ....[15]....
        /*0068*/ 	.word	0xffffffff


	//----- nvinfo : EIATTR_COOP_GROUP_INSTR_OFFSETS
	.align		4
.L_1584:
        /*006c*/ 	.byte	0x04, 0x28
        /*006e*/ 	.short	(.L_1586 - .L_1585)


	//   ....[0]....
.L_1585:
        /*0070*/ 	.word	0x0000fe80


	//   ....[1]....
        /*0074*/ 	.word	0x0000ffd0


	//   ....[2]....
        /*0078*/ 	.word	0x0000ffe0


	//   ....[3]....
        /*007c*/ 	.word	0x00010030


	//   ....[4]....
        /*0080*/ 	.word	0x00012e80


	//   ....[5]....
        /*0084*/ 	.word	0x00012e90


	//   ....[6]....
        /*0088*/ 	.word	0x00012ec0


	//   ....[7]....
        /*008c*/ 	.word	0x00012ed0


	//   ....[8]....
        /*0090*/ 	.word	0x00015e70


	//   ....[9]....
        /*0094*/ 	.word	0x00015e80


	//   ....[10]....
        /*0098*/ 	.word	0x00015ec0


	//   ....[11]....
        /*009c*/ 	.word	0x00015ed0


	//   ....[12]....
        /*00a0*/ 	.word	0x000170c0


	//   ....[13]....
        /*00a4*/ 	.word	0x00017100


	//   ....[14]....
        /*00a8*/ 	.word	0x00017240


	//   ....[15]....
        /*00ac*/ 	.word	0x00017270


	//----- nvinfo : EIATTR_VRC_CTA_INIT_COUNT
	.align		4
.L_1586:
        /*00b0*/ 	.byte	0x02, 0x4a
	.zero		1
	.zero		1


	//----- nvinfo : EIATTR_EXIT_INSTR_OFFSETS
	.align		4
        /*00b4*/ 	.byte	0x04, 0x1c
        /*00b6*/ 	.short	(.L_1588 - .L_1587)


	//   ....[0]....
.L_1587:
        /*00b8*/ 	.word	0x00000440


	//   ....[1]....
        /*00bc*/ 	.word	0x00001270


	//   ....[2]....
        /*00c0*/ 	.word	0x000012a0


	//   ....[3]....
        /*00c4*/ 	.word	0x00018480


	//   ....[4]....
        /*00c8*/ 	.word	0x00018500


	//   ....[5]....
        /*00cc*/ 	.word	0x00018550


	//----- nvinfo : EIATTR_CRS_STACK_SIZE
	.align		4
.L_1588:
        /*00d0*/ 	.byte	0x04, 0x1e
        /*00d2*/ 	.short	(.L_1590 - .L_1589)
.L_1589:
        /*00d4*/ 	.word	0x00000000


	//----- nvinfo : EIATTR_CBANK_PARAM_SIZE
	.align		4
.L_1590:
        /*00d8*/ 	.byte	0x03, 0x19
        /*00da*/ 	.short	0x01d0


	//----- nvinfo : EIATTR_PARAM_CBANK
	.align		4
        /*00dc*/ 	.byte	0x04, 0x0a
        /*00de*/ 	.short	(.L_1592 - .L_1591)
	.align		4
.L_1591:
        /*00e0*/ 	.word	index@(.nv.constant0._ZN5flash24flash_fwd_splitkv_kernelI23Flash_fwd_kernel_traitsILi128ELi64ELi64ELi4ELb0ELb0EN7cutlass10bfloat16_tE19Flash_kernel_traitsILi128ELi64ELi64ELi4ES3_EELb1ELb0ELb0ELb0ELb0ELb1ELb1ELb1EEEvNS_16Flash_fwd_paramsE)
        /*00e4*/ 	.short	0x0380
        /*00e6*/ 	.short	0x01d0


	//----- nvinfo : EIATTR_SW_WAR
	.align		4
.L_1592:
        /*00e8*/ 	.byte	0x04, 0x36
        /*00ea*/ 	.short	(.L_1594 - .L_1593)
.L_1593:
        /*00ec*/ 	.word	0x00000008
.L_1594:


//--------------------- .nv.info._ZN5flash24flash_fwd_splitkv_kernelI23Flash_fwd_kernel_traitsILi128ELi64ELi64ELi4ELb0ELb0EN7cutlass10bfloat16_tE19Flash_kernel_traitsILi128ELi64ELi64ELi4ES3_EELb1ELb0ELb0ELb1ELb1ELb0ELb0ELb0EEEvNS_16Flash_fwd_paramsE --------------------------
	.section	.nv.info._ZN5flash24flash_fwd_splitkv_kernelI23Flash_fwd_kernel_traitsILi128ELi64ELi64ELi4ELb0ELb0EN7cutlass10bfloat16_tE19Flash_kernel_traitsILi128ELi64ELi64ELi4ES3_EELb1ELb0ELb0ELb1ELb1ELb0ELb0ELb0EEEvNS_16Flash_fwd_paramsE,"",@"SHT_CUDA_INFO"
	.sectionflags	@""
	.align	4


	//----- nvinfo : EIATTR_CUDA_API_VERSION
	.align		4
        /*0000*/ 	.byte	0x04, 0x37
        /*0002*/ 	.short	(.L_1596 - .L_1595)
.L_1595:
        /*0004*/ 	.word	0x00000082


	//----- nvinfo : EIATTR_KPARAM_INFO
	.align		4
.L_1596:
        /*0008*/ 	.byte	0x04, 0x17
        /*000a*/ 	.short	(.L_1598 - .L_1597)
.L_1597:
        /*000c*/ 	.word	0x00000000
        /*0010*/ 	.short	0x0000
        /*0012*/ 	.short	0x0000
        /*0014*/ 	.byte	0x00, 0xf0, 0x41, 0x07


	//----- nvinfo : EIATTR_SPARSE_MMA_MASK
	.align		4
.L_1598:
        /*0018*/ 	.byte	0x03, 0x50
        /*001a*/ 	.short	0x0000


	//----- nvinfo : EIATTR_MAXREG_COUNT
	.align		4
        /*001c*/ 	.byte	0x03, 0x1b
        /*001e*/ 	.short	0x00ff


	//----- nvinfo : EIATTR_NUM_BARRIERS
	.align		4
        /*0020*/ 	.byte	0x02, 0x4c
        /*0022*/ 	.byte	0x01
	.zero		1


	//----- nvinfo : EIATTR_MERCURY_ISA_VERSION
	.align		4
        /*0024*/ 	.byte	0x03, 0x5f
        /*0026*/ 	.short	0x0101


	//----- nvinfo : EIATTR_COOP_GROUP_MASK_REGIDS
	.align		4
        /*0028*/ 	.byte	0x04, 0x29
        /*002a*/ 	.short	(.L_1600 - .L_1599)


	//   ....[0]....
.L_1599:
        /*002c*/ 	.word	0xffffffff


	//   ....[1]....
        /*0030*/ 	.word	0xffffffff


	//   ....[2]....
        /*0034*/ 	.word	0xffffffff


	//   ....[3]....
        /*0038*/ 	.word	0xffffffff


	//   ....[4]....
        /*003c*/ 	.word	0xffffffff


	//   ....[5]....
        /*0040*/ 	.word	0xffffffff


	//   ....[6]....
        /*0044*/ 	.word	0xffffffff


	//   ....[7]....
        /*0048*/ 	.word	0xffffffff


	//   ....[8]....
        /*004c*/ 	.word	0xffffffff


	//   ....[9]....
        /*0050*/ 	.word	0xffffffff


	//   ....[10]....
        /*0054*/ 	.word	0xffffffff


	//   ....[11]....
        /*0058*/ 	.word	0xffffffff


	//----- nvinfo : EIATTR_COOP_GROUP_INSTR_OFFSETS
	.align		4
.L_1600:
        /*005c*/ 	.byte	0x04, 0x28
        /*005e*/ 	.short	(.L_1602 - .L_1601)


	//   ....[0]....
.L_1601:
        /*0060*/ 	.word	0x00002db0


	//   ....[1]....
        /*0064*/ 	.word	0x00002dd0


	//   ....[2]....
        /*0068*/ 	.word	0x00002e70


	//   ....[3]....
        /*006c*/ 	.word	0x00002e80


	//   ....[4]....
        /*0070*/ 	.word	0x00005030


	//   ....[5]....
        /*0074*/ 	.word	0x00005050


	//   ....[6]....
        /*0078*/ 	.word	0x00005080


	//   ....[7]....
        /*007c*/ 	.word	0x00005090


	//   ....[8]....
        /*0080*/ 	.word	0x000062a0


	//   ....[9]....
        /*0084*/ 	.word	0x000062e0


	//   ....[10]....
        /*0088*/ 	.word	0x00006360


	//   ....[11]....
        /*008c*/ 	.word	0x00006370


	//----- nvinfo : EIATTR_VRC_CTA_INIT_COUNT
	.align		4
.L_1602:
        /*0090*/ 	.byte	0x02, 0x4a
	.zero		1
	.zero		1


	//----- nvinfo : EIATTR_EXIT_INSTR_OFFSETS
	.align		4
        /*0094*/ 	.byte	0x04, 0x1c
        /*0096*/ 	.short	(.L_1604 - .L_1603)


	//   ....[0]....
.L_1603:
        /*0098*/ 	.word	0x00000160


	//   ....[1]....
        /*009c*/ 	.word	0x00000700


	//   ....[2]....
        /*00a0*/ 	.word	0x00000730


	//   ....[3]....
        /*00a4*/ 	.word	0x00007270


	//----- nvinfo : EIATTR_CRS_STACK_SIZE
	.align		4
.L_1604:
        /*00a8*/ 	.byte	0x04, 0x1e
        /*00aa*/ 	.short	(.L_1606 - .L_1605)
.L_1605:
        /*00ac*/ 	.word	0x00000000


	//----- nvinfo : EIATTR_CBANK_PARAM_SIZE
	.align		4
.L_1606:
        /*00b0*/ 	.byte	0x03, 0x19
        /*00b2*/ 	.short	0x01d0


	//----- nvinfo : EIATTR_PARAM_CBANK
	.align		4
        /*00b4*/ 	.byte	0x04, 0x0a
        /*00b6*/ 	.short	(.L_1608 - .L_1607)
	.align		4
.L_1607:
        /*00b8*/ 	.word	index@(.nv.constant0._ZN5flash24flash_fwd_splitkv_kernelI23Flash_fwd_kernel_traitsILi128ELi64ELi64ELi4ELb0ELb0EN7cutlass10bfloat16_tE19Flash_kernel_traitsILi128ELi64ELi64ELi4ES3_EELb1ELb0ELb0ELb1ELb1ELb0ELb0ELb0EEEvNS_16Flash_fwd_paramsE)
        /*00bc*/ 	.short	0x0380
        /*00be*/ 	.short	0x01d0


	//----- nvinfo : EIATTR_SW_WAR
	.align		4
.L_1608:
        /*00c0*/ 	.byte	0x04, 0x36
        /*00c2*/ 	.short	(.L_1610 - .L_1609)
.L_1609:
        /*00c4*/ 	.word	0x00000008
.L_1610:


//--------------------- .nv.info._ZN5flash24flash_fwd_splitkv_kernelI23Flash_fwd_kernel_traitsILi128ELi64ELi64ELi4ELb0ELb0EN7cutlass10bfloat16_tE19Flash_kernel_traitsILi128ELi64ELi64ELi4ES3_EELb1ELb0ELb0ELb1ELb1ELb1ELb0ELb0EEEvNS_16Flash_fwd_paramsE --------------------------
	.section	.nv.info._ZN5flash24flash_fwd_splitkv_kernelI23Flash_fwd_kernel_traitsILi128ELi64ELi64ELi4ELb0ELb0EN7cutlass10bfloat16_tE19Flash_kernel_traitsILi128ELi64ELi64ELi4ES3_EELb1ELb0ELb0ELb1ELb1ELb1ELb0ELb0EEEvNS_16Flash_fwd_paramsE,"",@"SHT_CUDA_INFO"
	.sectionflags	@""
	.align	4


	//----- nvinfo : EIATTR_CUDA_API_VERSION
	.align		4
        /*0000*/ 	.byte	0x04, 0x37
        /*0002*/ 	.short	(.L_1612 - .L_1611)
.L_1611:
        /*0004*/ 	.word	0x00000082


	//----- nvinfo : EIATTR_KPARAM_INFO
	.align		4
.L_1612:
        /*0008*/ 	.byte	0x04, 0x17
        /*000a*/ 	.short	(.L_1614 - .L_1613)
.L_1613:
        /*000c*/ 	.word	0x00000000
        /*0010*/ 	.short	0x0000
        /*0012*/ 	.short	0x0000
        /*0014*/ 	.byte	0x00, 0xf0, 0x41, 0x07


	//----- nvinfo : EIATTR_SPARSE_MMA_MASK
	.align		4
.L_1614:
        /*0018*/ 	.byte	0x03, 0x50
        /*001a*/ 	.short	0x0000


	//----- nvinfo : EIATTR_MAXREG_COUNT
	.align		4
        /*001c*/ 	.byte	0x03, 0x1b
        /*001e*/ 	.short	0x00ff


	//----- nvinfo : EIATTR_NUM_BARRIERS
	.align		4
        /*0020*/ 	.byte	0x02, 0x4c
        /*0022*/ 	.byte	0x01
	.zero		1


	//----- nvinfo : EIATTR_MERCURY_ISA_VERSION
	.align		4
        /*0024*/ 	.byte	0x03, 0x5f
        /*0026*/ 	.short	0x0101


	//----- nvinfo : EIATTR_COOP_GROUP_MASK_REGIDS
	.align		4
        /*0028*/ 	.byte	0x04, 0x29
        /*002a*/ 	.short	(.L_1616 - .L_1615)


	//   ....[0]....
.L_1615:
        /*002c*/ 	.word	0xffffffff


	//   ....[1]....
        /*0030*/ 	.word	0xffffffff


	//   ....[2]....
        /*0034*/ 	.word	0xffffffff


	//   ....[3]....
        /*0038*/ 	.word	0xffffffff


	//   ....[4]....
        /*003c*/ 	.word	0xffffffff


	//   ....[5]....
        /*0040*/ 	.word	0xffffffff


	//   ....[6]....
        /*0044*/ 	.word	0xffffffff


	//   ....[7]....
        /*0048*/ 	.word	0xffffffff


	//   ....[8]....
        /*004c*/ 	.word	0xffffffff


	//   ....[9]....
        /*0050*/ 	.word	0xffffffff


	//   ....[10]....
        /*0054*/ 	.word	0xffffffff


	//   ....[11]....
        /*0058*/ 	.word	0xffffffff


	//----- nvinfo : EIATTR_COOP_GROUP_INSTR_OFFSETS
	.align		4
.L_1616:
        /*005c*/ 	.byte	0x04, 0x28
        /*005e*/ 	.short	(.L_1618 - .L_1617)


	//   ....[0]....
.L_1617:
        /*0060*/ 	.word	0x000031c0


	//   ....[1]....
        /*0064*/ 	.word	0x000031e0


	//   ....[2]....
        /*0068*/ 	.word	0x00003290


	//   ....[3]....
        /*006c*/ 	.word	0x000032a0


	//   ....[4]....
        /*0070*/ 	.word	0x00005850


	//   ....[5]....
        /*0074*/ 	.word	0x00005870


	//   ....[6]....
        /*0078*/ 	.word	0x000058d0


	//   ....[7]....
        /*007c*/ 	.word	0x000058e0


	//   ....[8]....
        /*0080*/ 	.word	0x00006ab0


	//   ....[9]....
        /*0084*/ 	.word	0x00006af0


	//   ....[10]....
        /*0088*/ 	.word	0x00006b70


	//   ....[11]....
        /*008c*/ 	.word	0x00006b80


	//----- nvinfo : EIATTR_VRC_CTA_INIT_COUNT
	.align		4
.L_1618:
        /*0090*/ 	.byte	0x02, 0x4a
	.zero		1
	.zero		1


	//----- nvinfo : EIATTR_EXIT_INSTR_OFFSETS
	.align		4
        /*0094*/ 	.byte	0x04, 0x1c
        /*0096*/ 	.short	(.L_1620 - .L_1619)


	//   ....[0]....
.L_1619:
        /*0098*/ 	.word	0x00000160


	//   ....[1]....
        /*009c*/ 	.word	0x00000700


	//   ....[2]....
        /*00a0*/ 	.word	0x00000730


	//   ....[3]....
        /*00a4*/ 	.word	0x00007a80


	//----- nvinfo : EIATTR_CRS_STACK_SIZE
	.align		4
.L_1620:
        /*00a8*/ 	.byte	0x04, 0x1e
        /*00aa*/ 	.short	(.L_1622 - .L_1621)
.L_1621:
        /*00ac*/ 	.word	0x00000000


	//----- nvinfo : EIATTR_CBANK_PARAM_SIZE
	.align		4
.L_1622:
        /*00b0*/ 	.byte	0x03, 0x19
        /*00b2*/ 	.short	0x01d0


	//----- nvinfo : EIATTR_PARAM_CBANK
	.align		4
        /*00b4*/ 	.byte	0x04, 0x0a
        /*00b6*/ 	.short	(.L_1624 - .L_1623)
	.align		4
.L_1623:
        /*00b8*/ 	.word	index@(.nv.constant0._ZN5flash24flash_fwd_splitkv_kernelI23Flash_fwd_kernel_traitsILi128ELi64ELi64ELi4ELb0ELb0EN7cutlass10bfloat16_tE19Flash_kernel_traitsILi128ELi64ELi64ELi4ES3_EELb1ELb0ELb0ELb1ELb1ELb1ELb0ELb0EEEvNS_16Flash_fwd_paramsE)
        /*00bc*/ 	.short	0x0380
        /*00be*/ 	.short	0x01d0


	//----- nvinfo : EIATTR_SW_WAR
	.align		4
.L_1624:
        /*00c0*/ 	.byte	0x04, 0x36
        /*00c2*/ 	.short	(.L_1626 - .L_1625)
.L_1625:
        /*00c4*/ 	.word	0x00000008
.L_1626:


//--------------------- .nv.info._ZN5flash24flash_fwd_splitkv_kernelI23Flash_fwd_kernel_traitsILi128ELi64ELi64ELi4ELb0ELb0EN7cutlass10bfloat16_tE19Flash_kernel_traitsILi128ELi64ELi64ELi4ES3_EELb1ELb0ELb0ELb1ELb1ELb0ELb1ELb0EEEvNS_16Flash_fwd_paramsE --------------------------
	.section	.nv.info._ZN5flash24flash_fwd_splitkv_kernelI23Flash_fwd_kernel_traitsILi128ELi64ELi64ELi4ELb0ELb0EN7cutlass10bfloat16_tE19Flash_kernel_traitsILi128ELi64ELi64ELi4ES3_EELb1ELb0ELb0ELb1ELb1ELb0ELb1ELb0EEEvNS_16Flash_fwd_paramsE,"",@"SHT_CUDA_INFO"
	.sectionflags	@""
	.align	4


	//----- nvinfo : EIATTR_CUDA_API_VERSION
	.align		4
        /*0000*/ 	.byte	0x04, 0x37
        /*0002*/ 	.short	(.L_1628 - .L_1627)
.L_1627:
        /*0004*/ 	.word	0x00000082


	//----- nvinfo : EIATTR_KPARAM_INFO
	.align		4
.L_1628:
        /*0008*/ 	.byte	0x04, 0x17
        /*000a*/ 	.short	(.L_1630 - .L_1629)
.L_1629:
        /*000c*/ 	.word	0x00000000
        /*0010*/ 	.short	0x0000
        /*0012*/ 	.short	0x0000
        /*0014*/ 	.byte	0x00, 0xf0, 0x41, 0x07


	//----- nvinfo : EIATTR_SPARSE_MMA_MASK
	.align		4
.L_1630:
        /*0018*/ 	.byte	0x03, 0x50
        /*001a*/ 	.short	0x0000


	//----- nvinfo : EIATTR_MAXREG_COUNT
	.align		4
        /*001c*/ 	.byte	0x03, 0x1b
        /*001e*/ 	.short	0x00ff


	//----- nvinfo : EIATTR_NUM_BARRIERS
	.align		4
        /*0020*/ 	.byte	0x02, 0x4c
        /*0022*/ 	.byte	0x01
	.zero		1


	//----- nvinfo : EIATTR_MERCURY_ISA_VERSION
	.align		4
        /*0024*/ 	.byte	0x03, 0x5f
        /*0026*/ 	.short	0x0101


	//----- nvinfo : EIATTR_COOP_GROUP_MASK_REGIDS
	.align		4
        /*0028*/ 	.byte	0x04, 0x29
        /*002a*/ 	.short	(.L_1632 - .L_1631)


	//   ....[0]....
.L_1631:
        /*002c*/ 	.word	0xffffffff


	//   ....[1]....
        /*0030*/ 	.word	0xffffffff


	//   ....[2]....
        /*0034*/ 	.word	0xffffffff


	//   ....[3]....
        /*0038*/ 	.word	0xffffffff


	//   ....[4]....
        /*003c*/ 	.word	0xffffffff


	//   ....[5]....
        /*0040*/ 	.word	0xffffffff


	//   ....[6]....
        /*0044*/ 	.word	0xffffffff


	//   ....[7]....
        /*0048*/ 	.word	0xffffffff


	//   ....[8]....
        /*004c*/ 	.word	0xffffffff


	//   ....[9]....
        /*0050*/ 	.word	0xffffffff


	//   ....[10]....
        /*0054*/ 	.word	0xffffffff


	//   ....[11]....
        /*0058*/ 	.word	0xffffffff


	//----- nvinfo : EIATTR_COOP_GROUP_INSTR_OFFSETS
	.align		4
.L_1632:
        /*005c*/ 	.byte	0x04, 0x28
        /*005e*/ 	.short	(.L_1634 - .L_1633)


	//   ....[0]....
.L_1633:
        /*0060*/ 	.word	0x00003230


	//   ....[1]....
        /*0064*/ 	.word	0x00003260


	//   ....[2]....
        /*0068*/ 	.word	0x00003310


	//   ....[3]....
        /*006c*/ 	.word	0x00003320


	//   ....[4]....
        /*0070*/ 	.word	0x000054c0


	//   ....[5]....
        /*0074*/ 	.word	0x000054d0


	//   ....[6]....
        /*0078*/ 	.word	0x00005500


	//   ....[7]....
        /*007c*/ 	.word	0x00005510


	//   ....[8]....
        /*0080*/ 	.word	0x00006720


	//   ....[9]....
        /*0084*/ 	.word	0x00006760


	//   ....[10]....
        /*0088*/ 	.word	0x000067e0


	//   ....[11]....
        /*008c*/ 	.word	0x000067f0


	//----- nvinfo : EIATTR_VRC_CTA_INIT_COUNT
	.align		4
.L_1634:
        /*0090*/ 	.byte	0x02, 0x4a
	.zero		1
	.zero		1


	//----- nvinfo : EIATTR_EXIT_INSTR_OFFSETS
	.align		4
        /*0094*/ 	.byte	0x04, 0x1c
        /*0096*/ 	.short	(.L_1636 - .L_1635)


	//   ....[0]....
.L_1635:
        /*0098*/ 	.word	0x00000270


	//   ....[1]....
        /*009c*/ 	.word	0x00000ad0


	//   ....[2]....
        /*00a0*/ 	.word	0x00000b00


	//   ....[3]....
        /*00a4*/ 	.word	0x000074e0


	//----- nvinfo : EIATTR_CRS_STACK_SIZE
	.align		4
.L_1636:
        /*00a8*/ 	.byte	0x04, 0x1e
        /*00aa*/ 	.short	(.L_1638 - .L_1637)
.L_1637:
        /*00ac*/ 	.word	0x00000000


	//----- nvinfo : EIATTR_CBANK_PARAM_SIZE
	.align		4
.L_1638:
        /*00b0*/ 	.byte	0x03, 0x19
        /*00b2*/ 	.short	0x01d0


	//----- nvinfo : EIATTR_PARAM_CBANK
	.align		4
        /*00b4*/ 	.byte	0x04, 0x0a
        /*00b6*/ 	.short	(.L_1640 - .L_1639)
	.align		4
.L_1639:
        /*00b8*/ 	.word	index@(.nv.constant0._ZN5flash24flash_fwd_splitkv_kernelI23Flash_fwd_kernel_traitsILi128ELi64ELi64ELi4ELb0ELb0EN7cutlass10bfloat16_tE19Flash_kernel_traitsILi128ELi64ELi64ELi4ES3_EELb1ELb0ELb0ELb1ELb1ELb0ELb1ELb0EEEvNS_16Flash_fwd_paramsE)
        /*00bc*/ 	.short	0x0380
        /*00be*/ 	.short	0x01d0


	//----- nvinfo : EIATTR_SW_WAR
	.align		4
.L_1640:
        /*00c0*/ 	.byte	0x04, 0x36
        /*00c2*/ 	.short	(.L_1642 - .L_1641)
.L_1641:
        /*00c4*/ 	.word	0x00000008
.L_1642:


//--------------------- .nv.info._ZN5flash24flash_fwd_splitkv_kernelI23Flash_fwd_kernel_traitsILi128ELi64ELi64ELi4ELb0ELb0EN7cutlass10bfloat16_tE19Flash_kernel_traitsILi128ELi64ELi64ELi4ES3_EELb1ELb0ELb0ELb1ELb1ELb1ELb1ELb0EEEvNS_16Flash_fwd_paramsE --------------------------
	.section	.nv.info._ZN5flash24flash_fwd_splitkv_kernelI23Flash_fwd_kernel_traitsILi128ELi64ELi64ELi4ELb0ELb0EN7cutlass10bfloat16_tE19Flash_kernel_traitsILi128ELi64ELi64ELi4ES3_EELb1ELb0ELb0ELb1ELb1ELb1ELb1ELb0EEEvNS_16Flash_fwd_paramsE,"",@"SHT_CUDA_INFO"
	.sectionflags	@""
	.align	4


	//----- nvinfo : EIATTR_CUDA_API_VERSION
	.align		4
        /*0000*/ 	.byte	0x04, 0x37
        /*0002*/ 	.short	(.L_1644 - .L_1643)
.L_1643:
        /*0004*/ 	.word	0x00000082


	//----- nvinfo : EIATTR_KPARAM_INFO
	.align		4
.L_1644:
        /*0008*/ 	.byte	0x04, 0x17
        /*000a*/ 	.short	(.L_1646 - .L_1645)
.L_1645:
        /*000c*/ 	.word	0x00000000
        /*0010*/ 	.short	0x0000
        /*0012*/ 	.short	0x0000
        /*0014*/ 	.byte	0x00, 0xf0, 0x41, 0x07


	//----- nvinfo : EIATTR_SPARSE_MMA_MASK
	.align		4
.L_1646:
        /*0018*/ 	.byte	0x03, 0x50
        /*001a*/ 	.short	0x0000


	//----- nvinfo : EIATTR_MAXREG_COUNT
	.align		4
        /*001c*/ 	.byte	0x03, 0x1b
        /*001e*/ 	.short	0x00ff


	//----- nvinfo : EIATTR_NUM_BARRIERS
	.align		4
        /*0020*/ 	.byte	0x02, 0x4c
        /*0022*/ 	.byte	0x01
	.zero		1


	//----- nvinfo : EIATTR_MERCURY_ISA_VERSION
	.align		4
        /*0024*/ 	.byte	0x03, 0x5f
        /*0026*/ 	.short	0x0101


	//----- nvinfo : EIATTR_COOP_GROUP_MASK_REGIDS
	.align		4
        /*0028*/ 	.byte	0x04, 0x29
        /*002a*/ 	.short	(.L_1648 - .L_1647)


	//   ....[0]....
.L_1647:
        /*002c*/ 	.word	0xffffffff


	//   ....[1]....
        /*0030*/ 	.word	0xffffffff


	//   ....[2]....
        /*0034*/ 	.word	0xffffffff


	//   ....[3]....
        /*0038*/ 	.word	0xffffffff


	//   ....[4]....
        /*003c*/ 	.word	0xffffffff


	//   ....[5]....
        /*0040*/ 	.word	0xffffffff


	//   ....[6]....
        /*0044*/ 	.word	0xffffffff


	//   ....[7]....
        /*0048*/ 	.word	0xffffffff


	//   ....[8]....
        /*004c*/ 	.word	0xffffffff


	//   ....[9]....
        /*0050*/ 	.word	0xffffffff


	//   ....[10]....
        /*0054*/ 	.word	0xffffffff


	//   ....[11]....
        /*0058*/ 	.word	0xffffffff


	//----- nvinfo : EIATTR_COOP_GROUP_INSTR_OFFSETS
	.align		4
.L_1648:
        /*005c*/ 	.byte	0x04, 0x28
        /*005e*/ 	.short	(.L_1650 - .L_1649)


	//   ....[0]....
.L_1649:
        /*0060*/ 	.word	0x00003640


	//   ....[1]....
        /*0064*/ 	.word	0x00003670


	//   ....[2]....
        /*0068*/ 	.word	0x00003720


	//   ....[3]....
        /*006c*/ 	.word	0x00003730


	//   ....[4]....
        /*0070*/ 	.word	0x00005ce0


	//   ....[5]....
        /*0074*/ 	.word	0x00005cf0


	//   ....[6]....
        /*0078*/ 	.word	0x00005d50


	//   ....[7]....
        /*007c*/ 	.word	0x00005d60


	//   ....[8]....
        /*0080*/ 	.word	0x00006f30


	//   ....[9]....
        /*0084*/ 	.word	0x00006f70


	//   ....[10]....
        /*0088*/ 	.word	0x00006ff0


	//   ....[11]....
        /*008c*/ 	.word	0x00007000


	//----- nvinfo : EIATTR_VRC_CTA_INIT_COUNT
	.align		4
.L_1650:
        /*0090*/ 	.byte	0x02, 0x4a
	.zero		1
	.zero		1


	//----- nvinfo : EIATTR_EXIT_INSTR_OFFSETS
	.align		4
        /*0094*/ 	.byte	0x04, 0x1c
        /*0096*/ 	.short	(.L_1652 - .L_1651)


	//   ....[0]....
.L_1651:
        /*0098*/ 	.word	0x00000270


	//   ....[1]....
        /*009c*/ 	.word	0x00000ad0


	//   ....[2]....
        /*00a0*/ 	.word	0x00000b00


	//   ....[3]....
        /*00a4*/ 	.word	0x00007cf0


	//----- nvinfo : EIATTR_CRS_STACK_SIZE
	.align		4
.L_1652:
        /*00a8*/ 	.byte	0x04, 0x1e
        /*00aa*/ 	.short	(.L_1654 - .L_1653)
.L_1653:
        /*00ac*/ 	.word	0x00000000


	//----- nvinfo : EIATTR_CBANK_PARAM_SIZE
	.align		4
.L_1654:
        /*00b0*/ 	.byte	0x03, 0x19
        /*00b2*/ 	.short	0x01d0


	//----- nvinfo : EIATTR_PARAM_CBANK
	.align		4
        /*00b4*/ 	.byte	0x04, 0x0a
        /*00b6*/ 	.short	(.L_1656 - .L_1655)
	.align		4
.L_1655:
        /*00b8*/ 	.word	index@(.nv.constant0._ZN5flash24flash_fwd_splitkv_kernelI23Flash_fwd_kernel_traitsILi128ELi64ELi64ELi4ELb0ELb0EN7cutlass10bfloat16_tE19Flash_kernel_traitsILi128ELi64ELi64ELi4ES3_EELb1ELb0ELb0ELb1ELb1ELb1ELb1ELb0EEEvNS_16Flash_fwd_paramsE)
        /*00bc*/ 	.short	0x0380
        /*00be*/ 	.short	0x01d0


	//----- nvinfo : EIATTR_SW_WAR
	.align		4
.L_1656:
        /*00c0*/ 	.byte	0x04, 0x36
        /*00c2*/ 	.short	(.L_1658 - .L_1657)
.L_1657:
        /*00c4*/ 	.word	0x00000008
.L_1658:


//--------------------- .nv.info._ZN5flash24flash_fwd_splitkv_kernelI23Flash_fwd_kernel_traitsILi128ELi64ELi64ELi4ELb0ELb0EN7cutlass10bfloat16_tE19Flash_kernel_traitsILi128ELi64ELi64ELi4ES3_EELb1ELb0ELb0ELb0ELb1ELb0ELb0ELb0EEEvNS_16Flash_fwd_paramsE --------------------------
	.section	.nv.info._ZN5flash24flash_fwd_splitkv_kernelI23Flash_fwd_kernel_traitsILi128ELi64ELi64ELi4ELb0ELb0EN7cutlass10bfloat16_tE19Flash_kernel_traitsILi128ELi64ELi64ELi4ES3_EELb1ELb0ELb0ELb0ELb1ELb0ELb0ELb0EEEvNS_16Flash_fwd_paramsE,"",@"SHT_CUDA_INFO"
	.sectionflags	@""
	.align	4


	//----- nvinfo : EIATTR_CUDA_API_VERSION
	.align		4
        /*0000*/ 	.byte	0x04, 0x37
        /*0002*/ 	.short	(.L_1660 - .L_1659)
.L_1659:
        /*0004*/ 	.word	0x00000082


	//----- nvinfo : EIATTR_KPARAM_INFO
	.align		4
.L_1660:
        /*0008*/ 	.byte	0x04, 0x17
        /*000a*/ 	.short	(.L_1662 - .L_1661)
.L_1661:
        /*000c*/ 	.word	0x00000000
        /*0010*/ 	.short	0x0000
        /*0012*/ 	.short	0x0000
        /*0014*/ 	.byte	0x00, 0xf0, 0x41, 0x07


	//----- nvinfo : EIATTR_SPARSE_MMA_MASK
	.align		4
.L_1662:
        /*0018*/ 	.byte	0x03, 0x50
        /*001a*/ 	.short	0x0000


	//----- nvinfo : EIATTR_MAXREG_COUNT
	.align		4
        /*001c*/ 	.byte	0x03, 0x1b
        /*001e*/ 	.short	0x00ff


	//----- nvinfo : EIATTR_NUM_BARRIERS
	.align		4
        /*0020*/ 	.byte	0x02, 0x4c
        /*0022*/ 	.byte	0x01
	.zero		1


	//----- nvinfo : EIATTR_MERCURY_ISA_VERSION
	.align		4
        /*0024*/ 	.byte	0x03, 0x5f
        /*0026*/ 	.short	0x0101


	//----- nvinfo : EIATTR_COOP_GROUP_MASK_REGIDS
	.align		4
        /*0028*/ 	.byte	0x04, 0x29
        /*002a*/ 	.short	(.L_1664 - .L_1663)


	//   ....[0]....
.L_1663:
        /*002c*/ 	.word	0xffffffff


	//   ....[1]....
        /*0030*/ 	.word	0xffffffff


	//   ....[2]....
        /*0034*/ 	.word	0xffffffff


	//   ....[3]....
        /*0038*/ 	.word	0xffffffff


	//   ....[4]....
        /*003c*/ 	.word	0xffffffff


	//   ....[5]....
        /*0040*/ 	.word	0xffffffff


	//   ....[6]....
        /*0044*/ 	.word	0xffffffff


	//   ....[7]....
        /*0048*/ 	.word	0xffffffff


	//   ....[8]....
        /*004c*/ 	.word	0xffffffff


	//   ....[9]....
        /*0050*/ 	.word	0xffffffff


	//   ....[10]....
        /*0054*/ 	.word	0xffffffff


	//   ....[11]....
        /*0058*/ 	.word	0xffffffff


	//   ....[12]....
        /*005c*/ 	.word	0xffffffff


	//   ....[13]....
        /*0060*/ 	.word	0xffffffff


	//   ....[14]....
        /*0064*/ 	.word	0xffffffff


	//   ....[15]....
        /*0068*/ 	.word	0xffffffff


	//----- nvinfo : EIATTR_COOP_GROUP_INSTR_OFFSETS
	.align		4
.L_1664:
        /*006c*/ 	.byte	0x04, 0x28
        /*006e*/ 	.short	(.L_1666 - .L_1665)


	//   ....[0]....
.L_1665:
        /*0070*/ 	.word	0x000037b0


	//   ....[1]....
        /*0074*/ 	.word	0x00003820


	//   ....[2]....
        /*0078*/ 	.word	0x00003840


	//   ....[3]....
        /*007c*/ 	.word	0x00003860


	//   ....[4]....
        /*0080*/ 	.word	0x00005e50


	//   ....[5]....
        /*0084*/ 	.word	0x00005e60


	//   ....[6]....
        /*0088*/ 	.word	0x00005e90


	//   ....[7]....
        /*008c*/ 	.word	0x00005ea0


	//   ....[8]....
        /*0090*/ 	.word	0x00008510


	//   ....[9]....
        /*0094*/ 	.word	0x00008530


	//   ....[10]....
        /*0098*/ 	.word	0x00008560


	//   ....[11]....
        /*009c*/ 	.word	0x00008570


	//   ....[12]....
        /*00a0*/ 	.word	0x00009780


	//   ....[13]....
        /*00a4*/ 	.word	0x000097c0


	//   ....[14]....
        /*00a8*/ 	.word	0x00009820


	//   ....[15]....
        /*00ac*/ 	.word	0x00009830


	//----- nvinfo : EIATTR_VRC_CTA_INIT_COUNT
	.align		4
.L_1666:
        /*00b0*/ 	.byte	0x02, 0x4a
	.zero		1
	.zero		1


	//----- nvinfo : EIATTR_EXIT_INSTR_OFFSETS
	.align		4
        /*00b4*/ 	.byte	0x04, 0x1c
        /*00b6*/ 	.short	(.L_1668 - .L_1667)


	//   ....[0]....
.L_1667:
        /*00b8*/ 	.word	0x00000340


	//   ....[1]....
        /*00bc*/ 	.word	0x00000b70


	//   ....[2]....
        /*00c0*/ 	.word	0x00000ba0


	//   ....[3]....
        /*00c4*/ 	.word	0x0000a9a0


	//   ....[4]....
        /*00c8*/ 	.word	0x0000aa80


	//----- nvinfo : EIATTR_CRS_STACK_SIZE
	.align		4
.L_1668:
        /*00cc*/ 	.byte	0x04, 0x1e
        /*00ce*/ 	.short	(.L_1670 - .L_1669)
.L_1669:
        /*00d0*/ 	.word	0x00000000


	//----- nvinfo : EIATTR_CBANK_PARAM_SIZE
	.align		4
.L_1670:
        /*00d4*/ 	.byte	0x03, 0x19
        /*00d6*/ 	.short	0x01d0


	//----- nvinfo : EIATTR_PARAM_CBANK
	.align		4
        /*00d8*/ 	.byte	0x04, 0x0a
        /*00da*/ 	.short	(.L_1672 - .L_1671)
	.align		4
.L_1671:
        /*00dc*/ 	.word	index@(.nv.constant0._ZN5flash24flash_fwd_splitkv_kernelI23Flash_fwd_kernel_traitsILi128ELi64ELi64ELi4ELb0ELb0EN7cutlass10bfloat16_tE19Flash_kernel_traitsILi128ELi64ELi64ELi4ES3_EELb1ELb0ELb0ELb0ELb1ELb0ELb0ELb0EEEvNS_16Flash_fwd_paramsE)
        /*00e0*/ 	.short	0x0380
        /*00e2*/ 	.short	0x01d0


	//----- nvinfo : EIATTR_SW_WAR
	.align		4
.L_1672:
        /*00e4*/ 	.byte	0x04, 0x36
        /*00e6*/ 	.short	(.L_1674 - .L_1673)
.L_1673:
        /*00e8*/ 	.word	0x00000008
.L_1674:


//--------------------- .nv.info._ZN5flash24flash_fwd_splitkv_kernelI23Flash_fwd_kernel_traitsILi128ELi64ELi64ELi4ELb0ELb0EN7cutlass10bfloat16_tE19Flash_kernel_traitsILi128ELi64ELi64ELi4ES3_EELb1ELb0ELb0ELb0ELb1ELb1ELb0ELb0EEEvNS_16Flash_fwd_paramsE --------------------------
	.section	.nv.info._ZN5flash24flash_fwd_splitkv_kernelI23Flash_fwd_kernel_traitsILi128ELi64ELi64ELi4ELb0ELb0EN7cutlass10bfloat16_tE19Flash_kernel_traitsILi128ELi64ELi64ELi4ES3_EELb1ELb0ELb0ELb0ELb1ELb1ELb0ELb0EEEvNS_16Flash_fwd_paramsE,"",@"SHT_CUDA_INFO"
	.sectionflags	@""
	.align	4


	//----- nvinfo : EIATTR_CUDA_API_VERSION
	.align		4
        /*0000*/ 	.byte	0x04, 0x37
        /*0002*/ 	.short	(.L_1676 - .L_1675)
.L_1675:
        /*0004*/ 	.word	0x00000082


	//----- nvinfo : EIATTR_KPARAM_INFO
	.align		4
.L_1676:
        /*0008*/ 	.byte	0x04, 0x17
        /*000a*/ 	.short	(.L_1678 - .L_1677)
.L_1677:
        /*000c*/ 	.word	0x00000000
        /*0010*/ 	.short	0x0000
        /*0012*/ 	.short	0x0000
        /*0014*/ 	.byte	0x00, 0xf0, 0x41, 0x07


	//----- nvinfo : EIATTR_SPARSE_MMA_MASK
	.align		4
.L_1678:
        /*0018*/ 	.byte	0x03, 0x50
        /*001a*/ 	.short	0x0000


	//----- nvinfo : EIATTR_MAXREG_COUNT
	.align		4
        /*001c*/ 	.byte	0x03, 0x1b
        /*001e*/ 	.short	0x00ff


	//----- nvinfo : EIATTR_NUM_BARRIERS
	.align		4
        /*0020*/ 	.byte	0x02, 0x4c
        /*0022*/ 	.byte	0x01
	.zero		1


	//----- nvinfo : EIATTR_MERCURY_ISA_VERSION
	.align		4
        /*0024*/ 	.byte	0x03, 0x5f
        /*0026*/ 	.short	0x0101


	//----- nvinfo : EIATTR_COOP_GROUP_MASK_REGIDS
	.align		4
        /*0028*/ 	.byte	0x04, 0x29
        /*002a*/ 	.short	(.L_1680 - .L_1679)


	//   ....[0]....
.L_1679:
        /*002c*/ 	.word	0xffffffff


	//   ....[1]....
        /*0030*/ 	.word	0xffffffff


	//   ....[2]....
        /*0034*/ 	.word	0xffffffff


	//   ....[3]....
        /*0038*/ 	.word	0xffffffff


	//   ....[4]....
        /*003c*/ 	.word	0xffffffff


	//   ....[5]....
        /*0040*/ 	.word	0xffffffff


	//   ....[6]....
        /*0044*/ 	.word	0xffffffff


	//   ....[7]....
        /*0048*/ 	.word	0xffffffff


	//   ....[8]....
        /*004c*/ 	.word	0xffffffff


	//   ....[9]....
        /*0050*/ 	.word	0xffffffff


	//   ....[10]....
        /*0054*/ 	.word	0xffffffff


	//   ....[11]....
        /*0058*/ 	.word	0xffffffff


	//   ....[12]....
        /*005c*/ 	.word	0xffffffff


	//   ....[13]....
        /*0060*/ 	.word	0xffffffff


	//   ....[14]....
        /*0064*/ 	.word	0xffffffff


	//   ....[15]....
        /*0068*/ 	.word	0xffffffff


	//----- nvinfo : EIATTR_COOP_GROUP_INSTR_OFFSETS
	.align		4
.L_1680:
        /*006c*/ 	.byte	0x04, 0x28
        /*006e*/ 	.short	(.L_1682 - .L_1681)


	//   ....[0]....
.L_1681:
        /*0070*/ 	.word	0x00003b20


	//   ....[1]....
        /*0074*/ 	.word	0x00003c20


	//   ....[2]....
        /*0078*/ 	.word	0x00003c30


	//   ....[3]....
        /*007c*/ 	.word	0x00003c80


	//   ....[4]....
        /*0080*/ 	.word	0x00006620


	//   ....[5]....
        /*0084*/ 	.word	0x00006630


	//   ....[6]....
        /*0088*/ 	.word	0x00006660


	//   ....[7]....
        /*008c*/ 	.word	0x00006670


	//   ....[8]....
        /*0090*/ 	.word	0x00009130


	//   ....[9]....
        /*0094*/ 	.word	0x00009150


	//   ....[10]....
        /*0098*/ 	.word	0x000091b0


	//   ....[11]....
        /*009c*/ 	.word	0x000091c0


	//   ....[12]....
        /*00a0*/ 	.word	0x0000a390


	//   ....[13]....
        /*00a4*/ 	.word	0x0000a3d0


	//   ....[14]....
        /*00a8*/ 	.word	0x0000a430


	//   ....[15]....
        /*00ac*/ 	.word	0x0000a440


	//----- nvinfo : EIATTR_VRC_CTA_INIT_COUNT
	.align		4
.L_1682:
        /*00b0*/ 	.byte	0x02, 0x4a
	.zero		1
	.zero		1


	//----- nvinfo : EIATTR_EXIT_INSTR_OFFSETS
	.align		4
        /*00b4*/ 	.byte	0x04, 0x1c
        /*00b6*/ 	.short	(.L_1684 - .L_1683)


	//   ....[0]....
.L_1683:
        /*00b8*/ 	.word	0x00000340


	//   ....[1]....
        /*00bc*/ 	.word	0x00000b70


	//   ....[2]....
        /*00c0*/ 	.word	0x00000ba0


	//   ....[3]....
        /*00c4*/ 	.word	0x0000b5b0


	//   ....[4]....
        /*00c8*/ 	.word	0x0000b690


	//----- nvinfo : EIATTR_CRS_STACK_SIZE
	.align		4
.L_1684:
        /*00cc*/ 	.byte	0x04, 0x1e
        /*00ce*/ 	.short	(.L_1686 - .L_1685)
.L_1685:
        /*00d0*/ 	.word	0x00000000


	//----- nvinfo : EIATTR_CBANK_PARAM_SIZE
	.align		4
.L_1686:
        /*00d4*/ 	.byte	0x03, 0x19
        /*00d6*/ 	.short	0x01d0


	//----- nvinfo : EIATTR_PARAM_CBANK
	.align		4
        /*00d8*/ 	.byte	0x04, 0x0a
        /*00da*/ 	.short	(.L_1688 - .L_1687)
	.align		4
.L_1687:
        /*00dc*/ 	.word	index@(.nv.constant0._ZN5flash24flash_fwd_splitkv_kernelI23Flash_fwd_kernel_traitsILi128ELi64ELi64ELi4ELb0ELb0EN7cutlass10bfloat16_tE19Flash_kernel_traitsILi128ELi64ELi64ELi4ES3_EELb1ELb0ELb0ELb0ELb1ELb1ELb0ELb0EEEvNS_16Flash_fwd_paramsE)
        /*00e0*/ 	.short	0x0380
        /*00e2*/ 	.short	0x01d0


	//----- nvinfo : EIATTR_SW_WAR
	.align		4
.L_1688:
        /*00e4*/ 	.byte	0x04, 0x36
        /*00e6*/ 	.short	(.L_1690 - .L_1689)
.L_1689:
        /*00e8*/ 	.word	0x00000008
.L_1690:


//--------------------- .nv.info._ZN5flash24flash_fwd_splitkv_kernelI23Flash_fwd_kernel_traitsILi128ELi64ELi64ELi4ELb0ELb0EN7cutlass10bfloat16_tE19Flash_kernel_traitsILi128ELi64ELi64ELi4ES3_EELb1ELb0ELb1ELb0ELb0ELb0ELb0ELb0EEEvNS_16Flash_fwd_paramsE --------------------------
	.section	.nv.info._ZN5flash24flash_fwd_splitkv_kernelI23Flash_fwd_kernel_traitsILi128ELi64ELi64ELi4ELb0ELb0EN7cutlass10bfloat16_tE19Flash_kernel_traitsILi128ELi64ELi64ELi4ES3_EELb1ELb0ELb1ELb0ELb0ELb0ELb0ELb0EEEvNS_16Flash_fwd_paramsE,"",@"SHT_CUDA_INFO"
	.sectionflags	@""
	.align	4


	//----- nvinfo : EIATTR_CUDA_API_VERSION
	.align		4
        /*0000*/ 	.byte	0x04, 0x37
        /*0002*/ 	.short	(.L_1692 - .L_1691)
.L_1691:
        /*0004*/ 	.word	0x00000082


	//----- nvinfo : EIATTR_KPARAM_INFO
	.align		4
.L_1692:
        /*0008*/ 	.byte	0x04, 0x17
        /*000a*/ 	.short	(.L_1694 - .L_1693)
.L_1693:
        /*000c*/ 	.word	0x00000000
        /*0010*/ 	.short	0x0000
        /*0012*/ 	.short	0x0000
        /*0014*/ 	.byte	0x00, 0xf0, 0x41, 0x07


	//----- nvinfo : EIATTR_SPARSE_MMA_MASK
	.align		4
.L_1694:
        /*0018*/ 	.byte	0x03, 0x50
        /*001a*/ 	.short	0x0000


	//----- nvinfo : EIATTR_MAXREG_COUNT
	.align		4
        /*001c*/ 	.byte	0x03, 0x1b
        /*001e*/ 	.short	0x00ff


	//----- nvinfo : EIATTR_NUM_BARRIERS
	.align		4
        /*0020*/ 	.byte	0x02, 0x4c
        /*0022*/ 	.byte	0x01
	.zero		1


	//----- nvinfo : EIATTR_MERCURY_ISA_VERSION
	.align		4
        /*0024*/ 	.byte	0x03, 0x5f
        /*0026*/ 	.short	0x0101


	//----- nvinfo : EIATTR_COOP_GROUP_MASK_REGIDS
	.align		4
        /*0028*/ 	.byte	0x04, 0x29
        /*002a*/ 	.short	(.L_1696 - .L_1695)


	//   ....[0]....
.L_1695:
        /*002c*/ 	.word	0xffffffff


	//   ....[1]....
        /*0030*/ 	.word	0xffffffff


	//   ....[2]....
        /*0034*/ 	.word	0xffffffff


	//   ....[3]....
        /*0038*/ 	.word	0xffffffff


	//   ....[4]....
        /*003c*/ 	.word	0xffffffff


	//   ....[5]....
        /*0040*/ 	.word	0xffffffff


	//   ....[6]....
        /*0044*/ 	.word	0xffffffff


	//   ....[7]....
        /*0048*/ 	.word	0xffffffff


	//   ....[8]....
        /*004c*/ 	.word	0xffffffff


	//   ....[9]....
        /*0050*/ 	.word	0xffffffff


	//   ....[10]....
        /*0054*/ 	.word	0xffffffff


	//   ....[11]....
        /*0058*/ 	.word	0xffffffff


	//   ....[12]....
        /*005c*/ 	.word	0xffffffff


	//   ....[13]....
        /*0060*/ 	.word	0xffffffff


	//   ....[14]....
        /*0064*/ 	.word	0xffffffff


	//   ....[15]....
        /*0068*/ 	.word	0xffffffff


	//----- nvinfo : EIATTR_COOP_GROUP_INSTR_OFFSETS
	.align		4
.L_1696:
        /*006c*/ 	.byte	0x04, 0x28
        /*006e*/ 	.short	(.L_1698 - .L_1697)


	//   ....[0]....
.L_1697:
        /*0070*/ 	.word	0x00004820


	//   ....[1]....
        /*0074*/ 	.word	0x00004850


	//   ....[2]....
        /*0078*/ 	.word	0x00004900


	//   ....[3]....
        /*007c*/ 	.word	0x00004910


	//   ....[4]....
        /*0080*/ 	.word	0x000075c0


	//   ....[5]....
        /*0084*/ 	.word	0x000075d0


	//   ....[6]....
        /*0088*/ 	.word	0x00007600


	//   ....[7]....
        /*008c*/ 	.word	0x00007610


	//   ....[8]....
        /*0090*/ 	.word	0x0000a470


	//   ....[9]....
        /*0094*/ 	.word	0x0000a4a0


	//   ....[10]....
        /*0098*/ 	.word	0x0000a4d0


	//   ....[11]....
        /*009c*/ 	.word	0x0000a4e0


	//   ....[12]....
        /*00a0*/ 	.word	0x0000b700


	//   ....[13]....
        /*00a4*/ 	.word	0x0000b740


	//   ....[14]....
        /*00a8*/ 	.word	0x0000b7a0


	//   ....[15]....
        /*00ac*/ 	.word	0x0000b7b0


	//----- nvinfo : EIATTR_VRC_CTA_INIT_COUNT
	.align		4
.L_1698:
        /*00b0*/ 	.byte	0x02, 0x4a
	.zero		1
	.zero		1


	//----- nvinfo : EIATTR_EXIT_INSTR_OFFSETS
	.align		4
        /*00b4*/ 	.byte	0x04, 0x1c
        /*00b6*/ 	.short	(.L_1700 - .L_1699)


	//   ....[0]....
.L_1699:
        /*00b8*/ 	.word	0x00000340


	//   ....[1]....
        /*00bc*/ 	.word	0x00000c40


	//   ....[2]....
        /*00c0*/ 	.word	0x00000c70


	//   ....[3]....
        /*00c4*/ 	.word	0x0000c980


	//   ....[4]....
        /*00c8*/ 	.word	0x0000ca90


	//   ....[5]....
        /*00cc*/ 	.word	0x0000cab0


	//----- nvinfo : EIATTR_CRS_STACK_SIZE
	.align		4
.L_1700:
        /*00d0*/ 	.byte	0x04, 0x1e
        /*00d2*/ 	.short	(.L_1702 - .L_1701)
.L_1701:
        /*00d4*/ 	.word	0x00000000


	//----- nvinfo : EIATTR_CBANK_PARAM_SIZE
	.align		4
.L_1702:
        /*00d8*/ 	.byte	0x03, 0x19
        /*00da*/ 	.short	0x01d0


	//----- nvinfo : EIATTR_PARAM_CBANK
	.align		4
        /*00dc*/ 	.byte	0x04, 0x0a
        /*00de*/ 	.short	(.L_1704 - .L_1703)
	.align		4
.L_1703:
        /*00e0*/ 	.word	index@(.nv.constant0._ZN5flash24flash_fwd_splitkv_kernelI23Flash_fwd_kernel_traitsILi128ELi64ELi64ELi4ELb0ELb0EN7cutlass10bfloat16_tE19Flash_kernel_traitsILi128ELi64ELi64ELi4ES3_EELb1ELb0ELb1ELb0ELb0ELb0ELb0ELb0EEEvNS_16Flash_fwd_paramsE)
        /*00e4*/ 	.short	0x0380
        /*00e6*/ 	.short	0x01d0


	//----- nvinfo : EIATTR_SW_WAR
	.align		4
.L_1704:
        /*00e8*/ 	.byte	0x04, 0x36
        /*00ea*/ 	.short	(.L_1706 - .L_1705)
.L_1705:
        /*00ec*/ 	.word	0x00000008
.L_1706:


//--------------------- .nv.info._ZN5flash24flash_fwd_splitkv_kernelI23Flash_fwd_kernel_traitsILi128ELi64ELi64ELi4ELb0ELb0EN7cutlass10bfloat16_tE19Flash_kernel_traitsILi128ELi64ELi64ELi4ES3_EELb1ELb0ELb1ELb0ELb0ELb1ELb0ELb0EEEvNS_16Flash_fwd_paramsE --------------------------
	.section	.nv.info._ZN5flash24flash_fwd_splitkv_kernelI23Flash_fwd_kernel_traitsILi128ELi64ELi64ELi4ELb0ELb0EN7cutlass10bfloat16_tE19Flash_kernel_traitsILi128ELi64ELi64ELi4ES3_EELb1ELb0ELb1ELb0ELb0ELb1ELb0ELb0EEEvNS_16Flash_fwd_paramsE,"",@"SHT_CUDA_INFO"
	.sectionflags	@""
	.align	4


	//----- nvinfo : EIATTR_CUDA_API_VERSION
	.align		4
        /*0000*/ 	.byte	0x04, 0x37
        /*0002*/ 	.short	(.L_1708 - .L_1707)
.L_1707:
        /*0004*/ 	.word	0x00000082


	//----- nvinfo : EIATTR_KPARAM_INFO
	.align		4
.L_1708:
        /*0008*/ 	.byte	0x04, 0x17
        /*000a*/ 	.short	(.L_1710 - .L_1709)
.L_1709:
        /*000c*/ 	.word	0x00000000
        /*0010*/ 	.short	0x0000
        /*0012*/ 	.short	0x0000
        /*0014*/ 	.byte	0x00, 0xf0, 0x41, 0x07


	//----- nvinfo : EIATTR_SPARSE_MMA_MASK
	.align		4
.L_1710:
        /*0018*/ 	.byte	0x03, 0x50
        /*001a*/ 	.short	0x0000


	//----- nvinfo : EIATTR_MAXREG_COUNT
	.align		4
        /*001c*/ 	.byte	0x03, 0x1b
        /*001e*/ 	.short	0x00ff


	//----- nvinfo : EIATTR_NUM_BARRIERS
	.align		4
        /*0020*/ 	.byte	0x02, 0x4c
        /*0022*/ 	.byte	0x01
	.zero		1


	//----- nvinfo : EIATTR_MERCURY_ISA_VERSION
	.align		4
        /*0024*/ 	.byte	0x03, 0x5f
        /*0026*/ 	.short	0x0101


	//----- nvinfo : EIATTR_COOP_GROUP_MASK_REGIDS
	.align		4
        /*0028*/ 	.byte	0x04, 0x29
        /*002a*/ 	.short	(.L_1712 - .L_1711)


	//   ....[0]....
.L_1711:
        /*002c*/ 	.word	0xffffffff


	//   ....[1]....
        /*0030*/ 	.word	0xffffffff


	//   ....[2]....
        /*0034*/ 	.word	0xffffffff


	//   ....[3]....
        /*0038*/ 	.word	0xffffffff


	//   ....[4]....
        /*003c*/ 	.word	0xffffffff


	//   ....[5]....
        /*0040*/ 	.word	0xffffffff


	//   ....[6]....
        /*0044*/ 	.word	0xffffffff


	//   ....[7]....
        /*0048*/ 	.word	0xffffffff


	//   ....[8]....
        /*004c*/ 	.word	0xffffffff


	//   ....[9]....
        /*0050*/ 	.word	0xffffffff


	//   ....[10]....
        /*0054*/ 	.word	0xffffffff


	//   ....[11]....
        /*0058*/ 	.word	0xffffffff


	//   ....[12]....
        /*005c*/ 	.word	0xffffffff


	//   ....[13]....
        /*0060*/ 	.word	0xffffffff


	//   ....[14]....
        /*0064*/ 	.word	0xffffffff


	//   ....[15]....
        /*0068*/ 	.word	0xffffffff


	//----- nvinfo : EIATTR_COOP_GROUP_INSTR_OFFSETS
	.align		4
.L_1712:
        /*006c*/ 	.byte	0x04, 0x28
        /*006e*/ 	.short	(.L_1714 - .L_1713)


	//   ....[0]....
.L_1713:
        /*0070*/ 	.word	0x00004c10


	//   ....[1]....
        /*0074*/ 	.word	0x00004c40


	//   ....[2]....
        /*0078*/ 	.word	0x00004cf0


	//   ....[3]....
        /*007c*/ 	.word	0x00004d00


	//   ....[4]....
        /*0080*/ 	.word	0x00007d90


	//   ....[5]....
        /*0084*/ 	.word	0x00007da0


	//   ....[6]....
        /*0088*/ 	.word	0x00007dd0


	//   ....[7]....
        /*008c*/ 	.word	0x00007de0


	//   ....[8]....
        /*0090*/ 	.word	0x0000b050


	//   ....[9]....
        /*0094*/ 	.word	0x0000b090


	//   ....[10]....
        /*0098*/ 	.word	0x0000b0c0


	//   ....[11]....
        /*009c*/ 	.word	0x0000b0d0


	//   ....[12]....
        /*00a0*/ 	.word	0x0000c2e0


	//   ....[13]....
        /*00a4*/ 	.word	0x0000c320


	//   ....[14]....
        /*00a8*/ 	.word	0x0000c380


	//   ....[15]....
        /*00ac*/ 	.word	0x0000c390


	//----- nvinfo : EIATTR_VRC_CTA_INIT_COUNT
	.align		4
.L_1714:
        /*00b0*/ 	.byte	0x02, 0x4a
	.zero		1
	.zero		1


	//----- nvinfo : EIATTR_EXIT_INSTR_OFFSETS
	.align		4
        /*00b4*/ 	.byte	0x04, 0x1c
        /*00b6*/ 	.short	(.L_1716 - .L_1715)


	//   ....[0]....
.L_1715:
        /*00b8*/ 	.word	0x00000340


	//   ....[1]....
        /*00bc*/ 	.word	0x00000c40


	//   ....[2]....
        /*00c0*/ 	.word	0x00000c70


	//   ....[3]....
        /*00c4*/ 	.word	0x0000d560


	//   ....[4]....
        /*00c8*/ 	.word	0x0000d670


	//   ....[5]....
        /*00cc*/ 	.word	0x0000d690


	//----- nvinfo : EIATTR_CRS_STACK_SIZE
	.align		4
.L_1716:
        /*00d0*/ 	.byte	0x04, 0x1e
        /*00d2*/ 	.short	(.L_1718 - .L_1717)
.L_1717:
        /*00d4*/ 	.word	0x00000000


	//----- nvinfo : EIATTR_CBANK_PARAM_SIZE
	.align		4
.L_1718:
        /*00d8*/ 	.byte	0x03, 0x19
        /*00da*/ 	.short	0x01d0


	//----- nvinfo : EIATTR_PARAM_CBANK
	.align		4
        /*00dc*/ 	.byte	0x04, 0x0a
        /*00de*/ 	.short	(.L_1720 - .L_1719)
	.align		4
.L_1719:
        /*00e0*/ 	.word	index@(.nv.constant0._ZN5flash24flash_fwd_splitkv_kernelI23Flash_fwd_kernel_traitsILi128ELi64ELi64ELi4ELb0ELb0EN7cutlass10bfloat16_tE19Flash_kernel_traitsILi128ELi64ELi64ELi4ES3_EELb1ELb0ELb1ELb0ELb0ELb1ELb0ELb0EEEvNS_16Flash_fwd_paramsE)
        /*00e4*/ 	.short	0x0380
        /*00e6*/ 	.short	0x01d0


	//----- nvinfo : EIATTR_SW_WAR
	.align		4
.L_1720:
        /*00e8*/ 	.byte	0x04, 0x36
        /*00ea*/ 	.short	(.L_1722 - .L_1721)
.L_1721:
        /*00ec*/ 	.word	0x00000008
.L_1722:


//--------------------- .nv.info._ZN5flash24flash_fwd_splitkv_kernelI23Flash_fwd_kernel_traitsILi128ELi64ELi64ELi4ELb0ELb0EN7cutlass10bfloat16_tE19Flash_kernel_traitsILi128ELi64ELi64ELi4ES3_EELb1ELb0ELb0ELb0ELb1ELb0ELb0ELb1EEEvNS_16Flash_fwd_paramsE --------------------------
	.section	.nv.info._ZN5flash24flash_fwd_splitkv_kernelI23Flash_fwd_kernel_traitsILi128ELi64ELi64ELi4ELb0ELb0EN7cutlass10bfloat16_tE19Flash_kernel_traitsILi128ELi64ELi64ELi4ES3_EELb1ELb0ELb0ELb0ELb1ELb0ELb0ELb1EEEvNS_16Flash_fwd_paramsE,"",@"SHT_CUDA_INFO"
	.sectionflags	@""
	.align	4


	//----- nvinfo : EIATTR_CUDA_API_VERSION
	.align		4
        /*0000*/ 	.byte	0x04, 0x37
        /*0002*/ 	.short	(.L_1724 - .L_1723)
.L_1723:
        /*0004*/ 	.word	0x00000082


	//----- nvinfo : EIATTR_KPARAM_INFO
	.align		4
.L_1724:
        /*0008*/ 	.byte	0x04, 0x17
        /*000a*/ 	.short	(.L_1726 - .L_1725)
.L_1725:
        /*000c*/ 	.word	0x00000000
        /*0010*/ 	.short	0x0000
        /*0012*/ 	.short	0x0000
        /*0014*/ 	.byte	0x00, 0xf0, 0x41, 0x07


	//----- nvinfo : EIATTR_SPARSE_MMA_MASK
	.align		4
.L_1726:
        /*0018*/ 	.byte	0x03, 0x50
        /*001a*/ 	.short	0x0000


	//----- nvinfo : EIATTR_MAXREG_COUNT
	.align		4
        /*001c*/ 	.byte	0x03, 0x1b
        /*001e*/ 	.short	0x00ff


	//----- nvinfo : EIATTR_NUM_BARRIERS
	.align		4
        /*0020*/ 	.byte	0x02, 0x4c
        /*0022*/ 	.byte	0x01
	.zero		1


	//----- nvinfo : EIATTR_MERCURY_ISA_VERSION
	.align		4
        /*0024*/ 	.byte	0x03, 0x5f
        /*0026*/ 	.short	0x0101


	//----- nvinfo : EIATTR_COOP_GROUP_MASK_REGIDS
	.align		4
        /*0028*/ 	.byte	0x04, 0x29
        /*002a*/ 	.short	(.L_1728 - .L_1727)


	//   ....[0]....
.L_1727:
        /*002c*/ 	.word	0xffffffff


	//   ....[1]....
        /*0030*/ 	.word	0xffffffff


	//   ....[2]....
        /*0034*/ 	.word	0xffffffff


	//   ....[3]....
        /*0038*/ 	.word	0xffffffff


	//   ....[4]....
        /*003c*/ 	.word	0xffffffff


	//   ....[5]....
        /*0040*/ 	.word	0xffffffff


	//   ....[6]....
        /*0044*/ 	.word	0xffffffff


	//   ....[7]....
        /*0048*/ 	.word	0xffffffff


	//   ....[8]....
        /*004c*/ 	.word	0xffffffff


	//   ....[9]....
        /*0050*/ 	.word	0xffffffff


	//   ....[10]....
        /*0054*/ 	.word	0xffffffff


	//   ....[11]....
        /*0058*/ 	.word	0xffffffff


	//   ....[12]....
        /*005c*/ 	.word	0xffffffff


	//   ....[13]....
        /*0060*/ 	.word	0xffffffff


	//   ....[14]....
        /*0064*/ 	.word	0xffffffff


	//   ....[15]....
        /*0068*/ 	.word	0xffffffff


	//----- nvinfo : EIATTR_COOP_GROUP_INSTR_OFFSETS
	.align		4
.L_1728:
        /*006c*/ 	.byte	0x04, 0x28
        /*006e*/ 	.short	(.L_1730 - .L_1729)


	//   ....[0]....
.L_1729:
        /*0070*/ 	.word	0x0000dc40


	//   ....[1]....
        /*0074*/ 	.word	0x0000ddc0


	//   ....[2]....
        /*0078*/ 	.word	0x0000ddd0


	//   ....[3]....
        /*007c*/ 	.word	0x0000de00


	//   ....[4]....
        /*0080*/ 	.word	0x00010660


	//   ....[5]....
        /*0084*/ 	.word	0x00010680


	//   ....[6]....
        /*0088*/ 	.word	0x000106b0


	//   ....[7]....
        /*008c*/ 	.word	0x000106c0


	//   ....[8]....
        /*0090*/ 	.word	0x00012d50


	//   ....[9]....
        /*0094*/ 	.word	0x00012d70


	//   ....[10]....
        /*0098*/ 	.word	0x00012da0


	//   ....[11]....
        /*009c*/ 	.word	0x00012db0


	//   ....[12]....
        /*00a0*/ 	.word	0x00013fc0


	//   ....[13]....
        /*00a4*/ 	.word	0x00014000


	//   ....[14]....
        /*00a8*/ 	.word	0x000140c0


	//   ....[15]....
        /*00ac*/ 	.word	0x000140e0


	//----- nvinfo : EIATTR_VRC_CTA_INIT_COUNT
	.align		4
.L_1730:
        /*00b0*/ 	.byte	0x02, 0x4a
	.zero		1
	.zero		1


	//----- nvinfo : EIATTR_EXIT_INSTR_OFFSETS
	.align		4
        /*00b4*/ 	.byte	0x04, 0x1c
        /*00b6*/ 	.short	(.L_1732 - .L_1731)


	//   ....[0]....
.L_1731:
        /*00b8*/ 	.word	0x00000340


	//   ....[1]....
        /*00bc*/ 	.word	0x00000b80


	//   ....[2]....
        /*00c0*/ 	.word	0x00000bb0


	//   ....[3]....
        /*00c4*/ 	.word	0x000151c0


	//   ....[4]....
        /*00c8*/ 	.word	0x000152a0


	//----- nvinfo : EIATTR_CRS_STACK_SIZE
	.align		4
.L_1732:
        /*00cc*/ 	.byte	0x04, 0x1e
        /*00ce*/ 	.short	(.L_1734 - .L_1733)
.L_1733:
        /*00d0*/ 	.word	0x00000000


	//----- nvinfo : EIATTR_CBANK_PARAM_SIZE
	.align		4
.L_1734:
        /*00d4*/ 	.byte	0x03, 0x19
        /*00d6*/ 	.short	0x01d0


	//----- nvinfo : EIATTR_PARAM_CBANK
	.align		4
        /*00d8*/ 	.byte	0x04, 0x0a
        /*00da*/ 	.short	(.L_1736 - .L_1735)
	.align		4
.L_1735:
        /*00dc*/ 	.word	index@(.nv.constant0._ZN5flash24flash_fwd_splitkv_kernelI23Flash_fwd_kernel_traitsILi128ELi64ELi64ELi4ELb0ELb0EN7cutlass10bfloat16_tE19Flash_kernel_traitsILi128ELi64ELi64ELi4ES3_EELb1ELb0ELb0ELb0ELb1ELb0ELb0ELb1EEEvNS_16Flash_fwd_paramsE)
        /*00e0*/ 	.short	0x0380
        /*00e2*/ 	.short	0x01d0


	//----- nvinfo : EIATTR_SW_WAR
	.align		4
.L_1736:
        /*00e4*/ 	.byte	0x04, 0x36
        /*00e6*/ 	.short	(.L_1738 - .L_1737)
.L_1737:
        /*00e8*/ 	.word	0x00000008
.L_1738:


//--------------------- .nv.info._ZN5flash24flash_fwd_splitkv_kernelI23Flash_fwd_kernel_traitsILi128ELi64ELi64ELi4ELb0ELb0EN7cutlass10bfloat16_tE19Flash_kernel_traitsILi128ELi64ELi64ELi4ES3_EELb1ELb0ELb0ELb0ELb1ELb1ELb0ELb1EEEvNS_16Flash_fwd_paramsE --------------------------
	.section	.nv.info._ZN5flash24flash_fwd_splitkv_kernelI23Flash_fwd_kernel_traitsILi128ELi64ELi64ELi4ELb0ELb0EN7cutlass10bfloat16_tE19Flash_kernel_traitsILi128ELi64ELi64ELi4ES3_EELb1ELb0ELb0ELb0ELb1ELb1ELb0ELb1EEEvNS_16Flash_fwd_paramsE,"",@"SHT_CUDA_INFO"
	.sectionflags	@""
	.align	4


	//----- nvinfo : EIATTR_CUDA_API_VERSION
	.align		4
        /*0000*/ 	.byte	0x04, 0x37
        /*0002*/ 	.short	(.L_1740 - .L_1739)
.L_1739:
        /*0004*/ 	.word	0x00000082


	//----- nvinfo : EIATTR_KPARAM_INFO
	.align		4
.L_1740:
        /*0008*/ 	.byte	0x04, 0x17
        /*000a*/ 	.short	(.L_1742 - .L_1741)
.L_1741:
        /*000c*/ 	.word	0x00000000
        /*0010*/ 	.short	0x0000
        /*0012*/ 	.short	0x0000
        /*0014*/ 	.byte	0x00, 0xf0, 0x41, 0x07


	//----- nvinfo : EIATTR_SPARSE_MMA_MASK
	.align		4
.L_1742:
        /*0018*/ 	.byte	0x03, 0x50
        /*001a*/ 	.short	0x0000


	//----- nvinfo : EIATTR_MAXREG_COUNT
	.align		4
        /*001c*/ 	.byte	0x03, 0x1b
        /*001e*/ 	.short	0x00ff


	//----- nvinfo : EIATTR_NUM_BARRIERS
	.align		4
        /*0020*/ 	.byte	0x02, 0x4c
        /*0022*/ 	.byte	0x01
	.zero		1


	//----- nvinfo : EIATTR_MERCURY_ISA_VERSION
	.align		4
        /*0024*/ 	.byte	0x03, 0x5f
        /*0026*/ 	.short	0x0101


	//----- nvinfo : EIATTR_COOP_GROUP_MASK_REGIDS
	.align		4
        /*0028*/ 	.byte	0x04, 0x29
        /*002a*/ 	.short	(.L_1744 - .L_1743)


	//   ....[0]....
.L_1743:
        /*002c*/ 	.word	0xffffffff


	//   ....[1]....
        /*0030*/ 	.word	0xffffffff


	//   ....[2]....
        /*0034*/ 	.word	0xffffffff


	//   ....[3]....
        /*0038*/ 	.word	0xffffffff


	//   ....[4]....
        /*003c*/ 	.word	0xffffffff


	//   ....[5]....
        /*0040*/ 	.word	0xffffffff


	//   ....[6]....
        /*0044*/ 	.word	0xffffffff


	//   ....[7]....
        /*0048*/ 	.word	0xffffffff


	//   ....[8]....
        /*004c*/ 	.word	0xffffffff


	//   ....[9]....
        /*0050*/ 	.word	0xffffffff


	//   ....[10]....
        /*0054*/ 	.word	0xffffffff


	//   ....[11]....
        /*0058*/ 	.word	0xffffffff


	//   ....[12]....
        /*005c*/ 	.word	0xffffffff


	//   ....[13]....
        /*0060*/ 	.word	0xffffffff


	//   ....[14]....
        /*0064*/ 	.word	0xffffffff


	//   ....[15]....
        /*0068*/ 	.word	0xffffffff


	//----- nvinfo : EIATTR_COOP_GROUP_INSTR_OFFSETS
	.align		4
.L_1744:
        /*006c*/ 	.byte	0x04, 0x28
        /*006e*/ 	.short	(.L_1746 - .L_1745)


	//   ....[0]....
.L_1745:
        /*0070*/ 	.word	0x0000e030


	//   ....[1]....
        /*0074*/ 	.word	0x0000e1d0


	//   ....[2]....
        /*0078*/ 	.word	0x0000e1e0


	//   ....[3]....
        /*007c*/ 	.word	0x0000e210


	//   ....[4]....
        /*0080*/ 	.word	0x00010e40


	//   ....[5]....
        /*0084*/ 	.word	0x00010e60


	//   ....[6]....
        /*0088*/ 	.word	0x00010e90


	//   ....[7]....
        /*008c*/ 	.word	0x00010ea0


	//   ....[8]....
        /*0090*/ 	.word	0x00013960


	//   ....[9]....
        /*0094*/ 	.word	0x00013980


	//   ....[10]....
        /*0098*/ 	.word	0x000139b0


	//   ....[11]....
        /*009c*/ 	.word	0x000139c0


	//   ....[12]....
        /*00a0*/ 	.word	0x00014bd0


	//   ....[13]....
        /*00a4*/ 	.word	0x00014c10


	//   ....[14]....
        /*00a8*/ 	.word	0x00014cd0


	//   ....[15]....
        /*00ac*/ 	.word	0x00014cf0


	//----- nvinfo : EIATTR_VRC_CTA_INIT_COUNT
	.align		4
.L_1746:
        /*00b0*/ 	.byte	0x02, 0x4a
	.zero		1
	.zero		1


	//----- nvinfo : EIATTR_EXIT_INSTR_OFFSETS
	.align		4
        /*00b4*/ 	.byte	0x04, 0x1c
        /*00b6*/ 	.short	(.L_1748 - .L_1747)


	//   ....[0]....
.L_1747:
        /*00b8*/ 	.word	0x00000340


	//   ....[1]....
        /*00bc*/ 	.word	0x00000b80


	//   ....[2]....
        /*00c0*/ 	.word	0x00000bb0


	//   ....[3]....
        /*00c4*/ 	.word	0x00015dd0


	//   ....[4]....
        /*00c8*/ 	.word	0x00015eb0


	//----- nvinfo : EIATTR_CRS_STACK_SIZE
	.align		4
.L_1748:
        /*00cc*/ 	.byte	0x04, 0x1e
        /*00ce*/ 	.short	(.L_1750 - .L_1749)
.L_1749:
        /*00d0*/ 	.word	0x00000000


	//----- nvinfo : EIATTR_CBANK_PARAM_SIZE
	.align		4
.L_1750:
        /*00d4*/ 	.byte	0x03, 0x19
        /*00d6*/ 	.short	0x01d0


	//----- nvinfo : EIATTR_PARAM_CBANK
	.align		4
        /*00d8*/ 	.byte	0x04, 0x0a
        /*00da*/ 	.short	(.L_1752 - .L_1751)
	.align		4
.L_1751:
        /*00dc*/ 	.word	index@(.nv.constant0._ZN5flash24flash_fwd_splitkv_kernelI23Flash_fwd_kernel_traitsILi128ELi64ELi64ELi4ELb0ELb0EN7cutlass10bfloat16_tE19Flash_kernel_traitsILi128ELi64ELi64ELi4ES3_EELb1ELb0ELb0ELb0ELb1ELb1ELb0ELb1EEEvNS_16Flash_fwd_paramsE)
        /*00e0*/ 	.short	0x0380
        /*00e2*/ 	.short	0x01d0


	//----- nvinfo : EIATTR_SW_WAR
	.align		4
.L_1752:
        /*00e4*/ 	.byte	0x04, 0x36
        /*00e6*/ 	.short	(.L_1754 - .L_1753)
.L_1753:
        /*00e8*/ 	.word	0x00000008
.L_1754:


//--------------------- .nv.info._ZN5flash24flash_fwd_splitkv_kernelI23Flash_fwd_kernel_traitsILi128ELi64ELi64ELi4ELb0ELb0EN7cutlass10bfloat16_tE19Flash_kernel_traitsILi128ELi64ELi64ELi4ES3_EELb1ELb0ELb1ELb0ELb0ELb0ELb0ELb1EEEvNS_16Flash_fwd_paramsE --------------------------
	.section	.nv.info._ZN5flash24flash_fwd_splitkv_kernelI23Flash_fwd_kernel_traitsILi128ELi64ELi64ELi4ELb0ELb0EN7cutlass10bfloat16_tE19Flash_kernel_traitsILi128ELi64ELi64ELi4ES3_EELb1ELb0ELb1ELb0ELb0ELb0ELb0ELb1EEEvNS_16Flash_fwd_paramsE,"",@"SHT_CUDA_INFO"
	.sectionflags	@""
	.align	4


	//----- nvinfo : EIATTR_CUDA_API_VERSION
	.align		4
        /*0000*/ 	.byte	0x04, 0x37
        /*0002*/ 	.short	(.L_1756 - .L_1755)
.L_1755:
        /*0004*/ 	.word	0x00000082


	//----- nvinfo : EIATTR_KPARAM_INFO
	.align		4
.L_1756:
        /*0008*/ 	.byte	0x04, 0x17
        /*000a*/ 	.short	(.L_1758 - .L_1757)
.L_1757:
        /*000c*/ 	.word	0x00000000
        /*0010*/ 	.short	0x0000
        /*0012*/ 	.short	0x0000
        /*0014*/ 	.byte	0x00, 0xf0, 0x41, 0x07


	//----- nvinfo : EIATTR_SPARSE_MMA_MASK
	.align		4
.L_1758:
        /*0018*/ 	.byte	0x03, 0x50
        /*001a*/ 	.short	0x0000


	//----- nvinfo : EIATTR_MAXREG_COUNT
	.align		4
        /*001c*/ 	.byte	0x03, 0x1b
        /*001e*/ 	.short	0x00ff


	//----- nvinfo : EIATTR_NUM_BARRIERS
	.align		4
        /*0020*/ 	.byte	0x02, 0x4c
        /*0022*/ 	.byte	0x01
	.zero		1


	//----- nvinfo : EIATTR_MERCURY_ISA_VERSION
	.align		4
        /*0024*/ 	.byte	0x03, 0x5f
        /*0026*/ 	.short	0x0101


	//----- nvinfo : EIATTR_COOP_GROUP_MASK_REGIDS
	.align		4
        /*0028*/ 	.byte	0x04, 0x29
        /*002a*/ 	.short	(.L_1760 - .L_1759)


	//   ....[0]....
.L_1759:
        /*002c*/ 	.word	0xffffffff


	//   ....[1]....
        /*0030*/ 	.word	0xffffffff


	//   ....[2]....
        /*0034*/ 	.word	0xffffffff


	//   ....[3]....
        /*0038*/ 	.word	0xffffffff


	//   ....[4]....
        /*003c*/ 	.word	0xffffffff


	//   ....[5]....
        /*0040*/ 	.word	0xffffffff


	//   ....[6]....
        /*0044*/ 	.word	0xffffffff


	//   ....[7]....
        /*0048*/ 	.word	0xffffffff


	//   ....[8]....
        /*004c*/ 	.word	0xffffffff


	//   ....[9]....
        /*0050*/ 	.word	0xffffffff


	//   ....[10]....
        /*0054*/ 	.word	0xffffffff


	//   ....[11]....
        /*0058*/ 	.word	0xffffffff


	//   ....[12]....
        /*005c*/ 	.word	0xffffffff


	//   ....[13]....
        /*0060*/ 	.word	0xffffffff


	//   ....[14]....
        /*0064*/ 	.word	0xffffffff


	//   ....[15]....
        /*0068*/ 	.word	0xffffffff


	//----- nvinfo : EIATTR_COOP_GROUP_INSTR_OFFSETS
	.align		4
.L_1760:
        /*006c*/ 	.byte	0x04, 0x28
        /*006e*/ 	.short	(.L_1762 - .L_1761)


	//   ....[0]....
.L_1761:
        /*0070*/ 	.word	0x0000f7d0


	//   ....[1]....
        /*0074*/ 	.word	0x0000f800


	//   ....[2]....
        /*0078*/ 	.word	0x0000f840


	//   ....[3]....
        /*007c*/ 	.word	0x0000f850


	//   ....[4]....
        /*0080*/ 	.word	0x000125e0


	//   ....[5]....
        /*0084*/ 	.word	0x000125f0


	//   ....[6]....
        /*0088*/ 	.word	0x00012620


	//   ....[7]....
        /*008c*/ 	.word	0x00012630


	//   ....[8]....
        /*0090*/ 	.word	0x00015490


	//   ....[9]....
        /*0094*/ 	.word	0x000154e0


	//   ....[10]....
        /*0098*/ 	.word	0x00015510


	//   ....[11]....
        /*009c*/ 	.word	0x00015520


	//   ....[12]....
        /*00a0*/ 	.word	0x00016740


	//   ....[13]....
        /*00a4*/ 	.word	0x00016780


	//   ....[14]....
        /*00a8*/ 	.word	0x00016880


	//   ....[15]....
        /*00ac*/ 	.word	0x000168b0


	//----- nvinfo : EIATTR_VRC_CTA_INIT_COUNT
	.align		4
.L_1762:
        /*00b0*/ 	.byte	0x02, 0x4a
	.zero		1
	.zero		1


	//----- nvinfo : EIATTR_EXIT_INSTR_OFFSETS
	.align		4
        /*00b4*/ 	.byte	0x04, 0x1c
        /*00b6*/ 	.short	(.L_1764 - .L_1763)


	//   ....[0]....
.L_1763:
        /*00b8*/ 	.word	0x00000340


	//   ....[1]....
        /*00bc*/ 	.word	0x00000c50


	//   ....[2]....
        /*00c0*/ 	.word	0x00000c80


	//   ....[3]....
        /*00c4*/ 	.word	0x000179a0


	//   ....[4]....
        /*00c8*/ 	.word	0x00017ab0


	//   ....[5]....
        /*00cc*/ 	.word	0x00017ad0


	//----- nvinfo : EIATTR_CRS_STACK_SIZE
	.align		4
.L_1764:
        /*00d0*/ 	.byte	0x04, 0x1e
        /*00d2*/ 	.short	(.L_1766 - .L_1765)
.L_1765:
        /*00d4*/ 	.word	0x00000000


	//----- nvinfo : EIATTR_CBANK_PARAM_SIZE
	.align		4
.L_1766:
        /*00d8*/ 	.byte	0x03, 0x19
        /*00da*/ 	.short	0x01d0


	//----- nvinfo : EIATTR_PARAM_CBANK
	.align		4
        /*00dc*/ 	.byte	0x04, 0x0a
        /*00de*/ 	.short	(.L_1768 - .L_1767)
	.align		4
.L_1767:
        /*00e0*/ 	.word	index@(.nv.constant0._ZN5flash24flash_fwd_splitkv_kernelI23Flash_fwd_kernel_traitsILi128ELi64ELi64ELi4ELb0ELb0EN7cutlass10bfloat16_tE19Flash_kernel_traitsILi128ELi64ELi64ELi4ES3_EELb1ELb0ELb1ELb0ELb0ELb0ELb0ELb1EEEvNS_16Flash_fwd_paramsE)
        /*00e4*/ 	.short	0x0380
        /*00e6*/ 	.short	0x01d0


	//----- nvinfo : EIATTR_SW_WAR
	.align		4
.L_1768:
        /*00e8*/ 	.byte	0x04, 0x36
        /*00ea*/ 	.short	(.L_1770 - .L_1769)
.L_1769:
        /*00ec*/ 	.word	0x00000008
.L_1770:


//--------------------- .nv.info._ZN5flash24flash_fwd_splitkv_kernelI23Flash_fwd_kernel_traitsILi128ELi64ELi64ELi4ELb0ELb0EN7cutlass10bfloat16_tE19Flash_kernel_traitsILi128ELi64ELi64ELi4ES3_EELb1ELb0ELb1ELb0ELb0ELb1ELb0ELb1EEEvNS_16Flash_fwd_paramsE --------------------------
	.section	.nv.info._ZN5flash24flash_fwd_splitkv_kernelI23Flash_fwd_kernel_traitsILi128ELi64ELi64ELi4ELb0ELb0EN7cutlass10bfloat16_tE19Flash_kernel_traitsILi128ELi64ELi64ELi4ES3_EELb1ELb0ELb1ELb0ELb0ELb1ELb0ELb1EEEvNS_16Flash_fwd_paramsE,"",@"SHT_CUDA_INFO"
	.sectionflags	@""
	.align	4


	//----- nvinfo : EIATTR_CUDA_API_VERSION
	.align		4
        /*0000*/ 	.byte	0x04, 0x37
        /*0002*/ 	.short	(.L_1772 - .L_1771)
.L_1771:
        /*0004*/ 	.word	0x00000082


	//----- nvinfo : EIATTR_KPARAM_INFO
	.align		4
.L_1772:
        /*0008*/ 	.byte	0x04, 0x17
        /*000a*/ 	.short	(.L_1774 - .L_1773)
.L_1773:
        /*000c*/ 	.word	0x00000000
        /*0010*/ 	.short	0x0000
        /*0012*/ 	.short	0x0000
        /*0014*/ 	.byte	0x00, 0xf0, 0x41, 0x07


	//----- nvinfo : EIATTR_SPARSE_MMA_MASK
	.align		4
.L_1774:
        /*0018*/ 	.byte	0x03, 0x50
        /*001a*/ 	.short	0x0000


	//----- nvinfo : EIATTR_MAXREG_COUNT
	.align		4
        /*001c*/ 	.byte	0x03, 0x1b
        /*001e*/ 	.short	0x00ff


	//----- nvinfo : EIATTR_NUM_BARRIERS
	.align		4
        /*0020*/ 	.byte	0x02, 0x4c
        /*0022*/ 	.byte	0x01
	.zero		1


	//----- nvinfo : EIATTR_MERCURY_ISA_VERSION
	.align		4
        /*0024*/ 	.byte	0x03, 0x5f
        /*0026*/ 	.short	0x0101


	//----- nvinfo : EIATTR_COOP_GROUP_MASK_REGIDS
	.align		4
        /*0028*/ 	.byte	0x04, 0x29
        /*002a*/ 	.short	(.L_1776 - .L_1775)


	//   ....[0]....
.L_1775:
        /*002c*/ 	.word	0xffffffff


	//   ....[1]....
        /*0030*/ 	.word	0xffffffff


	//   ....[2]....
        /*0034*/ 	.word	0xffffffff


	//   ....[3]....
        /*0038*/ 	.word	0xffffffff


	//   ....[4]....
        /*003c*/ 	.word	0xffffffff


	//   ....[5]....
        /*0040*/ 	.word	0xffffffff


	//   ....[6]....
        /*0044*/ 	.word	0xffffffff


	//   ....[7]....
        /*0048*/ 	.word	0xffffffff


	//   ....[8]....
        /*004c*/ 	.word	0xffffffff


	//   ....[9]....
        /*0050*/ 	.word	0xffffffff


	//   ....[10]....
        /*0054*/ 	.word	0xffffffff


	//   ....[11]....
        /*0058*/ 	.word	0xffffffff


	//   ....[12]....
        /*005c*/ 	.word	0xffffffff


	//   ....[13]....
        /*0060*/ 	.word	0xffffffff


	//   ....[14]....
        /*0064*/ 	.word	0xffffffff


	//   ....[15]....
        /*0068*/ 	.word	0xffffffff


	//----- nvinfo : EIATTR_COOP_GROUP_INSTR_OFFSETS
	.align		4
.L_1776:
        /*006c*/ 	.byte	0x04, 0x28
        /*006e*/ 	.short	(.L_1778 - .L_1777)


	//   ....[0]....
.L_1777:
        /*0070*/ 	.word	0x0000fbe0


	//   ....[1]....
        /*0074*/ 	.word	0x0000fc10


	//   ....[2]....
        /*0078*/ 	.word	0x0000fc50


	//   ....[3]....
        /*007c*/ 	.word	0x0000fc60


	//   ....[4]....
        /*0080*/ 	.word	0x00012e10


	//   ....[5]....
        /*0084*/ 	.word	0x00012e30


	//   ....[6]....
        /*0088*/ 	.word	0x00012e60


	//   ....[7]....
        /*008c*/ 	.word	0x00012e70


	//   ....[8]....
        /*0090*/ 	.word	0x00016100


	//   ....[9]....
        /*0094*/ 	.word	0x00016140


	//   ....[10]....
        /*0098*/ 	.word	0x00016170


	//   ....[11]....
        /*009c*/ 	.word	0x00016180


	//   ....[12]....
        /*00a0*/ 	.word	0x00017390


	//   ....[13]....
        /*00a4*/ 	.word	0x000173d0


	//   ....[14]....
        /*00a8*/ 	.word	0x000174d0


	//   ....[15]....
        /*00ac*/ 	.word	0x00017500


	//----- nvinfo : EIATTR_VRC_CTA_INIT_COUNT
	.align		4
.L_1778:
        /*00b0*/ 	.byte	0x02, 0x4a
	.zero		1
	.zero		1


	//----- nvinfo : EIATTR_EXIT_INSTR_OFFSETS
	.align		4
        /*00b4*/ 	.byte	0x04, 0x1c
        /*00b6*/ 	.short	(.L_1780 - .L_1779)


	//   ....[0]....
.L_1779:
        /*00b8*/ 	.word	0x00000340


	//   ....[1]....
        /*00bc*/ 	.word	0x00000c50


	//   ....[2]....
        /*00c0*/ 	.word	0x00000c80


	//   ....[3]....
        /*00c4*/ 	.word	0x000185f0


	//   ....[4]....
        /*00c8*/ 	.word	0x00018700


	//   ....[5]....
        /*00cc*/ 	.word	0x00018720


	//----- nvinfo : EIATTR_CRS_STACK_SIZE
	.align		4
.L_1780:
        /*00d0*/ 	.byte	0x04, 0x1e
        /*00d2*/ 	.short	(.L_1782 - .L_1781)
.L_1781:
        /*00d4*/ 	.word	0x00000000


	//----- nvinfo : EIATTR_CBANK_PARAM_SIZE
	.align		4
.L_1782:
        /*00d8*/ 	.byte	0x03, 0x19
        /*00da*/ 	.short	0x01d0


	//----- nvinfo : EIATTR_PARAM_CBANK
	.align		4
        /*00dc*/ 	.byte	0x04, 0x0a
        /*00de*/ 	.short	(.L_1784 - .L_1783)
	.align		4
.L_1783:
        /*00e0*/ 	.word	index@(.nv.constant0._ZN5flash24flash_fwd_splitkv_kernelI23Flash_fwd_kernel_traitsILi128ELi64ELi64ELi4ELb0ELb0EN7cutlass10bfloat16_tE19Flash_kernel_traitsILi128ELi64ELi64ELi4ES3_EELb1ELb0ELb1ELb0ELb0ELb1ELb0ELb1EEEvNS_16Flash_fwd_paramsE)
        /*00e4*/ 	.short	0x0380
        /*00e6*/ 	.short	0x01d0


	//----- nvinfo : EIATTR_SW_WAR
	.align		4
.L_1784:
        /*00e8*/ 	.byte	0x04, 0x36
        /*00ea*/ 	.short	(.L_1786 - .L_1785)
.L_1785:
        /*00ec*/ 	.word	0x00000008
.L_1786:


//--------------------- .nv.info._ZN5flash24flash_fwd_splitkv_kernelI23Flash_fwd_kernel_traitsILi128ELi64ELi64ELi4ELb0ELb0EN7cutlass10bfloat16_tE19Flash_kernel_traitsILi128ELi64ELi64ELi4ES3_EELb1ELb0ELb0ELb0ELb1ELb0ELb1ELb0EEEvNS_16Flash_fwd_paramsE --------------------------
	.section	.nv.info._ZN5flash24flash_fwd_splitkv_kernelI23Flash_fwd_kernel_traitsILi128ELi64ELi64ELi4ELb0ELb0EN7cutlass10bfloat16_tE19Flash_kernel_traitsILi128ELi64ELi64ELi4ES3_EELb1ELb0ELb0ELb0ELb1ELb0ELb1ELb0EEEvNS_16Flash_fwd_paramsE,"",@"SHT_CUDA_INFO"
	.sectionflags	@""
	.align	4


	//----- nvinfo : EIATTR_CUDA_API_VERSION
	.align		4
        /*0000*/ 	.byte	0x04, 0x37
        /*0002*/ 	.short	(.L_1788 - .L_1787)
.L_1787:
        /*0004*/ 	.word	0x00000082


	//----- nvinfo : EIATTR_KPARAM_INFO
	.align		4
.L_1788:
        /*0008*/ 	.byte	0x04, 0x17
        /*000a*/ 	.short	(.L_1790 - .L_1789)
.L_1789:
        /*000c*/ 	.word	0x00000000
        /*0010*/ 	.short	0x0000
        /*0012*/ 	.short	0x0000
        /*0014*/ 	.byte	0x00, 0xf0, 0x41, 0x07


	//----- nvinfo : EIATTR_SPARSE_MMA_MASK
	.align		4
.L_1790:
        /*0018*/ 	.byte	0x03, 0x50
        /*001a*/ 	.short	0x0000


	//----- nvinfo : EIATTR_MAXREG_COUNT
	.align		4
        /*001c*/ 	.byte	0x03, 0x1b
        /*001e*/ 	.short	0x00ff


	//----- nvinfo : EIATTR_NUM_BARRIERS
	.align		4
        /*0020*/ 	.byte	0x02, 0x4c
        /*0022*/ 	.byte	0x01
	.zero		1


	//----- nvinfo : EIATTR_MERCURY_ISA_VERSION
	.align		4
        /*0024*/ 	.byte	0x03, 0x5f
        /*0026*/ 	.short	0x0101


	//----- nvinfo : EIATTR_COOP_GROUP_MASK_REGIDS
	.align		4
        /*0028*/ 	.byte	0x04, 0x29
        /*002a*/ 	.short	(.L_1792 - .L_1791)


	//   ....[0]....
.L_1791:
        /*002c*/ 	.word	0xffffffff


	//   ....[1]....
        /*0030*/ 	.word	0xffffffff


	//   ....[2]....
        /*0034*/ 	.word	0xffffffff


	//   ....[3]....
        /*0038*/ 	.word	0xffffffff


	//   ....[4]....
        /*003c*/ 	.word	0xffffffff


	//   ....[5]....
        /*0040*/ 	.word	0xffffffff


	//   ....[6]....
        /*0044*/ 	.word	0xffffffff


	//   ....[7]....
        /*0048*/ 	.word	0xffffffff


	//   ....[8]....
        /*004c*/ 	.word	0xffffffff


	//   ....[9]....
        /*0050*/ 	.word	0xffffffff


	//   ....[10]....
        /*0054*/ 	.word	0xffffffff


	//   ....[11]....
        /*0058*/ 	.word	0xffffffff


	//   ....[12]....
        /*005c*/ 	.word	0xffffffff


	//   ....[13]....
        /*0060*/ 	.word	0xffffffff


	//   ....[14]....
        /*0064*/ 	.word	0xffffffff


	//   ....[15]....
        /*0068*/ 	.word	0xffffffff


	//----- nvinfo : EIATTR_COOP_GROUP_INSTR_OFFSETS
	.align		4
.L_1792:
        /*006c*/ 	.byte	0x04, 0x28
        /*006e*/ 	.short	(.L_1794 - .L_1793)


	//   ....[0]....
.L_1793:
        /*0070*/ 	.word	0x000038d0


	//   ....[1]....
        /*0074*/ 	.word	0x000039b0


	//   ....[2]....
        /*0078*/ 	.word	0x000039c0


	//   ....[3]....
        /*007c*/ 	.word	0x000039f0


	//   ....[4]....
        /*0080*/ 	.word	0x00005f90


	//   ....[5]....
        /*0084*/ 	.word	0x00005fa0


	//   ....[6]....
        /*0088*/ 	.word	0x00005fd0


	//   ....[7]....
        /*008c*/ 	.word	0x00005fe0


	//   ....[8]....
        /*0090*/ 	.word	0x00008770


	//   ....[9]....
        /*0094*/ 	.word	0x00008780


	//   ....[10]....
        /*0098*/ 	.word	0x000087b0


	//   ....[11]....
        /*009c*/ 	.word	0x000087c0


	//   ....[12]....
        /*00a0*/ 	.word	0x000099d0


	//   ....[13]....
        /*00a4*/ 	.word	0x00009a10


	//   ....[14]....
        /*00a8*/ 	.word	0x00009ae0


	//   ....[15]....
        /*00ac*/ 	.word	0x00009b00


	//----- nvinfo : EIATTR_VRC_CTA_INIT_COUNT
	.align		4
.L_1794:
        /*00b0*/ 	.byte	0x02, 0x4a
	.zero		1
	.zero		1


	//----- nvinfo : EIATTR_EXIT_INSTR_OFFSETS
	.align		4
        /*00b4*/ 	.byte	0x04, 0x1c
        /*00b6*/ 	.short	(.L_1796 - .L_1795)


	//   ....[0]....
.L_1795:
        /*00b8*/ 	.word	0x00000440


	//   ....[1]....
        /*00bc*/ 	.word	0x00000cd0


	//   ....[2]....
        /*00c0*/ 	.word	0x00000d00


	//   ....[3]....
        /*00c4*/ 	.word	0x0000a830


	//   ....[4]....
        /*00c8*/ 	.word	0x0000a860


	//----- nvinfo : EIATTR_CRS_STACK_SIZE
	.align		4
.L_1796:
        /*00cc*/ 	.byte	0x04, 0x1e
        /*00ce*/ 	.short	(.L_1798 - .L_1797)
.L_1797:
        /*00d0*/ 	.word	0x00000000


	//----- nvinfo : EIATTR_CBANK_PARAM_SIZE
	.align		4
.L_1798:
        /*00d4*/ 	.byte	0x03, 0x19
        /*00d6*/ 	.short	0x01d0


	//----- nvinfo : EIATTR_PARAM_CBANK
	.align		4
        /*00d8*/ 	.byte	0x04, 0x0a
        /*00da*/ 	.short	(.L_1800 - .L_1799)
	.align		4
.L_1799:
        /*00dc*/ 	.word	index@(.nv.constant0._ZN5flash24flash_fwd_splitkv_kernelI23Flash_fwd_kernel_traitsILi128ELi64ELi64ELi4ELb0ELb0EN7cutlass10bfloat16_tE19Flash_kernel_traitsILi128ELi64ELi64ELi4ES3_EELb1ELb0ELb0ELb0ELb1ELb0ELb1ELb0EEEvNS_16Flash_fwd_paramsE)
        /*00e0*/ 	.short	0x0380
        /*00e2*/ 	.short	0x01d0


	//----- nvinfo : EIATTR_SW_WAR
	.align		4
.L_1800:
        /*00e4*/ 	.byte	0x04, 0x36
        /*00e6*/ 	.short	(.L_1802 - .L_1801)
.L_1801:
        /*00e8*/ 	.word	0x00000008
.L_1802:


//--------------------- .nv.info._ZN5flash24flash_fwd_splitkv_kernelI23Flash_fwd_kernel_traitsILi128ELi64ELi64ELi4ELb0ELb0EN7cutlass10bfloat16_tE19Flash_kernel_traitsILi128ELi64ELi64ELi4ES3_EELb1ELb0ELb0ELb0ELb1ELb1ELb1ELb0EEEvNS_16Flash_fwd_paramsE --------------------------
	.section	.nv.info._ZN5flash24flash_fwd_splitkv_kernelI23Flash_fwd_kernel_traitsILi128ELi64ELi64ELi4ELb0ELb0EN7cutlass10bfloat16_tE19Flash_kernel_traitsILi128ELi64ELi64ELi4ES3_EELb1ELb0ELb0ELb0ELb1ELb1ELb1ELb0EEEvNS_16Flash_fwd_paramsE,"",@"SHT_CUDA_INFO"
	.sectionflags	@""
	.align	4


	//----- nvinfo : EIATTR_CUDA_API_VERSION
	.align		4
        /*0000*/ 	.byte	0x04, 0x37
        /*0002*/ 	.short	(.L_1804 - .L_1803)
.L_1803:
        /*0004*/ 	.word	0x00000082


	//----- nvinfo : EIATTR_KPARAM_INFO
	.align		4
.L_1804:
        /*0008*/ 	.byte	0x04, 0x17
        /*000a*/ 	.short	(.L_1806 - .L_1805)
.L_1805:
        /*000c*/ 	.word	0x00000000
        /*0010*/ 	.short	0x0000
        /*0012*/ 	.short	0x0000
        /*0014*/ 	.byte	0x00, 0xf0, 0x41, 0x07


	//----- nvinfo : EIATTR_SPARSE_MMA_MASK
	.align		4
.L_1806:
        /*0018*/ 	.byte	0x03, 0x50
        /*001a*/ 	.short	0x0000


	//----- nvinfo : EIATTR_MAXREG_COUNT
	.align		4
        /*001c*/ 	.byte	0x03, 0x1b
        /*001e*/ 	.short	0x00ff


	//----- nvinfo : EIATTR_NUM_BARRIERS
	.align		4
        /*0020*/ 	.byte	0x02, 0x4c
        /*0022*/ 	.byte	0x01
	.zero		1


	//----- nvinfo : EIATTR_MERCURY_ISA_VERSION
	.align		4
        /*0024*/ 	.byte	0x03, 0x5f
        /*0026*/ 	.short	0x0101


	//----- nvinfo : EIATTR_COOP_GROUP_MASK_REGIDS
	.align		4
        /*0028*/ 	.byte	0x04, 0x29
        /*002a*/ 	.short	(.L_1808 - .L_1807)


	//   ....[0]....
.L_1807:
        /*002c*/ 	.word	0xffffffff


	//   ....[1]....
        /*0030*/ 	.word	0xffffffff


	//   ....[2]....
        /*0034*/ 	.word	0xffffffff


	//   ....[3]....
        /*0038*/ 	.word	0xffffffff


	//   ....[4]....
        /*003c*/ 	.word	0xffffffff


	//   ....[5]....
        /*0040*/ 	.word	0xffffffff


	//   ....[6]....
        /*0044*/ 	.word	0xffffffff


	//   ....[7]....
        /*0048*/ 	.word	0xffffffff


	//   ....[8]....
        /*004c*/ 	.word	0xffffffff


	//   ....[9]....
        /*0050*/ 	.word	0xffffffff


	//   ....[10]....
        /*0054*/ 	.word	0xffffffff


	//   ....[11]....
        /*0058*/ 	.word	0xffffffff


	//   ....[12]....
        /*005c*/ 	.word	0xffffffff


	//   ....[13]....
        /*0060*/ 	.word	0xffffffff


	//   ....[14]....
        /*0064*/ 	.word	0xffffffff


	//   ....[15]....
        /*0068*/ 	.word	0xffffffff


	//----- nvinfo : EIATTR_COOP_GROUP_INSTR_OFFSETS
	.align		4
.L_1808:
        /*006c*/ 	.byte	0x04, 0x28
        /*006e*/ 	.short	(.L_1810 - .L_1809)


	//   ....[0]....
.L_1809:
        /*0070*/ 	.word	0x00003c60


	//   ....[1]....
        /*0074*/ 	.word	0x00003db0


	//   ....[2]....
        /*0078*/ 	.word	0x00003dc0


	//   ....[3]....
        /*007c*/ 	.word	0x00003e00


	//   ....[4]....
        /*0080*/ 	.word	0x00006790


	//   ....[5]....
        /*0084*/ 	.word	0x000067a0


	//   ....[6]....
        /*0088*/ 	.word	0x000067d0


	//   ....[7]....
        /*008c*/ 	.word	0x000067e0


	//   ....[8]....
        /*0090*/ 	.word	0x00009390


	//   ....[9]....
        /*0094*/ 	.word	0x000093a0


	//   ....[10]....
        /*0098*/ 	.word	0x00009400


	//   ....[11]....
        /*009c*/ 	.word	0x00009410


	//   ....[12]....
        /*00a0*/ 	.word	0x0000a5e0


	//   ....[13]....
        /*00a4*/ 	.word	0x0000a620


	//   ....[14]....
        /*00a8*/ 	.word	0x0000a700


	//   ....[15]....
        /*00ac*/ 	.word	0x0000a720


	//----- nvinfo : EIATTR_VRC_CTA_INIT_COUNT
	.align		4
.L_1810:
        /*00b0*/ 	.byte	0x02, 0x4a
	.zero		1
	.zero		1


	//----- nvinfo : EIATTR_EXIT_INSTR_OFFSETS
	.align		4
        /*00b4*/ 	.byte	0x04, 0x1c
        /*00b6*/ 	.short	(.L_1812 - .L_1811)


	//   ....[0]....
.L_1811:
        /*00b8*/ 	.word	0x00000440


	//   ....[1]....
        /*00bc*/ 	.word	0x00000cd0


	//   ....[2]....
        /*00c0*/ 	.word	0x00000d00


	//   ....[3]....
        /*00c4*/ 	.word	0x0000b440


	//   ....[4]....
        /*00c8*/ 	.word	0x0000b470


	//----- nvinfo : EIATTR_CRS_STACK_SIZE
	.align		4
.L_1812:
        /*00cc*/ 	.byte	0x04, 0x1e
        /*00ce*/ 	.short	(.L_1814 - .L_1813)
.L_1813:
        /*00d0*/ 	.word	0x00000000


	//----- nvinfo : EIATTR_CBANK_PARAM_SIZE
	.align		4
.L_1814:
        /*00d4*/ 	.byte	0x03, 0x19
        /*00d6*/ 	.short	0x01d0


	//----- nvinfo : EIATTR_PARAM_CBANK
	.align		4
        /*00d8*/ 	.byte	0x04, 0x0a
        /*00da*/ 	.short	(.L_1816 - .L_1815)
	.align		4
.L_1815:
        /*00dc*/ 	.word	index@(.nv.constant0._ZN5flash24flash_fwd_splitkv_kernelI23Flash_fwd_kernel_traitsILi128ELi64ELi64ELi4ELb0ELb0EN7cutlass10bfloat16_tE19Flash_kernel_traitsILi128ELi64ELi64ELi4ES3_EELb1ELb0ELb0ELb0ELb1ELb1ELb1ELb0EEEvNS_16Flash_fwd_paramsE)
        /*00e0*/ 	.short	0x0380
        /*00e2*/ 	.short	0x01d0


	//----- nvinfo : EIATTR_SW_WAR
	.align		4
.L_1816:
        /*00e4*/ 	.byte	0x04, 0x36
        /*00e6*/ 	.short	(.L_1818 - .L_1817)
.L_1817:
        /*00e8*/ 	.word	0x00000008
.L_1818:


//--------------------- .nv.info._ZN5flash24flash_fwd_splitkv_kernelI23Flash_fwd_kernel_traitsILi128ELi64ELi64ELi4ELb0ELb0EN7cutlass10bfloat16_tE19Flash_kernel_traitsILi128ELi64ELi64ELi4ES3_EELb1ELb0ELb1ELb0ELb0ELb0ELb1ELb0EEEvNS_16Flash_fwd_paramsE --------------------------
	.section	.nv.info._ZN5flash24flash_fwd_splitkv_kernelI23Flash_fwd_kernel_traitsILi128ELi64ELi64ELi4ELb0ELb0EN7cutlass10bfloat16_tE19Flash_kernel_traitsILi128ELi64ELi64ELi4ES3_EELb1ELb0ELb1ELb0ELb0ELb0ELb1ELb0EEEvNS_16Flash_fwd_paramsE,"",@"SHT_CUDA_INFO"
	.sectionflags	@""
	.align	4


	//----- nvinfo : EIATTR_CUDA_API_VERSION
	.align		4
        /*0000*/ 	.byte	0x04, 0x37
        /*0002*/ 	.short	(.L_1820 - .L_1819)
.L_1819:
        /*0004*/ 	.word	0x00000082


	//----- nvinfo : EIATTR_KPARAM_INFO
	.align		4
.L_1820:
        /*0008*/ 	.byte	0x04, 0x17
        /*000a*/ 	.short	(.L_1822 - .L_1821)
.L_1821:
        /*000c*/ 	.word	0x00000000
        /*0010*/ 	.short	0x0000
        /*0012*/ 	.short	0x0000
        /*0014*/ 	.byte	0x00, 0xf0, 0x41, 0x07


	//----- nvinfo : EIATTR_SPARSE_MMA_MASK
	.align		4
.L_1822:
        /*0018*/ 	.byte	0x03, 0x50
        /*001a*/ 	.short	0x0000


	//----- nvinfo : EIATTR_MAXREG_COUNT
	.align		4
        /*001c*/ 	.byte	0x03, 0x1b
        /*001e*/ 	.short	0x00ff


	//----- nvinfo : EIATTR_NUM_BARRIERS
	.align		4
        /*0020*/ 	.byte	0x02, 0x4c
        /*0022*/ 	.byte	0x01
	.zero		1


	//----- nvinfo : EIATTR_MERCURY_ISA_VERSION
	.align		4
        /*0024*/ 	.byte	0x03, 0x5f
        /*0026*/ 	.short	0x0101


	//----- nvinfo : EIATTR_COOP_GROUP_MASK_REGIDS
	.align		4
        /*0028*/ 	.byte	0x04, 0x29
        /*002a*/ 	.short	(.L_1824 - .L_1823)


	//   ....[0]....
.L_1823:
        /*002c*/ 	.word	0xffffffff


	//   ....[1]....
        /*0030*/ 	.word	0xffffffff


	//   ....[2]....
        /*0034*/ 	.word	0xffffffff


	//   ....[3]....
        /*0038*/ 	.word	0xffffffff


	//   ....[4]....
        /*003c*/ 	.word	0xffffffff


	//   ....[5]....
        /*0040*/ 	.word	0xffffffff


	//   ....[6]....
        /*0044*/ 	.word	0xffffffff


	//   ....[7]....
        /*0048*/ 	.word	0xffffffff


	//   ....[8]....
        /*004c*/ 	.word	0xffffffff


	//   ....[9]....
        /*0050*/ 	.word	0xffffffff


	//   ....[10]....
        /*0054*/ 	.word	0xffffffff


	//   ....[11]....
        /*0058*/ 	.word	0xffffffff


	//   ....[12]....
        /*005c*/ 	.word	0xffffffff


	//   ....[13]....
        /*0060*/ 	.word	0xffffffff


	//   ....[14]....
        /*0064*/ 	.word	0xffffffff


	//   ....[15]....
        /*0068*/ 	.word	0xffffffff


	//----- nvinfo : EIATTR_COOP_GROUP_INSTR_OFFSETS
	.align		4
.L_1824:
        /*006c*/ 	.byte	0x04, 0x28
        /*006e*/ 	.short	(.L_1826 - .L_1825)


	//   ....[0]....
.L_1825:
        /*0070*/ 	.word	0x00004ee0


	//   ....[1]....
        /*0074*/ 	.word	0x00004f00


	//   ....[2]....
        /*0078*/ 	.word	0x00004fb0


	//   ....[3]....
        /*007c*/ 	.word	0x00004fc0


	//   ....[4]....
        /*0080*/ 	.word	0x00007c30


	//   ....[5]....
        /*0084*/ 	.word	0x00007c40


	//   ....[6]....
        /*0088*/ 	.word	0x00007c80


	//   ....[7]....
        /*008c*/ 	.word	0x00007c90


	//   ....[8]....
        /*0090*/ 	.word	0x0000ab90


	//   ....[9]....
        /*0094*/ 	.word	0x0000abb0


	//   ....[10]....
        /*0098*/ 	.word	0x0000abe0


	//   ....[11]....
        /*009c*/ 	.word	0x0000abf0


	//   ....[12]....
        /*00a0*/ 	.word	0x0000be10


	//   ....[13]....
        /*00a4*/ 	.word	0x0000be50


	//   ....[14]....
        /*00a8*/ 	.word	0x0000bef0


	//   ....[15]....
        /*00ac*/ 	.word	0x0000bf00


	//----- nvinfo : EIATTR_VRC_CTA_INIT_COUNT
	.align		4
.L_1826:
        /*00b0*/ 	.byte	0x02, 0x4a
	.zero		1
	.zero		1


	//----- nvinfo : EIATTR_EXIT_INSTR_OFFSETS
	.align		4
        /*00b4*/ 	.byte	0x04, 0x1c
        /*00b6*/ 	.short	(.L_1828 - .L_1827)


	//   ....[0]....
.L_1827:
        /*00b8*/ 	.word	0x00000440


	//   ....[1]....
        /*00bc*/ 	.word	0x00001260


	//   ....[2]....
        /*00c0*/ 	.word	0x00001290


	//   ....[3]....
        /*00c4*/ 	.word	0x0000d220


	//   ....[4]....
        /*00c8*/ 	.word	0x0000d2a0


	//   ....[5]....
        /*00cc*/ 	.word	0x0000d2f0


	//----- nvinfo : EIATTR_CRS_STACK_SIZE
	.align		4
.L_1828:
        /*00d0*/ 	.byte	0x04, 0x1e
        /*00d2*/ 	.short	(.L_1830 - .L_1829)
.L_1829:
        /*00d4*/ 	.word	0x00000000


	//----- nvinfo : EIATTR_CBANK_PARAM_SIZE
	.align		4
.L_1830:
        /*00d8*/ 	.byte	0x03, 0x19
        /*00da*/ 	.short	0x01d0


	//----- nvinfo : EIATTR_PARAM_CBANK
	.align		4
        /*00dc*/ 	.byte	0x04, 0x0a
        /*00de*/ 	.short	(.L_1832 - .L_1831)
	.align		4
.L_1831:
        /*00e0*/ 	.word	index@(.nv.constant0._ZN5flash24flash_fwd_splitkv_kernelI23Flash_fwd_kernel_traitsILi128ELi64ELi64ELi4ELb0ELb0EN7cutlass10bfloat16_tE19Flash_kernel_traitsILi128ELi64ELi64ELi4ES3_EELb1ELb0ELb1ELb0ELb0ELb0ELb1ELb0EEEvNS_16Flash_fwd_paramsE)
        /*00e4*/ 	.short	0x0380
        /*00e6*/ 	.short	0x01d0


	//----- nvinfo : EIATTR_SW_WAR
	.align		4
.L_1832:
        /*00e8*/ 	.byte	0x04, 0x36
        /*00ea*/ 	.short	(.L_1834 - .L_1833)
.L_1833:
        /*00ec*/ 	.word	0x00000008
.L_1834:


//--------------------- .nv.info._ZN5flash24flash_fwd_splitkv_kernelI23Flash_fwd_kernel_traitsILi128ELi64ELi64ELi4ELb0ELb0EN7cutlass10bfloat16_tE19Flash_kernel_traitsILi128ELi64ELi64ELi4ES3_EELb1ELb0ELb1ELb0ELb0ELb1ELb1ELb0EEEvNS_16Flash_fwd_paramsE --------------------------
	.section	.nv.info._ZN5flash24flash_fwd_splitkv_kernelI23Flash_fwd_kernel_traitsILi128ELi64ELi64ELi4ELb0ELb0EN7cutlass10bfloat16_tE19Flash_kernel_traitsILi128ELi64ELi64ELi4ES3_EELb1ELb0ELb1ELb0ELb0ELb1ELb1ELb0EEEvNS_16Flash_fwd_paramsE,"",@"SHT_CUDA_INFO"
	.sectionflags	@""
	.align	4


	//----- nvinfo : EIATTR_CUDA_API_VERSION
	.align		4
        /*0000*/ 	.byte	0x04, 0x37
        /*0002*/ 	.short	(.L_1836 - .L_1835)
.L_1835:
        /*0004*/ 	.word	0x00000082


	//----- nvinfo : EIATTR_KPARAM_INFO
	.align		4
.L_1836:
        /*0008*/ 	.byte	0x04, 0x17
        /*000a*/ 	.short	(.L_1838 - .L_1837)
.L_1837:
        /*000c*/ 	.word	0x00000000
        /*0010*/ 	.short	0x0000
        /*0012*/ 	.short	0x0000
        /*0014*/ 	.byte	0x00, 0xf0, 0x41, 0x07


	//----- nvinfo : EIATTR_SPARSE_MMA_MASK
	.align		4
.L_1838:
        /*0018*/ 	.byte	0x03, 0x50
        /*001a*/ 	.short	0x0000


	//----- nvinfo : EIATTR_MAXREG_COUNT
	.align		4
        /*001c*/ 	.byte	0x03, 0x1b
        /*001e*/ 	.short	0x00ff


	//----- nvinfo : EIATTR_NUM_BARRIERS
	.align		4
        /*0020*/ 	.byte	0x02, 0x4c
        /*0022*/ 	.byte	0x01
	.zero		1


	//----- nvinfo : EIATTR_MERCURY_ISA_VERSION
	.align		4
        /*0024*/ 	.byte	0x03, 0x5f
        /*0026*/ 	.short	0x0101


	//----- nvinfo : EIATTR_COOP_GROUP_MASK_REGIDS
	.align		4
        /*0028*/ 	.byte	0x04, 0x29
        /*002a*/ 	.short	(.L_1840 - .L_1839)


	//   ....[0]....
.L_1839:
        /*002c*/ 	.word	0xffffffff


	//   ....[1]....
        /*0030*/ 	.word	0xffffffff


	//   ....[2]....
        /*0034*/ 	.word	0xffffffff


	//   ....[3]....
        /*0038*/ 	.word	0xffffffff


	//   ....[4]....
        /*003c*/ 	.word	0xffffffff


	//   ....[5]....
        /*0040*/ 	.word	0xffffffff


	//   ....[6]....
        /*0044*/ 	.word	0xffffffff


	//   ....[7]....
        /*0048*/ 	.word	0xffffffff


	//   ....[8]....
        /*004c*/ 	.word	0xffffffff


	//   ....[9]....
        /*0050*/ 	.word	0xffffffff


	//   ....[10]....
        /*0054*/ 	.word	0xffffffff


	//   ....[11]....
        /*0058*/ 	.word	0xffffffff


	//   ....[12]....
        /*005c*/ 	.word	0xffffffff


	//   ....[13]....
        /*0060*/ 	.word	0xffffffff


	//   ....[14]....
        /*0064*/ 	.word	0xffffffff


	//   ....[15]....
        /*0068*/ 	.word	0xffffffff


	//----- nvinfo : EIATTR_COOP_GROUP_INSTR_OFFSETS
	.align		4
.L_1840:
        /*006c*/ 	.byte	0x04, 0x28
        /*006e*/ 	.short	(.L_1842 - .L_1841)


	//   ....[0]....
.L_1841:
        /*0070*/ 	.word	0x00005300


	//   ....[1]....
        /*0074*/ 	.word	0x00005320


	//   ....[2]....
        /*0078*/ 	.word	0x000053d0


	//   ....[3]....
        /*007c*/ 	.word	0x000053e0


	//   ....[4]....
        /*0080*/ 	.word	0x00008490


	//   ....[5]....
        /*0084*/ 	.word	0x000084a0


	//   ....[6]....
        /*0088*/ 	.word	0x000084d0


	//   ....[7]....
        /*008c*/ 	.word	0x000084e0


	//   ....[8]....
        /*0090*/ 	.word	0x0000b810


	//   ....[9]....
        /*0094*/ 	.word	0x0000b840


	//   ....[10]....
        /*0098*/ 	.word	0x0000b870


	//   ....[11]....
        /*009c*/ 	.word	0x0000b880


	//   ....[12]....
        /*00a0*/ 	.word	0x0000ca90


	//   ....[13]....
        /*00a4*/ 	.word	0x0000cad0


	//   ....[14]....
        /*00a8*/ 	.word	0x0000cb70


	//   ....[15]....
        /*00ac*/ 	.word	0x0000cb80


	//----- nvinfo : EIATTR_VRC_CTA_INIT_COUNT
	.align		4
.L_1842:
        /*00b0*/ 	.byte	0x02, 0x4a
	.zero		1
	.zero		1


	//----- nvinfo : EIATTR_EXIT_INSTR_OFFSETS
	.align		4
        /*00b4*/ 	.byte	0x04, 0x1c
        /*00b6*/ 	.short	(.L_1844 - .L_1843)


	//   ....[0]....
.L_1843:
        /*00b8*/ 	.word	0x00000440


	//   ....[1]....
        /*00bc*/ 	.word	0x00001260


	//   ....[2]....
        /*00c0*/ 	.word	0x00001290


	//   ....[3]....
        /*00c4*/ 	.word	0x0000dea0


	//   ....[4]....
        /*00c8*/ 	.word	0x0000df20


	//   ....[5]....
        /*00cc*/ 	.word	0x0000df70


	//----- nvinfo : EIATTR_CRS_STACK_SIZE
	.align		4
.L_1844:
        /*00d0*/ 	.byte	0x04, 0x1e
        /*00d2*/ 	.short	(.L_1846 - .L_1845)
.L_1845:
        /*00d4*/ 	.word	0x00000000


	//----- nvinfo : EIATTR_CBANK_PARAM_SIZE
	.align		4
.L_1846:
        /*00d8*/ 	.byte	0x03, 0x19
        /*00da*/ 	.short	0x01d0


	//----- nvinfo : EIATTR_PARAM_CBANK
	.align		4
        /*00dc*/ 	.byte	0x04, 0x0a
        /*00de*/ 	.short	(.L_1848 - .L_1847)
	.align		4
.L_1847:
        /*00e0*/ 	.word	index@(.nv.constant0._ZN5flash24flash_fwd_splitkv_kernelI23Flash_fwd_kernel_traitsILi128ELi64ELi64ELi4ELb0ELb0EN7cutlass10bfloat16_tE19Flash_kernel_traitsILi128ELi64ELi64ELi4ES3_EELb1ELb0ELb1ELb0ELb0ELb1ELb1ELb0EEEvNS_16Flash_fwd_paramsE)
        /*00e4*/ 	.short	0x0380
        /*00e6*/ 	.short	0x01d0


	//----- nvinfo : EIATTR_SW_WAR
	.align		4
.L_1848:
        /*00e8*/ 	.byte	0x04, 0x36
        /*00ea*/ 	.short	(.L_1850 - .L_1849)
.L_1849:
        /*00ec*/ 	.word	0x00000008
.L_1850:


//--------------------- .nv.info._ZN5flash24flash_fwd_splitkv_kernelI23Flash_fwd_kernel_traitsILi128ELi64ELi64ELi4ELb0ELb0EN7cutlass10bfloat16_tE19Flash_kernel_traitsILi128ELi64ELi64ELi4ES3_EELb1ELb0ELb0ELb0ELb1ELb0ELb1ELb1EEEvNS_16Flash_fwd_paramsE --------------------------
	.section	.nv.info._ZN5flash24flash_fwd_splitkv_kernelI23Flash_fwd_kernel_traitsILi128ELi64ELi64ELi4ELb0ELb0EN7cutlass10bfloat16_tE19Flash_kernel_traitsILi128ELi64ELi64ELi4ES3_EELb1ELb0ELb0ELb0ELb1ELb0ELb1ELb1EEEvNS_16Flash_fwd_paramsE,"",@"SHT_CUDA_INFO"
	.sectionflags	@""
	.align	4


	//----- nvinfo : EIATTR_CUDA_API_VERSION
	.align		4
        /*0000*/ 	.byte	0x04, 0x37
        /*0002*/ 	.short	(.L_1852 - .L_1851)
.L_1851:
        /*0004*/ 	.word	0x00000082


	//----- nvinfo : EIATTR_KPARAM_INFO
	.align		4
.L_1852:
        /*0008*/ 	.byte	0x04, 0x17
        /*000a*/ 	.short	(.L_1854 - .L_1853)
.L_1853:
        /*000c*/ 	.word	0x00000000
        /*0010*/ 	.short	0x0000
        /*0012*/ 	.short	0x0000
        /*0014*/ 	.byte	0x00, 0xf0, 0x41, 0x07


	//----- nvinfo : EIATTR_SPARSE_MMA_MASK
	.align		4
.L_1854:
        /*0018*/ 	.byte	0x03, 0x50
        /*001a*/ 	.short	0x0000


	//----- nvinfo : EIATTR_MAXREG_COUNT
	.align		4
        /*001c*/ 	.byte	0x03, 0x1b
        /*001e*/ 	.short	0x00ff


	//----- nvinfo : EIATTR_NUM_BARRIERS
	.align		4
        /*0020*/ 	.byte	0x02, 0x4c
        /*0022*/ 	.byte	0x01
	.zero		1


	//----- nvinfo : EIATTR_MERCURY_ISA_VERSION
	.align		4
        /*0024*/ 	.byte	0x03, 0x5f
        /*0026*/ 	.short	0x0101


	//----- nvinfo : EIATTR_COOP_GROUP_MASK_REGIDS
	.align		4
        /*0028*/ 	.byte	0x04, 0x29
        /*002a*/ 	.short	(.L_1856 - .L_1855)


	//   ....[0]....
.L_1855:
        /*002c*/ 	.word	0xffffffff


	//   ....[1]....
        /*0030*/ 	.word	0xffffffff


	//   ....[2]....
        /*0034*/ 	.word	0xffffffff


	//   ....[3]....
        /*0038*/ 	.word	0xffffffff


	//   ....[4]....
        /*003c*/ 	.word	0xffffffff


	//   ....[5]....
        /*0040*/ 	.word	0xffffffff


	//   ....[6]....
        /*0044*/ 	.word	0xffffffff


	//   ....[7]....
        /*0048*/ 	.word	0xffffffff


	//   ....[8]....
        /*004c*/ 	.word	0xffffffff


	//   ....[9]....
        /*0050*/ 	.word	0xffffffff


	//   ....[10]....
        /*0054*/ 	.word	0xffffffff


	//   ....[11]....
        /*0058*/ 	.word	0xffffffff


	//   ....[12]....
        /*005c*/ 	.word	0xffffffff


	//   ....[13]....
        /*0060*/ 	.word	0xffffffff


	//   ....[14]....
        /*0064*/ 	.word	0xffffffff


	//   ....[15]....
        /*0068*/ 	.word	0xffffffff


	//----- nvinfo : EIATTR_COOP_GROUP_INSTR_OFFSETS
	.align		4
.L_1856:
        /*006c*/ 	.byte	0x04, 0x28
        /*006e*/ 	.short	(.L_1858 - .L_1857)


	//   ....[0]....
.L_1857:
        /*0070*/ 	.word	0x0000e0a0


	//   ....[1]....
        /*0074*/ 	.word	0x0000e0c0


	//   ....[2]....
        /*0078*/ 	.word	0x0000e0e0


	//   ....[3]....
        /*007c*/ 	.word	0x0000e100


	//   ....[4]....
        /*0080*/ 	.word	0x000108b0


	//   ....[5]....
        /*0084*/ 	.word	0x000108c0


	//   ....[6]....
        /*0088*/ 	.word	0x000108f0


	//   ....[7]....
        /*008c*/ 	.word	0x00010900


	//   ....[8]....
        /*0090*/ 	.word	0x00013070


	//   ....[9]....
        /*0094*/ 	.word	0x00013080


	//   ....[10]....
        /*0098*/ 	.word	0x000130b0


	//   ....[11]....
        /*009c*/ 	.word	0x000130c0


	//   ....[12]....
        /*00a0*/ 	.word	0x000142d0


	//   ....[13]....
        /*00a4*/ 	.word	0x00014310


	//   ....[14]....
        /*00a8*/ 	.word	0x000143c0


	//   ....[15]....
        /*00ac*/ 	.word	0x000143e0


	//----- nvinfo : EIATTR_VRC_CTA_INIT_COUNT
	.align		4
.L_1858:
        /*00b0*/ 	.byte	0x02, 0x4a
	.zero		1
	.zero		1


	//----- nvinfo : EIATTR_EXIT_INSTR_OFFSETS
	.align		4
        /*00b4*/ 	.byte	0x04, 0x1c
        /*00b6*/ 	.short	(.L_1860 - .L_1859)


	//   ....[0]....
.L_1859:
        /*00b8*/ 	.word	0x00000440


	//   ....[1]....
        /*00bc*/ 	.word	0x00000ce0


	//   ....[2]....
        /*00c0*/ 	.word	0x00000d10


	//   ....[3]....
        /*00c4*/ 	.word	0x00015180


	//   ....[4]....
        /*00c8*/ 	.word	0x000151b0


	//----- nvinfo : EIATTR_CRS_STACK_SIZE
	.align		4
.L_1860:
        /*00cc*/ 	.byte	0x04, 0x1e
        /*00ce*/ 	.short	(.L_1862 - .L_1861)
.L_1861:
        /*00d0*/ 	.word	0x00000000


	//----- nvinfo : EIATTR_CBANK_PARAM_SIZE
	.align		4
.L_1862:
        /*00d4*/ 	.byte	0x03, 0x19
        /*00d6*/ 	.short	0x01d0


	//----- nvinfo : EIATTR_PARAM_CBANK
	.align		4
        /*00d8*/ 	.byte	0x04, 0x0a
        /*00da*/ 	.short	(.L_1864 - .L_1863)
	.align		4
.L_1863:
        /*00dc*/ 	.word	index@(.nv.constant0._ZN5flash24flash_fwd_splitkv_kernelI23Flash_fwd_kernel_traitsILi128ELi64ELi64ELi4ELb0ELb0EN7cutlass10bfloat16_tE19Flash_kernel_traitsILi128ELi64ELi64ELi4ES3_EELb1ELb0ELb0ELb0ELb1ELb0ELb1ELb1EEEvNS_16Flash_fwd_paramsE)
        /*00e0*/ 	.short	0x0380
        /*00e2*/ 	.short	0x01d0


	//----- nvinfo : EIATTR_SW_WAR
	.align		4
.L_1864:
        /*00e4*/ 	.byte	0x04, 0x36
        /*00e6*/ 	.short	(.L_1866 - .L_1865)
.L_1865:
        /*00e8*/ 	.word	0x00000008
.L_1866:


//--------------------- .nv.info._ZN5flash24flash_fwd_splitkv_kernelI23Flash_fwd_kernel_traitsILi128ELi64ELi64ELi4ELb0ELb0EN7cutlass10bfloat16_tE19Flash_kernel_traitsILi128ELi64ELi64ELi4ES3_EELb1ELb0ELb0ELb0ELb1ELb1ELb1ELb1EEEvNS_16Flash_fwd_paramsE --------------------------
	.section	.nv.info._ZN5flash24flash_fwd_splitkv_kernelI23Flash_fwd_kernel_traitsILi128ELi64ELi64ELi4ELb0ELb0EN7cutlass10bfloat16_tE19Flash_kernel_traitsILi128ELi64ELi64ELi4ES3_EELb1ELb0ELb0ELb0ELb1ELb1ELb1ELb1EEEvNS_16Flash_fwd_paramsE,"",@"SHT_CUDA_INFO"
	.sectionflags	@""
	.align	4


	//----- nvinfo : EIATTR_CUDA_API_VERSION
	.align		4
        /*0000*/ 	.byte	0x04, 0x37
        /*0002*/ 	.short	(.L_1868 - .L_1867)
.L_1867:
        /*0004*/ 	.word	0x00000082


	//----- nvinfo : EIATTR_KPARAM_INFO
	.align		4
.L_1868:
        /*0008*/ 	.byte	0x04, 0x17
        /*000a*/ 	.short	(.L_1870 - .L_1869)
.L_1869:
        /*000c*/ 	.word	0x00000000
        /*0010*/ 	.short	0x0000
        /*0012*/ 	.short	0x0000
        /*0014*/ 	.byte	0x00, 0xf0, 0x41, 0x07


	//----- nvinfo : EIATTR_SPARSE_MMA_MASK
	.align		4
.L_1870:
        /*0018*/ 	.byte	0x03, 0x50
        /*001a*/ 	.short	0x0000


	//----- nvinfo : EIATTR_MAXREG_COUNT
	.align		4
        /*001c*/ 	.byte	0x03, 0x1b
        /*001e*/ 	.short	0x00ff


	//----- nvinfo : EIATTR_NUM_BARRIERS
	.align		4
        /*0020*/ 	.byte	0x02, 0x4c
        /*0022*/ 	.byte	0x01
	.zero		1


	//----- nvinfo : EIATTR_MERCURY_ISA_VERSION
	.align		4
        /*0024*/ 	.byte	0x03, 0x5f
        /*0026*/ 	.short	0x0101


	//----- nvinfo : EIATTR_COOP_GROUP_MASK_REGIDS
	.align		4
        /*0028*/ 	.byte	0x04, 0x29
        /*002a*/ 	.short	(.L_1872 - .L_1871)


	//   ....[0]....
.L_1871:
        /*002c*/ 	.word	0xffffffff


	//   ....[1]....
        /*0030*/ 	.word	0xffffffff


	//   ....[2]....
        /*0034*/ 	.word	0xffffffff


	//   ....[3]....
        /*0038*/ 	.word	0xffffffff


	//   ....[4]....
        /*003c*/ 	.word	0xffffffff


	//   ....[5]....
        /*0040*/ 	.word	0xffffffff


	//   ....[6]....
        /*0044*/ 	.word	0xffffffff


	//   ....[7]....
        /*0048*/ 	.word	0xffffffff


	//   ....[8]....
        /*004c*/ 	.word	0xffffffff


	//   ....[9]....
        /*0050*/ 	.word	0xffffffff


	//   ....[10]....
        /*0054*/ 	.word	0xffffffff


	//   ....[11]....
        /*0058*/ 	.word	0xffffffff


	//   ....[12]....
        /*005c*/ 	.word	0xffffffff


	//   ....[13]....
        /*0060*/ 	.word	0xffffffff


	//   ....[14]....
        /*0064*/ 	.word	0xffffffff


	//   ....[15]....
        /*0068*/ 	.word	0xffffffff


	//----- nvinfo : EIATTR_COOP_GROUP_INSTR_OFFSETS
	.align		4
.L_1872:
        /*006c*/ 	.byte	0x04, 0x28
        /*006e*/ 	.short	(.L_1874 - .L_1873)


	//   ....[0]....
.L_1873:
        /*0070*/ 	.word	0x0000e4b0


	//   ....[1]....
        /*0074*/ 	.word	0x0000e4d0


	//   ....[2]....
        /*0078*/ 	.word	0x0000e4f0


	//   ....[3]....
        /*007c*/ 	.word	0x0000e520


	//   ....[4]....
        /*0080*/ 	.word	0x00011090


	//   ....[5]....
        /*0084*/ 	.word	0x000110a0


	//   ....[6]....
        /*0088*/ 	.word	0x000110d0


	//   ....[7]....
        /*008c*/ 	.word	0x000110e0


	//   ....[8]....
        /*0090*/ 	.word	0x00013c90


	//   ....[9]....
        /*0094*/ 	.word	0x00013ca0


	//   ....[10]....
        /*0098*/ 	.word	0x00013cd0


	//   ....[11]....
        /*009c*/ 	.word	0x00013ce0


	//   ....[12]....
        /*00a0*/ 	.word	0x00014ee0


	//   ....[13]....
        /*00a4*/ 	.word	0x00014f20


	//   ....[14]....
        /*00a8*/ 	.word	0x00014fc0


	//   ....[15]....
        /*00ac*/ 	.word	0x00014fe0


	//----- nvinfo : EIATTR_VRC_CTA_INIT_COUNT
	.align		4
.L_1874:
        /*00b0*/ 	.byte	0x02, 0x4a
	.zero		1
	.zero		1


	//----- nvinfo : EIATTR_EXIT_INSTR_OFFSETS
	.align		4
        /*00b4*/ 	.byte	0x04, 0x1c
        /*00b6*/ 	.short	(.L_1876 - .L_1875)


	//   ....[0]....
.L_1875:
        /*00b8*/ 	.word	0x00000440


	//   ....[1]....
        /*00bc*/ 	.word	0x00000ce0


	//   ....[2]....
        /*00c0*/ 	.word	0x00000d10


	//   ....[3]....
        /*00c4*/ 	.word	0x00015d90


	//   ....[4]....
        /*00c8*/ 	.word	0x00015dc0


	//----- nvinfo : EIATTR_CRS_STACK_SIZE
	.align		4
.L_1876:
        /*00cc*/ 	.byte	0x04, 0x1e
        /*00ce*/ 	.short	(.L_1878 - .L_1877)
.L_1877:
        /*00d0*/ 	.word	0x00000000


	//----- nvinfo : EIATTR_CBANK_PARAM_SIZE
	.align		4
.L_1878:
        /*00d4*/ 	.byte	0x03, 0x19
        /*00d6*/ 	.short	0x01d0


	//----- nvinfo : EIATTR_PARAM_CBANK
	.align		4
        /*00d8*/ 	.byte	0x04, 0x0a
        /*00da*/ 	.short	(.L_1880 - .L_1879)
	.align		4
.L_1879:
        /*00dc*/ 	.word	index@(.nv.constant0._ZN5flash24flash_fwd_splitkv_kernelI23Flash_fwd_kernel_traitsILi128ELi64ELi64ELi4ELb0ELb0EN7cutlass10bfloat16_tE19Flash_kernel_traitsILi128ELi64ELi64ELi4ES3_EELb1ELb0ELb0ELb0ELb1ELb1ELb1ELb1EEEvNS_16Flash_fwd_paramsE)
        /*00e0*/ 	.short	0x0380
        /*00e2*/ 	.short	0x01d0


	//----- nvinfo : EIATTR_SW_WAR
	.align		4
.L_1880:
        /*00e4*/ 	.byte	0x04, 0x36
        /*00e6*/ 	.short	(.L_1882 - .L_1881)
.L_1881:
        /*00e8*/ 	.word	0x00000008
.L_1882:


//--------------------- .nv.info._ZN5flash24flash_fwd_splitkv_kernelI23Flash_fwd_kernel_traitsILi128ELi64ELi64ELi4ELb0ELb0EN7cutlass10bfloat16_tE19Flash_kernel_traitsILi128ELi64ELi64ELi4ES3_EELb1ELb0ELb1ELb0ELb0ELb0ELb1ELb1EEEvNS_16Flash_fwd_paramsE --------------------------
	.section	.nv.info._ZN5flash24flash_fwd_splitkv_kernelI23Flash_fwd_kernel_traitsILi128ELi64ELi64ELi4ELb0ELb0EN7cutlass10bfloat16_tE19Flash_kernel_traitsILi128ELi64ELi64ELi4ES3_EELb1ELb0ELb1ELb0ELb0ELb0ELb1ELb1EEEvNS_16Flash_fwd_paramsE,"",@"SHT_CUDA_INFO"
	.sectionflags	@""
	.align	4


	//----- nvinfo : EIATTR_CUDA_API_VERSION
	.align		4
        /*0000*/ 	.byte	0x04, 0x37
        /*0002*/ 	.short	(.L_1884 - .L_1883)
.L_1883:
        /*0004*/ 	.word	0x00000082


	//----- nvinfo : EIATTR_KPARAM_INFO
	.align		4
.L_1884:
        /*0008*/ 	.byte	0x04, 0x17
        /*000a*/ 	.short	(.L_1886 - .L_1885)
.L_1885:
        /*000c*/ 	.word	0x00000000
        /*0010*/ 	.short	0x0000
        /*0012*/ 	.short	0x0000
        /*0014*/ 	.byte	0x00, 0xf0, 0x41, 0x07


	//----- nvinfo : EIATTR_SPARSE_MMA_MASK
	.align		4
.L_1886:
        /*0018*/ 	.byte	0x03, 0x50
        /*001a*/ 	.short	0x0000


	//----- nvinfo : EIATTR_MAXREG_COUNT
	.align		4
        /*001c*/ 	.byte	0x03, 0x1b
        /*001e*/ 	.short	0x00ff


	//----- nvinfo : EIATTR_NUM_BARRIERS
	.align		4
        /*0020*/ 	.byte	0x02, 0x4c
        /*0022*/ 	.byte	0x01
	.zero		1


	//----- nvinfo : EIATTR_MERCURY_ISA_VERSION
	.align		4
        /*0024*/ 	.byte	0x03, 0x5f
        /*0026*/ 	.short	0x0101


	//----- nvinfo : EIATTR_COOP_GROUP_MASK_REGIDS
	.align		4
        /*0028*/ 	.byte	0x04, 0x29
        /*002a*/ 	.short	(.L_1888 - .L_1887)


	//   ....[0]....
.L_1887:
        /*002c*/ 	.word	0xffffffff


	//   ....[1]....
        /*0030*/ 	.word	0xffffffff


	//   ....[2]....
        /*0034*/ 	.word	0xffffffff


	//   ....[3]....
        /*0038*/ 	.word	0xffffffff


	//   ....[4]....
        /*003c*/ 	.word	0xffffffff


	//   ....[5]....
        /*0040*/ 	.word	0xffffffff


	//   ....[6]....
        /*0044*/ 	.word	0xffffffff


	//   ....[7]....
        /*0048*/ 	.word	0xffffffff


	//   ....[8]....
        /*004c*/ 	.word	0xffffffff


	//   ....[9]....
        /*0050*/ 	.word	0xffffffff


	//   ....[10]....
        /*0054*/ 	.word	0xffffffff


	//   ....[11]....
        /*0058*/ 	.word	0xffffffff


	//   ....[12]....
        /*005c*/ 	.word	0xffffffff


	//   ....[13]....
        /*0060*/ 	.word	0xffffffff


	//   ....[14]....
        /*0064*/ 	.word	0xffffffff


	//   ....[15]....
        /*0068*/ 	.word	0xffffffff


	//----- nvinfo : EIATTR_COOP_GROUP_INSTR_OFFSETS
	.align		4
.L_1888:
        /*006c*/ 	.byte	0x04, 0x28
        /*006e*/ 	.short	(.L_1890 - .L_1889)


	//   ....[0]....
.L_1889:
        /*0070*/ 	.word	0x0000ff70


	//   ....[1]....
        /*0074*/ 	.word	0x0000ff90


	//   ....[2]....
        /*0078*/ 	.word	0x0000ffd0


	//   ....[3]....
        /*007c*/ 	.word	0x0000ffe0


	//   ....[4]....
        /*0080*/ 	.word	0x00012da0


	//   ....[5]....
        /*0084*/ 	.word	0x00012db0


	//   ....[6]....
        /*0088*/ 	.word	0x00012de0


	//   ....[7]....
        /*008c*/ 	.word	0x00012df0


	//   ....[8]....
        /*0090*/ 	.word	0x00015d60


	//   ....[9]....
        /*0094*/ 	.word	0x00015da0


	//   ....[10]....
        /*0098*/ 	.word	0x00015dd0


	//   ....[11]....
        /*009c*/ 	.word	0x00015de0


	//   ....[12]....
        /*00a0*/ 	.word	0x00017000


	//   ....[13]....
        /*00a4*/ 	.word	0x00017040


	//   ....[14]....
        /*00a8*/ 	.word	0x00017180


	//   ....[15]....
        /*00ac*/ 	.word	0x000171b0


	//----- nvinfo : EIATTR_VRC_CTA_INIT_COUNT
	.align		4
.L_1890:
        /*00b0*/ 	.byte	0x02, 0x4a
	.zero		1
	.zero		1


	//----- nvinfo : EIATTR_EXIT_INSTR_OFFSETS
	.align		4
        /*00b4*/ 	.byte	0x04, 0x1c
        /*00b6*/ 	.short	(.L_1892 - .L_1891)


	//   ....[0]....
.L_1891:
        /*00b8*/ 	.word	0x00000440


	//   ....[1]....
        /*00bc*/ 	.word	0x00001270


	//   ....[2]....
        /*00c0*/ 	.word	0x000012a0


	//   ....[3]....
        /*00c4*/ 	.word	0x000183c0


	//   ....[4]....
        /*00c8*/ 	.word	0x00018440


	//   ....[5]....
        /*00cc*/ 	.word	0x00018490


	//----- nvinfo : EIATTR_CRS_STACK_SIZE
	.align		4
.L_1892:
        /*00d0*/ 	.byte	0x04, 0x1e
        /*00d2*/ 	.short	(.L_1894 - .L_1893)
.L_1893:
        /*00d4*/ 	.word	0x00000000


	//----- nvinfo : EIATTR_CBANK_PARAM_SIZE
	.align		4
.L_1894:
        /*00d8*/ 	.byte	0x03, 0x19
        /*00da*/ 	.short	0x01d0


	//----- nvinfo : EIATTR_PARAM_CBANK
	.align		4
        /*00dc*/ 	.byte	0x04, 0x0a
        /*00de*/ 	.short	(.L_1896 - .L_1895)
	.align		4
.L_1895:
        /*00e0*/ 	.word	index@(.nv.constant0._ZN5flash24flash_fwd_splitkv_kernelI23Flash_fwd_kernel_traitsILi128ELi64ELi64ELi4ELb0ELb0EN7cutlass10bfloat16_tE19Flash_kernel_traitsILi128ELi64ELi64ELi4ES3_EELb1ELb0ELb1ELb0ELb0ELb0ELb1ELb1EEEvNS_16Flash_fwd_paramsE)
        /*00e4*/ 	.short	0x0380
        /*00e6*/ 	.short	0x01d0


	//----- nvinfo : EIATTR_SW_WAR
	.align		4
.L_1896:
        /*00e8*/ 	.byte	0x04, 0x36
        /*00ea*/ 	.short	(.L_1898 - .L_1897)
.L_1897:
        /*00ec*/ 	.word	0x00000008
.L_1898:


//--------------------- .nv.info._ZN5flash24flash_fwd_splitkv_kernelI23Flash_fwd_kernel_traitsILi128ELi64ELi64ELi4ELb0ELb0EN7cutlass10bfloat16_tE19Flash_kernel_traitsILi128ELi64ELi64ELi4ES3_EELb1ELb0ELb1ELb0ELb0ELb1ELb1ELb1EEEvNS_16Flash_fwd_paramsE --------------------------
	.section	.nv.info._ZN5flash24flash_fwd_splitkv_kernelI23Flash_fwd_kernel_traitsILi128ELi64ELi64ELi4ELb0ELb0EN7cutlass10bfloat16_tE19Flash_kernel_traitsILi128ELi64ELi64ELi4ES3_EELb1ELb0ELb1ELb0ELb0ELb1ELb1ELb1EEEvNS_16Flash_fwd_paramsE,"",@"SHT_CUDA_INFO"
	.sectionflags	@""
	.align	4


	//----- nvinfo : EIATTR_CUDA_API_VERSION
	.align		4
        /*0000*/ 	.byte	0x04, 0x37
        /*0002*/ 	.short	(.L_1900 - .L_1899)
.L_1899:
        /*0004*/ 	.word	0x00000082


	//----- nvinfo : EIATTR_KPARAM_INFO
	.align		4
.L_1900:
        /*0008*/ 	.byte	0x04, 0x17
        /*000a*/ 	.short	(.L_1902 - .L_1901)
.L_1901:
        /*000c*/ 	.word	0x00000000
        /*0010*/ 	.short	0x0000
        /*0012*/ 	.short	0x0000
        /*0014*/ 	.byte	0x00, 0xf0, 0x41, 0x07


	//----- nvinfo : EIATTR_SPARSE_MMA_MASK
	.align		4
.L_1902:
        /*0018*/ 	.byte	0x03, 0x50
        /*001a*/ 	.short	0x0000


	//----- nvinfo : EIATTR_MAXREG_COUNT
	.align		4
        /*001c*/ 	.byte	0x03, 0x1b
        /*001e*/ 	.short	0x00ff


	//----- nvinfo : EIATTR_NUM_BARRIERS
	.align		4
        /*0020*/ 	.byte	0x02, 0x4c
        /*0022*/ 	.byte	0x01
	.zero		1


	//----- nvinfo : EIATTR_MERCURY_ISA_VERSION
	.align		4
        /*0024*/ 	.byte	0x03, 0x5f
        /*0026*/ 	.short	0x0101


	//----- nvinfo : EIATTR_COOP_GROUP_MASK_REGIDS
	.align		4
        /*0028*/ 	.byte	0x04, 0x29
        /*002a*/ 	.short	(.L_1904 - .L_1903)


	//   ....[0]....
.L_1903:
        /*002c*/ 	.word	0xffffffff


	//   ....[1]....
        /*0030*/ 	.word	0xffffffff


	//   ....[2]....
        /*0034*/ 	.word	0xffffffff


	//   ....[3]....
        /*0038*/ 	.word	0xffffffff


	//   ....[4]....
        /*003c*/ 	.word	0xffffffff


	//   ....[5]....
        /*0040*/ 	.word	0xffffffff


	//   ....[6]....
        /*0044*/ 	.word	0xffffffff


	//   ....[7]....
        /*0048*/ 	.word	0xffffffff


	//   ....[8]....
        /*004c*/ 	.word	0xffffffff


	//   ....[9]....
        /*0050*/ 	.word	0xffffffff


	//   ....[10]....
        /*0054*/ 	.word	0xffffffff


	//   ....[11]....
        /*0058*/ 	.word	0xffffffff


	//   ....[12]....
        /*005c*/ 	.word	0xffffffff


	//   ....[13]....
        /*0060*/ 	.word	0xffffffff


	//   ....[14]....
        /*0064*/ 	.word	0xffffffff


	//   ....[15]....
        /*0068*/ 	.word	0xffffffff


	//----- nvinfo : EIATTR_COOP_GROUP_INSTR_OFFSETS
	.align		4
.L_1904:
        /*006c*/ 	.byte	0x04, 0x28
        /*006e*/ 	.short	(.L_1906 - .L_1905)


	//   ....[0]....
.L_1905:
        /*0070*/ 	.word	0x00010380


	//   ....[1]....
        /*0074*/ 	.word	0x000103a0


	//   ....[2]....
        /*0078*/ 	.word	0x000103e0


	//   ....[3]....
        /*007c*/ 	.word	0x000103f0


	//   ....[4]....
        /*0080*/ 	.word	0x000135a0


	//   ....[5]....
        /*0084*/ 	.word	0x000135b0


	//   ....[6]....
        /*0088*/ 	.word	0x000135e0


	//   ....[7]....
        /*008c*/ 	.word	0x000135f0


	//   ....[8]....
        /*0090*/ 	.word	0x000169b0


	//   ....[9]....
        /*0094*/ 	.word	0x000169e0


	//   ....[10]....
        /*0098*/ 	.word	0x00016a10


	//   ....[11]....
        /*009c*/ 	.word	0x00016a20


	//   ....[12]....
        /*00a0*/ 	.word	0x00017c30


	//   ....[13]....
        /*00a4*/ 	.word	0x00017c70


	//   ....[14]....
        /*00a8*/ 	.word	0x00017d90


	//   ....[15]....
        /*00ac*/ 	.word	0x00017dc0


	//----- nvinfo : EIATTR_VRC_CTA_INIT_COUNT
	.align		4
.L_1906:
        /*00b0*/ 	.byte	0x02, 0x4a
	.zero		1
	.zero		1


	//----- nvinfo : EIATTR_EXIT_INSTR_OFFSETS
	.align		4
        /*00b4*/ 	.byte	0x04, 0x1c
        /*00b6*/ 	.short	(.L_1908 - .L_1907)


	//   ....[0]....
.L_1907:
        /*00b8*/ 	.word	0x00000440


	//   ....[1]....
        /*00bc*/ 	.word	0x00001270


	//   ....[2]....
        /*00c0*/ 	.word	0x000012a0


	//   ....[3]....
        /*00c4*/ 	.word	0x00018ff0


	//   ....[4]....
        /*00c8*/ 	.word	0x00019070


	//   ....[5]....
        /*00cc*/ 	.word	0x000190c0


	//----- nvinfo : EIATTR_CRS_STACK_SIZE
	.align		4
.L_1908:
        /*00d0*/ 	.byte	0x04, 0x1e
        /*00d2*/ 	.short	(.L_1910 - .L_1909)
.L_1909:
        /*00d4*/ 	.word	0x00000000


	//----- nvinfo : EIATTR_CBANK_PARAM_SIZE
	.align		4
.L_1910:
        /*00d8*/ 	.byte	0x03, 0x19
        /*00da*/ 	.short	0x01d0


	//----- nvinfo : EIATTR_PARAM_CBANK
	.align		4
        /*00dc*/ 	.byte	0x04, 0x0a
        /*00de*/ 	.short	(.L_1912 - .L_1911)
	.align		4
.L_1911:
        /*00e0*/ 	.word	index@(.nv.constant0._ZN5flash24flash_fwd_splitkv_kernelI23Flash_fwd_kernel_traitsILi128ELi64ELi64ELi4ELb0ELb0EN7cutlass10bfloat16_tE19Flash_kernel_traitsILi128ELi64ELi64ELi4ES3_EELb1ELb0ELb1ELb0ELb0ELb1ELb1ELb1EEEvNS_16Flash_fwd_paramsE)
        /*00e4*/ 	.short	0x0380
        /*00e6*/ 	.short	0x01d0


	//----- nvinfo : EIATTR_SW_WAR
	.align		4
.L_1912:
        /*00e8*/ 	.byte	0x04, 0x36
        /*00ea*/ 	.short	(.L_1914 - .L_1913)
.L_1913:
        /*00ec*/ 	.word	0x00000008
.L_1914:


//--------------------- .nv.callgraph             --------------------------
	.section	.nv.callgraph,"",@"SHT_CUDA_CALLGRAPH"
	.align	4
	.sectionentsize	8
	.align		4
        /*0000*/ 	.word	0x00000000
	.align		4
        /*0004*/ 	.word	0xffffffff
	.align		4
        /*0008*/ 	.word	0x00000000
	.align		4
        /*000c*/ 	.word	0xfffffffe
	.align		4
        /*0010*/ 	.word	0x00000000
	.align		4
        /*0014*/ 	.word	0xfffffffd
	.align		4
        /*0018*/ 	.word	0x00000000
	.align		4
        /*001c*/ 	.word	0xfffffffc


//--------------------- .nv.constant4             --------------------------
	.section	.nv.constant4,"a",@progbits
	.align	8
	.align		8
.nv.constant4:
        /*0000*/ 	.dword	_ZN79_INTERNAL_73c12ef7_43_flash_fwd_split_hdim128_bf16_causal_sm80_cu_e763cb1e_35224cuda3std3__45__cpo5beginE
	.align		8
        /*0008*/ 	.dword	_ZN79_INTERNAL_73c12ef7_43_flash_fwd_split_hdim128_bf16_causal_sm80_cu_e763cb1e_35224cuda3std3__45__cpo3endE
	.align		8
        /*0010*/ 	.dword	_ZN79_INTERNAL_73c12ef7_43_flash_fwd_split_hdim128_bf16_causal_sm80_cu_e763cb1e_35224cuda3std3__45__cpo6cbeginE
	.align		8
        /*0018*/ 	.dword	_ZN79_INTERNAL_73c12ef7_43_flash_fwd_split_hdim128_bf16_causal_sm80_cu_e763cb1e_35224cuda3std3__45__cpo4cendE
	.align		8
        /*0020*/ 	.dword	_ZN79_INTERNAL_73c12ef7_43_flash_fwd_split_hdim128_bf16_causal_sm80_cu_e763cb1e_35224cuda3std3__481_GLOBAL__N__73c12ef7_43_flash_fwd_split_hdim128_bf16_causal_sm80_cu_e763cb1e_35226ignoreE
	.align		8
        /*0028*/ 	.dword	_ZN79_INTERNAL_73c12ef7_43_flash_fwd_split_hdim128_bf16_causal_sm80_cu_e763cb1e_35224cuda3std3__419piecewise_constructE
	.align		8
        /*0030*/ 	.dword	_ZN79_INTERNAL_73c12ef7_43_flash_fwd_split_hdim128_bf16_causal_sm80_cu_e763cb1e_35224cuda3std3__48in_placeE
	.align		8
        /*0038*/ 	.dword	_ZN79_INTERNAL_73c12ef7_43_flash_fwd_split_hdim128_bf16_causal_sm80_cu_e763cb1e_35224cuda3std6ranges3__45__cpo4swapE
	.align		8
        /*0040*/ 	.dword	_ZN79_INTERNAL_73c12ef7_43_flash_fwd_split_hdim128_bf16_causal_sm80_cu_e763cb1e_35224cuda3std6ranges3__45__cpo9iter_moveE
	.align		8
        /*0048*/ 	.dword	_ZN79_INTERNAL_73c12ef7_43_flash_fwd_split_hdim128_bf16_causal_sm80_cu_e763cb1e_35224cute7productE
	.align		8
        /*0050*/ 	.dword	_ZN79_INTERNAL_73c12ef7_43_flash_fwd_split_hdim128_bf16_causal_sm80_cu_e763cb1e_35224cute1_E


//--------------------- .text._ZN5flash32flash_fwd_splitkv_combine_kernelI23Flash_fwd_kernel_traitsILi128ELi64ELi128ELi4ELb0ELb0EN7cutlass10bfloat16_tE19Flash_kernel_traitsILi128ELi64ELi128ELi4ES3_EELi4ELi7ELb0EEEvNS_16Flash_fwd_paramsE --------------------------
	.section	.text._ZN5flash32flash_fwd_splitkv_combine_kernelI23Flash_fwd_kernel_traitsILi128ELi64ELi128ELi4ELb0ELb0EN7cutlass10bfloat16_tE19Flash_kernel_traitsILi128ELi64ELi128ELi4ES3_EELi4ELi7ELb0EEEvNS_16Flash_fwd_paramsE,"ax",@progbits
	.align	128
        .global         _ZN5flash32flash_fwd_splitkv_combine_kernelI23Flash_fwd_kernel_traitsILi128ELi64ELi128ELi4ELb0ELb0EN7cutlass10bfloat16_tE19Flash_kernel_traitsILi128ELi64ELi128ELi4ES3_EELi4ELi7ELb0EEEvNS_16Flash_fwd_paramsE
        .type           _ZN5flash32flash_fwd_splitkv_combine_kernelI23Flash_fwd_kernel_traitsILi128ELi64ELi128ELi4ELb0ELb0EN7cutlass10bfloat16_tE19Flash_kernel_traitsILi128ELi64ELi128ELi4ES3_EELi4ELi7ELb0EEEvNS_16Flash_fwd_paramsE,@function
        .size           _ZN5flash32flash_fwd_splitkv_combine_kernelI23Flash_fwd_kernel_traitsILi128ELi64ELi128ELi4ELb0ELb0EN7cutlass10bfloat16_tE19Flash_kernel_traitsILi128ELi64ELi128ELi4ES3_EELi4ELi7ELb0EEEvNS_16Flash_fwd_paramsE,(.L_x_7152 - _ZN5flash32flash_fwd_splitkv_combine_kernelI23Flash_fwd_kernel_traitsILi128ELi64ELi128ELi4ELb0ELb0EN7cutlass10bfloat16_tE19Flash_kernel_traitsILi128ELi64ELi128ELi4ES3_EELi4ELi7ELb0EEEvNS_16Flash_fwd_paramsE)
        .other          _ZN5flash32flash_fwd_splitkv_combine_kernelI23Flash_fwd_kernel_traitsILi128ELi64ELi128ELi4ELb0ELb0EN7cutlass10bfloat16_tE19Flash_kernel_traitsILi128ELi64ELi128ELi4ES3_EELi4ELi7ELb0EEEvNS_16Flash_fwd_paramsE,@"STO_CUDA_ENTRY STV_DEFAULT"
_ZN5flash32flash_fwd_splitkv_combine_kernelI23Flash_fwd_kernel_traitsILi128ELi64ELi128ELi4ELb0ELb0EN7cutlass10bfloat16_tE19Flash_kernel_traitsILi128ELi64ELi128ELi4ES3_EELi4ELi7ELb0EEEvNS_16Flash_fwd_paramsE:
.text._ZN5flash32flash_fwd_splitkv_combine_kernelI23Flash_fwd_kernel_traitsILi128ELi64ELi128ELi4ELb0ELb0EN7cutlass10bfloat16_tE19Flash_kernel_traitsILi128ELi64ELi128ELi4ES3_EELi4ELi7ELb0EEEvNS_16Flash_fwd_paramsE:
[----:B------:R-:W-:Y:S01]  /*0000*/  LDC R1, c[0x0][0x37c] ;  /* 0x0000df00ff017b82 */ /* 0x000fe20000000800 */
[----:B------:R-:W0:Y:S07]  /*0010*/  LDCU UR21, c[0x0][0x3e0] ;  /* 0x00007c00ff1577ac */ /* 0x000e2e0008000800 */
[----:B------:R-:W1:Y:S01]  /*0020*/  S2UR UR19, SR_CTAID.X ;  /* 0x00000000001379c3 */ /* 0x000e620000002500 */
[----:B------:R-:W0:Y:S02]  /*0030*/  LDCU.64 UR4, c[0x0][0x430] ;  /* 0x00008600ff0477ac */ /* 0x000e240008000a00 */
[----:B0-----:R-:W-:-:S02]  /*0040*/  UIMAD UR21, UR21, UR5, URZ ;  /* 0x00000005151572a4 */ /* 0x001fc4000f8e02ff */
[----:B-1----:R-:W-:Y:S02]  /*0050*/  USHF.L.U32 UR19, UR19, 0x2, URZ ;  /* 0x0000000213137899 */ /* 0x002fe400080006ff */
[----:B------:R-:W-:-:S04]  /*0060*/  UIMAD UR20, UR21, UR4, URZ ;  /* 0x00000004151472a4 */ /* 0x000fc8000f8e02ff */
[----:B------:R-:W-:Y:S02]  /*0070*/  UISETP.LT.AND UP0, UPT, UR20, UR5, UPT ;  /* 0x000000051400728c */ /* 0x000fe4000bf01270 */
[----:B------:R-:W-:Y:S02]  /*0080*/  USHF.R.S32.HI UR14, URZ, 0x1f, UR20 ;  /* 0x0000001fff0e7899 */ /* 0x000fe40008011414 */
[----:B------:R-:W-:-:S04]  /*0090*/  USEL UR18, UR20, UR5, UP0 ;  /* 0x0000000514127287 */ /* 0x000fc80008000000 */
[----:B------:R-:W-:-:S04]  /*00a0*/  USHF.R.S32.HI UR5, URZ, 0x1f, UR18 ;  /* 0x0000001fff057899 */ /* 0x000fc80008011412 */
[----:B------:R-:W-:-:S04]  /*00b0*/  ULOP3.LUT UR4, UR14, UR5, URZ, 0xfc, !UPT ;  /* 0x000000050e047292 */ /* 0x000fc8000f8efcff */
[----:B------:R-:W-:-:S09]  /*00c0*/  UISETP.NE.U32.AND UP0, UPT, UR4, URZ, UPT ;  /* 0x000000ff0400728c */ /* 0x000fd2000bf05070 */
[----:B------:R-:W-:Y:S05]  /*00d0*/  BRA.U UP0, `(.L_x_0) ;  /* 0x0000000100607547 */ /* 0x000fea000b800000 */
[----:B------:R-:W0:Y:S01]  /*00e0*/  I2F.U32.RP R2, UR18 ;  /* 0x0000001200027d06 */ /* 0x000e220008209000 */
[----:B------:R-:W-:Y:S02]  /*00f0*/  UIADD3 UR4, UPT, UPT, URZ, -UR18, URZ ;  /* 0x80000012ff047290 */ /* 0x000fe4000fffe0ff */
[----:B------:R-:W-:-:S05]  /*0100*/  UISETP.NE.U32.AND UP0, UPT, UR18, URZ, UPT ;  /* 0x000000ff1200728c */ /* 0x000fca000bf05070 */
[----:B0-----:R-:W0:Y:S02]  /*0110*/  MUFU.RCP R0, R2 ;  /* 0x0000000200007308 */ /* 0x001e240000001000 */
[----:B0-----:R-:W-:-:S06]  /*0120*/  VIADD R0, R0, 0xffffffe ;  /* 0x0ffffffe00007836 */ /* 0x001fcc0000000000 */
[----:B------:R-:W0:Y:S02]  /*0130*/  F2I.FTZ.U32.TRUNC.NTZ R0, R0 ;  /* 0x0000000000007305 */ /* 0x000e24000021f000 */
[----:B0-----:R-:W-:-:S13]  /*0140*/  R2UR UR5, R0 ;  /* 0x00000000000572ca */ /* 0x001fda00000e0000 */
[----:B------:R-:W-:-:S03]  /*0150*/  UIMAD UR6, UR4, UR5, URZ ;  /* 0x00000005040672a4 */ /* 0x000fc6000f8e02ff */
[----:B------:R-:W-:Y:S02]  /*0160*/  UMOV UR4, URZ ;  /* 0x000000ff00047c82 */ /* 0x000fe40008000000 */
[----:B------:R-:W-:-:S04]  /*0170*/  UIMAD.WIDE.U32 UR6, UR5, UR6, UR4 ;  /* 0x00000006050672a5 */ /* 0x000fc8000f8e0004 */
[----:B------:R-:W-:-:S04]  /*0180*/  UIMAD.WIDE.U32 UR4, UR7, UR20, URZ ;  /* 0x00000014070472a5 */ /* 0x000fc8000f8e00ff */
[----:B------:R-:W-:-:S04]  /*0190*/  UIADD3 UR4, UPT, UPT, -UR5, URZ, URZ ;  /* 0x000000ff05047290 */ /* 0x000fc8000fffe1ff */
[----:B------:R-:W-:-:S04]  /*01a0*/  UIMAD UR4, UR18, UR4, UR20 ;  /* 0x00000004120472a4 */ /* 0x000fc8000f8e0214 */
[----:B------:R-:W-:-:S11]  /*01b0*/  UISETP.GE.U32.AND UP2, UPT, UR4, UR18, UPT ;  /* 0x000000120400728c */ /* 0x000fd6000bf46070 */
[----:B------:R-:W-:Y:S02]  /*01c0*/  @UP2 UIADD3 UR4, UPT, UPT, -UR18, UR4, URZ ;  /* 0x0000000412042290 */ /* 0x000fe4000fffe1ff */
[----:B------:R-:W-:Y:S02]  /*01d0*/  @UP2 UIADD3 UR5, UPT, UPT, UR5, 0x1, URZ ;  /* 0x0000000105052890 */ /* 0x000fe4000fffe0ff */
[----:B------:R-:W-:-:S11]  /*01e0*/  UISETP.GE.U32.AND UP1, UPT, UR4, UR18, UPT ;  /* 0x000000120400728c */ /* 0x000fd6000bf26070 */
[----:B------:R-:W-:Y:S02]  /*01f0*/  @UP1 UIADD3 UR5, UPT, UPT, UR5, 0x1, URZ ;  /* 0x0000000105051890 */ /* 0x000fe4000fffe0ff */
[----:B------:R-:W-:-:S07]  /*0200*/  @!UP0 ULOP3.LUT UR5, URZ, UR18, URZ, 0x33, !UPT ;  /* 0x00000012ff058292 */ /* 0x000fce000f8e33ff */
[----:B------:R-:W-:Y:S01]  /*0210*/  UMOV UR4, UR5 ;  /* 0x0000000500047c82 */ /* 0x000fe20008000000 */
[----:B------:R-:W-:Y:S01]  /*0220*/  UMOV UR5, URZ ;  /* 0x000000ff00057c82 */ /* 0x000fe20008000000 */
[----:B------:R-:W-:Y:S01]  /*0230*/  MOV R16, UR4 ;  /* 0x0000000400107c02 */ /* 0x000fe20008000f00 */
[----:B------:R-:W-:Y:S01]  /*0240*/  IMAD.U32 R17, RZ, RZ, UR5 ;  /* 0x00000005ff117e24 */ /* 0x000fe2000f8e00ff */
[----:B------:R-:W-:Y:S06]  /*0250*/  BRA `(.L_x_1) ;  /* 0x00000000001c7947 */ /* 0x000fec0003800000 */
.L_x_0:
[----:B------:R-:W-:Y:S01]  /*0260*/  IMAD.U32 R20, RZ, RZ, UR20 ;  /* 0x00000014ff147e24 */ /* 0x000fe2000f8e00ff */
[----:B------:R-:W-:Y:S01]  /*0270*/  MOV R18, UR18 ;  /* 0x0000001200127c02 */ /* 0x000fe20008000f00 */
[----:B------:R-:W-:Y:S01]  /*0280*/  IMAD.U32 R17, RZ, RZ, UR14 ;  /* 0x0000000eff117e24 */ /* 0x000fe2000f8e00ff */
[----:B------:R-:W-:Y:S02]  /*0290*/  MOV R15, UR5 ;  /* 0x00000005000f7c02 */ /* 0x000fe40008000f00 */
[----:B------:R-:W-:Y:S02]  /*02a0*/  MOV R16, 0x2c0 ;  /* 0x000002c000107802 */ /* 0x000fe40000000f00 */
[----:B------:R-:W-:Y:S05]  /*02b0*/  CALL.REL.NOINC `($__internal_0_$__cuda_sm20_div_s64) ;  /* 0x0000004000d47944 */ /* 0x000fea0003c00000 */
[----:B------:R-:W-:-:S07]  /*02c0*/  MOV R16, R0 ;  /* 0x0000000000107202 */ /* 0x000fce0000000f00 */
.L_x_1:
[----:B------:R-:W0:Y:S01]  /*02d0*/  LDCU UR4, c[0x0][0x3e0] ;  /* 0x00007c00ff0477ac */ /* 0x000e220008000800 */
[----:B------:R-:W-:Y:S01]  /*02e0*/  BSSY.RECONVERGENT B0, `(.L_x_2) ;  /* 0x0000022000007945 */ /* 0x000fe20003800200 */
[----:B0-----:R-:W-:Y:S01]  /*02f0*/  USHF.R.S32.HI UR5, URZ, 0x1f, UR4 ;  /* 0x0000001fff057899 */ /* 0x001fe20008011404 */
[----:B------:R-:W-:-:S05]  /*0300*/  ISETP.LT.U32.AND P0, PT, R16, UR4, PT ;  /* 0x0000000410007c0c */ /* 0x000fca000bf01070 */
[----:B------:R-:W-:-:S04]  /*0310*/  ISETP.LT.AND.EX P0, PT, R17, UR5, PT, P0 ;  /* 0x0000000511007c0c */ /* 0x000fc8000bf01300 */
[C---:B------:R-:W-:Y:S02]  /*0320*/  SEL R15, R17.reuse, UR5, P0 ;  /* 0x00000005110f7c07 */ /* 0x040fe40008000000 */
[----:B------:R-:W-:Y:S02]  /*0330*/  SEL R18, R16, UR4, P0 ;  /* 0x0000000410127c07 */ /* 0x000fe40008000000 */
[----:B------:R-:W-:-:S04]  /*0340*/  LOP3.LUT R0, R17, R15, RZ, 0xfc, !PT ;  /* 0x0000000f11007212 */ /* 0x000fc800078efcff */
[----:B------:R-:W-:-:S13]  /*0350*/  ISETP.NE.U32.AND P1, PT, R0, RZ, PT ;  /* 0x000000ff0000720c */ /* 0x000fda0003f25070 */
[----:B------:R-:W-:Y:S05]  /*0360*/  @P1 BRA `(.L_x_3) ;  /* 0x0000000000501947 */ /* 0x000fea0003800000 */
[----:B------:R-:W0:Y:S01]  /*0370*/  I2F.U32.RP R4, R18 ;  /* 0x0000001200047306 */ /* 0x000e220000209000 */
[----:B------:R-:W-:Y:S02]  /*0380*/  ISETP.NE.U32.AND P0, PT, R18, RZ, PT ;  /* 0x000000ff1200720c */ /* 0x000fe40003f05070 */
[----:B------:R-:W-:-:S05]  /*0390*/  MOV R7, RZ ;  /* 0x000000ff00077202 */ /* 0x000fca0000000f00 */
[----:B0-----:R-:W0:Y:S02]  /*03a0*/  MUFU.RCP R2, R4 ;  /* 0x0000000400027308 */ /* 0x001e240000001000 */
[----:B0-----:R-:W-:-:S06]  /*03b0*/  VIADD R2, R2, 0xffffffe ;  /* 0x0ffffffe02027836 */ /* 0x001fcc0000000000 */
[----:B------:R0:W1:Y:S02]  /*03c0*/  F2I.FTZ.U32.TRUNC.NTZ R3, R2 ;  /* 0x0000000200037305 */ /* 0x000064000021f000 */
[----:B0-----:R-:W-:Y:S02]  /*03d0*/  HFMA2 R2, -RZ, RZ, 0, 0 ;  /* 0x00000000ff027431 */ /* 0x001fe400000001ff */
[----:B-1----:R-:W-:-:S04]  /*03e0*/  IMAD.MOV R0, RZ, RZ, -R3 ;  /* 0x000000ffff007224 */ /* 0x002fc800078e0a03 */
[----:B------:R-:W-:-:S04]  /*03f0*/  IMAD R5, R0, R18, RZ ;  /* 0x0000001200057224 */ /* 0x000fc800078e02ff */
[----:B------:R-:W-:-:S06]  /*0400*/  IMAD.HI.U32 R5, R3, R5, R2 ;  /* 0x0000000503057227 */ /* 0x000fcc00078e0002 */
[----:B------:R-:W-:-:S04]  /*0410*/  IMAD.HI.U32 R6, R5, R16, RZ ;  /* 0x0000001005067227 */ /* 0x000fc800078e00ff */
[----:B------:R-:W-:-:S04]  /*0420*/  IMAD.MOV R3, RZ, RZ, -R6 ;  /* 0x000000ffff037224 */ /* 0x000fc800078e0a06 */
[----:B------:R-:W-:-:S05]  /*0430*/  IMAD R3, R18, R3, R16 ;  /* 0x0000000312037224 */ /* 0x000fca00078e0210 */
[----:B------:R-:W-:-:S13]  /*0440*/  ISETP.GE.U32.AND P2, PT, R3, R18, PT ;  /* 0x000000120300720c */ /* 0x000fda0003f46070 */
[----:B------:R-:W-:Y:S01]  /*0450*/  @P2 IADD3 R3, PT, PT, R3, -R18, RZ ;  /* 0x8000001203032210 */ /* 0x000fe20007ffe0ff */
[----:B------:R-:W-:-:S03]  /*0460*/  @P2 VIADD R6, R6, 0x1 ;  /* 0x0000000106062836 */ /* 0x000fc60000000000 */
[----:B------:R-:W-:-:S13]  /*0470*/  ISETP.GE.U32.AND P1, PT, R3, R18, PT ;  /* 0x000000120300720c */ /* 0x000fda0003f26070 */
[----:B------:R-:W-:Y:S02]  /*0480*/  @P1 IADD3 R6, PT, PT, R6, 0x1, RZ ;  /* 0x0000000106061810 */ /* 0x000fe40007ffe0ff */
[----:B------:R-:W-:Y:S01]  /*0490*/  @!P0 LOP3.LUT R6, RZ, R18, RZ, 0x33, !PT ;  /* 0x00000012ff068212 */ /* 0x000fe200078e33ff */
[----:B------:R-:W-:Y:S05]  /*04a0*/  BRA `(.L_x_4) ;  /* 0x0000000000147947 */ /* 0x000fea0003800000 */
.L_x_3:
[----:B------:R-:W-:Y:S02]  /*04b0*/  MOV R20, R16 ;  /* 0x0000001000147202 */ /* 0x000fe40000000f00 */
[----:B------:R-:W-:Y:S02]  /*04c0*/  MOV R16, 0x4e0 ;  /* 0x000004e000107802 */ /* 0x000fe40000000f00 */
[----:B------:R-:W-:Y:S05]  /*04d0*/  CALL.REL.NOINC `($__internal_0_$__cuda_sm20_div_s64) ;  /* 0x00000040004c7944 */ /* 0x000fea0003c00000 */
[----:B------:R-:W-:Y:S02]  /*04e0*/  MOV R6, R0 ;  /* 0x0000000000067202 */ /* 0x000fe40000000f00 */
[----:B------:R-:W-:Y:S02]  /*04f0*/  MOV R7, R17 ;  /* 0x0000001100077202 */ /* 0x000fe40000000f00 */
.L_x_4:
[----:B------:R-:W-:Y:S05]  /*0500*/  BSYNC.RECONVERGENT B0 ;  /* 0x0000000000007941 */ /* 0x000fea0003800200 */
.L_x_2:
[----:B------:R-:W0:Y:S01]  /*0510*/  LDCU UR4, c[0x0][0x434] ;  /* 0x00008680ff0477ac */ /* 0x000e220008000800 */
[----:B------:R-:W-:Y:S01]  /*0520*/  BSSY.RECONVERGENT B0, `(.L_x_5) ;  /* 0x0000040000007945 */ /* 0x000fe20003800200 */
[----:B0-----:R-:W-:-:S05]  /*0530*/  IMAD.U32 R0, RZ, RZ, UR4 ;  /* 0x00000004ff007e24 */ /* 0x001fca000f8e00ff */
[----:B------:R-:W-:-:S04]  /*0540*/  IABS R0, R0 ;  /* 0x0000000000007213 */ /* 0x000fc80000000000 */
[----:B------:R-:W-:-:S13]  /*0550*/  R2UR UR5, R0 ;  /* 0x00000000000572ca */ /* 0x000fda00000e0000 */
[----:B------:R-:W0:Y:S01]  /*0560*/  I2F.RP R8, UR5 ;  /* 0x0000000500087d06 */ /* 0x000e220008209400 */
[----:B------:R-:W-:-:S04]  /*0570*/  UIADD3 UR8, UPT, UPT, UR4, -0x1, UR5 ;  /* 0xffffffff04087890 */ /* 0x000fc8000fffe005 */
[----:B------:R-:W-:-:S06]  /*0580*/  ULOP3.LUT UR6, UR8, UR5, URZ, 0x3c, !UPT ;  /* 0x0000000508067292 */ /* 0x000fcc000f8e3cff */
[----:B------:R-:W-:Y:S01]  /*0590*/  ISETP.LE.AND P0, PT, RZ, UR6, PT ;  /* 0x00000006ff007c0c */ /* 0x000fe2000bf03270 */
[----:B0-----:R-:W0:Y:S02]  /*05a0*/  MUFU.RCP R4, R8 ;  /* 0x0000000800047308 */ /* 0x001e240000001000 */
[----:B0-----:R-:W-:-:S06]  /*05b0*/  VIADD R4, R4, 0xffffffe ;  /* 0x0ffffffe04047836 */ /* 0x001fcc0000000000 */
[----:B------:R-:W0:Y:S02]  /*05c0*/  F2I.FTZ.U32.TRUNC.NTZ R5, R4 ;  /* 0x0000000400057305 */ /* 0x000e24000021f000 */
[----:B0-----:R-:W-:Y:S02]  /*05d0*/  IMAD.MOV R0, RZ, RZ, -R5 ;  /* 0x000000ffff007224 */ /* 0x001fe400078e0a05 */
[----:B------:R-:W-:Y:S02]  /*05e0*/  IMAD.MOV.U32 R4, RZ, RZ, RZ ;  /* 0x000000ffff047224 */ /* 0x000fe400078e00ff */
[----:B------:R-:W-:Y:S01]  /*05f0*/  IMAD R2, R0, UR5, RZ ;  /* 0x0000000500027c24 */ /* 0x000fe2000f8e02ff */
[----:B------:R-:W-:-:S03]  /*0600*/  IABS R0, UR8 ;  /* 0x0000000800007c13 */ /* 0x000fc60008000000 */
[----:B------:R-:W-:-:S04]  /*0610*/  IMAD.HI.U32 R2, R5, R2, R4 ;  /* 0x0000000205027227 */ /* 0x000fc800078e0004 */
[----:B------:R-:W-:-:S04]  /*0620*/  IMAD.MOV.U32 R3, RZ, RZ, R0 ;  /* 0x000000ffff037224 */ /* 0x000fc800078e0000 */
[----:B------:R-:W-:-:S04]  /*0630*/  IMAD.HI.U32 R2, R2, R3, RZ ;  /* 0x0000000302027227 */ /* 0x000fc800078e00ff */
[----:B------:R-:W-:-:S04]  /*0640*/  IMAD.MOV R0, RZ, RZ, -R2 ;  /* 0x000000ffff007224 */ /* 0x000fc800078e0a02 */
[----:B------:R-:W-:-:S05]  /*0650*/  IMAD R0, R0, UR5, R3 ;  /* 0x0000000500007c24 */ /* 0x000fca000f8e0203 */
[----:B------:R-:W-:-:S13]  /*0660*/  ISETP.LT.U32.AND P1, PT, R0, UR5, PT ;  /* 0x0000000500007c0c */ /* 0x000fda000bf21070 */
[----:B------:R-:W-:Y:S02]  /*0670*/  @!P1 VIADD R0, R0, -UR5 ;  /* 0x8000000500009c36 */ /* 0x000fe40008000000 */
[----:B------:R-:W-:Y:S01]  /*0680*/  @!P1 VIADD R2, R2, 0x1 ;  /* 0x0000000102029836 */ /* 0x000fe20000000000 */
[----:B------:R-:W-:Y:S02]  /*0690*/  ISETP.NE.AND P1, PT, RZ, UR4, PT ;  /* 0x00000004ff007c0c */ /* 0x000fe4000bf25270 */
[----:B------:R-:W-:-:S13]  /*06a0*/  ISETP.GE.U32.AND P2, PT, R0, UR5, PT ;  /* 0x0000000500007c0c */ /* 0x000fda000bf46070 */
[----:B------:R-:W-:-:S04]  /*06b0*/  @P2 VIADD R2, R2, 0x1 ;  /* 0x0000000102022836 */ /* 0x000fc80000000000 */
[----:B------:R-:W-:-:S04]  /*06c0*/  IMAD.MOV.U32 R3, RZ, RZ, R2 ;  /* 0x000000ffff037224 */ /* 0x000fc800078e0002 */
[----:B------:R-:W-:Y:S01]  /*06d0*/  @!P0 IMAD.MOV R3, RZ, RZ, -R3 ;  /* 0x000000ffff038224 */ /* 0x000fe200078e0a03 */
[----:B------:R-:W-:-:S04]  /*06e0*/  @!P1 LOP3.LUT R3, RZ, UR5, RZ, 0x33, !PT ;  /* 0x00000005ff039c12 */ /* 0x000fc8000f8e33ff */
[----:B------:R-:W-:Y:S02]  /*06f0*/  ISETP.LT.U32.AND P0, PT, R18, R3, PT ;  /* 0x000000031200720c */ /* 0x000fe40003f01070 */
[----:B------:R-:W-:-:S04]  /*0700*/  SHF.R.S32.HI R30, RZ, 0x1f, R3 ;  /* 0x0000001fff1e7819 */ /* 0x000fc80000011403 */
[----:B------:R-:W-:-:S04]  /*0710*/  ISETP.LT.AND.EX P0, PT, R15, R30, PT, P0 ;  /* 0x0000001e0f00720c */ /* 0x000fc80003f01300 */
[C---:B------:R-:W-:Y:S02]  /*0720*/  SEL R30, R15.reuse, R30, P0 ;  /* 0x0000001e0f1e7207 */ /* 0x040fe40000000000 */
[----:B------:R-:W-:Y:S02]  /*0730*/  SEL R12, R18, R3, P0 ;  /* 0x00000003120c7207 */ /* 0x000fe40000000000 */
        /* <DEDUP_REMOVED lines=23> */
.L_x_6:
[----:B------:R-:W-:Y:S01]  /*08b0*/  IMAD.MOV.U32 R20, RZ, RZ, R18 ;  /* 0x000000ffff147224 */ /* 0x000fe200078e0012 */
[----:B------:R-:W-:Y:S01]  /*08c0*/  MOV R18, R12 ;  /* 0x0000000c00127202 */ /* 0x000fe20000000f00 */
[----:B------:R-:W-:Y:S01]  /*08d0*/  IMAD.MOV.U32 R17, RZ, RZ, R15 ;  /* 0x000000ffff117224 */ /* 0x000fe200078e000f */
[----:B------:R-:W-:Y:S02]  /*08e0*/  MOV R15, R30 ;  /* 0x0000001e000f7202 */ /* 0x000fe40000000f00 */
[----:B------:R-:W-:Y:S02]  /*08f0*/  MOV R16, 0x910 ;  /* 0x0000091000107802 */ /* 0x000fe40000000f00 */
[----:B------:R-:W-:Y:S05]  /*0900*/  CALL.REL.NOINC `($__internal_0_$__cuda_sm20_div_s64) ;  /* 0x0000003c00407944 */ /* 0x000fea0003c00000 */
[----:B------:R-:W-:Y:S02]  /*0910*/  MOV R16, R0 ;  /* 0x0000000000107202 */ /* 0x000fe40000000f00 */
.L_x_7:
[----:B------:R-:W-:Y:S05]  /*0920*/  BSYNC.RECONVERGENT B0 ;  /* 0x0000000000007941 */ /* 0x000fea0003800200 */
.L_x_5:
[----:B------:R-:W0:Y:S01]  /*0930*/  LDCU UR5, c[0x0][0x434] ;  /* 0x00008680ff0577ac */ /* 0x000e220008000800 */
[----:B------:R-:W-:Y:S01]  /*0940*/  BSSY.RECONVERGENT B0, `(.L_x_8) ;  /* 0x0000083000007945 */ /* 0x000fe20003800200 */
[----:B------:R-:W-:Y:S01]  /*0950*/  UMOV UR10, URZ ;  /* 0x000000ff000a7c82 */ /* 0x000fe20008000000 */
[----:B------:R-:W-:Y:S01]  /*0960*/  UMOV UR22, URZ ;  /* 0x000000ff00167c82 */ /* 0x000fe20008000000 */
[----:B0-----:R-:W-:-:S05]  /*0970*/  IMAD.U32 R0, RZ, RZ, UR5 ;  /* 0x00000005ff007e24 */ /* 0x001fca000f8e00ff */
[----:B------:R-:W-:-:S04]  /*0980*/  IABS R0, R0 ;  /* 0x0000000000007213 */ /* 0x000fc80000000000 */
[----:B------:R-:W-:-:S13]  /*0990*/  R2UR UR7, R0 ;  /* 0x00000000000772ca */ /* 0x000fda00000e0000 */
[----:B------:R-:W0:Y:S08]  /*09a0*/  I2F.RP R3, UR7 ;  /* 0x0000000700037d06 */ /* 0x000e300008209400 */
[----:B0-----:R-:W0:Y:S02]  /*09b0*/  MUFU.RCP R2, R3 ;  /* 0x0000000300027308 */ /* 0x001e240000001000 */
[----:B0-----:R-:W-:-:S06]  /*09c0*/  VIADD R2, R2, 0xffffffe ;  /* 0x0ffffffe02027836 */ /* 0x001fcc0000000000 */
[----:B------:R-:W0:Y:S02]  /*09d0*/  F2I.FTZ.U32.TRUNC.NTZ R0, R2 ;  /* 0x0000000200007305 */ /* 0x000e24000021f000 */
[----:B0-----:R-:W-:Y:S02]  /*09e0*/  R2UR UR11, R0 ;  /* 0x00000000000b72ca */ /* 0x001fe400000e0000 */
[----:B------:R-:W-:Y:S01]  /*09f0*/  IABS R0, UR8 ;  /* 0x0000000800007c13 */ /* 0x000fe20008000000 */
[----:B------:R-:W-:-:S03]  /*0a00*/  ULOP3.LUT UR8, UR8, UR5, URZ, 0x3c, !UPT ;  /* 0x0000000508087292 */ /* 0x000fc6000f8e3cff */
[----:B------:R-:W-:-:S07]  /*0a10*/  R2UR UR6, R0 ;  /* 0x00000000000672ca */ /* 0x000fce00000e0000 */
[----:B------:R-:W-:-:S04]  /*0a20*/  UIADD3 UR4, UPT, UPT, URZ, -UR11, URZ ;  /* 0x8000000bff047290 */ /* 0x000fc8000fffe0ff */
[----:B------:R-:W-:-:S04]  /*0a30*/  UIMAD UR4, UR4, UR7, URZ ;  /* 0x00000007040472a4 */ /* 0x000fc8000f8e02ff */
[----:B------:R-:W-:-:S04]  /*0a40*/  UIMAD.WIDE.U32 UR10, UR11, UR4, UR10 ;  /* 0x000000040b0a72a5 */ /* 0x000fc8000f8e000a */
[----:B------:R-:W-:-:S07]  /*0a50*/  UIMAD.WIDE.U32 UR10, UR11, UR6, URZ ;  /* 0x000000060b0a72a5 */ /* 0x000fce000f8e00ff */
[----:B------:R-:W-:Y:S02]  /*0a60*/  UMOV UR9, UR11 ;  /* 0x0000000b00097c82 */ /* 0x000fe40008000000 */
[----:B------:R-:W-:-:S04]  /*0a70*/  UIADD3 UR4, UPT, UPT, -UR9, URZ, URZ ;  /* 0x000000ff09047290 */ /* 0x000fc8000fffe1ff */
[----:B------:R-:W-:Y:S02]  /*0a80*/  UIMAD UR4, UR7, UR4, UR6 ;  /* 0x00000004070472a4 */ /* 0x000fe4000f8e0206 */
[----:B------:R-:W-:Y:S02]  /*0a90*/  USHF.R.S32.HI UR6, URZ, 0x1f, UR5 ;  /* 0x0000001fff067899 */ /* 0x000fe40008011405 */
[----:B------:R-:W-:Y:S02]  /*0aa0*/  UISETP.GT.U32.AND UP1, UPT, UR7, UR4, UPT ;  /* 0x000000040700728c */ /* 0x000fe4000bf24070 */
[----:B------:R-:W-:-:S09]  /*0ab0*/  ULOP3.LUT UR6, UR6, 0x1, URZ, 0xfc, !UPT ;  /* 0x0000000106067892 */ /* 0x000fd2000f8efcff */
[----:B------:R-:W-:Y:S02]  /*0ac0*/  @!UP1 UIADD3 UR4, UPT, UPT, UR4, -UR7, URZ ;  /* 0x8000000704049290 */ /* 0x000fe4000fffe0ff */
[----:B------:R-:W-:Y:S02]  /*0ad0*/  @!UP1 UIADD3 UR9, UPT, UPT, UR9, 0x1, URZ ;  /* 0x0000000109099890 */ /* 0x000fe4000fffe0ff */
[----:B------:R-:W-:Y:S02]  /*0ae0*/  UISETP.GE.U32.AND UP0, UPT, UR4, UR7, UPT ;  /* 0x000000070400728c */ /* 0x000fe4000bf06070 */
[----:B------:R-:W-:-:S05]  /*0af0*/  UISETP.GE.AND UP1, UPT, UR8, URZ, UPT ;  /* 0x000000ff0800728c */ /* 0x000fca000bf26270 */
[----:B------:R-:W0:Y:S04]  /*0b00*/  LDCU UR4, c[0x0][0x3e0] ;  /* 0x00007c00ff0477ac */ /* 0x000e280008000800 */
[----:B------:R-:W-:Y:S02]  /*0b10*/  @UP0 UIADD3 UR9, UPT, UPT, UR9, 0x1, URZ ;  /* 0x0000000109090890 */ /* 0x000fe4000fffe0ff */
[----:B------:R-:W-:-:S05]  /*0b20*/  UISETP.NE.AND UP0, UPT, UR5, URZ, UPT ;  /* 0x000000ff0500728c */ /* 0x000fca000bf05270 */
[----:B------:R-:W-:Y:S02]  /*0b30*/  UMOV UR8, UR9 ;  /* 0x0000000900087c82 */ /* 0x000fe40008000000 */
[----:B------:R-:W-:-:S04]  /*0b40*/  @!UP1 UIADD3 UR8, UPT, UPT, -UR8, URZ, URZ ;  /* 0x000000ff08089290 */ /* 0x000fc8000fffe1ff */
[----:B------:R-:W-:Y:S01]  /*0b50*/  @!UP0 ULOP3.LUT UR8, URZ, UR5, URZ, 0x33, !UPT ;  /* 0x00000005ff088292 */ /* 0x000fe2000f8e33ff */
[----:B0-----:R-:W-:Y:S01]  /*0b60*/  IMAD.U32 R0, RZ, RZ, UR4 ;  /* 0x00000004ff007e24 */ /* 0x001fe2000f8e00ff */
[----:B------:R-:W-:Y:S02]  /*0b70*/  UIADD3 UR17, UPT, UPT, UR4, -0x1, URZ ;  /* 0xffffffff04117890 */ /* 0x000fe4000fffe0ff */
[----:B------:R-:W-:Y:S02]  /*0b80*/  UIMAD UR7, UR8, UR6, URZ ;  /* 0x00000006080772a4 */ /* 0x000fe4000f8e02ff */
[----:B------:R-:W-:Y:S01]  /*0b90*/  IABS R0, R0 ;  /* 0x0000000000007213 */ /* 0x000fe20000000000 */
[----:B------:R-:W-:-:S03]  /*0ba0*/  UISETP.NE.AND UP2, UPT, UR4, URZ, UPT ;  /* 0x000000ff0400728c */ /* 0x000fc6000bf45270 */
[----:B------:R-:W-:Y:S02]  /*0bb0*/  IABS R2, UR7 ;  /* 0x0000000700027c13 */ /* 0x000fe40008000000 */
[----:B------:R-:W-:Y:S02]  /*0bc0*/  R2UR UR11, R0 ;  /* 0x00000000000b72ca */ /* 0x000fe400000e0000 */
[----:B------:R-:W-:-:S11]  /*0bd0*/  R2UR UR13, R2 ;  /* 0x00000000020d72ca */ /* 0x000fd600000e0000 */
[----:B------:R-:W0:Y:S02]  /*0be0*/  I2F.RP R8, UR11 ;  /* 0x0000000b00087d06 */ /* 0x000e240008209400 */
[----:B------:R-:W-:-:S04]  /*0bf0*/  UIADD3 UR6, UPT, UPT, UR17, UR13, URZ ;  /* 0x0000000d11067290 */ /* 0x000fc8000fffe0ff */
[----:B------:R-:W-:Y:S02]  /*0c00*/  ULOP3.LUT UR16, UR6, UR13, URZ, 0x3c, !UPT ;  /* 0x0000000d06107292 */ /* 0x000fe4000f8e3cff */
[----:B------:R-:W1:Y:S01]  /*0c10*/  I2F.RP R9, UR13 ;  /* 0x0000000d00097d06 */ /* 0x000e620008209400 */
[----:B------:R-:W-:Y:S01]  /*0c20*/  IMAD.U32 R2, RZ, RZ, UR6 ;  /* 0x00000006ff027e24 */ /* 0x000fe2000f8e00ff */
[----:B------:R-:W-:Y:S02]  /*0c30*/  ULOP3.LUT UR6, UR6, UR4, URZ, 0x3c, !UPT ;  /* 0x0000000406067292 */ /* 0x000fe4000f8e3cff */
[----:B------:R-:W-:Y:S02]  /*0c40*/  ISETP.LE.AND P0, PT, RZ, UR16, PT ;  /* 0x00000010ff007c0c */ /* 0x000fe4000bf03270 */
[----:B------:R-:W-:Y:S02]  /*0c50*/  IABS R2, R2 ;  /* 0x0000000200027213 */ /* 0x000fe40000000000 */
[----:B0-----:R-:W0:Y:S02]  /*0c60*/  MUFU.RCP R4, R8 ;  /* 0x0000000800047308 */ /* 0x001e240000001000 */
[----:B------:R-:W-:-:S06]  /*0c70*/  R2UR UR12, R2 ;  /* 0x00000000020c72ca */ /* 0x000fcc00000e0000 */
[----:B-1----:R-:W1:Y:S01]  /*0c80*/  MUFU.RCP R0, R9 ;  /* 0x0000000900007308 */ /* 0x002e620000001000 */
[----:B0-----:R-:W-:Y:S02]  /*0c90*/  VIADD R4, R4, 0xffffffe ;  /* 0x0ffffffe04047836 */ /* 0x001fe40000000000 */
[----:B-1----:R-:W-:-:S05]  /*0ca0*/  VIADD R5, R0, 0xffffffe ;  /* 0x0ffffffe00057836 */ /* 0x002fca0000000000 */
[----:B------:R0:W1:Y:S08]  /*0cb0*/  F2I.FTZ.U32.TRUNC.NTZ R0, R4 ;  /* 0x0000000400007305 */ /* 0x000070000021f000 */
[----:B------:R-:W2:Y:S01]  /*0cc0*/  F2I.FTZ.U32.TRUNC.NTZ R5, R5 ;  /* 0x0000000500057305 */ /* 0x000ea2000021f000 */
[----:B0-----:R-:W-:Y:S01]  /*0cd0*/  IMAD.MOV.U32 R4, RZ, RZ, RZ ;  /* 0x000000ffff047224 */ /* 0x001fe200078e00ff */
[----:B-1----:R-:W-:-:S02]  /*0ce0*/  R2UR UR23, R0 ;  /* 0x00000000001772ca */ /* 0x002fc400000e0000 */
[----:B------:R-:W-:Y:S01]  /*0cf0*/  IABS R0, UR7 ;  /* 0x0000000700007c13 */ /* 0x000fe20008000000 */
[----:B--2---:R-:W-:-:S04]  /*0d00*/  IMAD.MOV R3, RZ, RZ, -R5 ;  /* 0x000000ffff037224 */ /* 0x004fc800078e0a05 */
[----:B------:R-:W-:Y:S02]  /*0d10*/  IMAD.MOV R0, RZ, RZ, -R0 ;  /* 0x000000ffff007224 */ /* 0x000fe400078e0a00 */
[----:B------:R-:W-:-:S04]  /*0d20*/  IMAD R3, R3, UR13, RZ ;  /* 0x0000000d03037c24 */ /* 0x000fc8000f8e02ff */
[----:B------:R-:W-:Y:S01]  /*0d30*/  UIADD3 UR9, UPT, UPT, URZ, -UR23, URZ ;  /* 0x80000017ff097290 */ /* 0x000fe2000fffe0ff */
[----:B------:R-:W-:-:S03]  /*0d40*/  IMAD.HI.U32 R3, R5, R3, R4 ;  /* 0x0000000305037227 */ /* 0x000fc600078e0004 */
[----:B------:R-:W-:-:S03]  /*0d50*/  UIMAD UR9, UR9, UR11, URZ ;  /* 0x0000000b090972a4 */ /* 0x000fc6000f8e02ff */
[----:B------:R-:W-:Y:S01]  /*0d60*/  IMAD.HI.U32 R11, R3, UR12, RZ ;  /* 0x0000000c030b7c27 */ /* 0x000fe2000f8e00ff */
[----:B------:R-:W-:-:S03]  /*0d70*/  UIMAD.WIDE.U32 UR22, UR23, UR9, UR22 ;  /* 0x00000009171672a5 */ /* 0x000fc6000f8e0016 */
[----:B------:R-:W-:Y:S01]  /*0d80*/  IMAD R0, R11, R0, UR12 ;  /* 0x0000000c0b007e24 */ /* 0x000fe2000f8e0200 */
[----:B------:R-:W-:-:S03]  /*0d90*/  UIMAD.WIDE.U32 UR22, UR23, UR12, URZ ;  /* 0x0000000c171672a5 */ /* 0x000fc6000f8e00ff */
[----:B------:R-:W0:Y:S01]  /*0da0*/  LDCU.U8 UR9, c[0x0][0x549] ;  /* 0x0000a920ff0977ac */ /* 0x000e220008000000 */
[----:B------:R-:W-:-:S03]  /*0db0*/  ISETP.LT.U32.AND P1, PT, R0, UR13, PT ;  /* 0x0000000d00007c0c */ /* 0x000fc6000bf21070 */
[----:B------:R-:W-:Y:S02]  /*0dc0*/  UMOV UR15, UR23 ;  /* 0x00000017000f7c82 */ /* 0x000fe40008000000 */
[----:B------:R-:W-:-:S04]  /*0dd0*/  UIADD3 UR10, UPT, UPT, -UR15, URZ, URZ ;  /* 0x000000ff0f0a7290 */ /* 0x000fc8000fffe1ff */
[----:B------:R-:W-:-:S04]  /*0de0*/  UIMAD UR10, UR11, UR10, UR12 ;  /* 0x0000000a0b0a72a4 */ /* 0x000fc8000f8e020c */
[----:B------:R-:W-:Y:S01]  /*0df0*/  @!P1 VIADD R0, R0, -UR13 ;  /* 0x8000000d00009c36 */ /* 0x000fe20008000000 */
[----:B------:R-:W-:Y:S01]  /*0e00*/  UISETP.GT.U32.AND UP1, UPT, UR11, UR10, UPT ;  /* 0x0000000a0b00728c */ /* 0x000fe2000bf24070 */
[----:B------:R-:W-:Y:S01]  /*0e10*/  @!P1 VIADD R11, R11, 0x1 ;  /* 0x000000010b0b9836 */ /* 0x000fe20000000000 */
[----:B------:R-:W-:Y:S01]  /*0e20*/  ISETP.NE.AND P1, PT, RZ, UR7, PT ;  /* 0x00000007ff007c0c */ /* 0x000fe2000bf25270 */
[----:B0-----:R-:W-:Y:S01]  /*0e30*/  UISETP.NE.AND UP0, UPT, UR9, URZ, UPT ;  /* 0x000000ff0900728c */ /* 0x001fe2000bf05270 */
[----:B------:R-:W-:-:S03]  /*0e40*/  ISETP.GE.U32.AND P2, PT, R0, UR13, PT ;  /* 0x0000000d00007c0c */ /* 0x000fc6000bf46070 */
[----:B------:R-:W-:Y:S02]  /*0e50*/  USEL UR5, UR5, 0x1, !UP0 ;  /* 0x0000000105057887 */ /* 0x000fe4000c000000 */
[----:B------:R-:W-:Y:S02]  /*0e60*/  UISETP.GE.AND UP0, UPT, UR6, URZ, UPT ;  /* 0x000000ff0600728c */ /* 0x000fe4000bf06270 */
[----:B------:R-:W-:Y:S02]  /*0e70*/  @!UP1 UIADD3 UR10, UPT, UPT, UR10, -UR11, URZ ;  /* 0x8000000b0a0a9290 */ /* 0x000fe4000fffe0ff */
[----:B------:R-:W-:Y:S02]  /*0e80*/  @!UP1 UIADD3 UR15, UPT, UPT, UR15, 0x1, URZ ;  /* 0x000000010f0f9890 */ /* 0x000fe4000fffe0ff */
[----:B------:R-:W-:Y:S02]  /*0e90*/  UISETP.GE.U32.AND UP3, UPT, UR10, UR11, UPT ;  /* 0x0000000b0a00728c */ /* 0x000fe4000bf66070 */
[----:B------:R-:W-:Y:S01]  /*0ea0*/  @P2 VIADD R11, R11, 0x1 ;  /* 0x000000010b0b2836 */ /* 0x000fe20000000000 */
[----:B------:R-:W-:-:S02]  /*0eb0*/  UISETP.NE.AND UP1, UPT, UR8, URZ, UPT ;  /* 0x000000ff0800728c */ /* 0x000fc4000bf25270 */
[----:B------:R-:W-:Y:S01]  /*0ec0*/  USHF.R.S32.HI UR8, URZ, 0x1f, UR7 ;  /* 0x0000001fff087899 */ /* 0x000fe20008011407 */
[----:B------:R-:W-:Y:S01]  /*0ed0*/  @!P0 IMAD.MOV R11, RZ, RZ, -R11 ;  /* 0x000000ffff0b8224 */ /* 0x000fe200078e0a0b */
[----:B------:R-:W-:Y:S01]  /*0ee0*/  @!P1 LOP3.LUT R11, RZ, UR13, RZ, 0x33, !PT ;  /* 0x0000000dff0b9c12 */ /* 0x000fe2000f8e33ff */
[----:B------:R-:W-:-:S03]  /*0ef0*/  USEL UR6, URZ, 0x1, !UP1 ;  /* 0x00000001ff067887 */ /* 0x000fc6000c800000 */
[----:B------:R-:W-:Y:S01]  /*0f00*/  ISETP.LT.U32.AND P0, PT, R16, R11, PT ;  /* 0x0000000b1000720c */ /* 0x000fe20003f01070 */
[----:B------:R-:W-:Y:S01]  /*0f10*/  @UP3 UIADD3 UR15, UPT, UPT, UR15, 0x1, URZ ;  /* 0x000000010f0f3890 */ /* 0x000fe2000fffe0ff */
[----:B------:R-:W-:Y:S01]  /*0f20*/  SHF.R.S32.HI R3, RZ, 0x1f, R11 ;  /* 0x0000001fff037819 */ /* 0x000fe2000001140b */
[----:B------:R-:W-:Y:S02]  /*0f30*/  ULOP3.LUT UR6, UR8, UR6, URZ, 0xfc, !UPT ;  /* 0x0000000608067292 */ /* 0x000fe4000f8efcff */
[----:B------:R-:W-:Y:S01]  /*0f40*/  @!UP0 UIADD3 UR15, UPT, UPT, -UR15, URZ, URZ ;  /* 0x000000ff0f0f8290 */ /* 0x000fe2000fffe1ff */
[----:B------:R-:W-:Y:S01]  /*0f50*/  ISETP.LT.AND.EX P0, PT, R17, R3, PT, P0 ;  /* 0x000000031100720c */ /* 0x000fe20003f01300 */
[----:B------:R-:W-:-:S03]  /*0f60*/  @!UP2 ULOP3.LUT UR15, URZ, UR4, URZ, 0x33, !UPT ;  /* 0x00000004ff0fa292 */ /* 0x000fc6000f8e33ff */
        /* <DEDUP_REMOVED lines=25> */
.L_x_9:
[----:B------:R-:W-:Y:S01]  /*1100*/  IMAD.MOV.U32 R20, RZ, RZ, R16 ;  /* 0x000000ffff147224 */ /* 0x000fe200078e0010 */
[----:B------:R-:W-:Y:S01]  /*1110*/  MOV R18, R11 ;  /* 0x0000000b00127202 */ /* 0x000fe20000000f00 */
[----:B------:R-:W-:Y:S01]  /*1120*/  IMAD.MOV.U32 R15, RZ, RZ, R3 ;  /* 0x000000ffff0f7224 */ /* 0x000fe200078e0003 */
[----:B------:R-:W-:Y:S02]  /*1130*/  MOV R16, 0x1150 ;  /* 0x0000115000107802 */ /* 0x000fe40000000f00 */
[----:B------:R-:W-:Y:S05]  /*1140*/  CALL.REL.NOINC `($__internal_0_$__cuda_sm20_div_s64) ;  /* 0x0000003400307944 */ /* 0x000fea0003c00000 */
[----:B------:R-:W-:Y:S02]  /*1150*/  MOV R34, R0 ;  /* 0x0000000000227202 */ /* 0x000fe40000000f00 */
[----:B------:R-:W-:Y:S02]  /*1160*/  MOV R35, R17 ;  /* 0x0000001100237202 */ /* 0x000fe40000000f00 */
.L_x_10:
[----:B------:R-:W-:Y:S05]  /*1170*/  BSYNC.RECONVERGENT B0 ;  /* 0x0000000000007941 */ /* 0x000fea0003800200 */
.L_x_8:
[----:B------:R-:W-:Y:S01]  /*1180*/  IABS R8, UR21 ;  /* 0x0000001500087c13 */ /* 0x000fe20008000000 */
[----:B------:R-:W0:Y:S01]  /*1190*/  LDC R5, c[0x0][0x434] ;  /* 0x00010d00ff057b82 */ /* 0x000e220000000800 */
[----:B------:R-:W-:Y:S01]  /*11a0*/  IABS R0, UR21 ;  /* 0x0000001500007c13 */ /* 0x000fe20008000000 */
[----:B------:R-:W-:Y:S01]  /*11b0*/  UIMAD UR5, UR15, UR5, URZ ;  /* 0x000000050f0572a4 */ /* 0x000fe2000f8e02ff */
[----:B------:R-:W1:Y:S01]  /*11c0*/  I2F.RP R10, R8 ;  /* 0x00000008000a7306 */ /* 0x000e620000209400 */
[----:B------:R-:W-:Y:S02]  /*11d0*/  BSSY.RECONVERGENT B0, `(.L_x_11) ;  /* 0x000003b000007945 */ /* 0x000fe40003800200 */
[----:B------:R-:W-:Y:S01]  /*11e0*/  IMAD.MOV R0, RZ, RZ, -R0 ;  /* 0x000000ffff007224 */ /* 0x000fe200078e0a00 */
[----:B------:R-:W-:-:S04]  /*11f0*/  UIMAD UR6, UR6, UR5, URZ ;  /* 0x00000005060672a4 */ /* 0x000fc8000f8e02ff */
[----:B-1----:R-:W1:Y:S01]  /*1200*/  MUFU.RCP R14, R10 ;  /* 0x0000000a000e7308 */ /* 0x002e620000001000 */
[----:B0-----:R-:W-:-:S04]  /*1210*/  IADD3 R5, PT, PT, R5, -0x1, R8 ;  /* 0xffffffff05057810 */ /* 0x001fc80007ffe008 */
[----:B------:R-:W-:Y:S01]  /*1220*/  IABS R2, R5 ;  /* 0x0000000500027213 */ /* 0x000fe20000000000 */
[----:B-1----:R-:W-:-:S04]  /*1230*/  VIADD R14, R14, 0xffffffe ;  /* 0x0ffffffe0e0e7836 */ /* 0x002fc80000000000 */
[----:B------:R-:W0:Y:S02]  /*1240*/  F2I.FTZ.U32.TRUNC.NTZ R15, R14 ;  /* 0x0000000e000f7305 */ /* 0x000e24000021f000 */
[----:B0-----:R-:W-:Y:S02]  /*1250*/  IMAD.MOV R9, RZ, RZ, -R15 ;  /* 0x000000ffff097224 */ /* 0x001fe400078e0a0f */
[----:B------:R-:W-:Y:S02]  /*1260*/  IMAD.MOV.U32 R14, RZ, RZ, RZ ;  /* 0x000000ffff0e7224 */ /* 0x000fe400078e00ff */
[----:B------:R-:W-:-:S04]  /*1270*/  IMAD R4, R9, R8, RZ ;  /* 0x0000000809047224 */ /* 0x000fc800078e02ff */
[----:B------:R-:W-:-:S06]  /*1280*/  IMAD.HI.U32 R4, R15, R4, R14 ;  /* 0x000000040f047227 */ /* 0x000fcc00078e000e */
[----:B------:R-:W-:-:S04]  /*1290*/  IMAD.HI.U32 R9, R4, R2, RZ ;  /* 0x0000000204097227 */ /* 0x000fc800078e00ff */
[----:B------:R-:W-:Y:S01]  /*12a0*/  IMAD R13, R9, R0, R2 ;  /* 0x00000000090d7224 */ /* 0x000fe200078e0202 */
[----:B------:R-:W-:-:S04]  /*12b0*/  LOP3.LUT R0, R5, R8, RZ, 0x3c, !PT ;  /* 0x0000000805007212 */ /* 0x000fc800078e3cff */
[----:B------:R-:W-:Y:S02]  /*12c0*/  ISETP.GT.U32.AND P1, PT, R8, R13, PT ;  /* 0x0000000d0800720c */ /* 0x000fe40003f24070 */
[----:B------:R-:W-:-:S11]  /*12d0*/  ISETP.GE.AND P0, PT, R0, RZ, PT ;  /* 0x000000ff0000720c */ /* 0x000fd60003f06270 */
[----:B------:R-:W-:Y:S02]  /*12e0*/  @!P1 IMAD.IADD R13, R13, 0x1, -R8 ;  /* 0x000000010d0d9824 */ /* 0x000fe400078e0a08 */
[----:B------:R-:W-:Y:S01]  /*12f0*/  @!P1 VIADD R9, R9, 0x1 ;  /* 0x0000000109099836 */ /* 0x000fe20000000000 */
[----:B------:R-:W-:Y:S02]  /*1300*/  ISETP.NE.AND P1, PT, RZ, UR21, PT ;  /* 0x00000015ff007c0c */ /* 0x000fe4000bf25270 */
[----:B------:R-:W-:-:S13]  /*1310*/  ISETP.GE.U32.AND P2, PT, R13, R8, PT ;  /* 0x000000080d00720c */ /* 0x000fda0003f46070 */
[----:B------:R-:W-:-:S04]  /*1320*/  @P2 VIADD R9, R9, 0x1 ;  /* 0x0000000109092836 */ /* 0x000fc80000000000 */
[----:B------:R-:W-:Y:S01]  /*1330*/  @!P0 IMAD.MOV R9, RZ, RZ, -R9 ;  /* 0x000000ffff098224 */ /* 0x000fe200078e0a09 */
[----:B------:R-:W-:-:S04]  /*1340*/  @!P1 LOP3.LUT R9, RZ, R8, RZ, 0x33, !PT ;  /* 0x00000008ff099212 */ /* 0x000fc800078e33ff */
        /* <DEDUP_REMOVED lines=28> */
.L_x_12:
[----:B------:R-:W-:Y:S01]  /*1510*/  IMAD.MOV.U32 R20, RZ, RZ, R6 ;  /* 0x000000ffff147224 */ /* 0x000fe200078e0006 */
[----:B------:R-:W-:Y:S01]  /*1520*/  MOV R17, R7 ;  /* 0x0000000700117202 */ /* 0x000fe20000000f00 */
[----:B------:R-:W-:Y:S01]  /*1530*/  IMAD.MOV.U32 R18, RZ, RZ, R10 ;  /* 0x000000ffff127224 */ /* 0x000fe200078e000a */
[----:B------:R-:W-:Y:S02]  /*1540*/  MOV R16, 0x1560 ;  /* 0x0000156000107802 */ /* 0x000fe40000000f00 */
[----:B------:R-:W-:Y:S05]  /*1550*/  CALL.REL.NOINC `($__internal_0_$__cuda_sm20_div_s64) ;  /* 0x00000030002c7944 */ /* 0x000fea0003c00000 */
[----:B------:R-:W-:Y:S02]  /*1560*/  MOV R18, R0 ;  /* 0x0000000000127202 */ /* 0x000fe40000000f00 */
[----:B------:R-:W-:Y:S02]  /*1570*/  MOV R19, R17 ;  /* 0x0000001100137202 */ /* 0x000fe40000000f00 */
.L_x_13:
[----:B------:R-:W-:Y:S05]  /*1580*/  BSYNC.RECONVERGENT B0 ;  /* 0x0000000000007941 */ /* 0x000fea0003800200 */
.L_x_11:
[----:B------:R-:W0:Y:S01]  /*1590*/  S2R R4, SR_TID.X ;  /* 0x0000000000047919 */ /* 0x000e220000002100 */
[----:B------:R-:W-:Y:S01]  /*15a0*/  UIADD3 UR8, UP0, UPT, UR20, -UR19, URZ ;  /* 0x8000001314087290 */ /* 0x000fe2000ff1e0ff */
[----:B------:R-:W1:Y:S03]  /*15b0*/  LDCU UR4, c[0x0][0x534] ;  /* 0x0000a680ff0477ac */ /* 0x000e660008000800 */
[----:B------:R-:W-:-:S06]  /*15c0*/  UIADD3.X UR5, UPT, UPT, UR14, -0x1, URZ, UP0, !UPT ;  /* 0xffffffff0e057890 */ /* 0x000fcc00087fe4ff */
[----:B------:R-:W-:Y:S01]  /*15d0*/  IMAD.U32 R0, RZ, RZ, UR5 ;  /* 0x00000005ff007e24 */ /* 0x000fe2000f8e00ff */
[----:B0-----:R-:W-:Y:S02]  /*15e0*/  LOP3.LUT R21, R4, 0x3, RZ, 0xc0, !PT ;  /* 0x0000000304157812 */ /* 0x001fe400078ec0ff */
[----:B------:R-:W-:Y:S02]  /*15f0*/  SHF.R.U32.HI R20, RZ, 0x2, R4 ;  /* 0x00000002ff147819 */ /* 0x000fe40000011604 */
[----:B------:R-:W-:Y:S01]  /*1600*/  ISETP.LT.U32.AND P3, PT, R21, UR8, PT ;  /* 0x0000000815007c0c */ /* 0x000fe2000bf61070 */
[----:B------:R-:W0:Y:S02]  /*1610*/  LDCU.64 UR8, c[0x0][0x358] ;  /* 0x00006b00ff0877ac */ /* 0x000e240008000a00 */
[----:B------:R-:W-:Y:S01]  /*1620*/  VIADD R2, R20, 0x40 ;  /* 0x0000004014027836 */ /* 0x000fe20000000000 */
[----:B------:R-:W-:Y:S01]  /*1630*/  ISETP.GT.AND.EX P3, PT, R0, RZ, PT, P3 ;  /* 0x000000ff0000720c */ /* 0x000fe20003f64330 */
[----:B------:R-:W-:-:S02]  /*1640*/  VIADD R13, R20, 0x20 ;  /* 0x00000020140d7836 */ /* 0x000fc40000000000 */
[C---:B------:R-:W-:Y:S01]  /*1650*/  VIADD R0, R20.reuse, 0x60 ;  /* 0x0000006014007836 */ /* 0x040fe20000000000 */
[----:B-1----:R-:W-:Y:S02]  /*1660*/  ISETP.GE.OR P6, PT, R20, UR4, !P3 ;  /* 0x0000000414007c0c */ /* 0x002fe4000dfc6670 */
[----:B------:R-:W-:Y:S02]  /*1670*/  ISETP.GE.OR P4, PT, R2, UR4, !P3 ;  /* 0x0000000402007c0c */ /* 0x000fe4000df86670 */
[----:B------:R-:W-:Y:S02]  /*1680*/  ISETP.GE.OR P5, PT, R13, UR4, !P3 ;  /* 0x000000040d007c0c */ /* 0x000fe4000dfa6670 */
[----:B------:R-:W-:-:S07]  /*1690*/  ISETP.GE.OR P3, PT, R0, UR4, !P3 ;  /* 0x0000000400007c0c */ /* 0x000fce000df66670 */
[----:B------:R-:W1:Y:S01]  /*16a0*/  @!P6 LDC.64 R16, c[0x0][0x428] ;  /* 0x00010a00ff10eb82 */ /* 0x000e620000000a00 */
[C---:B------:R-:W-:Y:S02]  /*16b0*/  @!P6 IADD3 R24, P0, PT, R21.reuse, UR19, RZ ;  /* 0x000000131518ec10 */ /* 0x040fe4000ff1e0ff */
[C---:B------:R-:W-:Y:S02]  /*16c0*/  @!P4 IADD3 R26, P1, PT, R21.reuse, UR19, RZ ;  /* 0x00000013151acc10 */ /* 0x040fe4000ff3e0ff */
[----:B------:R-:W-:Y:S01]  /*16d0*/  @!P5 IADD3 R28, P2, PT, R21, UR19, RZ ;  /* 0x00000013151cdc10 */ /* 0x000fe2000ff5e0ff */
[----:B------:R-:W-:Y:S02]  /*16e0*/  @!P6 IMAD.X R25, RZ, RZ, RZ, P0 ;  /* 0x000000ffff19e224 */ /* 0x000fe400000e06ff */
[----:B------:R-:W2:Y:S01]  /*16f0*/  @!P4 LDC.64 R8, c[0x0][0x428] ;  /* 0x00010a00ff08cb82 */ /* 0x000ea20000000a00 */
[----:B------:R-:W-:Y:S02]  /*1700*/  @!P4 IMAD.X R27, RZ, RZ, RZ, P1 ;  /* 0x000000ffff1bc224 */ /* 0x000fe400008e06ff */
[----:B------:R-:W-:-:S04]  /*1710*/  @!P6 IMAD.WIDE.U32 R24, R20, UR20, R24 ;  /* 0x000000141418ec25 */ /* 0x000fc8000f8e0018 */
[----:B------:R-:W-:Y:S01]  /*1720*/  @!P6 IMAD R22, R20, UR14, R25 ;  /* 0x0000000e1416ec24 */ /* 0x000fe2000f8e0219 */
[----:B------:R-:W3:Y:S01]  /*1730*/  @!P5 LDC.64 R14, c[0x0][0x428] ;  /* 0x00010a00ff0edb82 */ /* 0x000ee20000000a00 */
[----:B------:R-:W-:-:S07]  /*1740*/  @!P5 IMAD.X R29, RZ, RZ, RZ, P2 ;  /* 0x000000ffff1dd224 */ /* 0x000fce00010e06ff */
[----:B------:R-:W4:Y:S01]  /*1750*/  @!P3 LDC.64 R6, c[0x0][0x428] ;  /* 0x00010a00ff06bb82 */ /* 0x000f220000000a00 */
[----:B-1----:R-:W-:Y:S01]  /*1760*/  @!P6 LEA R32, P0, R24, R16, 0x2 ;  /* 0x000000101820e211 */ /* 0x002fe200078010ff */
[----:B------:R-:W-:Y:S01]  /*1770*/  @!P4 IMAD.WIDE.U32 R26, R2, UR20, R26 ;  /* 0x00000014021acc25 */ /* 0x000fe2000f8e001a */
[----:B------:R-:W-:Y:S02]  /*1780*/  MOV R16, 0xff800000 ;  /* 0xff80000000107802 */ /* 0x000fe40000000f00 */
[----:B------:R-:W-:Y:S02]  /*1790*/  @!P6 LEA.HI.X R33, R24, R17, R22, 0x2, P0 ;  /* 0x000000111821e211 */ /* 0x000fe400000f1416 */
[----:B------:R-:W-:Y:S01]  /*17a0*/  @!P3 IADD3 R24, P0, PT, R21, UR19, RZ ;  /* 0x000000131518bc10 */ /* 0x000fe2000ff1e0ff */
[----:B------:R-:W-:Y:S01]  /*17b0*/  @!P5 IMAD.WIDE.U32 R28, R13, UR20, R28 ;  /* 0x000000140d1cdc25 */ /* 0x000fe2000f8e001c */
[----:B--2---:R-:W-:Y:S01]  /*17c0*/  @!P4 LEA R8, P1, R26, R8, 0x2 ;  /* 0x000000081a08c211 */ /* 0x004fe200078210ff */
[----:B0-----:R-:W2:Y:S02]  /*17d0*/  @!P6 LDG.E R16, desc[UR8][R32.64] ;  /* 0x000000082010e981 */ /* 0x001ea4000c1e1900 */
[----:B------:R-:W-:-:S02]  /*17e0*/  @!P3 IMAD.X R25, RZ, RZ, RZ, P0 ;  /* 0x000000ffff19b224 */ /* 0x000fc400000e06ff */
[----:B------:R-:W-:Y:S02]  /*17f0*/  @!P4 IMAD R2, R2, UR14, R27 ;  /* 0x0000000e0202cc24 */ /* 0x000fe4000f8e021b */
[----:B------:R-:W-:Y:S01]  /*1800*/  @!P3 IMAD.WIDE.U32 R24, R0, UR20, R24 ;  /* 0x000000140018bc25 */ /* 0x000fe2000f8e0018 */
[----:B---3--:R-:W-:Y:S02]  /*1810*/  @!P5 LEA R14, P2, R28, R14, 0x2 ;  /* 0x0000000e1c0ed211 */ /* 0x008fe400078410ff */
[----:B------:R-:W-:Y:S01]  /*1820*/  @!P4 LEA.HI.X R9, R26, R9, R2, 0x2, P1 ;  /* 0x000000091a09c211 */ /* 0x000fe200008f1402 */
[----:B------:R-:W-:Y:S02]  /*1830*/  @!P5 IMAD R22, R13, UR14, R29 ;  /* 0x0000000e0d16dc24 */ /* 0x000fe4000f8e021d */
[----:B------:R-:W-:Y:S01]  /*1840*/  @!P3 IMAD R0, R0, UR14, R25 ;  /* 0x0000000e0000bc24 */ /* 0x000fe2000f8e0219 */
[----:B----4-:R-:W-:Y:S01]  /*1850*/  @!P3 LEA R6, P0, R24, R6, 0x2 ;  /* 0x000000061806b211 */ /* 0x010fe200078010ff */
[----:B------:R-:W-:Y:S01]  /*1860*/  IMAD.MOV.U32 R2, RZ, RZ, -0x800000 ;  /* 0xff800000ff027424 */ /* 0x000fe200078e00ff */
[----:B------:R-:W-:Y:S01]  /*1870*/  @!P5 LEA.HI.X R15, R28, R15, R22, 0x2, P2 ;  /* 0x0000000f1c0fd211 */ /* 0x000fe200010f1416 */
[----:B------:R-:W-:Y:S01]  /*1880*/  IMAD.MOV.U32 R17, RZ, RZ, -0x800000 ;  /* 0xff800000ff117424 */ /* 0x000fe200078e00ff */
[----:B------:R-:W-:-:S02]  /*1890*/  @!P3 LEA.HI.X R7, R24, R7, R0, 0x2, P0 ;  /* 0x000000071807b211 */ /* 0x000fc400000f1400 */
[----:B------:R-:W-:Y:S01]  /*18a0*/  MOV R0, 0xff800000 ;  /* 0xff80000000007802 */ /* 0x000fe20000000f00 */
[----:B------:R0:W3:Y:S04]  /*18b0*/  @!P5 LDG.E R2, desc[UR8][R14.64] ;  /* 0x000000080e02d981 */ /* 0x0000e8000c1e1900 */
[----:B------:R1:W4:Y:S04]  /*18c0*/  @!P4 LDG.E R17, desc[UR8][R8.64] ;  /* 0x000000080811c981 */ /* 0x000328000c1e1900 */
[----:B------:R5:W4:Y:S01]  /*18d0*/  @!P3 LDG.E R0, desc[UR8][R6.64] ;  /* 0x000000080600b981 */ /* 0x000b22000c1e1900 */
[C---:B------:R-:W-:Y:S01]  /*18e0*/  ISETP.GT.U32.AND P2, PT, R4.reuse, 0x17f, PT ;  /* 0x0000017f0400780c */ /* 0x040fe20003f44070 */
[----:B------:R-:W5:Y:S01]  /*18f0*/  S2UR UR4, SR_CgaCtaId ;  /* 0x00000000000479c3 */ /* 0x000f620000008800 */
[C---:B------:R-:W-:Y:S01]  /*1900*/  ISETP.GT.U32.AND P1, PT, R4.reuse, 0xff, PT ;  /* 0x000000ff0400780c */ /* 0x040fe20003f24070 */
[----:B------:R-:W-:Y:S01]  /*1910*/  UMOV UR5, 0x400 ;  /* 0x0000040000057882 */ /* 0x000fe20000000000 */
[C---:B------:R-:W-:Y:S01]  /*1920*/  ISETP.GT.U32.AND P0, PT, R4.reuse, 0x7f, PT ;  /* 0x0000007f0400780c */ /* 0x040fe20003f04070 */
[----:B------:R-:W-:Y:S01]  /*1930*/  IMAD.MOV.U32 R27, RZ, RZ, -0x800000 ;  /* 0xff800000ff1b7424 */ /* 0x000fe200078e00ff */
[C---:B------:R-:W-:Y:S01]  /*1940*/  ISETP.GT.U32.AND P3, PT, R4.reuse, 0x1ff, PT ;  /* 0x000001ff0400780c */ /* 0x040fe20003f64070 */
[----:B------:R-:W-:Y:S01]  /*1950*/  IMAD.MOV.U32 R24, RZ, RZ, -0x800000 ;  /* 0xff800000ff187424 */ /* 0x000fe200078e00ff */
[C---:B------:R-:W-:Y:S01]  /*1960*/  LOP3.LUT P4, RZ, R4.reuse, 0x380, RZ, 0xc0, !PT ;  /* 0x0000038004ff7812 */ /* 0x040fe2000788c0ff */
[----:B------:R-:W-:Y:S01]  /*1970*/  IMAD.MOV.U32 R23, RZ, RZ, -0x800000 ;  /* 0xff800000ff177424 */ /* 0x000fe200078e00ff */
[----:B------:R-:W-:Y:S01]  /*1980*/  MOV R25, 0xff800000 ;  /* 0xff80000000197802 */ /* 0x000fe20000000f00 */
[----:B------:R-:W-:Y:S02]  /*1990*/  BSSY.RECONVERGENT B1, `(.L_x_14) ;  /* 0x00001d4000017945 */ /* 0x000fe40003800200 */
[----:B------:R-:W5:Y:S01]  /*19a0*/  @!P2 S2R R13, SR_CgaCtaId ;  /* 0x00000000000da919 */ /* 0x000f620000008800 */
[----:B0-----:R-:W-:Y:S01]  /*19b0*/  @!P2 MOV R14, 0x400 ;  /* 0x00000400000ea802 */ /* 0x001fe20000000f00 */
[----:B------:R-:W0:Y:S04]  /*19c0*/  @!P1 S2R R22, SR_CgaCtaId ;  /* 0x0000000000169919 */ /* 0x000e280000008800 */
[C---:B------:R-:W-:Y:S01]  /*19d0*/  @!P3 IMAD.SHL.U32 R15, R4.reuse, 0x4, RZ ;  /* 0x00000004040fb824 */ /* 0x040fe200078e00ff */
[----:B-1----:R-:W-:Y:S01]  /*19e0*/  @!P1 MOV R9, 0x400 ;  /* 0x0000040000099802 */ /* 0x002fe20000000f00 */
[----:B------:R-:W1:Y:S01]  /*19f0*/  @!P0 S2R R21, SR_CgaCtaId ;  /* 0x0000000000158919 */ /* 0x000e620000008800 */
[----:B-----5:R-:W-:Y:S01]  /*1a00*/  @!P0 IMAD.SHL.U32 R7, R4, 0x4, RZ ;  /* 0x0000000404078824 */ /* 0x020fe200078e00ff */
[----:B------:R-:W-:Y:S01]  /*1a10*/  @!P0 MOV R6, 0x400 ;  /* 0x0000040000068802 */ /* 0x000fe20000000f00 */
[----:B------:R-:W-:Y:S01]  /*1a20*/  ULEA UR4, UR4, UR5, 0x18 ;  /* 0x0000000504047291 */ /* 0x000fe2000f8ec0ff */
[----:B------:R-:W-:-:S02]  /*1a30*/  @!P3 LOP3.LUT R15, R15, 0xc, RZ, 0xc0, !PT ;  /* 0x0000000c0f0fb812 */ /* 0x000fc400078ec0ff */
[----:B------:R-:W-:-:S03]  /*1a40*/  @!P0 LOP3.LUT R7, R7, 0xc, RZ, 0xc0, !PT ;  /* 0x0000000c07078812 */ /* 0x000fc600078ec0ff */
[----:B------:R-:W-:Y:S01]  /*1a50*/  @!P3 VIADD R15, R15, UR4 ;  /* 0x000000040f0fbc36 */ /* 0x000fe20008000000 */
[----:B------:R-:W-:Y:S01]  /*1a60*/  @!P2 LEA R13, R13, R14, 0x18 ;  /* 0x0000000e0d0da211 */ /* 0x000fe200078ec0ff */
[----:B------:R-:W-:Y:S01]  /*1a70*/  @!P2 IMAD.SHL.U32 R14, R4, 0x4, RZ ;  /* 0x00000004040ea824 */ /* 0x000fe200078e00ff */
[----:B0-----:R-:W-:Y:S01]  /*1a80*/  @!P1 LEA R8, R22, R9, 0x18 ;  /* 0x0000000916089211 */ /* 0x001fe200078ec0ff */
[----:B------:R-:W-:-:S03]  /*1a90*/  @!P1 IMAD.SHL.U32 R9, R4, 0x4, RZ ;  /* 0x0000000404099824 */ /* 0x000fc600078e00ff */
[----:B------:R-:W-:Y:S02]  /*1aa0*/  @!P2 LOP3.LUT R14, R14, 0xc, RZ, 0xc0, !PT ;  /* 0x0000000c0e0ea812 */ /* 0x000fe400078ec0ff */
[----:B-1----:R-:W-:Y:S01]  /*1ab0*/  @!P0 LEA R6, R21, R6, 0x18 ;  /* 0x0000000615068211 */ /* 0x002fe200078ec0ff */
[----:B------:R-:W-:Y:S01]  /*1ac0*/  @!P3 IMAD R21, R20, 0x14, R15 ;  /* 0x000000141415b824 */ /* 0x000fe200078e020f */
[----:B------:R-:W-:Y:S02]  /*1ad0*/  @!P1 LOP3.LUT R9, R9, 0xc, RZ, 0xc0, !PT ;  /* 0x0000000c09099812 */ /* 0x000fe400078ec0ff */
[----:B------:R-:W-:Y:S01]  /*1ae0*/  @!P2 IADD3 R13, PT, PT, R14, R13, RZ ;  /* 0x0000000d0e0da210 */ /* 0x000fe20007ffe0ff */
[----:B------:R-:W-:Y:S02]  /*1af0*/  @!P0 IMAD.IADD R7, R7, 0x1, R6 ;  /* 0x0000000107078824 */ /* 0x000fe400078e0206 */
[----:B------:R-:W-:Y:S02]  /*1b00*/  @!P1 IMAD.IADD R9, R9, 0x1, R8 ;  /* 0x0000000109099824 */ /* 0x000fe400078e0208 */
[C---:B------:R-:W-:Y:S01]  /*1b10*/  @!P2 IMAD R15, R20.reuse, 0x14, R13 ;  /* 0x00000014140fa824 */ /* 0x040fe200078e020d */
[----:B------:R-:W-:Y:S01]  /*1b20*/  SHF.R.U32.HI R13, RZ, 0x5, R4 ;  /* 0x00000005ff0d7819 */ /* 0x000fe20000011604 */
[----:B------:R-:W-:-:S02]  /*1b30*/  @!P1 IMAD R6, R20, 0x14, R9 ;  /* 0x0000001414069824 */ /* 0x000fc400078e0209 */
[----:B------:R-:W-:Y:S01]  /*1b40*/  @!P0 IMAD R9, R20, 0x14, R7 ;  /* 0x0000001414098824 */ /* 0x000fe200078e0207 */
[----:B------:R-:W-:Y:S02]  /*1b50*/  LOP3.LUT R7, R4, 0x1f, RZ, 0xc0, !PT ;  /* 0x0000001f04077812 */ /* 0x000fe400078ec0ff */
[----:B------:R-:W-:Y:S01]  /*1b60*/  LEA R26, R13, UR4, 0x2 ;  /* 0x000000040d1a7c11 */ /* 0x000fe2000f8e10ff */
[----:B------:R-:W-:-:S04]  /*1b70*/  USHF.R.S32.HI UR4, URZ, 0x1f, UR21 ;  /* 0x0000001fff047899 */ /* 0x000fc80008011415 */
[----:B------:R-:W-:Y:S01]  /*1b80*/  IMAD R26, R7, 0x14, R26 ;  /* 0x00000014071a7824 */ /* 0x000fe200078e021a */
[----:B------:R-:W-:Y:S01]  /*1b90*/  ULOP3.LUT UR4, UR4, 0x1, URZ, 0xfc, !UPT ;  /* 0x0000000104047892 */ /* 0x000fe2000f8efcff */
[----:B--2---:R0:W-:Y:S04]  /*1ba0*/  @!P3 STS [R21], R16 ;  /* 0x000000101500b388 */ /* 0x0041e80000000800 */
[----:B---3--:R1:W-:Y:S04]  /*1bb0*/  @!P2 STS [R15+0x280], R2 ;  /* 0x000280020f00a388 */ /* 0x0083e80000000800 */
[----:B----4-:R2:W-:Y:S01]  /*1bc0*/  @!P1 STS [R6+0x500], R17 ;  /* 0x0005001106009388 */ /* 0x0105e20000000800 */
[----:B0-----:R-:W-:-:S03]  /*1bd0*/  IMAD.MOV.U32 R16, RZ, RZ, RZ ;  /* 0x000000ffff107224 */ /* 0x001fc600078e00ff */
[----:B------:R-:W-:Y:S01]  /*1be0*/  @!P0 STS [R9+0x780], R0 ;  /* 0x0007800009008388 */ /* 0x000fe20000000800 */
[----:B------:R-:W-:Y:S08]  /*1bf0*/  BAR.SYNC.DEFER_BLOCKING 0x0 ;  /* 0x0000000000007b1d */ /* 0x000ff00000010000 */
[----:B-1----:R-:W2:Y:S01]  /*1c00*/  LDC R2, c[0x0][0x434] ;  /* 0x00010d00ff027b82 */ /* 0x002ea20000000800 */
[----:B------:R-:W-:Y:S04]  /*1c10*/  @!P4 LDS R27, [R26] ;  /* 0x000000001a1bc984 */ /* 0x000fe80000000800 */
[----:B------:R-:W-:Y:S04]  /*1c20*/  @!P4 LDS R24, [R26+0x280] ;  /* 0x000280001a18c984 */ /* 0x000fe80000000800 */
[----:B------:R-:W0:Y:S04]  /*1c30*/  @!P4 LDS R25, [R26+0x500] ;  /* 0x000500001a19c984 */ /* 0x000e280000000800 */
[----:B------:R-:W1:Y:S01]  /*1c40*/  @!P4 LDS R23, [R26+0x780] ;  /* 0x000780001a17c984 */ /* 0x000e620000000800 */
[----:B--2---:R-:W-:-:S04]  /*1c50*/  IABS R6, R2 ;  /* 0x0000000200067213 */ /* 0x004fc80000000000 */
[----:B------:R-:W2:Y:S08]  /*1c60*/  I2F.RP R21, R6 ;  /* 0x0000000600157306 */ /* 0x000eb00000209400 */
[----:B--2---:R-:W2:Y:S01]  /*1c70*/  MUFU.RCP R15, R21 ;  /* 0x00000015000f7308 */ /* 0x004ea20000001000 */
[----:B0-----:R-:W-:Y:S01]  /*1c80*/  FMNMX3.FTZ R0, R27, R24, R25, !PT ;  /* 0x000000181b007276 */ /* 0x001fe20007810019 */
[----:B--2---:R-:W-:-:S03]  /*1c90*/  VIADD R15, R15, 0xffffffe ;  /* 0x0ffffffe0f0f7836 */ /* 0x004fc60000000000 */
[----:B-1----:R-:W-:-:S03]  /*1ca0*/  FMNMX.FTZ R9, R0, R23, !PT ;  /* 0x0000001700097209 */ /* 0x002fc60007810000 */
[----:B------:R-:W0:Y:S02]  /*1cb0*/  F2I.FTZ.U32.TRUNC.NTZ R17, R15 ;  /* 0x0000000f00117305 */ /* 0x000e24000021f000 */
[----:B------:R-:W1:Y:S01]  /*1cc0*/  SHFL.BFLY PT, R0, R9, 0x10, 0x1f ;  /* 0x0e001f0009007f89 */ /* 0x000e6200000e0000 */
[----:B0-----:R-:W-:-:S04]  /*1cd0*/  IMAD.MOV R8, RZ, RZ, -R17 ;  /* 0x000000ffff087224 */ /* 0x001fc800078e0a11 */
[----:B------:R-:W-:Y:S01]  /*1ce0*/  IMAD R14, R8, R6, RZ ;  /* 0x00000006080e7224 */ /* 0x000fe200078e02ff */
[----:B------:R-:W-:Y:S02]  /*1cf0*/  IABS R8, R5 ;  /* 0x0000000500087213 */ /* 0x000fe40000000000 */
[----:B------:R-:W-:Y:S01]  /*1d00*/  LOP3.LUT R5, R5, R2, RZ, 0x3c, !PT ;  /* 0x0000000205057212 */ /* 0x000fe200078e3cff */
[----:B------:R-:W-:-:S03]  /*1d10*/  IMAD.HI.U32 R17, R17, R14, R16 ;  /* 0x0000000e11117227 */ /* 0x000fc600078e0010 */
[----:B------:R-:W-:Y:S02]  /*1d20*/  ISETP.GE.AND P1, PT, R5, RZ, PT ;  /* 0x000000ff0500720c */ /* 0x000fe40003f26270 */
[----:B-1----:R-:W-:Y:S01]  /*1d30*/  FMNMX.FTZ R0, R9, R0, !PT ;  /* 0x0000000009007209 */ /* 0x002fe20007810000 */
[----:B------:R-:W-:-:S04]  /*1d40*/  IMAD.HI.U32 R16, R17, R8, RZ ;  /* 0x0000000811107227 */ /* 0x000fc800078e00ff */
[----:B------:R-:W0:Y:S01]  /*1d50*/  SHFL.BFLY PT, R29, R0, 0x8, 0x1f ;  /* 0x0d001f00001d7f89 */ /* 0x000e2200000e0000 */
[----:B------:R-:W-:-:S05]  /*1d60*/  IADD3 R17, PT, PT, -R16, RZ, RZ ;  /* 0x000000ff10117210 */ /* 0x000fca0007ffe1ff */
[----:B------:R-:W-:Y:S01]  /*1d70*/  IMAD R17, R6, R17, R8 ;  /* 0x0000001106117224 */ /* 0x000fe200078e0208 */
[----:B0-----:R-:W-:-:S05]  /*1d80*/  FMNMX.FTZ R29, R0, R29, !PT ;  /* 0x0000001d001d7209 */ /* 0x001fca0007810000 */
[----:B------:R-:W0:Y:S02]  /*1d90*/  SHFL.BFLY PT, R20, R29, 0x4, 0x1f ;  /* 0x0c801f001d147f89 */ /* 0x000e2400000e0000 */
[----:B0-----:R-:W-:-:S05]  /*1da0*/  FMNMX.FTZ R20, R29, R20, !PT ;  /* 0x000000141d147209 */ /* 0x001fca0007810000 */
[----:B------:R-:W0:Y:S02]  /*1db0*/  SHFL.BFLY PT, R9, R20, 0x2, 0x1f ;  /* 0x0c401f0014097f89 */ /* 0x000e2400000e0000 */
[----:B0-----:R-:W-:-:S05]  /*1dc0*/  FMNMX.FTZ R9, R20, R9, !PT ;  /* 0x0000000914097209 */ /* 0x001fca0007810000 */
[----:B------:R-:W0:Y:S02]  /*1dd0*/  SHFL.BFLY PT, R0, R9, 0x1, 0x1f ;  /* 0x0c201f0009007f89 */ /* 0x000e2400000e0000 */
[----:B0-----:R-:W-:-:S04]  /*1de0*/  FMNMX.FTZ R0, R9, R0, !PT ;  /* 0x0000000009007209 */ /* 0x001fc80007810000 */
[----:B------:R-:W-:-:S04]  /*1df0*/  FSETP.NEU.FTZ.AND P0, PT, R0, -INF , PT ;  /* 0xff8000000000780b */ /* 0x000fc80003f1d000 */
[----:B------:R-:W-:Y:S02]  /*1e00*/  FSEL R0, R0, RZ, P0 ;  /* 0x000000ff00007208 */ /* 0x000fe40000000000 */
[----:B------:R-:W-:-:S03]  /*1e10*/  ISETP.GT.U32.AND P0, PT, R6, R17, PT ;  /* 0x000000110600720c */ /* 0x000fc60003f04070 */
[C---:B------:R-:W-:Y:S01]  /*1e20*/  FADD.FTZ R15, -R0.reuse, R27 ;  /* 0x0000001b000f7221 */ /* 0x040fe20000010100 */
[C---:B------:R-:W-:Y:S01]  /*1e30*/  FADD.FTZ R14, -R0.reuse, R24 ;  /* 0x00000018000e7221 */ /* 0x040fe20000010100 */
[C---:B------:R-:W-:Y:S01]  /*1e40*/  FADD.FTZ R9, -R0.reuse, R25 ;  /* 0x0000001900097221 */ /* 0x040fe20000010100 */
[----:B------:R-:W-:Y:S01]  /*1e50*/  FADD.FTZ R8, -R0, R23 ;  /* 0x0000001700087221 */ /* 0x000fe20000010100 */
[----:B------:R-:W-:Y:S01]  /*1e60*/  FMUL.FTZ R15, R15, 1.4426950216293334961 ;  /* 0x3fb8aa3b0f0f7820 */ /* 0x000fe20000410000 */
[----:B------:R-:W-:Y:S01]  /*1e70*/  FMUL.FTZ R14, R14, 1.4426950216293334961 ;  /* 0x3fb8aa3b0e0e7820 */ /* 0x000fe20000410000 */
[----:B------:R-:W-:Y:S01]  /*1e80*/  FMUL.FTZ R9, R9, 1.4426950216293334961 ;  /* 0x3fb8aa3b09097820 */ /* 0x000fe20000410000 */
[----:B------:R-:W-:-:S03]  /*1e90*/  FMUL.FTZ R8, R8, 1.4426950216293334961 ;  /* 0x3fb8aa3b08087820 */ /* 0x000fc60000410000 */
[----:B------:R-:W-:Y:S01]  /*1ea0*/  MUFU.EX2 R15, R15 ;  /* 0x0000000f000f7308 */ /* 0x000fe20000000800 */
[----:B------:R-:W-:Y:S02]  /*1eb0*/  @!P0 IMAD.IADD R17, R17, 0x1, -R6 ;  /* 0x0000000111118824 */ /* 0x000fe400078e0a06 */
[----:B------:R-:W-:Y:S01]  /*1ec0*/  @!P0 VIADD R16, R16, 0x1 ;  /* 0x0000000110108836 */ /* 0x000fe20000000000 */
[----:B------:R-:W-:Y:S02]  /*1ed0*/  ISETP.NE.AND P0, PT, R2, RZ, PT ;  /* 0x000000ff0200720c */ /* 0x000fe40003f05270 */
[----:B------:R-:W-:Y:S02]  /*1ee0*/  ISETP.GE.U32.AND P2, PT, R17, R6, PT ;  /* 0x000000061100720c */ /* 0x000fe40003f46070 */
[----:B------:R-:W0:Y:S08]  /*1ef0*/  MUFU.EX2 R14, R14 ;  /* 0x0000000e000e7308 */ /* 0x000e300000000800 */
[----:B------:R-:W1:Y:S03]  /*1f00*/  MUFU.EX2 R9, R9 ;  /* 0x0000000900097308 */ /* 0x000e660000000800 */
[----:B------:R-:W-:-:S05]  /*1f10*/  @P2 VIADD R16, R16, 0x1 ;  /* 0x0000000110102836 */ /* 0x000fca0000000000 */
[----:B------:R-:W2:Y:S01]  /*1f20*/  MUFU.EX2 R29, R8 ;  /* 0x00000008001d7308 */ /* 0x000ea20000000800 */
[----:B0-----:R-:W-:Y:S01]  /*1f30*/  FADD.FTZ R6, R15, R14 ;  /* 0x0000000e0f067221 */ /* 0x001fe20000010000 */
[----:B------:R-:W-:Y:S01]  /*1f40*/  IMAD.MOV.U32 R15, RZ, RZ, R16 ;  /* 0x000000ffff0f7224 */ /* 0x000fe200078e0010 */
[----:B------:R-:W0:Y:S04]  /*1f50*/  LDC R14, c[0x0][0x3e0] ;  /* 0x0000f800ff0e7b82 */ /* 0x000e280000000800 */
[----:B------:R-:W-:Y:S01]  /*1f60*/  @!P1 IADD3 R15, PT, PT, -R15, RZ, RZ ;  /* 0x000000ff0f0f9210 */ /* 0x000fe20007ffe1ff */
[----:B-1----:R-:W-:Y:S01]  /*1f70*/  FADD.FTZ R6, R6, R9 ;  /* 0x0000000906067221 */ /* 0x002fe20000010000 */
[----:B------:R-:W-:-:S03]  /*1f80*/  @!P0 LOP3.LUT R15, RZ, R2, RZ, 0x33, !PT ;  /* 0x00000002ff0f8212 */ /* 0x000fc600078e33ff */
[----:B--2---:R-:W-:Y:S02]  /*1f90*/  FADD.FTZ R29, R6, R29 ;  /* 0x0000001d061d7221 */ /* 0x004fe40000010000 */
[----:B------:R-:W-:Y:S01]  /*1fa0*/  IMAD R8, R15, UR4, RZ ;  /* 0x000000040f087c24 */ /* 0x000fe2000f8e02ff */
[----:B------:R-:W1:Y:S02]  /*1fb0*/  LDCU UR4, c[0x0][0x430] ;  /* 0x00008600ff0477ac */ /* 0x000e640008000800 */
[----:B------:R-:W2:Y:S02]  /*1fc0*/  SHFL.BFLY PT, R20, R29, 0x10, 0x1f ;  /* 0x0e001f001d147f89 */ /* 0x000ea400000e0000 */
[----:B------:R-:W-:Y:S02]  /*1fd0*/  IABS R17, R8 ;  /* 0x0000000800117213 */ /* 0x000fe40000000000 */
[----:B------:R-:W-:Y:S02]  /*1fe0*/  ISETP.NE.AND P5, PT, R8, RZ, PT ;  /* 0x000000ff0800720c */ /* 0x000fe40003fa5270 */
[----:B------:R-:W3:Y:S01]  /*1ff0*/  I2F.RP R31, R17 ;  /* 0x00000011001f7306 */ /* 0x000ee20000209400 */
[----:B0-----:R-:W-:-:S07]  /*2000*/  IABS R9, R14 ;  /* 0x0000000e00097213 */ /* 0x001fce0000000000 */
[----:B------:R-:W0:Y:S08]  /*2010*/  I2F.RP R22, R9 ;  /* 0x0000000900167306 */ /* 0x000e300000209400 */
[----:B---3--:R-:W3:Y:S01]  /*2020*/  MUFU.RCP R5, R31 ;  /* 0x0000001f00057308 */ /* 0x008ee20000001000 */
[----:B--2---:R-:W-:-:S05]  /*2030*/  FADD.FTZ R20, R29, R20 ;  /* 0x000000141d147221 */ /* 0x004fca0000010000 */
[----:B------:R-:W2:Y:S02]  /*2040*/  SHFL.BFLY PT, R21, R20, 0x8, 0x1f ;  /* 0x0d001f0014157f89 */ /* 0x000ea400000e0000 */
[----:B0-----:R-:W0:Y:S01]  /*2050*/  MUFU.RCP R28, R22 ;  /* 0x00000016001c7308 */ /* 0x001e220000001000 */
[----:B---3--:R-:W-:-:S07]  /*2060*/  VIADD R32, R5, 0xffffffe ;  /* 0x0ffffffe05207836 */ /* 0x008fce0000000000 */
[----:B------:R3:W4:Y:S01]  /*2070*/  F2I.FTZ.U32.TRUNC.NTZ R33, R32 ;  /* 0x0000002000217305 */ /* 0x000722000021f000 */
[----:B0-----:R-:W-:-:S07]  /*2080*/  VIADD R28, R28, 0xffffffe ;  /* 0x0ffffffe1c1c7836 */ /* 0x001fce0000000000 */
[----:B------:R-:W0:Y:S01]  /*2090*/  F2I.FTZ.U32.TRUNC.NTZ R29, R28 ;  /* 0x0000001c001d7305 */ /* 0x000e22000021f000 */
[----:B--2---:R-:W-:Y:S01]  /*20a0*/  FADD.FTZ R21, R20, R21 ;  /* 0x0000001514157221 */ /* 0x004fe20000010000 */
[----:B---3--:R-:W-:-:S04]  /*20b0*/  HFMA2 R32, -RZ, RZ, 0, 0 ;  /* 0x00000000ff207431 */ /* 0x008fc800000001ff */
[----:B------:R-:W2:Y:S01]  /*20c0*/  SHFL.BFLY PT, R16, R21, 0x4, 0x1f ;  /* 0x0c801f0015107f89 */ /* 0x000ea200000e0000 */
[----:B----4-:R-:W-:-:S04]  /*20d0*/  IMAD.MOV R6, RZ, RZ, -R33 ;  /* 0x000000ffff067224 */ /* 0x010fc800078e0a21 */
[----:B------:R-:W-:Y:S02]  /*20e0*/  IMAD R6, R6, R17, RZ ;  /* 0x0000001106067224 */ /* 0x000fe400078e02ff */
[----:B0-----:R-:W-:Y:S02]  /*20f0*/  IMAD.MOV R5, RZ, RZ, -R29 ;  /* 0x000000ffff057224 */ /* 0x001fe400078e0a1d */
[----:B------:R-:W-:-:S04]  /*2100*/  IMAD.HI.U32 R32, R33, R6, R32 ;  /* 0x0000000621207227 */ /* 0x000fc800078e0020 */
[----:B------:R-:W-:Y:S02]  /*2110*/  IMAD R5, R5, R9, RZ ;  /* 0x0000000905057224 */ /* 0x000fe400078e02ff */
[----:B------:R-:W-:Y:S02]  /*2120*/  VIADD R6, R17, UR17 ;  /* 0x0000001111067c36 */ /* 0x000fe40008000000 */
[----:B------:R-:W-:-:S03]  /*2130*/  IMAD.MOV.U32 R28, RZ, RZ, RZ ;  /* 0x000000ffff1c7224 */ /* 0x000fc600078e00ff */
[----:B------:R-:W-:Y:S01]  /*2140*/  IABS R20, R6 ;  /* 0x0000000600147213 */ /* 0x000fe20000000000 */
[----:B------:R-:W-:Y:S01]  /*2150*/  IMAD.HI.U32 R29, R29, R5, R28 ;  /* 0x000000051d1d7227 */ /* 0x000fe200078e001c */
[----:B------:R-:W-:-:S03]  /*2160*/  IABS R5, R8 ;  /* 0x0000000800057213 */ /* 0x000fc60000000000 */
[----:B--2---:R-:W-:Y:S01]  /*2170*/  FADD.FTZ R16, R21, R16 ;  /* 0x0000001015107221 */ /* 0x004fe20000010000 */
[----:B------:R-:W-:-:S04]  /*2180*/  IMAD.HI.U32 R32, R32, R20, RZ ;  /* 0x0000001420207227 */ /* 0x000fc800078e00ff */
[----:B------:R-:W0:Y:S01]  /*2190*/  SHFL.BFLY PT, R21, R16, 0x2, 0x1f ;  /* 0x0c401f0010157f89 */ /* 0x000e2200000e0000 */
[----:B------:R-:W-:Y:S02]  /*21a0*/  IMAD.MOV R5, RZ, RZ, -R5 ;  /* 0x000000ffff057224 */ /* 0x000fe400078e0a05 */
[----:B------:R-:W-:-:S04]  /*21b0*/  IMAD.HI.U32 R22, R29, R20, RZ ;  /* 0x000000141d167227 */ /* 0x000fc800078e00ff */
[----:B------:R-:W-:Y:S02]  /*21c0*/  IMAD R28, R32, R5, R20 ;  /* 0x00000005201c7224 */ /* 0x000fe400078e0214 */
[----:B------:R-:W-:-:S03]  /*21d0*/  IMAD.MOV R5, RZ, RZ, -R22 ;  /* 0x000000ffff057224 */ /* 0x000fc600078e0a16 */
[----:B------:R-:W-:Y:S01]  /*21e0*/  ISETP.GT.U32.AND P3, PT, R17, R28, PT ;  /* 0x0000001c1100720c */ /* 0x000fe20003f64070 */
[C---:B------:R-:W-:Y:S02]  /*21f0*/  IMAD R20, R9.reuse, R5, R20 ;  /* 0x0000000509147224 */ /* 0x040fe400078e0214 */
[----:B------:R-:W2:Y:S03]  /*2200*/  LDC.U8 R5, c[0x0][0x549] ;  /* 0x00015240ff057b82 */ /* 0x000ea60000000000 */
[----:B------:R-:W-:Y:S01]  /*2210*/  ISETP.GT.U32.AND P1, PT, R9, R20, PT ;  /* 0x000000140900720c */ /* 0x000fe20003f24070 */
[----:B0-----:R-:W-:-:S06]  /*2220*/  FADD.FTZ R21, R16, R21 ;  /* 0x0000001510157221 */ /* 0x001fcc0000010000 */
[-C--:B------:R-:W-:Y:S01]  /*2230*/  @!P3 IADD3 R28, PT, PT, R28, -R17.reuse, RZ ;  /* 0x800000111c1cb210 */ /* 0x080fe20007ffe0ff */
[----:B------:R-:W-:Y:S01]  /*2240*/  @!P3 VIADD R32, R32, 0x1 ;  /* 0x000000012020b836 */ /* 0x000fe20000000000 */
[----:B------:R-:W0:Y:S02]  /*2250*/  SHFL.BFLY PT, R16, R21, 0x1, 0x1f ;  /* 0x0c201f0015107f89 */ /* 0x000e2400000e0000 */
[-C--:B------:R-:W-:Y:S02]  /*2260*/  ISETP.GE.U32.AND P2, PT, R28, R17.reuse, PT ;  /* 0x000000111c00720c */ /* 0x080fe40003f46070 */
[----:B------:R-:W-:Y:S01]  /*2270*/  @!P1 IMAD.IADD R20, R20, 0x1, -R9 ;  /* 0x0000000114149824 */ /* 0x000fe200078e0a09 */
[----:B------:R-:W-:Y:S01]  /*2280*/  LOP3.LUT R28, R6, R17, RZ, 0x3c, !PT ;  /* 0x00000011061c7212 */ /* 0x000fe200078e3cff */
[----:B------:R-:W-:Y:S01]  /*2290*/  @!P1 VIADD R22, R22, 0x1 ;  /* 0x0000000116169836 */ /* 0x000fe20000000000 */
[----:B------:R-:W-:Y:S02]  /*22a0*/  LOP3.LUT R6, R6, R14, RZ, 0x3c, !PT ;  /* 0x0000000e06067212 */ /* 0x000fe400078e3cff */
[----:B------:R-:W-:-:S02]  /*22b0*/  ISETP.GE.U32.AND P4, PT, R20, R9, PT ;  /* 0x000000091400720c */ /* 0x000fc40003f86070 */
[----:B------:R-:W-:Y:S02]  /*22c0*/  ISETP.GE.AND P0, PT, R28, RZ, PT ;  /* 0x000000ff1c00720c */ /* 0x000fe40003f06270 */
[----:B------:R-:W-:Y:S02]  /*22d0*/  ISETP.GE.AND P3, PT, R6, RZ, PT ;  /* 0x000000ff0600720c */ /* 0x000fe40003f66270 */
[----:B------:R-:W-:Y:S01]  /*22e0*/  ISETP.NE.AND P1, PT, R14, RZ, PT ;  /* 0x000000ff0e00720c */ /* 0x000fe20003f25270 */
[----:B------:R-:W-:Y:S01]  /*22f0*/  @P2 VIADD R32, R32, 0x1 ;  /* 0x0000000120202836 */ /* 0x000fe20000000000 */
[----:B------:R-:W-:-:S05]  /*2300*/  SHF.R.S32.HI R6, RZ, 0x1f, R8 ;  /* 0x0000001fff067819 */ /* 0x000fca0000011408 */
[----:B------:R-:W-:Y:S02]  /*2310*/  @P4 IADD3 R22, PT, PT, R22, 0x1, RZ ;  /* 0x0000000116164810 */ /* 0x000fe40007ffe0ff */
[----:B------:R-:W-:Y:S01]  /*2320*/  @!P0 IMAD.MOV R32, RZ, RZ, -R32 ;  /* 0x000000ffff208224 */ /* 0x000fe200078e0a20 */
[----:B--2---:R-:W-:Y:S01]  /*2330*/  ISETP.NE.AND P0, PT, R5, RZ, PT ;  /* 0x000000ff0500720c */ /* 0x004fe20003f05270 */
[----:B0-----:R-:W-:Y:S01]  /*2340*/  FADD.FTZ R16, R21, R16 ;  /* 0x0000001015107221 */ /* 0x001fe20000010000 */
[----:B------:R-:W-:Y:S01]  /*2350*/  @!P3 IMAD.MOV R22, RZ, RZ, -R22 ;  /* 0x000000ffff16b224 */ /* 0x000fe200078e0a16 */
[----:B------:R-:W-:Y:S02]  /*2360*/  @!P1 LOP3.LUT R22, RZ, R14, RZ, 0x33, !PT ;  /* 0x0000000eff169212 */ /* 0x000fe400078e33ff */
[----:B------:R-:W-:Y:S02]  /*2370*/  ISETP.NE.AND P4, PT, R15, RZ, PT ;  /* 0x000000ff0f00720c */ /* 0x000fe40003f85270 */
[----:B------:R-:W-:-:S02]  /*2380*/  FSETP.NE.FTZ.AND P2, PT, R16, RZ, PT ;  /* 0x000000ff1000720b */ /* 0x000fc40003f55000 */
[----:B------:R-:W-:Y:S02]  /*2390*/  LOP3.LUT P1, RZ, R4, 0x39f, RZ, 0xc0, !PT ;  /* 0x0000039f04ff7812 */ /* 0x000fe4000782c0ff */
[----:B------:R-:W-:Y:S02]  /*23a0*/  @!P5 LOP3.LUT R32, RZ, R17, RZ, 0x33, !PT ;  /* 0x00000011ff20d212 */ /* 0x000fe400078e33ff */
[----:B------:R-:W-:Y:S02]  /*23b0*/  SEL R9, R2, 0x1, !P0 ;  /* 0x0000000102097807 */ /* 0x000fe40004000000 */
[----:B------:R-:W-:Y:S02]  /*23c0*/  SEL R15, RZ, 0x1, !P4 ;  /* 0x00000001ff0f7807 */ /* 0x000fe40006000000 */
[----:B------:R-:W-:Y:S02]  /*23d0*/  ISETP.LT.U32.AND P0, PT, R18, R32, PT ;  /* 0x000000201200720c */ /* 0x000fe40003f01070 */
[----:B------:R-:W-:Y:S01]  /*23e0*/  SHF.R.S32.HI R17, RZ, 0x1f, R32 ;  /* 0x0000001fff117819 */ /* 0x000fe20000011420 */
[----:B------:R-:W0:Y:S01]  /*23f0*/  @P2 MUFU.LG2 R5, R16 ;  /* 0x0000001000052308 */ /* 0x000e220000000c00 */
[----:B------:R-:W-:Y:S01]  /*2400*/  LOP3.LUT R15, R6, R15, RZ, 0xfc, !PT ;  /* 0x0000000f060f7212 */ /* 0x000fe200078efcff */
[----:B------:R-:W-:Y:S01]  /*2410*/  IMAD R6, R22, R9, RZ ;  /* 0x0000000916067224 */ /* 0x000fe200078e02ff */
[----:B------:R-:W-:Y:S01]  /*2420*/  ISETP.LT.AND.EX P0, PT, R19, R17, PT, P0 ;  /* 0x000000111300720c */ /* 0x000fe20003f01300 */
[----:B-1----:R-:W-:-:S02]  /*2430*/  IMAD R9, R2, UR4, RZ ;  /* 0x0000000402097c24 */ /* 0x002fc4000f8e02ff */
[----:B------:R-:W-:Y:S02]  /*2440*/  IMAD.MOV.U32 R22, RZ, RZ, 0x7f800000 ;  /* 0x7f800000ff167424 */ /* 0x000fe400078e00ff */
[----:B------:R-:W-:Y:S01]  /*2450*/  IMAD R8, R8, R9, RZ ;  /* 0x0000000908087224 */ /* 0x000fe200078e02ff */
[----:B------:R-:W-:Y:S01]  /*2460*/  SEL R9, R18, R32, P0 ;  /* 0x0000002012097207 */ /* 0x000fe20000000000 */
[----:B------:R-:W-:Y:S02]  /*2470*/  IMAD R6, R15, R6, RZ ;  /* 0x000000060f067224 */ /* 0x000fe400078e02ff */
[----:B0-----:R-:W-:Y:S01]  /*2480*/  @P2 FFMA.FTZ R22, R5, 0.69314718246459960938, R0 ;  /* 0x3f31721805162823 */ /* 0x001fe20000010000 */
[----:B------:R-:W-:Y:S06]  /*2490*/  @P1 BRA `(.L_x_15) ;  /* 0x00000010008c1947 */ /* 0x000fec0003800000 */
[----:B------:R-:W0:Y:S02]  /*24a0*/  LDCU.U8 UR4, c[0x0][0x548] ;  /* 0x0000a900ff0477ac */ /* 0x000e240008000000 */
[----:B0-----:R-:W-:-:S09]  /*24b0*/  UISETP.NE.AND UP0, UPT, UR4, URZ, UPT ;  /* 0x000000ff0400728c */ /* 0x001fd2000bf05270 */
[----:B------:R-:W-:Y:S05]  /*24c0*/  BRA.U !UP0, `(.L_x_16) ;  /* 0x0000001108707547 */ /* 0x000fea000b800000 */
[----:B------:R-:W-:Y:S01]  /*24d0*/  VIADD R20, R13, UR19 ;  /* 0x000000130d147c36 */ /* 0x000fe20008000000 */
[----:B------:R-:W-:Y:S02]  /*24e0*/  ISETP.LT.U32.AND P0, PT, R14, 0x1, PT ;  /* 0x000000010e00780c */ /* 0x000fe40003f01070 */
[----:B------:R-:W-:Y:S02]  /*24f0*/  SHF.R.S32.HI R5, RZ, 0x1f, R14 ;  /* 0x0000001fff057819 */ /* 0x000fe4000001140e */
[----:B------:R-:W-:Y:S02]  /*2500*/  ISETP.GE.AND P1, PT, R20, UR20, PT ;  /* 0x0000001414007c0c */ /* 0x000fe4000bf26270 */
[----:B------:R-:W-:-:S04]  /*2510*/  ISETP.LT.AND.EX P0, PT, R5, RZ, PT, P0 ;  /* 0x000000ff0500720c */ /* 0x000fc80003f01300 */
[----:B------:R-:W-:Y:S02]  /*2520*/  SEL R14, R14, 0x1, P0 ;  /* 0x000000010e0e7807 */ /* 0x000fe40000000000 */
[----:B------:R-:W-:-:S05]  /*2530*/  SEL R5, R5, RZ, P0 ;  /* 0x000000ff05057207 */ /* 0x000fca0000000000 */
[----:B------:R-:W-:Y:S05]  /*2540*/  @P1 BRA `(.L_x_15) ;  /* 0x0000001000601947 */ /* 0x000fea0003800000 */
[----:B------:R-:W-:Y:S01]  /*2550*/  IADD3 R0, P1, PT, R14, 0x1, RZ ;  /* 0x000000010e007810 */ /* 0x000fe20007f3e0ff */
[----:B------:R-:W-:Y:S01]  /*2560*/  USHF.R.S32.HI UR4, URZ, 0x1f, UR18 ;  /* 0x0000001fff047899 */ /* 0x000fe20008011412 */
[----:B------:R-:W-:Y:S02]  /*2570*/  IMAD R15, R5, UR18, RZ ;  /* 0x00000012050f7c24 */ /* 0x000fe4000f8e02ff */
[----:B------:R-:W-:Y:S01]  /*2580*/  ISETP.GE.U32.AND P0, PT, R0, 0x3, PT ;  /* 0x000000030000780c */ /* 0x000fe20003f06070 */
[----:B------:R-:W-:Y:S01]  /*2590*/  IMAD.WIDE.U32 R16, R14, UR18, RZ ;  /* 0x000000120e107c25 */ /* 0x000fe2000f8e00ff */
[----:B------:R-:W-:-:S03]  /*25a0*/  IADD3.X R0, PT, PT, RZ, R5, RZ, P1, !PT ;  /* 0x00000005ff007210 */ /* 0x000fc60000ffe4ff */
[----:B------:R-:W-:Y:S01]  /*25b0*/  IMAD R15, R14, UR4, R15 ;  /* 0x000000040e0f7c24 */ /* 0x000fe2000f8e020f */
[----:B------:R-:W-:-:S04]  /*25c0*/  ISETP.GE.U32.AND.EX P0, PT, R0, RZ, PT, P0 ;  /* 0x000000ff0000720c */ /* 0x000fc80003f06100 */
[----:B------:R-:W-:Y:S02]  /*25d0*/  IADD3 R15, PT, PT, R17, R15, RZ ;  /* 0x0000000f110f7210 */ /* 0x000fe40007ffe0ff */
[----:B------:R-:W-:Y:S02]  /*25e0*/  SEL R32, R14, RZ, !P0 ;  /* 0x000000ff0e207207 */ /* 0x000fe40004000000 */
[----:B------:R-:W-:-:S03]  /*25f0*/  SEL R5, R5, RZ, !P0 ;  /* 0x000000ff05057207 */ /* 0x000fc60004000000 */
[-C--:B------:R-:W-:Y:S02]  /*2600*/  IMAD R0, R15, R32.reuse, RZ ;  /* 0x000000200f007224 */ /* 0x080fe400078e02ff */
[----:B------:R-:W-:-:S04]  /*2610*/  IMAD.WIDE.U32 R32, R16, R32, RZ ;  /* 0x0000002010207225 */ /* 0x000fc800078e00ff */
[----:B------:R-:W-:-:S05]  /*2620*/  IMAD R5, R5, R16, R0 ;  /* 0x0000001005057224 */ /* 0x000fca00078e0200 */
[----:B------:R-:W-:-:S04]  /*2630*/  IADD3 R15, PT, PT, R33, R5, RZ ;  /* 0x00000005210f7210 */ /* 0x000fc80007ffe0ff */
[----:B------:R-:W-:-:S13]  /*2640*/  ISETP.NE.U32.AND P0, PT, R15, RZ, PT ;  /* 0x000000ff0f00720c */ /* 0x000fda0003f05070 */
[----:B------:R-:W-:Y:S05]  /*2650*/  @P0 BRA `(.L_x_17) ;  /* 0x00000000005c0947 */ /* 0x000fea0003800000 */
[----:B------:R-:W0:Y:S01]  /*2660*/  I2F.U32.RP R2, R32 ;  /* 0x0000002000027306 */ /* 0x000e220000209000 */
[----:B------:R-:W-:Y:S01]  /*2670*/  ISETP.NE.U32.AND P0, PT, R32, RZ, PT ;  /* 0x000000ff2000720c */ /* 0x000fe20003f05070 */
[----:B------:R-:W-:-:S06]  /*2680*/  HFMA2 R33, -RZ, RZ, 0, 0 ;  /* 0x00000000ff217431 */ /* 0x000fcc00000001ff */
[----:B0-----:R-:W0:Y:S02]  /*2690*/  MUFU.RCP R16, R2 ;  /* 0x0000000200107308 */ /* 0x001e240000001000 */
[----:B0-----:R-:W-:-:S06]  /*26a0*/  IADD3 R16, PT, PT, R16, 0xffffffe, RZ ;  /* 0x0ffffffe10107810 */ /* 0x001fcc0007ffe0ff */
        /* <DEDUP_REMOVED lines=13> */
[----:B------:R-:W-:-:S05]  /*2780*/  @!P0 LOP3.LUT R0, RZ, R32, RZ, 0x33, !PT ;  /* 0x00000020ff008212 */ /* 0x000fca00078e33ff */
[----:B------:R-:W-:-:S04]  /*2790*/  IMAD.MOV R5, RZ, RZ, -R0 ;  /* 0x000000ffff057224 */ /* 0x000fc800078e0a00 */
[----:B------:R-:W-:Y:S01]  /*27a0*/  IMAD R20, R32, R5, R20 ;  /* 0x0000000520147224 */ /* 0x000fe200078e0214 */
[----:B------:R-:W-:Y:S01]  /*27b0*/  MOV R32, R0 ;  /* 0x0000000000207202 */ /* 0x000fe20000000f00 */
[----:B------:R-:W-:Y:S06]  /*27c0*/  BRA `(.L_x_18) ;  /* 0x0000000000207947 */ /* 0x000fec0003800000 */
.L_x_17:
[----:B------:R-:W-:Y:S01]  /*27d0*/  IMAD.MOV.U32 R17, RZ, RZ, RZ ;  /* 0x000000ffff117224 */ /* 0x000fe200078e00ff */
[----:B------:R-:W-:Y:S02]  /*27e0*/  MOV R18, R32 ;  /* 0x0000002000127202 */ /* 0x000fe40000000f00 */
[----:B------:R-:W-:Y:S02]  /*27f0*/  MOV R16, 0x2810 ;  /* 0x0000281000107802 */ /* 0x000fe40000000f00 */
[----:B------:R-:W-:Y:S05]  /*2800*/  CALL.REL.NOINC `($__internal_0_$__cuda_sm20_div_s64) ;  /* 0x0000001c00807944 */ /* 0x000fea0003c00000 */
[----:B------:R-:W-:Y:S02]  /*2810*/  IADD3 R5, PT, PT, -R0, RZ, RZ ;  /* 0x000000ff00057210 */ /* 0x000fe40007ffe1ff */
[----:B------:R-:W-:-:S03]  /*2820*/  MOV R33, R17 ;  /* 0x0000001100217202 */ /* 0x000fc60000000f00 */
[----:B------:R-:W-:Y:S01]  /*2830*/  IMAD R20, R32, R5, R20 ;  /* 0x0000000520147224 */ /* 0x000fe200078e0214 */
[----:B------:R-:W-:-:S07]  /*2840*/  MOV R32, R0 ;  /* 0x0000000000207202 */ /* 0x000fce0000000f00 */
.L_x_18:
[----:B------:R-:W-:Y:S01]  /*2850*/  IABS R15, UR18 ;  /* 0x00000012000f7c13 */ /* 0x000fe20008000000 */
[----:B------:R-:W-:Y:S01]  /*2860*/  IMAD R3, R3, R12, RZ ;  /* 0x0000000c03037224 */ /* 0x000fe200078e02ff */
[----:B------:R-:W-:Y:S01]  /*2870*/  IABS R2, R20 ;  /* 0x0000001400027213 */ /* 0x000fe20000000000 */
[----:B------:R-:W-:Y:S01]  /*2880*/  BSSY.RECONVERGENT B0, `(.L_x_19) ;  /* 0x000003f000007945 */ /* 0x000fe20003800200 */
[----:B------:R-:W0:Y:S01]  /*2890*/  I2F.RP R18, R15 ;  /* 0x0000000f00127306 */ /* 0x000e220000209400 */
[----:B------:R-:W-:-:S07]  /*28a0*/  IMAD R3, R11, R30, R3 ;  /* 0x0000001e0b037224 */ /* 0x000fce00078e0203 */
[----:B0-----:R-:W0:Y:S02]  /*28b0*/  MUFU.RCP R16, R18 ;  /* 0x0000001200107308 */ /* 0x001e240000001000 */
[----:B0-----:R-:W-:-:S06]  /*28c0*/  IADD3 R16, PT, PT, R16, 0xffffffe, RZ ;  /* 0x0ffffffe10107810 */ /* 0x001fcc0007ffe0ff */
[----:B------:R-:W0:Y:S02]  /*28d0*/  F2I.FTZ.U32.TRUNC.NTZ R17, R16 ;  /* 0x0000001000117305 */ /* 0x000e24000021f000 */
[----:B0-----:R-:W-:Y:S01]  /*28e0*/  IADD3 R0, PT, PT, RZ, -R17, RZ ;  /* 0x80000011ff007210 */ /* 0x001fe20007ffe0ff */
[----:B------:R-:W-:-:S04]  /*28f0*/  IMAD.MOV.U32 R16, RZ, RZ, RZ ;  /* 0x000000ffff107224 */ /* 0x000fc800078e00ff */
[----:B------:R-:W-:Y:S01]  /*2900*/  IMAD R5, R0, R15, RZ ;  /* 0x0000000f00057224 */ /* 0x000fe200078e02ff */
[----:B------:R-:W-:-:S03]  /*2910*/  IABS R0, UR18 ;  /* 0x0000001200007c13 */ /* 0x000fc60008000000 */
[----:B------:R-:W-:Y:S01]  /*2920*/  IMAD.HI.U32 R5, R17, R5, R16 ;  /* 0x0000000511057227 */ /* 0x000fe200078e0010 */
[----:B------:R-:W-:-:S03]  /*2930*/  IADD3 R0, PT, PT, RZ, -R0, RZ ;  /* 0x80000000ff007210 */ /* 0x000fc60007ffe0ff */
[----:B------:R-:W-:-:S04]  /*2940*/  IMAD.WIDE.U32 R16, R11, R12, RZ ;  /* 0x0000000c0b107225 */ /* 0x000fc800078e00ff */
[----:B------:R-:W-:Y:S01]  /*2950*/  IMAD.HI.U32 R5, R5, R2, RZ ;  /* 0x0000000205057227 */ /* 0x000fe200078e00ff */
[----:B------:R-:W-:-:S03]  /*2960*/  IADD3 R3, PT, PT, R17, R3, RZ ;  /* 0x0000000311037210 */ /* 0x000fc60007ffe0ff */
[----:B------:R-:W-:Y:S02]  /*2970*/  IMAD R0, R5, R0, R2 ;  /* 0x0000000005007224 */ /* 0x000fe400078e0202 */
[-C--:B------:R-:W-:Y:S02]  /*2980*/  IMAD R3, R3, R34.reuse, RZ ;  /* 0x0000002203037224 */ /* 0x080fe400078e02ff */
[----:B------:R-:W-:Y:S01]  /*2990*/  IMAD.WIDE.U32 R30, R16, R34, RZ ;  /* 0x00000022101e7225 */ /* 0x000fe200078e00ff */
[----:B------:R-:W-:-:S03]  /*29a0*/  ISETP.GT.U32.AND P1, PT, R15, R0, PT ;  /* 0x000000000f00720c */ /* 0x000fc60003f24070 */
[----:B------:R-:W-:-:S10]  /*29b0*/  IMAD R3, R35, R16, R3 ;  /* 0x0000001023037224 */ /* 0x000fd400078e0203 */
[----:B------:R-:W-:Y:S02]  /*29c0*/  @!P1 IMAD.IADD R0, R0, 0x1, -R15 ;  /* 0x0000000100009824 */ /* 0x000fe400078e0a0f */
[----:B------:R-:W-:Y:S01]  /*29d0*/  @!P1 VIADD R5, R5, 0x1 ;  /* 0x0000000105059836 */ /* 0x000fe20000000000 */
[----:B------:R-:W-:Y:S02]  /*29e0*/  ISETP.NE.AND P1, PT, RZ, UR18, PT ;  /* 0x00000012ff007c0c */ /* 0x000fe4000bf25270 */
[----:B------:R-:W-:Y:S01]  /*29f0*/  ISETP.GE.U32.AND P2, PT, R0, R15, PT ;  /* 0x0000000f0000720c */ /* 0x000fe20003f46070 */
[----:B------:R-:W-:Y:S01]  /*2a00*/  IMAD.IADD R15, R31, 0x1, R3 ;  /* 0x000000011f0f7824 */ /* 0x000fe200078e0203 */
[----:B------:R-:W-:-:S04]  /*2a10*/  LOP3.LUT R0, R20, UR18, RZ, 0x3c, !PT ;  /* 0x0000001214007c12 */ /* 0x000fc8000f8e3cff */
[----:B------:R-:W-:Y:S02]  /*2a20*/  ISETP.GE.AND P0, PT, R0, RZ, PT ;  /* 0x000000ff0000720c */ /* 0x000fe40003f06270 */
[----:B------:R-:W-:-:S05]  /*2a30*/  LOP3.LUT R0, R33, R15, RZ, 0xfc, !PT ;  /* 0x0000000f21007212 */ /* 0x000fca00078efcff */
[----:B------:R-:W-:-:S06]  /*2a40*/  @P2 IADD3 R5, PT, PT, R5, 0x1, RZ ;  /* 0x0000000105052810 */ /* 0x000fcc0007ffe0ff */
[----:B------:R-:W-:Y:S02]  /*2a50*/  @!P0 IADD3 R5, PT, PT, -R5, RZ, RZ ;  /* 0x000000ff05058210 */ /* 0x000fe40007ffe1ff */
[----:B------:R-:W-:Y:S02]  /*2a60*/  ISETP.NE.U32.AND P0, PT, R0, RZ, PT ;  /* 0x000000ff0000720c */ /* 0x000fe40003f05070 */
[----:B------:R-:W-:-:S05]  /*2a70*/  @!P1 LOP3.LUT R5, RZ, UR18, RZ, 0x33, !PT ;  /* 0x00000012ff059c12 */ /* 0x000fca000f8e33ff */
[----:B------:R-:W-:-:S04]  /*2a80*/  IMAD.MOV R3, RZ, RZ, -R5 ;  /* 0x000000ffff037224 */ /* 0x000fc800078e0a05 */
[----:B------:R-:W-:Y:S02]  /*2a90*/  IMAD R3, R3, UR18, R20 ;  /* 0x0000001203037c24 */ /* 0x000fe4000f8e0214 */
[----:B------:R-:W-:Y:S05]  /*2aa0*/  @P0 BRA `(.L_x_20) ;  /* 0x0000000000540947 */ /* 0x000fea0003800000 */
[----:B------:R-:W0:Y:S01]  /*2ab0*/  I2F.U32.RP R2, R30 ;  /* 0x0000001e00027306 */ /* 0x000e220000209000 */
[----:B------:R-:W-:-:S07]  /*2ac0*/  ISETP.NE.U32.AND P0, PT, R30, RZ, PT ;  /* 0x000000ff1e00720c */ /* 0x000fce0003f05070 */
        /* <DEDUP_REMOVED lines=15> */
[----:B------:R-:W-:-:S04]  /*2bc0*/  @!P0 LOP3.LUT R0, RZ, R30, RZ, 0x33, !PT ;  /* 0x0000001eff008212 */ /* 0x000fc800078e33ff */
[----:B------:R-:W-:-:S05]  /*2bd0*/  IADD3 R31, PT, PT, -R0, RZ, RZ ;  /* 0x000000ff001f7210 */ /* 0x000fca0007ffe1ff */
[----:B------:R-:W-:Y:S01]  /*2be0*/  IMAD R31, R30, R31, R32 ;  /* 0x0000001f1e1f7224 */ /* 0x000fe200078e0220 */
[----:B------:R-:W-:Y:S05]  /*2bf0*/  BRA `(.L_x_21) ;  /* 0x00000000001c7947 */ /* 0x000fea0003800000 */
.L_x_20:
[----:B------:R-:W-:Y:S01]  /*2c00*/  IMAD.MOV.U32 R20, RZ, RZ, R32 ;  /* 0x000000ffff147224 */ /* 0x000fe200078e0020 */
[----:B------:R-:W-:Y:S01]  /*2c10*/  MOV R17, R33 ;  /* 0x0000002100117202 */ /* 0x000fe20000000f00 */
[----:B------:R-:W-:Y:S01]  /*2c20*/  IMAD.MOV.U32 R18, RZ, RZ, R30 ;  /* 0x000000ffff127224 */ /* 0x000fe200078e001e */
[----:B------:R-:W-:Y:S02]  /*2c30*/  MOV R16, 0x2c50 ;  /* 0x00002c5000107802 */ /* 0x000fe40000000f00 */
[----:B------:R-:W-:Y:S05]  /*2c40*/  CALL.REL.NOINC `($__internal_0_$__cuda_sm20_div_s64) ;  /* 0x0000001800707944 */ /* 0x000fea0003c00000 */
[----:B------:R-:W-:-:S05]  /*2c50*/  IADD3 R31, PT, PT, -R0, RZ, RZ ;  /* 0x000000ff001f7210 */ /* 0x000fca0007ffe1ff */
[----:B------:R-:W-:Y:S02]  /*2c60*/  IMAD R31, R31, R30, R32 ;  /* 0x0000001e1f1f7224 */ /* 0x000fe400078e0220 */
.L_x_21:
[----:B------:R-:W-:Y:S05]  /*2c70*/  BSYNC.RECONVERGENT B0 ;  /* 0x0000000000007941 */ /* 0x000fea0003800200 */
.L_x_19:
[----:B------:R-:W-:Y:S01]  /*2c80*/  IABS R19, R12 ;  /* 0x0000000c00137213 */ /* 0x000fe20000000000 */
[----:B------:R-:W0:Y:S01]  /*2c90*/  LDCU.U8 UR10, c[0x0][0x549] ;  /* 0x0000a920ff0a77ac */ /* 0x000e220008000000 */
[----:B------:R-:W-:Y:S02]  /*2ca0*/  IABS R18, R11 ;  /* 0x0000000b00127213 */ /* 0x000fe40000000000 */
[----:B------:R-:W1:Y:S01]  /*2cb0*/  I2F.U32.RP R15, R19 ;  /* 0x00000013000f7306 */ /* 0x000e620000209000 */
[----:B------:R-:W-:Y:S01]  /*2cc0*/  IABS R17, R10 ;  /* 0x0000000a00117213 */ /* 0x000fe20000000000 */
[----:B------:R-:W2:Y:S01]  /*2cd0*/  LDCU.64 UR4, c[0x0][0x430] ;  /* 0x00008600ff0477ac */ /* 0x000ea20008000a00 */
[----:B------:R-:W-:Y:S02]  /*2ce0*/  IABS R16, R9 ;  /* 0x0000000900107213 */ /* 0x000fe40000000000 */
[----:B------:R-:W-:-:S03]  /*2cf0*/  ISETP.NE.AND P5, PT, R11, RZ, PT ;  /* 0x000000ff0b00720c */ /* 0x000fc60003fa5270 */
[----:B------:R-:W3:Y:S01]  /*2d00*/  I2F.U32.RP R33, R18 ;  /* 0x0000001200217306 */ /* 0x000ee20000209000 */
[----:B0-----:R-:W-:-:S07]  /*2d10*/  UISETP.NE.AND UP0, UPT, UR10, URZ, UPT ;  /* 0x000000ff0a00728c */ /* 0x001fce000bf05270 */
[----:B-1----:R-:W0:Y:S01]  /*2d20*/  MUFU.RCP R15, R15 ;  /* 0x0000000f000f7308 */ /* 0x002e220000001000 */
[----:B--2---:R-:W-:Y:S02]  /*2d30*/  USEL UR10, UR5, 0x1, !UP0 ;  /* 0x00000001050a7887 */ /* 0x004fe4000c000000 */
[----:B------:R-:W-:-:S05]  /*2d40*/  USEL UR11, UR4, 0x1, UP0 ;  /* 0x00000001040b7887 */ /* 0x000fca0008000000 */
[----:B---3--:R-:W1:Y:S01]  /*2d50*/  MUFU.RCP R21, R33 ;  /* 0x0000002100157308 */ /* 0x008e620000001000 */
[----:B------:R-:W-:Y:S02]  /*2d60*/  UIMAD UR4, UR5, UR4, URZ ;  /* 0x00000004050472a4 */ /* 0x000fe4000f8e02ff */
[----:B------:R-:W-:-:S05]  /*2d70*/  UIMAD UR5, UR11, UR5, URZ ;  /* 0x000000050b0572a4 */ /* 0x000fca000f8e02ff */
[----:B------:R-:W2:Y:S01]  /*2d80*/  I2F.U32.RP R30, R17 ;  /* 0x00000011001e7306 */ /* 0x000ea20000209000 */
[----:B0-----:R-:W-:-:S07]  /*2d90*/  VIADD R28, R15, 0xffffffe ;  /* 0x0ffffffe0f1c7836 */ /* 0x001fce0000000000 */
[----:B------:R-:W-:Y:S01]  /*2da0*/  I2F.U32.RP R2, R16 ;  /* 0x0000001000027306 */ /* 0x000fe20000209000 */
[----:B-1----:R-:W-:-:S07]  /*2db0*/  VIADD R21, R21, 0xffffffe ;  /* 0x0ffffffe15157836 */ /* 0x002fce0000000000 */
[----:B------:R-:W0:Y:S08]  /*2dc0*/  F2I.FTZ.U32.TRUNC.NTZ R29, R28 ;  /* 0x0000001c001d7305 */ /* 0x000e30000021f000 */
[----:B--2---:R-:W1:Y:S01]  /*2dd0*/  MUFU.RCP R32, R30 ;  /* 0x0000001e00207308 */ /* 0x004e620000001000 */
[----:B0-----:R-:W-:-:S07]  /*2de0*/  IMAD.MOV R20, RZ, RZ, -R29 ;  /* 0x000000ffff147224 */ /* 0x001fce00078e0a1d */
[----:B------:R-:W0:Y:S01]  /*2df0*/  F2I.FTZ.U32.TRUNC.NTZ R21, R21 ;  /* 0x0000001500157305 */ /* 0x000e22000021f000 */
[----:B------:R-:W-:Y:S02]  /*2e00*/  IMAD.MOV.U32 R28, RZ, RZ, RZ ;  /* 0x000000ffff1c7224 */ /* 0x000fe400078e00ff */
[----:B------:R-:W-:-:S04]  /*2e10*/  IMAD R20, R20, R19, RZ ;  /* 0x0000001314147224 */ /* 0x000fc800078e02ff */
[----:B------:R-:W-:Y:S01]  /*2e20*/  IMAD.HI.U32 R35, R29, R20, R28 ;  /* 0x000000141d237227 */ /* 0x000fe200078e001c */
[----:B------:R-:W2:Y:S01]  /*2e30*/  MUFU.RCP R2, R2 ;  /* 0x0000000200027308 */ /* 0x000ea20000001000 */
[----:B-1----:R-:W-:Y:S02]  /*2e40*/  IADD3 R32, PT, PT, R32, 0xffffffe, RZ ;  /* 0x0ffffffe20207810 */ /* 0x002fe40007ffe0ff */
[----:B------:R-:W-:Y:S01]  /*2e50*/  IMAD.MOV.U32 R20, RZ, RZ, RZ ;  /* 0x000000ffff147224 */ /* 0x000fe200078e00ff */
[----:B------:R-:W-:Y:S02]  /*2e60*/  IABS R30, R31 ;  /* 0x0000001f001e7213 */ /* 0x000fe40000000000 */
[----:B------:R-:W-:Y:S01]  /*2e70*/  IABS R28, R10 ;  /* 0x0000000a001c7213 */ /* 0x000fe20000000000 */
[----:B0-----:R-:W-:Y:S01]  /*2e80*/  IMAD.MOV R15, RZ, RZ, -R21 ;  /* 0x000000ffff0f7224 */ /* 0x001fe200078e0a15 */
[----:B------:R0:W1:Y:S03]  /*2e90*/  F2I.FTZ.U32.TRUNC.NTZ R33, R32 ;  /* 0x0000002000217305 */ /* 0x000066000021f000 */
[----:B------:R-:W-:-:S02]  /*2ea0*/  IMAD R15, R15, R18, RZ ;  /* 0x000000120f0f7224 */ /* 0x000fc400078e02ff */
[----:B------:R-:W-:Y:S02]  /*2eb0*/  IMAD.MOV R28, RZ, RZ, -R28 ;  /* 0x000000ffff1c7224 */ /* 0x000fe400078e0a1c */
[----:B------:R-:W-:Y:S01]  /*2ec0*/  IMAD.HI.U32 R29, R21, R15, R20 ;  /* 0x0000000f151d7227 */ /* 0x000fe200078e0014 */
[----:B------:R-:W-:Y:S02]  /*2ed0*/  IABS R15, R14 ;  /* 0x0000000e000f7213 */ /* 0x000fe40000000000 */
[----:B--2---:R-:W-:Y:S02]  /*2ee0*/  IADD3 R36, PT, PT, R2, 0xffffffe, RZ ;  /* 0x0ffffffe02247810 */ /* 0x004fe40007ffe0ff */
[----:B------:R-:W2:Y:S01]  /*2ef0*/  I2F.U32.RP R2, R15 ;  /* 0x0000000f00027306 */ /* 0x000ea20000209000 */
[----:B0-----:R-:W-:Y:S02]  /*2f00*/  HFMA2 R32, -RZ, RZ, 0, 0 ;  /* 0x00000000ff207431 */ /* 0x001fe400000001ff */
[----:B-1----:R-:W-:-:S05]  /*2f10*/  IMAD.MOV R20, RZ, RZ, -R33 ;  /* 0x000000ffff147224 */ /* 0x002fca00078e0a21 */
[----:B------:R-:W0:Y:S01]  /*2f20*/  F2I.FTZ.U32.TRUNC.NTZ R37, R36 ;  /* 0x0000002400257305 */ /* 0x000e22000021f000 */
[----:B------:R-:W-:-:S04]  /*2f30*/  IMAD R20, R20, R17, RZ ;  /* 0x0000001114147224 */ /* 0x000fc800078e02ff */
[----:B------:R-:W-:-:S03]  /*2f40*/  IMAD.HI.U32 R21, R33, R20, R32 ;  /* 0x0000001421157227 */ /* 0x000fc600078e0020 */
[----:B--2---:R1:W2:Y:S01]  /*2f50*/  MUFU.RCP R34, R2 ;  /* 0x0000000200227308 */ /* 0x0042a20000001000 */
[----:B------:R-:W-:-:S04]  /*2f60*/  IMAD.HI.U32 R32, R35, R30, RZ ;  /* 0x0000001e23207227 */ /* 0x000fc800078e00ff */
[----:B0-----:R-:W-:Y:S02]  /*2f70*/  IMAD.MOV R33, RZ, RZ, -R37 ;  /* 0x000000ffff217224 */ /* 0x001fe400078e0a25 */
[----:B------:R-:W-:Y:S02]  /*2f80*/  IMAD.MOV.U32 R36, RZ, RZ, RZ ;  /* 0x000000ffff247224 */ /* 0x000fe400078e00ff */
[----:B------:R-:W-:-:S04]  /*2f90*/  IMAD R33, R33, R16, RZ ;  /* 0x0000001021217224 */ /* 0x000fc800078e02ff */
[----:B------:R-:W-:Y:S01]  /*2fa0*/  IMAD.HI.U32 R20, R37, R33, R36 ;  /* 0x0000002125147227 */ /* 0x000fe200078e0024 */
[----:B------:R-:W-:Y:S02]  /*2fb0*/  IABS R33, R12 ;  /* 0x0000000c00217213 */ /* 0x000fe40000000000 */
[----:B-1----:R-:W-:Y:S01]  /*2fc0*/  IABS R2, R0 ;  /* 0x0000000000027213 */ /* 0x002fe20000000000 */
[----:B--2---:R-:W-:Y:S01]  /*2fd0*/  VIADD R34, R34, 0xffffffe ;  /* 0x0ffffffe22227836 */ /* 0x004fe20000000000 */
[----:B------:R-:W-:-:S03]  /*2fe0*/  IADD3 R33, PT, PT, RZ, -R33, RZ ;  /* 0x80000021ff217210 */ /* 0x000fc60007ffe0ff */
[----:B------:R-:W0:Y:S01]  /*2ff0*/  F2I.FTZ.U32.TRUNC.NTZ R35, R34 ;  /* 0x0000002200237305 */ /* 0x000e22000021f000 */
[----:B------:R-:W-:-:S04]  /*3000*/  IMAD.HI.U32 R21, R21, R2, RZ ;  /* 0x0000000215157227 */ /* 0x000fc800078e00ff */
[----:B------:R-:W-:Y:S02]  /*3010*/  IMAD R30, R32, R33, R30 ;  /* 0x00000021201e7224 */ /* 0x000fe400078e021e */
[----:B------:R-:W-:-:S03]  /*3020*/  IMAD R28, R21, R28, R2 ;  /* 0x0000001c151c7224 */ /* 0x000fc600078e0202 */
[----:B------:R-:W-:Y:S02]  /*3030*/  ISETP.GT.U32.AND P3, PT, R19, R30, PT ;  /* 0x0000001e1300720c */ /* 0x000fe40003f64070 */
[----:B------:R-:W-:Y:S02]  /*3040*/  ISETP.GT.U32.AND P0, PT, R17, R28, PT ;  /* 0x0000001c1100720c */ /* 0x000fe40003f04070 */
[----:B0-----:R-:W-:Y:S01]  /*3050*/  IADD3 R2, PT, PT, RZ, -R35, RZ ;  /* 0x80000023ff027210 */ /* 0x001fe20007ffe0ff */
[----:B------:R-:W-:-:S08]  /*3060*/  IMAD.MOV.U32 R34, RZ, RZ, RZ ;  /* 0x000000ffff227224 */ /* 0x000fd000078e00ff */
[----:B------:R-:W-:Y:S02]  /*3070*/  @!P3 IMAD.IADD R30, R30, 0x1, -R19 ;  /* 0x000000011e1eb824 */ /* 0x000fe400078e0a13 */
[----:B------:R-:W-:Y:S01]  /*3080*/  @!P3 VIADD R32, R32, 0x1 ;  /* 0x000000012020b836 */ /* 0x000fe20000000000 */
[----:B------:R-:W-:Y:S01]  /*3090*/  ISETP.NE.AND P3, PT, R12, RZ, PT ;  /* 0x000000ff0c00720c */ /* 0x000fe20003f65270 */
[----:B------:R-:W-:Y:S01]  /*30a0*/  @!P0 VIADD R21, R21, 0x1 ;  /* 0x0000000115158836 */ /* 0x000fe20000000000 */
[----:B------:R-:W-:Y:S01]  /*30b0*/  ISETP.GE.U32.AND P4, PT, R30, R19, PT ;  /* 0x000000131e00720c */ /* 0x000fe20003f86070 */
[----:B------:R-:W-:Y:S01]  /*30c0*/  IMAD R19, R2, R15, RZ ;  /* 0x0000000f02137224 */ /* 0x000fe200078e02ff */
[----:B------:R-:W-:Y:S02]  /*30d0*/  LOP3.LUT R2, R31, R12, RZ, 0x3c, !PT ;  /* 0x0000000c1f027212 */ /* 0x000fe400078e3cff */
[----:B------:R-:W-:Y:S01]  /*30e0*/  @!P0 IADD3 R28, PT, PT, R28, -R17, RZ ;  /* 0x800000111c1c8210 */ /* 0x000fe20007ffe0ff */
[----:B------:R-:W-:Y:S01]  /*30f0*/  IMAD.HI.U32 R34, R35, R19, R34 ;  /* 0x0000001323227227 */ /* 0x000fe200078e0022 */
[----:B------:R-:W-:-:S02]  /*3100*/  ISETP.GE.AND P1, PT, R2, RZ, PT ;  /* 0x000000ff0200720c */ /* 0x000fc40003f26270 */
[----:B------:R-:W-:Y:S02]  /*3110*/  ISETP.GE.U32.AND P2, PT, R28, R17, PT ;  /* 0x000000111c00720c */ /* 0x000fe40003f46070 */
[----:B------:R-:W-:Y:S02]  /*3120*/  LOP3.LUT R19, R0, R10, RZ, 0x3c, !PT ;  /* 0x0000000a00137212 */ /* 0x000fe400078e3cff */
[----:B------:R-:W-:Y:S01]  /*3130*/  IABS R17, R5 ;  /* 0x0000000500117213 */ /* 0x000fe20000000000 */
[----:B------:R-:W-:Y:S01]  /*3140*/  @P4 VIADD R32, R32, 0x1 ;  /* 0x0000000120204836 */ /* 0x000fe20000000000 */
[----:B------:R-:W-:-:S03]  /*3150*/  IABS R2, R14 ;  /* 0x0000000e00027213 */ /* 0x000fc60000000000 */
[----:B------:R-:W-:Y:S01]  /*3160*/  IMAD.HI.U32 R34, R34, R17, RZ ;  /* 0x0000001122227227 */ /* 0x000fe200078e00ff */
[----:B------:R-:W-:-:S03]  /*3170*/  IADD3 R2, PT, PT, RZ, -R2, RZ ;  /* 0x80000002ff027210 */ /* 0x000fc60007ffe0ff */
[----:B------:R-:W-:Y:S01]  /*3180*/  @!P1 IMAD.MOV R32, RZ, RZ, -R32 ;  /* 0x000000ffff209224 */ /* 0x000fe200078e0a20 */
[----:B------:R-:W-:Y:S01]  /*3190*/  ISETP.GE.AND P1, PT, R19, RZ, PT ;  /* 0x000000ff1300720c */ /* 0x000fe20003f26270 */
[----:B------:R-:W-:Y:S01]  /*31a0*/  IMAD R2, R34, R2, R17 ;  /* 0x0000000222027224 */ /* 0x000fe200078e0211 */
[----:B------:R-:W-:Y:S02]  /*31b0*/  @!P3 LOP3.LUT R32, RZ, R12, RZ, 0x33, !PT ;  /* 0x0000000cff20b212 */ /* 0x000fe400078e33ff */
[----:B------:R-:W-:Y:S02]  /*31c0*/  ISETP.NE.AND P3, PT, R10, RZ, PT ;  /* 0x000000ff0a00720c */ /* 0x000fe40003f65270 */
[----:B------:R-:W-:Y:S02]  /*31d0*/  IABS R17, R11 ;  /* 0x0000000b00117213 */ /* 0x000fe40000000000 */
[----:B------:R-:W-:Y:S02]  /*31e0*/  @P2 IADD3 R21, PT, PT, R21, 0x1, RZ ;  /* 0x0000000115152810 */ /* 0x000fe40007ffe0ff */
[----:B------:R-:W-:Y:S01]  /*31f0*/  IABS R19, R32 ;  /* 0x0000002000137213 */ /* 0x000fe20000000000 */
[----:B------:R-:W-:Y:S01]  /*3200*/  IMAD.MOV R17, RZ, RZ, -R17 ;  /* 0x000000ffff117224 */ /* 0x000fe200078e0a11 */
[----:B------:R-:W-:Y:S01]  /*3210*/  ISETP.GT.U32.AND P0, PT, R15, R2, PT ;  /* 0x000000020f00720c */ /* 0x000fe20003f04070 */
[----:B------:R-:W-:-:S02]  /*3220*/  @!P1 IMAD.MOV R21, RZ, RZ, -R21 ;  /* 0x000000ffff159224 */ /* 0x000fc400078e0a15 */
[----:B------:R-:W-:Y:S02]  /*3230*/  IMAD.HI.U32 R28, R29, R19, RZ ;  /* 0x000000131d1c7227 */ /* 0x000fe400078e00ff */
[----:B------:R-:W-:Y:S02]  /*3240*/  @!P3 LOP3.LUT R21, RZ, R10, RZ, 0x33, !PT ;  /* 0x0000000aff15b212 */ /* 0x000fe400078e33ff */
[----:B------:R-:W-:Y:S01]  /*3250*/  IMAD R29, R28, R17, R19 ;  /* 0x000000111c1d7224 */ /* 0x000fe200078e0213 */
[----:B------:R-:W-:Y:S02]  /*3260*/  IABS R17, R9 ;  /* 0x0000000900117213 */ /* 0x000fe40000000000 */
[----:B------:R-:W-:Y:S02]  /*3270*/  IABS R19, R21 ;  /* 0x0000001500137213 */ /* 0x000fe40000000000 */
[----:B------:R-:W-:Y:S01]  /*3280*/  IADD3 R17, PT, PT, RZ, -R17, RZ ;  /* 0x80000011ff117210 */ /* 0x000fe20007ffe0ff */
[----:B------:R-:W-:Y:S01]  /*3290*/  @!P0 IMAD.IADD R2, R2, 0x1, -R15 ;  /* 0x0000000102028824 */ /* 0x000fe200078e0a0f */
[----:B------:R-:W-:Y:S01]  /*32a0*/  ISETP.GT.U32.AND P3, PT, R18, R29, PT ;  /* 0x0000001d1200720c */ /* 0x000fe20003f64070 */
[----:B------:R-:W-:-:S03]  /*32b0*/  IMAD.HI.U32 R20, R20, R19, RZ ;  /* 0x0000001314147227 */ /* 0x000fc600078e00ff */
[----:B------:R-:W-:Y:S01]  /*32c0*/  ISETP.GE.U32.AND P4, PT, R2, R15, PT ;  /* 0x0000000f0200720c */ /* 0x000fe20003f86070 */
[----:B------:R-:W-:Y:S01]  /*32d0*/  IMAD R17, R20, R17, R19 ;  /* 0x0000001114117224 */ /* 0x000fe200078e0213 */
[----:B------:R-:W-:Y:S01]  /*32e0*/  LOP3.LUT R2, R5, R14, RZ, 0x3c, !PT ;  /* 0x0000000e05027212 */ /* 0x000fe200078e3cff */
[----:B------:R-:W-:Y:S01]  /*32f0*/  @!P0 VIADD R34, R34, 0x1 ;  /* 0x0000000122228836 */ /* 0x000fe20000000000 */
[----:B------:R-:W-:Y:S02]  /*3300*/  ISETP.NE.AND P0, PT, R14, RZ, PT ;  /* 0x000000ff0e00720c */ /* 0x000fe40003f05270 */
[----:B------:R-:W-:Y:S02]  /*3310*/  ISETP.GT.U32.AND P1, PT, R16, R17, PT ;  /* 0x000000111000720c */ /* 0x000fe40003f24070 */
[----:B------:R-:W-:Y:S01]  /*3320*/  ISETP.GE.AND P2, PT, R2, RZ, PT ;  /* 0x000000ff0200720c */ /* 0x000fe20003f46270 */
[----:B------:R-:W-:Y:S01]  /*3330*/  @!P3 IMAD.IADD R29, R29, 0x1, -R18 ;  /* 0x000000011d1db824 */ /* 0x000fe200078e0a12 */
[----:B------:R-:W-:Y:S01]  /*3340*/  LOP3.LUT R15, R32, R11, RZ, 0x3c, !PT ;  /* 0x0000000b200f7212 */ /* 0x000fe200078e3cff */
[----:B------:R-:W-:Y:S01]  /*3350*/  IMAD.MOV R2, RZ, RZ, -R32 ;  /* 0x000000ffff027224 */ /* 0x000fe200078e0a20 */
[----:B------:R-:W-:-:S02]  /*3360*/  @!P3 IADD3 R28, PT, PT, R28, 0x1, RZ ;  /* 0x000000011c1cb810 */ /* 0x000fc40007ffe0ff */
[----:B------:R-:W-:Y:S01]  /*3370*/  @P4 IADD3 R34, PT, PT, R34, 0x1, RZ ;  /* 0x0000000122224810 */ /* 0x000fe20007ffe0ff */
[----:B------:R-:W-:Y:S01]  /*3380*/  IMAD R2, R12, R2, R31 ;  /* 0x000000020c027224 */ /* 0x000fe200078e021f */
[----:B------:R-:W-:Y:S02]  /*3390*/  ISETP.GE.U32.AND P6, PT, R29, R18, PT ;  /* 0x000000121d00720c */ /* 0x000fe40003fc6070 */
[----:B------:R-:W-:Y:S01]  /*33a0*/  LOP3.LUT R12, R21, R9, RZ, 0x3c, !PT ;  /* 0x00000009150c7212 */ /* 0x000fe200078e3cff */
[----:B------:R-:W-:Y:S02]  /*33b0*/  @!P1 IMAD.IADD R17, R17, 0x1, -R16 ;  /* 0x0000000111119824 */ /* 0x000fe400078e0a10 */
[----:B------:R-:W-:Y:S01]  /*33c0*/  @!P2 IADD3 R34, PT, PT, -R34, RZ, RZ ;  /* 0x000000ff2222a210 */ /* 0x000fe20007ffe1ff */
[----:B------:R-:W-:Y:S01]  /*33d0*/  @!P1 VIADD R20, R20, 0x1 ;  /* 0x0000000114149836 */ /* 0x000fe20000000000 */
[----:B------:R-:W-:Y:S02]  /*33e0*/  @!P0 LOP3.LUT R34, RZ, R14, RZ, 0x33, !PT ;  /* 0x0000000eff228212 */ /* 0x000fe400078e33ff */
[----:B------:R-:W-:-:S02]  /*33f0*/  ISETP.GE.U32.AND P4, PT, R17, R16, PT ;  /* 0x000000101100720c */ /* 0x000fc40003f86070 */
[----:B------:R-:W-:Y:S01]  /*3400*/  ISETP.GE.AND P2, PT, R15, RZ, PT ;  /* 0x000000ff0f00720c */ /* 0x000fe20003f46270 */
[----:B------:R-:W-:Y:S01]  /*3410*/  IMAD.WIDE R16, R34, UR10, RZ ;  /* 0x0000000a22107c25 */ /* 0x000fe2000f8e02ff */
[----:B------:R-:W-:Y:S01]  /*3420*/  ISETP.GE.AND P0, PT, R12, RZ, PT ;  /* 0x000000ff0c00720c */ /* 0x000fe20003f06270 */
[----:B------:R-:W-:Y:S01]  /*3430*/  USHF.R.S32.HI UR10, URZ, 0x1f, UR11 ;  /* 0x0000001fff0a7899 */ /* 0x000fe2000801140b */
[----:B------:R-:W-:Y:S01]  /*3440*/  ISETP.NE.AND P1, PT, R9, RZ, PT ;  /* 0x000000ff0900720c */ /* 0x000fe20003f25270 */
[----:B------:R-:W-:Y:S02]  /*3450*/  @P6 VIADD R28, R28, 0x1 ;  /* 0x000000011c1c6836 */ /* 0x000fe40000000000 */
[----:B------:R-:W-:Y:S02]  /*3460*/  IMAD.MOV R34, RZ, RZ, -R34 ;  /* 0x000000ffff227224 */ /* 0x000fe400078e0a22 */
[----:B------:R-:W-:Y:S01]  /*3470*/  IMAD.WIDE.U32 R16, R3, UR11, R16 ;  /* 0x0000000b03107c25 */ /* 0x000fe2000f8e0010 */
[----:B------:R-:W-:Y:S01]  /*3480*/  UIMAD UR11, UR21, UR11, URZ ;  /* 0x0000000b150b72a4 */ /* 0x000fe2000f8e02ff */
[----:B------:R-:W-:-:S02]  /*3490*/  @P4 IADD3 R20, PT, PT, R20, 0x1, RZ ;  /* 0x0000000114144810 */ /* 0x000fc40007ffe0ff */
[----:B------:R-:W-:Y:S01]  /*34a0*/  @!P2 IMAD.MOV R28, RZ, RZ, -R28 ;  /* 0x000000ffff1ca224 */ /* 0x000fe200078e0a1c */
[----:B------:R-:W-:Y:S01]  /*34b0*/  @!P5 LOP3.LUT R28, RZ, R11, RZ, 0x33, !PT ;  /* 0x0000000bff1cd212 */ /* 0x000fe200078e33ff */
[----:B------:R-:W-:Y:S01]  /*34c0*/  IMAD R17, R3, UR10, R17 ;  /* 0x0000000a03117c24 */ /* 0x000fe2000f8e0211 */
[----:B------:R-:W-:Y:S01]  /*34d0*/  IADD3 R3, PT, PT, -R21, RZ, RZ ;  /* 0x000000ff15037210 */ /* 0x000fe20007ffe1ff */
[----:B------:R-:W-:Y:S01]  /*34e0*/  IMAD R5, R14, R34, R5 ;  /* 0x000000220e057224 */ /* 0x000fe200078e0205 */
[----:B------:R-:W-:Y:S01]  /*34f0*/  UIMAD UR10, UR7, UR4, URZ ;  /* 0x00000004070a72a4 */ /* 0x000fe2000f8e02ff */
[----:B------:R-:W-:Y:S01]  /*3500*/  @!P0 IMAD.MOV R20, RZ, RZ, -R20 ;  /* 0x000000ffff148224 */ /* 0x000fe200078e0a14 */
[----:B------:R-:W-:Y:S01]  /*3510*/  @!P1 LOP3.LUT R20, RZ, R9, RZ, 0x33, !PT ;  /* 0x00000009ff149212 */ /* 0x000fe200078e33ff */
[----:B------:R-:W-:-:S03]  /*3520*/  IMAD.WIDE R16, R5, UR4, R16 ;  /* 0x0000000405107c25 */ /* 0x000fc6000f8e0210 */
[----:B------:R-:W-:Y:S01]  /*3530*/  IADD3 R12, PT, PT, -R20, RZ, RZ ;  /* 0x000000ff140c7210 */ /* 0x000fe20007ffe1ff */
[----:B------:R-:W-:Y:S02]  /*3540*/  IMAD.MOV R5, RZ, RZ, -R28 ;  /* 0x000000ffff057224 */ /* 0x000fe400078e0a1c */
[----:B------:R-:W-:Y:S01]  /*3550*/  IMAD.WIDE R14, R2, UR5, RZ ;  /* 0x00000005020e7c25 */ /* 0x000fe2000f8e02ff */
[----:B------:R-:W0:Y:S03]  /*3560*/  LDCU.64 UR4, c[0x0][0x420] ;  /* 0x00008400ff0477ac */ /* 0x000e260008000a00 */
[----:B------:R-:W-:-:S04]  /*3570*/  IMAD.WIDE R28, R28, UR6, RZ ;  /* 0x000000061c1c7c25 */ /* 0x000fc8000f8e02ff */
[----:B------:R-:W-:Y:S01]  /*3580*/  IMAD R3, R10, R3, R0 ;  /* 0x000000030a037224 */ /* 0x000fe200078e0200 */
[----:B------:R-:W-:Y:S01]  /*3590*/  IADD3 R0, P1, P0, R28, R16, R14 ;  /* 0x000000101c007210 */ /* 0x000fe2000783e00e */
[----:B------:R-:W-:Y:S02]  /*35a0*/  IMAD R5, R11, R5, R32 ;  /* 0x000000050b057224 */ /* 0x000fe400078e0220 */
[----:B------:R-:W-:Y:S01]  /*35b0*/  IMAD.WIDE R2, R3, UR11, RZ ;  /* 0x0000000b03027c25 */ /* 0x000fe2000f8e02ff */
[----:B------:R-:W-:-:S03]  /*35c0*/  IADD3.X R15, PT, PT, R29, R17, R15, P1, P0 ;  /* 0x000000111d0f7210 */ /* 0x000fc60000fe040f */
[----:B------:R-:W-:-:S04]  /*35d0*/  IMAD.WIDE R10, R5, UR10, RZ ;  /* 0x0000000a050a7c25 */ /* 0x000fc8000f8e02ff */
[----:B------:R-:W-:Y:S01]  /*35e0*/  IMAD R9, R9, R12, R21 ;  /* 0x0000000c09097224 */ /* 0x000fe200078e0215 */
[----:B------:R-:W-:Y:S01]  /*35f0*/  IADD3 R5, P1, P0, R2, R0, R10 ;  /* 0x0000000002057210 */ /* 0x000fe2000783e00a */
[----:B------:R-:W-:-:S03]  /*3600*/  IMAD.WIDE R20, R20, R6, RZ ;  /* 0x0000000614147225 */ /* 0x000fc600078e02ff */
[----:B------:R-:W-:Y:S01]  /*3610*/  IADD3.X R15, PT, PT, R3, R15, R11, P1, P0 ;  /* 0x0000000f030f7210 */ /* 0x000fe20000fe040b */
[----:B------:R-:W-:-:S03]  /*3620*/  IMAD.WIDE R8, R9, R8, RZ ;  /* 0x0000000809087225 */ /* 0x000fc600078e02ff */
[----:B------:R-:W-:-:S04]  /*3630*/  IADD3 R5, P1, P0, R8, R5, R20 ;  /* 0x0000000508057210 */ /* 0x000fc8000783e014 */
[----:B------:R-:W-:Y:S02]  /*3640*/  IADD3.X R8, PT, PT, R9, R15, R21, P1, P0 ;  /* 0x0000000f09087210 */ /* 0x000fe40000fe0415 */
[----:B0-----:R-:W-:-:S04]  /*3650*/  LEA R2, P0, R5, UR4, 0x2 ;  /* 0x0000000405027c11 */ /* 0x001fc8000f8010ff */
[----:B------:R-:W-:-:S05]  /*3660*/  LEA.HI.X R3, R5, UR5, R8, 0x2, P0 ;  /* 0x0000000505037c11 */ /* 0x000fca00080f1408 */
[----:B------:R0:W-:Y:S01]  /*3670*/  STG.E desc[UR8][R2.64], R22 ;  /* 0x0000001602007986 */ /* 0x0001e2000c101908 */
[----:B------:R-:W-:Y:S05]  /*3680*/  BRA `(.L_x_15) ;  /* 0x0000000000107947 */ /* 0x000fea0003800000 */
.L_x_16:
[----:B------:R-:W0:Y:S01]  /*3690*/  LDC.64 R2, c[0x0][0x420] ;  /* 0x00010800ff027b82 */ /* 0x000e220000000a00 */
[----:B------:R-:W-:-:S05]  /*36a0*/  IADD3 R0, PT, PT, R13, UR19, RZ ;  /* 0x000000130d007c10 */ /* 0x000fca000fffe0ff */
[----:B0-----:R-:W-:-:S05]  /*36b0*/  IMAD.WIDE.U32 R2, R0, 0x4, R2 ;  /* 0x0000000400027825 */ /* 0x001fca00078e0002 */
[----:B------:R1:W-:Y:S02]  /*36c0*/  STG.E desc[UR8][R2.64], R22 ;  /* 0x0000001602007986 */ /* 0x0003e4000c101908 */
.L_x_15:
[----:B------:R-:W-:Y:S05]  /*36d0*/  BSYNC.RECONVERGENT B1 ;  /* 0x0000000000017941 */ /* 0x000fea0003800200 */
.L_x_14:
[----:B------:R-:W2:Y:S01]  /*36e0*/  LDCU UR7, c[0x0][0x534] ;  /* 0x0000a680ff0777ac */ /* 0x000ea20008000800 */
[----:B------:R-:W-:Y:S01]  /*36f0*/  LOP3.LUT R0, R7, 0x20, RZ, 0xfc, !PT ;  /* 0x0000002007007812 */ /* 0x000fe200078efcff */
[----:B------:R-:W-:Y:S01]  /*3700*/  IMAD.SHL.U32 R14, R4, 0x4, RZ ;  /* 0x00000004040e7824 */ /* 0x000fe200078e00ff */
[----:B01----:R-:W-:Y:S01]  /*3710*/  CS2R R2, SRZ ;  /* 0x0000000000027805 */ /* 0x003fe2000001ff00 */
[----:B------:R-:W-:-:S03]  /*3720*/  IMAD.MOV.U32 R5, RZ, RZ, RZ ;  /* 0x000000ffff057224 */ /* 0x000fc600078e00ff */
[----:B------:R-:W-:Y:S02]  /*3730*/  LOP3.LUT R14, R14, 0x7c, RZ, 0xc0, !PT ;  /* 0x0000007c0e0e7812 */ /* 0x000fe400078ec0ff */
[----:B--2---:R-:W-:Y:S01]  /*3740*/  ISETP.GE.AND P2, PT, R0, UR7, PT ;  /* 0x0000000700007c0c */ /* 0x004fe2000bf46270 */
[----:B------:R-:W-:Y:S01]  /*3750*/  UISETP.GE.AND UP0, UPT, UR7, 0x1, UPT ;  /* 0x000000010700788c */ /* 0x000fe2000bf06270 */
[C---:B------:R-:W-:Y:S02]  /*3760*/  LOP3.LUT R0, R7.reuse, 0x40, RZ, 0xfc, !PT ;  /* 0x0000004007007812 */ /* 0x040fe400078efcff */
[C---:B------:R-:W-:Y:S02]  /*3770*/  ISETP.GE.AND P3, PT, R7.reuse, UR7, PT ;  /* 0x0000000707007c0c */ /* 0x040fe4000bf66270 */
[----:B------:R-:W-:Y:S02]  /*3780*/  ISETP.GE.AND P1, PT, R0, UR7, PT ;  /* 0x0000000700007c0c */ /* 0x000fe4000bf26270 */
[----:B------:R-:W-:-:S02]  /*3790*/  LOP3.LUT R0, R7, 0x60, RZ, 0xfc, !PT ;  /* 0x0000006007007812 */ /* 0x000fc400078efcff */
[----:B------:R-:W-:Y:S02]  /*37a0*/  ISETP.GT.U32.OR P3, PT, R4, 0x7f, P3 ;  /* 0x0000007f0400780c */ /* 0x000fe40001f64470 */
[----:B------:R-:W-:Y:S02]  /*37b0*/  ISETP.GE.AND P0, PT, R0, UR7, PT ;  /* 0x0000000700007c0c */ /* 0x000fe4000bf06270 */
[C---:B------:R-:W-:Y:S02]  /*37c0*/  ISETP.GT.U32.OR P2, PT, R4.reuse, 0x7f, P2 ;  /* 0x0000007f0400780c */ /* 0x040fe40001744470 */
[C---:B------:R-:W-:Y:S02]  /*37d0*/  ISETP.GT.U32.OR P1, PT, R4.reuse, 0x7f, P1 ;  /* 0x0000007f0400780c */ /* 0x040fe40000f24470 */
[----:B------:R-:W-:-:S05]  /*37e0*/  ISETP.GT.U32.OR P0, PT, R4, 0x7f, P0 ;  /* 0x0000007f0400780c */ /* 0x000fca0000704470 */
[----:B------:R-:W-:-:S04]  /*37f0*/  @!P3 FADD.FTZ R0, -R22, R27 ;  /* 0x0000001b1600b221 */ /* 0x000fc80000010100 */
[----:B------:R-:W-:Y:S01]  /*3800*/  @!P2 FADD.FTZ R24, -R22, R24 ;  /* 0x000000181618a221 */ /* 0x000fe20000010100 */
[----:B------:R-:W-:Y:S01]  /*3810*/  @!P3 FMUL.FTZ R0, R0, 1.4426950216293334961 ;  /* 0x3fb8aa3b0000b820 */ /* 0x000fe20000410000 */
[C---:B------:R-:W-:Y:S02]  /*3820*/  @!P1 FADD.FTZ R25, -R22.reuse, R25 ;  /* 0x0000001916199221 */ /* 0x040fe40000010100 */
[----:B------:R-:W-:Y:S01]  /*3830*/  @!P0 FADD.FTZ R22, -R22, R23 ;  /* 0x0000001716168221 */ /* 0x000fe20000010100 */
[----:B------:R-:W-:Y:S01]  /*3840*/  @!P2 FMUL.FTZ R24, R24, 1.4426950216293334961 ;  /* 0x3fb8aa3b1818a820 */ /* 0x000fe20000410000 */
[----:B------:R-:W-:Y:S01]  /*3850*/  @!P1 FMUL.FTZ R25, R25, 1.4426950216293334961 ;  /* 0x3fb8aa3b19199820 */ /* 0x000fe20000410000 */
[----:B------:R-:W0:Y:S01]  /*3860*/  @!P3 MUFU.EX2 R9, R0 ;  /* 0x000000000009b308 */ /* 0x000e220000000800 */
[----:B------:R-:W-:-:S07]  /*3870*/  @!P0 FMUL.FTZ R17, R22, 1.4426950216293334961 ;  /* 0x3fb8aa3b16118820 */ /* 0x000fce0000410000 */
[----:B------:R-:W1:Y:S08]  /*3880*/  @!P2 MUFU.EX2 R11, R24 ;  /* 0x00000018000ba308 */ /* 0x000e700000000800 */
[----:B------:R-:W2:Y:S01]  /*3890*/  @!P1 MUFU.EX2 R25, R25 ;  /* 0x0000001900199308 */ /* 0x000ea20000000800 */
[----:B0-----:R0:W-:Y:S01]  /*38a0*/  @!P3 STS [R26], R9 ;  /* 0x000000091a00b388 */ /* 0x0011e20000000800 */
[----:B------:R-:W-:-:S06]  /*38b0*/  IMAD.MOV.U32 R0, RZ, RZ, RZ ;  /* 0x000000ffff007224 */ /* 0x000fcc00078e00ff */
[----:B------:R-:W3:Y:S01]  /*38c0*/  @!P0 MUFU.EX2 R17, R17 ;  /* 0x0000001100118308 */ /* 0x000ee20000000800 */
[----:B-1----:R0:W-:Y:S04]  /*38d0*/  @!P2 STS [R26+0x280], R11 ;  /* 0x0002800b1a00a388 */ /* 0x0021e80000000800 */
[----:B--2---:R0:W-:Y:S04]  /*38e0*/  @!P1 STS [R26+0x500], R25 ;  /* 0x000500191a009388 */ /* 0x0041e80000000800 */
[----:B---3--:R0:W-:Y:S01]  /*38f0*/  @!P0 STS [R26+0x780], R17 ;  /* 0x000780111a008388 */ /* 0x0081e20000000800 */
[----:B------:R-:W-:Y:S06]  /*3900*/  BAR.SYNC.DEFER_BLOCKING 0x0 ;  /* 0x0000000000007b1d */ /* 0x000fec0000010000 */
[----:B------:R-:W-:Y:S05]  /*3910*/  BRA.U !UP0, `(.L_x_22) ;  /* 0x0000000508f07547 */ /* 0x000fea000b800000 */
[----:B------:R-:W1:Y:S01]  /*3920*/  LDCU UR11, c[0x0][0x44c] ;  /* 0x00008980ff0b77ac */ /* 0x000e620008000800 */
[----:B------:R-:W-:Y:S01]  /*3930*/  LOP3.LUT R0, R7, 0x3e0, R4, 0xf8, !PT ;  /* 0x000003e007007812 */ /* 0x000fe200078ef804 */
[----:B------:R-:W-:Y:S01]  /*3940*/  IMAD.MOV.U32 R18, RZ, RZ, RZ ;  /* 0x000000ffff127224 */ /* 0x000fe200078e00ff */
[----:B0-----:R-:W-:Y:S01]  /*3950*/  CS2R R10, SRZ ;  /* 0x00000000000a7805 */ /* 0x001fe2000001ff00 */
[----:B------:R-:W0:Y:S01]  /*3960*/  LDCU.64 UR4, c[0x0][0x3f8] ;  /* 0x00007f00ff0477ac */ /* 0x000e220008000a00 */
[----:B------:R-:W-:Y:S01]  /*3970*/  CS2R R8, SRZ ;  /* 0x0000000000087805 */ /* 0x000fe2000001ff00 */
[----:B------:R-:W-:Y:S02]  /*3980*/  UISETP.GE.U32.AND UP0, UPT, UR7, 0x4, UPT ;  /* 0x000000040700788c */ /* 0x000fe4000bf06070 */
[----:B------:R-:W-:Y:S02]  /*3990*/  UIADD3 UR12, UPT, UPT, UR20, -UR19, URZ ;  /* 0x80000013140c7290 */ /* 0x000fe4000fffe0ff */
[----:B------:R-:W-:-:S02]  /*39a0*/  ULOP3.LUT UR10, UR7, 0x3, URZ, 0xc0, !UPT ;  /* 0x00000003070a7892 */ /* 0x000fc4000f8ec0ff */
[----:B-1----:R-:W-:Y:S02]  /*39b0*/  UIMAD UR6, UR19, UR11, URZ ;  /* 0x0000000b130672a4 */ /* 0x002fe4000f8e02ff */
[----:B------:R-:W-:-:S04]  /*39c0*/  UIMAD UR11, UR20, UR11, URZ ;  /* 0x0000000b140b72a4 */ /* 0x000fc8000f8e02ff */
[----:B------:R-:W-:Y:S01]  /*39d0*/  IMAD.U32 R17, RZ, RZ, UR6 ;  /* 0x00000006ff117e24 */ /* 0x000fe2000f8e00ff */
[----:B------:R-:W-:-:S04]  /*39e0*/  LEA R0, P0, R0, UR6, 0x2 ;  /* 0x0000000600007c11 */ /* 0x000fc8000f8010ff */
[----:B------:R-:W-:Y:S02]  /*39f0*/  LEA.HI.X.SX32 R17, R17, RZ, 0x1, P0 ;  /* 0x000000ff11117211 */ /* 0x000fe400000f0eff */
[----:B0-----:R-:W-:-:S04]  /*3a00*/  LEA R16, P0, R0, UR4, 0x2 ;  /* 0x0000000400107c11 */ /* 0x001fc8000f8010ff */
[----:B------:R-:W-:Y:S01]  /*3a10*/  LEA.HI.X R17, R0, UR5, R17, 0x2, P0 ;  /* 0x0000000500117c11 */ /* 0x000fe200080f1411 */
[----:B------:R-:W-:Y:S01]  /*3a20*/  IMAD.MOV.U32 R0, RZ, RZ, RZ ;  /* 0x000000ffff007224 */ /* 0x000fe200078e00ff */
[----:B------:R-:W-:Y:S07]  /*3a30*/  BRA.U !UP0, `(.L_x_23) ;  /* 0x0000000508347547 */ /* 0x000fee000b800000 */
[----:B------:R-:W0:Y:S01]  /*3a40*/  S2UR UR4, SR_CgaCtaId ;  /* 0x00000000000479c3 */ /* 0x000e220000008800 */
[----:B------:R-:W-:Y:S01]  /*3a50*/  UMOV UR5, 0x400 ;  /* 0x0000040000057882 */ /* 0x000fe20000000000 */
[----:B------:R-:W-:Y:S01]  /*3a60*/  ULOP3.LUT UR7, UR7, 0x7ffffffc, URZ, 0xc0, !UPT ;  /* 0x7ffffffc07077892 */ /* 0x000fe2000f8ec0ff */
[----:B------:R-:W-:Y:S01]  /*3a70*/  ISETP.GE.AND P2, PT, R13, UR12, PT ;  /* 0x0000000c0d007c0c */ /* 0x000fe2000bf46270 */
[----:B------:R-:W-:Y:S01]  /*3a80*/  IMAD.MOV.U32 R0, RZ, RZ, RZ ;  /* 0x000000ffff007224 */ /* 0x000fe200078e00ff */
[----:B------:R-:W-:Y:S01]  /*3a90*/  CS2R R2, SRZ ;  /* 0x0000000000027805 */ /* 0x000fe2000001ff00 */
[----:B------:R-:W-:Y:S01]  /*3aa0*/  IMAD.MOV.U32 R5, RZ, RZ, RZ ;  /* 0x000000ffff057224 */ /* 0x000fe200078e00ff */
[----:B------:R-:W-:Y:S01]  /*3ab0*/  UIMAD.WIDE UR22, UR11, 0x10, URZ ;  /* 0x000000100b1678a5 */ /* 0x000fe2000f8e02ff */
[----:B------:R-:W-:Y:S01]  /*3ac0*/  MOV R18, UR7 ;  /* 0x0000000700127c02 */ /* 0x000fe20008000f00 */
[----:B------:R-:W-:Y:S02]  /*3ad0*/  UIMAD.WIDE UR16, UR11, 0xc, URZ ;  /* 0x0000000c0b1078a5 */ /* 0x000fe4000f8e02ff */
[----:B------:R-:W-:Y:S01]  /*3ae0*/  UIMAD.WIDE UR14, UR11, 0x8, URZ ;  /* 0x000000080b0e78a5 */ /* 0x000fe2000f8e02ff */
[----:B------:R-:W1:Y:S01]  /*3af0*/  LDCU UR6, c[0x0][0x440] ;  /* 0x00008800ff0677ac */ /* 0x000e620008000800 */
[----:B------:R-:W-:-:S02]  /*3b00*/  UIMAD.WIDE UR24, UR11, 0x4, URZ ;  /* 0x000000040b1878a5 */ /* 0x000fc4000f8e02ff */
[----:B0-----:R-:W-:Y:S02]  /*3b10*/  ULEA UR4, UR4, UR5, 0x18 ;  /* 0x0000000504047291 */ /* 0x001fe4000f8ec0ff */
[----:B------:R-:W-:-:S04]  /*3b20*/  UIADD3 UR5, UPT, UPT, -UR7, URZ, URZ ;  /* 0x000000ff07057290 */ /* 0x000fc8000fffe1ff */
[----:B------:R-:W-:-:S05]  /*3b30*/  LEA R7, R13, UR4, 0x2 ;  /* 0x000000040d077c11 */ /* 0x000fca000f8e10ff */
[----:B-1----:R-:W-:-:S07]  /*3b40*/  VIADD R7, R7, 0x28 ;  /* 0x0000002807077836 */ /* 0x002fce0000000000 */
.L_x_32:
[----:B-1----:R0:W1:Y:S01]  /*3b50*/  LDS R4, [R7+-0x28] ;  /* 0xffffd80007047984 */ /* 0x0020620000000800 */
[----:B------:R-:W-:Y:S03]  /*3b60*/  BSSY.RECONVERGENT B0, `(.L_x_24) ;  /* 0x0000008000007945 */ /* 0x000fe60003800200 */
[----:B--2---:R0:W2:Y:S04]  /*3b70*/  LDS R6, [R7+-0x14] ;  /* 0xffffec0007067984 */ /* 0x0040a80000000800 */
[----:B---3--:R0:W3:Y:S01]  /*3b80*/  LDS R12, [R7] ;  /* 0x00000000070c7984 */ /* 0x0080e20000000800 */
[----:B------:R-:W-:Y:S05]  /*3b90*/  @P2 BRA `(.L_x_25) ;  /* 0x0000000000102947 */ /* 0x000fea0003800000 */
[----:B------:R-:W-:Y:S02]  /*3ba0*/  ISETP.GE.AND P0, PT, R14, UR6, PT ;  /* 0x000000060e007c0c */ /* 0x000fe4000bf06270 */
[----:B------:R-:W-:Y:S02]  /*3bb0*/  CS2R R10, SRZ ;  /* 0x00000000000a7805 */ /* 0x000fe4000001ff00 */
[----:B------:R-:W-:Y:S09]  /*3bc0*/  CS2R R8, SRZ ;  /* 0x0000000000087805 */ /* 0x000ff2000001ff00 */
[----:B------:R4:W5:Y:S02]  /*3bd0*/  @!P0 LDG.E.128 R8, desc[UR8][R16.64] ;  /* 0x0000000810088981 */ /* 0x000964000c1e1d00 */
.L_x_25:
[----:B------:R-:W-:Y:S05]  /*3be0*/  BSYNC.RECONVERGENT B0 ;  /* 0x0000000000007941 */ /* 0x000fea0003800200 */
.L_x_24:
[C---:B-1---5:R-:W-:Y:S01]  /*3bf0*/  FFMA.FTZ R5, R4.reuse, R8, R5 ;  /* 0x0000000804057223 */ /* 0x062fe20000010005 */
[C---:B------:R-:W-:Y:S01]  /*3c00*/  FFMA.FTZ R2, R4.reuse, R9, R2 ;  /* 0x0000000904027223 */ /* 0x040fe20000010002 */
[----:B------:R-:W-:Y:S01]  /*3c10*/  BSSY.RECONVERGENT B0, `(.L_x_26) ;  /* 0x000000a000007945 */ /* 0x000fe20003800200 */
[C---:B------:R-:W-:Y:S01]  /*3c20*/  FFMA.FTZ R3, R4.reuse, R10, R3 ;  /* 0x0000000a04037223 */ /* 0x040fe20000010003 */
[----:B------:R-:W-:Y:S02]  /*3c30*/  FFMA.FTZ R0, R4, R11, R0 ;  /* 0x0000000b04007223 */ /* 0x000fe40000010000 */
[----:B------:R-:W-:Y:S05]  /*3c40*/  @P2 BRA `(.L_x_27) ;  /* 0x0000000000182947 */ /* 0x000fea0003800000 */
[----:B------:R-:W-:Y:S02]  /*3c50*/  ISETP.GE.AND P0, PT, R14, UR6, PT ;  /* 0x000000060e007c0c */ /* 0x000fe4000bf06270 */
[----:B------:R-:W-:Y:S02]  /*3c60*/  CS2R R10, SRZ ;  /* 0x00000000000a7805 */ /* 0x000fe4000001ff00 */
[----:B------:R-:W-:Y:S09]  /*3c70*/  CS2R R8, SRZ ;  /* 0x0000000000087805 */ /* 0x000ff2000001ff00 */
[----:B------:R-:W-:Y:S04]  /*3c80*/  @!P0 IADD3 R20, P1, PT, R16, UR24, RZ ;  /* 0x0000001810148c10 */ /* 0x000fe8000ff3e0ff */
[----:B------:R-:W-:Y:S05]  /*3c90*/  @!P0 IADD3.X R21, PT, PT, R17, UR25, RZ, P1, !PT ;  /* 0x0000001911158c10 */ /* 0x000fea0008ffe4ff */
[----:B------:R1:W5:Y:S04]  /*3ca0*/  @!P0 LDG.E.128 R8, desc[UR8][R20.64] ;  /* 0x0000000814088981 */ /* 0x000368000c1e1d00 */
.L_x_27:
[----:B------:R-:W-:Y:S05]  /*3cb0*/  BSYNC.RECONVERGENT B0 ;  /* 0x0000000000007941 */ /* 0x000fea0003800200 */
.L_x_26:
[C---:B--2--5:R-:W-:Y:S01]  /*3cc0*/  FFMA.FTZ R5, R6.reuse, R8, R5 ;  /* 0x0000000806057223 */ /* 0x064fe20000010005 */
        /* <DEDUP_REMOVED lines=8> */
[----:B-1----:R-:W-:Y:S04]  /*3d50*/  @!P0 IADD3 R20, P1, PT, R16, UR14, RZ ;  /* 0x0000000e10148c10 */ /* 0x002fe8000ff3e0ff */
[----:B------:R-:W-:Y:S05]  /*3d60*/  @!P0 IADD3.X R21, PT, PT, R17, UR15, RZ, P1, !PT ;  /* 0x0000000f11158c10 */ /* 0x000fea0008ffe4ff */
[----:B------:R2:W5:Y:S04]  /*3d70*/  @!P0 LDG.E.128 R8, desc[UR8][R20.64] ;  /* 0x0000000814088981 */ /* 0x000568000c1e1d00 */
.L_x_29:
[----:B------:R-:W-:Y:S05]  /*3d80*/  BSYNC.RECONVERGENT B0 ;  /* 0x0000000000007941 */ /* 0x000fea0003800200 */
.L_x_28:
[C---:B---3-5:R-:W-:Y:S01]  /*3d90*/  FFMA.FTZ R5, R12.reuse, R8, R5 ;  /* 0x000000080c057223 */ /* 0x068fe20000010005 */
        /* <DEDUP_REMOVED lines=8> */
[----:B-12---:R-:W-:Y:S04]  /*3e20*/  @!P0 IADD3 R20, P1, PT, R16, UR16, RZ ;  /* 0x0000001010148c10 */ /* 0x006fe8000ff3e0ff */
[----:B------:R-:W-:Y:S05]  /*3e30*/  @!P0 IADD3.X R21, PT, PT, R17, UR17, RZ, P1, !PT ;  /* 0x0000001111158c10 */ /* 0x000fea0008ffe4ff */
[----:B------:R3:W5:Y:S04]  /*3e40*/  @!P0 LDG.E.128 R8, desc[UR8][R20.64] ;  /* 0x0000000814088981 */ /* 0x000768000c1e1d00 */
.L_x_31:
[----:B------:R-:W-:Y:S05]  /*3e50*/  BSYNC.RECONVERGENT B0 ;  /* 0x0000000000007941 */ /* 0x000fea0003800200 */
.L_x_30:
[----:B----4-:R-:W-:Y:S01]  /*3e60*/  IADD3 R16, P0, PT, R16, UR22, RZ ;  /* 0x0000001610107c10 */ /* 0x010fe2000ff1e0ff */
[----:B------:R0:W4:Y:S01]  /*3e70*/  LDS R4, [R7+0x14] ;  /* 0x0000140007047984 */ /* 0x0001220000000800 */
[----:B------:R-:W-:Y:S02]  /*3e80*/  UIADD3 UR5, UPT, UPT, UR5, 0x4, URZ ;  /* 0x0000000405057890 */ /* 0x000fe4000fffe0ff */
[----:B------:R-:W-:Y:S02]  /*3e90*/  IADD3.X R17, PT, PT, R17, UR23, RZ, P0, !PT ;  /* 0x0000001711117c10 */ /* 0x000fe400087fe4ff */
[----:B------:R-:W-:Y:S01]  /*3ea0*/  UISETP.NE.AND UP0, UPT, UR5, URZ, UPT ;  /* 0x000000ff0500728c */ /* 0x000fe2000bf05270 */
[----:B0-----:R-:W-:Y:S01]  /*3eb0*/  IADD3 R7, PT, PT, R7, 0x50, RZ ;  /* 0x0000005007077810 */ /* 0x001fe20007ffe0ff */
[C---:B----45:R-:W-:Y:S01]  /*3ec0*/  FFMA.FTZ R5, R4.reuse, R8, R5 ;  /* 0x0000000804057223 */ /* 0x070fe20000010005 */
[C---:B------:R-:W-:Y:S01]  /*3ed0*/  FFMA.FTZ R2, R4.reuse, R9, R2 ;  /* 0x0000000904027223 */ /* 0x040fe20000010002 */
[C---:B------:R-:W-:Y:S01]  /*3ee0*/  FFMA.FTZ R3, R4.reuse, R10, R3 ;  /* 0x0000000a04037223 */ /* 0x040fe20000010003 */
[----:B------:R-:W-:Y:S04]  /*3ef0*/  FFMA.FTZ R0, R4, R11, R0 ;  /* 0x0000000b04007223 */ /* 0x000fe80000010000 */
[----:B------:R-:W-:Y:S05]  /*3f00*/  BRA.U UP0, `(.L_x_32) ;  /* 0xfffffffd00107547 */ /* 0x000fea000b83ffff */
.L_x_23:
[----:B------:R-:W-:-:S09]  /*3f10*/  UISETP.NE.AND UP0, UPT, UR10, URZ, UPT ;  /* 0x000000ff0a00728c */ /* 0x000fd2000bf05270 */
[----:B------:R-:W-:Y:S05]  /*3f20*/  BRA.U !UP0, `(.L_x_22) ;  /* 0x00000001086c7547 */ /* 0x000fea000b800000 */
[----:B------:R-:W0:Y:S01]  /*3f30*/  S2UR UR5, SR_CgaCtaId ;  /* 0x00000000000579c3 */ /* 0x000e220000008800 */
[----:B------:R-:W-:Y:S01]  /*3f40*/  UMOV UR6, 0x400 ;  /* 0x0000040000067882 */ /* 0x000fe20000000000 */
[----:B------:R-:W-:Y:S01]  /*3f50*/  IMAD R18, R18, 0x5, R13 ;  /* 0x0000000512127824 */ /* 0x000fe200078e020d */
[----:B------:R-:W-:Y:S01]  /*3f60*/  ISETP.GE.AND P1, PT, R13, UR12, PT ;  /* 0x0000000c0d007c0c */ /* 0x000fe2000bf26270 */
[----:B------:R-:W4:Y:S01]  /*3f70*/  LDCU UR4, c[0x0][0x440] ;  /* 0x00008800ff0477ac */ /* 0x000f220008000800 */
[----:B------:R-:W-:Y:S02]  /*3f80*/  UIMAD.WIDE UR14, UR11, 0x4, URZ ;  /* 0x000000040b0e78a5 */ /* 0x000fe4000f8e02ff */
[----:B0-----:R-:W-:Y:S02]  /*3f90*/  ULEA UR5, UR5, UR6, 0x18 ;  /* 0x0000000605057291 */ /* 0x001fe4000f8ec0ff */
[----:B------:R-:W-:-:S04]  /*3fa0*/  UIADD3 UR6, UPT, UPT, -UR10, URZ, URZ ;  /* 0x000000ff0a067290 */ /* 0x000fc8000fffe1ff */
[----:B----4-:R-:W-:-:S08]  /*3fb0*/  LEA R6, R18, UR5, 0x2 ;  /* 0x0000000512067c11 */ /* 0x010fd0000f8e10ff */
.L_x_35:
[----:B------:R0:W4:Y:S01]  /*3fc0*/  LDS R4, [R6] ;  /* 0x0000000006047984 */ /* 0x0001220000000800 */
[----:B------:R-:W-:Y:S01]  /*3fd0*/  UIADD3 UR6, UPT, UPT, UR6, 0x1, URZ ;  /* 0x0000000106067890 */ /* 0x000fe2000fffe0ff */
[----:B------:R-:W-:Y:S04]  /*3fe0*/  BSSY.RECONVERGENT B0, `(.L_x_33) ;  /* 0x0000006000007945 */ /* 0x000fe80003800200 */
[----:B------:R-:W-:Y:S05]  /*3ff0*/  @P1 BRA `(.L_x_34) ;  /* 0x0000000000101947 */ /* 0x000fea0003800000 */
[----:B------:R-:W-:Y:S02]  /*4000*/  ISETP.GE.AND P0, PT, R14, UR4, PT ;  /* 0x000000040e007c0c */ /* 0x000fe4000bf06270 */
[----:B------:R-:W-:Y:S02]  /*4010*/  CS2R R10, SRZ ;  /* 0x00000000000a7805 */ /* 0x000fe4000001ff00 */
[----:B------:R-:W-:Y:S09]  /*4020*/  CS2R R8, SRZ ;  /* 0x0000000000087805 */ /* 0x000ff2000001ff00 */
[----:B------:R0:W5:Y:S02]  /*4030*/  @!P0 LDG.E.128 R8, desc[UR8][R16.64] ;  /* 0x0000000810088981 */ /* 0x000164000c1e1d00 */
.L_x_34:
[----:B------:R-:W-:Y:S05]  /*4040*/  BSYNC.RECONVERGENT B0 ;  /* 0x0000000000007941 */ /* 0x000fea0003800200 */
.L_x_33:
[----:B0-----:R-:W-:Y:S01]  /*4050*/  IADD3 R16, P0, PT, R16, UR14, RZ ;  /* 0x0000000e10107c10 */ /* 0x001fe2000ff1e0ff */
[----:B------:R-:W-:Y:S01]  /*4060*/  UISETP.NE.AND UP0, UPT, UR6, URZ, UPT ;  /* 0x000000ff0600728c */ /* 0x000fe2000bf05270 */
[----:B----45:R-:W-:Y:S01]  /*4070*/  FFMA.FTZ R5, R4, R8, R5 ;  /* 0x0000000804057223 */ /* 0x030fe20000010005 */
[----:B------:R-:W-:Y:S01]  /*4080*/  IADD3 R6, PT, PT, R6, 0x14, RZ ;  /* 0x0000001406067810 */ /* 0x000fe20007ffe0ff */
[C---:B------:R-:W-:Y:S01]  /*4090*/  FFMA.FTZ R2, R4.reuse, R9, R2 ;  /* 0x0000000904027223 */ /* 0x040fe20000010002 */
[C---:B------:R-:W-:Y:S01]  /*40a0*/  FFMA.FTZ R3, R4.reuse, R10, R3 ;  /* 0x0000000a04037223 */ /* 0x040fe20000010003 */
[----:B------:R-:W-:Y:S01]  /*40b0*/  IADD3.X R17, PT, PT, R17, UR15, RZ, P0, !PT ;  /* 0x0000000f11117c10 */ /* 0x000fe200087fe4ff */
[----:B------:R-:W-:Y:S03]  /*40c0*/  FFMA.FTZ R0, R4, R11, R0 ;  /* 0x0000000b04007223 */ /* 0x000fe60000010000 */
[----:B------:R-:W-:Y:S05]  /*40d0*/  BRA.U UP0, `(.L_x_35) ;  /* 0xfffffffd00b87547 */ /* 0x000fea000b83ffff */
.L_x_22:
[----:B------:R-:W-:-:S04]  /*40e0*/  IADD3 R13, PT, PT, R13, UR19, RZ ;  /* 0x000000130d0d7c10 */ /* 0x000fc8000fffe0ff */
[----:B------:R-:W-:-:S13]  /*40f0*/  ISETP.GE.AND P0, PT, R13, UR20, PT ;  /* 0x000000140d007c0c */ /* 0x000fda000bf06270 */
[----:B------:R-:W-:Y:S05]  /*4100*/  @P0 EXIT ;  /* 0x000000000000094d */ /* 0x000fea0003800000 */
[----:B0-----:R-:W-:Y:S01]  /*4110*/  IABS R9, UR21 ;  /* 0x0000001500097c13 */ /* 0x001fe20008000000 */
[----:B------:R-:W0:Y:S01]  /*4120*/  LDC R8, c[0x0][0x434] ;  /* 0x00010d00ff087b82 */ /* 0x000e220000000800 */
[----:B------:R-:W-:Y:S01]  /*4130*/  IABS R10, R13 ;  /* 0x0000000d000a7213 */ /* 0x000fe20000000000 */
[----:B------:R-:W4:Y:S01]  /*4140*/  LDCU UR4, c[0x0][0x440] ;  /* 0x00008800ff0477ac */ /* 0x000f220008000800 */
[----:B------:R-:W5:Y:S01]  /*4150*/  I2F.RP R7, R9 ;  /* 0x0000000900077306 */ /* 0x000f620000209400 */
[----:B------:R-:W-:-:S05]  /*4160*/  IABS R6, UR21 ;  /* 0x0000001500067c13 */ /* 0x000fca0008000000 */
[----:B------:R-:W-:Y:S02]  /*4170*/  IMAD.MOV R6, RZ, RZ, -R6 ;  /* 0x000000ffff067224 */ /* 0x000fe400078e0a06 */
[----:B-----5:R-:W5:Y:S02]  /*4180*/  MUFU.RCP R16, R7 ;  /* 0x0000000700107308 */ /* 0x020f640000001000 */
[----:B-----5:R-:W-:Y:S01]  /*4190*/  VIADD R16, R16, 0xffffffe ;  /* 0x0ffffffe10107836 */ /* 0x020fe20000000000 */
[----:B0-----:R-:W-:-:S05]  /*41a0*/  IABS R7, R8 ;  /* 0x0000000800077213 */ /* 0x001fca0000000000 */
[----:B------:R0:W5:Y:S02]  /*41b0*/  F2I.FTZ.U32.TRUNC.NTZ R17, R16 ;  /* 0x0000001000117305 */ /* 0x000164000021f000 */
[----:B0-----:R-:W-:Y:S02]  /*41c0*/  HFMA2 R16, -RZ, RZ, 0, 0 ;  /* 0x00000000ff107431 */ /* 0x001fe400000001ff */
[----:B-----5:R-:W-:-:S04]  /*41d0*/  IMAD.MOV R4, RZ, RZ, -R17 ;  /* 0x000000ffff047224 */ /* 0x020fc800078e0a11 */
[----:B------:R-:W-:Y:S02]  /*41e0*/  IMAD R11, R4, R9, RZ ;  /* 0x00000009040b7224 */ /* 0x000fe400078e02ff */
[----:B------:R-:W0:Y:S02]  /*41f0*/  I2F.RP R4, R7 ;  /* 0x0000000700047306 */ /* 0x000e240000209400 */
[----:B------:R-:W-:-:S06]  /*4200*/  IMAD.HI.U32 R11, R17, R11, R16 ;  /* 0x0000000b110b7227 */ /* 0x000fcc00078e0010 */
[----:B------:R-:W-:-:S04]  /*4210*/  IMAD.HI.U32 R11, R11, R10, RZ ;  /* 0x0000000a0b0b7227 */ /* 0x000fc800078e00ff */
[----:B------:R-:W-:Y:S01]  /*4220*/  IMAD R6, R11, R6, R10 ;  /* 0x000000060b067224 */ /* 0x000fe200078e020a */
[----:B0-----:R-:W0:Y:S04]  /*4230*/  MUFU.RCP R4, R4 ;  /* 0x0000000400047308 */ /* 0x001e280000001000 */
[----:B------:R-:W-:-:S13]  /*4240*/  ISETP.GT.U32.AND P1, PT, R9, R6, PT ;  /* 0x000000060900720c */ /* 0x000fda0003f24070 */
[----:B------:R-:W-:Y:S01]  /*4250*/  @!P1 IMAD.IADD R6, R6, 0x1, -R9 ;  /* 0x0000000106069824 */ /* 0x000fe200078e0a09 */
[----:B------:R-:W-:Y:S01]  /*4260*/  @!P1 IADD3 R11, PT, PT, R11, 0x1, RZ ;  /* 0x000000010b0b9810 */ /* 0x000fe20007ffe0ff */
[----:B0-----:R-:W-:Y:S01]  /*4270*/  VIADD R18, R4, 0xffffffe ;  /* 0x0ffffffe04127836 */ /* 0x001fe20000000000 */
[----:B------:R-:W-:Y:S02]  /*4280*/  ISETP.NE.AND P1, PT, RZ, UR21, PT ;  /* 0x00000015ff007c0c */ /* 0x000fe4000bf25270 */
[----:B------:R-:W-:Y:S01]  /*4290*/  ISETP.GE.U32.AND P2, PT, R6, R9, PT ;  /* 0x000000090600720c */ /* 0x000fe20003f46070 */
[----:B------:R-:W0:Y:S01]  /*42a0*/  F2I.FTZ.U32.TRUNC.NTZ R19, R18 ;  /* 0x0000001200137305 */ /* 0x000e22000021f000 */
[----:B------:R-:W-:-:S04]  /*42b0*/  LOP3.LUT R6, R13, UR21, RZ, 0x3c, !PT ;  /* 0x000000150d067c12 */ /* 0x000fc8000f8e3cff */
[----:B------:R-:W-:-:S07]  /*42c0*/  ISETP.GE.AND P0, PT, R6, RZ, PT ;  /* 0x000000ff0600720c */ /* 0x000fce0003f06270 */
[----:B------:R-:W-:Y:S02]  /*42d0*/  @P2 IADD3 R11, PT, PT, R11, 0x1, RZ ;  /* 0x000000010b0b2810 */ /* 0x000fe40007ffe0ff */
[----:B0-----:R-:W-:Y:S02]  /*42e0*/  IADD3 R6, PT, PT, RZ, -R19, RZ ;  /* 0x80000013ff067210 */ /* 0x001fe40007ffe0ff */
[----:B------:R-:W-:Y:S02]  /*42f0*/  MOV R18, RZ ;  /* 0x000000ff00127202 */ /* 0x000fe40000000f00 */
[----:B------:R-:W-:Y:S01]  /*4300*/  @!P0 IMAD.MOV R11, RZ, RZ, -R11 ;  /* 0x000000ffff0b8224 */ /* 0x000fe200078e0a0b */
[----:B------:R-:W-:Y:S01]  /*4310*/  @!P1 LOP3.LUT R11, RZ, UR21, RZ, 0x33, !PT ;  /* 0x00000015ff0b9c12 */ /* 0x000fe2000f8e33ff */
[----:B------:R-:W-:Y:S01]  /*4320*/  IMAD R6, R6, R7, RZ ;  /* 0x0000000706067224 */ /* 0x000fe200078e02ff */
[----:B----4-:R-:W-:-:S03]  /*4330*/  ISETP.GE.AND P1, PT, R14, UR4, PT ;  /* 0x000000040e007c0c */ /* 0x010fc6000bf26270 */
[----:B------:R-:W-:Y:S02]  /*4340*/  IMAD R9, R11, UR21, RZ ;  /* 0x000000150b097c24 */ /* 0x000fe4000f8e02ff */
[----:B------:R-:W-:-:S04]  /*4350*/  IMAD.HI.U32 R6, R19, R6, R18 ;  /* 0x0000000613067227 */ /* 0x000fc800078e0012 */
[----:B------:R-:W-:-:S05]  /*4360*/  IMAD.IADD R17, R13, 0x1, -R9 ;  /* 0x000000010d117824 */ /* 0x000fca00078e0a09 */
[----:B------:R-:W-:-:S05]  /*4370*/  IABS R4, R17 ;  /* 0x0000001100047213 */ /* 0x000fca0000000000 */
[----:B------:R-:W-:-:S04]  /*4380*/  IMAD.HI.U32 R10, R6, R4, RZ ;  /* 0x00000004060a7227 */ /* 0x000fc800078e00ff */
[----:B------:R-:W-:-:S04]  /*4390*/  IMAD.MOV R6, RZ, RZ, -R10 ;  /* 0x000000ffff067224 */ /* 0x000fc800078e0a0a */
[----:B------:R-:W-:-:S05]  /*43a0*/  IMAD R4, R7, R6, R4 ;  /* 0x0000000607047224 */ /* 0x000fca00078e0204 */
[----:B------:R-:W-:-:S13]  /*43b0*/  ISETP.GT.U32.AND P0, PT, R7, R4, PT ;  /* 0x000000040700720c */ /* 0x000fda0003f04070 */
[----:B------:R-:W-:-:S04]  /*43c0*/  @!P0 IADD3 R4, PT, PT, R4, -R7, RZ ;  /* 0x8000000704048210 */ /* 0x000fc80007ffe0ff */
[----:B------:R-:W-:Y:S01]  /*43d0*/  ISETP.GE.U32.AND P2, PT, R4, R7, PT ;  /* 0x000000070400720c */ /* 0x000fe20003f46070 */
[----:B------:R-:W-:-:S12]  /*43e0*/  @P1 EXIT ;  /* 0x000000000000194d */ /* 0x000fd80003800000 */
[----:B------:R-:W0:Y:S01]  /*43f0*/  LDCU.128 UR4, c[0x0][0x400] ;  /* 0x00008000ff0477ac */ /* 0x000e220008000c00 */
[----:B------:R-:W-:Y:S01]  /*4400*/  LOP3.LUT R17, R17, R8, RZ, 0x3c, !PT ;  /* 0x0000000811117212 */ /* 0x000fe200078e3cff */
[----:B------:R-:W-:Y:S01]  /*4410*/  @!P0 VIADD R10, R10, 0x1 ;  /* 0x000000010a0a8836 */ /* 0x000fe20000000000 */
[----:B------:R-:W-:Y:S01]  /*4420*/  ISETP.NE.AND P0, PT, R8, RZ, PT ;  /* 0x000000ff0800720c */ /* 0x000fe20003f05270 */
[----:B------:R-:W4:Y:S01]  /*4430*/  LDCU.64 UR10, c[0x0][0x410] ;  /* 0x00008200ff0a77ac */ /* 0x000f220008000a00 */
[----:B------:R-:W-:Y:S01]  /*4440*/  ISETP.GE.AND P1, PT, R17, RZ, PT ;  /* 0x000000ff1100720c */ /* 0x000fe20003f26270 */
[----:B------:R-:W-:Y:S01]  /*4450*/  @P2 VIADD R10, R10, 0x1 ;  /* 0x000000010a0a2836 */ /* 0x000fe20000000000 */
[----:B------:R-:W-:Y:S01]  /*4460*/  SHF.R.S32.HI R4, RZ, 0x1f, R11 ;  /* 0x0000001fff047819 */ /* 0x000fe2000001140b */
[----:B------:R-:W-:Y:S01]  /*4470*/  IMAD.MOV.U32 R15, RZ, RZ, RZ ;  /* 0x000000ffff0f7224 */ /* 0x000fe200078e00ff */
[----:B------:R-:W-:Y:S02]  /*4480*/  F2FP.BF16.F32.PACK_AB R2, R2, R5 ;  /* 0x000000050202723e */ /* 0x000fe400000010ff */
[----:B------:R-:W-:Y:S01]  /*4490*/  F2FP.BF16.F32.PACK_AB R3, R0, R3 ;  /* 0x000000030003723e */ /* 0x000fe200000010ff */
[----:B0-----:R-:W-:-:S06]  /*44a0*/  IMAD R4, R4, UR4, RZ ;  /* 0x0000000404047c24 */ /* 0x001fcc000f8e02ff */
[----:B------:R-:W-:Y:S01]  /*44b0*/  @!P1 IADD3 R10, PT, PT, -R10, RZ, RZ ;  /* 0x000000ff0a0a9210 */ /* 0x000fe20007ffe1ff */
[----:B------:R-:W-:Y:S01]  /*44c0*/  IMAD.WIDE.U32 R14, R11, UR4, R14 ;  /* 0x000000040b0e7c25 */ /* 0x000fe2000f8e000e */
[----:B------:R-:W-:-:S03]  /*44d0*/  @!P0 LOP3.LUT R10, RZ, R8, RZ, 0x33, !PT ;  /* 0x00000008ff0a8212 */ /* 0x000fc600078e33ff */
[----:B------:R-:W-:Y:S01]  /*44e0*/  IMAD R11, R11, UR5, R4 ;  /* 0x000000050b0b7c24 */ /* 0x000fe2000f8e0204 */
[----:B------:R-:W-:Y:S01]  /*44f0*/  SHF.R.S32.HI R4, RZ, 0x1f, R10 ;  /* 0x0000001fff047819 */ /* 0x000fe2000001140a */
[----:B------:R-:W-:Y:S01]  /*4500*/  IMAD R8, R10, R8, R9 ;  /* 0x000000080a087224 */ /* 0x000fe200078e0209 */
[----:B------:R-:W0:Y:S02]  /*4510*/  LDCU.64 UR4, c[0x0][0x3f0] ;  /* 0x00007e00ff0477ac */ /* 0x000e240008000a00 */
[----:B------:R-:W-:Y:S01]  /*4520*/  IADD3 R15, PT, PT, R15, R11, RZ ;  /* 0x0000000b0f0f7210 */ /* 0x000fe20007ffe0ff */
[----:B----4-:R-:W-:Y:S02]  /*4530*/  IMAD R7, R4, UR10, RZ ;  /* 0x0000000a04077c24 */ /* 0x010fe4000f8e02ff */
[----:B------:R-:W-:Y:S02]  /*4540*/  IMAD.IADD R8, R13, 0x1, -R8 ;  /* 0x000000010d087824 */ /* 0x000fe400078e0a08 */
[----:B------:R-:W-:-:S02]  /*4550*/  IMAD R9, R10, UR11, R7 ;  /* 0x0000000b0a097c24 */ /* 0x000fc4000f8e0207 */
[----:B------:R-:W-:Y:S01]  /*4560*/  IMAD.WIDE.U32 R14, R10, UR10, R14 ;  /* 0x0000000a0a0e7c25 */ /* 0x000fe2000f8e000e */
[----:B------:R-:W-:-:S04]  /*4570*/  SHF.R.S32.HI R7, RZ, 0x1f, R8 ;  /* 0x0000001fff077819 */ /* 0x000fc80000011408 */
[----:B------:R-:W-:Y:S01]  /*4580*/  IADD3 R15, PT, PT, R15, R9, RZ ;  /* 0x000000090f0f7210 */ /* 0x000fe20007ffe0ff */
[----:B------:R-:W-:-:S04]  /*4590*/  IMAD R7, R7, UR6, RZ ;  /* 0x0000000607077c24 */ /* 0x000fc8000f8e02ff */
[C---:B------:R-:W-:Y:S02]  /*45a0*/  IMAD R7, R8.reuse, UR7, R7 ;  /* 0x0000000708077c24 */ /* 0x040fe4000f8e0207 */
[----:B------:R-:W-:-:S05]  /*45b0*/  IMAD.WIDE.U32 R8, R8, UR6, R14 ;  /* 0x0000000608087c25 */ /* 0x000fca000f8e000e */
[----:B------:R-:W-:Y:S02]  /*45c0*/  IADD3 R7, PT, PT, R9, R7, RZ ;  /* 0x0000000709077210 */ /* 0x000fe40007ffe0ff */
[----:B0-----:R-:W-:-:S04]  /*45d0*/  LEA R4, P0, R8, UR4, 0x1 ;  /* 0x0000000408047c11 */ /* 0x001fc8000f8008ff */
[----:B------:R-:W-:-:S05]  /*45e0*/  LEA.HI.X R5, R8, UR5, R7, 0x1, P0 ;  /* 0x0000000508057c11 */ /* 0x000fca00080f0c07 */
[----:B------:R-:W-:Y:S01]  /*45f0*/  STG.E.64 desc[UR8][R4.64], R2 ;  /* 0x0000000204007986 */ /* 0x000fe2000c101b08 */
[----:B------:R-:W-:Y:S05]  /*4600*/  EXIT ;  /* 0x000000000000794d */ /* 0x000fea0003800000 */
        .weak           $__internal_0_$__cuda_sm20_div_s64
        .type           $__internal_0_$__cuda_sm20_div_s64,@function
        .size           $__internal_0_$__cuda_sm20_div_s64,(.L_x_7152 - $__internal_0_$__cuda_sm20_div_s64)
$__internal_0_$__cuda_sm20_div_s64:
[----:B------:R-:W-:Y:S02]  /*4610*/  IADD3 R29, P0, PT, RZ, -R18, RZ ;  /* 0x80000012ff1d7210 */ /* 0x000fe40007f1e0ff */
[----:B------:R-:W-:-:S03]  /*4620*/  ISETP.GE.AND P1, PT, R15, RZ, PT ;  /* 0x000000ff0f00720c */ /* 0x000fc60003f26270 */
[----:B------:R-:W-:Y:S01]  /*4630*/  IMAD.X R0, RZ, RZ, ~R15, P0 ;  /* 0x000000ffff007224 */ /* 0x000fe200000e0e0f */
[----:B------:R-:W-:-:S04]  /*4640*/  SEL R28, R29, R18, !P1 ;  /* 0x000000121d1c7207 */ /* 0x000fc80004800000 */
[----:B------:R-:W-:-:S04]  /*4650*/  SEL R29, R0, R15, !P1 ;  /* 0x0000000f001d7207 */ /* 0x000fc80004800000 */
[----:B------:R-:W0:Y:S08]  /*4660*/  I2F.U64.RP R0, R28 ;  /* 0x0000001c00007312 */ /* 0x000e300000309000 */
[----:B0-----:R-:W0:Y:S02]  /*4670*/  MUFU.RCP R38, R0 ;  /* 0x0000000000267308 */ /* 0x001e240000001000 */
[----:B0-----:R-:W-:-:S06]  /*4680*/  VIADD R38, R38, 0x1ffffffe ;  /* 0x1ffffffe26267836 */ /* 0x001fcc0000000000 */
[----:B------:R-:W0:Y:S02]  /*4690*/  F2I.U64.TRUNC R38, R38 ;  /* 0x0000002600267311 */ /* 0x000e24000020d800 */
[----:B0-----:R-:W-:-:S04]  /*46a0*/  IMAD.WIDE.U32 R36, R38, R28, RZ ;  /* 0x0000001c26247225 */ /* 0x001fc800078e00ff */
[C---:B------:R-:W-:Y:S01]  /*46b0*/  IMAD R21, R38.reuse, R29, R37 ;  /* 0x0000001d26157224 */ /* 0x040fe200078e0225 */
[----:B------:R-:W-:Y:S01]  /*46c0*/  IADD3 R19, P0, PT, RZ, -R36, RZ ;  /* 0x80000024ff137210 */ /* 0x000fe20007f1e0ff */
[----:B------:R-:W-:Y:S02]  /*46d0*/  IMAD.MOV.U32 R37, RZ, RZ, R38 ;  /* 0x000000ffff257224 */ /* 0x000fe400078e0026 */
[----:B------:R-:W-:Y:S02]  /*46e0*/  IMAD R2, R39, R28, R21 ;  /* 0x0000001c27027224 */ /* 0x000fe400078e0215 */
[----:B------:R-:W-:-:S04]  /*46f0*/  IMAD.HI.U32 R36, R38, R19, RZ ;  /* 0x0000001326247227 */ /* 0x000fc800078e00ff */
[----:B------:R-:W-:-:S04]  /*4700*/  IMAD.X R2, RZ, RZ, ~R2, P0 ;  /* 0x000000ffff027224 */ /* 0x000fc800000e0e02 */
[----:B------:R-:W-:-:S04]  /*4710*/  IMAD.WIDE.U32 R36, P2, R38, R2, R36 ;  /* 0x0000000226247225 */ /* 0x000fc80007840024 */
[C---:B------:R-:W-:Y:S02]  /*4720*/  IMAD R0, R39.reuse, R2, RZ ;  /* 0x0000000227007224 */ /* 0x040fe400078e02ff */
[----:B------:R-:W-:-:S04]  /*4730*/  IMAD.HI.U32 R19, P1, R39, R19, R36 ;  /* 0x0000001327137227 */ /* 0x000fc80007820024 */
[----:B------:R-:W-:Y:S01]  /*4740*/  IMAD.HI.U32 R2, R39, R2, RZ ;  /* 0x0000000227027227 */ /* 0x000fe200078e00ff */
[----:B------:R-:W-:-:S03]  /*4750*/  IADD3 R37, P0, PT, R0, R19, RZ ;  /* 0x0000001300257210 */ /* 0x000fc60007f1e0ff */
[----:B------:R-:W-:Y:S02]  /*4760*/  IMAD.X R2, R2, 0x1, R39, P2 ;  /* 0x0000000102027824 */ /* 0x000fe400010e0627 */
[----:B------:R-:W-:-:S03]  /*4770*/  IMAD.WIDE.U32 R38, R37, R28, RZ ;  /* 0x0000001c25267225 */ /* 0x000fc600078e00ff */
[----:B------:R-:W-:Y:S01]  /*4780*/  IADD3.X R21, PT, PT, RZ, RZ, R2, P0, P1 ;  /* 0x000000ffff157210 */ /* 0x000fe200007e2402 */
[----:B------:R-:W-:Y:S01]  /*4790*/  IMAD R0, R37, R29, R39 ;  /* 0x0000001d25007224 */ /* 0x000fe200078e0227 */
[----:B------:R-:W-:Y:S01]  /*47a0*/  IADD3 R2, P0, PT, RZ, -R38, RZ ;  /* 0x80000026ff027210 */ /* 0x000fe20007f1e0ff */
[----:B------:R-:W-:Y:S01]  /*47b0*/  IMAD.MOV.U32 R39, RZ, RZ, RZ ;  /* 0x000000ffff277224 */ /* 0x000fe200078e00ff */
[----:B------:R-:W-:Y:S01]  /*47c0*/  ISETP.GE.AND P1, PT, R17, RZ, PT ;  /* 0x000000ff1100720c */ /* 0x000fe20003f26270 */
[----:B------:R-:W-:Y:S02]  /*47d0*/  IMAD R0, R21, R28, R0 ;  /* 0x0000001c15007224 */ /* 0x000fe400078e0200 */
[----:B------:R-:W-:-:S04]  /*47e0*/  IMAD.HI.U32 R36, R37, R2, RZ ;  /* 0x0000000225247227 */ /* 0x000fc800078e00ff */
[----:B------:R-:W-:-:S04]  /*47f0*/  IMAD.X R0, RZ, RZ, ~R0, P0 ;  /* 0x000000ffff007224 */ /* 0x000fc800000e0e00 */
[----:B------:R-:W-:-:S04]  /*4800*/  IMAD.WIDE.U32 R36, P0, R37, R0, R36 ;  /* 0x0000000025247225 */ /* 0x000fc80007800024 */
[----:B------:R-:W-:-:S04]  /*4810*/  IMAD.HI.U32 R19, P3, R21, R2, R36 ;  /* 0x0000000215137227 */ /* 0x000fc80007860024 */
[----:B------:R-:W-:-:S04]  /*4820*/  IMAD.HI.U32 R2, R21, R0, RZ ;  /* 0x0000000015027227 */ /* 0x000fc800078e00ff */
[----:B------:R-:W-:Y:S01]  /*4830*/  IMAD R0, R21, R0, RZ ;  /* 0x0000000015007224 */ /* 0x000fe200078e02ff */
[----:B------:R-:W-:-:S04]  /*4840*/  IADD3.X R2, PT, PT, R2, R21, RZ, P0, !PT ;  /* 0x0000001502027210 */ /* 0x000fc800007fe4ff */
[----:B------:R-:W-:Y:S02]  /*4850*/  IADD3 R21, P2, PT, R0, R19, RZ ;  /* 0x0000001300157210 */ /* 0x000fe40007f5e0ff */
[-C--:B------:R-:W-:Y:S02]  /*4860*/  IADD3 R19, P0, PT, RZ, -R20.reuse, RZ ;  /* 0x80000014ff137210 */ /* 0x080fe40007f1e0ff */
[----:B------:R-:W-:Y:S02]  /*4870*/  IADD3.X R37, PT, PT, RZ, RZ, R2, P2, P3 ;  /* 0x000000ffff257210 */ /* 0x000fe400017e6402 */
[----:B------:R-:W-:Y:S01]  /*4880*/  SEL R19, R19, R20, !P1 ;  /* 0x0000001413137207 */ /* 0x000fe20004800000 */
[----:B------:R-:W-:-:S04]  /*4890*/  IMAD.X R0, RZ, RZ, ~R17, P0 ;  /* 0x000000ffff007224 */ /* 0x000fc800000e0e11 */
[----:B------:R-:W-:Y:S01]  /*48a0*/  IMAD.HI.U32 R38, R21, R19, RZ ;  /* 0x0000001315267227 */ /* 0x000fe200078e00ff */
[----:B------:R-:W-:-:S05]  /*48b0*/  SEL R0, R0, R17, !P1 ;  /* 0x0000001100007207 */ /* 0x000fca0004800000 */
[----:B------:R-:W-:-:S04]  /*48c0*/  IMAD.WIDE.U32 R38, R21, R0, R38 ;  /* 0x0000000015267225 */ /* 0x000fc800078e0026 */
[C---:B------:R-:W-:Y:S02]  /*48d0*/  IMAD R21, R37.reuse, R0, RZ ;  /* 0x0000000025157224 */ /* 0x040fe400078e02ff */
[----:B------:R-:W-:-:S05]  /*48e0*/  IMAD.HI.U32 R2, P0, R37, R19, R38 ;  /* 0x0000001325027227 */ /* 0x000fca0007800026 */
[----:B------:R-:W-:Y:S01]  /*48f0*/  IADD3 R21, P1, PT, R21, R2, RZ ;  /* 0x0000000215157210 */ /* 0x000fe20007f3e0ff */
[----:B------:R-:W-:-:S04]  /*4900*/  IMAD.HI.U32 R2, R37, R0, RZ ;  /* 0x0000000025027227 */ /* 0x000fc800078e00ff */
[----:B------:R-:W-:Y:S02]  /*4910*/  IMAD.X R2, RZ, RZ, R2, P0 ;  /* 0x000000ffff027224 */ /* 0x000fe400000e0602 */
[----:B------:R-:W-:-:S04]  /*4920*/  IMAD.WIDE.U32 R36, R21, R28, RZ ;  /* 0x0000001c15247225 */ /* 0x000fc800078e00ff */
[----:B------:R-:W-:Y:S01]  /*4930*/  IMAD R37, R21, R29, R37 ;  /* 0x0000001d15257224 */ /* 0x000fe200078e0225 */
[----:B------:R-:W-:Y:S01]  /*4940*/  IADD3 R19, P0, PT, -R36, R19, RZ ;  /* 0x0000001324137210 */ /* 0x000fe20007f1e1ff */
[----:B------:R-:W-:-:S03]  /*4950*/  IMAD.X R2, RZ, RZ, R2, P1 ;  /* 0x000000ffff027224 */ /* 0x000fc600008e0602 */
[-C--:B------:R-:W-:Y:S01]  /*4960*/  ISETP.GE.U32.AND P3, PT, R19, R28.reuse, PT ;  /* 0x0000001c1300720c */ /* 0x080fe20003f66070 */
[----:B------:R-:W-:-:S05]  /*4970*/  IMAD R37, R2, R28, R37 ;  /* 0x0000001c02257224 */ /* 0x000fca00078e0225 */
[----:B------:R-:W-:Y:S02]  /*4980*/  IADD3.X R37, PT, PT, ~R37, R0, RZ, P0, !PT ;  /* 0x0000000025257210 */ /* 0x000fe400007fe5ff */
[----:B------:R-:W-:Y:S02]  /*4990*/  IADD3 R0, P2, PT, R19, -R28, RZ ;  /* 0x8000001c13007210 */ /* 0x000fe40007f5e0ff */
[----:B------:R-:W-:-:S04]  /*49a0*/  ISETP.GE.U32.AND.EX P3, PT, R37, R29, PT, P3 ;  /* 0x0000001d2500720c */ /* 0x000fc80003f66130 */
[----:B------:R-:W-:Y:S01]  /*49b0*/  SEL R19, R0, R19, P3 ;  /* 0x0000001300137207 */ /* 0x000fe20001800000 */
[----:B------:R-:W-:-:S03]  /*49c0*/  IMAD.X R0, R37, 0x1, ~R29, P2 ;  /* 0x0000000125007824 */ /* 0x000fc600010e0e1d */
[----:B------:R-:W-:Y:S02]  /*49d0*/  ISETP.GE.U32.AND P0, PT, R19, R28, PT ;  /* 0x0000001c1300720c */ /* 0x000fe40003f06070 */
[----:B------:R-:W-:Y:S02]  /*49e0*/  IADD3 R28, P1, PT, R21, 0x1, RZ ;  /* 0x00000001151c7810 */ /* 0x000fe40007f3e0ff */
[----:B------:R-:W-:Y:S02]  /*49f0*/  SEL R37, R0, R37, P3 ;  /* 0x0000002500257207 */ /* 0x000fe40001800000 */
[----:B------:R-:W-:Y:S01]  /*4a00*/  SEL R28, R28, R21, P3 ;  /* 0x000000151c1c7207 */ /* 0x000fe20001800000 */
[----:B------:R-:W-:Y:S01]  /*4a10*/  IMAD.X R19, RZ, RZ, R2, P1 ;  /* 0x000000ffff137224 */ /* 0x000fe200008e0602 */
[----:B------:R-:W-:Y:S01]  /*4a20*/  ISETP.GE.U32.AND.EX P0, PT, R37, R29, PT, P0 ;  /* 0x0000001d2500720c */ /* 0x000fe20003f06100 */
[----:B------:R-:W-:Y:S01]  /*4a30*/  IMAD.MOV.U32 R29, RZ, RZ, 0x0 ;  /* 0x00000000ff1d7424 */ /* 0x000fe200078e00ff */
[----:B------:R-:W-:-:S02]  /*4a40*/  IADD3 R21, P1, PT, R28, 0x1, RZ ;  /* 0x000000011c157810 */ /* 0x000fc40007f3e0ff */
[----:B------:R-:W-:Y:S02]  /*4a50*/  SEL R19, R19, R2, P3 ;  /* 0x0000000213137207 */ /* 0x000fe40001800000 */
[----:B------:R-:W-:Y:S01]  /*4a60*/  SEL R21, R21, R28, P0 ;  /* 0x0000001c15157207 */ /* 0x000fe20000000000 */
[----:B------:R-:W-:Y:S01]  /*4a70*/  IMAD.MOV.U32 R28, RZ, RZ, R16 ;  /* 0x000000ffff1c7224 */ /* 0x000fe200078e0010 */
[----:B------:R-:W-:Y:S01]  /*4a80*/  LOP3.LUT R2, R15, R17, RZ, 0x3c, !PT ;  /* 0x000000110f027212 */ /* 0x000fe200078e3cff */
[----:B------:R-:W-:-:S03]  /*4a90*/  IMAD.X R0, RZ, RZ, R19, P1 ;  /* 0x000000ffff007224 */ /* 0x000fc600008e0613 */
[----:B------:R-:W-:Y:S02]  /*4aa0*/  ISETP.GE.AND P2, PT, R2, RZ, PT ;  /* 0x000000ff0200720c */ /* 0x000fe40003f46270 */
[----:B------:R-:W-:Y:S02]  /*4ab0*/  SEL R19, R0, R19, P0 ;  /* 0x0000001300137207 */ /* 0x000fe40000000000 */
[----:B------:R-:W-:Y:S02]  /*4ac0*/  IADD3 R0, P1, PT, RZ, -R21, RZ ;  /* 0x80000015ff007210 */ /* 0x000fe40007f3e0ff */
[----:B------:R-:W-:Y:S02]  /*4ad0*/  ISETP.NE.U32.AND P0, PT, R18, RZ, PT ;  /* 0x000000ff1200720c */ /* 0x000fe40003f05070 */
[----:B------:R-:W-:Y:S02]  /*4ae0*/  IADD3.X R2, PT, PT, RZ, ~R19, RZ, P1, !PT ;  /* 0x80000013ff027210 */ /* 0x000fe40000ffe4ff */
[----:B------:R-:W-:-:S02]  /*4af0*/  ISETP.NE.AND.EX P0, PT, R15, RZ, PT, P0 ;  /* 0x000000ff0f00720c */ /* 0x000fc40003f05300 */
[----:B------:R-:W-:Y:S02]  /*4b00*/  SEL R0, R0, R21, !P2 ;  /* 0x0000001500007207 */ /* 0x000fe40005000000 */
[----:B------:R-:W-:Y:S02]  /*4b10*/  SEL R2, R2, R19, !P2 ;  /* 0x0000001302027207 */ /* 0x000fe40005000000 */
[----:B------:R-:W-:Y:S02]  /*4b20*/  SEL R0, R0, 0xffffffff, P0 ;  /* 0xffffffff00007807 */ /* 0x000fe40000000000 */
[----:B------:R-:W-:Y:S01]  /*4b30*/  SEL R17, R2, 0xffffffff, P0 ;  /* 0xffffffff02117807 */ /* 0x000fe20000000000 */
[----:B------:R-:W-:Y:S06]  /*4b40*/  RET.REL.NODEC R28 `(_ZN5flash32flash_fwd_splitkv_combine_kernelI23Flash_fwd_kernel_traitsILi128ELi64ELi128ELi4ELb0ELb0EN7cutlass10bfloat16_tE19Flash_kernel_traitsILi128ELi64ELi128ELi4ES3_EELi4ELi7ELb0EEEvNS_16Flash_fwd_paramsE) ;  /* 0xffffffb41c2c7950 */ /* 0x000fec0003c3ffff */
.L_x_36:
[----:B------:R-:W-:-:S00]  /*4b50*/  BRA `(.L_x_36) ;  /* 0xfffffffc00fc7947 */ /* 0x000fc0000383ffff */
[----:B------:R-:W-:-:S00]  /*4b60*/  NOP ;  /* 0x0000000000007918 */ /* 0x000fc00000000000 */
        /* <DEDUP_REMOVED lines=9> */
.L_x_7152:


//--------------------- .text._ZN5flash32flash_fwd_splitkv_combine_kernelI23Flash_fwd_kernel_traitsILi128ELi64ELi128ELi4ELb0ELb0EN7cutlass10bfloat16_tE19Flash_kernel_traitsILi128ELi64ELi128ELi4ES3_EELi4ELi6ELb0EEEvNS_16Flash_fwd_paramsE --------------------------
	.section	.text._ZN5flash32flash_fwd_splitkv_combine_kernelI23Flash_fwd_kernel_traitsILi128ELi64ELi128ELi4ELb0ELb0EN7cutlass10bfloat16_tE19Flash_kernel_traitsILi128ELi64ELi128ELi4ES3_EELi4ELi6ELb0EEEvNS_16Flash_fwd_paramsE,"ax",@progbits
	.align	128
        .global         _ZN5flash32flash_fwd_splitkv_combine_kernelI23Flash_fwd_kernel_traitsILi128ELi64ELi128ELi4ELb0ELb0EN7cutlass10bfloat16_tE19Flash_kernel_traitsILi128ELi64ELi128ELi4ES3_EELi4ELi6ELb0EEEvNS_16Flash_fwd_paramsE
        .type           _ZN5flash32flash_fwd_splitkv_combine_kernelI23Flash_fwd_kernel_traitsILi128ELi64ELi128ELi4ELb0ELb0EN7cutlass10bfloat16_tE19Flash_kernel_traitsILi128ELi64ELi128ELi4ES3_EELi4ELi6ELb0EEEvNS_16Flash_fwd_paramsE,@function
        .size           _ZN5flash32flash_fwd_splitkv_combine_kernelI23Flash_fwd_kernel_traitsILi128ELi64ELi128ELi4ELb0ELb0EN7cutlass10bfloat16_tE19Flash_kernel_traitsILi128ELi64ELi128ELi4ES3_EELi4ELi6ELb0EEEvNS_16Flash_fwd_paramsE,(.L_x_7153 - _ZN5flash32flash_fwd_splitkv_combine_kernelI23Flash_fwd_kernel_traitsILi128ELi64ELi128ELi4ELb0ELb0EN7cutlass10bfloat16_tE19Flash_kernel_traitsILi128ELi64ELi128ELi4ES3_EELi4ELi6ELb0EEEvNS_16Flash_fwd_paramsE)
        .other          _ZN5flash32flash_fwd_splitkv_combine_kernelI23Flash_fwd_kernel_traitsILi128ELi64ELi128ELi4ELb0ELb0EN7cutlass10bfloat16_tE19Flash_kernel_traitsILi128ELi64ELi128ELi4ES3_EELi4ELi6ELb0EEEvNS_16Flash_fwd_paramsE,@"STO_CUDA_ENTRY STV_DEFAULT"
_ZN5flash32flash_fwd_splitkv_combine_kernelI23Flash_fwd_kernel_traitsILi128ELi64ELi128ELi4ELb0ELb0EN7cutlass10bfloat16_tE19Flash_kernel_traitsILi128ELi64ELi128ELi4ES3_EELi4ELi6ELb0EEEvNS_16Flash_fwd_paramsE:
.text._ZN5flash32flash_fwd_splitkv_combine_kernelI23Flash_fwd_kernel_traitsILi128ELi64ELi128ELi4ELb0ELb0EN7cutlass10bfloat16_tE19Flash_kernel_traitsILi128ELi64ELi128ELi4ES3_EELi4ELi6ELb0EEEvNS_16Flash_fwd_paramsE:
        /* <DEDUP_REMOVED lines=38> */
.L_x_37:
[----:B------:R-:W-:Y:S01]  /*0260*/  IMAD.U32 R14, RZ, RZ, UR21 ;  /* 0x00000015ff0e7e24 */ /* 0x000fe2000f8e00ff */
[----:B------:R-:W-:Y:S01]  /*0270*/  MOV R20, UR19 ;  /* 0x0000001300147c02 */ /* 0x000fe20008000f00 */
[----:B------:R-:W-:Y:S01]  /*0280*/  IMAD.U32 R19, RZ, RZ, UR15 ;  /* 0x0000000fff137e24 */ /* 0x000fe2000f8e00ff */
[----:B------:R-:W-:Y:S02]  /*0290*/  MOV R18, UR14 ;  /* 0x0000000e00127c02 */ /* 0x000fe40008000f00 */
[----:B------:R-:W-:Y:S02]  /*02a0*/  MOV R16, 0x2c0 ;  /* 0x000002c000107802 */ /* 0x000fe40000000f00 */
[----:B------:R-:W-:Y:S05]  /*02b0*/  CALL.REL.NOINC `($__internal_1_$__cuda_sm20_div_s64) ;  /* 0x0000003c00cc7944 */ /* 0x000fea0003c00000 */
[----:B------:R-:W-:-:S07]  /*02c0*/  MOV R13, R11 ;  /* 0x0000000b000d7202 */ /* 0x000fce0000000f00 */
.L_x_38:
        /* <DEDUP_REMOVED lines=11> */
[----:B------:R-:W-:-:S07]  /*0380*/  ISETP.NE.U32.AND P0, PT, R20, RZ, PT ;  /* 0x000000ff1400720c */ /* 0x000fce0003f05070 */
[----:B0-----:R-:W0:Y:S02]  /*0390*/  MUFU.RCP R2, R6 ;  /* 0x0000000600027308 */ /* 0x001e240000001000 */
[----:B0-----:R-:W-:-:S06]  /*03a0*/  VIADD R2, R2, 0xffffffe ;  /* 0x0ffffffe02027836 */ /* 0x001fcc0000000000 */
[----:B------:R0:W1:Y:S02]  /*03b0*/  F2I.FTZ.U32.TRUNC.NTZ R3, R2 ;  /* 0x0000000200037305 */ /* 0x000064000021f000 */
[----:B0-----:R-:W-:Y:S02]  /*03c0*/  HFMA2 R2, -RZ, RZ, 0, 0 ;  /* 0x00000000ff027431 */ /* 0x001fe400000001ff */
[----:B-1----:R-:W-:-:S04]  /*03d0*/  IMAD.MOV R0, RZ, RZ, -R3 ;  /* 0x000000ffff007224 */ /* 0x002fc800078e0a03 */
[----:B------:R-:W-:-:S04]  /*03e0*/  IMAD R5, R0, R20, RZ ;  /* 0x0000001400057224 */ /* 0x000fc800078e02ff */
[----:B------:R-:W-:-:S06]  /*03f0*/  IMAD.HI.U32 R5, R3, R5, R2 ;  /* 0x0000000503057227 */ /* 0x000fcc00078e0002 */
[----:B------:R-:W-:Y:S01]  /*0400*/  IMAD.HI.U32 R4, R5, R12, RZ ;  /* 0x0000000c05047227 */ /* 0x000fe200078e00ff */
[----:B------:R-:W-:-:S03]  /*0410*/  MOV R5, RZ ;  /* 0x000000ff00057202 */ /* 0x000fc60000000f00 */
        /* <DEDUP_REMOVED lines=9> */
.L_x_40:
[----:B------:R-:W-:Y:S01]  /*04b0*/  IMAD.MOV.U32 R14, RZ, RZ, R12 ;  /* 0x000000ffff0e7224 */ /* 0x000fe200078e000c */
[----:B------:R-:W-:Y:S02]  /*04c0*/  MOV R19, R13 ;  /* 0x0000000d00137202 */ /* 0x000fe40000000f00 */
[----:B------:R-:W-:Y:S02]  /*04d0*/  MOV R16, 0x4f0 ;  /* 0x000004f000107802 */ /* 0x000fe40000000f00 */
[----:B------:R-:W-:Y:S05]  /*04e0*/  CALL.REL.NOINC `($__internal_1_$__cuda_sm20_div_s64) ;  /* 0x0000003c00407944 */ /* 0x000fea0003c00000 */
[----:B------:R-:W-:Y:S02]  /*04f0*/  MOV R4, R12 ;  /* 0x0000000c00047202 */ /* 0x000fe40000000f00 */
[----:B------:R-:W-:Y:S02]  /*0500*/  MOV R5, R11 ;  /* 0x0000000b00057202 */ /* 0x000fe40000000f00 */
.L_x_41:
[----:B------:R-:W-:Y:S05]  /*0510*/  BSYNC.RECONVERGENT B0 ;  /* 0x0000000000007941 */ /* 0x000fea0003800200 */
.L_x_39:
        /* <DEDUP_REMOVED lines=27> */
[----:B------:R-:W-:Y:S01]  /*06d0*/  @!P0 IMAD.MOV R9, RZ, RZ, -R9 ;  /* 0x000000ffff098224 */ /* 0x000fe200078e0a09 */
[----:B------:R-:W-:-:S04]  /*06e0*/  @!P1 LOP3.LUT R9, RZ, UR5, RZ, 0x33, !PT ;  /* 0x00000005ff099c12 */ /* 0x000fc8000f8e33ff */
[----:B------:R-:W-:Y:S02]  /*06f0*/  ISETP.LT.U32.AND P0, PT, R20, R9, PT ;  /* 0x000000091400720c */ /* 0x000fe40003f01070 */
[----:B------:R-:W-:-:S04]  /*0700*/  SHF.R.S32.HI R29, RZ, 0x1f, R9 ;  /* 0x0000001fff1d7819 */ /* 0x000fc80000011409 */
[----:B------:R-:W-:-:S04]  /*0710*/  ISETP.LT.AND.EX P0, PT, R18, R29, PT, P0 ;  /* 0x0000001d1200720c */ /* 0x000fc80003f01300 */
[----:B------:R-:W-:Y:S02]  /*0720*/  SEL R29, R18, R29, P0 ;  /* 0x0000001d121d7207 */ /* 0x000fe40000000000 */
        /* <DEDUP_REMOVED lines=24> */
.L_x_43:
[----:B------:R-:W-:Y:S01]  /*08b0*/  IMAD.MOV.U32 R14, RZ, RZ, R20 ;  /* 0x000000ffff0e7224 */ /* 0x000fe200078e0014 */
[----:B------:R-:W-:Y:S01]  /*08c0*/  MOV R20, R9 ;  /* 0x0000000900147202 */ /* 0x000fe20000000f00 */
[----:B------:R-:W-:Y:S01]  /*08d0*/  IMAD.MOV.U32 R19, RZ, RZ, R18 ;  /* 0x000000ffff137224 */ /* 0x000fe200078e0012 */
[----:B------:R-:W-:Y:S02]  /*08e0*/  MOV R18, R29 ;  /* 0x0000001d00127202 */ /* 0x000fe40000000f00 */
[----:B------:R-:W-:Y:S02]  /*08f0*/  MOV R16, 0x910 ;  /* 0x0000091000107802 */ /* 0x000fe40000000f00 */
[----:B------:R-:W-:Y:S05]  /*0900*/  CALL.REL.NOINC `($__internal_1_$__cuda_sm20_div_s64) ;  /* 0x0000003800387944 */ /* 0x000fea0003c00000 */
[----:B------:R-:W-:Y:S02]  /*0910*/  MOV R10, R12 ;  /* 0x0000000c000a7202 */ /* 0x000fe40000000f00 */
.L_x_44:
[----:B------:R-:W-:Y:S05]  /*0920*/  BSYNC.RECONVERGENT B0 ;  /* 0x0000000000007941 */ /* 0x000fea0003800200 */
.L_x_42:
        /* <DEDUP_REMOVED lines=44> */
[----:B------:R-:W-:-:S06]  /*0bf0*/  UIADD3 UR6, UPT, UPT, UR18, UR13, URZ ;  /* 0x0000000d12067290 */ /* 0x000fcc000fffe0ff */
[----:B------:R-:W1:Y:S01]  /*0c00*/  I2F.RP R12, UR13 ;  /* 0x0000000d000c7d06 */ /* 0x000e620008209400 */
[----:B------:R-:W-:-:S05]  /*0c10*/  IMAD.U32 R2, RZ, RZ, UR6 ;  /* 0x00000006ff027e24 */ /* 0x000fca000f8e00ff */
        /* <DEDUP_REMOVED lines=20> */
[----:B------:R-:W-:Y:S02]  /*0d60*/  UIMAD.WIDE.U32 UR16, UR17, UR12, URZ ;  /* 0x0000000c111072a5 */ /* 0x000fe4000f8e00ff */
[----:B------:R-:W-:Y:S02]  /*0d70*/  ULOP3.LUT UR16, UR6, UR13, URZ, 0x3c, !UPT ;  /* 0x0000000d06107292 */ /* 0x000fe4000f8e3cff */
[----:B------:R-:W-:Y:S01]  /*0d80*/  ISETP.LT.U32.AND P1, PT, R0, UR13, PT ;  /* 0x0000000d00007c0c */ /* 0x000fe2000bf21070 */
[----:B------:R-:W-:Y:S01]  /*0d90*/  UIADD3 UR10, UPT, UPT, -UR17, URZ, URZ ;  /* 0x000000ff110a7290 */ /* 0x000fe2000fffe1ff */
[----:B------:R-:W0:Y:S02]  /*0da0*/  LDCU.U8 UR9, c[0x0][0x549] ;  /* 0x0000a920ff0977ac */ /* 0x000e240008000000 */
[----:B------:R-:W-:Y:S01]  /*0db0*/  ISETP.LE.AND P0, PT, RZ, UR16, PT ;  /* 0x00000010ff007c0c */ /* 0x000fe2000bf03270 */
[----:B------:R-:W-:-:S02]  /*0dc0*/  UIMAD UR10, UR11, UR10, UR12 ;  /* 0x0000000a0b0a72a4 */ /* 0x000fc4000f8e020c */
[----:B------:R-:W-:Y:S02]  /*0dd0*/  ULOP3.LUT UR6, UR6, UR4, URZ, 0x3c, !UPT ;  /* 0x0000000406067292 */ /* 0x000fe4000f8e3cff */
[----:B------:R-:W-:-:S04]  /*0de0*/  UISETP.GT.U32.AND UP1, UPT, UR11, UR10, UPT ;  /* 0x0000000a0b00728c */ /* 0x000fc8000bf24070 */
[----:B------:R-:W-:Y:S02]  /*0df0*/  @!P1 VIADD R0, R0, -UR13 ;  /* 0x8000000d00009c36 */ /* 0x000fe40008000000 */
[----:B------:R-:W-:Y:S01]  /*0e00*/  @!P1 VIADD R3, R3, 0x1 ;  /* 0x0000000103039836 */ /* 0x000fe20000000000 */
[----:B------:R-:W-:Y:S02]  /*0e10*/  ISETP.NE.AND P1, PT, RZ, UR7, PT ;  /* 0x00000007ff007c0c */ /* 0x000fe4000bf25270 */
[----:B------:R-:W-:Y:S01]  /*0e20*/  ISETP.GE.U32.AND P2, PT, R0, UR13, PT ;  /* 0x0000000d00007c0c */ /* 0x000fe2000bf46070 */
[----:B0-----:R-:W-:Y:S02]  /*0e30*/  UISETP.NE.AND UP0, UPT, UR9, URZ, UPT ;  /* 0x000000ff0900728c */ /* 0x001fe4000bf05270 */
[----:B------:R-:W-:Y:S02]  /*0e40*/  @!UP1 UIADD3 UR10, UPT, UPT, UR10, -UR11, URZ ;  /* 0x8000000b0a0a9290 */ /* 0x000fe4000fffe0ff */
[----:B------:R-:W-:-:S02]  /*0e50*/  USEL UR9, UR5, 0x1, !UP0 ;  /* 0x0000000105097887 */ /* 0x000fc4000c000000 */
[----:B------:R-:W-:Y:S02]  /*0e60*/  UISETP.GE.U32.AND UP3, UPT, UR10, UR11, UPT ;  /* 0x0000000b0a00728c */ /* 0x000fe4000bf66070 */
[----:B------:R-:W-:-:S04]  /*0e70*/  UISETP.GE.AND UP0, UPT, UR6, URZ, UPT ;  /* 0x000000ff0600728c */ /* 0x000fc8000bf06270 */
[----:B------:R-:W-:Y:S01]  /*0e80*/  @P2 VIADD R3, R3, 0x1 ;  /* 0x0000000103032836 */ /* 0x000fe20000000000 */
[----:B------:R-:W-:Y:S02]  /*0e90*/  @!UP1 UIADD3 UR17, UPT, UPT, UR17, 0x1, URZ ;  /* 0x0000000111119890 */ /* 0x000fe4000fffe0ff */
[----:B------:R-:W-:Y:S01]  /*0ea0*/  UISETP.NE.AND UP1, UPT, UR8, URZ, UPT ;  /* 0x000000ff0800728c */ /* 0x000fe2000bf25270 */
[----:B------:R-:W-:Y:S01]  /*0eb0*/  @!P0 IMAD.MOV R3, RZ, RZ, -R3 ;  /* 0x000000ffff038224 */ /* 0x000fe200078e0a03 */
[----:B------:R-:W-:Y:S01]  /*0ec0*/  @!P1 LOP3.LUT R3, RZ, UR13, RZ, 0x33, !PT ;  /* 0x0000000dff039c12 */ /* 0x000fe2000f8e33ff */
[----:B------:R-:W-:Y:S02]  /*0ed0*/  USHF.R.S32.HI UR6, URZ, 0x1f, UR7 ;  /* 0x0000001fff067899 */ /* 0x000fe40008011407 */
[----:B------:R-:W-:Y:S01]  /*0ee0*/  @UP3 UIADD3 UR17, UPT, UPT, UR17, 0x1, URZ ;  /* 0x0000000111113890 */ /* 0x000fe2000fffe0ff */
[----:B------:R-:W-:Y:S01]  /*0ef0*/  ISETP.LT.U32.AND P0, PT, R10, R3, PT ;  /* 0x000000030a00720c */ /* 0x000fe20003f01070 */
[----:B------:R-:W-:Y:S01]  /*0f00*/  USEL UR5, URZ, 0x1, !UP1 ;  /* 0x00000001ff057887 */ /* 0x000fe2000c800000 */
[----:B------:R-:W-:Y:S01]  /*0f10*/  SHF.R.S32.HI R7, RZ, 0x1f, R3 ;  /* 0x0000001fff077819 */ /* 0x000fe20000011403 */
[----:B------:R-:W-:-:S02]  /*0f20*/  @!UP0 UIADD3 UR17, UPT, UPT, -UR17, URZ, URZ ;  /* 0x000000ff11118290 */ /* 0x000fc4000fffe1ff */
[----:B------:R-:W-:Y:S01]  /*0f30*/  ULOP3.LUT UR6, UR6, UR5, URZ, 0xfc, !UPT ;  /* 0x0000000506067292 */ /* 0x000fe2000f8efcff */
        /* <DEDUP_REMOVED lines=27> */
.L_x_46:
[----:B------:R-:W-:Y:S01]  /*10f0*/  IMAD.MOV.U32 R14, RZ, RZ, R10 ;  /* 0x000000ffff0e7224 */ /* 0x000fe200078e000a */
[----:B------:R-:W-:Y:S01]  /*1100*/  MOV R20, R8 ;  /* 0x0000000800147202 */ /* 0x000fe20000000f00 */
[----:B------:R-:W-:Y:S01]  /*1110*/  IMAD.MOV.U32 R19, RZ, RZ, R11 ;  /* 0x000000ffff137224 */ /* 0x000fe200078e000b */
[----:B------:R-:W-:Y:S02]  /*1120*/  MOV R18, R0 ;  /* 0x0000000000127202 */ /* 0x000fe40000000f00 */
[----:B------:R-:W-:Y:S02]  /*1130*/  MOV R16, 0x1150 ;  /* 0x0000115000107802 */ /* 0x000fe40000000f00 */
[----:B------:R-:W-:Y:S05]  /*1140*/  CALL.REL.NOINC `($__internal_1_$__cuda_sm20_div_s64) ;  /* 0x0000003000287944 */ /* 0x000fea0003c00000 */
[----:B------:R-:W-:Y:S02]  /*1150*/  MOV R32, R12 ;  /* 0x0000000c00207202 */ /* 0x000fe40000000f00 */
[----:B------:R-:W-:Y:S02]  /*1160*/  MOV R33, R11 ;  /* 0x0000000b00217202 */ /* 0x000fe40000000f00 */
.L_x_47:
[----:B------:R-:W-:Y:S05]  /*1170*/  BSYNC.RECONVERGENT B0 ;  /* 0x0000000000007941 */ /* 0x000fea0003800200 */
.L_x_45:
        /* <DEDUP_REMOVED lines=9> */
[----:B0-----:R-:W-:Y:S01]  /*1210*/  IADD3 R2, PT, PT, R2, -0x1, R11 ;  /* 0xffffffff02027810 */ /* 0x001fe20007ffe00b */
[----:B-1----:R-:W-:-:S06]  /*1220*/  VIADD R12, R12, 0xffffffe ;  /* 0x0ffffffe0c0c7836 */ /* 0x002fcc0000000000 */
[----:B------:R-:W0:Y:S02]  /*1230*/  F2I.FTZ.U32.TRUNC.NTZ R13, R12 ;  /* 0x0000000c000d7305 */ /* 0x000e24000021f000 */
[----:B0-----:R-:W-:Y:S02]  /*1240*/  IMAD.MOV R6, RZ, RZ, -R13 ;  /* 0x000000ffff067224 */ /* 0x001fe400078e0a0d */
[----:B------:R-:W-:Y:S02]  /*1250*/  IMAD.MOV.U32 R12, RZ, RZ, RZ ;  /* 0x000000ffff0c7224 */ /* 0x000fe400078e00ff */
[----:B------:R-:W-:Y:S01]  /*1260*/  IMAD R7, R6, R11, RZ ;  /* 0x0000000b06077224 */ /* 0x000fe200078e02ff */
[----:B------:R-:W-:-:S03]  /*1270*/  IABS R6, R2 ;  /* 0x0000000200067213 */ /* 0x000fc60000000000 */
        /* <DEDUP_REMOVED lines=41> */
.L_x_49:
[----:B------:R-:W-:Y:S01]  /*1510*/  IMAD.MOV.U32 R14, RZ, RZ, R4 ;  /* 0x000000ffff0e7224 */ /* 0x000fe200078e0004 */
[----:B------:R-:W-:Y:S01]  /*1520*/  MOV R19, R5 ;  /* 0x0000000500137202 */ /* 0x000fe20000000f00 */
[----:B------:R-:W-:Y:S01]  /*1530*/  IMAD.MOV.U32 R20, RZ, RZ, R7 ;  /* 0x000000ffff147224 */ /* 0x000fe200078e0007 */
[----:B------:R-:W-:Y:S02]  /*1540*/  MOV R16, 0x1560 ;  /* 0x0000156000107802 */ /* 0x000fe40000000f00 */
[----:B------:R-:W-:Y:S05]  /*1550*/  CALL.REL.NOINC `($__internal_1_$__cuda_sm20_div_s64) ;  /* 0x0000002c00247944 */ /* 0x000fea0003c00000 */
[----:B------:R-:W-:Y:S02]  /*1560*/  MOV R14, R12 ;  /* 0x0000000c000e7202 */ /* 0x000fe40000000f00 */
[----:B------:R-:W-:Y:S02]  /*1570*/  MOV R15, R11 ;  /* 0x0000000b000f7202 */ /* 0x000fe40000000f00 */
.L_x_50:
[----:B------:R-:W-:Y:S05]  /*1580*/  BSYNC.RECONVERGENT B0 ;  /* 0x0000000000007941 */ /* 0x000fea0003800200 */
.L_x_48:
[----:B------:R-:W0:Y:S01]  /*1590*/  S2R R4, SR_TID.X ;  /* 0x0000000000047919 */ /* 0x000e220000002100 */
[----:B------:R-:W-:Y:S01]  /*15a0*/  UIADD3 UR8, UP0, UPT, UR21, -UR20, URZ ;  /* 0x8000001415087290 */ /* 0x000fe2000ff1e0ff */
[----:B------:R-:W1:Y:S03]  /*15b0*/  LDCU UR4, c[0x0][0x534] ;  /* 0x0000a680ff0477ac */ /* 0x000e660008000800 */
[----:B------:R-:W-:Y:S01]  /*15c0*/  UIADD3.X UR5, UPT, UPT, UR15, -0x1, URZ, UP0, !UPT ;  /* 0xffffffff0f057890 */ /* 0x000fe200087fe4ff */
[----:B------:R-:W2:Y:S05]  /*15d0*/  LDCU.64 UR10, c[0x0][0x358] ;  /* 0x00006b00ff0a77ac */ /* 0x000eaa0008000a00 */
[----:B------:R-:W-:Y:S01]  /*15e0*/  IMAD.U32 R5, RZ, RZ, UR5 ;  /* 0x00000005ff057e24 */ /* 0x000fe2000f8e00ff */
[----:B0-----:R-:W-:-:S02]  /*15f0*/  LOP3.LUT R6, R4, 0x3, RZ, 0xc0, !PT ;  /* 0x0000000304067812 */ /* 0x001fc400078ec0ff */
[----:B------:R-:W-:Y:S02]  /*1600*/  SHF.R.U32.HI R3, RZ, 0x2, R4 ;  /* 0x00000002ff037819 */ /* 0x000fe40000011604 */
[----:B------:R-:W-:-:S04]  /*1610*/  ISETP.LT.U32.AND P2, PT, R6, UR8, PT ;  /* 0x0000000806007c0c */ /* 0x000fc8000bf41070 */
[----:B------:R-:W-:Y:S01]  /*1620*/  ISETP.GT.AND.EX P2, PT, R5, RZ, PT, P2 ;  /* 0x000000ff0500720c */ /* 0x000fe20003f44320 */
[----:B------:R-:W-:-:S03]  /*1630*/  VIADD R5, R3, 0x20 ;  /* 0x0000002003057836 */ /* 0x000fc60000000000 */
[----:B-1----:R-:W-:Y:S02]  /*1640*/  ISETP.GE.OR P3, PT, R3, UR4, !P2 ;  /* 0x0000000403007c0c */ /* 0x002fe4000d766670 */
[----:B------:R-:W-:-:S11]  /*1650*/  ISETP.GE.OR P2, PT, R5, UR4, !P2 ;  /* 0x0000000405007c0c */ /* 0x000fd6000d746670 */
[----:B------:R-:W0:Y:S01]  /*1660*/  @!P3 LDC.64 R12, c[0x0][0x428] ;  /* 0x00010a00ff0cbb82 */ /* 0x000e220000000a00 */
[C---:B------:R-:W-:Y:S02]  /*1670*/  @!P3 IADD3 R22, P1, PT, R6.reuse, UR20, RZ ;  /* 0x000000140616bc10 */ /* 0x040fe4000ff3e0ff */
[----:B------:R-:W-:-:S03]  /*1680*/  @!P2 IADD3 R18, P0, PT, R6, UR20, RZ ;  /* 0x000000140612ac10 */ /* 0x000fc6000ff1e0ff */
[----:B------:R-:W-:Y:S02]  /*1690*/  @!P3 IMAD.X R23, RZ, RZ, RZ, P1 ;  /* 0x000000ffff17b224 */ /* 0x000fe400008e06ff */
[----:B------:R-:W1:Y:S01]  /*16a0*/  @!P2 LDC.64 R10, c[0x0][0x428] ;  /* 0x00010a00ff0aab82 */ /* 0x000e620000000a00 */
[----:B------:R-:W-:Y:S02]  /*16b0*/  @!P2 IMAD.X R19, RZ, RZ, RZ, P0 ;  /* 0x000000ffff13a224 */ /* 0x000fe400000e06ff */
[----:B------:R-:W-:-:S04]  /*16c0*/  @!P3 IMAD.WIDE.U32 R22, R3, UR21, R22 ;  /* 0x000000150316bc25 */ /* 0x000fc8000f8e0016 */
[----:B------:R-:W-:-:S04]  /*16d0*/  @!P2 IMAD.WIDE.U32 R18, R5, UR21, R18 ;  /* 0x000000150512ac25 */ /* 0x000fc8000f8e0012 */
[----:B------:R-:W-:Y:S02]  /*16e0*/  @!P3 IMAD R6, R3, UR15, R23 ;  /* 0x0000000f0306bc24 */ /* 0x000fe4000f8e0217 */
[----:B------:R-:W-:Y:S02]  /*16f0*/  @!P2 IMAD R16, R5, UR15, R19 ;  /* 0x0000000f0510ac24 */ /* 0x000fe4000f8e0213 */
[----:B------:R-:W-:Y:S01]  /*1700*/  IMAD.MOV.U32 R5, RZ, RZ, -0x800000 ;  /* 0xff800000ff057424 */ /* 0x000fe200078e00ff */
[----:B0-----:R-:W-:-:S04]  /*1710*/  @!P3 LEA R20, P1, R22, R12, 0x2 ;  /* 0x0000000c1614b211 */ /* 0x001fc800078210ff */
[----:B------:R-:W-:Y:S01]  /*1720*/  @!P3 LEA.HI.X R21, R22, R13, R6, 0x2, P1 ;  /* 0x0000000d1615b211 */ /* 0x000fe200008f1406 */
[----:B------:R-:W-:Y:S01]  /*1730*/  IMAD.MOV.U32 R6, RZ, RZ, -0x800000 ;  /* 0xff800000ff067424 */ /* 0x000fe200078e00ff */
[----:B-1----:R-:W-:-:S05]  /*1740*/  @!P2 LEA R24, P0, R18, R10, 0x2 ;  /* 0x0000000a1218a211 */ /* 0x002fca00078010ff */
[----:B--2---:R-:W2:Y:S01]  /*1750*/  @!P3 LDG.E R6, desc[UR10][R20.64] ;  /* 0x0000000a1406b981 */ /* 0x004ea2000c1e1900 */
[----:B------:R-:W-:-:S05]  /*1760*/  @!P2 LEA.HI.X R25, R18, R11, R16, 0x2, P0 ;  /* 0x0000000b1219a211 */ /* 0x000fca00000f1410 */
[----:B------:R0:W3:Y:S01]  /*1770*/  @!P2 LDG.E R5, desc[UR10][R24.64] ;  /* 0x0000000a1805a981 */ /* 0x0000e2000c1e1900 */
[C---:B------:R-:W-:Y:S02]  /*1780*/  ISETP.GT.U32.AND P1, PT, R4.reuse, 0xff, PT ;  /* 0x000000ff0400780c */ /* 0x040fe40003f24070 */
[----:B------:R-:W-:-:S11]  /*1790*/  ISETP.GT.U32.AND P0, PT, R4, 0x7f, PT ;  /* 0x0000007f0400780c */ /* 0x000fd60003f04070 */
[----:B------:R-:W1:Y:S02]  /*17a0*/  @!P1 S2R R11, SR_CgaCtaId ;  /* 0x00000000000b9919 */ /* 0x000e640000008800 */
[----:B------:R-:W4:Y:S01]  /*17b0*/  @!P0 S2R R10, SR_CgaCtaId ;  /* 0x00000000000a8919 */ /* 0x000f220000008800 */
[----:B------:R-:W-:Y:S01]  /*17c0*/  @!P1 MOV R16, 0x400 ;  /* 0x0000040000109802 */ /* 0x000fe20000000f00 */
[----:B------:R-:W5:Y:S01]  /*17d0*/  @!P0 S2R R12, SR_CgaCtaId ;  /* 0x00000000000c8919 */ /* 0x000f620000008800 */
[C---:B------:R-:W-:Y:S02]  /*17e0*/  @!P1 SHF.L.U32 R17, R4.reuse, 0x2, RZ ;  /* 0x0000000204119819 */ /* 0x040fe400000006ff */
[----:B------:R-:W-:Y:S02]  /*17f0*/  @!P0 MOV R19, 0x400 ;  /* 0x0000040000138802 */ /* 0x000fe40000000f00 */
[----:B------:R-:W-:Y:S02]  /*1800*/  @!P1 LOP3.LUT R18, R17, 0xc, RZ, 0xc0, !PT ;  /* 0x0000000c11129812 */ /* 0x000fe400078ec0ff */
[----:B-1----:R-:W-:Y:S01]  /*1810*/  @!P1 LEA R11, R11, R16, 0x18 ;  /* 0x000000100b0b9211 */ /* 0x002fe200078ec0ff */
[----:B------:R-:W-:Y:S01]  /*1820*/  @!P0 IMAD.SHL.U32 R16, R4, 0x4, RZ ;  /* 0x0000000404108824 */ /* 0x000fe200078e00ff */
[----:B----4-:R-:W-:-:S04]  /*1830*/  @!P0 LEA R10, R10, R19, 0x18 ;  /* 0x000000130a0a8211 */ /* 0x010fc800078ec0ff */
[----:B------:R-:W-:Y:S01]  /*1840*/  @!P0 LOP3.LUT R17, R16, 0xc, RZ, 0xc0, !PT ;  /* 0x0000000c10118812 */ /* 0x000fe200078ec0ff */
[----:B------:R-:W-:-:S04]  /*1850*/  @!P1 IMAD.IADD R18, R18, 0x1, R11 ;  /* 0x0000000112129824 */ /* 0x000fc800078e020b */
[----:B------:R-:W-:Y:S02]  /*1860*/  @!P0 IMAD.IADD R10, R17, 0x1, R10 ;  /* 0x00000001110a8824 */ /* 0x000fe400078e020a */
[C---:B------:R-:W-:Y:S02]  /*1870*/  @!P1 IMAD R17, R3.reuse, 0x14, R18 ;  /* 0x0000001403119824 */ /* 0x040fe400078e0212 */
[----:B------:R-:W-:Y:S01]  /*1880*/  @!P0 IMAD R10, R3, 0x14, R10 ;  /* 0x00000014030a8824 */ /* 0x000fe200078e020a */
[----:B------:R-:W-:Y:S01]  /*1890*/  @!P0 MOV R13, 0x400 ;  /* 0x00000400000d8802 */ /* 0x000fe20000000f00 */
[----:B0-----:R-:W-:Y:S01]  /*18a0*/  IMAD.MOV.U32 R24, RZ, RZ, -0x800000 ;  /* 0xff800000ff187424 */ /* 0x001fe200078e00ff */
[----:B------:R-:W-:Y:S01]  /*18b0*/  @!P0 LOP3.LUT R11, R4, 0x1f, RZ, 0xc0, !PT ;  /* 0x0000001f040b8812 */ /* 0x000fe200078ec0ff */
[----:B------:R-:W0:Y:S01]  /*18c0*/  LDC R3, c[0x0][0x434] ;  /* 0x00010d00ff037b82 */ /* 0x000e220000000800 */
[----:B-----5:R-:W-:Y:S02]  /*18d0*/  @!P0 LEA R12, R12, R13, 0x18 ;  /* 0x0000000d0c0c8211 */ /* 0x020fe400078ec0ff */
[----:B------:R-:W-:-:S02]  /*18e0*/  SHF.R.U32.HI R13, RZ, 0x5, R4 ;  /* 0x00000005ff0d7819 */ /* 0x000fc40000011604 */
[----:B------:R-:W-:-:S03]  /*18f0*/  MOV R25, 0xff800000 ;  /* 0xff80000000197802 */ /* 0x000fc60000000f00 */
[----:B------:R-:W-:-:S04]  /*1900*/  @!P0 IMAD R12, R13, 0x4, R12 ;  /* 0x000000040d0c8824 */ /* 0x000fc800078e020c */
[----:B------:R-:W-:Y:S01]  /*1910*/  @!P0 IMAD R11, R11, 0x14, R12 ;  /* 0x000000140b0b8824 */ /* 0x000fe200078e020c */
[----:B--2---:R-:W-:Y:S04]  /*1920*/  @!P1 STS [R17], R6 ;  /* 0x0000000611009388 */ /* 0x004fe80000000800 */
[----:B---3--:R-:W-:Y:S01]  /*1930*/  @!P0 STS [R10+0x280], R5 ;  /* 0x000280050a008388 */ /* 0x008fe20000000800 */
[----:B------:R-:W-:Y:S06]  /*1940*/  BAR.SYNC.DEFER_BLOCKING 0x0 ;  /* 0x0000000000007b1d */ /* 0x000fec0000010000 */
[----:B------:R-:W-:Y:S04]  /*1950*/  @!P0 LDS R24, [R11] ;  /* 0x000000000b188984 */ /* 0x000fe80000000800 */
[----:B------:R-:W1:Y:S02]  /*1960*/  @!P0 LDS R25, [R11+0x280] ;  /* 0x000280000b198984 */ /* 0x000e640000000800 */
[----:B-1----:R-:W-:-:S05]  /*1970*/  FMNMX.FTZ R12, R25, R24, !PT ;  /* 0x00000018190c7209 */ /* 0x002fca0007810000 */
[----:B------:R-:W1:Y:S02]  /*1980*/  SHFL.BFLY PT, R21, R12, 0x10, 0x1f ;  /* 0x0e001f000c157f89 */ /* 0x000e6400000e0000 */
[----:B-1----:R-:W-:-:S05]  /*1990*/  FMNMX.FTZ R21, R12, R21, !PT ;  /* 0x000000150c157209 */ /* 0x002fca0007810000 */
[----:B------:R-:W1:Y:S01]  /*19a0*/  SHFL.BFLY PT, R18, R21, 0x8, 0x1f ;  /* 0x0d001f0015127f89 */ /* 0x000e6200000e0000 */
[----:B0-----:R-:W-:-:S05]  /*19b0*/  IABS R6, R3 ;  /* 0x0000000300067213 */ /* 0x001fca0000000000 */
[----:B------:R-:W-:Y:S01]  /*19c0*/  IMAD.MOV.U32 R5, RZ, RZ, R6 ;  /* 0x000000ffff057224 */ /* 0x000fe200078e0006 */
[----:B-1----:R-:W-:-:S05]  /*19d0*/  FMNMX.FTZ R18, R21, R18, !PT ;  /* 0x0000001215127209 */ /* 0x002fca0007810000 */
[----:B------:R-:W0:Y:S01]  /*19e0*/  SHFL.BFLY PT, R19, R18, 0x4, 0x1f ;  /* 0x0c801f0012137f89 */ /* 0x000e2200000e0000 */
[----:B------:R-:W1:Y:S08]  /*19f0*/  I2F.RP R20, R5 ;  /* 0x0000000500147306 */ /* 0x000e700000209400 */
[----:B-1----:R-:W1:Y:S01]  /*1a00*/  MUFU.RCP R16, R20 ;  /* 0x0000001400107308 */ /* 0x002e620000001000 */
[----:B0-----:R-:W-:-:S05]  /*1a10*/  FMNMX.FTZ R19, R18, R19, !PT ;  /* 0x0000001312137209 */ /* 0x001fca0007810000 */
[----:B------:R-:W0:Y:S01]  /*1a20*/  SHFL.BFLY PT, R12, R19, 0x2, 0x1f ;  /* 0x0c401f00130c7f89 */ /* 0x000e2200000e0000 */
[----:B-1----:R-:W-:-:S04]  /*1a30*/  VIADD R16, R16, 0xffffffe ;  /* 0x0ffffffe10107836 */ /* 0x002fc80000000000 */
[----:B------:R-:W1:Y:S01]  /*1a40*/  F2I.FTZ.U32.TRUNC.NTZ R17, R16 ;  /* 0x0000001000117305 */ /* 0x000e62000021f000 */
[----:B0-----:R-:W-:-:S05]  /*1a50*/  FMNMX.FTZ R12, R19, R12, !PT ;  /* 0x0000000c130c7209 */ /* 0x001fca0007810000 */
[----:B------:R-:W0:Y:S01]  /*1a60*/  SHFL.BFLY PT, R11, R12, 0x1, 0x1f ;  /* 0x0c201f000c0b7f89 */ /* 0x000e2200000e0000 */
[----:B-1----:R-:W-:Y:S02]  /*1a70*/  IMAD.MOV R6, RZ, RZ, -R17 ;  /* 0x000000ffff067224 */ /* 0x002fe400078e0a11 */
[----:B------:R-:W-:Y:S02]  /*1a80*/  IMAD.MOV.U32 R16, RZ, RZ, RZ ;  /* 0x000000ffff107224 */ /* 0x000fe400078e00ff */
[----:B------:R-:W-:Y:S01]  /*1a90*/  IMAD R10, R6, R5, RZ ;  /* 0x00000005060a7224 */ /* 0x000fe200078e02ff */
[----:B------:R-:W-:-:S03]  /*1aa0*/  IABS R6, R2 ;  /* 0x0000000200067213 */ /* 0x000fc60000000000 */
[----:B------:R-:W-:-:S06]  /*1ab0*/  IMAD.HI.U32 R17, R17, R10, R16 ;  /* 0x0000000a11117227 */ /* 0x000fcc00078e0010 */
[----:B------:R-:W-:Y:S01]  /*1ac0*/  IMAD.HI.U32 R18, R17, R6, RZ ;  /* 0x0000000611127227 */ /* 0x000fe200078e00ff */
[----:B0-----:R-:W-:-:S03]  /*1ad0*/  FMNMX.FTZ R11, R12, R11, !PT ;  /* 0x0000000b0c0b7209 */ /* 0x001fc60007810000 */
[----:B------:R-:W-:Y:S01]  /*1ae0*/  IMAD.MOV R10, RZ, RZ, -R18 ;  /* 0x000000ffff0a7224 */ /* 0x000fe200078e0a12 */
[----:B------:R-:W-:Y:S01]  /*1af0*/  LOP3.LUT R2, R2, R3, RZ, 0x3c, !PT ;  /* 0x0000000302027212 */ /* 0x000fe200078e3cff */
[----:B------:R-:W0:Y:S01]  /*1b00*/  LDC R17, c[0x0][0x3e0] ;  /* 0x0000f800ff117b82 */ /* 0x000e220000000800 */
[----:B------:R-:W-:Y:S01]  /*1b10*/  FSETP.NEU.FTZ.AND P0, PT, R11, -INF , PT ;  /* 0xff8000000b00780b */ /* 0x000fe20003f1d000 */
[----:B------:R-:W-:-:S03]  /*1b20*/  IMAD R12, R5, R10, R6 ;  /* 0x0000000a050c7224 */ /* 0x000fc600078e0206 */
[----:B------:R-:W-:-:S05]  /*1b30*/  FSEL R10, R11, RZ, P0 ;  /* 0x000000ff0b0a7208 */ /* 0x000fca0000000000 */
[C---:B------:R-:W-:Y:S01]  /*1b40*/  FADD.FTZ R11, -R10.reuse, R24 ;  /* 0x000000180a0b7221 */ /* 0x040fe20000010100 */
[----:B------:R-:W-:-:S03]  /*1b50*/  FADD.FTZ R6, -R10, R25 ;  /* 0x000000190a067221 */ /* 0x000fc60000010100 */
[----:B------:R-:W-:Y:S01]  /*1b60*/  FMUL.FTZ R11, R11, 1.4426950216293334961 ;  /* 0x3fb8aa3b0b0b7820 */ /* 0x000fe20000410000 */
[----:B------:R-:W-:-:S05]  /*1b70*/  FMUL.FTZ R6, R6, 1.4426950216293334961 ;  /* 0x3fb8aa3b06067820 */ /* 0x000fca0000410000 */
[----:B------:R-:W-:Y:S08]  /*1b80*/  MUFU.EX2 R11, R11 ;  /* 0x0000000b000b7308 */ /* 0x000ff00000000800 */
[----:B------:R-:W1:Y:S01]  /*1b90*/  MUFU.EX2 R6, R6 ;  /* 0x0000000600067308 */ /* 0x000e620000000800 */
[----:B------:R-:W-:Y:S02]  /*1ba0*/  ISETP.GT.U32.AND P0, PT, R5, R12, PT ;  /* 0x0000000c0500720c */ /* 0x000fe40003f04070 */
[----:B------:R-:W-:Y:S01]  /*1bb0*/  ISETP.GE.AND P1, PT, R2, RZ, PT ;  /* 0x000000ff0200720c */ /* 0x000fe20003f26270 */
[----:B-1----:R-:W-:-:S10]  /*1bc0*/  FADD.FTZ R2, R11, R6 ;  /* 0x000000060b027221 */ /* 0x002fd40000010000 */
[-C--:B------:R-:W-:Y:S01]  /*1bd0*/  @!P0 IADD3 R12, PT, PT, R12, -R5.reuse, RZ ;  /* 0x800000050c0c8210 */ /* 0x080fe20007ffe0ff */
[----:B------:R-:W1:Y:S03]  /*1be0*/  SHFL.BFLY PT, R23, R2, 0x10, 0x1f ;  /* 0x0e001f0002177f89 */ /* 0x000e6600000e0000 */
[----:B------:R-:W-:Y:S01]  /*1bf0*/  ISETP.GE.U32.AND P2, PT, R12, R5, PT ;  /* 0x000000050c00720c */ /* 0x000fe20003f46070 */
[----:B------:R-:W-:Y:S01]  /*1c00*/  @!P0 VIADD R18, R18, 0x1 ;  /* 0x0000000112128836 */ /* 0x000fe20000000000 */
[----:B------:R-:W-:Y:S01]  /*1c10*/  ISETP.NE.AND P0, PT, R3, RZ, PT ;  /* 0x000000ff0300720c */ /* 0x000fe20003f05270 */
[----:B------:R-:W-:-:S04]  /*1c20*/  USHF.R.S32.HI UR4, URZ, 0x1f, UR22 ;  /* 0x0000001fff047899 */ /* 0x000fc80008011416 */
[----:B------:R-:W-:-:S06]  /*1c30*/  ULOP3.LUT UR4, UR4, 0x1, URZ, 0xfc, !UPT ;  /* 0x0000000104047892 */ /* 0x000fcc000f8efcff */
[----:B------:R-:W-:-:S04]  /*1c40*/  @P2 VIADD R18, R18, 0x1 ;  /* 0x0000000112122836 */ /* 0x000fc80000000000 */
[----:B------:R-:W-:Y:S01]  /*1c50*/  @!P1 IMAD.MOV R18, RZ, RZ, -R18 ;  /* 0x000000ffff129224 */ /* 0x000fe200078e0a12 */
[----:B------:R-:W-:Y:S01]  /*1c60*/  @!P0 LOP3.LUT R18, RZ, R3, RZ, 0x33, !PT ;  /* 0x00000003ff128212 */ /* 0x000fe200078e33ff */
[----:B-1----:R-:W-:-:S04]  /*1c70*/  FADD.FTZ R23, R2, R23 ;  /* 0x0000001702177221 */ /* 0x002fc80000010000 */
[----:B------:R-:W-:Y:S01]  /*1c80*/  IMAD R5, R18, UR4, RZ ;  /* 0x0000000412057c24 */ /* 0x000fe2000f8e02ff */
[----:B0-----:R-:W-:Y:S01]  /*1c90*/  IABS R12, R17 ;  /* 0x00000011000c7213 */ /* 0x001fe20000000000 */
[----:B------:R-:W0:Y:S01]  /*1ca0*/  LDCU UR4, c[0x0][0x430] ;  /* 0x00008600ff0477ac */ /* 0x000e220008000800 */
[----:B------:R-:W1:Y:S02]  /*1cb0*/  SHFL.BFLY PT, R2, R23, 0x8, 0x1f ;  /* 0x0d001f0017027f89 */ /* 0x000e6400000e0000 */
[----:B------:R-:W-:-:S04]  /*1cc0*/  IABS R19, R5 ;  /* 0x0000000500137213 */ /* 0x000fc80000000000 */
[----:B------:R-:W2:Y:S08]  /*1cd0*/  I2F.RP R16, R19 ;  /* 0x0000001300107306 */ /* 0x000eb00000209400 */
[----:B------:R-:W3:Y:S08]  /*1ce0*/  I2F.RP R6, R12 ;  /* 0x0000000c00067306 */ /* 0x000ef00000209400 */
[----:B--2---:R-:W2:Y:S01]  /*1cf0*/  MUFU.RCP R30, R16 ;  /* 0x00000010001e7308 */ /* 0x004ea20000001000 */
[----:B-1----:R-:W-:-:S07]  /*1d00*/  FADD.FTZ R2, R23, R2 ;  /* 0x0000000217027221 */ /* 0x002fce0000010000 */
[----:B---3--:R-:W1:Y:S01]  /*1d10*/  MUFU.RCP R26, R6 ;  /* 0x00000006001a7308 */ /* 0x008e620000001000 */
[----:B------:R-:W3:Y:S01]  /*1d20*/  SHFL.BFLY PT, R21, R2, 0x4, 0x1f ;  /* 0x0c801f0002157f89 */ /* 0x000ee200000e0000 */
[----:B--2---:R-:W-:-:S06]  /*1d30*/  VIADD R30, R30, 0xffffffe ;  /* 0x0ffffffe1e1e7836 */ /* 0x004fcc0000000000 */
[----:B------:R-:W2:Y:S01]  /*1d40*/  F2I.FTZ.U32.TRUNC.NTZ R31, R30 ;  /* 0x0000001e001f7305 */ /* 0x000ea2000021f000 */
[----:B-1----:R-:W-:-:S07]  /*1d50*/  VIADD R26, R26, 0xffffffe ;  /* 0x0ffffffe1a1a7836 */ /* 0x002fce0000000000 */
[----:B------:R-:W1:Y:S01]  /*1d60*/  F2I.FTZ.U32.TRUNC.NTZ R27, R26 ;  /* 0x0000001a001b7305 */ /* 0x000e62000021f000 */
[----:B---3--:R-:W-:Y:S01]  /*1d70*/  FADD.FTZ R21, R2, R21 ;  /* 0x0000001502157221 */ /* 0x008fe20000010000 */
[----:B--2---:R-:W-:-:S04]  /*1d80*/  IADD3 R22, PT, PT, RZ, -R31, RZ ;  /* 0x8000001fff167210 */ /* 0x004fc80007ffe0ff */
[----:B------:R-:W2:Y:S01]  /*1d90*/  SHFL.BFLY PT, R20, R21, 0x2, 0x1f ;  /* 0x0c401f0015147f89 */ /* 0x000ea200000e0000 */
[----:B------:R-:W-:Y:S02]  /*1da0*/  VIADD R16, R19, UR18 ;  /* 0x0000001213107c36 */ /* 0x000fe40008000000 */
[----:B------:R-:W-:Y:S02]  /*1db0*/  IMAD R22, R22, R19, RZ ;  /* 0x0000001316167224 */ /* 0x000fe400078e02ff */
[----:B------:R-:W-:Y:S02]  /*1dc0*/  IMAD.MOV.U32 R30, RZ, RZ, RZ ;  /* 0x000000ffff1e7224 */ /* 0x000fe400078e00ff */
[----:B-1----:R-:W-:Y:S01]  /*1dd0*/  IMAD.MOV R11, RZ, RZ, -R27 ;  /* 0x000000ffff0b7224 */ /* 0x002fe200078e0a1b */
[----:B------:R-:W-:Y:S01]  /*1de0*/  IABS R2, R5 ;  /* 0x0000000500027213 */ /* 0x000fe20000000000 */
[----:B------:R-:W-:Y:S01]  /*1df0*/  IMAD.HI.U32 R22, R31, R22, R30 ;  /* 0x000000161f167227 */ /* 0x000fe200078e001e */
[----:B------:R-:W-:-:S03]  /*1e00*/  IABS R6, R16 ;  /* 0x0000001000067213 */ /* 0x000fc60000000000 */
[----:B------:R-:W-:Y:S02]  /*1e10*/  IMAD R11, R11, R12, RZ ;  /* 0x0000000c0b0b7224 */ /* 0x000fe400078e02ff */
[----:B------:R-:W-:Y:S02]  /*1e20*/  IMAD.MOV.U32 R26, RZ, RZ, RZ ;  /* 0x000000ffff1a7224 */ /* 0x000fe400078e00ff */
[----:B------:R-:W-:Y:S02]  /*1e30*/  IMAD.MOV R2, RZ, RZ, -R2 ;  /* 0x000000ffff027224 */ /* 0x000fe400078e0a02 */
[----:B------:R-:W-:-:S04]  /*1e40*/  IMAD.HI.U32 R11, R27, R11, R26 ;  /* 0x0000000b1b0b7227 */ /* 0x000fc800078e001a */
[----:B------:R-:W-:-:S04]  /*1e50*/  IMAD.HI.U32 R23, R22, R6, RZ ;  /* 0x0000000616177227 */ /* 0x000fc800078e00ff */
[----:B--2---:R-:W-:Y:S01]  /*1e60*/  FADD.FTZ R20, R21, R20 ;  /* 0x0000001415147221 */ /* 0x004fe20000010000 */
[----:B------:R-:W-:-:S04]  /*1e70*/  IMAD.HI.U32 R11, R11, R6, RZ ;  /* 0x000000060b0b7227 */ /* 0x000fc800078e00ff */
[--C-:B------:R-:W-:Y:S01]  /*1e80*/  IMAD R2, R23, R2, R6.reuse ;  /* 0x0000000217027224 */ /* 0x100fe200078e0206 */
[----:B------:R-:W-:Y:S01]  /*1e90*/  IADD3 R27, PT, PT, -R11, RZ, RZ ;  /* 0x000000ff0b1b7210 */ /* 0x000fe20007ffe1ff */
[----:B------:R-:W1:Y:S03]  /*1ea0*/  SHFL.BFLY PT, R21, R20, 0x1, 0x1f ;  /* 0x0c201f0014157f89 */ /* 0x000e6600000e0000 */
[----:B------:R-:W-:Y:S01]  /*1eb0*/  ISETP.GT.U32.AND P2, PT, R19, R2, PT ;  /* 0x000000021300720c */ /* 0x000fe20003f44070 */
[----:B------:R-:W-:-:S05]  /*1ec0*/  IMAD R27, R12, R27, R6 ;  /* 0x0000001b0c1b7224 */ /* 0x000fca00078e0206 */
[----:B------:R-:W-:-:S07]  /*1ed0*/  ISETP.GT.U32.AND P0, PT, R12, R27, PT ;  /* 0x0000001b0c00720c */ /* 0x000fce0003f04070 */
[----:B------:R-:W-:-:S05]  /*1ee0*/  @!P2 IMAD.IADD R2, R2, 0x1, -R19 ;  /* 0x000000010202a824 */ /* 0x000fca00078e0a13 */
[-C--:B------:R-:W-:Y:S01]  /*1ef0*/  ISETP.GE.U32.AND P1, PT, R2, R19.reuse, PT ;  /* 0x000000130200720c */ /* 0x080fe20003f26070 */
[----:B------:R-:W-:Y:S01]  /*1f00*/  @!P0 IMAD.IADD R27, R27, 0x1, -R12 ;  /* 0x000000011b1b8824 */ /* 0x000fe200078e0a0c */
[----:B------:R-:W-:Y:S01]  /*1f10*/  LOP3.LUT R2, R16, R19, RZ, 0x3c, !PT ;  /* 0x0000001310027212 */ /* 0x000fe200078e3cff */
[----:B------:R-:W-:Y:S02]  /*1f20*/  @!P2 VIADD R23, R23, 0x1 ;  /* 0x000000011717a836 */ /* 0x000fe40000000000 */
[----:B-1----:R-:W-:Y:S01]  /*1f30*/  FADD.FTZ R21, R20, R21 ;  /* 0x0000001514157221 */ /* 0x002fe20000010000 */
[----:B------:R-:W-:Y:S02]  /*1f40*/  LOP3.LUT R16, R16, R17, RZ, 0x3c, !PT ;  /* 0x0000001110107212 */ /* 0x000fe400078e3cff */
[----:B------:R-:W-:Y:S01]  /*1f50*/  ISETP.GE.U32.AND P4, PT, R27, R12, PT ;  /* 0x0000000c1b00720c */ /* 0x000fe20003f86070 */
[----:B------:R-:W-:Y:S01]  /*1f60*/  @!P0 VIADD R11, R11, 0x1 ;  /* 0x000000010b0b8836 */ /* 0x000fe20000000000 */
[----:B------:R-:W-:-:S02]  /*1f70*/  ISETP.GE.AND P2, PT, R16, RZ, PT ;  /* 0x000000ff1000720c */ /* 0x000fc40003f46270 */
[----:B------:R-:W-:Y:S01]  /*1f80*/  ISETP.NE.AND P0, PT, R17, RZ, PT ;  /* 0x000000ff1100720c */ /* 0x000fe20003f05270 */
[----:B------:R-:W-:Y:S01]  /*1f90*/  @P1 VIADD R23, R23, 0x1 ;  /* 0x0000000117171836 */ /* 0x000fe20000000000 */
[----:B------:R-:W-:Y:S02]  /*1fa0*/  FSETP.NE.FTZ.AND P1, PT, R21, RZ, PT ;  /* 0x000000ff1500720b */ /* 0x000fe40003f35000 */
[----:B------:R-:W-:Y:S02]  /*1fb0*/  ISETP.GE.AND P3, PT, R2, RZ, PT ;  /* 0x000000ff0200720c */ /* 0x000fe40003f66270 */
[----:B------:R-:W-:-:S03]  /*1fc0*/  ISETP.NE.AND P5, PT, R5, RZ, PT ;  /* 0x000000ff0500720c */ /* 0x000fc60003fa5270 */
[----:B------:R-:W-:-:S04]  /*1fd0*/  @P4 VIADD R11, R11, 0x1 ;  /* 0x000000010b0b4836 */ /* 0x000fc80000000000 */
[----:B------:R-:W-:Y:S01]  /*1fe0*/  @!P2 IMAD.MOV R11, RZ, RZ, -R11 ;  /* 0x000000ffff0ba224 */ /* 0x000fe200078e0a0b */
[----:B------:R-:W-:Y:S01]  /*1ff0*/  @!P0 LOP3.LUT R11, RZ, R17, RZ, 0x33, !PT ;  /* 0x00000011ff0b8212 */ /* 0x000fe200078e33ff */
[----:B------:R-:W1:Y:S01]  /*2000*/  @P1 MUFU.LG2 R21, R21 ;  /* 0x0000001500151308 */ /* 0x000e620000000c00 */
[----:B------:R-:W-:Y:S02]  /*2010*/  LOP3.LUT P0, RZ, R4, 0x39f, RZ, 0xc0, !PT ;  /* 0x0000039f04ff7812 */ /* 0x000fe4000780c0ff */
[----:B------:R-:W-:Y:S02]  /*2020*/  @!P3 IADD3 R23, PT, PT, -R23, RZ, RZ ;  /* 0x000000ff1717b210 */ /* 0x000fe40007ffe1ff */
[----:B------:R-:W-:Y:S02]  /*2030*/  ISETP.NE.AND P3, PT, R18, RZ, PT ;  /* 0x000000ff1200720c */ /* 0x000fe40003f65270 */
[----:B------:R-:W-:Y:S02]  /*2040*/  @!P5 LOP3.LUT R23, RZ, R19, RZ, 0x33, !PT ;  /* 0x00000013ff17d212 */ /* 0x000fe400078e33ff */
[----:B------:R-:W-:-:S02]  /*2050*/  SEL R2, RZ, 0x1, !P3 ;  /* 0x00000001ff027807 */ /* 0x000fc40005800000 */
[----:B------:R-:W-:Y:S02]  /*2060*/  SHF.R.S32.HI R27, RZ, 0x1f, R5 ;  /* 0x0000001fff1b7819 */ /* 0x000fe40000011405 */
[----:B------:R-:W-:Y:S02]  /*2070*/  ISETP.LT.U32.AND P2, PT, R14, R23, PT ;  /* 0x000000170e00720c */ /* 0x000fe40003f41070 */
[----:B------:R-:W-:Y:S01]  /*2080*/  SHF.R.S32.HI R19, RZ, 0x1f, R23 ;  /* 0x0000001fff137819 */ /* 0x000fe20000011417 */
[----:B0-----:R-:W-:Y:S01]  /*2090*/  IMAD R6, R3, UR4, RZ ;  /* 0x0000000403067c24 */ /* 0x001fe2000f8e02ff */
[----:B------:R-:W-:Y:S01]  /*20a0*/  LOP3.LUT R2, R27, R2, RZ, 0xfc, !PT ;  /* 0x000000021b027212 */ /* 0x000fe200078efcff */
[----:B------:R-:W-:Y:S01]  /*20b0*/  IMAD R3, R11, UR9, RZ ;  /* 0x000000090b037c24 */ /* 0x000fe2000f8e02ff */
[----:B------:R-:W-:Y:S01]  /*20c0*/  ISETP.LT.AND.EX P2, PT, R15, R19, PT, P2 ;  /* 0x000000130f00720c */ /* 0x000fe20003f41320 */
[----:B------:R-:W-:Y:S01]  /*20d0*/  BSSY.RECONVERGENT B1, `(.L_x_51) ;  /* 0x0000129000017945 */ /* 0x000fe20003800200 */
[----:B------:R-:W-:-:S02]  /*20e0*/  IMAD.MOV.U32 R22, RZ, RZ, 0x7f800000 ;  /* 0x7f800000ff167424 */ /* 0x000fc400078e00ff */
[----:B-1----:R-:W-:Y:S01]  /*20f0*/  @P1 FFMA.FTZ R22, R21, 0.69314718246459960938, R10 ;  /* 0x3f31721815161823 */ /* 0x002fe2000001000a */
[----:B------:R-:W-:Y:S01]  /*2100*/  IMAD R5, R5, R6, RZ ;  /* 0x0000000605057224 */ /* 0x000fe200078e02ff */
[----:B------:R-:W-:Y:S01]  /*2110*/  SEL R6, R14, R23, P2 ;  /* 0x000000170e067207 */ /* 0x000fe20001000000 */
[----:B------:R-:W-:Y:S01]  /*2120*/  IMAD R3, R2, R3, RZ ;  /* 0x0000000302037224 */ /* 0x000fe200078e02ff */
        /* <DEDUP_REMOVED lines=13> */
[----:B------:R-:W-:Y:S02]  /*2200*/  IMAD R12, R11, UR19, RZ ;  /* 0x000000130b0c7c24 */ /* 0x000fe4000f8e02ff */
[C---:B------:R-:W-:Y:S01]  /*2210*/  IMAD.WIDE.U32 R14, R17.reuse, UR19, RZ ;  /* 0x00000013110e7c25 */ /* 0x040fe2000f8e00ff */
[----:B------:R-:W-:Y:S02]  /*2220*/  ISETP.GE.U32.AND P0, PT, R10, 0x3, PT ;  /* 0x000000030a00780c */ /* 0x000fe40003f06070 */
[----:B------:R-:W-:Y:S01]  /*2230*/  IADD3.X R10, PT, PT, RZ, R11, RZ, P1, !PT ;  /* 0x0000000bff0a7210 */ /* 0x000fe20000ffe4ff */
[----:B------:R-:W-:-:S03]  /*2240*/  IMAD R19, R17, UR14, R12 ;  /* 0x0000000e11137c24 */ /* 0x000fc6000f8e020c */
[----:B------:R-:W-:Y:S02]  /*2250*/  ISETP.GE.U32.AND.EX P0, PT, R10, RZ, PT, P0 ;  /* 0x000000ff0a00720c */ /* 0x000fe40003f06100 */
        /* <DEDUP_REMOVED lines=32> */
.L_x_54:
[----:B------:R-:W-:Y:S01]  /*2460*/  IMAD.MOV.U32 R14, RZ, RZ, R2 ;  /* 0x000000ffff0e7224 */ /* 0x000fe200078e0002 */
[----:B------:R-:W-:Y:S01]  /*2470*/  MOV R19, RZ ;  /* 0x000000ff00137202 */ /* 0x000fe20000000f00 */
[----:B------:R-:W-:Y:S01]  /*2480*/  IMAD.MOV.U32 R20, RZ, RZ, R30 ;  /* 0x000000ffff147224 */ /* 0x000fe200078e001e */
[----:B------:R-:W-:Y:S02]  /*2490*/  MOV R16, 0x24b0 ;  /* 0x000024b000107802 */ /* 0x000fe40000000f00 */
[----:B------:R-:W-:Y:S05]  /*24a0*/  CALL.REL.NOINC `($__internal_1_$__cuda_sm20_div_s64) ;  /* 0x0000001c00507944 */ /* 0x000fea0003c00000 */
[----:B------:R-:W-:Y:S02]  /*24b0*/  IADD3 R15, PT, PT, -R12, RZ, RZ ;  /* 0x000000ff0c0f7210 */ /* 0x000fe40007ffe1ff */
[----:B------:R-:W-:-:S03]  /*24c0*/  MOV R31, R11 ;  /* 0x0000000b001f7202 */ /* 0x000fc60000000f00 */
[----:B------:R-:W-:Y:S01]  /*24d0*/  IMAD R10, R30, R15, R2 ;  /* 0x0000000f1e0a7224 */ /* 0x000fe200078e0202 */
[----:B------:R-:W-:-:S07]  /*24e0*/  MOV R30, R12 ;  /* 0x0000000c001e7202 */ /* 0x000fce0000000f00 */
.L_x_55:
[----:B------:R-:W-:Y:S01]  /*24f0*/  IABS R14, UR19 ;  /* 0x00000013000e7c13 */ /* 0x000fe20008000000 */
[----:B------:R-:W-:Y:S01]  /*2500*/  IMAD.MOV.U32 R18, RZ, RZ, RZ ;  /* 0x000000ffff127224 */ /* 0x000fe200078e00ff */
[----:B------:R-:W-:Y:S01]  /*2510*/  IABS R11, R10 ;  /* 0x0000000a000b7213 */ /* 0x000fe20000000000 */
[----:B------:R-:W-:Y:S01]  /*2520*/  IMAD R0, R0, R9, RZ ;  /* 0x0000000900007224 */ /* 0x000fe200078e02ff */
[----:B------:R-:W0:Y:S01]  /*2530*/  I2F.U32.RP R16, R14 ;  /* 0x0000000e00107306 */ /* 0x000e220000209000 */
[----:B------:R-:W-:Y:S01]  /*2540*/  IABS R2, UR19 ;  /* 0x0000001300027c13 */ /* 0x000fe20008000000 */
[----:B------:R-:W-:Y:S01]  /*2550*/  BSSY.RECONVERGENT B0, `(.L_x_56) ;  /* 0x000003c000007945 */ /* 0x000fe20003800200 */
[----:B------:R-:W-:Y:S01]  /*2560*/  IMAD R29, R8, R29, R0 ;  /* 0x0000001d081d7224 */ /* 0x000fe200078e0200 */
[----:B------:R-:W-:-:S04]  /*2570*/  LOP3.LUT R0, R10, UR19, RZ, 0x3c, !PT ;  /* 0x000000130a007c12 */ /* 0x000fc8000f8e3cff */
[----:B------:R-:W-:Y:S01]  /*2580*/  ISETP.GE.AND P0, PT, R0, RZ, PT ;  /* 0x000000ff0000720c */ /* 0x000fe20003f06270 */
[----:B0-----:R-:W0:Y:S02]  /*2590*/  MUFU.RCP R19, R16 ;  /* 0x0000001000137308 */ /* 0x001e240000001000 */
[----:B0-----:R-:W-:-:S06]  /*25a0*/  IADD3 R19, PT, PT, R19, 0xffffffe, RZ ;  /* 0x0ffffffe13137810 */ /* 0x001fcc0007ffe0ff */
[----:B------:R-:W0:Y:S02]  /*25b0*/  F2I.FTZ.U32.TRUNC.NTZ R19, R19 ;  /* 0x0000001300137305 */ /* 0x000e24000021f000 */
[----:B0-----:R-:W-:-:S05]  /*25c0*/  IADD3 R15, PT, PT, RZ, -R19, RZ ;  /* 0x80000013ff0f7210 */ /* 0x001fca0007ffe0ff */
[----:B------:R-:W-:-:S04]  /*25d0*/  IMAD R12, R15, R14, RZ ;  /* 0x0000000e0f0c7224 */ /* 0x000fc800078e02ff */
[----:B------:R-:W-:Y:S01]  /*25e0*/  IMAD.HI.U32 R18, R19, R12, R18 ;  /* 0x0000000c13127227 */ /* 0x000fe200078e0012 */
[----:B------:R-:W-:-:S05]  /*25f0*/  IADD3 R12, PT, PT, RZ, -R2, RZ ;  /* 0x80000002ff0c7210 */ /* 0x000fca0007ffe0ff */
[----:B------:R-:W-:-:S04]  /*2600*/  IMAD.HI.U32 R2, R18, R11, RZ ;  /* 0x0000000b12027227 */ /* 0x000fc800078e00ff */
[----:B------:R-:W-:Y:S02]  /*2610*/  IMAD R11, R2, R12, R11 ;  /* 0x0000000c020b7224 */ /* 0x000fe400078e020b */
[----:B------:R-:W-:-:S03]  /*2620*/  IMAD.WIDE.U32 R18, R8, R9, RZ ;  /* 0x0000000908127225 */ /* 0x000fc600078e00ff */
[----:B------:R-:W-:-:S13]  /*2630*/  ISETP.GT.U32.AND P1, PT, R14, R11, PT ;  /* 0x0000000b0e00720c */ /* 0x000fda0003f24070 */
[----:B------:R-:W-:Y:S02]  /*2640*/  @!P1 IMAD.IADD R11, R11, 0x1, -R14 ;  /* 0x000000010b0b9824 */ /* 0x000fe400078e0a0e */
[----:B------:R-:W-:Y:S01]  /*2650*/  @!P1 VIADD R2, R2, 0x1 ;  /* 0x0000000102029836 */ /* 0x000fe20000000000 */
[----:B------:R-:W-:Y:S02]  /*2660*/  ISETP.NE.AND P1, PT, RZ, UR19, PT ;  /* 0x00000013ff007c0c */ /* 0x000fe4000bf25270 */
[----:B------:R-:W-:Y:S02]  /*2670*/  ISETP.GE.U32.AND P2, PT, R11, R14, PT ;  /* 0x0000000e0b00720c */ /* 0x000fe40003f46070 */
[----:B------:R-:W-:Y:S01]  /*2680*/  IADD3 R11, PT, PT, R19, R29, RZ ;  /* 0x0000001d130b7210 */ /* 0x000fe20007ffe0ff */
[----:B------:R-:W-:-:S04]  /*2690*/  IMAD.WIDE.U32 R28, R18, R32, RZ ;  /* 0x00000020121c7225 */ /* 0x000fc800078e00ff */
[----:B------:R-:W-:-:S04]  /*26a0*/  IMAD R11, R11, R32, RZ ;  /* 0x000000200b0b7224 */ /* 0x000fc800078e02ff */
[----:B------:R-:W-:Y:S02]  /*26b0*/  IMAD R11, R33, R18, R11 ;  /* 0x00000012210b7224 */ /* 0x000fe400078e020b */
[----:B------:R-:W-:Y:S02]  /*26c0*/  @P2 IADD3 R2, PT, PT, R2, 0x1, RZ ;  /* 0x0000000102022810 */ /* 0x000fe40007ffe0ff */
[----:B------:R-:W-:Y:S02]  /*26d0*/  IMAD.IADD R18, R29, 0x1, R11 ;  /* 0x000000011d127824 */ /* 0x000fe400078e020b */
[----:B------:R-:W-:Y:S02]  /*26e0*/  @!P0 IADD3 R2, PT, PT, -R2, RZ, RZ ;  /* 0x000000ff02028210 */ /* 0x000fe40007ffe1ff */
[----:B------:R-:W-:Y:S02]  /*26f0*/  @!P1 LOP3.LUT R2, RZ, UR19, RZ, 0x33, !PT ;  /* 0x00000013ff029c12 */ /* 0x000fe4000f8e33ff */
[----:B------:R-:W-:-:S03]  /*2700*/  LOP3.LUT R0, R31, R18, RZ, 0xfc, !PT ;  /* 0x000000121f007212 */ /* 0x000fc600078efcff */
[----:B------:R-:W-:Y:S01]  /*2710*/  IMAD.MOV R11, RZ, RZ, -R2 ;  /* 0x000000ffff0b7224 */ /* 0x000fe200078e0a02 */
[----:B------:R-:W-:-:S03]  /*2720*/  ISETP.NE.U32.AND P0, PT, R0, RZ, PT ;  /* 0x000000ff0000720c */ /* 0x000fc60003f05070 */
[----:B------:R-:W-:-:S10]  /*2730*/  IMAD R0, R11, UR19, R10 ;  /* 0x000000130b007c24 */ /* 0x000fd4000f8e020a */
        /* <DEDUP_REMOVED lines=22> */
.L_x_57:
[----:B------:R-:W-:Y:S01]  /*28a0*/  IMAD.MOV.U32 R14, RZ, RZ, R30 ;  /* 0x000000ffff0e7224 */ /* 0x000fe200078e001e */
[----:B------:R-:W-:Y:S01]  /*28b0*/  MOV R19, R31 ;  /* 0x0000001f00137202 */ /* 0x000fe20000000f00 */
[----:B------:R-:W-:Y:S01]  /*28c0*/  IMAD.MOV.U32 R20, RZ, RZ, R28 ;  /* 0x000000ffff147224 */ /* 0x000fe200078e001c */
[----:B------:R-:W-:Y:S02]  /*28d0*/  MOV R16, 0x28f0 ;  /* 0x000028f000107802 */ /* 0x000fe40000000f00 */
[----:B------:R-:W-:Y:S05]  /*28e0*/  CALL.REL.NOINC `($__internal_1_$__cuda_sm20_div_s64) ;  /* 0x0000001800407944 */ /* 0x000fea0003c00000 */
[----:B------:R-:W-:-:S05]  /*28f0*/  IADD3 R11, PT, PT, -R12, RZ, RZ ;  /* 0x000000ff0c0b7210 */ /* 0x000fca0007ffe1ff */
[----:B------:R-:W-:Y:S02]  /*2900*/  IMAD R28, R11, R28, R30 ;  /* 0x0000001c0b1c7224 */ /* 0x000fe400078e021e */
.L_x_58:
[----:B------:R-:W-:Y:S05]  /*2910*/  BSYNC.RECONVERGENT B0 ;  /* 0x0000000000007941 */ /* 0x000fea0003800200 */
.L_x_56:
[----:B------:R-:W-:Y:S01]  /*2920*/  IABS R19, R9 ;  /* 0x0000000900137213 */ /* 0x000fe20000000000 */
[----:B------:R-:W0:Y:S01]  /*2930*/  LDCU.U8 UR8, c[0x0][0x549] ;  /* 0x0000a920ff0877ac */ /* 0x000e220008000000 */
[----:B------:R-:W-:Y:S02]  /*2940*/  IABS R16, R7 ;  /* 0x0000000700107213 */ /* 0x000fe40000000000 */
[----:B------:R-:W1:Y:S01]  /*2950*/  I2F.U32.RP R10, R19 ;  /* 0x00000013000a7306 */ /* 0x000e620000209000 */
[----:B------:R-:W-:Y:S01]  /*2960*/  IABS R14, R17 ;  /* 0x00000011000e7213 */ /* 0x000fe20000000000 */
[----:B------:R-:W2:Y:S01]  /*2970*/  LDCU.64 UR4, c[0x0][0x430] ;  /* 0x00008600ff0477ac */ /* 0x000ea20008000a00 */
[----:B------:R-:W-:Y:S02]  /*2980*/  IABS R15, R6 ;  /* 0x00000006000f7213 */ /* 0x000fe40000000000 */
[----:B------:R-:W-:Y:S02]  /*2990*/  IABS R18, R8 ;  /* 0x0000000800127213 */ /* 0x000fe40000000000 */
[----:B------:R-:W-:Y:S01]  /*29a0*/  IABS R30, R9 ;  /* 0x00000009001e7213 */ /* 0x000fe20000000000 */
[----:B------:R-:W3:Y:S01]  /*29b0*/  I2F.U32.RP R23, R16 ;  /* 0x0000001000177306 */ /* 0x000ee20000209000 */
[----:B------:R-:W-:-:S03]  /*29c0*/  ISETP.NE.AND P5, PT, R9, RZ, PT ;  /* 0x000000ff0900720c */ /* 0x000fc60003fa5270 */
[----:B------:R-:W-:Y:S01]  /*29d0*/  IMAD.MOV R30, RZ, RZ, -R30 ;  /* 0x000000ffff1e7224 */ /* 0x000fe200078e0a1e */
[----:B0-----:R-:W-:-:S03]  /*29e0*/  UISETP.NE.AND UP0, UPT, UR8, URZ, UPT ;  /* 0x000000ff0800728c */ /* 0x001fc6000bf05270 */
[----:B-1----:R-:W0:Y:S01]  /*29f0*/  MUFU.RCP R10, R10 ;  /* 0x0000000a000a7308 */ /* 0x002e220000001000 */
[----:B--2---:R-:W-:Y:S02]  /*2a00*/  USEL UR8, UR4, 0x1, UP0 ;  /* 0x0000000104087887 */ /* 0x004fe40008000000 */
[----:B------:R-:W-:-:S05]  /*2a10*/  UIMAD UR4, UR5, UR4, URZ ;  /* 0x00000004050472a4 */ /* 0x000fca000f8e02ff */
[----:B---3--:R-:W1:Y:S01]  /*2a20*/  MUFU.RCP R20, R23 ;  /* 0x0000001700147308 */ /* 0x008e620000001000 */
[----:B------:R-:W-:Y:S02]  /*2a30*/  USHF.R.S32.HI UR12, URZ, 0x1f, UR8 ;  /* 0x0000001fff0c7899 */ /* 0x000fe40008011408 */
[----:B------:R-:W-:-:S05]  /*2a40*/  UIMAD UR5, UR8, UR5, URZ ;  /* 0x00000005080572a4 */ /* 0x000fca000f8e02ff */
[----:B------:R-:W-:Y:S01]  /*2a50*/  I2F.U32.RP R11, R14 ;  /* 0x0000000e000b7306 */ /* 0x000fe20000209000 */
[----:B0-----:R-:W-:-:S07]  /*2a60*/  VIADD R26, R10, 0xffffffe ;  /* 0x0ffffffe0a1a7836 */ /* 0x001fce0000000000 */
[----:B------:R-:W0:Y:S01]  /*2a70*/  F2I.FTZ.U32.TRUNC.NTZ R27, R26 ;  /* 0x0000001a001b7305 */ /* 0x000e22000021f000 */
[----:B-1----:R-:W-:Y:S01]  /*2a80*/  VIADD R20, R20, 0xffffffe ;  /* 0x0ffffffe14147836 */ /* 0x002fe20000000000 */
[----:B------:R-:W-:-:S06]  /*2a90*/  IABS R23, R28 ;  /* 0x0000001c00177213 */ /* 0x000fcc0000000000 */
[----:B------:R1:W-:Y:S01]  /*2aa0*/  F2I.FTZ.U32.TRUNC.NTZ R21, R20 ;  /* 0x0000001400157305 */ /* 0x0003e2000021f000 */
[----:B0-----:R-:W-:-:S07]  /*2ab0*/  IMAD.MOV R34, RZ, RZ, -R27 ;  /* 0x000000ffff227224 */ /* 0x001fce00078e0a1b */
[----:B------:R-:W0:Y:S01]  /*2ac0*/  MUFU.RCP R35, R11 ;  /* 0x0000000b00237308 */ /* 0x000e220000001000 */
[----:B------:R-:W-:Y:S02]  /*2ad0*/  IMAD.MOV.U32 R26, RZ, RZ, RZ ;  /* 0x000000ffff1a7224 */ /* 0x000fe400078e00ff */
[----:B------:R-:W-:Y:S02]  /*2ae0*/  IMAD R34, R34, R19, RZ ;  /* 0x0000001322227224 */ /* 0x000fe400078e02ff */
[----:B-1----:R-:W-:-:S03]  /*2af0*/  HFMA2 R20, -RZ, RZ, 0, 0 ;  /* 0x00000000ff147431 */ /* 0x002fc600000001ff */
[----:B------:R-:W1:Y:S01]  /*2b00*/  I2F.U32.RP R10, R15 ;  /* 0x0000000f000a7306 */ /* 0x000e620000209000 */
[----:B------:R-:W-:-:S06]  /*2b10*/  IMAD.HI.U32 R34, R27, R34, R26 ;  /* 0x000000221b227227 */ /* 0x000fcc00078e001a */
[----:B------:R-:W-:Y:S01]  /*2b20*/  IMAD.HI.U32 R27, R34, R23, RZ ;  /* 0x00000017221b7227 */ /* 0x000fe200078e00ff */
[----:B------:R-:W2:Y:S01]  /*2b30*/  I2F.U32.RP R32, R18 ;  /* 0x0000001200207306 */ /* 0x000ea20000209000 */
[----:B0-----:R-:W-:Y:S02]  /*2b40*/  IADD3 R35, PT, PT, R35, 0xffffffe, RZ ;  /* 0x0ffffffe23237810 */ /* 0x001fe40007ffe0ff */
[----:B------:R-:W-:Y:S02]  /*2b50*/  IMAD.MOV R11, RZ, RZ, -R21 ;  /* 0x000000ffff0b7224 */ /* 0x000fe400078e0a15 */
[----:B------:R-:W-:Y:S02]  /*2b60*/  IMAD R30, R27, R30, R23 ;  /* 0x0000001e1b1e7224 */ /* 0x000fe400078e0217 */
[----:B------:R-:W-:Y:S01]  /*2b70*/  IMAD R26, R11, R16, RZ ;  /* 0x000000100b1a7224 */ /* 0x000fe200078e02ff */
[----:B------:R-:W0:Y:S01]  /*2b80*/  F2I.FTZ.U32.TRUNC.NTZ R35, R35 ;  /* 0x0000002300237305 */ /* 0x000e22000021f000 */
[----:B------:R-:W-:Y:S01]  /*2b90*/  IMAD.MOV.U32 R34, RZ, RZ, RZ ;  /* 0x000000ffff227224 */ /* 0x000fe200078e00ff */
[----:B------:R-:W-:Y:S01]  /*2ba0*/  ISETP.GT.U32.AND P3, PT, R19, R30, PT ;  /* 0x0000001e1300720c */ /* 0x000fe20003f64070 */
[----:B------:R-:W-:Y:S01]  /*2bb0*/  IMAD.HI.U32 R26, R21, R26, R20 ;  /* 0x0000001a151a7227 */ /* 0x000fe200078e0014 */
[----:B------:R-:W-:-:S02]  /*2bc0*/  IABS R21, R12 ;  /* 0x0000000c00157213 */ /* 0x000fc40000000000 */
[----:B------:R-:W-:Y:S02]  /*2bd0*/  IABS R20, R7 ;  /* 0x0000000700147213 */ /* 0x000fe40000000000 */
[----:B-1----:R-:W1:Y:S01]  /*2be0*/  MUFU.RCP R10, R10 ;  /* 0x0000000a000a7308 */ /* 0x002e620000001000 */
[----:B------:R-:W-:Y:S01]  /*2bf0*/  IMAD.HI.U32 R23, R26, R21, RZ ;  /* 0x000000151a177227 */ /* 0x000fe200078e00ff */
[----:B------:R-:W-:-:S03]  /*2c00*/  LOP3.LUT R26, R28, R9, RZ, 0x3c, !PT ;  /* 0x000000091c1a7212 */ /* 0x000fc600078e3cff */
[----:B------:R-:W-:Y:S01]  /*2c10*/  IMAD.MOV R20, RZ, RZ, -R20 ;  /* 0x000000ffff147224 */ /* 0x000fe200078e0a14 */
[----:B------:R-:W-:Y:S01]  /*2c20*/  ISETP.GE.AND P2, PT, R26, RZ, PT ;  /* 0x000000ff1a00720c */ /* 0x000fe20003f46270 */
[----:B------:R-:W-:Y:S01]  /*2c30*/  @!P3 IMAD.IADD R30, R30, 0x1, -R19 ;  /* 0x000000011e1eb824 */ /* 0x000fe200078e0a13 */
[----:B--2---:R-:W2:Y:S01]  /*2c40*/  MUFU.RCP R32, R32 ;  /* 0x0000002000207308 */ /* 0x004ea20000001000 */
[----:B------:R-:W-:Y:S01]  /*2c50*/  IMAD R21, R23, R20, R21 ;  /* 0x0000001417157224 */ /* 0x000fe200078e0215 */
[----:B0-----:R-:W-:Y:S02]  /*2c60*/  IADD3 R11, PT, PT, RZ, -R35, RZ ;  /* 0x80000023ff0b7210 */ /* 0x001fe40007ffe0ff */
[----:B------:R-:W-:Y:S01]  /*2c70*/  ISETP.GE.U32.AND P6, PT, R30, R19, PT ;  /* 0x000000131e00720c */ /* 0x000fe20003fc6070 */
[----:B------:R-:W-:Y:S01]  /*2c80*/  HFMA2 R30, -RZ, RZ, 0, 0 ;  /* 0x00000000ff1e7431 */ /* 0x000fe200000001ff */
[----:B------:R-:W-:Y:S01]  /*2c90*/  ISETP.GT.U32.AND P1, PT, R16, R21, PT ;  /* 0x000000151000720c */ /* 0x000fe20003f24070 */
[----:B------:R-:W-:Y:S01]  /*2ca0*/  IMAD R20, R11, R14, RZ ;  /* 0x0000000e0b147224 */ /* 0x000fe200078e02ff */
[----:B------:R-:W-:-:S02]  /*2cb0*/  IABS R11, R2 ;  /* 0x00000002000b7213 */ /* 0x000fc40000000000 */
[----:B-1----:R-:W-:Y:S01]  /*2cc0*/  IADD3 R31, PT, PT, R10, 0xffffffe, RZ ;  /* 0x0ffffffe0a1f7810 */ /* 0x002fe20007ffe0ff */
[----:B------:R-:W-:Y:S01]  /*2cd0*/  IMAD.HI.U32 R20, R35, R20, R34 ;  /* 0x0000001423147227 */ /* 0x000fe200078e0022 */
[----:B------:R-:W-:Y:S02]  /*2ce0*/  IABS R10, R17 ;  /* 0x00000011000a7213 */ /* 0x000fe40000000000 */
[----:B------:R-:W-:Y:S02]  /*2cf0*/  LOP3.LUT R19, R12, R7, RZ, 0x3c, !PT ;  /* 0x000000070c137212 */ /* 0x000fe400078e3cff */
[----:B------:R-:W0:Y:S01]  /*2d00*/  F2I.FTZ.U32.TRUNC.NTZ R31, R31 ;  /* 0x0000001f001f7305 */ /* 0x000e22000021f000 */
[----:B--2---:R-:W-:Y:S01]  /*2d10*/  VIADD R32, R32, 0xffffffe ;  /* 0x0ffffffe20207836 */ /* 0x004fe20000000000 */
[----:B------:R-:W-:Y:S01]  /*2d20*/  ISETP.GE.AND P0, PT, R19, RZ, PT ;  /* 0x000000ff1300720c */ /* 0x000fe20003f06270 */
[----:B------:R-:W-:Y:S01]  /*2d30*/  IMAD.MOV R10, RZ, RZ, -R10 ;  /* 0x000000ffff0a7224 */ /* 0x000fe200078e0a0a */
[----:B------:R-:W-:Y:S01]  /*2d40*/  @!P1 IADD3 R21, PT, PT, R21, -R16, RZ ;  /* 0x8000001015159210 */ /* 0x000fe20007ffe0ff */
[----:B------:R-:W-:Y:S01]  /*2d50*/  IMAD.HI.U32 R20, R20, R11, RZ ;  /* 0x0000000b14147227 */ /* 0x000fe200078e00ff */
[----:B------:R-:W-:-:S02]  /*2d60*/  @!P3 IADD3 R27, PT, PT, R27, 0x1, RZ ;  /* 0x000000011b1bb810 */ /* 0x000fc40007ffe0ff */
[----:B------:R1:W2:Y:S01]  /*2d70*/  F2I.FTZ.U32.TRUNC.NTZ R33, R32 ;  /* 0x0000002000217305 */ /* 0x0002a2000021f000 */
[----:B------:R-:W-:Y:S01]  /*2d80*/  ISETP.GE.U32.AND P4, PT, R21, R16, PT ;  /* 0x000000101500720c */ /* 0x000fe20003f86070 */
[----:B------:R-:W-:Y:S01]  /*2d90*/  IMAD R11, R20, R10, R11 ;  /* 0x0000000a140b7224 */ /* 0x000fe200078e020b */
[----:B------:R-:W-:Y:S01]  /*2da0*/  ISETP.NE.AND P3, PT, R7, RZ, PT ;  /* 0x000000ff0700720c */ /* 0x000fe20003f65270 */
[----:B------:R-:W-:Y:S02]  /*2db0*/  @!P1 VIADD R23, R23, 0x1 ;  /* 0x0000000117179836 */ /* 0x000fe40000000000 */
[----:B------:R-:W-:Y:S01]  /*2dc0*/  @P6 VIADD R27, R27, 0x1 ;  /* 0x000000011b1b6836 */ /* 0x000fe20000000000 */
[----:B------:R-:W-:Y:S01]  /*2dd0*/  ISETP.GT.U32.AND P1, PT, R14, R11, PT ;  /* 0x0000000b0e00720c */ /* 0x000fe20003f24070 */
[----:B0-----:R-:W-:Y:S02]  /*2de0*/  IMAD.MOV R10, RZ, RZ, -R31 ;  /* 0x000000ffff0a7224 */ /* 0x001fe400078e0a1f */
[----:B------:R-:W-:Y:S01]  /*2df0*/  @!P2 IMAD.MOV R27, RZ, RZ, -R27 ;  /* 0x000000ffff1ba224 */ /* 0x000fe200078e0a1b */
[----:B------:R-:W-:Y:S01]  /*2e00*/  @!P5 LOP3.LUT R27, RZ, R9, RZ, 0x33, !PT ;  /* 0x00000009ff1bd212 */ /* 0x000fe200078e33ff */
[----:B------:R-:W-:Y:S01]  /*2e10*/  IMAD R21, R10, R15, RZ ;  /* 0x0000000f0a157224 */ /* 0x000fe200078e02ff */
[----:B------:R-:W-:Y:S01]  /*2e20*/  IABS R10, R6 ;  /* 0x00000006000a7213 */ /* 0x000fe20000000000 */
[----:B------:R-:W-:Y:S01]  /*2e30*/  @P4 VIADD R23, R23, 0x1 ;  /* 0x0000000117174836 */ /* 0x000fe20000000000 */
[----:B-1----:R-:W-:Y:S01]  /*2e40*/  MOV R32, RZ ;  /* 0x000000ff00207202 */ /* 0x002fe20000000f00 */
[----:B--2---:R-:W-:Y:S01]  /*2e50*/  IMAD.MOV R16, RZ, RZ, -R33 ;  /* 0x000000ffff107224 */ /* 0x004fe200078e0a21 */
[----:B------:R-:W-:Y:S01]  /*2e60*/  IABS R26, R27 ;  /* 0x0000001b001a7213 */ /* 0x000fe20000000000 */
[----:B------:R-:W-:Y:S01]  /*2e70*/  @!P0 IMAD.MOV R23, RZ, RZ, -R23 ;  /* 0x000000ffff178224 */ /* 0x000fe200078e0a17 */
[----:B------:R-:W-:Y:S01]  /*2e80*/  @!P3 LOP3.LUT R23, RZ, R7, RZ, 0x33, !PT ;  /* 0x00000007ff17b212 */ /* 0x000fe200078e33ff */
[----:B------:R-:W-:Y:S01]  /*2e90*/  IMAD R19, R16, R18, RZ ;  /* 0x0000001210137224 */ /* 0x000fe200078e02ff */
[----:B------:R-:W-:Y:S01]  /*2ea0*/  IADD3 R10, PT, PT, RZ, -R10, RZ ;  /* 0x8000000aff0a7210 */ /* 0x000fe20007ffe0ff */
[----:B------:R-:W-:Y:S01]  /*2eb0*/  IMAD.HI.U32 R30, R31, R21, R30 ;  /* 0x000000151f1e7227 */ /* 0x000fe200078e001e */
[----:B------:R-:W-:-:S02]  /*2ec0*/  IABS R16, R23 ;  /* 0x0000001700107213 */ /* 0x000fc40000000000 */
[----:B------:R-:W-:Y:S01]  /*2ed0*/  IABS R21, R8 ;  /* 0x0000000800157213 */ /* 0x000fe20000000000 */
[----:B------:R-:W-:Y:S01]  /*2ee0*/  @!P1 IMAD.IADD R11, R11, 0x1, -R14 ;  /* 0x000000010b0b9824 */ /* 0x000fe200078e0a0e */
[----:B------:R-:W-:Y:S01]  /*2ef0*/  ISETP.NE.AND P2, PT, R17, RZ, PT ;  /* 0x000000ff1100720c */ /* 0x000fe20003f45270 */
[----:B------:R-:W-:Y:S01]  /*2f00*/  IMAD.HI.U32 R19, R33, R19, R32 ;  /* 0x0000001321137227 */ /* 0x000fe200078e0020 */
[----:B------:R-:W-:Y:S02]  /*2f10*/  ISETP.NE.AND P5, PT, R8, RZ, PT ;  /* 0x000000ff0800720c */ /* 0x000fe40003fa5270 */
[----:B------:R-:W-:Y:S01]  /*2f20*/  ISETP.GE.U32.AND P4, PT, R11, R14, PT ;  /* 0x0000000e0b00720c */ /* 0x000fe20003f86070 */
[----:B------:R-:W-:Y:S01]  /*2f30*/  IMAD.HI.U32 R11, R30, R16, RZ ;  /* 0x000000101e0b7227 */ /* 0x000fe200078e00ff */
[----:B------:R-:W-:-:S03]  /*2f40*/  LOP3.LUT R14, R2, R17, RZ, 0x3c, !PT ;  /* 0x00000011020e7212 */ /* 0x000fc600078e3cff */
[----:B------:R-:W-:Y:S01]  /*2f50*/  IMAD.MOV R21, RZ, RZ, -R21 ;  /* 0x000000ffff157224 */ /* 0x000fe200078e0a15 */
[----:B------:R-:W-:Y:S01]  /*2f60*/  ISETP.GE.AND P0, PT, R14, RZ, PT ;  /* 0x000000ff0e00720c */ /* 0x000fe20003f06270 */
[----:B------:R-:W-:-:S04]  /*2f70*/  IMAD.HI.U32 R19, R19, R26, RZ ;  /* 0x0000001a13137227 */ /* 0x000fc800078e00ff */
[----:B------:R-:W-:Y:S02]  /*2f80*/  IMAD R10, R11, R10, R16 ;  /* 0x0000000a0b0a7224 */ /* 0x000fe400078e0210 */
[----:B------:R-:W-:Y:S02]  /*2f90*/  IMAD R21, R19, R21, R26 ;  /* 0x0000001513157224 */ /* 0x000fe400078e021a */
[----:B------:R-:W-:Y:S01]  /*2fa0*/  @!P1 VIADD R20, R20, 0x1 ;  /* 0x0000000114149836 */ /* 0x000fe20000000000 */
[----:B------:R-:W-:Y:S01]  /*2fb0*/  ISETP.GT.U32.AND P1, PT, R15, R10, PT ;  /* 0x0000000a0f00720c */ /* 0x000fe20003f24070 */
[----:B------:R-:W-:Y:S01]  /*2fc0*/  IMAD.MOV R14, RZ, RZ, -R27 ;  /* 0x000000ffff0e7224 */ /* 0x000fe200078e0a1b */
[----:B------:R-:W-:Y:S02]  /*2fd0*/  ISETP.GT.U32.AND P3, PT, R18, R21, PT ;  /* 0x000000151200720c */ /* 0x000fe40003f64070 */
[----:B------:R-:W-:Y:S01]  /*2fe0*/  @P4 IADD3 R20, PT, PT, R20, 0x1, RZ ;  /* 0x0000000114144810 */ /* 0x000fe20007ffe0ff */
[----:B------:R-:W-:Y:S01]  /*2ff0*/  IMAD R14, R9, R14, R28 ;  /* 0x0000000e090e7224 */ /* 0x000fe200078e021c */
[----:B------:R-:W-:-:S02]  /*3000*/  LOP3.LUT R9, R23, R6, RZ, 0x3c, !PT ;  /* 0x0000000617097212 */ /* 0x000fc400078e3cff */
[----:B------:R-:W-:Y:S02]  /*3010*/  @!P0 IADD3 R20, PT, PT, -R20, RZ, RZ ;  /* 0x000000ff14148210 */ /* 0x000fe40007ffe1ff */
[----:B------:R-:W-:Y:S02]  /*3020*/  @!P2 LOP3.LUT R20, RZ, R17, RZ, 0x33, !PT ;  /* 0x00000011ff14a212 */ /* 0x000fe400078e33ff */
[----:B------:R-:W-:Y:S01]  /*3030*/  ISETP.GE.AND P0, PT, R9, RZ, PT ;  /* 0x000000ff0900720c */ /* 0x000fe20003f06270 */
[----:B------:R-:W-:Y:S02]  /*3040*/  @!P1 IMAD.IADD R10, R10, 0x1, -R15 ;  /* 0x000000010a0a9824 */ /* 0x000fe400078e0a0f */
[----:B------:R-:W-:Y:S01]  /*3050*/  @!P3 IMAD.IADD R21, R21, 0x1, -R18 ;  /* 0x000000011515b824 */ /* 0x000fe200078e0a12 */
[----:B------:R-:W-:Y:S01]  /*3060*/  @!P3 IADD3 R19, PT, PT, R19, 0x1, RZ ;  /* 0x000000011313b810 */ /* 0x000fe20007ffe0ff */
[----:B------:R-:W-:Y:S01]  /*3070*/  @!P1 VIADD R11, R11, 0x1 ;  /* 0x000000010b0b9836 */ /* 0x000fe20000000000 */
[----:B------:R-:W-:Y:S01]  /*3080*/  ISETP.GE.U32.AND P4, PT, R10, R15, PT ;  /* 0x0000000f0a00720c */ /* 0x000fe20003f86070 */
[----:B------:R-:W-:Y:S01]  /*3090*/  IMAD.WIDE R28, R20, UR9, RZ ;  /* 0x00000009141c7c25 */ /* 0x000fe2000f8e02ff */
[----:B------:R-:W-:-:S02]  /*30a0*/  ISETP.GE.U32.AND P6, PT, R21, R18, PT ;  /* 0x000000121500720c */ /* 0x000fc40003fc6070 */
[----:B------:R-:W-:Y:S01]  /*30b0*/  LOP3.LUT R10, R27, R8, RZ, 0x3c, !PT ;  /* 0x000000081b0a7212 */ /* 0x000fe200078e3cff */
[----:B------:R-:W-:Y:S01]  /*30c0*/  IMAD.MOV R20, RZ, RZ, -R20 ;  /* 0x000000ffff147224 */ /* 0x000fe200078e0a14 */
[----:B------:R-:W-:Y:S01]  /*30d0*/  ISETP.NE.AND P1, PT, R6, RZ, PT ;  /* 0x000000ff0600720c */ /* 0x000fe20003f25270 */
[----:B------:R-:W-:Y:S01]  /*30e0*/  IMAD.WIDE.U32 R28, R0, UR8, R28 ;  /* 0x00000008001c7c25 */ /* 0x000fe2000f8e001c */
[----:B------:R-:W-:Y:S01]  /*30f0*/  ISETP.GE.AND P2, PT, R10, RZ, PT ;  /* 0x000000ff0a00720c */ /* 0x000fe20003f46270 */
[----:B------:R-:W-:Y:S02]  /*3100*/  UIMAD UR8, UR22, UR8, URZ ;  /* 0x00000008160872a4 */ /* 0x000fe4000f8e02ff */
[----:B------:R-:W-:Y:S01]  /*3110*/  IMAD R29, R0, UR12, R29 ;  /* 0x0000000c001d7c24 */ /* 0x000fe2000f8e021d */
[----:B------:R-:W-:Y:S01]  /*3120*/  UIMAD UR12, UR7, UR4, URZ ;  /* 0x00000004070c72a4 */ /* 0x000fe2000f8e02ff */
[----:B------:R-:W-:Y:S01]  /*3130*/  @P4 IADD3 R11, PT, PT, R11, 0x1, RZ ;  /* 0x000000010b0b4810 */ /* 0x000fe20007ffe0ff */
[----:B------:R-:W-:Y:S01]  /*3140*/  IMAD R17, R17, R20, R2 ;  /* 0x0000001411117224 */ /* 0x000fe200078e0202 */
[----:B------:R-:W-:Y:S01]  /*3150*/  IADD3 R2, PT, PT, -R23, RZ, RZ ;  /* 0x000000ff17027210 */ /* 0x000fe20007ffe1ff */
[----:B------:R-:W-:-:S02]  /*3160*/  @P6 VIADD R19, R19, 0x1 ;  /* 0x0000000113136836 */ /* 0x000fc40000000000 */
[----:B------:R-:W-:Y:S01]  /*3170*/  @!P0 IMAD.MOV R11, RZ, RZ, -R11 ;  /* 0x000000ffff0b8224 */ /* 0x000fe200078e0a0b */
[----:B------:R-:W-:Y:S01]  /*3180*/  @!P1 LOP3.LUT R11, RZ, R6, RZ, 0x33, !PT ;  /* 0x00000006ff0b9212 */ /* 0x000fe200078e33ff */
[----:B------:R-:W-:-:S03]  /*3190*/  IMAD.WIDE R28, R17, UR4, R28 ;  /* 0x00000004111c7c25 */ /* 0x000fc6000f8e021c */
[----:B------:R-:W-:Y:S01]  /*31a0*/  IADD3 R0, PT, PT, -R11, RZ, RZ ;  /* 0x000000ff0b007210 */ /* 0x000fe20007ffe1ff */
[----:B------:R-:W-:Y:S01]  /*31b0*/  @!P2 IMAD.MOV R19, RZ, RZ, -R19 ;  /* 0x000000ffff13a224 */ /* 0x000fe200078e0a13 */
[----:B------:R-:W-:Y:S01]  /*31c0*/  @!P5 LOP3.LUT R19, RZ, R8, RZ, 0x33, !PT ;  /* 0x00000008ff13d212 */ /* 0x000fe200078e33ff */
[----:B------:R-:W-:Y:S01]  /*31d0*/  IMAD.WIDE R14, R14, UR5, RZ ;  /* 0x000000050e0e7c25 */ /* 0x000fe2000f8e02ff */
[----:B------:R-:W0:Y:S03]  /*31e0*/  LDCU.64 UR4, c[0x0][0x420] ;  /* 0x00008400ff0477ac */ /* 0x000e260008000a00 */
[----:B------:R-:W-:Y:S02]  /*31f0*/  IMAD.MOV R9, RZ, RZ, -R19 ;  /* 0x000000ffff097224 */ /* 0x000fe400078e0a13 */
[----:B------:R-:W-:-:S04]  /*3200*/  IMAD.WIDE R16, R19, UR6, RZ ;  /* 0x0000000613107c25 */ /* 0x000fc8000f8e02ff */
[----:B------:R-:W-:Y:S02]  /*3210*/  IMAD R2, R7, R2, R12 ;  /* 0x0000000207027224 */ /* 0x000fe400078e020c */
[----:B------:R-:W-:Y:S02]  /*3220*/  IMAD R9, R8, R9, R27 ;  /* 0x0000000908097224 */ /* 0x000fe400078e021b */
[----:B------:R-:W-:Y:S01]  /*3230*/  IMAD R6, R6, R0, R23 ;  /* 0x0000000006067224 */ /* 0x000fe200078e0217 */
[----:B------:R-:W-:Y:S01]  /*3240*/  IADD3 R0, P1, P0, R16, R28, R14 ;  /* 0x0000001c10007210 */ /* 0x000fe2000783e00e */
[----:B------:R-:W-:-:S03]  /*3250*/  IMAD.WIDE R18, R2, UR8, RZ ;  /* 0x0000000802127c25 */ /* 0x000fc6000f8e02ff */
[----:B------:R-:W-:Y:S01]  /*3260*/  IADD3.X R15, PT, PT, R17, R29, R15, P1, P0 ;  /* 0x0000001d110f7210 */ /* 0x000fe20000fe040f */
[----:B------:R-:W-:-:S04]  /*3270*/  IMAD.WIDE R8, R9, UR12, RZ ;  /* 0x0000000c09087c25 */ /* 0x000fc8000f8e02ff */
[----:B------:R-:W-:Y:S01]  /*3280*/  IMAD.WIDE R6, R6, R5, RZ ;  /* 0x0000000506067225 */ /* 0x000fe200078e02ff */
[----:B------:R-:W-:-:S03]  /*3290*/  IADD3 R5, P1, P0, R18, R0, R8 ;  /* 0x0000000012057210 */ /* 0x000fc6000783e008 */
[----:B------:R-:W-:Y:S01]  /*32a0*/  IMAD.WIDE R2, R11, R3, RZ ;  /* 0x000000030b027225 */ /* 0x000fe200078e02ff */
[----:B------:R-:W-:Y:S02]  /*32b0*/  IADD3.X R15, PT, PT, R19, R15, R9, P1, P0 ;  /* 0x0000000f130f7210 */ /* 0x000fe40000fe0409 */
[----:B------:R-:W-:-:S04]  /*32c0*/  IADD3 R5, P1, P0, R6, R5, R2 ;  /* 0x0000000506057210 */ /* 0x000fc8000783e002 */
[----:B------:R-:W-:Y:S02]  /*32d0*/  IADD3.X R2, PT, PT, R7, R15, R3, P1, P0 ;  /* 0x0000000f07027210 */ /* 0x000fe40000fe0403 */
[----:B0-----:R-:W-:-:S04]  /*32e0*/  LEA R6, P0, R5, UR4, 0x2 ;  /* 0x0000000405067c11 */ /* 0x001fc8000f8010ff */
[----:B------:R-:W-:-:S05]  /*32f0*/  LEA.HI.X R7, R5, UR5, R2, 0x2, P0 ;  /* 0x0000000505077c11 */ /* 0x000fca00080f1402 */
[----:B------:R0:W-:Y:S01]  /*3300*/  STG.E desc[UR10][R6.64], R22 ;  /* 0x0000001606007986 */ /* 0x0001e2000c10190a */
[----:B------:R-:W-:Y:S05]  /*3310*/  BRA `(.L_x_52) ;  /* 0x0000000000107947 */ /* 0x000fea0003800000 */
.L_x_53:
[----:B------:R-:W0:Y:S01]  /*3320*/  LDC.64 R2, c[0x0][0x420] ;  /* 0x00010800ff027b82 */ /* 0x000e220000000a00 */
[----:B------:R-:W-:-:S05]  /*3330*/  IADD3 R0, PT, PT, R13, UR20, RZ ;  /* 0x000000140d007c10 */ /* 0x000fca000fffe0ff */
[----:B0-----:R-:W-:-:S05]  /*3340*/  IMAD.WIDE.U32 R2, R0, 0x4, R2 ;  /* 0x0000000400027825 */ /* 0x001fca00078e0002 */
[----:B------:R1:W-:Y:S02]  /*3350*/  STG.E desc[UR10][R2.64], R22 ;  /* 0x0000001602007986 */ /* 0x0003e4000c10190a */
.L_x_52:
[----:B------:R-:W-:Y:S05]  /*3360*/  BSYNC.RECONVERGENT B1 ;  /* 0x0000000000017941 */ /* 0x000fea0003800200 */
.L_x_51:
[----:B------:R-:W2:Y:S01]  /*3370*/  LDCU UR8, c[0x0][0x534] ;  /* 0x0000a680ff0877ac */ /* 0x000ea20008000800 */
[C---:B0-----:R-:W-:Y:S01]  /*3380*/  LOP3.LUT R6, R4.reuse, 0x1f, RZ, 0xc0, !PT ;  /* 0x0000001f04067812 */ /* 0x041fe200078ec0ff */
[----:B------:R-:W0:Y:S01]  /*3390*/  S2UR UR4, SR_CgaCtaId ;  /* 0x00000000000479c3 */ /* 0x000e220000008800 */
[----:B------:R-:W-:Y:S01]  /*33a0*/  IMAD.SHL.U32 R14, R4, 0x4, RZ ;  /* 0x00000004040e7824 */ /* 0x000fe200078e00ff */
[----:B------:R-:W-:Y:S01]  /*33b0*/  UMOV UR5, 0x400 ;  /* 0x0000040000057882 */ /* 0x000fe20000000000 */
[----:B------:R-:W-:Y:S02]  /*33c0*/  LOP3.LUT R0, R6, 0x20, RZ, 0xfc, !PT ;  /* 0x0000002006007812 */ /* 0x000fe400078efcff */
[----:B-1----:R-:W-:Y:S01]  /*33d0*/  CS2R R2, SRZ ;  /* 0x0000000000027805 */ /* 0x002fe2000001ff00 */
[----:B------:R-:W-:Y:S01]  /*33e0*/  IMAD.MOV.U32 R5, RZ, RZ, RZ ;  /* 0x000000ffff057224 */ /* 0x000fe200078e00ff */
[----:B------:R-:W-:Y:S02]  /*33f0*/  LOP3.LUT R14, R14, 0x7c, RZ, 0xc0, !PT ;  /* 0x0000007c0e0e7812 */ /* 0x000fe400078ec0ff */
[----:B--2---:R-:W-:Y:S01]  /*3400*/  ISETP.GE.AND P1, PT, R6, UR8, PT ;  /* 0x0000000806007c0c */ /* 0x004fe2000bf26270 */
[----:B------:R-:W-:Y:S01]  /*3410*/  UISETP.GE.AND UP0, UPT, UR8, 0x1, UPT ;  /* 0x000000010800788c */ /* 0x000fe2000bf06270 */
[----:B------:R-:W-:Y:S01]  /*3420*/  ISETP.GE.AND P0, PT, R0, UR8, PT ;  /* 0x0000000800007c0c */ /* 0x000fe2000bf06270 */
[----:B------:R-:W-:Y:S01]  /*3430*/  IMAD.MOV.U32 R0, RZ, RZ, RZ ;  /* 0x000000ffff007224 */ /* 0x000fe200078e00ff */
[----:B------:R-:W-:-:S02]  /*3440*/  ISETP.GT.U32.OR P1, PT, R4, 0x7f, P1 ;  /* 0x0000007f0400780c */ /* 0x000fc40000f24470 */
[----:B------:R-:W-:Y:S01]  /*3450*/  ISETP.GT.U32.OR P0, PT, R4, 0x7f, P0 ;  /* 0x0000007f0400780c */ /* 0x000fe20000704470 */
[----:B0-----:R-:W-:-:S06]  /*3460*/  ULEA UR4, UR4, UR5, 0x18 ;  /* 0x0000000504047291 */ /* 0x001fcc000f8ec0ff */
[----:B------:R-:W-:-:S04]  /*3470*/  LEA R7, R13, UR4, 0x2 ;  /* 0x000000040d077c11 */ /* 0x000fc8000f8e10ff */
[C---:B------:R-:W-:Y:S02]  /*3480*/  @!P1 FADD.FTZ R10, -R22.reuse, R24 ;  /* 0x00000018160a9221 */ /* 0x040fe40000010100 */
[----:B------:R-:W-:Y:S01]  /*3490*/  @!P0 FADD.FTZ R22, -R22, R25 ;  /* 0x0000001916168221 */ /* 0x000fe20000010100 */
[--C-:B------:R-:W-:Y:S02]  /*34a0*/  @!P1 IMAD R9, R6, 0x14, R7.reuse ;  /* 0x0000001406099824 */ /* 0x100fe400078e0207 */
[----:B------:R-:W-:Y:S01]  /*34b0*/  @!P1 FMUL.FTZ R10, R10, 1.4426950216293334961 ;  /* 0x3fb8aa3b0a0a9820 */ /* 0x000fe20000410000 */
[----:B------:R-:W-:Y:S02]  /*34c0*/  @!P0 IMAD R8, R6, 0x14, R7 ;  /* 0x0000001406088824 */ /* 0x000fe400078e0207 */
[----:B------:R-:W-:-:S03]  /*34d0*/  @!P0 FMUL.FTZ R11, R22, 1.4426950216293334961 ;  /* 0x3fb8aa3b160b8820 */ /* 0x000fc60000410000 */
[----:B------:R-:W0:Y:S08]  /*34e0*/  @!P1 MUFU.EX2 R10, R10 ;  /* 0x0000000a000a9308 */ /* 0x000e300000000800 */
[----:B------:R-:W1:Y:S01]  /*34f0*/  @!P0 MUFU.EX2 R11, R11 ;  /* 0x0000000b000b8308 */ /* 0x000e620000000800 */
[----:B0-----:R0:W-:Y:S04]  /*3500*/  @!P1 STS [R9], R10 ;  /* 0x0000000a09009388 */ /* 0x0011e80000000800 */
[----:B-1----:R0:W-:Y:S01]  /*3510*/  @!P0 STS [R8+0x280], R11 ;  /* 0x0002800b08008388 */ /* 0x0021e20000000800 */
        /* <DEDUP_REMOVED lines=9> */
[----:B-1----:R-:W-:Y:S02]  /*35b0*/  UIMAD UR6, UR20, UR9, URZ ;  /* 0x00000009140672a4 */ /* 0x002fe4000f8e02ff */
[----:B------:R-:W-:-:S04]  /*35c0*/  UIMAD UR9, UR21, UR9, URZ ;  /* 0x00000009150972a4 */ /* 0x000fc8000f8e02ff */
[----:B------:R-:W-:Y:S01]  /*35d0*/  IMAD.U32 R17, RZ, RZ, UR6 ;  /* 0x00000006ff117e24 */ /* 0x000fe2000f8e00ff */
[----:B------:R-:W-:Y:S01]  /*35e0*/  LEA R0, P0, R0, UR6, 0x2 ;  /* 0x0000000600007c11 */ /* 0x000fe2000f8010ff */
[----:B------:R-:W-:-:S03]  /*35f0*/  UIADD3 UR6, UPT, UPT, UR21, -UR20, URZ ;  /* 0x8000001415067290 */ /* 0x000fc6000fffe0ff */
[----:B------:R-:W-:Y:S02]  /*3600*/  LEA.HI.X.SX32 R17, R17, RZ, 0x1, P0 ;  /* 0x000000ff11117211 */ /* 0x000fe400000f0eff */
[----:B0-----:R-:W-:Y:S01]  /*3610*/  LEA R16, P0, R0, UR4, 0x2 ;  /* 0x0000000400107c11 */ /* 0x001fe2000f8010ff */
[----:B------:R-:W-:-:S03]  /*3620*/  ULOP3.LUT UR4, UR8, 0x3, URZ, 0xc0, !UPT ;  /* 0x0000000308047892 */ /* 0x000fc6000f8ec0ff */
[----:B------:R-:W-:Y:S01]  /*3630*/  LEA.HI.X R17, R0, UR5, R17, 0x2, P0 ;  /* 0x0000000500117c11 */ /* 0x000fe200080f1411 */
[----:B------:R-:W-:Y:S01]  /*3640*/  IMAD.MOV.U32 R0, RZ, RZ, RZ ;  /* 0x000000ffff007224 */ /* 0x000fe200078e00ff */
[----:B------:R-:W-:Y:S07]  /*3650*/  BRA.U !UP0, `(.L_x_60) ;  /* 0x0000000508247547 */ /* 0x000fee000b800000 */
[----:B------:R-:W-:Y:S01]  /*3660*/  ULOP3.LUT UR8, UR8, 0x7ffffffc, URZ, 0xc0, !UPT ;  /* 0x7ffffffc08087892 */ /* 0x000fe2000f8ec0ff */
[----:B------:R-:W-:Y:S02]  /*3670*/  HFMA2 R5, -RZ, RZ, 0, 0 ;  /* 0x00000000ff057431 */ /* 0x000fe400000001ff */
[----:B------:R-:W-:Y:S01]  /*3680*/  VIADD R7, R7, 0x28 ;  /* 0x0000002807077836 */ /* 0x000fe20000000000 */
[----:B------:R-:W-:Y:S01]  /*3690*/  ISETP.GE.AND P2, PT, R13, UR6, PT ;  /* 0x000000060d007c0c */ /* 0x000fe2000bf46270 */
[----:B------:R-:W-:Y:S01]  /*36a0*/  IMAD.MOV.U32 R0, RZ, RZ, RZ ;  /* 0x000000ffff007224 */ /* 0x000fe200078e00ff */
[----:B------:R-:W-:Y:S01]  /*36b0*/  CS2R R2, SRZ ;  /* 0x0000000000027805 */ /* 0x000fe2000001ff00 */
[----:B------:R-:W-:Y:S01]  /*36c0*/  IMAD.U32 R18, RZ, RZ, UR8 ;  /* 0x00000008ff127e24 */ /* 0x000fe2000f8e00ff */
[----:B------:R-:W-:Y:S02]  /*36d0*/  UIMAD.WIDE UR18, UR9, 0x10, URZ ;  /* 0x00000010091278a5 */ /* 0x000fe4000f8e02ff */
[----:B------:R-:W-:Y:S01]  /*36e0*/  UIMAD.WIDE UR16, UR9, 0xc, URZ ;  /* 0x0000000c091078a5 */ /* 0x000fe2000f8e02ff */
[----:B------:R-:W0:Y:S01]  /*36f0*/  LDCU UR5, c[0x0][0x440] ;  /* 0x00008800ff0577ac */ /* 0x000e220008000800 */
[----:B------:R-:W-:-:S02]  /*3700*/  UIMAD.WIDE UR14, UR9, 0x8, URZ ;  /* 0x00000008090e78a5 */ /* 0x000fc4000f8e02ff */
[----:B------:R-:W-:Y:S02]  /*3710*/  UIMAD.WIDE UR12, UR9, 0x4, URZ ;  /* 0x00000004090c78a5 */ /* 0x000fe4000f8e02ff */
[----:B------:R-:W-:-:S12]  /*3720*/  UIADD3 UR7, UPT, UPT, -UR8, URZ, URZ ;  /* 0x000000ff08077290 */ /* 0x000fd8000fffe1ff */
.L_x_69:
[----:B--2---:R1:W2:Y:S01]  /*3730*/  LDS R4, [R7+-0x28] ;  /* 0xffffd80007047984 */ /* 0x0042a20000000800 */
[----:B------:R-:W-:Y:S03]  /*3740*/  BSSY.RECONVERGENT B0, `(.L_x_61) ;  /* 0x0000008000007945 */ /* 0x000fe60003800200 */
[----:B---3--:R1:W3:Y:S04]  /*3750*/  LDS R6, [R7+-0x14] ;  /* 0xffffec0007067984 */ /* 0x0082e80000000800 */
[----:B------:R1:W4:Y:S01]  /*3760*/  LDS R12, [R7] ;  /* 0x00000000070c7984 */ /* 0x0003220000000800 */
[----:B0-----:R-:W-:Y:S05]  /*3770*/  @P2 BRA `(.L_x_62) ;  /* 0x0000000000102947 */ /* 0x001fea0003800000 */
[----:B0-----:R-:W-:Y:S02]  /*3780*/  ISETP.GE.AND P0, PT, R14, UR5, PT ;  /* 0x000000050e007c0c */ /* 0x001fe4000bf06270 */
[----:B------:R-:W-:Y:S02]  /*3790*/  CS2R R10, SRZ ;  /* 0x00000000000a7805 */ /* 0x000fe4000001ff00 */
[----:B------:R-:W-:Y:S09]  /*37a0*/  CS2R R8, SRZ ;  /* 0x0000000000087805 */ /* 0x000ff2000001ff00 */
[----:B------:R0:W5:Y:S02]  /*37b0*/  @!P0 LDG.E.128 R8, desc[UR10][R16.64] ;  /* 0x0000000a10088981 */ /* 0x000164000c1e1d00 */
.L_x_62:
[----:B0-----:R-:W-:Y:S05]  /*37c0*/  BSYNC.RECONVERGENT B0 ;  /* 0x0000000000007941 */ /* 0x001fea0003800200 */
.L_x_61:
        /* <DEDUP_REMOVED lines=12> */
.L_x_64:
[----:B------:R-:W-:Y:S05]  /*3890*/  BSYNC.RECONVERGENT B0 ;  /* 0x0000000000007941 */ /* 0x000fea0003800200 */
.L_x_63:
        /* <DEDUP_REMOVED lines=9> */
[----:B0-----:R-:W-:Y:S04]  /*3930*/  @!P0 IADD3 R20, P1, PT, R16, UR14, RZ ;  /* 0x0000000e10148c10 */ /* 0x001fe8000ff3e0ff */
[----:B------:R-:W-:Y:S05]  /*3940*/  @!P0 IADD3.X R21, PT, PT, R17, UR15, RZ, P1, !PT ;  /* 0x0000000f11158c10 */ /* 0x000fea0008ffe4ff */
[----:B------:R2:W5:Y:S04]  /*3950*/  @!P0 LDG.E.128 R8, desc[UR10][R20.64] ;  /* 0x0000000a14088981 */ /* 0x000568000c1e1d00 */
.L_x_66:
[----:B------:R-:W-:Y:S05]  /*3960*/  BSYNC.RECONVERGENT B0 ;  /* 0x0000000000007941 */ /* 0x000fea0003800200 */
.L_x_65:
[C---:B----45:R-:W-:Y:S01]  /*3970*/  FFMA.FTZ R5, R12.reuse, R8, R5 ;  /* 0x000000080c057223 */ /* 0x070fe20000010005 */
        /* <DEDUP_REMOVED lines=8> */
[----:B0-2---:R-:W-:Y:S04]  /*3a00*/  @!P0 IADD3 R20, P1, PT, R16, UR16, RZ ;  /* 0x0000001010148c10 */ /* 0x005fe8000ff3e0ff */
[----:B------:R-:W-:Y:S05]  /*3a10*/  @!P0 IADD3.X R21, PT, PT, R17, UR17, RZ, P1, !PT ;  /* 0x0000001111158c10 */ /* 0x000fea0008ffe4ff */
[----:B------:R3:W5:Y:S04]  /*3a20*/  @!P0 LDG.E.128 R8, desc[UR10][R20.64] ;  /* 0x0000000a14088981 */ /* 0x000768000c1e1d00 */
.L_x_68:
[----:B------:R-:W-:Y:S05]  /*3a30*/  BSYNC.RECONVERGENT B0 ;  /* 0x0000000000007941 */ /* 0x000fea0003800200 */
.L_x_67:
[----:B------:R-:W-:Y:S01]  /*3a40*/  IADD3 R16, P0, PT, R16, UR18, RZ ;  /* 0x0000001210107c10 */ /* 0x000fe2000ff1e0ff */
[----:B------:R1:W4:Y:S01]  /*3a50*/  LDS R4, [R7+0x14] ;  /* 0x0000140007047984 */ /* 0x0003220000000800 */
[----:B------:R-:W-:Y:S02]  /*3a60*/  UIADD3 UR7, UPT, UPT, UR7, 0x4, URZ ;  /* 0x0000000407077890 */ /* 0x000fe4000fffe0ff */
[----:B------:R-:W-:Y:S02]  /*3a70*/  IADD3.X R17, PT, PT, R17, UR19, RZ, P0, !PT ;  /* 0x0000001311117c10 */ /* 0x000fe400087fe4ff */
[----:B------:R-:W-:Y:S01]  /*3a80*/  UISETP.NE.AND UP0, UPT, UR7, URZ, UPT ;  /* 0x000000ff0700728c */ /* 0x000fe2000bf05270 */
[----:B-1----:R-:W-:Y:S01]  /*3a90*/  IADD3 R7, PT, PT, R7, 0x50, RZ ;  /* 0x0000005007077810 */ /* 0x002fe20007ffe0ff */
[C---:B----45:R-:W-:Y:S01]  /*3aa0*/  FFMA.FTZ R5, R4.reuse, R8, R5 ;  /* 0x0000000804057223 */ /* 0x070fe20000010005 */
[C---:B------:R-:W-:Y:S01]  /*3ab0*/  FFMA.FTZ R2, R4.reuse, R9, R2 ;  /* 0x0000000904027223 */ /* 0x040fe20000010002 */
[C---:B------:R-:W-:Y:S01]  /*3ac0*/  FFMA.FTZ R3, R4.reuse, R10, R3 ;  /* 0x0000000a04037223 */ /* 0x040fe20000010003 */
[----:B------:R-:W-:Y:S04]  /*3ad0*/  FFMA.FTZ R0, R4, R11, R0 ;  /* 0x0000000b04007223 */ /* 0x000fe80000010000 */
[----:B------:R-:W-:Y:S05]  /*3ae0*/  BRA.U UP0, `(.L_x_69) ;  /* 0xfffffffd00107547 */ /* 0x000fea000b83ffff */
.L_x_60:
[----:B------:R-:W-:-:S09]  /*3af0*/  UISETP.NE.AND UP0, UPT, UR4, URZ, UPT ;  /* 0x000000ff0400728c */ /* 0x000fd2000bf05270 */
[----:B------:R-:W-:Y:S05]  /*3b00*/  BRA.U !UP0, `(.L_x_59) ;  /* 0x00000001086c7547 */ /* 0x000fea000b800000 */
[----:B------:R-:W1:Y:S01]  /*3b10*/  S2UR UR7, SR_CgaCtaId ;  /* 0x00000000000779c3 */ /* 0x000e620000008800 */
[----:B------:R-:W-:Y:S01]  /*3b20*/  UMOV UR8, 0x400 ;  /* 0x0000040000087882 */ /* 0x000fe20000000000 */
[----:B------:R-:W-:Y:S01]  /*3b30*/  IMAD R18, R18, 0x5, R13 ;  /* 0x0000000512127824 */ /* 0x000fe200078e020d */
[----:B------:R-:W-:Y:S01]  /*3b40*/  ISETP.GE.AND P1, PT, R13, UR6, PT ;  /* 0x000000060d007c0c */ /* 0x000fe2000bf26270 */
[----:B------:R-:W4:Y:S01]  /*3b50*/  LDCU UR5, c[0x0][0x440] ;  /* 0x00008800ff0577ac */ /* 0x000f220008000800 */
[----:B------:R-:W-:Y:S02]  /*3b60*/  UIMAD.WIDE UR12, UR9, 0x4, URZ ;  /* 0x00000004090c78a5 */ /* 0x000fe4000f8e02ff */
[----:B-1----:R-:W-:Y:S02]  /*3b70*/  ULEA UR7, UR7, UR8, 0x18 ;  /* 0x0000000807077291 */ /* 0x002fe4000f8ec0ff */
[----:B------:R-:W-:-:S04]  /*3b80*/  UIADD3 UR8, UPT, UPT, -UR4, URZ, URZ ;  /* 0x000000ff04087290 */ /* 0x000fc8000fffe1ff */
[----:B----4-:R-:W-:-:S08]  /*3b90*/  LEA R6, R18, UR7, 0x2 ;  /* 0x0000000712067c11 */ /* 0x010fd0000f8e10ff */
.L_x_72:
        /* <DEDUP_REMOVED lines=8> */
.L_x_71:
[----:B------:R-:W-:Y:S05]  /*3c20*/  BSYNC.RECONVERGENT B0 ;  /* 0x0000000000007941 */ /* 0x000fea0003800200 */
.L_x_70:
[----:B0-----:R-:W-:Y:S01]  /*3c30*/  IADD3 R16, P0, PT, R16, UR12, RZ ;  /* 0x0000000c10107c10 */ /* 0x001fe2000ff1e0ff */
[----:B------:R-:W-:Y:S01]  /*3c40*/  UISETP.NE.AND UP0, UPT, UR8, URZ, UPT ;  /* 0x000000ff0800728c */ /* 0x000fe2000bf05270 */
[----:B----45:R-:W-:Y:S01]  /*3c50*/  FFMA.FTZ R5, R4, R8, R5 ;  /* 0x0000000804057223 */ /* 0x030fe20000010005 */
[----:B-1----:R-:W-:Y:S01]  /*3c60*/  IADD3 R6, PT, PT, R6, 0x14, RZ ;  /* 0x0000001406067810 */ /* 0x002fe20007ffe0ff */
[C---:B------:R-:W-:Y:S01]  /*3c70*/  FFMA.FTZ R2, R4.reuse, R9, R2 ;  /* 0x0000000904027223 */ /* 0x040fe20000010002 */
[C---:B------:R-:W-:Y:S01]  /*3c80*/  FFMA.FTZ R3, R4.reuse, R10, R3 ;  /* 0x0000000a04037223 */ /* 0x040fe20000010003 */
[----:B------:R-:W-:Y:S01]  /*3c90*/  IADD3.X R17, PT, PT, R17, UR13, RZ, P0, !PT ;  /* 0x0000000d11117c10 */ /* 0x000fe200087fe4ff */
[----:B------:R-:W-:Y:S03]  /*3ca0*/  FFMA.FTZ R0, R4, R11, R0 ;  /* 0x0000000b04007223 */ /* 0x000fe60000010000 */
[----:B------:R-:W-:Y:S05]  /*3cb0*/  BRA.U UP0, `(.L_x_72) ;  /* 0xfffffffd00b87547 */ /* 0x000fea000b83ffff */
.L_x_59:
[----:B------:R-:W-:-:S04]  /*3cc0*/  IADD3 R13, PT, PT, R13, UR20, RZ ;  /* 0x000000140d0d7c10 */ /* 0x000fc8000fffe0ff */
[----:B------:R-:W-:-:S13]  /*3cd0*/  ISETP.GE.AND P0, PT, R13, UR21, PT ;  /* 0x000000150d007c0c */ /* 0x000fda000bf06270 */
[----:B------:R-:W-:Y:S05]  /*3ce0*/  @P0 EXIT ;  /* 0x000000000000094d */ /* 0x000fea0003800000 */
[----:B0-----:R-:W-:Y:S01]  /*3cf0*/  IABS R9, UR22 ;  /* 0x0000001600097c13 */ /* 0x001fe20008000000 */
[----:B------:R-:W0:Y:S01]  /*3d00*/  LDC R8, c[0x0][0x434] ;  /* 0x00010d00ff087b82 */ /* 0x000e220000000800 */
[----:B------:R-:W-:Y:S01]  /*3d10*/  IABS R10, R13 ;  /* 0x0000000d000a7213 */ /* 0x000fe20000000000 */
[----:B------:R-:W1:Y:S01]  /*3d20*/  LDCU UR4, c[0x0][0x440] ;  /* 0x00008800ff0477ac */ /* 0x000e620008000800 */
[----:B------:R-:W4:Y:S01]  /*3d30*/  I2F.RP R7, R9 ;  /* 0x0000000900077306 */ /* 0x000f220000209400 */
[----:B------:R-:W-:-:S05]  /*3d40*/  IABS R6, UR22 ;  /* 0x0000001600067c13 */ /* 0x000fca0008000000 */
[----:B------:R-:W-:Y:S02]  /*3d50*/  IMAD.MOV R6, RZ, RZ, -R6 ;  /* 0x000000ffff067224 */ /* 0x000fe400078e0a06 */
[----:B----4-:R-:W4:Y:S02]  /*3d60*/  MUFU.RCP R16, R7 ;  /* 0x0000000700107308 */ /* 0x010f240000001000 */
[----:B----4-:R-:W-:Y:S01]  /*3d70*/  VIADD R16, R16, 0xffffffe ;  /* 0x0ffffffe10107836 */ /* 0x010fe20000000000 */
[----:B0-----:R-:W-:-:S05]  /*3d80*/  IABS R7, R8 ;  /* 0x0000000800077213 */ /* 0x001fca0000000000 */
[----:B------:R-:W0:Y:S02]  /*3d90*/  F2I.FTZ.U32.TRUNC.NTZ R17, R16 ;  /* 0x0000001000117305 */ /* 0x000e24000021f000 */
[----:B0-----:R-:W-:Y:S01]  /*3da0*/  IMAD.MOV R4, RZ, RZ, -R17 ;  /* 0x000000ffff047224 */ /* 0x001fe200078e0a11 */
[----:B------:R-:W-:-:S03]  /*3db0*/  MOV R16, RZ ;  /* 0x000000ff00107202 */ /* 0x000fc60000000f00 */
        /* <DEDUP_REMOVED lines=12> */
[----:B------:R0:W4:Y:S01]  /*3e80*/  F2I.FTZ.U32.TRUNC.NTZ R19, R18 ;  /* 0x0000001200137305 */ /* 0x000122000021f000 */
[----:B------:R-:W-:-:S04]  /*3e90*/  LOP3.LUT R6, R13, UR22, RZ, 0x3c, !PT ;  /* 0x000000160d067c12 */ /* 0x000fc8000f8e3cff */
[----:B------:R-:W-:-:S07]  /*3ea0*/  ISETP.GE.AND P0, PT, R6, RZ, PT ;  /* 0x000000ff0600720c */ /* 0x000fce0003f06270 */
[----:B------:R-:W-:Y:S01]  /*3eb0*/  @P2 IADD3 R11, PT, PT, R11, 0x1, RZ ;  /* 0x000000010b0b2810 */ /* 0x000fe20007ffe0ff */
[----:B0-----:R-:W-:Y:S01]  /*3ec0*/  HFMA2 R18, -RZ, RZ, 0, 0 ;  /* 0x00000000ff127431 */ /* 0x001fe200000001ff */
[----:B----4-:R-:W-:-:S04]  /*3ed0*/  IADD3 R6, PT, PT, RZ, -R19, RZ ;  /* 0x80000013ff067210 */ /* 0x010fc80007ffe0ff */
[----:B------:R-:W-:Y:S01]  /*3ee0*/  @!P0 IMAD.MOV R11, RZ, RZ, -R11 ;  /* 0x000000ffff0b8224 */ /* 0x000fe200078e0a0b */
[----:B------:R-:W-:Y:S01]  /*3ef0*/  @!P1 LOP3.LUT R11, RZ, UR22, RZ, 0x33, !PT ;  /* 0x00000016ff0b9c12 */ /* 0x000fe2000f8e33ff */
[----:B------:R-:W-:Y:S01]  /*3f00*/  IMAD R6, R6, R7, RZ ;  /* 0x0000000706067224 */ /* 0x000fe200078e02ff */
[----:B-1----:R-:W-:-:S03]  /*3f10*/  ISETP.GE.AND P1, PT, R14, UR4, PT ;  /* 0x000000040e007c0c */ /* 0x002fc6000bf26270 */
        /* <DEDUP_REMOVED lines=15> */
[----:B------:R-:W1:Y:S01]  /*4010*/  LDCU.64 UR8, c[0x0][0x410] ;  /* 0x00008200ff0877ac */ /* 0x000e620008000a00 */
        /* <DEDUP_REMOVED lines=15> */
[----:B-1----:R-:W-:Y:S02]  /*4110*/  IMAD R7, R4, UR8, RZ ;  /* 0x0000000804077c24 */ /* 0x002fe4000f8e02ff */
        /* <DEDUP_REMOVED lines=13> */
        .weak           $__internal_1_$__cuda_sm20_div_s64
        .type           $__internal_1_$__cuda_sm20_div_s64,@function
        .size           $__internal_1_$__cuda_sm20_div_s64,(.L_x_7153 - $__internal_1_$__cuda_sm20_div_s64)
$__internal_1_$__cuda_sm20_div_s64:
        /* <DEDUP_REMOVED lines=25> */
[----:B------:R-:W-:Y:S02]  /*4380*/  IADD3 R12, P0, PT, RZ, -R36, RZ ;  /* 0x80000024ff0c7210 */ /* 0x000fe40007f1e0ff */
[----:B------:R-:W-:Y:S01]  /*4390*/  ISETP.GE.AND P1, PT, R19, RZ, PT ;  /* 0x000000ff1300720c */ /* 0x000fe20003f26270 */
[----:B------:R-:W-:Y:S02]  /*43a0*/  IMAD R10, R15, R26, R10 ;  /* 0x0000001a0f0a7224 */ /* 0x000fe400078e020a */
[----:B------:R-:W-:-:S04]  /*43b0*/  IMAD.HI.U32 R34, R35, R12, RZ ;  /* 0x0000000c23227227 */ /* 0x000fc800078e00ff */
[----:B------:R-:W-:Y:S01]  /*43c0*/  IMAD.X R10, RZ, RZ, ~R10, P0 ;  /* 0x000000ffff0a7224 */ /* 0x000fe200000e0e0a */
[----:B------:R-:W-:-:S03]  /*43d0*/  IADD3 R11, P0, PT, RZ, -R14, RZ ;  /* 0x8000000eff0b7210 */ /* 0x000fc60007f1e0ff */
[----:B------:R-:W-:Y:S01]  /*43e0*/  IMAD.WIDE.U32 R34, P4, R35, R10, R34 ;  /* 0x0000000a23227225 */ /* 0x000fe20007880022 */
[----:B------:R-:W-:Y:S02]  /*43f0*/  SEL R11, R11, R14, !P1 ;  /* 0x0000000e0b0b7207 */ /* 0x000fe40004800000 */
[----:B------:R-:W-:Y:S01]  /*4400*/  IADD3.X R14, PT, PT, RZ, ~R19, RZ, P0, !PT ;  /* 0x80000013ff0e7210 */ /* 0x000fe200007fe4ff */
[----:B------:R-:W-:-:S04]  /*4410*/  IMAD.HI.U32 R21, P3, R15, R12, R34 ;  /* 0x0000000c0f157227 */ /* 0x000fc80007860022 */
[CC--:B------:R-:W-:Y:S02]  /*4420*/  IMAD R12, R15.reuse, R10.reuse, RZ ;  /* 0x0000000a0f0c7224 */ /* 0x0c0fe400078e02ff */
[----:B------:R-:W-:-:S03]  /*4430*/  IMAD.HI.U32 R10, R15, R10, RZ ;  /* 0x0000000a0f0a7227 */ /* 0x000fc600078e00ff */
[----:B------:R-:W-:Y:S01]  /*4440*/  IADD3 R12, P2, PT, R12, R21, RZ ;  /* 0x000000150c0c7210 */ /* 0x000fe20007f5e0ff */
[----:B------:R-:W-:Y:S01]  /*4450*/  IMAD.X R15, R10, 0x1, R15, P4 ;  /* 0x000000010a0f7824 */ /* 0x000fe200020e060f */
[----:B------:R-:W-:Y:S01]  /*4460*/  SEL R10, R14, R19, !P1 ;  /* 0x000000130e0a7207 */ /* 0x000fe20004800000 */
[----:B------:R-:W-:Y:S02]  /*4470*/  IMAD.MOV.U32 R35, RZ, RZ, RZ ;  /* 0x000000ffff237224 */ /* 0x000fe400078e00ff */
[----:B------:R-:W-:Y:S01]  /*4480*/  IMAD.HI.U32 R34, R12, R11, RZ ;  /* 0x0000000b0c227227 */ /* 0x000fe200078e00ff */
[----:B------:R-:W-:-:S03]  /*4490*/  IADD3.X R15, PT, PT, RZ, RZ, R15, P2, P3 ;  /* 0x000000ffff0f7210 */ /* 0x000fc600017e640f */
[----:B------:R-:W-:-:S04]  /*44a0*/  IMAD.WIDE.U32 R34, R12, R10, R34 ;  /* 0x0000000a0c227225 */ /* 0x000fc800078e0022 */
[C---:B------:R-:W-:Y:S02]  /*44b0*/  IMAD R23, R15.reuse, R10, RZ ;  /* 0x0000000a0f177224 */ /* 0x040fe400078e02ff */
[----:B------:R-:W-:-:S04]  /*44c0*/  IMAD.HI.U32 R14, P1, R15, R11, R34 ;  /* 0x0000000b0f0e7227 */ /* 0x000fc80007820022 */
[----:B------:R-:W-:Y:S01]  /*44d0*/  IMAD.HI.U32 R12, R15, R10, RZ ;  /* 0x0000000a0f0c7227 */ /* 0x000fe200078e00ff */
[----:B------:R-:W-:-:S03]  /*44e0*/  IADD3 R23, P0, PT, R23, R14, RZ ;  /* 0x0000000e17177210 */ /* 0x000fc60007f1e0ff */
[----:B------:R-:W-:Y:S02]  /*44f0*/  IMAD.X R12, RZ, RZ, R12, P1 ;  /* 0x000000ffff0c7224 */ /* 0x000fe400008e060c */
[----:B------:R-:W-:-:S04]  /*4500*/  IMAD.WIDE.U32 R14, R23, R26, RZ ;  /* 0x0000001a170e7225 */ /* 0x000fc800078e00ff */
[----:B------:R-:W-:Y:S01]  /*4510*/  IMAD.X R21, RZ, RZ, R12, P0 ;  /* 0x000000ffff157224 */ /* 0x000fe200000e060c */
[----:B------:R-:W-:Y:S01]  /*4520*/  IADD3 R11, P0, PT, -R14, R11, RZ ;  /* 0x0000000b0e0b7210 */ /* 0x000fe20007f1e1ff */
[----:B------:R-:W-:-:S03]  /*4530*/  IMAD R12, R23, R27, R15 ;  /* 0x0000001b170c7224 */ /* 0x000fc600078e020f */
[-C--:B------:R-:W-:Y:S01]  /*4540*/  ISETP.GE.U32.AND P2, PT, R11, R26.reuse, PT ;  /* 0x0000001a0b00720c */ /* 0x080fe20003f46070 */
[-C--:B------:R-:W-:Y:S01]  /*4550*/  IMAD R15, R21, R26.reuse, R12 ;  /* 0x0000001a150f7224 */ /* 0x080fe200078e020c */
[----:B------:R-:W-:-:S04]  /*4560*/  IADD3 R12, P1, PT, R11, -R26, RZ ;  /* 0x8000001a0b0c7210 */ /* 0x000fc80007f3e0ff */
[----:B------:R-:W-:Y:S02]  /*4570*/  IADD3.X R10, PT, PT, ~R15, R10, RZ, P0, !PT ;  /* 0x0000000a0f0a7210 */ /* 0x000fe400007fe5ff */
[----:B------:R-:W-:Y:S02]  /*4580*/  IADD3 R14, P0, PT, R23, 0x1, RZ ;  /* 0x00000001170e7810 */ /* 0x000fe40007f1e0ff */
[C---:B------:R-:W-:Y:S01]  /*4590*/  ISETP.GE.U32.AND.EX P2, PT, R10.reuse, R27, PT, P2 ;  /* 0x0000001b0a00720c */ /* 0x040fe20003f46120 */
[----:B------:R-:W-:-:S03]  /*45a0*/  IMAD.X R15, R10, 0x1, ~R27, P1 ;  /* 0x000000010a0f7824 */ /* 0x000fc600008e0e1b */
[----:B------:R-:W-:Y:S01]  /*45b0*/  SEL R11, R12, R11, P2 ;  /* 0x0000000b0c0b7207 */ /* 0x000fe20001000000 */
[----:B------:R-:W-:Y:S01]  /*45c0*/  IMAD.X R12, RZ, RZ, R21, P0 ;  /* 0x000000ffff0c7224 */ /* 0x000fe200000e0615 */
[----:B------:R-:W-:Y:S02]  /*45d0*/  SEL R14, R14, R23, P2 ;  /* 0x000000170e0e7207 */ /* 0x000fe40001000000 */
[----:B------:R-:W-:Y:S02]  /*45e0*/  SEL R15, R15, R10, P2 ;  /* 0x0000000a0f0f7207 */ /* 0x000fe40001000000 */
[----:B------:R-:W-:Y:S02]  /*45f0*/  ISETP.GE.U32.AND P0, PT, R11, R26, PT ;  /* 0x0000001a0b00720c */ /* 0x000fe40003f06070 */
[----:B------:R-:W-:Y:S02]  /*4600*/  SEL R12, R12, R21, P2 ;  /* 0x000000150c0c7207 */ /* 0x000fe40001000000 */
[----:B------:R-:W-:-:S02]  /*4610*/  IADD3 R11, P1, PT, R14, 0x1, RZ ;  /* 0x000000010e0b7810 */ /* 0x000fc40007f3e0ff */
[----:B------:R-:W-:Y:S02]  /*4620*/  ISETP.GE.U32.AND.EX P0, PT, R15, R27, PT, P0 ;  /* 0x0000001b0f00720c */ /* 0x000fe40003f06100 */
[----:B------:R-:W-:Y:S01]  /*4630*/  LOP3.LUT R10, R18, R19, RZ, 0x3c, !PT ;  /* 0x00000013120a7212 */ /* 0x000fe200078e3cff */
[----:B------:R-:W-:Y:S01]  /*4640*/  IMAD.X R15, RZ, RZ, R12, P1 ;  /* 0x000000ffff0f7224 */ /* 0x000fe200008e060c */
[----:B------:R-:W-:Y:S01]  /*4650*/  SEL R11, R11, R14, P0 ;  /* 0x0000000e0b0b7207 */ /* 0x000fe20000000000 */
[----:B------:R-:W-:Y:S01]  /*4660*/  IMAD.MOV.U32 R14, RZ, RZ, R16 ;  /* 0x000000ffff0e7224 */ /* 0x000fe200078e0010 */
[----:B------:R-:W-:Y:S02]  /*4670*/  ISETP.GE.AND P2, PT, R10, RZ, PT ;  /* 0x000000ff0a00720c */ /* 0x000fe40003f46270 */
[----:B------:R-:W-:Y:S02]  /*4680*/  SEL R15, R15, R12, P0 ;  /* 0x0000000c0f0f7207 */ /* 0x000fe40000000000 */
[----:B------:R-:W-:-:S02]  /*4690*/  IADD3 R12, P1, PT, RZ, -R11, RZ ;  /* 0x8000000bff0c7210 */ /* 0x000fc40007f3e0ff */
[----:B------:R-:W-:Y:S02]  /*46a0*/  ISETP.NE.U32.AND P0, PT, R20, RZ, PT ;  /* 0x000000ff1400720c */ /* 0x000fe40003f05070 */
[-C--:B------:R-:W-:Y:S02]  /*46b0*/  IADD3.X R10, PT, PT, RZ, ~R15.reuse, RZ, P1, !PT ;  /* 0x8000000fff0a7210 */ /* 0x080fe40000ffe4ff */
[----:B------:R-:W-:Y:S02]  /*46c0*/  ISETP.NE.AND.EX P0, PT, R18, RZ, PT, P0 ;  /* 0x000000ff1200720c */ /* 0x000fe40003f05300 */
[----:B------:R-:W-:Y:S01]  /*46d0*/  SEL R10, R10, R15, !P2 ;  /* 0x0000000f0a0a7207 */ /* 0x000fe20005000000 */
[----:B------:R-:W-:Y:S01]  /*46e0*/  IMAD.MOV.U32 R15, RZ, RZ, 0x0 ;  /* 0x00000000ff0f7424 */ /* 0x000fe200078e00ff */
[----:B------:R-:W-:Y:S02]  /*46f0*/  SEL R12, R12, R11, !P2 ;  /* 0x0000000b0c0c7207 */ /* 0x000fe40005000000 */
[----:B------:R-:W-:-:S02]  /*4700*/  SEL R11, R10, 0xffffffff, P0 ;  /* 0xffffffff0a0b7807 */ /* 0x000fc40000000000 */
[----:B------:R-:W-:Y:S01]  /*4710*/  SEL R12, R12, 0xffffffff, P0 ;  /* 0xffffffff0c0c7807 */ /* 0x000fe20000000000 */
[----:B------:R-:W-:Y:S06]  /*4720*/  RET.REL.NODEC R14 `(_ZN5flash32flash_fwd_splitkv_combine_kernelI23Flash_fwd_kernel_traitsILi128ELi64ELi128ELi4ELb0ELb0EN7cutlass10bfloat16_tE19Flash_kernel_traitsILi128ELi64ELi128ELi4ES3_EELi4ELi6ELb0EEEvNS_16Flash_fwd_paramsE) ;  /* 0xffffffb80e347950 */ /* 0x000fec0003c3ffff */
.L_x_73:
        /* <DEDUP_REMOVED lines=13> */
.L_x_7153:


//--------------------- .text._ZN5flash32flash_fwd_splitkv_combine_kernelI23Flash_fwd_kernel_traitsILi128ELi64ELi128ELi4ELb0ELb0EN7cutlass10bfloat16_tE19Flash_kernel_traitsILi128ELi64ELi128ELi4ES3_EELi4ELi5ELb0EEEvNS_16Flash_fwd_paramsE --------------------------
	.section	.text._ZN5flash32flash_fwd_splitkv_combine_kernelI23Flash_fwd_kernel_traitsILi128ELi64ELi128ELi4ELb0ELb0EN7cutlass10bfloat16_tE19Flash_kernel_traitsILi128ELi64ELi128ELi4ES3_EELi4ELi5ELb0EEEvNS_16Flash_fwd_paramsE,"ax",@progbits
	.align	128
        .global         _ZN5flash32flash_fwd_splitkv_combine_kernelI23Flash_fwd_kernel_traitsILi128ELi64ELi128ELi4ELb0ELb0EN7cutlass10bfloat16_tE19Flash_kernel_traitsILi128ELi64ELi128ELi4ES3_EELi4ELi5ELb0EEEvNS_16Flash_fwd_paramsE
        .type           _ZN5flash32flash_fwd_splitkv_combine_kernelI23Flash_fwd_kernel_traitsILi128ELi64ELi128ELi4ELb0ELb0EN7cutlass10bfloat16_tE19Flash_kernel_traitsILi128ELi64ELi128ELi4ES3_EELi4ELi5ELb0EEEvNS_16Flash_fwd_paramsE,@function
        .size           _ZN5flash32flash_fwd_splitkv_combine_kernelI23Flash_fwd_kernel_traitsILi128ELi64ELi128ELi4ELb0ELb0EN7cutlass10bfloat16_tE19Flash_kernel_traitsILi128ELi64ELi128ELi4ES3_EELi4ELi5ELb0EEEvNS_16Flash_fwd_paramsE,(.L_x_7154 - _ZN5flash32flash_fwd_splitkv_combine_kernelI23Flash_fwd_kernel_traitsILi128ELi64ELi128ELi4ELb0ELb0EN7cutlass10bfloat16_tE19Flash_kernel_traitsILi128ELi64ELi128ELi4ES3_EELi4ELi5ELb0EEEvNS_16Flash_fwd_paramsE)
        .other          _ZN5flash32flash_fwd_splitkv_combine_kernelI23Flash_fwd_kernel_traitsILi128ELi64ELi128ELi4ELb0ELb0EN7cutlass10bfloat16_tE19Flash_kernel_traitsILi128ELi64ELi128ELi4ES3_EELi4ELi5ELb0EEEvNS_16Flash_fwd_paramsE,@"STO_CUDA_ENTRY STV_DEFAULT"
_ZN5flash32flash_fwd_splitkv_combine_kernelI23Flash_fwd_kernel_traitsILi128ELi64ELi128ELi4ELb0ELb0EN7cutlass10bfloat16_tE19Flash_kernel_traitsILi128ELi64ELi128ELi4ES3_EELi4ELi5ELb0EEEvNS_16Flash_fwd_paramsE:
.text._ZN5flash32flash_fwd_splitkv_combine_kernelI23Flash_fwd_kernel_traitsILi128ELi64ELi128ELi4ELb0ELb0EN7cutlass10bfloat16_tE19Flash_kernel_traitsILi128ELi64ELi128ELi4ES3_EELi4ELi5ELb0EEEvNS_16Flash_fwd_paramsE:
        /* <DEDUP_REMOVED lines=38> */
.L_x_74:
[----:B------:R-:W-:Y:S01]  /*0260*/  IMAD.U32 R22, RZ, RZ, UR13 ;  /* 0x0000000dff167e24 */ /* 0x000fe2000f8e00ff */
[----:B------:R-:W-:Y:S01]  /*0270*/  MOV R20, UR11 ;  /* 0x0000000b00147c02 */ /* 0x000fe20008000f00 */
[----:B------:R-:W-:Y:S01]  /*0280*/  IMAD.U32 R21, RZ, RZ, UR15 ;  /* 0x0000000fff157e24 */ /* 0x000fe2000f8e00ff */
[----:B------:R-:W-:Y:S02]  /*0290*/  MOV R19, UR7 ;  /* 0x0000000700137c02 */ /* 0x000fe40008000f00 */
[----:B------:R-:W-:Y:S02]  /*02a0*/  MOV R18, 0x2c0 ;  /* 0x000002c000127802 */ /* 0x000fe40000000f00 */
[----:B------:R-:W-:Y:S05]  /*02b0*/  CALL.REL.NOINC `($__internal_2_$__cuda_sm20_div_s64) ;  /* 0x0000003c00707944 */ /* 0x000fea0003c00000 */
[----:B------:R-:W-:-:S07]  /*02c0*/  MOV R13, R11 ;  /* 0x0000000b000d7202 */ /* 0x000fce0000000f00 */
.L_x_75:
        /* <DEDUP_REMOVED lines=30> */
.L_x_77:
[----:B------:R-:W-:Y:S01]  /*04b0*/  IMAD.MOV.U32 R22, RZ, RZ, R12 ;  /* 0x000000ffff167224 */ /* 0x000fe200078e000c */
[----:B------:R-:W-:Y:S02]  /*04c0*/  MOV R21, R13 ;  /* 0x0000000d00157202 */ /* 0x000fe40000000f00 */
[----:B------:R-:W-:Y:S02]  /*04d0*/  MOV R18, 0x4f0 ;  /* 0x000004f000127802 */ /* 0x000fe40000000f00 */
[----:B------:R-:W-:Y:S05]  /*04e0*/  CALL.REL.NOINC `($__internal_2_$__cuda_sm20_div_s64) ;  /* 0x0000003800e47944 */ /* 0x000fea0003c00000 */
[----:B------:R-:W-:Y:S02]  /*04f0*/  MOV R4, R12 ;  /* 0x0000000c00047202 */ /* 0x000fe40000000f00 */
[----:B------:R-:W-:Y:S02]  /*0500*/  MOV R5, R11 ;  /* 0x0000000b00057202 */ /* 0x000fe40000000f00 */
.L_x_78:
[----:B------:R-:W-:Y:S05]  /*0510*/  BSYNC.RECONVERGENT B0 ;  /* 0x0000000000007941 */ /* 0x000fea0003800200 */
.L_x_76:
        /* <DEDUP_REMOVED lines=43> */
[----:B------:R-:W0:Y:S02]  /*07d0*/  F2I.FTZ.U32.TRUNC.NTZ R3, R6 ;  /* 0x0000000600037305 */ /* 0x000e24000021f000 */
[----:B0-----:R-:W-:-:S04]  /*07e0*/  IMAD.MOV R2, RZ, RZ, -R3 ;  /* 0x000000ffff027224 */ /* 0x001fc800078e0a03 */
[----:B------:R-:W-:Y:S02]  /*07f0*/  IMAD R7, R2, R10, RZ ;  /* 0x0000000a02077224 */ /* 0x000fe400078e02ff */
[----:B------:R-:W-:-:S05]  /*0800*/  HFMA2 R2, -RZ, RZ, 0, 0 ;  /* 0x00000000ff027431 */ /* 0x000fca00000001ff */
        /* <DEDUP_REMOVED lines=11> */
.L_x_80:
[----:B------:R-:W-:Y:S01]  /*08c0*/  IMAD.MOV.U32 R22, RZ, RZ, R20 ;  /* 0x000000ffff167224 */ /* 0x000fe200078e0014 */
[----:B------:R-:W-:Y:S01]  /*08d0*/  MOV R20, R10 ;  /* 0x0000000a00147202 */ /* 0x000fe20000000f00 */
[----:B------:R-:W-:Y:S01]  /*08e0*/  IMAD.MOV.U32 R21, RZ, RZ, R19 ;  /* 0x000000ffff157224 */ /* 0x000fe200078e0013 */
[----:B------:R-:W-:Y:S02]  /*08f0*/  MOV R19, R0 ;  /* 0x0000000000137202 */ /* 0x000fe40000000f00 */
[----:B------:R-:W-:Y:S02]  /*0900*/  MOV R18, 0x920 ;  /* 0x0000092000127802 */ /* 0x000fe40000000f00 */
[----:B------:R-:W-:Y:S05]  /*0910*/  CALL.REL.NOINC `($__internal_2_$__cuda_sm20_div_s64) ;  /* 0x0000003400d87944 */ /* 0x000fea0003c00000 */
[----:B------:R-:W-:Y:S02]  /*0920*/  MOV R13, R11 ;  /* 0x0000000b000d7202 */ /* 0x000fe40000000f00 */
.L_x_81:
[----:B------:R-:W-:Y:S05]  /*0930*/  BSYNC.RECONVERGENT B0 ;  /* 0x0000000000007941 */ /* 0x000fea0003800200 */
.L_x_79:
        /* <DEDUP_REMOVED lines=21> */
[----:B------:R-:W-:Y:S01]  /*0a90*/  UIMAD UR4, UR6, UR4, UR5 ;  /* 0x00000004060472a4 */ /* 0x000fe2000f8e0205 */
[----:B------:R-:W0:Y:S03]  /*0aa0*/  LDCU UR5, c[0x0][0x3e0] ;  /* 0x00007c00ff0577ac */ /* 0x000e260008000800 */
[----:B------:R-:W-:-:S11]  /*0ab0*/  UISETP.GT.U32.AND UP1, UPT, UR6, UR4, UPT ;  /* 0x000000040600728c */ /* 0x000fd6000bf24070 */
[----:B------:R-:W-:Y:S02]  /*0ac0*/  @!UP1 UIADD3 UR4, UPT, UPT, UR4, -UR6, URZ ;  /* 0x8000000604049290 */ /* 0x000fe4000fffe0ff */
[----:B------:R-:W-:Y:S01]  /*0ad0*/  @!UP1 UIADD3 UR9, UPT, UPT, UR9, 0x1, URZ ;  /* 0x0000000109099890 */ /* 0x000fe2000fffe0ff */
[----:B0-----:R-:W-:Y:S01]  /*0ae0*/  IMAD.U32 R2, RZ, RZ, UR5 ;  /* 0x00000005ff027e24 */ /* 0x001fe2000f8e00ff */
[----:B------:R-:W-:Y:S02]  /*0af0*/  UISETP.GE.U32.AND UP0, UPT, UR4, UR6, UPT ;  /* 0x000000060400728c */ /* 0x000fe4000bf06070 */
[----:B------:R-:W-:Y:S02]  /*0b00*/  UISETP.GE.AND UP1, UPT, UR8, URZ, UPT ;  /* 0x000000ff0800728c */ /* 0x000fe4000bf26270 */
[----:B------:R-:W-:Y:S01]  /*0b10*/  USHF.R.S32.HI UR4, URZ, 0x1f, UR10 ;  /* 0x0000001fff047899 */ /* 0x000fe2000801140a */
[----:B------:R-:W-:Y:S01]  /*0b20*/  IABS R2, R2 ;  /* 0x0000000200027213 */ /* 0x000fe20000000000 */
[----:B------:R-:W-:-:S02]  /*0b30*/  UISETP.NE.AND UP2, UPT, UR5, URZ, UPT ;  /* 0x000000ff0500728c */ /* 0x000fc4000bf45270 */
[----:B------:R-:W-:Y:S01]  /*0b40*/  ULOP3.LUT UR4, UR4, 0x1, URZ, 0xfc, !UPT ;  /* 0x0000000104047892 */ /* 0x000fe2000f8efcff */
[----:B------:R-:W-:Y:S02]  /*0b50*/  R2UR UR20, R2 ;  /* 0x00000000021472ca */ /* 0x000fe400000e0000 */
[----:B------:R-:W-:Y:S02]  /*0b60*/  @UP0 UIADD3 UR9, UPT, UPT, UR9, 0x1, URZ ;  /* 0x0000000109090890 */ /* 0x000fe4000fffe0ff */
[----:B------:R-:W-:Y:S02]  /*0b70*/  UISETP.NE.AND UP0, UPT, UR10, URZ, UPT ;  /* 0x000000ff0a00728c */ /* 0x000fe4000bf05270 */
[----:B------:R-:W-:-:S07]  /*0b80*/  @!UP1 UIADD3 UR9, UPT, UPT, -UR9, URZ, URZ ;  /* 0x000000ff09099290 */ /* 0x000fce000fffe1ff */
[----:B------:R-:W0:Y:S02]  /*0b90*/  I2F.RP R9, UR20 ;  /* 0x0000001400097d06 */ /* 0x000e240008209400 */
[----:B------:R-:W-:-:S04]  /*0ba0*/  @!UP0 ULOP3.LUT UR9, URZ, UR10, URZ, 0x33, !UPT ;  /* 0x0000000aff098292 */ /* 0x000fc8000f8e33ff */
[----:B------:R-:W-:Y:S02]  /*0bb0*/  UIMAD UR6, UR9, UR4, URZ ;  /* 0x00000004090672a4 */ /* 0x000fe4000f8e02ff */
[----:B------:R-:W-:-:S04]  /*0bc0*/  UIADD3 UR4, UPT, UPT, UR5, -0x1, URZ ;  /* 0xffffffff05047890 */ /* 0x000fc8000fffe0ff */
[----:B------:R-:W-:Y:S01]  /*0bd0*/  IABS R3, UR6 ;  /* 0x0000000600037c13 */ /* 0x000fe20008000000 */
[----:B0-----:R-:W0:Y:S03]  /*0be0*/  MUFU.RCP R8, R9 ;  /* 0x0000000900087308 */ /* 0x001e260000001000 */
[----:B------:R-:W-:-:S13]  /*0bf0*/  R2UR UR16, R3 ;  /* 0x00000000031072ca */ /* 0x000fda00000e0000 */
[----:B------:R-:W1:Y:S01]  /*0c00*/  I2F.RP R11, UR16 ;  /* 0x00000010000b7d06 */ /* 0x000e620008209400 */
[----:B------:R-:W-:Y:S01]  /*0c10*/  UIADD3 UR8, UPT, UPT, UR4, UR16, URZ ;  /* 0x0000001004087290 */ /* 0x000fe2000fffe0ff */
[----:B0-----:R-:W-:-:S05]  /*0c20*/  VIADD R8, R8, 0xffffffe ;  /* 0x0ffffffe08087836 */ /* 0x001fca0000000000 */
[----:B------:R-:W-:-:S05]  /*0c30*/  IMAD.U32 R3, RZ, RZ, UR8 ;  /* 0x00000008ff037e24 */ /* 0x000fca000f8e00ff */
[----:B------:R-:W-:Y:S01]  /*0c40*/  IABS R3, R3 ;  /* 0x0000000300037213 */ /* 0x000fe20000000000 */
[----:B-1----:R-:W0:Y:S03]  /*0c50*/  MUFU.RCP R2, R11 ;  /* 0x0000000b00027308 */ /* 0x002e260000001000 */
[----:B------:R-:W-:Y:S01]  /*0c60*/  R2UR UR21, R3 ;  /* 0x00000000031572ca */ /* 0x000fe200000e0000 */
[----:B0-----:R-:W-:-:S04]  /*0c70*/  VIADD R7, R2, 0xffffffe ;  /* 0x0ffffffe02077836 */ /* 0x001fc80000000000 */
[----:B------:R-:W0:Y:S08]  /*0c80*/  F2I.FTZ.U32.TRUNC.NTZ R2, R8 ;  /* 0x0000000800027305 */ /* 0x000e30000021f000 */
[----:B------:R-:W1:Y:S01]  /*0c90*/  F2I.FTZ.U32.TRUNC.NTZ R7, R7 ;  /* 0x0000000700077305 */ /* 0x000e62000021f000 */
[----:B0-----:R-:W-:Y:S02]  /*0ca0*/  R2UR UR19, R2 ;  /* 0x00000000021372ca */ /* 0x001fe400000e0000 */
[----:B------:R-:W-:-:S05]  /*0cb0*/  IABS R2, UR6 ;  /* 0x0000000600027c13 */ /* 0x000fca0008000000 */
[----:B------:R-:W-:Y:S02]  /*0cc0*/  IMAD.MOV R2, RZ, RZ, -R2 ;  /* 0x000000ffff027224 */ /* 0x000fe400078e0a02 */
[----:B-1----:R-:W-:-:S04]  /*0cd0*/  IMAD.MOV R6, RZ, RZ, -R7 ;  /* 0x000000ffff067224 */ /* 0x002fc800078e0a07 */
[----:B------:R-:W-:Y:S01]  /*0ce0*/  IMAD R3, R6, UR16, RZ ;  /* 0x0000001006037c24 */ /* 0x000fe2000f8e02ff */
[----:B------:R-:W-:Y:S01]  /*0cf0*/  UIADD3 UR17, UPT, UPT, URZ, -UR19, URZ ;  /* 0x80000013ff117290 */ /* 0x000fe2000fffe0ff */
[----:B------:R-:W-:-:S03]  /*0d00*/  IMAD.MOV.U32 R6, RZ, RZ, RZ ;  /* 0x000000ffff067224 */ /* 0x000fc600078e00ff */
[----:B------:R-:W-:Y:S01]  /*0d10*/  UIMAD UR17, UR17, UR20, URZ ;  /* 0x00000014111172a4 */ /* 0x000fe2000f8e02ff */
[----:B------:R-:W-:-:S03]  /*0d20*/  IMAD.HI.U32 R3, R7, R3, R6 ;  /* 0x0000000307037227 */ /* 0x000fc600078e0006 */
[----:B------:R-:W-:-:S03]  /*0d30*/  UIMAD.WIDE.U32 UR18, UR19, UR17, UR18 ;  /* 0x00000011131272a5 */ /* 0x000fc6000f8e0012 */
[----:B------:R-:W-:Y:S01]  /*0d40*/  IMAD.HI.U32 R9, R3, UR21, RZ ;  /* 0x0000001503097c27 */ /* 0x000fe2000f8e00ff */
[----:B------:R-:W-:Y:S02]  /*0d50*/  UIMAD.WIDE.U32 UR22, UR19, UR21, URZ ;  /* 0x00000015131672a5 */ /* 0x000fe4000f8e00ff */
[----:B------:R-:W-:Y:S01]  /*0d60*/  ULOP3.LUT UR22, UR8, UR16, URZ, 0x3c, !UPT ;  /* 0x0000001008167292 */ /* 0x000fe2000f8e3cff */
[----:B------:R-:W-:Y:S01]  /*0d70*/  IMAD R2, R9, R2, UR21 ;  /* 0x0000001509027e24 */ /* 0x000fe2000f8e0202 */
[----:B------:R-:W-:-:S03]  /*0d80*/  ULOP3.LUT UR8, UR8, UR5, URZ, 0x3c, !UPT ;  /* 0x0000000508087292 */ /* 0x000fc6000f8e3cff */
[----:B------:R-:W-:Y:S01]  /*0d90*/  UMOV UR17, UR23 ;  /* 0x0000001700117c82 */ /* 0x000fe20008000000 */
[----:B------:R-:W-:Y:S01]  /*0da0*/  ISETP.LT.U32.AND P1, PT, R2, UR16, PT ;  /* 0x0000001002007c0c */ /* 0x000fe2000bf21070 */
[----:B------:R-:W-:Y:S01]  /*0db0*/  UIADD3 UR19, UPT, UPT, -UR17, URZ, URZ ;  /* 0x000000ff11137290 */ /* 0x000fe2000fffe1ff */
[----:B------:R-:W-:Y:S01]  /*0dc0*/  ISETP.LE.AND P0, PT, RZ, UR22, PT ;  /* 0x00000016ff007c0c */ /* 0x000fe2000bf03270 */
[----:B------:R-:W0:Y:S02]  /*0dd0*/  LDCU.U8 UR18, c[0x0][0x549] ;  /* 0x0000a920ff1277ac */ /* 0x000e240008000000 */
[----:B------:R-:W-:-:S04]  /*0de0*/  UIMAD UR19, UR20, UR19, UR21 ;  /* 0x00000013141372a4 */ /* 0x000fc8000f8e0215 */
        /* <DEDUP_REMOVED lines=49> */
.L_x_83:
[----:B------:R-:W-:Y:S01]  /*1100*/  IMAD.MOV.U32 R22, RZ, RZ, R12 ;  /* 0x000000ffff167224 */ /* 0x000fe200078e000c */
[----:B------:R-:W-:Y:S01]  /*1110*/  MOV R20, R9 ;  /* 0x0000000900147202 */ /* 0x000fe20000000f00 */
[----:B------:R-:W-:Y:S01]  /*1120*/  IMAD.MOV.U32 R21, RZ, RZ, R13 ;  /* 0x000000ffff157224 */ /* 0x000fe200078e000d */
[----:B------:R-:W-:Y:S02]  /*1130*/  MOV R19, R29 ;  /* 0x0000001d00137202 */ /* 0x000fe40000000f00 */
[----:B------:R-:W-:Y:S02]  /*1140*/  MOV R18, 0x1160 ;  /* 0x0000116000127802 */ /* 0x000fe40000000f00 */
[----:B------:R-:W-:Y:S05]  /*1150*/  CALL.REL.NOINC `($__internal_2_$__cuda_sm20_div_s64) ;  /* 0x0000002c00c87944 */ /* 0x000fea0003c00000 */
[----:B------:R-:W-:Y:S02]  /*1160*/  MOV R34, R12 ;  /* 0x0000000c00227202 */ /* 0x000fe40000000f00 */
[----:B------:R-:W-:Y:S02]  /*1170*/  MOV R35, R11 ;  /* 0x0000000b00237202 */ /* 0x000fe40000000f00 */
.L_x_84:
[----:B------:R-:W-:Y:S05]  /*1180*/  BSYNC.RECONVERGENT B0 ;  /* 0x0000000000007941 */ /* 0x000fea0003800200 */
.L_x_82:
        /* <DEDUP_REMOVED lines=57> */
.L_x_86:
[----:B------:R-:W-:Y:S01]  /*1520*/  IMAD.MOV.U32 R22, RZ, RZ, R4 ;  /* 0x000000ffff167224 */ /* 0x000fe200078e0004 */
[----:B------:R-:W-:Y:S01]  /*1530*/  MOV R21, R5 ;  /* 0x0000000500157202 */ /* 0x000fe20000000f00 */
[----:B------:R-:W-:Y:S01]  /*1540*/  IMAD.MOV.U32 R20, RZ, RZ, R8 ;  /* 0x000000ffff147224 */ /* 0x000fe200078e0008 */
[----:B------:R-:W-:Y:S02]  /*1550*/  MOV R18, 0x1570 ;  /* 0x0000157000127802 */ /* 0x000fe40000000f00 */
[----:B------:R-:W-:Y:S05]  /*1560*/  CALL.REL.NOINC `($__internal_2_$__cuda_sm20_div_s64) ;  /* 0x0000002800c47944 */ /* 0x000fea0003c00000 */
[----:B------:R-:W-:Y:S02]  /*1570*/  MOV R14, R12 ;  /* 0x0000000c000e7202 */ /* 0x000fe40000000f00 */
[----:B------:R-:W-:Y:S02]  /*1580*/  MOV R15, R11 ;  /* 0x0000000b000f7202 */ /* 0x000fe40000000f00 */
.L_x_87:
[----:B------:R-:W-:Y:S05]  /*1590*/  BSYNC.RECONVERGENT B0 ;  /* 0x0000000000007941 */ /* 0x000fea0003800200 */
.L_x_85:
[----:B------:R-:W0:Y:S01]  /*15a0*/  LDC R3, c[0x0][0x434] ;  /* 0x00010d00ff037b82 */ /* 0x000e220000000800 */
[----:B------:R-:W1:Y:S01]  /*15b0*/  S2R R4, SR_TID.X ;  /* 0x0000000000047919 */ /* 0x000e620000002100 */
[----:B------:R-:W2:Y:S01]  /*15c0*/  LDCU UR17, c[0x0][0x534] ;  /* 0x0000a680ff1177ac */ /* 0x000ea20008000800 */
[----:B------:R-:W-:Y:S01]  /*15d0*/  BSSY.RECONVERGENT B0, `(.L_x_88) ;  /* 0x0000044000007945 */ /* 0x000fe20003800200 */
[----:B------:R-:W-:Y:S01]  /*15e0*/  IMAD.MOV.U32 R16, RZ, RZ, -0x800000 ;  /* 0xff800000ff107424 */ /* 0x000fe200078e00ff */
[----:B------:R-:W3:Y:S01]  /*15f0*/  LDCU UR5, c[0x0][0x430] ;  /* 0x00008600ff0577ac */ /* 0x000ee20008000800 */
[----:B------:R-:W-:Y:S01]  /*1600*/  IMAD.MOV.U32 R25, RZ, RZ, -0x800000 ;  /* 0xff800000ff197424 */ /* 0x000fe200078e00ff */
[----:B------:R-:W-:-:S04]  /*1610*/  USHF.R.S32.HI UR8, URZ, 0x1f, UR14 ;  /* 0x0000001fff087899 */ /* 0x000fc8000801140e */
[----:B------:R-:W-:Y:S01]  /*1620*/  ULOP3.LUT UR8, UR8, 0x1, URZ, 0xfc, !UPT ;  /* 0x0000000108087892 */ /* 0x000fe2000f8efcff */
[----:B0-----:R-:W-:-:S04]  /*1630*/  IABS R7, R3 ;  /* 0x0000000300077213 */ /* 0x001fc80000000000 */
[----:B------:R-:W0:Y:S01]  /*1640*/  I2F.RP R11, R7 ;  /* 0x00000007000b7306 */ /* 0x000e220000209400 */
[----:B-1----:R-:W-:Y:S02]  /*1650*/  ISETP.GT.U32.AND P1, PT, R4, 0x7f, PT ;  /* 0x0000007f0400780c */ /* 0x002fe40003f24070 */
[----:B------:R-:W-:-:S05]  /*1660*/  SHF.R.U32.HI R17, RZ, 0x2, R4 ;  /* 0x00000002ff117819 */ /* 0x000fca0000011604 */
[----:B0-----:R-:W0:Y:S02]  /*1670*/  MUFU.RCP R12, R11 ;  /* 0x0000000b000c7308 */ /* 0x001e240000001000 */
[----:B0-----:R-:W-:-:S04]  /*1680*/  VIADD R12, R12, 0xffffffe ;  /* 0x0ffffffe0c0c7836 */ /* 0x001fc80000000000 */
[----:B------:R-:W-:Y:S02]  /*1690*/  @!P1 SHF.L.U32 R11, R4, 0x2, RZ ;  /* 0x00000002040b9819 */ /* 0x000fe400000006ff */
[----:B------:R-:W0:Y:S02]  /*16a0*/  F2I.FTZ.U32.TRUNC.NTZ R13, R12 ;  /* 0x0000000c000d7305 */ /* 0x000e24000021f000 */
[----:B------:R-:W-:Y:S01]  /*16b0*/  @!P1 LOP3.LUT R11, R11, 0xc, RZ, 0xc0, !PT ;  /* 0x0000000c0b0b9812 */ /* 0x000fe200078ec0ff */
[----:B0-----:R-:W-:Y:S02]  /*16c0*/  IMAD.MOV R5, RZ, RZ, -R13 ;  /* 0x000000ffff057224 */ /* 0x001fe400078e0a0d */
[----:B------:R-:W-:Y:S02]  /*16d0*/  IMAD.MOV.U32 R12, RZ, RZ, RZ ;  /* 0x000000ffff0c7224 */ /* 0x000fe400078e00ff */
[----:B------:R-:W-:Y:S01]  /*16e0*/  IMAD R6, R5, R7, RZ ;  /* 0x0000000705067224 */ /* 0x000fe200078e02ff */
[----:B------:R-:W-:-:S02]  /*16f0*/  IABS R5, R2 ;  /* 0x0000000200057213 */ /* 0x000fc40000000000 */
[----:B------:R-:W-:Y:S01]  /*1700*/  LOP3.LUT R2, R2, R3, RZ, 0x3c, !PT ;  /* 0x0000000302027212 */ /* 0x000fe200078e3cff */
[----:B------:R-:W-:Y:S01]  /*1710*/  IMAD.HI.U32 R6, R13, R6, R12 ;  /* 0x000000060d067227 */ /* 0x000fe200078e000c */
[----:B------:R-:W-:Y:S02]  /*1720*/  SHF.R.U32.HI R13, RZ, 0x5, R4 ;  /* 0x00000005ff0d7819 */ /* 0x000fe40000011604 */
[----:B------:R-:W-:Y:S02]  /*1730*/  ISETP.GE.AND P2, PT, R2, RZ, PT ;  /* 0x000000ff0200720c */ /* 0x000fe40003f46270 */
[----:B------:R-:W-:Y:S01]  /*1740*/  @!P1 MOV R2, 0x400 ;  /* 0x0000040000029802 */ /* 0x000fe20000000f00 */
[----:B------:R-:W-:Y:S02]  /*1750*/  IMAD.HI.U32 R19, R6, R5, RZ ;  /* 0x0000000506137227 */ /* 0x000fe400078e00ff */
[----:B------:R-:W0:Y:S02]  /*1760*/  @!P1 S2R R6, SR_CgaCtaId ;  /* 0x0000000000069919 */ /* 0x000e240000008800 */
[----:B------:R-:W-:-:S04]  /*1770*/  IMAD.MOV R12, RZ, RZ, -R19 ;  /* 0x000000ffff0c7224 */ /* 0x000fc800078e0a13 */
[C---:B------:R-:W-:Y:S02]  /*1780*/  IMAD R12, R7.reuse, R12, R5 ;  /* 0x0000000c070c7224 */ /* 0x040fe400078e0205 */
[----:B------:R-:W1:Y:S03]  /*1790*/  @!P1 S2R R5, SR_CgaCtaId ;  /* 0x0000000000059919 */ /* 0x000e660000008800 */
[----:B------:R-:W-:-:S13]  /*17a0*/  ISETP.GT.U32.AND P0, PT, R7, R12, PT ;  /* 0x0000000c0700720c */ /* 0x000fda0003f04070 */
[-C--:B------:R-:W-:Y:S01]  /*17b0*/  @!P0 IADD3 R12, PT, PT, R12, -R7.reuse, RZ ;  /* 0x800000070c0c8210 */ /* 0x080fe20007ffe0ff */
[----:B------:R-:W-:Y:S01]  /*17c0*/  @!P0 VIADD R19, R19, 0x1 ;  /* 0x0000000113138836 */ /* 0x000fe20000000000 */
[----:B------:R-:W-:Y:S02]  /*17d0*/  ISETP.NE.AND P0, PT, R3, RZ, PT ;  /* 0x000000ff0300720c */ /* 0x000fe40003f05270 */
[----:B------:R-:W-:Y:S02]  /*17e0*/  ISETP.GE.U32.AND P3, PT, R12, R7, PT ;  /* 0x000000070c00720c */ /* 0x000fe40003f66070 */
[----:B------:R-:W-:-:S04]  /*17f0*/  @!P1 MOV R7, 0x400 ;  /* 0x0000040000079802 */ /* 0x000fc80000000f00 */
[----:B0-----:R-:W-:Y:S02]  /*1800*/  @!P1 LEA R6, R6, R7, 0x18 ;  /* 0x0000000706069211 */ /* 0x001fe400078ec0ff */
[----:B------:R-:W-:-:S03]  /*1810*/  LOP3.LUT R7, R4, 0x1f, RZ, 0xc0, !PT ;  /* 0x0000001f04077812 */ /* 0x000fc600078ec0ff */
[----:B------:R-:W-:Y:S01]  /*1820*/  @!P1 IMAD R6, R17, 0x14, R6 ;  /* 0x0000001411069824 */ /* 0x000fe200078e0206 */
[----:B-1----:R-:W-:Y:S01]  /*1830*/  @!P1 LEA R2, R5, R2, 0x18 ;  /* 0x0000000205029211 */ /* 0x002fe200078ec0ff */
[----:B------:R-:W-:Y:S02]  /*1840*/  @P3 VIADD R19, R19, 0x1 ;  /* 0x0000000113133836 */ /* 0x000fe40000000000 */
[----:B------:R-:W-:Y:S02]  /*1850*/  @!P1 IMAD.IADD R11, R6, 0x1, R11 ;  /* 0x00000001060b9824 */ /* 0x000fe400078e020b */
[----:B------:R-:W-:Y:S01]  /*1860*/  @!P2 IMAD.MOV R19, RZ, RZ, -R19 ;  /* 0x000000ffff13a224 */ /* 0x000fe200078e0a13 */
[----:B------:R-:W-:Y:S01]  /*1870*/  @!P0 LOP3.LUT R19, RZ, R3, RZ, 0x33, !PT ;  /* 0x00000003ff138212 */ /* 0x000fe200078e33ff */
[----:B------:R-:W-:Y:S01]  /*1880*/  @!P1 IMAD R2, R7, 0x14, R2 ;  /* 0x0000001407029824 */ /* 0x000fe200078e0202 */
[----:B--2---:R-:W-:Y:S01]  /*1890*/  ISETP.GE.AND P0, PT, R17, UR17, PT ;  /* 0x0000001111007c0c */ /* 0x004fe2000bf06270 */
[----:B---3--:R-:W-:-:S02]  /*18a0*/  IMAD R6, R3, UR5, RZ ;  /* 0x0000000503067c24 */ /* 0x008fc4000f8e02ff */
[----:B------:R-:W-:Y:S01]  /*18b0*/  IMAD R5, R19, UR8, RZ ;  /* 0x0000000813057c24 */ /* 0x000fe2000f8e02ff */
[----:B------:R-:W0:Y:S01]  /*18c0*/  LDCU.64 UR8, c[0x0][0x358] ;  /* 0x00006b00ff0877ac */ /* 0x000e220008000a00 */
[----:B------:R-:W-:-:S03]  /*18d0*/  @!P1 LEA R3, R13, R2, 0x2 ;  /* 0x000000020d039211 */ /* 0x000fc600078e10ff */
[----:B------:R-:W-:-:S05]  /*18e0*/  IABS R21, R5 ;  /* 0x0000000500157213 */ /* 0x000fca0000000000 */
[----:B------:R-:W-:Y:S01]  /*18f0*/  VIADD R18, R21, UR4 ;  /* 0x0000000415127c36 */ /* 0x000fe20008000000 */
[----:B------:R-:W-:Y:S06]  /*1900*/  @P0 BRA `(.L_x_89) ;  /* 0x0000000000400947 */ /* 0x000fec0003800000 */
[----:B------:R-:W-:Y:S01]  /*1910*/  UIADD3 UR5, UP0, UPT, UR13, -UR12, URZ ;  /* 0x8000000c0d057290 */ /* 0x000fe2000ff1e0ff */
[----:B------:R-:W-:-:S03]  /*1920*/  LOP3.LUT R12, R4, 0x3, RZ, 0xc0, !PT ;  /* 0x00000003040c7812 */ /* 0x000fc600078ec0ff */
[----:B------:R-:W-:Y:S02]  /*1930*/  UIADD3.X UR4, UPT, UPT, UR15, -0x1, URZ, UP0, !UPT ;  /* 0xffffffff0f047890 */ /* 0x000fe400087fe4ff */
[----:B------:R-:W-:-:S04]  /*1940*/  ISETP.LT.U32.AND P0, PT, R12, UR5, PT ;  /* 0x000000050c007c0c */ /* 0x000fc8000bf01070 */
[----:B------:R-:W-:-:S05]  /*1950*/  IMAD.U32 R2, RZ, RZ, UR4 ;  /* 0x00000004ff027e24 */ /* 0x000fca000f8e00ff */
[----:B------:R-:W-:-:S13]  /*1960*/  ISETP.GT.AND.EX P0, PT, R2, RZ, PT, P0 ;  /* 0x000000ff0200720c */ /* 0x000fda0003f04300 */
[----:B------:R-:W-:Y:S05]  /*1970*/  @!P0 BRA `(.L_x_89) ;  /* 0x0000000000248947 */ /* 0x000fea0003800000 */
[----:B------:R-:W1:Y:S01]  /*1980*/  LDCU.64 UR4, c[0x0][0x428] ;  /* 0x00008500ff0477ac */ /* 0x000e620008000a00 */
[----:B------:R-:W-:Y:S01]  /*1990*/  IADD3 R22, P0, PT, R12, UR12, RZ ;  /* 0x0000000c0c167c10 */ /* 0x000fe2000ff1e0ff */
[----:B------:R-:W-:-:S04]  /*19a0*/  IMAD R2, R17, UR15, RZ ;  /* 0x0000000f11027c24 */ /* 0x000fc8000f8e02ff */
[----:B------:R-:W-:Y:S02]  /*19b0*/  IMAD.X R23, RZ, RZ, RZ, P0 ;  /* 0x000000ffff177224 */ /* 0x000fe400000e06ff */
[----:B------:R-:W-:-:S05]  /*19c0*/  IMAD.WIDE.U32 R16, R17, UR13, R22 ;  /* 0x0000000d11107c25 */ /* 0x000fca000f8e0016 */
[----:B------:R-:W-:Y:S02]  /*19d0*/  IADD3 R2, PT, PT, R17, R2, RZ ;  /* 0x0000000211027210 */ /* 0x000fe40007ffe0ff */
[----:B-1----:R-:W-:-:S04]  /*19e0*/  LEA R22, P0, R16, UR4, 0x2 ;  /* 0x0000000410167c11 */ /* 0x002fc8000f8010ff */
[----:B------:R-:W-:-:S05]  /*19f0*/  LEA.HI.X R23, R16, UR5, R2, 0x2, P0 ;  /* 0x0000000510177c11 */ /* 0x000fca00080f1402 */
[----:B0-----:R1:W5:Y:S04]  /*1a00*/  LDG.E R16, desc[UR8][R22.64] ;  /* 0x0000000816107981 */ /* 0x001368000c1e1900 */
.L_x_89:
[----:B0-----:R-:W-:Y:S05]  /*1a10*/  BSYNC.RECONVERGENT B0 ;  /* 0x0000000000007941 */ /* 0x001fea0003800200 */
.L_x_88:
[----:B-----5:R-:W-:Y:S01]  /*1a20*/  @!P1 STS [R11], R16 ;  /* 0x000000100b009388 */ /* 0x020fe20000000800 */
[----:B------:R-:W0:Y:S01]  /*1a30*/  I2F.RP R24, R21 ;  /* 0x0000001500187306 */ /* 0x000e220000209400 */
[----:B------:R-:W-:Y:S01]  /*1a40*/  BAR.SYNC.DEFER_BLOCKING 0x0 ;  /* 0x0000000000007b1d */ /* 0x000fe20000010000 */
[----:B------:R-:W-:-:S05]  /*1a50*/  ISETP.NE.AND P5, PT, R5, RZ, PT ;  /* 0x000000ff0500720c */ /* 0x000fca0003fa5270 */
[----:B------:R-:W-:Y:S01]  /*1a60*/  BSSY.RECONVERGENT B1, `(.L_x_90) ;  /* 0x000017b000017945 */ /* 0x000fe20003800200 */
[----:B------:R0:W2:Y:S02]  /*1a70*/  @!P1 LDS R25, [R3] ;  /* 0x0000000003199984 */ /* 0x0000a40000000800 */
[----:B0-----:R-:W0:Y:S02]  /*1a80*/  MUFU.RCP R3, R24 ;  /* 0x0000001800037308 */ /* 0x001e240000001000 */
[----:B--2---:R-:W2:Y:S01]  /*1a90*/  SHFL.BFLY PT, R20, R25, 0x10, 0x1f ;  /* 0x0e001f0019147f89 */ /* 0x004ea200000e0000 */
[----:B0-----:R-:W-:-:S05]  /*1aa0*/  VIADD R30, R3, 0xffffffe ;  /* 0x0ffffffe031e7836 */ /* 0x001fca0000000000 */
[----:B------:R0:W-:Y:S02]  /*1ab0*/  F2I.FTZ.U32.TRUNC.NTZ R31, R30 ;  /* 0x0000001e001f7305 */ /* 0x0001e4000021f000 */
[----:B0-----:R-:W-:Y:S01]  /*1ac0*/  HFMA2 R30, -RZ, RZ, 0, 0 ;  /* 0x00000000ff1e7431 */ /* 0x001fe200000001ff */
[----:B--2---:R-:W-:-:S05]  /*1ad0*/  FMNMX.FTZ R20, R20, R25, !PT ;  /* 0x0000001914147209 */ /* 0x004fca0007810000 */
[----:B------:R-:W0:Y:S02]  /*1ae0*/  SHFL.BFLY PT, R17, R20, 0x8, 0x1f ;  /* 0x0d001f0014117f89 */ /* 0x000e2400000e0000 */
[----:B0-----:R-:W-:-:S05]  /*1af0*/  FMNMX.FTZ R17, R20, R17, !PT ;  /* 0x0000001114117209 */ /* 0x001fca0007810000 */
[----:B------:R-:W0:Y:S02]  /*1b00*/  SHFL.BFLY PT, R12, R17, 0x4, 0x1f ;  /* 0x0c801f00110c7f89 */ /* 0x000e2400000e0000 */
[----:B0-----:R-:W-:Y:S02]  /*1b10*/  FMNMX.FTZ R12, R17, R12, !PT ;  /* 0x0000000c110c7209 */ /* 0x001fe40007810000 */
[----:B------:R-:W0:Y:S03]  /*1b20*/  LDC R17, c[0x0][0x3e0] ;  /* 0x0000f800ff117b82 */ /* 0x000e260000000800 */
[----:B-1----:R-:W1:Y:S01]  /*1b30*/  SHFL.BFLY PT, R23, R12, 0x2, 0x1f ;  /* 0x0c401f000c177f89 */ /* 0x002e6200000e0000 */
[----:B0-----:R-:W-:Y:S02]  /*1b40*/  IABS R16, R17 ;  /* 0x0000001100107213 */ /* 0x001fe40000000000 */
[----:B-1----:R-:W-:-:S02]  /*1b50*/  FMNMX.FTZ R23, R12, R23, !PT ;  /* 0x000000170c177209 */ /* 0x002fc40007810000 */
[----:B------:R-:W0:Y:S03]  /*1b60*/  I2F.RP R20, R16 ;  /* 0x0000001000147306 */ /* 0x000e260000209400 */
[----:B------:R-:W1:Y:S05]  /*1b70*/  SHFL.BFLY PT, R2, R23, 0x1, 0x1f ;  /* 0x0c201f0017027f89 */ /* 0x000e6a00000e0000 */
[----:B0-----:R-:W0:Y:S01]  /*1b80*/  MUFU.RCP R26, R20 ;  /* 0x00000014001a7308 */ /* 0x001e220000001000 */
[----:B-1----:R-:W-:-:S04]  /*1b90*/  FMNMX.FTZ R2, R23, R2, !PT ;  /* 0x0000000217027209 */ /* 0x002fc80007810000 */
[----:B------:R-:W-:Y:S01]  /*1ba0*/  FSETP.NEU.FTZ.AND P0, PT, R2, -INF , PT ;  /* 0xff8000000200780b */ /* 0x000fe20003f1d000 */
[----:B0-----:R-:W-:-:S03]  /*1bb0*/  VIADD R26, R26, 0xffffffe ;  /* 0x0ffffffe1a1a7836 */ /* 0x001fc60000000000 */
[----:B------:R-:W-:Y:S01]  /*1bc0*/  FSEL R2, R2, RZ, P0 ;  /* 0x000000ff02027208 */ /* 0x000fe20000000000 */
[----:B------:R-:W0:Y:S04]  /*1bd0*/  F2I.FTZ.U32.TRUNC.NTZ R27, R26 ;  /* 0x0000001a001b7305 */ /* 0x000e28000021f000 */
[----:B------:R-:W-:-:S04]  /*1be0*/  FADD.FTZ R22, -R2, R25 ;  /* 0x0000001902167221 */ /* 0x000fc80000010100 */
[----:B------:R-:W-:-:S06]  /*1bf0*/  FMUL.FTZ R22, R22, 1.4426950216293334961 ;  /* 0x3fb8aa3b16167820 */ /* 0x000fcc0000410000 */
[----:B------:R-:W1:Y:S01]  /*1c00*/  MUFU.EX2 R22, R22 ;  /* 0x0000001600167308 */ /* 0x000e620000000800 */
[----:B0-----:R-:W-:Y:S02]  /*1c10*/  IMAD.MOV R3, RZ, RZ, -R27 ;  /* 0x000000ffff037224 */ /* 0x001fe400078e0a1b */
[----:B------:R-:W-:Y:S01]  /*1c20*/  IMAD.MOV.U32 R26, RZ, RZ, RZ ;  /* 0x000000ffff1a7224 */ /* 0x000fe200078e00ff */
[----:B-1----:R-:W0:Y:S02]  /*1c30*/  SHFL.BFLY PT, R11, R22, 0x10, 0x1f ;  /* 0x0e001f00160b7f89 */ /* 0x002e2400000e0000 */
[----:B0-----:R-:W-:Y:S01]  /*1c40*/  FADD.FTZ R11, R22, R11 ;  /* 0x0000000b160b7221 */ /* 0x001fe20000010000 */
[----:B------:R-:W-:-:S04]  /*1c50*/  IMAD.MOV R22, RZ, RZ, -R31 ;  /* 0x000000ffff167224 */ /* 0x000fc800078e0a1f */
[----:B------:R-:W0:Y:S01]  /*1c60*/  SHFL.BFLY PT, R12, R11, 0x8, 0x1f ;  /* 0x0d001f000b0c7f89 */ /* 0x000e2200000e0000 */
[----:B------:R-:W-:-:S04]  /*1c70*/  IMAD R22, R22, R21, RZ ;  /* 0x0000001516167224 */ /* 0x000fc800078e02ff */
[----:B------:R-:W-:-:S04]  /*1c80*/  IMAD.HI.U32 R22, R31, R22, R30 ;  /* 0x000000161f167227 */ /* 0x000fc800078e001e */
[----:B0-----:R-:W-:Y:S01]  /*1c90*/  FADD.FTZ R12, R11, R12 ;  /* 0x0000000c0b0c7221 */ /* 0x001fe20000010000 */
[----:B------:R-:W-:-:S04]  /*1ca0*/  IABS R11, R18 ;  /* 0x00000012000b7213 */ /* 0x000fc80000000000 */
[----:B------:R-:W0:Y:S01]  /*1cb0*/  SHFL.BFLY PT, R23, R12, 0x4, 0x1f ;  /* 0x0c801f000c177f89 */ /* 0x000e2200000e0000 */
[----:B------:R-:W-:-:S04]  /*1cc0*/  IMAD.HI.U32 R22, R22, R11, RZ ;  /* 0x0000000b16167227 */ /* 0x000fc800078e00ff */
[----:B0-----:R-:W-:Y:S01]  /*1cd0*/  FADD.FTZ R23, R12, R23 ;  /* 0x000000170c177221 */ /* 0x001fe20000010000 */
[----:B------:R-:W-:Y:S01]  /*1ce0*/  IMAD R12, R3, R16, RZ ;  /* 0x00000010030c7224 */ /* 0x000fe200078e02ff */
[----:B------:R-:W-:-:S03]  /*1cf0*/  IABS R3, R5 ;  /* 0x0000000500037213 */ /* 0x000fc60000000000 */
[----:B------:R-:W0:Y:S01]  /*1d00*/  SHFL.BFLY PT, R20, R23, 0x2, 0x1f ;  /* 0x0c401f0017147f89 */ /* 0x000e2200000e0000 */
[----:B------:R-:W-:-:S04]  /*1d10*/  IMAD.HI.U32 R12, R27, R12, R26 ;  /* 0x0000000c1b0c7227 */ /* 0x000fc800078e001a */
[----:B------:R-:W-:Y:S02]  /*1d20*/  IMAD.MOV R3, RZ, RZ, -R3 ;  /* 0x000000ffff037224 */ /* 0x000fe400078e0a03 */
[----:B------:R-:W-:-:S04]  /*1d30*/  IMAD.HI.U32 R12, R12, R11, RZ ;  /* 0x0000000b0c0c7227 */ /* 0x000fc800078e00ff */
[----:B------:R-:W-:Y:S02]  /*1d40*/  IMAD R24, R22, R3, R11 ;  /* 0x0000000316187224 */ /* 0x000fe400078e020b */
[----:B------:R-:W-:-:S03]  /*1d50*/  IMAD.MOV R3, RZ, RZ, -R12 ;  /* 0x000000ffff037224 */ /* 0x000fc600078e0a0c */
[----:B------:R-:W-:Y:S01]  /*1d60*/  ISETP.GT.U32.AND P2, PT, R21, R24, PT ;  /* 0x000000181500720c */ /* 0x000fe20003f44070 */
[----:B------:R-:W-:Y:S01]  /*1d70*/  IMAD R3, R16, R3, R11 ;  /* 0x0000000310037224 */ /* 0x000fe200078e020b */
[C---:B------:R-:W-:Y:S02]  /*1d80*/  LOP3.LUT R11, R18.reuse, R21, RZ, 0x3c, !PT ;  /* 0x00000015120b7212 */ /* 0x040fe400078e3cff */
[----:B------:R-:W-:Y:S02]  /*1d90*/  LOP3.LUT R18, R18, R17, RZ, 0x3c, !PT ;  /* 0x0000001112127212 */ /* 0x000fe400078e3cff */
[----:B------:R-:W-:Y:S01]  /*1da0*/  ISETP.GT.U32.AND P0, PT, R16, R3, PT ;  /* 0x000000031000720c */ /* 0x000fe20003f04070 */
[----:B0-----:R-:W-:Y:S01]  /*1db0*/  FADD.FTZ R23, R23, R20 ;  /* 0x0000001417177221 */ /* 0x001fe20000010000 */
[----:B------:R-:W-:-:S04]  /*1dc0*/  ISETP.GE.AND P3, PT, R11, RZ, PT ;  /* 0x000000ff0b00720c */ /* 0x000fc80003f66270 */
[----:B------:R-:W0:Y:S01]  /*1dd0*/  SHFL.BFLY PT, R20, R23, 0x1, 0x1f ;  /* 0x0c201f0017147f89 */ /* 0x000e2200000e0000 */
[-C--:B------:R-:W-:Y:S01]  /*1de0*/  @!P2 IADD3 R24, PT, PT, R24, -R21.reuse, RZ ;  /* 0x800000151818a210 */ /* 0x080fe20007ffe0ff */
[----:B------:R-:W-:Y:S01]  /*1df0*/  @!P2 VIADD R22, R22, 0x1 ;  /* 0x000000011616a836 */ /* 0x000fe20000000000 */
[----:B------:R-:W-:Y:S02]  /*1e00*/  ISETP.GE.AND P2, PT, R18, RZ, PT ;  /* 0x000000ff1200720c */ /* 0x000fe40003f46270 */
[----:B------:R-:W-:Y:S02]  /*1e10*/  ISETP.GE.U32.AND P1, PT, R24, R21, PT ;  /* 0x000000151800720c */ /* 0x000fe40003f26070 */
[----:B------:R-:W-:Y:S01]  /*1e20*/  @!P0 IMAD.IADD R3, R3, 0x1, -R16 ;  /* 0x0000000103038824 */ /* 0x000fe200078e0a10 */
[----:B------:R-:W-:Y:S01]  /*1e30*/  @!P0 IADD3 R12, PT, PT, R12, 0x1, RZ ;  /* 0x000000010c0c8810 */ /* 0x000fe20007ffe0ff */
[----:B------:R-:W-:Y:S01]  /*1e40*/  IMAD.MOV.U32 R24, RZ, RZ, 0x7f800000 ;  /* 0x7f800000ff187424 */ /* 0x000fe200078e00ff */
[----:B------:R-:W-:-:S02]  /*1e50*/  ISETP.NE.AND P0, PT, R17, RZ, PT ;  /* 0x000000ff1100720c */ /* 0x000fc40003f05270 */
[----:B------:R-:W-:-:S06]  /*1e60*/  ISETP.GE.U32.AND P4, PT, R3, R16, PT ;  /* 0x000000100300720c */ /* 0x000fcc0003f86070 */
[----:B------:R-:W-:-:S04]  /*1e70*/  @P1 VIADD R22, R22, 0x1 ;  /* 0x0000000116161836 */ /* 0x000fc80000000000 */
[----:B------:R-:W-:Y:S01]  /*1e80*/  @!P3 IMAD.MOV R22, RZ, RZ, -R22 ;  /* 0x000000ffff16b224 */ /* 0x000fe200078e0a16 */
[----:B------:R-:W-:Y:S01]  /*1e90*/  ISETP.NE.AND P3, PT, R19, RZ, PT ;  /* 0x000000ff1300720c */ /* 0x000fe20003f65270 */
[----:B0-----:R-:W-:Y:S01]  /*1ea0*/  FADD.FTZ R20, R23, R20 ;  /* 0x0000001417147221 */ /* 0x001fe20000010000 */
[----:B------:R-:W-:Y:S01]  /*1eb0*/  @P4 VIADD R12, R12, 0x1 ;  /* 0x000000010c0c4836 */ /* 0x000fe20000000000 */
[----:B------:R-:W-:Y:S02]  /*1ec0*/  @!P5 LOP3.LUT R22, RZ, R21, RZ, 0x33, !PT ;  /* 0x00000015ff16d212 */ /* 0x000fe400078e33ff */
[----:B------:R-:W-:Y:S01]  /*1ed0*/  SHF.R.S32.HI R21, RZ, 0x1f, R5 ;  /* 0x0000001fff157819 */ /* 0x000fe20000011405 */
[----:B------:R-:W-:Y:S01]  /*1ee0*/  IMAD.MOV.U32 R3, RZ, RZ, R12 ;  /* 0x000000ffff037224 */ /* 0x000fe200078e000c */
[----:B------:R-:W-:Y:S01]  /*1ef0*/  FSETP.NE.FTZ.AND P1, PT, R20, RZ, PT ;  /* 0x000000ff1400720b */ /* 0x000fe20003f35000 */
[----:B------:R-:W-:Y:S01]  /*1f00*/  IMAD R5, R5, R6, RZ ;  /* 0x0000000605057224 */ /* 0x000fe200078e02ff */
[----:B------:R-:W-:-:S02]  /*1f10*/  SEL R12, RZ, 0x1, !P3 ;  /* 0x00000001ff0c7807 */ /* 0x000fc40005800000 */
[----:B------:R-:W-:Y:S02]  /*1f20*/  @!P2 IADD3 R3, PT, PT, -R3, RZ, RZ ;  /* 0x000000ff0303a210 */ /* 0x000fe40007ffe1ff */
[----:B------:R-:W-:Y:S02]  /*1f30*/  @!P0 LOP3.LUT R3, RZ, R17, RZ, 0x33, !PT ;  /* 0x00000011ff038212 */ /* 0x000fe400078e33ff */
[----:B------:R-:W-:Y:S02]  /*1f40*/  LOP3.LUT P0, RZ, R4, 0x39f, RZ, 0xc0, !PT ;  /* 0x0000039f04ff7812 */ /* 0x000fe4000780c0ff */
[----:B------:R-:W-:Y:S01]  /*1f50*/  ISETP.LT.U32.AND P2, PT, R14, R22, PT ;  /* 0x000000160e00720c */ /* 0x000fe20003f41070 */
[----:B------:R-:W-:Y:S01]  /*1f60*/  IMAD R3, R3, UR10, RZ ;  /* 0x0000000a03037c24 */ /* 0x000fe2000f8e02ff */
[----:B------:R-:W-:Y:S01]  /*1f70*/  SHF.R.S32.HI R19, RZ, 0x1f, R22 ;  /* 0x0000001fff137819 */ /* 0x000fe20000011416 */
[----:B------:R-:W0:Y:S01]  /*1f80*/  @P1 MUFU.LG2 R11, R20 ;  /* 0x00000014000b1308 */ /* 0x000e220000000c00 */
[----:B------:R-:W-:-:S02]  /*1f90*/  LOP3.LUT R12, R21, R12, RZ, 0xfc, !PT ;  /* 0x0000000c150c7212 */ /* 0x000fc400078efcff */
[----:B------:R-:W-:-:S03]  /*1fa0*/  ISETP.LT.AND.EX P2, PT, R15, R19, PT, P2 ;  /* 0x000000130f00720c */ /* 0x000fc60003f41320 */
[----:B------:R-:W-:Y:S01]  /*1fb0*/  IMAD R3, R12, R3, RZ ;  /* 0x000000030c037224 */ /* 0x000fe200078e02ff */
[----:B------:R-:W-:Y:S01]  /*1fc0*/  SEL R6, R14, R22, P2 ;  /* 0x000000160e067207 */ /* 0x000fe20001000000 */
[----:B0-----:R-:W-:Y:S01]  /*1fd0*/  @P1 FFMA.FTZ R24, R11, 0.69314718246459960938, R2 ;  /* 0x3f3172180b181823 */ /* 0x001fe20000010002 */
[----:B------:R-:W-:Y:S05]  /*1fe0*/  @P0 BRA `(.L_x_91) ;  /* 0x0000001000880947 */ /* 0x000fea0003800000 */
        /* <DEDUP_REMOVED lines=11> */
[C---:B------:R-:W-:Y:S01]  /*20a0*/  IADD3 R11, P1, PT, R17.reuse, 0x1, RZ ;  /* 0x00000001110b7810 */ /* 0x040fe20007f3e0ff */
[----:B------:R-:W-:Y:S02]  /*20b0*/  IMAD R18, R12, UR11, RZ ;  /* 0x0000000b0c127c24 */ /* 0x000fe4000f8e02ff */
[----:B------:R-:W-:Y:S01]  /*20c0*/  IMAD.WIDE.U32 R14, R17, UR11, RZ ;  /* 0x0000000b110e7c25 */ /* 0x000fe2000f8e00ff */
        /* <DEDUP_REMOVED lines=18> */
[----:B------:R-:W0:Y:S02]  /*21f0*/  F2I.FTZ.U32.TRUNC.NTZ R15, R14 ;  /* 0x0000000e000f7305 */ /* 0x000e24000021f000 */
[----:B0-----:R-:W-:Y:S01]  /*2200*/  IMAD.MOV R11, RZ, RZ, -R15 ;  /* 0x000000ffff0b7224 */ /* 0x001fe200078e0a0f */
[----:B------:R-:W-:-:S03]  /*2210*/  MOV R14, RZ ;  /* 0x000000ff000e7202 */ /* 0x000fc60000000f00 */
        /* <DEDUP_REMOVED lines=15> */
.L_x_93:
[----:B------:R-:W-:Y:S01]  /*2310*/  IMAD.MOV.U32 R22, RZ, RZ, R2 ;  /* 0x000000ffff167224 */ /* 0x000fe200078e0002 */
[----:B------:R-:W-:Y:S01]  /*2320*/  MOV R21, RZ ;  /* 0x000000ff00157202 */ /* 0x000fe20000000f00 */
[----:B------:R-:W-:Y:S01]  /*2330*/  IMAD.MOV.U32 R20, RZ, RZ, R32 ;  /* 0x000000ffff147224 */ /* 0x000fe200078e0020 */
[----:B------:R-:W-:Y:S02]  /*2340*/  MOV R18, 0x2360 ;  /* 0x0000236000127802 */ /* 0x000fe40000000f00 */
[----:B------:R-:W-:Y:S05]  /*2350*/  CALL.REL.NOINC `($__internal_2_$__cuda_sm20_div_s64) ;  /* 0x0000001c00487944 */ /* 0x000fea0003c00000 */
[----:B------:R-:W-:Y:S02]  /*2360*/  IADD3 R15, PT, PT, -R12, RZ, RZ ;  /* 0x000000ff0c0f7210 */ /* 0x000fe40007ffe1ff */
[----:B------:R-:W-:-:S03]  /*2370*/  MOV R33, R11 ;  /* 0x0000000b00217202 */ /* 0x000fc60000000f00 */
[----:B------:R-:W-:Y:S01]  /*2380*/  IMAD R14, R32, R15, R2 ;  /* 0x0000000f200e7224 */ /* 0x000fe200078e0202 */
[----:B------:R-:W-:-:S07]  /*2390*/  MOV R32, R12 ;  /* 0x0000000c00207202 */ /* 0x000fce0000000f00 */
.L_x_94:
        /* <DEDUP_REMOVED lines=20> */
[----:B------:R-:W-:Y:S02]  /*24e0*/  ISETP.GT.U32.AND P1, PT, R15, R12, PT ;  /* 0x0000000c0f00720c */ /* 0x000fe40003f24070 */
[----:B------:R-:W-:Y:S01]  /*24f0*/  IADD3 R11, PT, PT, R19, R29, RZ ;  /* 0x0000001d130b7210 */ /* 0x000fe20007ffe0ff */
[----:B------:R-:W-:-:S04]  /*2500*/  IMAD.WIDE.U32 R28, R18, R34, RZ ;  /* 0x00000022121c7225 */ /* 0x000fc800078e00ff */
[----:B------:R-:W-:-:S04]  /*2510*/  IMAD R11, R11, R34, RZ ;  /* 0x000000220b0b7224 */ /* 0x000fc800078e02ff */
[----:B------:R-:W-:Y:S02]  /*2520*/  IMAD R19, R35, R18, R11 ;  /* 0x0000001223137224 */ /* 0x000fe400078e020b */
[----:B------:R-:W-:Y:S02]  /*2530*/  @!P1 IMAD.IADD R12, R12, 0x1, -R15 ;  /* 0x000000010c0c9824 */ /* 0x000fe400078e0a0f */
[----:B------:R-:W-:Y:S01]  /*2540*/  @!P1 VIADD R2, R2, 0x1 ;  /* 0x0000000102029836 */ /* 0x000fe20000000000 */
[----:B------:R-:W-:Y:S01]  /*2550*/  ISETP.NE.AND P1, PT, RZ, UR11, PT ;  /* 0x0000000bff007c0c */ /* 0x000fe2000bf25270 */
[----:B------:R-:W-:Y:S01]  /*2560*/  IMAD.IADD R19, R29, 0x1, R19 ;  /* 0x000000011d137824 */ /* 0x000fe200078e0213 */
[----:B------:R-:W-:-:S04]  /*2570*/  ISETP.GE.U32.AND P2, PT, R12, R15, PT ;  /* 0x0000000f0c00720c */ /* 0x000fc80003f46070 */
[----:B------:R-:W-:-:S09]  /*2580*/  LOP3.LUT R0, R33, R19, RZ, 0xfc, !PT ;  /* 0x0000001321007212 */ /* 0x000fd200078efcff */
[----:B------:R-:W-:-:S04]  /*2590*/  @P2 IADD3 R2, PT, PT, R2, 0x1, RZ ;  /* 0x0000000102022810 */ /* 0x000fc80007ffe0ff */
        /* <DEDUP_REMOVED lines=27> */
.L_x_96:
[----:B------:R-:W-:Y:S01]  /*2750*/  IMAD.MOV.U32 R22, RZ, RZ, R32 ;  /* 0x000000ffff167224 */ /* 0x000fe200078e0020 */
[----:B------:R-:W-:Y:S01]  /*2760*/  MOV R21, R33 ;  /* 0x0000002100157202 */ /* 0x000fe20000000f00 */
[----:B------:R-:W-:Y:S01]  /*2770*/  IMAD.MOV.U32 R20, RZ, RZ, R28 ;  /* 0x000000ffff147224 */ /* 0x000fe200078e001c */
[----:B------:R-:W-:Y:S02]  /*2780*/  MOV R18, 0x27a0 ;  /* 0x000027a000127802 */ /* 0x000fe40000000f00 */
[----:B------:R-:W-:Y:S05]  /*2790*/  CALL.REL.NOINC `($__internal_2_$__cuda_sm20_div_s64) ;  /* 0x0000001800387944 */ /* 0x000fea0003c00000 */
[----:B------:R-:W-:-:S05]  /*27a0*/  IADD3 R29, PT, PT, -R12, RZ, RZ ;  /* 0x000000ff0c1d7210 */ /* 0x000fca0007ffe1ff */
[----:B------:R-:W-:Y:S02]  /*27b0*/  IMAD R29, R29, R28, R32 ;  /* 0x0000001c1d1d7224 */ /* 0x000fe400078e0220 */
.L_x_97:
[----:B------:R-:W-:Y:S05]  /*27c0*/  BSYNC.RECONVERGENT B0 ;  /* 0x0000000000007941 */ /* 0x000fea0003800200 */
.L_x_95:
        /* <DEDUP_REMOVED lines=10> */
[----:B------:R-:W-:-:S02]  /*2870*/  IABS R27, R10 ;  /* 0x0000000a001b7213 */ /* 0x000fc40000000000 */
[----:B------:R-:W-:-:S03]  /*2880*/  ISETP.NE.AND P5, PT, R10, RZ, PT ;  /* 0x000000ff0a00720c */ /* 0x000fc60003fa5270 */
[----:B------:R-:W-:Y:S01]  /*2890*/  IMAD.MOV R27, RZ, RZ, -R27 ;  /* 0x000000ffff1b7224 */ /* 0x000fe200078e0a1b */
[----:B0-----:R-:W-:Y:S01]  /*28a0*/  UISETP.NE.AND UP0, UPT, UR15, URZ, UPT ;  /* 0x000000ff0f00728c */ /* 0x001fe2000bf05270 */
[----:B-1----:R-:W0:Y:S03]  /*28b0*/  MUFU.RCP R11, R11 ;  /* 0x0000000b000b7308 */ /* 0x002e260000001000 */
[----:B--2---:R-:W-:Y:S02]  /*28c0*/  USEL UR15, UR4, 0x1, UP0 ;  /* 0x00000001040f7887 */ /* 0x004fe40008000000 */
[----:B------:R-:W-:-:S03]  /*28d0*/  UIMAD UR4, UR5, UR4, URZ ;  /* 0x00000004050472a4 */ /* 0x000fc6000f8e02ff */
[----:B---3--:R-:W1:Y:S01]  /*28e0*/  MUFU.RCP R34, R21 ;  /* 0x0000001500227308 */ /* 0x008e620000001000 */
[----:B------:R-:W-:Y:S02]  /*28f0*/  USHF.R.S32.HI UR17, URZ, 0x1f, UR15 ;  /* 0x0000001fff117899 */ /* 0x000fe4000801140f */
[----:B------:R-:W-:-:S05]  /*2900*/  UIMAD UR5, UR15, UR5, URZ ;  /* 0x000000050f0572a4 */ /* 0x000fca000f8e02ff */
[----:B------:R-:W-:Y:S01]  /*2910*/  I2F.U32.RP R14, R15 ;  /* 0x0000000f000e7306 */ /* 0x000fe20000209000 */
[----:B0-----:R-:W-:-:S07]  /*2920*/  VIADD R22, R11, 0xffffffe ;  /* 0x0ffffffe0b167836 */ /* 0x001fce0000000000 */
[----:B------:R-:W0:Y:S01]  /*2930*/  F2I.FTZ.U32.TRUNC.NTZ R23, R22 ;  /* 0x0000001600177305 */ /* 0x000e22000021f000 */
[----:B-1----:R-:W-:-:S07]  /*2940*/  VIADD R34, R34, 0xffffffe ;  /* 0x0ffffffe22227836 */ /* 0x002fce0000000000 */
[----:B------:R1:W2:Y:S01]  /*2950*/  F2I.FTZ.U32.TRUNC.NTZ R35, R34 ;  /* 0x0000002200237305 */ /* 0x0002a2000021f000 */
[----:B0-----:R-:W-:-:S07]  /*2960*/  IMAD.MOV R33, RZ, RZ, -R23 ;  /* 0x000000ffff217224 */ /* 0x001fce00078e0a17 */
[----:B------:R-:W0:Y:S01]  /*2970*/  MUFU.RCP R30, R14 ;  /* 0x0000000e001e7308 */ /* 0x000e220000001000 */
[----:B------:R-:W-:Y:S02]  /*2980*/  IMAD.MOV.U32 R22, RZ, RZ, RZ ;  /* 0x000000ffff167224 */ /* 0x000fe400078e00ff */
[----:B------:R-:W-:Y:S02]  /*2990*/  IMAD R33, R33, R20, RZ ;  /* 0x0000001421217224 */ /* 0x000fe400078e02ff */
[----:B-1----:R-:W-:Y:S02]  /*29a0*/  HFMA2 R34, -RZ, RZ, 0, 0 ;  /* 0x00000000ff227431 */ /* 0x002fe400000001ff */
[----:B--2---:R-:W-:Y:S01]  /*29b0*/  IMAD.MOV R21, RZ, RZ, -R35 ;  /* 0x000000ffff157224 */ /* 0x004fe200078e0a23 */
[----:B------:R-:W1:Y:S01]  /*29c0*/  I2F.U32.RP R11, R16 ;  /* 0x00000010000b7306 */ /* 0x000e620000209000 */
[----:B------:R-:W-:Y:S01]  /*29d0*/  IMAD.HI.U32 R33, R23, R33, R22 ;  /* 0x0000002117217227 */ /* 0x000fe200078e0016 */
[----:B------:R-:W-:-:S03]  /*29e0*/  IABS R23, R8 ;  /* 0x0000000800177213 */ /* 0x000fc60000000000 */
[----:B------:R-:W-:Y:S01]  /*29f0*/  IMAD R22, R21, R18, RZ ;  /* 0x0000001215167224 */ /* 0x000fe200078e02ff */
[----:B------:R-:W-:Y:S01]  /*2a00*/  IABS R21, R12 ;  /* 0x0000000c00157213 */ /* 0x000fe20000000000 */
[----:B------:R-:W-:Y:S01]  /*2a10*/  IMAD.HI.U32 R28, R33, R26, RZ ;  /* 0x0000001a211c7227 */ /* 0x000fe200078e00ff */
[----:B------:R-:W2:Y:S01]  /*2a20*/  I2F.U32.RP R32, R19 ;  /* 0x0000001300207306 */ /* 0x000ea20000209000 */
[----:B0-----:R-:W-:Y:S02]  /*2a30*/  IADD3 R30, PT, PT, R30, 0xffffffe, RZ ;  /* 0x0ffffffe1e1e7810 */ /* 0x001fe40007ffe0ff */
[----:B------:R-:W-:-:S04]  /*2a40*/  IMAD.HI.U32 R22, R35, R22, R34 ;  /* 0x0000001623167227 */ /* 0x000fc800078e0022 */
[----:B------:R-:W-:Y:S01]  /*2a50*/  IMAD.MOV R23, RZ, RZ, -R23 ;  /* 0x000000ffff177224 */ /* 0x000fe200078e0a17 */
[----:B------:R0:W3:Y:S01]  /*2a60*/  F2I.FTZ.U32.TRUNC.NTZ R31, R30 ;  /* 0x0000001e001f7305 */ /* 0x0000e2000021f000 */
[----:B------:R-:W-:-:S04]  /*2a70*/  IMAD.HI.U32 R22, R22, R21, RZ ;  /* 0x0000001516167227 */ /* 0x000fc800078e00ff */
[----:B------:R-:W-:Y:S01]  /*2a80*/  IMAD R27, R28, R27, R26 ;  /* 0x0000001b1c1b7224 */ /* 0x000fe200078e021a */
[----:B------:R-:W-:Y:S01]  /*2a90*/  LOP3.LUT R26, R29, R10, RZ, 0x3c, !PT ;  /* 0x0000000a1d1a7212 */ /* 0x000fe200078e3cff */
[----:B------:R-:W-:Y:S01]  /*2aa0*/  IMAD R23, R22, R23, R21 ;  /* 0x0000001716177224 */ /* 0x000fe200078e0215 */
[----:B-1----:R-:W1:Y:S02]  /*2ab0*/  MUFU.RCP R11, R11 ;  /* 0x0000000b000b7308 */ /* 0x002e640000001000 */
[----:B------:R-:W-:Y:S02]  /*2ac0*/  ISETP.GT.U32.AND P3, PT, R20, R27, PT ;  /* 0x0000001b1400720c */ /* 0x000fe40003f64070 */
[----:B------:R-:W-:Y:S02]  /*2ad0*/  ISETP.GT.U32.AND P1, PT, R18, R23, PT ;  /* 0x000000171200720c */ /* 0x000fe40003f24070 */
[----:B------:R-:W-:Y:S01]  /*2ae0*/  ISETP.GE.AND P2, PT, R26, RZ, PT ;  /* 0x000000ff1a00720c */ /* 0x000fe20003f46270 */
[----:B0-----:R-:W-:Y:S01]  /*2af0*/  IMAD.MOV.U32 R30, RZ, RZ, RZ ;  /* 0x000000ffff1e7224 */ /* 0x001fe200078e00ff */
[----:B--2---:R-:W0:Y:S01]  /*2b00*/  MUFU.RCP R32, R32 ;  /* 0x0000002000207308 */ /* 0x004e220000001000 */
[----:B---3--:R-:W-:-:S05]  /*2b10*/  IADD3 R14, PT, PT, RZ, -R31, RZ ;  /* 0x8000001fff0e7210 */ /* 0x008fca0007ffe0ff */
[----:B------:R-:W-:Y:S01]  /*2b20*/  IMAD R21, R14, R15, RZ ;  /* 0x0000000f0e157224 */ /* 0x000fe200078e02ff */
[----:B------:R-:W-:Y:S01]  /*2b30*/  IABS R14, R2 ;  /* 0x00000002000e7213 */ /* 0x000fe20000000000 */
[----:B------:R-:W-:Y:S01]  /*2b40*/  @!P3 IMAD.IADD R27, R27, 0x1, -R20 ;  /* 0x000000011b1bb824 */ /* 0x000fe200078e0a14 */
[----:B------:R-:W-:Y:S01]  /*2b50*/  @!P1 IADD3 R23, PT, PT, R23, -R18, RZ ;  /* 0x8000001217179210 */ /* 0x000fe20007ffe0ff */
[----:B------:R-:W-:Y:S01]  /*2b60*/  IMAD.HI.U32 R21, R31, R21, R30 ;  /* 0x000000151f157227 */ /* 0x000fe200078e001e */
[----:B-1----:R-:W-:Y:S02]  /*2b70*/  IADD3 R30, PT, PT, R11, 0xffffffe, RZ ;  /* 0x0ffffffe0b1e7810 */ /* 0x002fe40007ffe0ff */
[----:B------:R-:W-:Y:S01]  /*2b80*/  ISETP.GE.U32.AND P6, PT, R27, R20, PT ;  /* 0x000000141b00720c */ /* 0x000fe20003fc6070 */
[----:B------:R-:W-:Y:S01]  /*2b90*/  @!P1 VIADD R22, R22, 0x1 ;  /* 0x0000000116169836 */ /* 0x000fe20000000000 */
[----:B------:R1:W2:Y:S01]  /*2ba0*/  F2I.FTZ.U32.TRUNC.NTZ R31, R30 ;  /* 0x0000001e001f7305 */ /* 0x0002a2000021f000 */
[----:B------:R-:W-:Y:S01]  /*2bb0*/  LOP3.LUT R20, R12, R8, RZ, 0x3c, !PT ;  /* 0x000000080c147212 */ /* 0x000fe200078e3cff */
[----:B0-----:R-:W-:Y:S01]  /*2bc0*/  VIADD R32, R32, 0xffffffe ;  /* 0x0ffffffe20207836 */ /* 0x001fe20000000000 */
[----:B------:R-:W-:Y:S01]  /*2bd0*/  ISETP.GE.U32.AND P4, PT, R23, R18, PT ;  /* 0x000000121700720c */ /* 0x000fe20003f86070 */
[----:B------:R-:W-:Y:S01]  /*2be0*/  IMAD.HI.U32 R21, R21, R14, RZ ;  /* 0x0000000e15157227 */ /* 0x000fe200078e00ff */
[----:B------:R-:W-:-:S02]  /*2bf0*/  IABS R11, R17 ;  /* 0x00000011000b7213 */ /* 0x000fc40000000000 */
[----:B------:R-:W-:Y:S01]  /*2c00*/  ISETP.GE.AND P0, PT, R20, RZ, PT ;  /* 0x000000ff1400720c */ /* 0x000fe20003f06270 */
[----:B------:R0:W3:Y:S01]  /*2c10*/  F2I.FTZ.U32.TRUNC.NTZ R33, R32 ;  /* 0x0000002000217305 */ /* 0x0000e2000021f000 */
[----:B------:R-:W-:Y:S01]  /*2c20*/  @!P3 IADD3 R28, PT, PT, R28, 0x1, RZ ;  /* 0x000000011c1cb810 */ /* 0x000fe20007ffe0ff */
[----:B------:R-:W-:Y:S01]  /*2c30*/  IMAD.MOV R11, RZ, RZ, -R11 ;  /* 0x000000ffff0b7224 */ /* 0x000fe200078e0a0b */
[----:B------:R-:W-:Y:S02]  /*2c40*/  ISETP.NE.AND P3, PT, R8, RZ, PT ;  /* 0x000000ff0800720c */ /* 0x000fe40003f65270 */
[----:B------:R-:W-:Y:S01]  /*2c50*/  IABS R20, R9 ;  /* 0x0000000900147213 */ /* 0x000fe20000000000 */
[----:B------:R-:W-:Y:S02]  /*2c60*/  IMAD R14, R21, R11, R14 ;  /* 0x0000000b150e7224 */ /* 0x000fe400078e020e */
[----:B-1----:R-:W-:Y:S02]  /*2c70*/  HFMA2 R30, -RZ, RZ, 0, 0 ;  /* 0x00000000ff1e7431 */ /* 0x002fe400000001ff */
[----:B--2---:R-:W-:-:S02]  /*2c80*/  IMAD.MOV R11, RZ, RZ, -R31 ;  /* 0x000000ffff0b7224 */ /* 0x004fc400078e0a1f */
[----:B------:R-:W-:Y:S01]  /*2c90*/  @P4 VIADD R22, R22, 0x1 ;  /* 0x0000000116164836 */ /* 0x000fe20000000000 */
[----:B------:R-:W-:Y:S01]  /*2ca0*/  ISETP.GT.U32.AND P1, PT, R15, R14, PT ;  /* 0x0000000e0f00720c */ /* 0x000fe20003f24070 */
[----:B------:R-:W-:Y:S02]  /*2cb0*/  @P6 VIADD R28, R28, 0x1 ;  /* 0x000000011c1c6836 */ /* 0x000fe40000000000 */
[----:B------:R-:W-:Y:S01]  /*2cc0*/  IMAD R11, R11, R16, RZ ;  /* 0x000000100b0b7224 */ /* 0x000fe200078e02ff */
[----:B0-----:R-:W-:Y:S01]  /*2cd0*/  MOV R32, RZ ;  /* 0x000000ff00207202 */ /* 0x001fe20000000f00 */
[----:B---3--:R-:W-:Y:S02]  /*2ce0*/  IMAD.MOV R18, RZ, RZ, -R33 ;  /* 0x000000ffff127224 */ /* 0x008fe400078e0a21 */
[----:B------:R-:W-:Y:S01]  /*2cf0*/  @!P0 IMAD.MOV R22, RZ, RZ, -R22 ;  /* 0x000000ffff168224 */ /* 0x000fe200078e0a16 */
[----:B------:R-:W-:Y:S01]  /*2d00*/  @!P3 LOP3.LUT R22, RZ, R8, RZ, 0x33, !PT ;  /* 0x00000008ff16b212 */ /* 0x000fe200078e33ff */
[----:B------:R-:W-:-:S02]  /*2d10*/  IMAD R23, R18, R19, RZ ;  /* 0x0000001312177224 */ /* 0x000fc400078e02ff */
[----:B------:R-:W-:Y:S01]  /*2d20*/  @!P2 IMAD.MOV R28, RZ, RZ, -R28 ;  /* 0x000000ffff1ca224 */ /* 0x000fe200078e0a1c */
[----:B------:R-:W-:Y:S01]  /*2d30*/  @!P5 LOP3.LUT R28, RZ, R10, RZ, 0x33, !PT ;  /* 0x0000000aff1cd212 */ /* 0x000fe200078e33ff */
[----:B------:R-:W-:Y:S01]  /*2d40*/  IMAD.HI.U32 R30, R31, R11, R30 ;  /* 0x0000000b1f1e7227 */ /* 0x000fe200078e001e */
[----:B------:R-:W-:Y:S02]  /*2d50*/  IABS R11, R6 ;  /* 0x00000006000b7213 */ /* 0x000fe40000000000 */
[----:B------:R-:W-:Y:S01]  /*2d60*/  IABS R18, R22 ;  /* 0x0000001600127213 */ /* 0x000fe20000000000 */
[----:B------:R-:W-:Y:S01]  /*2d70*/  IMAD.HI.U32 R23, R33, R23, R32 ;  /* 0x0000001721177227 */ /* 0x000fe200078e0020 */
[----:B------:R-:W-:Y:S02]  /*2d80*/  IABS R26, R28 ;  /* 0x0000001c001a7213 */ /* 0x000fe40000000000 */
[----:B------:R-:W-:Y:S01]  /*2d90*/  IADD3 R11, PT, PT, RZ, -R11, RZ ;  /* 0x8000000bff0b7210 */ /* 0x000fe20007ffe0ff */
[----:B------:R-:W-:Y:S01]  /*2da0*/  IMAD.HI.U32 R30, R30, R18, RZ ;  /* 0x000000121e1e7227 */ /* 0x000fe200078e00ff */
[----:B------:R-:W-:-:S02]  /*2db0*/  ISETP.NE.AND P2, PT, R17, RZ, PT ;  /* 0x000000ff1100720c */ /* 0x000fc40003f45270 */
[----:B------:R-:W-:Y:S01]  /*2dc0*/  ISETP.NE.AND P5, PT, R9, RZ, PT ;  /* 0x000000ff0900720c */ /* 0x000fe20003fa5270 */
[----:B------:R-:W-:Y:S02]  /*2dd0*/  IMAD.MOV R20, RZ, RZ, -R20 ;  /* 0x000000ffff147224 */ /* 0x000fe400078e0a14 */
[----:B------:R-:W-:-:S04]  /*2de0*/  IMAD.HI.U32 R23, R23, R26, RZ ;  /* 0x0000001a17177227 */ /* 0x000fc800078e00ff */
[----:B------:R-:W-:Y:S02]  /*2df0*/  IMAD R11, R30, R11, R18 ;  /* 0x0000000b1e0b7224 */ /* 0x000fe400078e0212 */
[----:B------:R-:W-:Y:S02]  /*2e00*/  IMAD R20, R23, R20, R26 ;  /* 0x0000001417147224 */ /* 0x000fe400078e021a */
[----:B------:R-:W-:Y:S02]  /*2e10*/  @!P1 IMAD.IADD R14, R14, 0x1, -R15 ;  /* 0x000000010e0e9824 */ /* 0x000fe400078e0a0f */
[----:B------:R-:W-:Y:S01]  /*2e20*/  @!P1 VIADD R21, R21, 0x1 ;  /* 0x0000000115159836 */ /* 0x000fe20000000000 */
[----:B------:R-:W-:Y:S02]  /*2e30*/  ISETP.GT.U32.AND P1, PT, R16, R11, PT ;  /* 0x0000000b1000720c */ /* 0x000fe40003f24070 */
[----:B------:R-:W-:Y:S02]  /*2e40*/  ISETP.GT.U32.AND P3, PT, R19, R20, PT ;  /* 0x000000141300720c */ /* 0x000fe40003f64070 */
[----:B------:R-:W-:-:S02]  /*2e50*/  ISETP.GE.U32.AND P4, PT, R14, R15, PT ;  /* 0x0000000f0e00720c */ /* 0x000fc40003f86070 */
[----:B------:R-:W-:Y:S02]  /*2e60*/  LOP3.LUT R14, R2, R17, RZ, 0x3c, !PT ;  /* 0x00000011020e7212 */ /* 0x000fe400078e3cff */
[----:B------:R-:W-:Y:S02]  /*2e70*/  IADD3 R15, PT, PT, -R22, RZ, RZ ;  /* 0x000000ff160f7210 */ /* 0x000fe40007ffe1ff */
[----:B------:R-:W-:Y:S01]  /*2e80*/  ISETP.GE.AND P0, PT, R14, RZ, PT ;  /* 0x000000ff0e00720c */ /* 0x000fe20003f06270 */
[----:B------:R-:W-:Y:S02]  /*2e90*/  IMAD.MOV R14, RZ, RZ, -R28 ;  /* 0x000000ffff0e7224 */ /* 0x000fe400078e0a1c */
[----:B------:R-:W-:Y:S02]  /*2ea0*/  @!P1 IMAD.IADD R11, R11, 0x1, -R16 ;  /* 0x000000010b0b9824 */ /* 0x000fe400078e0a10 */
[----:B------:R-:W-:Y:S01]  /*2eb0*/  @!P3 IMAD.IADD R20, R20, 0x1, -R19 ;  /* 0x000000011414b824 */ /* 0x000fe200078e0a13 */
[----:B------:R-:W-:Y:S01]  /*2ec0*/  @!P3 IADD3 R23, PT, PT, R23, 0x1, RZ ;  /* 0x000000011717b810 */ /* 0x000fe20007ffe0ff */
[----:B------:R-:W-:Y:S01]  /*2ed0*/  IMAD R14, R10, R14, R29 ;  /* 0x0000000e0a0e7224 */ /* 0x000fe200078e021d */
[----:B------:R-:W-:Y:S01]  /*2ee0*/  @P4 IADD3 R21, PT, PT, R21, 0x1, RZ ;  /* 0x0000000115154810 */ /* 0x000fe20007ffe0ff */
[----:B------:R-:W-:Y:S01]  /*2ef0*/  @!P1 VIADD R30, R30, 0x1 ;  /* 0x000000011e1e9836 */ /* 0x000fe20000000000 */
[----:B------:R-:W-:Y:S01]  /*2f00*/  ISETP.GE.U32.AND P4, PT, R11, R16, PT ;  /* 0x000000100b00720c */ /* 0x000fe20003f86070 */
[----:B------:R-:W-:Y:S01]  /*2f10*/  IMAD R15, R8, R15, R12 ;  /* 0x0000000f080f7224 */ /* 0x000fe200078e020c */
[----:B------:R-:W-:-:S02]  /*2f20*/  ISETP.GE.U32.AND P6, PT, R20, R19, PT ;  /* 0x000000131400720c */ /* 0x000fc40003fc6070 */
[----:B------:R-:W-:Y:S02]  /*2f30*/  LOP3.LUT R11, R28, R9, RZ, 0x3c, !PT ;  /* 0x000000091c0b7212 */ /* 0x000fe400078e3cff */
[----:B------:R-:W-:Y:S02]  /*2f40*/  @!P0 IADD3 R21, PT, PT, -R21, RZ, RZ ;  /* 0x000000ff15158210 */ /* 0x000fe40007ffe1ff */
[----:B------:R-:W-:Y:S02]  /*2f50*/  @!P2 LOP3.LUT R21, RZ, R17, RZ, 0x33, !PT ;  /* 0x00000011ff15a212 */ /* 0x000fe400078e33ff */
[----:B------:R-:W-:Y:S02]  /*2f60*/  LOP3.LUT R10, R22, R6, RZ, 0x3c, !PT ;  /* 0x00000006160a7212 */ /* 0x000fe400078e3cff */
[----:B------:R-:W-:Y:S01]  /*2f70*/  ISETP.GE.AND P2, PT, R11, RZ, PT ;  /* 0x000000ff0b00720c */ /* 0x000fe20003f46270 */
[----:B------:R-:W-:Y:S01]  /*2f80*/  IMAD.WIDE R18, R21, UR10, RZ ;  /* 0x0000000a15127c25 */ /* 0x000fe2000f8e02ff */
[----:B------:R-:W-:-:S02]  /*2f90*/  ISETP.GE.AND P0, PT, R10, RZ, PT ;  /* 0x000000ff0a00720c */ /* 0x000fc40003f06270 */
[----:B------:R-:W-:Y:S01]  /*2fa0*/  ISETP.NE.AND P1, PT, R6, RZ, PT ;  /* 0x000000ff0600720c */ /* 0x000fe20003f25270 */
[----:B------:R-:W-:Y:S01]  /*2fb0*/  @P6 VIADD R23, R23, 0x1 ;  /* 0x0000000117176836 */ /* 0x000fe20000000000 */
[----:B------:R-:W-:Y:S01]  /*2fc0*/  @P4 IADD3 R30, PT, PT, R30, 0x1, RZ ;  /* 0x000000011e1e4810 */ /* 0x000fe20007ffe0ff */
[----:B------:R-:W-:Y:S02]  /*2fd0*/  IMAD.MOV R21, RZ, RZ, -R21 ;  /* 0x000000ffff157224 */ /* 0x000fe400078e0a15 */
[----:B------:R-:W-:Y:S01]  /*2fe0*/  IMAD.WIDE.U32 R18, R0, UR15, R18 ;  /* 0x0000000f00127c25 */ /* 0x000fe2000f8e0012 */
[----:B------:R-:W-:-:S03]  /*2ff0*/  UIMAD UR15, UR14, UR15, URZ ;  /* 0x0000000f0e0f72a4 */ /* 0x000fc6000f8e02ff */
[----:B------:R-:W-:Y:S01]  /*3000*/  @!P2 IMAD.MOV R23, RZ, RZ, -R23 ;  /* 0x000000ffff17a224 */ /* 0x000fe200078e0a17 */
[----:B------:R-:W-:Y:S01]  /*3010*/  @!P5 LOP3.LUT R23, RZ, R9, RZ, 0x33, !PT ;  /* 0x00000009ff17d212 */ /* 0x000fe200078e33ff */
[----:B------:R-:W-:Y:S02]  /*3020*/  @!P0 IMAD.MOV R30, RZ, RZ, -R30 ;  /* 0x000000ffff1e8224 */ /* 0x000fe400078e0a1e */
[----:B------:R-:W-:Y:S01]  /*3030*/  IMAD R19, R0, UR17, R19 ;  /* 0x0000001100137c24 */ /* 0x000fe2000f8e0213 */
[----:B------:R-:W-:Y:S01]  /*3040*/  @!P1 LOP3.LUT R30, RZ, R6, RZ, 0x33, !PT ;  /* 0x00000006ff1e9212 */ /* 0x000fe200078e33ff */
[----:B------:R-:W-:Y:S01]  /*3050*/  IMAD R21, R17, R21, R2 ;  /* 0x0000001511157224 */ /* 0x000fe200078e0202 */
[----:B------:R-:W-:Y:S01]  /*3060*/  UIMAD UR17, UR6, UR4, URZ ;  /* 0x00000004061172a4 */ /* 0x000fe2000f8e02ff */
[----:B------:R-:W-:Y:S01]  /*3070*/  IMAD.MOV R0, RZ, RZ, -R23 ;  /* 0x000000ffff007224 */ /* 0x000fe200078e0a17 */
[----:B------:R-:W-:Y:S01]  /*3080*/  IADD3 R11, PT, PT, -R30, RZ, RZ ;  /* 0x000000ff1e0b7210 */ /* 0x000fe20007ffe1ff */
[----:B------:R-:W-:-:S04]  /*3090*/  IMAD.WIDE R18, R21, UR4, R18 ;  /* 0x0000000415127c25 */ /* 0x000fc8000f8e0212 */
        /* <DEDUP_REMOVED lines=19> */
.L_x_92:
[----:B------:R-:W0:Y:S01]  /*31d0*/  LDC.64 R2, c[0x0][0x420] ;  /* 0x00010800ff027b82 */ /* 0x000e220000000a00 */
[----:B------:R-:W-:-:S05]  /*31e0*/  IADD3 R0, PT, PT, R13, UR12, RZ ;  /* 0x0000000c0d007c10 */ /* 0x000fca000fffe0ff */
[----:B0-----:R-:W-:-:S05]  /*31f0*/  IMAD.WIDE.U32 R2, R0, 0x4, R2 ;  /* 0x0000000400027825 */ /* 0x001fca00078e0002 */
[----:B------:R1:W-:Y:S02]  /*3200*/  STG.E desc[UR8][R2.64], R24 ;  /* 0x0000001802007986 */ /* 0x0003e4000c101908 */
.L_x_91:
[----:B------:R-:W-:Y:S05]  /*3210*/  BSYNC.RECONVERGENT B1 ;  /* 0x0000000000017941 */ /* 0x000fea0003800200 */
.L_x_90:
[----:B------:R-:W2:Y:S01]  /*3220*/  LDCU UR6, c[0x0][0x534] ;  /* 0x0000a680ff0677ac */ /* 0x000ea20008000800 */
[----:B------:R-:W-:Y:S01]  /*3230*/  BSSY.RECONVERGENT B0, `(.L_x_98) ;  /* 0x000000d000007945 */ /* 0x000fe20003800200 */
[----:B--2---:R-:W-:-:S04]  /*3240*/  ISETP.GE.AND P0, PT, R7, UR6, PT ;  /* 0x0000000607007c0c */ /* 0x004fc8000bf06270 */
[----:B------:R-:W-:-:S13]  /*3250*/  ISETP.GT.U32.OR P0, PT, R4, 0x7f, P0 ;  /* 0x0000007f0400780c */ /* 0x000fda0000704470 */
[----:B------:R-:W-:Y:S05]  /*3260*/  @P0 BRA `(.L_x_99) ;  /* 0x0000000000240947 */ /* 0x000fea0003800000 */
[----:B------:R-:W2:Y:S01]  /*3270*/  S2R R0, SR_CgaCtaId ;  /* 0x0000000000007919 */ /* 0x000ea20000008800 */
[----:B01----:R-:W-:Y:S01]  /*3280*/  FADD.FTZ R2, -R24, R25 ;  /* 0x0000001918027221 */ /* 0x003fe20000010100 */
[----:B------:R-:W-:-:S03]  /*3290*/  MOV R3, 0x400 ;  /* 0x0000040000037802 */ /* 0x000fc60000000f00 */
[----:B------:R-:W-:-:S06]  /*32a0*/  FMUL.FTZ R2, R2, 1.4426950216293334961 ;  /* 0x3fb8aa3b02027820 */ /* 0x000fcc0000410000 */
[----:B------:R-:W0:Y:S01]  /*32b0*/  MUFU.EX2 R2, R2 ;  /* 0x0000000200027308 */ /* 0x000e220000000800 */
[----:B--2---:R-:W-:-:S05]  /*32c0*/  LEA R0, R0, R3, 0x18 ;  /* 0x0000000300007211 */ /* 0x004fca00078ec0ff */
[----:B------:R-:W-:-:S05]  /*32d0*/  IMAD R0, R7, 0x14, R0 ;  /* 0x0000001407007824 */ /* 0x000fca00078e0200 */
[----:B------:R-:W-:-:S05]  /*32e0*/  LEA R3, R13, R0, 0x2 ;  /* 0x000000000d037211 */ /* 0x000fca00078e10ff */
[----:B0-----:R2:W-:Y:S02]  /*32f0*/  STS [R3], R2 ;  /* 0x0000000203007388 */ /* 0x0015e40000000800 */
.L_x_99:
[----:B------:R-:W-:Y:S05]  /*3300*/  BSYNC.RECONVERGENT B0 ;  /* 0x0000000000007941 */ /* 0x000fea0003800200 */
.L_x_98:
[----:B------:R-:W-:Y:S01]  /*3310*/  BAR.SYNC.DEFER_BLOCKING 0x0 ;  /* 0x0000000000007b1d */ /* 0x000fe20000010000 */
[----:B------:R-:W-:Y:S01]  /*3320*/  UISETP.GE.AND UP0, UPT, UR6, 0x1, UPT ;  /* 0x000000010600788c */ /* 0x000fe2000bf06270 */
[----:B------:R-:W-:Y:S02]  /*3330*/  IMAD.SHL.U32 R14, R4, 0x4, RZ ;  /* 0x00000004040e7824 */ /* 0x000fe400078e00ff */
[----:B------:R-:W-:Y:S01]  /*3340*/  HFMA2 R0, -RZ, RZ, 0, 0 ;  /* 0x00000000ff007431 */ /* 0x000fe200000001ff */
[----:B012---:R-:W-:Y:S01]  /*3350*/  CS2R R2, SRZ ;  /* 0x0000000000027805 */ /* 0x007fe2000001ff00 */
[----:B------:R-:W-:Y:S01]  /*3360*/  IMAD.MOV.U32 R5, RZ, RZ, RZ ;  /* 0x000000ffff057224 */ /* 0x000fe200078e00ff */
[----:B------:R-:W-:-:S03]  /*3370*/  LOP3.LUT R14, R14, 0x7c, RZ, 0xc0, !PT ;  /* 0x0000007c0e0e7812 */ /* 0x000fc600078ec0ff */
[----:B------:R-:W-:Y:S05]  /*3380*/  BRA.U !UP0, `(.L_x_100) ;  /* 0x0000000508f07547 */ /* 0x000fea000b800000 */
[----:B------:R-:W0:Y:S01]  /*3390*/  LDCU UR16, c[0x0][0x44c] ;  /* 0x00008980ff1077ac */ /* 0x000e220008000800 */
[----:B------:R-:W-:Y:S01]  /*33a0*/  LOP3.LUT R0, R7, 0x3e0, R4, 0xf8, !PT ;  /* 0x000003e007007812 */ /* 0x000fe200078ef804 */
[----:B------:R-:W-:Y:S01]  /*33b0*/  IMAD.MOV.U32 R18, RZ, RZ, RZ ;  /* 0x000000ffff127224 */ /* 0x000fe200078e00ff */
[----:B------:R-:W-:Y:S01]  /*33c0*/  CS2R R10, SRZ ;  /* 0x00000000000a7805 */ /* 0x000fe2000001ff00 */
[----:B------:R-:W1:Y:S01]  /*33d0*/  LDCU.64 UR4, c[0x0][0x3f8] ;  /* 0x00007f00ff0477ac */ /* 0x000e620008000a00 */
[----:B------:R-:W-:Y:S01]  /*33e0*/  CS2R R8, SRZ ;  /* 0x0000000000087805 */ /* 0x000fe2000001ff00 */
[----:B------:R-:W-:Y:S02]  /*33f0*/  UISETP.GE.U32.AND UP0, UPT, UR6, 0x4, UPT ;  /* 0x000000040600788c */ /* 0x000fe4000bf06070 */
[----:B0-----:R-:W-:Y:S02]  /*3400*/  UIMAD UR7, UR12, UR16, URZ ;  /* 0x000000100c0772a4 */ /* 0x001fe4000f8e02ff */
[----:B------:R-:W-:-:S04]  /*3410*/  UIMAD UR16, UR13, UR16, URZ ;  /* 0x000000100d1072a4 */ /* 0x000fc8000f8e02ff */
[----:B------:R-:W-:Y:S01]  /*3420*/  IMAD.U32 R17, RZ, RZ, UR7 ;  /* 0x00000007ff117e24 */ /* 0x000fe2000f8e00ff */
[----:B------:R-:W-:Y:S01]  /*3430*/  LEA R0, P0, R0, UR7, 0x2 ;  /* 0x0000000700007c11 */ /* 0x000fe2000f8010ff */
[----:B------:R-:W-:-:S03]  /*3440*/  UIADD3 UR7, UPT, UPT, UR13, -UR12, URZ ;  /* 0x8000000c0d077290 */ /* 0x000fc6000fffe0ff */
[----:B------:R-:W-:Y:S02]  /*3450*/  LEA.HI.X.SX32 R17, R17, RZ, 0x1, P0 ;  /* 0x000000ff11117211 */ /* 0x000fe400000f0eff */
[----:B-1----:R-:W-:Y:S01]  /*3460*/  LEA R16, P0, R0, UR4, 0x2 ;  /* 0x0000000400107c11 */ /* 0x002fe2000f8010ff */
[----:B------:R-:W-:-:S03]  /*3470*/  ULOP3.LUT UR4, UR6, 0x3, URZ, 0xc0, !UPT ;  /* 0x0000000306047892 */ /* 0x000fc6000f8ec0ff */
        /* <DEDUP_REMOVED lines=20> */
.L_x_110:
        /* <DEDUP_REMOVED lines=9> */
.L_x_103:
[----:B------:R-:W-:Y:S05]  /*3650*/  BSYNC.RECONVERGENT B0 ;  /* 0x0000000000007941 */ /* 0x000fea0003800200 */
.L_x_102:
        /* <DEDUP_REMOVED lines=12> */
.L_x_105:
[----:B------:R-:W-:Y:S05]  /*3720*/  BSYNC.RECONVERGENT B0 ;  /* 0x0000000000007941 */ /* 0x000fea0003800200 */
.L_x_104:
        /* <DEDUP_REMOVED lines=12> */
.L_x_107:
[----:B------:R-:W-:Y:S05]  /*37f0*/  BSYNC.RECONVERGENT B0 ;  /* 0x0000000000007941 */ /* 0x000fea0003800200 */
.L_x_106:
        /* <DEDUP_REMOVED lines=12> */
.L_x_109:
[----:B------:R-:W-:Y:S05]  /*38c0*/  BSYNC.RECONVERGENT B0 ;  /* 0x0000000000007941 */ /* 0x000fea0003800200 */
.L_x_108:
        /* <DEDUP_REMOVED lines=11> */
.L_x_101:
        /* <DEDUP_REMOVED lines=11> */
.L_x_113:
        /* <DEDUP_REMOVED lines=8> */
.L_x_112:
[----:B------:R-:W-:Y:S05]  /*3ab0*/  BSYNC.RECONVERGENT B0 ;  /* 0x0000000000007941 */ /* 0x000fea0003800200 */
.L_x_111:
        /* <DEDUP_REMOVED lines=9> */
.L_x_100:
[----:B------:R-:W-:-:S04]  /*3b50*/  IADD3 R13, PT, PT, R13, UR12, RZ ;  /* 0x0000000c0d0d7c10 */ /* 0x000fc8000fffe0ff */
[----:B------:R-:W-:-:S13]  /*3b60*/  ISETP.GE.AND P0, PT, R13, UR13, PT ;  /* 0x0000000d0d007c0c */ /* 0x000fda000bf06270 */
[----:B------:R-:W-:Y:S05]  /*3b70*/  @P0 EXIT ;  /* 0x000000000000094d */ /* 0x000fea0003800000 */
[----:B------:R-:W-:Y:S01]  /*3b80*/  IABS R9, UR14 ;  /* 0x0000000e00097c13 */ /* 0x000fe20008000000 */
        /* <DEDUP_REMOVED lines=24> */
[----:B------:R0:W5:Y:S01]  /*3d10*/  F2I.FTZ.U32.TRUNC.NTZ R19, R18 ;  /* 0x0000001200137305 */ /* 0x000162000021f000 */
[----:B------:R-:W-:-:S04]  /*3d20*/  LOP3.LUT R6, R13, UR14, RZ, 0x3c, !PT ;  /* 0x0000000e0d067c12 */ /* 0x000fc8000f8e3cff */
[----:B------:R-:W-:-:S07]  /*3d30*/  ISETP.GE.AND P0, PT, R6, RZ, PT ;  /* 0x000000ff0600720c */ /* 0x000fce0003f06270 */
[----:B------:R-:W-:Y:S01]  /*3d40*/  @P2 IADD3 R11, PT, PT, R11, 0x1, RZ ;  /* 0x000000010b0b2810 */ /* 0x000fe20007ffe0ff */
[----:B0-----:R-:W-:Y:S01]  /*3d50*/  HFMA2 R18, -RZ, RZ, 0, 0 ;  /* 0x00000000ff127431 */ /* 0x001fe200000001ff */
[----:B-----5:R-:W-:-:S04]  /*3d60*/  IADD3 R6, PT, PT, RZ, -R19, RZ ;  /* 0x80000013ff067210 */ /* 0x020fc80007ffe0ff */
        /* <DEDUP_REMOVED lines=49> */
        .weak           $__internal_2_$__cuda_sm20_div_s64
        .type           $__internal_2_$__cuda_sm20_div_s64,@function
        .size           $__internal_2_$__cuda_sm20_div_s64,(.L_x_7154 - $__internal_2_$__cuda_sm20_div_s64)
$__internal_2_$__cuda_sm20_div_s64:
[----:B------:R-:W-:Y:S01]  /*4080*/  IADD3 R27, P0, PT, RZ, -R20, RZ ;  /* 0x80000014ff1b7210 */ /* 0x000fe20007f1e0ff */
[----:B------:R-:W-:Y:S01]  /*4090*/  IMAD.MOV.U32 R23, RZ, RZ, RZ ;  /* 0x000000ffff177224 */ /* 0x000fe200078e00ff */
        /* <DEDUP_REMOVED lines=31> */
[----:B------:R-:W-:-:S03]  /*4290*/  SEL R12, R12, R22, !P1 ;  /* 0x000000160c0c7207 */ /* 0x000fc60004800000 */
[----:B------:R-:W-:-:S04]  /*42a0*/  IMAD.HI.U32 R16, P3, R14, R15, R30 ;  /* 0x0000000f0e107227 */ /* 0x000fc8000786001e */
[CC--:B------:R-:W-:Y:S02]  /*42b0*/  IMAD R15, R14.reuse, R11.reuse, RZ ;  /* 0x0000000b0e0f7224 */ /* 0x0c0fe400078e02ff */
[----:B------:R-:W-:-:S03]  /*42c0*/  IMAD.HI.U32 R11, R14, R11, RZ ;  /* 0x0000000b0e0b7227 */ /* 0x000fc600078e00ff */
[----:B------:R-:W-:Y:S01]  /*42d0*/  IADD3 R15, P2, PT, R15, R16, RZ ;  /* 0x000000100f0f7210 */ /* 0x000fe20007f5e0ff */
[----:B------:R-:W-:Y:S01]  /*42e0*/  IMAD.X R14, R11, 0x1, R14, P4 ;  /* 0x000000010b0e7824 */ /* 0x000fe200020e060e */
[----:B------:R-:W-:-:S03]  /*42f0*/  IADD3.X R16, PT, PT, RZ, ~R21, RZ, P0, !PT ;  /* 0x80000015ff107210 */ /* 0x000fc600007fe4ff */
[----:B------:R-:W-:Y:S01]  /*4300*/  IMAD.HI.U32 R22, R15, R12, RZ ;  /* 0x0000000c0f167227 */ /* 0x000fe200078e00ff */
[----:B------:R-:W-:Y:S02]  /*4310*/  SEL R11, R16, R21, !P1 ;  /* 0x00000015100b7207 */ /* 0x000fe40004800000 */
        /* <DEDUP_REMOVED lines=17> */
[----:B------:R-:W-:Y:S02]  /*4430*/  IMAD.X R14, R11, 0x1, ~R27, P1 ;  /* 0x000000010b0e7824 */ /* 0x000fe400008e0e1b */
[----:B------:R-:W-:Y:S01]  /*4440*/  IMAD.X R31, RZ, RZ, R22, P0 ;  /* 0x000000ffff1f7224 */ /* 0x000fe200000e0616 */
[----:B------:R-:W-:Y:S02]  /*4450*/  SEL R15, R15, R12, P2 ;  /* 0x0000000c0f0f7207 */ /* 0x000fe40001000000 */
[----:B------:R-:W-:-:S02]  /*4460*/  SEL R16, R16, R23, P2 ;  /* 0x0000001710107207 */ /* 0x000fc40001000000 */
[----:B------:R-:W-:Y:S02]  /*4470*/  SEL R11, R14, R11, P2 ;  /* 0x0000000b0e0b7207 */ /* 0x000fe40001000000 */
[----:B------:R-:W-:Y:S02]  /*4480*/  ISETP.GE.U32.AND P0, PT, R15, R26, PT ;  /* 0x0000001a0f00720c */ /* 0x000fe40003f06070 */
[----:B------:R-:W-:Y:S02]  /*4490*/  SEL R31, R31, R22, P2 ;  /* 0x000000161f1f7207 */ /* 0x000fe40001000000 */
[----:B------:R-:W-:Y:S02]  /*44a0*/  IADD3 R15, P1, PT, R16, 0x1, RZ ;  /* 0x00000001100f7810 */ /* 0x000fe40007f3e0ff */
[----:B------:R-:W-:Y:S02]  /*44b0*/  ISETP.GE.U32.AND.EX P0, PT, R11, R27, PT, P0 ;  /* 0x0000001b0b00720c */ /* 0x000fe40003f06100 */
[----:B------:R-:W-:Y:S01]  /*44c0*/  LOP3.LUT R11, R19, R21, RZ, 0x3c, !PT ;  /* 0x00000015130b7212 */ /* 0x000fe200078e3cff */
[----:B------:R-:W-:Y:S01]  /*44d0*/  IMAD.X R12, RZ, RZ, R31, P1 ;  /* 0x000000ffff0c7224 */ /* 0x000fe200008e061f */
[----:B------:R-:W-:-:S02]  /*44e0*/  SEL R15, R15, R16, P0 ;  /* 0x000000100f0f7207 */ /* 0x000fc40000000000 */
[----:B------:R-:W-:Y:S02]  /*44f0*/  ISETP.GE.AND P2, PT, R11, RZ, PT ;  /* 0x000000ff0b00720c */ /* 0x000fe40003f46270 */
[----:B------:R-:W-:Y:S02]  /*4500*/  SEL R31, R12, R31, P0 ;  /* 0x0000001f0c1f7207 */ /* 0x000fe40000000000 */
[----:B------:R-:W-:Y:S02]  /*4510*/  IADD3 R12, P1, PT, RZ, -R15, RZ ;  /* 0x8000000fff0c7210 */ /* 0x000fe40007f3e0ff */
[----:B------:R-:W-:Y:S02]  /*4520*/  ISETP.NE.U32.AND P0, PT, R20, RZ, PT ;  /* 0x000000ff1400720c */ /* 0x000fe40003f05070 */
[----:B------:R-:W-:Y:S02]  /*4530*/  IADD3.X R14, PT, PT, RZ, ~R31, RZ, P1, !PT ;  /* 0x8000001fff0e7210 */ /* 0x000fe40000ffe4ff */
[----:B------:R-:W-:-:S02]  /*4540*/  ISETP.NE.AND.EX P0, PT, R19, RZ, PT, P0 ;  /* 0x000000ff1300720c */ /* 0x000fc40003f05300 */
[----:B------:R-:W-:Y:S02]  /*4550*/  SEL R14, R14, R31, !P2 ;  /* 0x0000001f0e0e7207 */ /* 0x000fe40005000000 */
[----:B------:R-:W-:Y:S01]  /*4560*/  SEL R12, R12, R15, !P2 ;  /* 0x0000000f0c0c7207 */ /* 0x000fe20005000000 */
[----:B------:R-:W-:Y:S01]  /*4570*/  IMAD.MOV.U32 R15, RZ, RZ, 0x0 ;  /* 0x00000000ff0f7424 */ /* 0x000fe200078e00ff */
[----:B------:R-:W-:Y:S01]  /*4580*/  SEL R11, R14, 0xffffffff, P0 ;  /* 0xffffffff0e0b7807 */ /* 0x000fe20000000000 */
[----:B------:R-:W-:Y:S01]  /*4590*/  IMAD.MOV.U32 R14, RZ, RZ, R18 ;  /* 0x000000ffff0e7224 */ /* 0x000fe200078e0012 */
[----:B------:R-:W-:-:S03]  /*45a0*/  SEL R12, R12, 0xffffffff, P0 ;  /* 0xffffffff0c0c7807 */ /* 0x000fc60000000000 */
[----:B------:R-:W-:Y:S05]  /*45b0*/  RET.REL.NODEC R14 `(_ZN5flash32flash_fwd_splitkv_combine_kernelI23Flash_fwd_kernel_traitsILi128ELi64ELi128ELi4ELb0ELb0EN7cutlass10bfloat16_tE19Flash_kernel_traitsILi128ELi64ELi128ELi4ES3_EELi4ELi5ELb0EEEvNS_16Flash_fwd_paramsE) ;  /* 0xffffffb80e907950 */ /* 0x000fea0003c3ffff */
.L_x_114:
        /* <DEDUP_REMOVED lines=12> */
.L_x_7154:


//--------------------- .text._ZN5flash32flash_fwd_splitkv_combine_kernelI23Flash_fwd_kernel_traitsILi128ELi64ELi128ELi4ELb0ELb0EN7cutlass10bfloat16_tE19Flash_kernel_traitsILi128ELi64ELi128ELi4ES3_EELi4ELi4ELb0EEEvNS_16Flash_fwd_paramsE --------------------------
	.section	.text._ZN5flash32flash_fwd_splitkv_combine_kernelI23Flash_fwd_kernel_traitsILi128ELi64ELi128ELi4ELb0ELb0EN7cutlass10bfloat16_tE19Flash_kernel_traitsILi128ELi64ELi128ELi4ES3_EELi4ELi4ELb0EEEvNS_16Flash_fwd_paramsE,"ax",@progbits
	.align	128
        .global         _ZN5flash32flash_fwd_splitkv_combine_kernelI23Flash_fwd_kernel_traitsILi128ELi64ELi128ELi4ELb0ELb0EN7cutlass10bfloat16_tE19Flash_kernel_traitsILi128ELi64ELi128ELi4ES3_EELi4ELi4ELb0EEEvNS_16Flash_fwd_paramsE
        .type           _ZN5flash32flash_fwd_splitkv_combine_kernelI23Flash_fwd_kernel_traitsILi128ELi64ELi128ELi4ELb0ELb0EN7cutlass10bfloat16_tE19Flash_kernel_traitsILi128ELi64ELi128ELi4ES3_EELi4ELi4ELb0EEEvNS_16Flash_fwd_paramsE,@function
        .size           _ZN5flash32flash_fwd_splitkv_combine_kernelI23Flash_fwd_kernel_traitsILi128ELi64ELi128ELi4ELb0ELb0EN7cutlass10bfloat16_tE19Flash_kernel_traitsILi128ELi64ELi128ELi4ES3_EELi4ELi4ELb0EEEvNS_16Flash_fwd_paramsE,(.L_x_7155 - _ZN5flash32flash_fwd_splitkv_combine_kernelI23Flash_fwd_kernel_traitsILi128ELi64ELi128ELi4ELb0ELb0EN7cutlass10bfloat16_tE19Flash_kernel_traitsILi128ELi64ELi128ELi4ES3_EELi4ELi4ELb0EEEvNS_16Flash_fwd_paramsE)
        .other          _ZN5flash32flash_fwd_splitkv_combine_kernelI23Flash_fwd_kernel_traitsILi128ELi64ELi128ELi4ELb0ELb0EN7cutlass10bfloat16_tE19Flash_kernel_traitsILi128ELi64ELi128ELi4ES3_EELi4ELi4ELb0EEEvNS_16Flash_fwd_paramsE,@"STO_CUDA_ENTRY STV_DEFAULT"
_ZN5flash32flash_fwd_splitkv_combine_kernelI23Flash_fwd_kernel_traitsILi128ELi64ELi128ELi4ELb0ELb0EN7cutlass10bfloat16_tE19Flash_kernel_traitsILi128ELi64ELi128ELi4ES3_EELi4ELi4ELb0EEEvNS_16Flash_fwd_paramsE:
.text._ZN5flash32flash_fwd_splitkv_combine_kernelI23Flash_fwd_kernel_traitsILi128ELi64ELi128ELi4ELb0ELb0EN7cutlass10bfloat16_tE19Flash_kernel_traitsILi128ELi64ELi128ELi4ES3_EELi4ELi4ELb0EEEvNS_16Flash_fwd_paramsE:
        /* <DEDUP_REMOVED lines=38> */
.L_x_115:
[----:B------:R-:W-:Y:S01]  /*0260*/  IMAD.U32 R22, RZ, RZ, UR15 ;  /* 0x0000000fff167e24 */ /* 0x000fe2000f8e00ff */
[----:B------:R-:W-:Y:S01]  /*0270*/  MOV R18, UR13 ;  /* 0x0000000d00127c02 */ /* 0x000fe20008000f00 */
[----:B------:R-:W-:Y:S01]  /*0280*/  IMAD.U32 R17, RZ, RZ, UR17 ;  /* 0x00000011ff117e24 */ /* 0x000fe2000f8e00ff */
[----:B------:R-:W-:Y:S02]  /*0290*/  MOV R16, UR10 ;  /* 0x0000000a00107c02 */ /* 0x000fe40008000f00 */
[----:B------:R-:W-:Y:S02]  /*02a0*/  MOV R14, 0x2c0 ;  /* 0x000002c0000e7802 */ /* 0x000fe40000000f00 */
[----:B------:R-:W-:Y:S05]  /*02b0*/  CALL.REL.NOINC `($__internal_3_$__cuda_sm20_div_s64) ;  /* 0x0000003c00647944 */ /* 0x000fea0003c00000 */
.L_x_116:
        /* <DEDUP_REMOVED lines=30> */
.L_x_118:
[----:B------:R-:W-:Y:S01]  /*04a0*/  IMAD.MOV.U32 R22, RZ, RZ, R10 ;  /* 0x000000ffff167224 */ /* 0x000fe200078e000a */
[----:B------:R-:W-:Y:S02]  /*04b0*/  MOV R17, R11 ;  /* 0x0000000b00117202 */ /* 0x000fe40000000f00 */
[----:B------:R-:W-:Y:S02]  /*04c0*/  MOV R14, 0x4e0 ;  /* 0x000004e0000e7802 */ /* 0x000fe40000000f00 */
[----:B------:R-:W-:Y:S05]  /*04d0*/  CALL.REL.NOINC `($__internal_3_$__cuda_sm20_div_s64) ;  /* 0x0000003800dc7944 */ /* 0x000fea0003c00000 */
[----:B------:R-:W-:Y:S02]  /*04e0*/  MOV R4, R10 ;  /* 0x0000000a00047202 */ /* 0x000fe40000000f00 */
[----:B------:R-:W-:Y:S02]  /*04f0*/  MOV R5, R11 ;  /* 0x0000000b00057202 */ /* 0x000fe40000000f00 */
.L_x_119:
[----:B------:R-:W-:Y:S05]  /*0500*/  BSYNC.RECONVERGENT B0 ;  /* 0x0000000000007941 */ /* 0x000fea0003800200 */
.L_x_117:
        /* <DEDUP_REMOVED lines=58> */
.L_x_121:
[----:B------:R-:W-:Y:S01]  /*08b0*/  IMAD.MOV.U32 R22, RZ, RZ, R18 ;  /* 0x000000ffff167224 */ /* 0x000fe200078e0012 */
[----:B------:R-:W-:Y:S01]  /*08c0*/  MOV R18, R8 ;  /* 0x0000000800127202 */ /* 0x000fe20000000f00 */
[----:B------:R-:W-:Y:S01]  /*08d0*/  IMAD.MOV.U32 R17, RZ, RZ, R16 ;  /* 0x000000ffff117224 */ /* 0x000fe200078e0010 */
[----:B------:R-:W-:Y:S02]  /*08e0*/  MOV R16, R0 ;  /* 0x0000000000107202 */ /* 0x000fe40000000f00 */
[----:B------:R-:W-:Y:S02]  /*08f0*/  MOV R14, 0x910 ;  /* 0x00000910000e7802 */ /* 0x000fe40000000f00 */
[----:B------:R-:W-:Y:S05]  /*0900*/  CALL.REL.NOINC `($__internal_3_$__cuda_sm20_div_s64) ;  /* 0x0000003400d07944 */ /* 0x000fea0003c00000 */
.L_x_122:
[----:B------:R-:W-:Y:S05]  /*0910*/  BSYNC.RECONVERGENT B0 ;  /* 0x0000000000007941 */ /* 0x000fea0003800200 */
.L_x_120:
        /* <DEDUP_REMOVED lines=124> */
.L_x_124:
[----:B------:R-:W-:Y:S01]  /*10e0*/  IMAD.MOV.U32 R22, RZ, RZ, R10 ;  /* 0x000000ffff167224 */ /* 0x000fe200078e000a */
[----:B------:R-:W-:Y:S01]  /*10f0*/  MOV R18, R7 ;  /* 0x0000000700127202 */ /* 0x000fe20000000f00 */
[----:B------:R-:W-:Y:S01]  /*1100*/  IMAD.MOV.U32 R17, RZ, RZ, R11 ;  /* 0x000000ffff117224 */ /* 0x000fe200078e000b */
[----:B------:R-:W-:Y:S02]  /*1110*/  MOV R16, R25 ;  /* 0x0000001900107202 */ /* 0x000fe40000000f00 */
[----:B------:R-:W-:Y:S02]  /*1120*/  MOV R14, 0x1140 ;  /* 0x00001140000e7802 */ /* 0x000fe40000000f00 */
[----:B------:R-:W-:Y:S05]  /*1130*/  CALL.REL.NOINC `($__internal_3_$__cuda_sm20_div_s64) ;  /* 0x0000002c00c47944 */ /* 0x000fea0003c00000 */
[----:B------:R-:W-:Y:S02]  /*1140*/  MOV R32, R10 ;  /* 0x0000000a00207202 */ /* 0x000fe40000000f00 */
[----:B------:R-:W-:Y:S02]  /*1150*/  MOV R33, R11 ;  /* 0x0000000b00217202 */ /* 0x000fe40000000f00 */
.L_x_125:
[----:B------:R-:W-:Y:S05]  /*1160*/  BSYNC.RECONVERGENT B0 ;  /* 0x0000000000007941 */ /* 0x000fea0003800200 */
.L_x_123:
        /* <DEDUP_REMOVED lines=57> */
.L_x_127:
[----:B------:R-:W-:Y:S01]  /*1500*/  IMAD.MOV.U32 R22, RZ, RZ, R4 ;  /* 0x000000ffff167224 */ /* 0x000fe200078e0004 */
[----:B------:R-:W-:Y:S01]  /*1510*/  MOV R17, R5 ;  /* 0x0000000500117202 */ /* 0x000fe20000000f00 */
[----:B------:R-:W-:Y:S01]  /*1520*/  IMAD.MOV.U32 R18, RZ, RZ, R6 ;  /* 0x000000ffff127224 */ /* 0x000fe200078e0006 */
[----:B------:R-:W-:Y:S02]  /*1530*/  MOV R14, 0x1550 ;  /* 0x00001550000e7802 */ /* 0x000fe40000000f00 */
[----:B------:R-:W-:Y:S05]  /*1540*/  CALL.REL.NOINC `($__internal_3_$__cuda_sm20_div_s64) ;  /* 0x0000002800c07944 */ /* 0x000fea0003c00000 */
[----:B------:R-:W-:Y:S02]  /*1550*/  MOV R26, R10 ;  /* 0x0000000a001a7202 */ /* 0x000fe40000000f00 */
[----:B------:R-:W-:Y:S02]  /*1560*/  MOV R27, R11 ;  /* 0x0000000b001b7202 */ /* 0x000fe40000000f00 */
.L_x_128:
[----:B------:R-:W-:Y:S05]  /*1570*/  BSYNC.RECONVERGENT B0 ;  /* 0x0000000000007941 */ /* 0x000fea0003800200 */
.L_x_126:
[----:B------:R-:W0:Y:S01]  /*1580*/  LDCU UR5, c[0x0][0x434] ;  /* 0x00008680ff0577ac */ /* 0x000e220008000800 */
[----:B------:R-:W1:Y:S01]  /*1590*/  S2R R19, SR_TID.X ;  /* 0x0000000000137919 */ /* 0x000e620000002100 */
[----:B------:R-:W-:Y:S01]  /*15a0*/  IMAD.MOV.U32 R10, RZ, RZ, RZ ;  /* 0x000000ffff0a7224 */ /* 0x000fe200078e00ff */
[----:B------:R-:W-:Y:S01]  /*15b0*/  BSSY.RECONVERGENT B0, `(.L_x_129) ;  /* 0x0000045000007945 */ /* 0x000fe20003800200 */
[----:B------:R-:W2:Y:S01]  /*15c0*/  LDCU UR18, c[0x0][0x534] ;  /* 0x0000a680ff1277ac */ /* 0x000ea20008000800 */
[----:B------:R-:W-:Y:S02]  /*15d0*/  IMAD.MOV.U32 R14, RZ, RZ, -0x800000 ;  /* 0xff800000ff0e7424 */ /* 0x000fe400078e00ff */
[----:B------:R-:W-:Y:S01]  /*15e0*/  IMAD.MOV.U32 R24, RZ, RZ, -0x800000 ;  /* 0xff800000ff187424 */ /* 0x000fe200078e00ff */
[----:B------:R-:W3:Y:S01]  /*15f0*/  LDCU UR11, c[0x0][0x430] ;  /* 0x00008600ff0b77ac */ /* 0x000ee20008000800 */
[----:B------:R-:W-:-:S04]  /*1600*/  USHF.R.S32.HI UR8, URZ, 0x1f, UR16 ;  /* 0x0000001fff087899 */ /* 0x000fc80008011410 */
[----:B------:R-:W-:Y:S01]  /*1610*/  ULOP3.LUT UR8, UR8, 0x1, URZ, 0xfc, !UPT ;  /* 0x0000000108087892 */ /* 0x000fe2000f8efcff */
[----:B0-----:R-:W-:-:S05]  /*1620*/  IMAD.U32 R4, RZ, RZ, UR5 ;  /* 0x00000005ff047e24 */ /* 0x001fca000f8e00ff */
[----:B------:R-:W-:Y:S01]  /*1630*/  IABS R4, R4 ;  /* 0x0000000400047213 */ /* 0x000fe20000000000 */
[----:B---3--:R-:W-:-:S03]  /*1640*/  UIMAD UR11, UR5, UR11, URZ ;  /* 0x0000000b050b72a4 */ /* 0x008fc6000f8e02ff */
[----:B------:R-:W0:Y:S01]  /*1650*/  I2F.RP R9, R4 ;  /* 0x0000000400097306 */ /* 0x000e220000209400 */
[C---:B-1----:R-:W-:Y:S02]  /*1660*/  ISETP.GT.U32.AND P1, PT, R19.reuse, 0x3f, PT ;  /* 0x0000003f1300780c */ /* 0x042fe40003f24070 */
[----:B------:R-:W-:-:S05]  /*1670*/  LOP3.LUT R23, R19, 0xf, RZ, 0xc0, !PT ;  /* 0x0000000f13177812 */ /* 0x000fca00078ec0ff */
[----:B0-----:R-:W0:Y:S02]  /*1680*/  MUFU.RCP R11, R9 ;  /* 0x00000009000b7308 */ /* 0x001e240000001000 */
[----:B0-----:R-:W-:-:S04]  /*1690*/  VIADD R11, R11, 0xffffffe ;  /* 0x0ffffffe0b0b7836 */ /* 0x001fc80000000000 */
[----:B------:R-:W-:-:S04]  /*16a0*/  @!P1 SHF.L.U32 R9, R19, 0x2, RZ ;  /* 0x0000000213099819 */ /* 0x000fc800000006ff */
[----:B------:R-:W-:Y:S01]  /*16b0*/  @!P1 LOP3.LUT R9, R9, 0xc, RZ, 0xc0, !PT ;  /* 0x0000000c09099812 */ /* 0x000fe200078ec0ff */
[----:B------:R-:W0:Y:S02]  /*16c0*/  F2I.FTZ.U32.TRUNC.NTZ R11, R11 ;  /* 0x0000000b000b7305 */ /* 0x000e24000021f000 */
[----:B0-----:R-:W-:-:S04]  /*16d0*/  IMAD.MOV R3, RZ, RZ, -R11 ;  /* 0x000000ffff037224 */ /* 0x001fc800078e0a0b */
[----:B------:R-:W-:Y:S01]  /*16e0*/  IMAD R5, R3, R4, RZ ;  /* 0x0000000403057224 */ /* 0x000fe200078e02ff */
[----:B------:R-:W-:Y:S02]  /*16f0*/  IABS R3, R2 ;  /* 0x0000000200037213 */ /* 0x000fe40000000000 */
[----:B------:R-:W-:Y:S01]  /*1700*/  LOP3.LUT R2, R2, UR5, RZ, 0x3c, !PT ;  /* 0x0000000502027c12 */ /* 0x000fe2000f8e3cff */
[----:B------:R-:W-:Y:S01]  /*1710*/  IMAD.HI.U32 R10, R11, R5, R10 ;  /* 0x000000050b0a7227 */ /* 0x000fe200078e000a */
[----:B------:R-:W-:Y:S02]  /*1720*/  SHF.R.U32.HI R11, RZ, 0x2, R19 ;  /* 0x00000002ff0b7819 */ /* 0x000fe40000011613 */
[----:B------:R-:W-:Y:S02]  /*1730*/  ISETP.GE.AND P2, PT, R2, RZ, PT ;  /* 0x000000ff0200720c */ /* 0x000fe40003f46270 */
[----:B------:R-:W-:Y:S01]  /*1740*/  @!P1 MOV R2, 0x400 ;  /* 0x0000040000029802 */ /* 0x000fe20000000f00 */
[----:B------:R-:W-:-:S02]  /*1750*/  IMAD.HI.U32 R13, R10, R3, RZ ;  /* 0x000000030a0d7227 */ /* 0x000fc400078e00ff */
[----:B------:R-:W0:Y:S02]  /*1760*/  @!P1 S2R R10, SR_CgaCtaId ;  /* 0x00000000000a9919 */ /* 0x000e240000008800 */
[----:B------:R-:W-:-:S04]  /*1770*/  IMAD.MOV R5, RZ, RZ, -R13 ;  /* 0x000000ffff057224 */ /* 0x000fc800078e0a0d */
[C---:B------:R-:W-:Y:S02]  /*1780*/  IMAD R5, R4.reuse, R5, R3 ;  /* 0x0000000504057224 */ /* 0x040fe400078e0203 */
[----:B------:R-:W1:Y:S03]  /*1790*/  @!P1 S2R R3, SR_CgaCtaId ;  /* 0x0000000000039919 */ /* 0x000e660000008800 */
[----:B------:R-:W-:-:S13]  /*17a0*/  ISETP.GT.U32.AND P0, PT, R4, R5, PT ;  /* 0x000000050400720c */ /* 0x000fda0003f04070 */
[-C--:B------:R-:W-:Y:S01]  /*17b0*/  @!P0 IADD3 R5, PT, PT, R5, -R4.reuse, RZ ;  /* 0x8000000405058210 */ /* 0x080fe20007ffe0ff */
[----:B------:R-:W-:Y:S01]  /*17c0*/  @!P0 VIADD R13, R13, 0x1 ;  /* 0x000000010d0d8836 */ /* 0x000fe20000000000 */
[----:B------:R-:W-:Y:S02]  /*17d0*/  ISETP.NE.AND P0, PT, RZ, UR5, PT ;  /* 0x00000005ff007c0c */ /* 0x000fe4000bf05270 */
[----:B------:R-:W-:Y:S02]  /*17e0*/  ISETP.GE.U32.AND P3, PT, R5, R4, PT ;  /* 0x000000040500720c */ /* 0x000fe40003f66070 */
[----:B------:R-:W-:-:S04]  /*17f0*/  @!P1 MOV R5, 0x400 ;  /* 0x0000040000059802 */ /* 0x000fc80000000f00 */
[----:B0-----:R-:W-:-:S05]  /*1800*/  @!P1 LEA R10, R10, R5, 0x18 ;  /* 0x000000050a0a9211 */ /* 0x001fca00078ec0ff */
[----:B------:R-:W-:Y:S01]  /*1810*/  @!P1 IMAD R10, R11, 0x14, R10 ;  /* 0x000000140b0a9824 */ /* 0x000fe200078e020a */
[----:B-1----:R-:W-:Y:S01]  /*1820*/  @!P1 LEA R2, R3, R2, 0x18 ;  /* 0x0000000203029211 */ /* 0x002fe200078ec0ff */
[----:B------:R-:W-:Y:S02]  /*1830*/  @P3 VIADD R13, R13, 0x1 ;  /* 0x000000010d0d3836 */ /* 0x000fe40000000000 */
[----:B------:R-:W-:Y:S02]  /*1840*/  @!P1 IMAD.IADD R9, R10, 0x1, R9 ;  /* 0x000000010a099824 */ /* 0x000fe400078e0209 */
[----:B------:R-:W-:Y:S01]  /*1850*/  @!P2 IMAD.MOV R13, RZ, RZ, -R13 ;  /* 0x000000ffff0da224 */ /* 0x000fe200078e0a0d */
[----:B------:R-:W-:Y:S01]  /*1860*/  @!P0 LOP3.LUT R13, RZ, UR5, RZ, 0x33, !PT ;  /* 0x00000005ff0d8c12 */ /* 0x000fe2000f8e33ff */
[----:B------:R-:W-:Y:S01]  /*1870*/  @!P1 IMAD R5, R23, 0x14, R2 ;  /* 0x0000001417059824 */ /* 0x000fe200078e0202 */
[----:B--2---:R-:W-:Y:S02]  /*1880*/  ISETP.GE.AND P0, PT, R11, UR18, PT ;  /* 0x000000120b007c0c */ /* 0x004fe4000bf06270 */
[----:B------:R-:W-:Y:S01]  /*1890*/  SHF.R.U32.HI R2, RZ, 0x4, R19 ;  /* 0x00000004ff027819 */ /* 0x000fe20000011613 */
[----:B------:R-:W-:Y:S01]  /*18a0*/  IMAD R4, R13, UR8, RZ ;  /* 0x000000080d047c24 */ /* 0x000fe2000f8e02ff */
[----:B------:R-:W0:Y:S02]  /*18b0*/  LDCU.64 UR8, c[0x0][0x358] ;  /* 0x00006b00ff0877ac */ /* 0x000e240008000a00 */
[----:B------:R-:W-:-:S02]  /*18c0*/  @!P1 LEA R5, R2, R5, 0x2 ;  /* 0x0000000502059211 */ /* 0x000fc400078e10ff */
        /* <DEDUP_REMOVED lines=19> */
.L_x_130:
[----:B0-----:R-:W-:Y:S05]  /*1a00*/  BSYNC.RECONVERGENT B0 ;  /* 0x0000000000007941 */ /* 0x001fea0003800200 */
.L_x_129:
[----:B-----5:R0:W-:Y:S01]  /*1a10*/  @!P1 STS [R9], R14 ;  /* 0x0000000e09009388 */ /* 0x0201e20000000800 */
[----:B-1----:R-:W1:Y:S01]  /*1a20*/  LDC R15, c[0x0][0x3e0] ;  /* 0x0000f800ff0f7b82 */ /* 0x002e620000000800 */
[----:B------:R-:W-:Y:S01]  /*1a30*/  I2F.RP R20, R17 ;  /* 0x0000001100147306 */ /* 0x000fe20000209400 */
[----:B------:R-:W-:-:S06]  /*1a40*/  HFMA2 R30, -RZ, RZ, 0, 0 ;  /* 0x00000000ff1e7431 */ /* 0x000fcc00000001ff */
[----:B------:R-:W-:Y:S01]  /*1a50*/  BAR.SYNC.DEFER_BLOCKING 0x0 ;  /* 0x0000000000007b1d */ /* 0x000fe20000010000 */
[----:B------:R-:W-:-:S05]  /*1a60*/  ISETP.NE.AND P5, PT, R4, RZ, PT ;  /* 0x000000ff0400720c */ /* 0x000fca0003fa5270 */
[----:B------:R-:W-:Y:S01]  /*1a70*/  BSSY.RECONVERGENT B1, `(.L_x_131) ;  /* 0x0000174000017945 */ /* 0x000fe20003800200 */
[----:B-1----:R-:W-:Y:S01]  /*1a80*/  IABS R11, R15 ;  /* 0x0000000f000b7213 */ /* 0x002fe20000000000 */
[----:B------:R-:W1:Y:S03]  /*1a90*/  @!P1 LDS R24, [R5] ;  /* 0x0000000005189984 */ /* 0x000e660000000800 */
[----:B0-----:R-:W0:Y:S08]  /*1aa0*/  I2F.RP R14, R11 ;  /* 0x0000000b000e7306 */ /* 0x001e300000209400 */
[----:B0-----:R-:W0:Y:S02]  /*1ab0*/  MUFU.RCP R28, R14 ;  /* 0x0000000e001c7308 */ /* 0x001e240000001000 */
[----:B0-----:R-:W-:-:S06]  /*1ac0*/  VIADD R28, R28, 0xffffffe ;  /* 0x0ffffffe1c1c7836 */ /* 0x001fcc0000000000 */
[----:B------:R0:W2:Y:S01]  /*1ad0*/  F2I.FTZ.U32.TRUNC.NTZ R29, R28 ;  /* 0x0000001c001d7305 */ /* 0x0000a2000021f000 */
[----:B-1----:R-:W1:Y:S01]  /*1ae0*/  SHFL.BFLY PT, R3, R24, 0x8, 0x1f ;  /* 0x0d001f0018037f89 */ /* 0x002e6200000e0000 */
[----:B0-----:R-:W-:Y:S01]  /*1af0*/  IMAD.MOV.U32 R28, RZ, RZ, RZ ;  /* 0x000000ffff1c7224 */ /* 0x001fe200078e00ff */
[----:B-1----:R-:W-:-:S05]  /*1b00*/  FMNMX.FTZ R16, R3, R24, !PT ;  /* 0x0000001803107209 */ /* 0x002fca0007810000 */
[----:B------:R-:W0:Y:S02]  /*1b10*/  SHFL.BFLY PT, R21, R16, 0x4, 0x1f ;  /* 0x0c801f0010157f89 */ /* 0x000e2400000e0000 */
[----:B0-----:R-:W-:-:S05]  /*1b20*/  FMNMX.FTZ R21, R16, R21, !PT ;  /* 0x0000001510157209 */ /* 0x001fca0007810000 */
[----:B------:R-:W0:Y:S02]  /*1b30*/  SHFL.BFLY PT, R10, R21, 0x2, 0x1f ;  /* 0x0c401f00150a7f89 */ /* 0x000e2400000e0000 */
[----:B0-----:R-:W-:-:S05]  /*1b40*/  FMNMX.FTZ R10, R21, R10, !PT ;  /* 0x0000000a150a7209 */ /* 0x001fca0007810000 */
[----:B------:R-:W0:Y:S02]  /*1b50*/  SHFL.BFLY PT, R3, R10, 0x1, 0x1f ;  /* 0x0c201f000a037f89 */ /* 0x000e2400000e0000 */
[----:B0-----:R-:W-:Y:S01]  /*1b60*/  FMNMX.FTZ R3, R10, R3, !PT ;  /* 0x000000030a037209 */ /* 0x001fe20007810000 */
[----:B--2---:R-:W-:-:S03]  /*1b70*/  IMAD.MOV R10, RZ, RZ, -R29 ;  /* 0x000000ffff0a7224 */ /* 0x004fc600078e0a1d */
[----:B------:R-:W-:Y:S01]  /*1b80*/  FSETP.NEU.FTZ.AND P0, PT, R3, -INF , PT ;  /* 0xff8000000300780b */ /* 0x000fe20003f1d000 */
[----:B------:R-:W-:-:S03]  /*1b90*/  IMAD R10, R10, R11, RZ ;  /* 0x0000000b0a0a7224 */ /* 0x000fc600078e02ff */
[----:B------:R-:W-:Y:S01]  /*1ba0*/  FSEL R9, R3, RZ, P0 ;  /* 0x000000ff03097208 */ /* 0x000fe20000000000 */
[----:B------:R-:W-:Y:S01]  /*1bb0*/  IMAD.HI.U32 R10, R29, R10, R28 ;  /* 0x0000000a1d0a7227 */ /* 0x000fe200078e001c */
[----:B------:R-:W0:Y:S03]  /*1bc0*/  MUFU.RCP R3, R20 ;  /* 0x0000001400037308 */ /* 0x000e260000001000 */
[----:B------:R-:W-:-:S04]  /*1bd0*/  FADD.FTZ R5, -R9, R24 ;  /* 0x0000001809057221 */ /* 0x000fc80000010100 */
[----:B------:R-:W-:-:S06]  /*1be0*/  FMUL.FTZ R5, R5, 1.4426950216293334961 ;  /* 0x3fb8aa3b05057820 */ /* 0x000fcc0000410000 */
[----:B------:R-:W1:Y:S01]  /*1bf0*/  MUFU.EX2 R5, R5 ;  /* 0x0000000500057308 */ /* 0x000e620000000800 */
[----:B0-----:R-:W-:-:S07]  /*1c00*/  VIADD R3, R3, 0xffffffe ;  /* 0x0ffffffe03037836 */ /* 0x001fce0000000000 */
[----:B------:R-:W0:Y:S01]  /*1c10*/  F2I.FTZ.U32.TRUNC.NTZ R31, R3 ;  /* 0x00000003001f7305 */ /* 0x000e22000021f000 */
[----:B-1----:R-:W1:Y:S01]  /*1c20*/  SHFL.BFLY PT, R18, R5, 0x8, 0x1f ;  /* 0x0d001f0005127f89 */ /* 0x002e6200000e0000 */
[----:B0-----:R-:W-:Y:S01]  /*1c30*/  IMAD.MOV R16, RZ, RZ, -R31 ;  /* 0x000000ffff107224 */ /* 0x001fe200078e0a1f */
[----:B------:R-:W-:-:S03]  /*1c40*/  IABS R3, R4 ;  /* 0x0000000400037213 */ /* 0x000fc60000000000 */
[----:B------:R-:W-:Y:S02]  /*1c50*/  IMAD R16, R16, R17, RZ ;  /* 0x0000001110107224 */ /* 0x000fe400078e02ff */
[----:B------:R-:W-:Y:S02]  /*1c60*/  IMAD.MOV R3, RZ, RZ, -R3 ;  /* 0x000000ffff037224 */ /* 0x000fe400078e0a03 */
[----:B------:R-:W-:-:S04]  /*1c70*/  IMAD.HI.U32 R16, R31, R16, R30 ;  /* 0x000000101f107227 */ /* 0x000fc800078e001e */
[----:B-1----:R-:W-:Y:S01]  /*1c80*/  FADD.FTZ R18, R5, R18 ;  /* 0x0000001205127221 */ /* 0x002fe20000010000 */
[----:B------:R-:W-:-:S04]  /*1c90*/  IABS R5, R12 ;  /* 0x0000000c00057213 */ /* 0x000fc80000000000 */
[----:B------:R-:W0:Y:S01]  /*1ca0*/  SHFL.BFLY PT, R21, R18, 0x4, 0x1f ;  /* 0x0c801f0012157f89 */ /* 0x000e2200000e0000 */
[----:B------:R-:W-:-:S04]  /*1cb0*/  IMAD.HI.U32 R16, R16, R5, RZ ;  /* 0x0000000510107227 */ /* 0x000fc800078e00ff */
[----:B------:R-:W-:-:S04]  /*1cc0*/  IMAD.HI.U32 R10, R10, R5, RZ ;  /* 0x000000050a0a7227 */ /* 0x000fc800078e00ff */
[----:B0-----:R-:W-:Y:S01]  /*1cd0*/  FADD.FTZ R21, R18, R21 ;  /* 0x0000001512157221 */ /* 0x001fe20000010000 */
[----:B------:R-:W-:-:S04]  /*1ce0*/  IMAD R18, R16, R3, R5 ;  /* 0x0000000310127224 */ /* 0x000fc800078e0205 */
[----:B------:R-:W0:Y:S01]  /*1cf0*/  SHFL.BFLY PT, R14, R21, 0x2, 0x1f ;  /* 0x0c401f00150e7f89 */ /* 0x000e2200000e0000 */
[----:B------:R-:W-:-:S13]  /*1d00*/  ISETP.GT.U32.AND P2, PT, R17, R18, PT ;  /* 0x000000121100720c */ /* 0x000fda0003f44070 */
[----:B------:R-:W-:Y:S01]  /*1d10*/  @!P2 IADD3 R18, PT, PT, R18, -R17, RZ ;  /* 0x800000111212a210 */ /* 0x000fe20007ffe0ff */
[----:B------:R-:W-:-:S03]  /*1d20*/  @!P2 VIADD R16, R16, 0x1 ;  /* 0x000000011010a836 */ /* 0x000fc60000000000 */
[-C--:B------:R-:W-:Y:S01]  /*1d30*/  ISETP.GE.U32.AND P1, PT, R18, R17.reuse, PT ;  /* 0x000000111200720c */ /* 0x080fe20003f26070 */
[----:B0-----:R-:W-:Y:S01]  /*1d40*/  FADD.FTZ R20, R21, R14 ;  /* 0x0000000e15147221 */ /* 0x001fe20000010000 */
[----:B------:R-:W-:Y:S02]  /*1d50*/  IMAD.MOV R14, RZ, RZ, -R10 ;  /* 0x000000ffff0e7224 */ /* 0x000fe400078e0a0a */
[----:B------:R-:W-:Y:S02]  /*1d60*/  IMAD.MOV.U32 R21, RZ, RZ, 0x7f800000 ;  /* 0x7f800000ff157424 */ /* 0x000fe400078e00ff */
[----:B------:R-:W-:Y:S01]  /*1d70*/  IMAD R14, R11, R14, R5 ;  /* 0x0000000e0b0e7224 */ /* 0x000fe200078e0205 */
[----:B------:R-:W0:Y:S01]  /*1d80*/  SHFL.BFLY PT, R3, R20, 0x1, 0x1f ;  /* 0x0c201f0014037f89 */ /* 0x000e2200000e0000 */
[----:B------:R-:W-:-:S05]  /*1d90*/  LOP3.LUT R5, R12, R17, RZ, 0x3c, !PT ;  /* 0x000000110c057212 */ /* 0x000fca00078e3cff */
[----:B------:R-:W-:Y:S01]  /*1da0*/  @P1 VIADD R16, R16, 0x1 ;  /* 0x0000000110101836 */ /* 0x000fe20000000000 */
[----:B------:R-:W-:Y:S02]  /*1db0*/  LOP3.LUT R12, R12, R15, RZ, 0x3c, !PT ;  /* 0x0000000f0c0c7212 */ /* 0x000fe400078e3cff */
[----:B------:R-:W-:Y:S02]  /*1dc0*/  ISETP.GT.U32.AND P0, PT, R11, R14, PT ;  /* 0x0000000e0b00720c */ /* 0x000fe40003f04070 */
[----:B------:R-:W-:Y:S02]  /*1dd0*/  ISETP.GE.AND P2, PT, R12, RZ, PT ;  /* 0x000000ff0c00720c */ /* 0x000fe40003f46270 */
[----:B------:R-:W-:-:S09]  /*1de0*/  ISETP.GE.AND P3, PT, R5, RZ, PT ;  /* 0x000000ff0500720c */ /* 0x000fd20003f66270 */
[----:B------:R-:W-:Y:S01]  /*1df0*/  @!P0 IMAD.IADD R14, R14, 0x1, -R11 ;  /* 0x000000010e0e8824 */ /* 0x000fe200078e0a0b */
[----:B------:R-:W-:Y:S02]  /*1e00*/  @!P0 IADD3 R10, PT, PT, R10, 0x1, RZ ;  /* 0x000000010a0a8810 */ /* 0x000fe40007ffe0ff */
[----:B------:R-:W-:Y:S01]  /*1e10*/  ISETP.NE.AND P0, PT, R15, RZ, PT ;  /* 0x000000ff0f00720c */ /* 0x000fe20003f05270 */
[----:B------:R-:W-:Y:S01]  /*1e20*/  @!P3 IMAD.MOV R16, RZ, RZ, -R16 ;  /* 0x000000ffff10b224 */ /* 0x000fe200078e0a10 */
[----:B------:R-:W-:Y:S01]  /*1e30*/  ISETP.GE.U32.AND P4, PT, R14, R11, PT ;  /* 0x0000000b0e00720c */ /* 0x000fe20003f86070 */
[----:B0-----:R-:W-:Y:S01]  /*1e40*/  FADD.FTZ R3, R20, R3 ;  /* 0x0000000314037221 */ /* 0x001fe20000010000 */
[----:B------:R-:W-:Y:S02]  /*1e50*/  ISETP.NE.AND P3, PT, R13, RZ, PT ;  /* 0x000000ff0d00720c */ /* 0x000fe40003f65270 */
[----:B------:R-:W-:Y:S02]  /*1e60*/  @!P5 LOP3.LUT R16, RZ, R17, RZ, 0x33, !PT ;  /* 0x00000011ff10d212 */ /* 0x000fe400078e33ff */
[----:B------:R-:W-:-:S02]  /*1e70*/  FSETP.NE.FTZ.AND P1, PT, R3, RZ, PT ;  /* 0x000000ff0300720b */ /* 0x000fc40003f35000 */
[----:B------:R-:W-:Y:S02]  /*1e80*/  SEL R12, RZ, 0x1, !P3 ;  /* 0x00000001ff0c7807 */ /* 0x000fe40005800000 */
[----:B------:R-:W-:Y:S01]  /*1e90*/  SHF.R.S32.HI R13, RZ, 0x1f, R4 ;  /* 0x0000001fff0d7819 */ /* 0x000fe20000011404 */
[----:B------:R-:W-:Y:S01]  /*1ea0*/  IMAD R4, R4, UR11, RZ ;  /* 0x0000000b04047c24 */ /* 0x000fe2000f8e02ff */
[----:B------:R-:W-:Y:S01]  /*1eb0*/  SHF.R.S32.HI R11, RZ, 0x1f, R16 ;  /* 0x0000001fff0b7819 */ /* 0x000fe20000011410 */
[----:B------:R-:W-:Y:S01]  /*1ec0*/  @P4 VIADD R10, R10, 0x1 ;  /* 0x000000010a0a4836 */ /* 0x000fe20000000000 */
[----:B------:R-:W-:-:S03]  /*1ed0*/  LOP3.LUT R12, R13, R12, RZ, 0xfc, !PT ;  /* 0x0000000c0d0c7212 */ /* 0x000fc600078efcff */
[----:B------:R-:W-:Y:S02]  /*1ee0*/  IMAD.MOV.U32 R5, RZ, RZ, R10 ;  /* 0x000000ffff057224 */ /* 0x000fe400078e000a */
[----:B------:R0:W1:Y:S03]  /*1ef0*/  @P1 MUFU.LG2 R10, R3 ;  /* 0x00000003000a1308 */ /* 0x0000660000000c00 */
[----:B------:R-:W-:Y:S02]  /*1f00*/  @!P2 IADD3 R5, PT, PT, -R5, RZ, RZ ;  /* 0x000000ff0505a210 */ /* 0x000fe40007ffe1ff */
[----:B------:R-:W-:Y:S02]  /*1f10*/  @!P0 LOP3.LUT R5, RZ, R15, RZ, 0x33, !PT ;  /* 0x0000000fff058212 */ /* 0x000fe400078e33ff */
[----:B------:R-:W-:Y:S02]  /*1f20*/  LOP3.LUT P0, RZ, R19, 0x3cf, RZ, 0xc0, !PT ;  /* 0x000003cf13ff7812 */ /* 0x000fe4000780c0ff */
[----:B------:R-:W-:-:S04]  /*1f30*/  ISETP.LT.U32.AND P2, PT, R26, R16, PT ;  /* 0x000000101a00720c */ /* 0x000fc80003f41070 */
[----:B------:R-:W-:Y:S01]  /*1f40*/  ISETP.LT.AND.EX P2, PT, R27, R11, PT, P2 ;  /* 0x0000000b1b00720c */ /* 0x000fe20003f41320 */
[----:B0-----:R-:W-:-:S03]  /*1f50*/  IMAD R3, R5, UR12, RZ ;  /* 0x0000000c05037c24 */ /* 0x001fc6000f8e02ff */
[----:B------:R-:W-:Y:S01]  /*1f60*/  SEL R5, R26, R16, P2 ;  /* 0x000000101a057207 */ /* 0x000fe20001000000 */
[----:B-1----:R-:W-:Y:S01]  /*1f70*/  @P1 FFMA.FTZ R21, R10, 0.69314718246459960938, R9 ;  /* 0x3f3172180a151823 */ /* 0x002fe20000010009 */
[----:B------:R-:W-:Y:S01]  /*1f80*/  IMAD R3, R12, R3, RZ ;  /* 0x000000030c037224 */ /* 0x000fe200078e02ff */
        /* <DEDUP_REMOVED lines=32> */
[----:B0-----:R-:W-:-:S06]  /*2190*/  VIADD R10, R10, 0xffffffe ;  /* 0x0ffffffe0a0a7836 */ /* 0x001fcc0000000000 */
[----:B------:R-:W0:Y:S02]  /*21a0*/  F2I.FTZ.U32.TRUNC.NTZ R11, R10 ;  /* 0x0000000a000b7305 */ /* 0x000e24000021f000 */
[----:B0-----:R-:W-:Y:S01]  /*21b0*/  IMAD.MOV R2, RZ, RZ, -R11 ;  /* 0x000000ffff027224 */ /* 0x001fe200078e0a0b */
[----:B------:R-:W-:-:S03]  /*21c0*/  MOV R10, RZ ;  /* 0x000000ff000a7202 */ /* 0x000fc60000000f00 */
[----:B------:R-:W-:-:S04]  /*21d0*/  IMAD R2, R2, R30, RZ ;  /* 0x0000001e02027224 */ /* 0x000fc800078e02ff */
[----:B------:R-:W-:Y:S01]  /*21e0*/  IMAD.HI.U32 R2, R11, R2, R10 ;  /* 0x000000020b027227 */ /* 0x000fe200078e000a */
[----:B------:R-:W-:-:S05]  /*21f0*/  LEA.HI R11, R19, UR14, RZ, 0x1c ;  /* 0x0000000e130b7c11 */ /* 0x000fca000f8fe0ff */
        /* <DEDUP_REMOVED lines=13> */
.L_x_134:
[----:B------:R-:W-:Y:S01]  /*22d0*/  LEA.HI R2, R19, UR14, RZ, 0x1c ;  /* 0x0000000e13027c11 */ /* 0x000fe2000f8fe0ff */
[----:B------:R-:W-:Y:S01]  /*22e0*/  IMAD.MOV.U32 R17, RZ, RZ, RZ ;  /* 0x000000ffff117224 */ /* 0x000fe200078e00ff */
[----:B------:R-:W-:Y:S02]  /*22f0*/  MOV R18, R30 ;  /* 0x0000001e00127202 */ /* 0x000fe40000000f00 */
[----:B------:R-:W-:Y:S01]  /*2300*/  MOV R14, 0x2330 ;  /* 0x00002330000e7802 */ /* 0x000fe20000000f00 */
[----:B------:R-:W-:Y:S02]  /*2310*/  IMAD.MOV.U32 R22, RZ, RZ, R2 ;  /* 0x000000ffff167224 */ /* 0x000fe400078e0002 */
[----:B------:R-:W-:Y:S05]  /*2320*/  CALL.REL.NOINC `($__internal_3_$__cuda_sm20_div_s64) ;  /* 0x0000001c00487944 */ /* 0x000fea0003c00000 */
[----:B------:R-:W-:Y:S02]  /*2330*/  IADD3 R9, PT, PT, -R10, RZ, RZ ;  /* 0x000000ff0a097210 */ /* 0x000fe40007ffe1ff */
[----:B------:R-:W-:-:S03]  /*2340*/  MOV R31, R11 ;  /* 0x0000000b001f7202 */ /* 0x000fc60000000f00 */
[----:B------:R-:W-:Y:S01]  /*2350*/  IMAD R9, R30, R9, R2 ;  /* 0x000000091e097224 */ /* 0x000fe200078e0202 */
[----:B------:R-:W-:-:S07]  /*2360*/  MOV R30, R10 ;  /* 0x0000000a001e7202 */ /* 0x000fce0000000f00 */
.L_x_135:
[----:B------:R-:W-:Y:S01]  /*2370*/  IABS R12, UR13 ;  /* 0x0000000d000c7c13 */ /* 0x000fe20008000000 */
[----:B------:R-:W-:Y:S01]  /*2380*/  IMAD R25, R25, R8, RZ ;  /* 0x0000000819197224 */ /* 0x000fe200078e02ff */
[----:B------:R-:W-:Y:S01]  /*2390*/  IABS R10, R9 ;  /* 0x00000009000a7213 */ /* 0x000fe20000000000 */
[----:B------:R-:W-:Y:S01]  /*23a0*/  BSSY.RECONVERGENT B0, `(.L_x_136) ;  /* 0x000003f000007945 */ /* 0x000fe20003800200 */
[----:B------:R-:W0:Y:S01]  /*23b0*/  I2F.U32.RP R13, R12 ;  /* 0x0000000c000d7306 */ /* 0x000e220000209000 */
[----:B------:R-:W-:Y:S01]  /*23c0*/  IABS R2, UR13 ;  /* 0x0000000d00027c13 */ /* 0x000fe20008000000 */
[----:B------:R-:W-:Y:S01]  /*23d0*/  IMAD R25, R7, R0, R25 ;  /* 0x0000000007197224 */ /* 0x000fe200078e0219 */
[----:B------:R-:W-:-:S04]  /*23e0*/  LOP3.LUT R0, R9, UR13, RZ, 0x3c, !PT ;  /* 0x0000000d09007c12 */ /* 0x000fc8000f8e3cff */
[----:B------:R-:W-:Y:S01]  /*23f0*/  ISETP.GE.AND P0, PT, R0, RZ, PT ;  /* 0x000000ff0000720c */ /* 0x000fe20003f06270 */
[----:B0-----:R-:W0:Y:S02]  /*2400*/  MUFU.RCP R16, R13 ;  /* 0x0000000d00107308 */ /* 0x001e240000001000 */
[----:B0-----:R-:W-:-:S06]  /*2410*/  IADD3 R16, PT, PT, R16, 0xffffffe, RZ ;  /* 0x0ffffffe10107810 */ /* 0x001fcc0007ffe0ff */
[----:B------:R-:W0:Y:S02]  /*2420*/  F2I.FTZ.U32.TRUNC.NTZ R17, R16 ;  /* 0x0000001000117305 */ /* 0x000e24000021f000 */
[----:B0-----:R-:W-:Y:S01]  /*2430*/  IADD3 R11, PT, PT, RZ, -R17, RZ ;  /* 0x80000011ff0b7210 */ /* 0x001fe20007ffe0ff */
[----:B------:R-:W-:-:S04]  /*2440*/  IMAD.MOV.U32 R16, RZ, RZ, RZ ;  /* 0x000000ffff107224 */ /* 0x000fc800078e00ff */
[----:B------:R-:W-:-:S04]  /*2450*/  IMAD R11, R11, R12, RZ ;  /* 0x0000000c0b0b7224 */ /* 0x000fc800078e02ff */
[----:B------:R-:W-:Y:S01]  /*2460*/  IMAD.HI.U32 R17, R17, R11, R16 ;  /* 0x0000000b11117227 */ /* 0x000fe200078e0010 */
[----:B------:R-:W-:-:S05]  /*2470*/  IADD3 R11, PT, PT, RZ, -R2, RZ ;  /* 0x80000002ff0b7210 */ /* 0x000fca0007ffe0ff */
[----:B------:R-:W-:-:S04]  /*2480*/  IMAD.HI.U32 R2, R17, R10, RZ ;  /* 0x0000000a11027227 */ /* 0x000fc800078e00ff */
[----:B------:R-:W-:Y:S02]  /*2490*/  IMAD R11, R2, R11, R10 ;  /* 0x0000000b020b7224 */ /* 0x000fe400078e020a */
[----:B------:R-:W-:-:S03]  /*24a0*/  IMAD.WIDE.U32 R16, R7, R8, RZ ;  /* 0x0000000807107225 */ /* 0x000fc600078e00ff */
[----:B------:R-:W-:Y:S01]  /*24b0*/  ISETP.GT.U32.AND P1, PT, R12, R11, PT ;  /* 0x0000000b0c00720c */ /* 0x000fe20003f24070 */
[----:B------:R-:W-:-:S12]  /*24c0*/  IMAD.WIDE.U32 R34, R16, R32, RZ ;  /* 0x0000002010227225 */ /* 0x000fd800078e00ff */
[----:B------:R-:W-:Y:S02]  /*24d0*/  @!P1 IMAD.IADD R11, R11, 0x1, -R12 ;  /* 0x000000010b0b9824 */ /* 0x000fe400078e0a0c */
[----:B------:R-:W-:Y:S01]  /*24e0*/  @!P1 VIADD R2, R2, 0x1 ;  /* 0x0000000102029836 */ /* 0x000fe20000000000 */
[----:B------:R-:W-:Y:S02]  /*24f0*/  ISETP.NE.AND P1, PT, RZ, UR13, PT ;  /* 0x0000000dff007c0c */ /* 0x000fe4000bf25270 */
[----:B------:R-:W-:Y:S02]  /*2500*/  ISETP.GE.U32.AND P2, PT, R11, R12, PT ;  /* 0x0000000c0b00720c */ /* 0x000fe40003f46070 */
[----:B------:R-:W-:-:S05]  /*2510*/  IADD3 R11, PT, PT, R17, R25, RZ ;  /* 0x00000019110b7210 */ /* 0x000fca0007ffe0ff */
[----:B------:R-:W-:-:S04]  /*2520*/  IMAD R11, R11, R32, RZ ;  /* 0x000000200b0b7224 */ /* 0x000fc800078e02ff */
[----:B------:R-:W-:Y:S02]  /*2530*/  IMAD R11, R33, R16, R11 ;  /* 0x00000010210b7224 */ /* 0x000fe400078e020b */
[----:B------:R-:W-:Y:S02]  /*2540*/  @P2 IADD3 R2, PT, PT, R2, 0x1, RZ ;  /* 0x0000000102022810 */ /* 0x000fe40007ffe0ff */
[----:B------:R-:W-:Y:S02]  /*2550*/  IMAD.IADD R16, R35, 0x1, R11 ;  /* 0x0000000123107824 */ /* 0x000fe400078e020b */
[----:B------:R-:W-:Y:S02]  /*2560*/  @!P0 IADD3 R2, PT, PT, -R2, RZ, RZ ;  /* 0x000000ff02028210 */ /* 0x000fe40007ffe1ff */
[----:B------:R-:W-:Y:S02]  /*2570*/  @!P1 LOP3.LUT R2, RZ, UR13, RZ, 0x33, !PT ;  /* 0x0000000dff029c12 */ /* 0x000fe4000f8e33ff */
[----:B------:R-:W-:-:S04]  /*2580*/  LOP3.LUT R0, R31, R16, RZ, 0xfc, !PT ;  /* 0x000000101f007212 */ /* 0x000fc800078efcff */
[----:B------:R-:W-:Y:S01]  /*2590*/  ISETP.NE.U32.AND P0, PT, R0, RZ, PT ;  /* 0x000000ff0000720c */ /* 0x000fe20003f05070 */
[----:B------:R-:W-:-:S04]  /*25a0*/  IMAD.MOV R0, RZ, RZ, -R2 ;  /* 0x000000ffff007224 */ /* 0x000fc800078e0a02 */
[----:B------:R-:W-:-:S08]  /*25b0*/  IMAD R0, R0, UR13, R9 ;  /* 0x0000000d00007c24 */ /* 0x000fd0000f8e0209 */
[----:B------:R-:W-:Y:S05]  /*25c0*/  @P0 BRA `(.L_x_137) ;  /* 0x0000000000540947 */ /* 0x000fea0003800000 */
[----:B------:R-:W0:Y:S01]  /*25d0*/  I2F.U32.RP R12, R34 ;  /* 0x00000022000c7306 */ /* 0x000e220000209000 */
[----:B------:R-:W-:Y:S01]  /*25e0*/  HFMA2 R10, -RZ, RZ, 0, 0 ;  /* 0x00000000ff0a7431 */ /* 0x000fe200000001ff */
[----:B------:R-:W-:-:S06]  /*25f0*/  ISETP.NE.U32.AND P0, PT, R34, RZ, PT ;  /* 0x000000ff2200720c */ /* 0x000fcc0003f05070 */
[----:B0-----:R-:W0:Y:S02]  /*2600*/  MUFU.RCP R11, R12 ;  /* 0x0000000c000b7308 */ /* 0x001e240000001000 */
[----:B0-----:R-:W-:-:S06]  /*2610*/  IADD3 R11, PT, PT, R11, 0xffffffe, RZ ;  /* 0x0ffffffe0b0b7810 */ /* 0x001fcc0007ffe0ff */
[----:B------:R-:W0:Y:S02]  /*2620*/  F2I.FTZ.U32.TRUNC.NTZ R11, R11 ;  /* 0x0000000b000b7305 */ /* 0x000e24000021f000 */
[----:B0-----:R-:W-:-:S04]  /*2630*/  IMAD.MOV R9, RZ, RZ, -R11 ;  /* 0x000000ffff097224 */ /* 0x001fc800078e0a0b */
        /* <DEDUP_REMOVED lines=14> */
.L_x_137:
[----:B------:R-:W-:Y:S01]  /*2720*/  IMAD.MOV.U32 R22, RZ, RZ, R30 ;  /* 0x000000ffff167224 */ /* 0x000fe200078e001e */
[----:B------:R-:W-:Y:S01]  /*2730*/  MOV R17, R31 ;  /* 0x0000001f00117202 */ /* 0x000fe20000000f00 */
[----:B------:R-:W-:Y:S01]  /*2740*/  IMAD.MOV.U32 R18, RZ, RZ, R34 ;  /* 0x000000ffff127224 */ /* 0x000fe200078e0022 */
[----:B------:R-:W-:Y:S02]  /*2750*/  MOV R14, 0x2770 ;  /* 0x00002770000e7802 */ /* 0x000fe40000000f00 */
[----:B------:R-:W-:Y:S05]  /*2760*/  CALL.REL.NOINC `($__internal_3_$__cuda_sm20_div_s64) ;  /* 0x0000001800387944 */ /* 0x000fea0003c00000 */
[----:B------:R-:W-:-:S05]  /*2770*/  IADD3 R31, PT, PT, -R10, RZ, RZ ;  /* 0x000000ff0a1f7210 */ /* 0x000fca0007ffe1ff */
[----:B------:R-:W-:Y:S02]  /*2780*/  IMAD R31, R31, R34, R30 ;  /* 0x000000221f1f7224 */ /* 0x000fe400078e021e */
.L_x_138:
[----:B------:R-:W-:Y:S05]  /*2790*/  BSYNC.RECONVERGENT B0 ;  /* 0x0000000000007941 */ /* 0x000fea0003800200 */
.L_x_136:
[----:B------:R-:W-:Y:S01]  /*27a0*/  IABS R20, R8 ;  /* 0x0000000800147213 */ /* 0x000fe20000000000 */
[----:B------:R-:W-:Y:S01]  /*27b0*/  IMAD.MOV.U32 R34, RZ, RZ, RZ ;  /* 0x000000ffff227224 */ /* 0x000fe200078e00ff */
[----:B------:R-:W-:Y:S01]  /*27c0*/  IABS R14, R6 ;  /* 0x00000006000e7213 */ /* 0x000fe20000000000 */
[----:B------:R-:W0:Y:S01]  /*27d0*/  LDCU.U8 UR17, c[0x0][0x549] ;  /* 0x0000a920ff1177ac */ /* 0x000e220008000000 */
[----:B------:R-:W1:Y:S01]  /*27e0*/  I2F.U32.RP R17, R20 ;  /* 0x0000001400117306 */ /* 0x000e620000209000 */
[----:B------:R-:W-:Y:S02]  /*27f0*/  IABS R12, R15 ;  /* 0x0000000f000c7213 */ /* 0x000fe40000000000 */
[----:B------:R-:W-:Y:S01]  /*2800*/  IABS R16, R7 ;  /* 0x0000000700107213 */ /* 0x000fe20000000000 */
[----:B------:R-:W2:Y:S01]  /*2810*/  LDCU.64 UR4, c[0x0][0x430] ;  /* 0x00008600ff0477ac */ /* 0x000ea20008000a00 */
[----:B------:R-:W-:Y:S02]  /*2820*/  IABS R13, R5 ;  /* 0x00000005000d7213 */ /* 0x000fe40000000000 */
[----:B------:R-:W-:Y:S01]  /*2830*/  IABS R18, R31 ;  /* 0x0000001f00127213 */ /* 0x000fe20000000000 */
[----:B------:R-:W3:Y:S01]  /*2840*/  I2F.U32.RP R11, R14 ;  /* 0x0000000e000b7306 */ /* 0x000ee20000209000 */
[----:B------:R-:W-:Y:S01]  /*2850*/  ISETP.NE.AND P5, PT, R8, RZ, PT ;  /* 0x000000ff0800720c */ /* 0x000fe20003fa5270 */
[----:B------:R-:W-:-:S06]  /*2860*/  UIMAD UR18, UR7, UR11, URZ ;  /* 0x0000000b071272a4 */ /* 0x000fcc000f8e02ff */
[----:B-1----:R-:W1:Y:S01]  /*2870*/  MUFU.RCP R9, R17 ;  /* 0x0000001100097308 */ /* 0x002e620000001000 */
[----:B0-----:R-:W-:-:S04]  /*2880*/  UISETP.NE.AND UP0, UPT, UR17, URZ, UPT ;  /* 0x000000ff1100728c */ /* 0x001fc8000bf05270 */
[----:B--2---:R-:W-:-:S03]  /*2890*/  USEL UR4, UR4, 0x1, UP0 ;  /* 0x0000000104047887 */ /* 0x004fc60008000000 */
[----:B---3--:R-:W0:Y:S01]  /*28a0*/  MUFU.RCP R32, R11 ;  /* 0x0000000b00207308 */ /* 0x008e220000001000 */
[----:B------:R-:W-:Y:S02]  /*28b0*/  USHF.R.S32.HI UR17, URZ, 0x1f, UR4 ;  /* 0x0000001fff117899 */ /* 0x000fe40008011404 */
[----:B------:R-:W-:-:S05]  /*28c0*/  UIMAD UR5, UR4, UR5, URZ ;  /* 0x00000005040572a4 */ /* 0x000fca000f8e02ff */
[----:B------:R-:W-:Y:S01]  /*28d0*/  I2F.U32.RP R28, R12 ;  /* 0x0000000c001c7306 */ /* 0x000fe20000209000 */
[----:B-1----:R-:W-:Y:S01]  /*28e0*/  VIADD R9, R9, 0xffffffe ;  /* 0x0ffffffe09097836 */ /* 0x002fe20000000000 */
[----:B------:R-:W-:-:S05]  /*28f0*/  IABS R17, R8 ;  /* 0x0000000800117213 */ /* 0x000fca0000000000 */
[----:B------:R-:W-:Y:S01]  /*2900*/  IMAD.MOV R17, RZ, RZ, -R17 ;  /* 0x000000ffff117224 */ /* 0x000fe200078e0a11 */
[----:B------:R-:W1:Y:S01]  /*2910*/  F2I.FTZ.U32.TRUNC.NTZ R35, R9 ;  /* 0x0000000900237305 */ /* 0x000e62000021f000 */
[----:B0-----:R-:W-:Y:S01]  /*2920*/  VIADD R32, R32, 0xffffffe ;  /* 0x0ffffffe20207836 */ /* 0x001fe20000000000 */
[----:B------:R-:W-:-:S06]  /*2930*/  IABS R11, R10 ;  /* 0x0000000a000b7213 */ /* 0x000fcc0000000000 */
[----:B------:R0:W2:Y:S01]  /*2940*/  F2I.FTZ.U32.TRUNC.NTZ R33, R32 ;  /* 0x0000002000217305 */ /* 0x0000a2000021f000 */
[----:B-1----:R-:W-:-:S07]  /*2950*/  IMAD.MOV R27, RZ, RZ, -R35 ;  /* 0x000000ffff1b7224 */ /* 0x002fce00078e0a23 */
[----:B------:R-:W1:Y:S01]  /*2960*/  MUFU.RCP R28, R28 ;  /* 0x0000001c001c7308 */ /* 0x000e620000001000 */
[----:B------:R-:W-:Y:S01]  /*2970*/  IABS R9, R6 ;  /* 0x0000000600097213 */ /* 0x000fe20000000000 */
[----:B------:R-:W-:-:S04]  /*2980*/  IMAD R27, R27, R20, RZ ;  /* 0x000000141b1b7224 */ /* 0x000fc800078e02ff */
[----:B------:R-:W-:Y:S02]  /*2990*/  IMAD.MOV R9, RZ, RZ, -R9 ;  /* 0x000000ffff097224 */ /* 0x000fe400078e0a09 */
[----:B0-----:R-:W-:Y:S01]  /*29a0*/  HFMA2 R32, -RZ, RZ, 0, 0 ;  /* 0x00000000ff207431 */ /* 0x001fe200000001ff */
[----:B------:R-:W0:Y:S01]  /*29b0*/  I2F.U32.RP R26, R16 ;  /* 0x00000010001a7306 */ /* 0x000e220000209000 */
[----:B--2---:R-:W-:Y:S01]  /*29c0*/  IADD3 R25, PT, PT, RZ, -R33, RZ ;  /* 0x80000021ff197210 */ /* 0x004fe20007ffe0ff */
[----:B------:R-:W-:-:S04]  /*29d0*/  IMAD.HI.U32 R27, R35, R27, R34 ;  /* 0x0000001b231b7227 */ /* 0x000fc800078e0022 */
[----:B------:R-:W-:Y:S02]  /*29e0*/  IMAD R25, R25, R14, RZ ;  /* 0x0000000e19197224 */ /* 0x000fe400078e02ff */
[----:B------:R-:W2:Y:S01]  /*29f0*/  I2F.U32.RP R22, R13 ;  /* 0x0000000d00167306 */ /* 0x000ea20000209000 */
[----:B-1----:R-:W-:Y:S02]  /*2a00*/  VIADD R28, R28, 0xffffffe ;  /* 0x0ffffffe1c1c7836 */ /* 0x002fe40000000000 */
[----:B------:R-:W-:-:S04]  /*2a10*/  IMAD.HI.U32 R25, R33, R25, R32 ;  /* 0x0000001921197227 */ /* 0x000fc800078e0020 */
[----:B------:R-:W-:Y:S01]  /*2a20*/  IMAD.HI.U32 R27, R27, R18, RZ ;  /* 0x000000121b1b7227 */ /* 0x000fe200078e00ff */
[----:B------:R1:W3:Y:S03]  /*2a30*/  F2I.FTZ.U32.TRUNC.NTZ R29, R28 ;  /* 0x0000001c001d7305 */ /* 0x0002e6000021f000 */
[----:B------:R-:W-:-:S04]  /*2a40*/  IMAD.HI.U32 R30, R25, R11, RZ ;  /* 0x0000000b191e7227 */ /* 0x000fc800078e00ff */
[----:B------:R-:W-:Y:S01]  /*2a50*/  IMAD R17, R27, R17, R18 ;  /* 0x000000111b117224 */ /* 0x000fe200078e0212 */
[----:B0-----:R-:W0:Y:S01]  /*2a60*/  MUFU.RCP R26, R26 ;  /* 0x0000001a001a7308 */ /* 0x001e220000001000 */
[----:B------:R-:W-:Y:S01]  /*2a70*/  IMAD R9, R30, R9, R11 ;  /* 0x000000091e097224 */ /* 0x000fe200078e020b */
[----:B------:R-:W-:Y:S02]  /*2a80*/  LOP3.LUT R11, R31, R8, RZ, 0x3c, !PT ;  /* 0x000000081f0b7212 */ /* 0x000fe400078e3cff */
[----:B------:R-:W-:Y:S02]  /*2a90*/  ISETP.GT.U32.AND P3, PT, R20, R17, PT ;  /* 0x000000111400720c */ /* 0x000fe40003f64070 */
[----:B------:R-:W-:Y:S01]  /*2aa0*/  ISETP.GT.U32.AND P1, PT, R14, R9, PT ;  /* 0x000000090e00720c */ /* 0x000fe20003f24070 */
[----:B-1----:R-:W-:Y:S01]  /*2ab0*/  IMAD.MOV.U32 R28, RZ, RZ, RZ ;  /* 0x000000ffff1c7224 */ /* 0x002fe200078e00ff */
[----:B--2---:R-:W1:Y:S01]  /*2ac0*/  MUFU.RCP R22, R22 ;  /* 0x0000001600167308 */ /* 0x004e620000001000 */
[----:B---3--:R-:W-:-:S02]  /*2ad0*/  IADD3 R18, PT, PT, RZ, -R29, RZ ;  /* 0x8000001dff127210 */ /* 0x008fc40007ffe0ff */
[----:B------:R-:W-:Y:S02]  /*2ae0*/  ISETP.GE.AND P2, PT, R11, RZ, PT ;  /* 0x000000ff0b00720c */ /* 0x000fe40003f46270 */
[----:B------:R-:W-:Y:S01]  /*2af0*/  IABS R11, R2 ;  /* 0x00000002000b7213 */ /* 0x000fe20000000000 */
[----:B------:R-:W-:Y:S01]  /*2b00*/  IMAD R25, R18, R12, RZ ;  /* 0x0000000c12197224 */ /* 0x000fe200078e02ff */
[----:B------:R-:W-:Y:S01]  /*2b10*/  IABS R18, R15 ;  /* 0x0000000f00127213 */ /* 0x000fe20000000000 */
[----:B0-----:R-:W-:Y:S02]  /*2b20*/  VIADD R26, R26, 0xffffffe ;  /* 0x0ffffffe1a1a7836 */ /* 0x001fe40000000000 */
[----:B------:R-:W-:Y:S01]  /*2b30*/  @!P3 IMAD.IADD R17, R17, 0x1, -R20 ;  /* 0x000000011111b824 */ /* 0x000fe200078e0a14 */
[----:B------:R-:W-:Y:S01]  /*2b40*/  @!P1 IADD3 R9, PT, PT, R9, -R14, RZ ;  /* 0x8000000e09099210 */ /* 0x000fe20007ffe0ff */
[----:B------:R-:W0:Y:S01]  /*2b50*/  F2I.FTZ.U32.TRUNC.NTZ R33, R26 ;  /* 0x0000001a00217305 */ /* 0x000e22000021f000 */
[----:B------:R-:W-:-:S02]  /*2b60*/  IMAD.HI.U32 R25, R29, R25, R28 ;  /* 0x000000191d197227 */ /* 0x000fc400078e001c */
[----:B------:R-:W-:Y:S02]  /*2b70*/  ISETP.GE.U32.AND P6, PT, R17, R20, PT ;  /* 0x000000141100720c */ /* 0x000fe40003fc6070 */
[----:B-1----:R-:W-:Y:S01]  /*2b80*/  IADD3 R22, PT, PT, R22, 0xffffffe, RZ ;  /* 0x0ffffffe16167810 */ /* 0x002fe20007ffe0ff */
[----:B------:R-:W-:Y:S01]  /*2b90*/  @!P3 VIADD R27, R27, 0x1 ;  /* 0x000000011b1bb836 */ /* 0x000fe20000000000 */
[----:B------:R-:W-:Y:S01]  /*2ba0*/  ISETP.GE.U32.AND P4, PT, R9, R14, PT ;  /* 0x0000000e0900720c */ /* 0x000fe20003f86070 */
[----:B------:R-:W-:Y:S01]  /*2bb0*/  IMAD.MOV R18, RZ, RZ, -R18 ;  /* 0x000000ffff127224 */ /* 0x000fe200078e0a12 */
[----:B------:R-:W1:Y:S01]  /*2bc0*/  F2I.FTZ.U32.TRUNC.NTZ R29, R22 ;  /* 0x00000016001d7305 */ /* 0x000e62000021f000 */
[----:B------:R-:W-:Y:S01]  /*2bd0*/  LOP3.LUT R17, R10, R6, RZ, 0x3c, !PT ;  /* 0x000000060a117212 */ /* 0x000fe200078e3cff */
[----:B------:R-:W-:Y:S01]  /*2be0*/  IMAD.HI.U32 R25, R25, R11, RZ ;  /* 0x0000000b19197227 */ /* 0x000fe200078e00ff */
[----:B------:R-:W-:Y:S02]  /*2bf0*/  ISETP.NE.AND P3, PT, R6, RZ, PT ;  /* 0x000000ff0600720c */ /* 0x000fe40003f65270 */
[----:B------:R-:W-:Y:S01]  /*2c00*/  ISETP.GE.AND P0, PT, R17, RZ, PT ;  /* 0x000000ff1100720c */ /* 0x000fe20003f06270 */
[----:B0-----:R-:W-:Y:S01]  /*2c10*/  IMAD.MOV R9, RZ, RZ, -R33 ;  /* 0x000000ffff097224 */ /* 0x001fe200078e0a21 */
[----:B------:R-:W-:Y:S01]  /*2c20*/  IABS R17, R7 ;  /* 0x0000000700117213 */ /* 0x000fe20000000000 */
[----:B------:R-:W-:-:S02]  /*2c30*/  @!P1 VIADD R30, R30, 0x1 ;  /* 0x000000011e1e9836 */ /* 0x000fc40000000000 */
[----:B------:R-:W-:Y:S01]  /*2c40*/  IMAD R9, R9, R16, RZ ;  /* 0x0000001009097224 */ /* 0x000fe200078e02ff */
[----:B------:R-:W-:Y:S01]  /*2c50*/  IADD3 R17, PT, PT, RZ, -R17, RZ ;  /* 0x80000011ff117210 */ /* 0x000fe20007ffe0ff */
[----:B------:R-:W-:Y:S01]  /*2c60*/  IMAD R11, R25, R18, R11 ;  /* 0x00000012190b7224 */ /* 0x000fe200078e020b */
[----:B------:R-:W-:Y:S01]  /*2c70*/  @P4 IADD3 R30, PT, PT, R30, 0x1, RZ ;  /* 0x000000011e1e4810 */ /* 0x000fe20007ffe0ff */
[----:B------:R-:W-:Y:S01]  /*2c80*/  @P6 VIADD R27, R27, 0x1 ;  /* 0x000000011b1b6836 */ /* 0x000fe20000000000 */
[----:B-1----:R-:W-:Y:S01]  /*2c90*/  IADD3 R14, PT, PT, RZ, -R29, RZ ;  /* 0x8000001dff0e7210 */ /* 0x002fe20007ffe0ff */
[----:B------:R-:W-:Y:S01]  /*2ca0*/  IMAD.HI.U32 R32, R33, R9, R32 ;  /* 0x0000000921207227 */ /* 0x000fe200078e0020 */
[----:B------:R-:W-:Y:S02]  /*2cb0*/  ISETP.GT.U32.AND P1, PT, R12, R11, PT ;  /* 0x0000000b0c00720c */ /* 0x000fe40003f24070 */
[----:B------:R-:W-:Y:S01]  /*2cc0*/  ISETP.NE.AND P4, PT, R15, RZ, PT ;  /* 0x000000ff0f00720c */ /* 0x000fe20003f85270 */
[----:B------:R-:W-:-:S02]  /*2cd0*/  IMAD R9, R14, R13, RZ ;  /* 0x0000000d0e097224 */ /* 0x000fc400078e02ff */
[----:B------:R-:W-:Y:S01]  /*2ce0*/  @!P2 IMAD.MOV R27, RZ, RZ, -R27 ;  /* 0x000000ffff1ba224 */ /* 0x000fe200078e0a1b */
[----:B------:R-:W-:Y:S01]  /*2cf0*/  @!P5 LOP3.LUT R27, RZ, R8, RZ, 0x33, !PT ;  /* 0x00000008ff1bd212 */ /* 0x000fe200078e33ff */
[----:B------:R-:W-:Y:S01]  /*2d00*/  @!P0 IMAD.MOV R30, RZ, RZ, -R30 ;  /* 0x000000ffff1e8224 */ /* 0x000fe200078e0a1e */
[----:B------:R-:W-:Y:S01]  /*2d10*/  @!P3 LOP3.LUT R30, RZ, R6, RZ, 0x33, !PT ;  /* 0x00000006ff1eb212 */ /* 0x000fe200078e33ff */
[----:B------:R-:W-:Y:S01]  /*2d20*/  IMAD.HI.U32 R28, R29, R9, R28 ;  /* 0x000000091d1c7227 */ /* 0x000fe200078e001c */
[----:B------:R-:W-:Y:S02]  /*2d30*/  IABS R29, R27 ;  /* 0x0000001b001d7213 */ /* 0x000fe40000000000 */
[----:B------:R-:W-:Y:S01]  /*2d40*/  IABS R9, R5 ;  /* 0x0000000500097213 */ /* 0x000fe20000000000 */
[----:B------:R-:W-:Y:S01]  /*2d50*/  @!P1 IMAD.IADD R11, R11, 0x1, -R12 ;  /* 0x000000010b0b9824 */ /* 0x000fe200078e0a0c */
[----:B------:R-:W-:Y:S01]  /*2d60*/  IABS R14, R30 ;  /* 0x0000001e000e7213 */ /* 0x000fe20000000000 */
[----:B------:R-:W-:Y:S01]  /*2d70*/  IMAD.HI.U32 R32, R32, R29, RZ ;  /* 0x0000001d20207227 */ /* 0x000fe200078e00ff */
[----:B------:R-:W-:-:S02]  /*2d80*/  @!P1 IADD3 R25, PT, PT, R25, 0x1, RZ ;  /* 0x0000000119199810 */ /* 0x000fc40007ffe0ff */
[----:B------:R-:W-:Y:S01]  /*2d90*/  ISETP.GE.U32.AND P2, PT, R11, R12, PT ;  /* 0x0000000c0b00720c */ /* 0x000fe20003f46070 */
[----:B------:R-:W-:Y:S01]  /*2da0*/  IMAD.MOV R9, RZ, RZ, -R9 ;  /* 0x000000ffff097224 */ /* 0x000fe200078e0a09 */
[----:B------:R-:W-:Y:S01]  /*2db0*/  LOP3.LUT R11, R2, R15, RZ, 0x3c, !PT ;  /* 0x0000000f020b7212 */ /* 0x000fe200078e3cff */
[----:B------:R-:W-:Y:S01]  /*2dc0*/  IMAD.HI.U32 R28, R28, R14, RZ ;  /* 0x0000000e1c1c7227 */ /* 0x000fe200078e00ff */
[----:B------:R-:W-:Y:S02]  /*2dd0*/  ISETP.NE.AND P5, PT, R7, RZ, PT ;  /* 0x000000ff0700720c */ /* 0x000fe40003fa5270 */
[----:B------:R-:W-:Y:S01]  /*2de0*/  ISETP.GE.AND P0, PT, R11, RZ, PT ;  /* 0x000000ff0b00720c */ /* 0x000fe20003f06270 */
[----:B------:R-:W-:Y:S02]  /*2df0*/  IMAD R17, R32, R17, R29 ;  /* 0x0000001120117224 */ /* 0x000fe400078e021d */
[----:B------:R-:W-:Y:S01]  /*2e00*/  IMAD R14, R28, R9, R14 ;  /* 0x000000091c0e7224 */ /* 0x000fe200078e020e */
[----:B------:R-:W-:Y:S01]  /*2e10*/  LOP3.LUT R9, R27, R7, RZ, 0x3c, !PT ;  /* 0x000000071b097212 */ /* 0x000fe200078e3cff */
[----:B------:R-:W-:Y:S01]  /*2e20*/  IMAD.MOV R11, RZ, RZ, -R30 ;  /* 0x000000ffff0b7224 */ /* 0x000fe200078e0a1e */
[----:B------:R-:W-:Y:S01]  /*2e30*/  ISETP.GT.U32.AND P3, PT, R16, R17, PT ;  /* 0x000000111000720c */ /* 0x000fe20003f64070 */
[----:B------:R-:W-:Y:S01]  /*2e40*/  @P2 VIADD R25, R25, 0x1 ;  /* 0x0000000119192836 */ /* 0x000fe20000000000 */
[----:B------:R-:W-:Y:S01]  /*2e50*/  ISETP.GT.U32.AND P1, PT, R13, R14, PT ;  /* 0x0000000e0d00720c */ /* 0x000fe20003f24070 */
[----:B------:R-:W-:Y:S01]  /*2e60*/  IMAD R11, R6, R11, R10 ;  /* 0x0000000b060b7224 */ /* 0x000fe200078e020a */
[----:B------:R-:W-:-:S02]  /*2e70*/  ISETP.GE.AND P2, PT, R9, RZ, PT ;  /* 0x000000ff0900720c */ /* 0x000fc40003f46270 */
[----:B------:R-:W-:Y:S01]  /*2e80*/  LOP3.LUT R9, R30, R5, RZ, 0x3c, !PT ;  /* 0x000000051e097212 */ /* 0x000fe200078e3cff */
[----:B------:R-:W-:Y:S01]  /*2e90*/  @!P0 IMAD.MOV R25, RZ, RZ, -R25 ;  /* 0x000000ffff198224 */ /* 0x000fe200078e0a19 */
[----:B------:R-:W-:Y:S02]  /*2ea0*/  @!P4 LOP3.LUT R25, RZ, R15, RZ, 0x33, !PT ;  /* 0x0000000fff19c212 */ /* 0x000fe400078e33ff */
[----:B------:R-:W-:Y:S02]  /*2eb0*/  ISETP.GE.AND P0, PT, R9, RZ, PT ;  /* 0x000000ff0900720c */ /* 0x000fe40003f06270 */
[----:B------:R-:W-:Y:S01]  /*2ec0*/  IADD3 R9, PT, PT, -R27, RZ, RZ ;  /* 0x000000ff1b097210 */ /* 0x000fe20007ffe1ff */
[----:B------:R-:W-:Y:S01]  /*2ed0*/  @!P3 VIADD R32, R32, 0x1 ;  /* 0x000000012020b836 */ /* 0x000fe20000000000 */
[-C--:B------:R-:W-:Y:S01]  /*2ee0*/  @!P3 IADD3 R17, PT, PT, R17, -R16.reuse, RZ ;  /* 0x800000101111b210 */ /* 0x080fe20007ffe0ff */
[----:B------:R-:W-:Y:S01]  /*2ef0*/  @!P1 IMAD.IADD R14, R14, 0x1, -R13 ;  /* 0x000000010e0e9824 */ /* 0x000fe200078e0a0d */
[----:B------:R-:W-:Y:S01]  /*2f00*/  ISETP.NE.AND P3, PT, R5, RZ, PT ;  /* 0x000000ff0500720c */ /* 0x000fe20003f65270 */
[----:B------:R-:W-:Y:S01]  /*2f10*/  @!P1 VIADD R28, R28, 0x1 ;  /* 0x000000011c1c9836 */ /* 0x000fe20000000000 */
[----:B------:R-:W-:Y:S01]  /*2f20*/  ISETP.GE.U32.AND P6, PT, R17, R16, PT ;  /* 0x000000101100720c */ /* 0x000fe20003fc6070 */
[----:B------:R-:W-:Y:S01]  /*2f30*/  IMAD R9, R8, R9, R31 ;  /* 0x0000000908097224 */ /* 0x000fe200078e021f */
[----:B------:R-:W-:Y:S01]  /*2f40*/  ISETP.GE.U32.AND P4, PT, R14, R13, PT ;  /* 0x0000000d0e00720c */ /* 0x000fe20003f86070 */
[----:B------:R-:W-:-:S04]  /*2f50*/  IMAD.WIDE R12, R25, UR12, RZ ;  /* 0x0000000c190c7c25 */ /* 0x000fc8000f8e02ff */
[----:B------:R-:W-:Y:S02]  /*2f60*/  IMAD.MOV R25, RZ, RZ, -R25 ;  /* 0x000000ffff197224 */ /* 0x000fe400078e0a19 */
[----:B------:R-:W-:-:S04]  /*2f70*/  IMAD.WIDE.U32 R12, R0, UR4, R12 ;  /* 0x00000004000c7c25 */ /* 0x000fc8000f8e000c */
[----:B------:R-:W-:Y:S01]  /*2f80*/  @P6 IADD3 R32, PT, PT, R32, 0x1, RZ ;  /* 0x0000000120206810 */ /* 0x000fe20007ffe0ff */
[----:B------:R-:W-:Y:S01]  /*2f90*/  IMAD R13, R0, UR17, R13 ;  /* 0x00000011000d7c24 */ /* 0x000fe2000f8e020d */
[----:B------:R-:W-:Y:S01]  /*2fa0*/  UIMAD UR17, UR16, UR4, URZ ;  /* 0x00000004101172a4 */ /* 0x000fe2000f8e02ff */
[----:B------:R-:W-:Y:S02]  /*2fb0*/  @P4 VIADD R28, R28, 0x1 ;  /* 0x000000011c1c4836 */ /* 0x000fe40000000000 */
[----:B------:R-:W-:Y:S01]  /*2fc0*/  @!P2 IMAD.MOV R32, RZ, RZ, -R32 ;  /* 0x000000ffff20a224 */ /* 0x000fe200078e0a20 */
[----:B------:R-:W-:Y:S01]  /*2fd0*/  @!P5 LOP3.LUT R32, RZ, R7, RZ, 0x33, !PT ;  /* 0x00000007ff20d212 */ /* 0x000fe200078e33ff */
[----:B------:R-:W-:Y:S01]  /*2fe0*/  IMAD R25, R15, R25, R2 ;  /* 0x000000190f197224 */ /* 0x000fe200078e0202 */
[----:B------:R-:W-:Y:S01]  /*2ff0*/  @!P0 IADD3 R28, PT, PT, -R28, RZ, RZ ;  /* 0x000000ff1c1c8210 */ /* 0x000fe20007ffe1ff */
[----:B------:R-:W-:Y:S01]  /*3000*/  IMAD.WIDE R8, R9, UR5, RZ ;  /* 0x0000000509087c25 */ /* 0x000fe2000f8e02ff */
[----:B------:R-:W-:Y:S01]  /*3010*/  @!P3 LOP3.LUT R28, RZ, R5, RZ, 0x33, !PT ;  /* 0x00000005ff1cb212 */ /* 0x000fe200078e33ff */
[----:B------:R-:W0:Y:S02]  /*3020*/  LDCU.64 UR4, c[0x0][0x420] ;  /* 0x00008400ff0477ac */ /* 0x000e240008000a00 */
[----:B------:R-:W-:Y:S01]  /*3030*/  IMAD.MOV R2, RZ, RZ, -R32 ;  /* 0x000000ffff027224 */ /* 0x000fe200078e0a20 */
[----:B------:R-:W-:Y:S01]  /*3040*/  IADD3 R0, PT, PT, -R28, RZ, RZ ;  /* 0x000000ff1c007210 */ /* 0x000fe20007ffe1ff */
[----:B------:R-:W-:-:S04]  /*3050*/  IMAD.WIDE R12, R25, UR11, R12 ;  /* 0x0000000b190c7c25 */ /* 0x000fc8000f8e020c */
[----:B------:R-:W-:-:S04]  /*3060*/  IMAD.WIDE R32, R32, UR6, RZ ;  /* 0x0000000620207c25 */ /* 0x000fc8000f8e02ff */
        /* <DEDUP_REMOVED lines=16> */
.L_x_133:
[----:B------:R-:W0:Y:S01]  /*3170*/  LDC.64 R4, c[0x0][0x420] ;  /* 0x00010800ff047b82 */ /* 0x000e220000000a00 */
[----:B------:R-:W-:-:S05]  /*3180*/  IADD3 R2, PT, PT, R2, UR14, RZ ;  /* 0x0000000e02027c10 */ /* 0x000fca000fffe0ff */
[----:B0-----:R-:W-:-:S05]  /*3190*/  IMAD.WIDE.U32 R2, R2, 0x4, R4 ;  /* 0x0000000402027825 */ /* 0x001fca00078e0004 */
[----:B------:R1:W-:Y:S02]  /*31a0*/  STG.E desc[UR8][R2.64], R21 ;  /* 0x0000001502007986 */ /* 0x0003e4000c101908 */
.L_x_132:
[----:B------:R-:W-:Y:S05]  /*31b0*/  BSYNC.RECONVERGENT B1 ;  /* 0x0000000000017941 */ /* 0x000fea0003800200 */
.L_x_131:
[----:B------:R-:W2:Y:S01]  /*31c0*/  LDCU UR6, c[0x0][0x534] ;  /* 0x0000a680ff0677ac */ /* 0x000ea20008000800 */
[----:B------:R-:W-:Y:S01]  /*31d0*/  BSSY.RECONVERGENT B0, `(.L_x_139) ;  /* 0x0000010000007945 */ /* 0x000fe20003800200 */
[----:B--2---:R-:W-:-:S04]  /*31e0*/  ISETP.GE.AND P0, PT, R23, UR6, PT ;  /* 0x0000000617007c0c */ /* 0x004fc8000bf06270 */
[----:B------:R-:W-:-:S13]  /*31f0*/  ISETP.GT.U32.OR P0, PT, R19, 0x3f, P0 ;  /* 0x0000003f1300780c */ /* 0x000fda0000704470 */
[----:B------:R-:W-:Y:S05]  /*3200*/  @P0 BRA `(.L_x_140) ;  /* 0x0000000000300947 */ /* 0x000fea0003800000 */
[----:B------:R-:W2:Y:S01]  /*3210*/  S2R R0, SR_CgaCtaId ;  /* 0x0000000000007919 */ /* 0x000ea20000008800 */
[----:B01----:R-:W-:Y:S01]  /*3220*/  FADD.FTZ R3, -R21, R24 ;  /* 0x0000001815037221 */ /* 0x003fe20000010100 */
[----:B------:R-:W-:Y:S02]  /*3230*/  MOV R5, 0x400 ;  /* 0x0000040000057802 */ /* 0x000fe40000000f00 */
[----:B------:R-:W-:Y:S01]  /*3240*/  LOP3.LUT R2, R19, 0xf, RZ, 0xc0, !PT ;  /* 0x0000000f13027812 */ /* 0x000fe200078ec0ff */
[----:B------:R-:W-:-:S06]  /*3250*/  FMUL.FTZ R3, R3, 1.4426950216293334961 ;  /* 0x3fb8aa3b03037820 */ /* 0x000fcc0000410000 */
[----:B------:R-:W0:Y:S01]  /*3260*/  MUFU.EX2 R3, R3 ;  /* 0x0000000300037308 */ /* 0x000e220000000800 */
[----:B--2---:R-:W-:Y:S02]  /*3270*/  LEA R5, R0, R5, 0x18 ;  /* 0x0000000500057211 */ /* 0x004fe400078ec0ff */
[----:B------:R-:W-:-:S03]  /*3280*/  SHF.R.U32.HI R0, RZ, 0x2, R19 ;  /* 0x00000002ff007819 */ /* 0x000fc60000011613 */
[----:B------:R-:W-:Y:S01]  /*3290*/  IMAD R2, R2, 0x14, R5 ;  /* 0x0000001402027824 */ /* 0x000fe200078e0205 */
[----:B------:R-:W-:-:S05]  /*32a0*/  LOP3.LUT R5, R0, 0xfc, RZ, 0xc0, !PT ;  /* 0x000000fc00057812 */ /* 0x000fca00078ec0ff */
[----:B------:R-:W-:-:S05]  /*32b0*/  IMAD.IADD R2, R2, 0x1, R5 ;  /* 0x0000000102027824 */ /* 0x000fca00078e0205 */
[----:B0-----:R2:W-:Y:S02]  /*32c0*/  STS [R2], R3 ;  /* 0x0000000302007388 */ /* 0x0015e40000000800 */
.L_x_140:
[----:B------:R-:W-:Y:S05]  /*32d0*/  BSYNC.RECONVERGENT B0 ;  /* 0x0000000000007941 */ /* 0x000fea0003800200 */
.L_x_139:
[----:B------:R-:W-:Y:S01]  /*32e0*/  BAR.SYNC.DEFER_BLOCKING 0x0 ;  /* 0x0000000000007b1d */ /* 0x000fe20000010000 */
[----:B------:R-:W-:Y:S01]  /*32f0*/  UISETP.GE.AND UP0, UPT, UR6, 0x1, UPT ;  /* 0x000000010600788c */ /* 0x000fe2000bf06270 */
[----:B------:R-:W-:Y:S01]  /*3300*/  SHF.R.U32.HI R13, RZ, 0x5, R19 ;  /* 0x00000005ff0d7819 */ /* 0x000fe20000011613 */
[----:B------:R-:W-:Y:S01]  /*3310*/  IMAD.SHL.U32 R19, R19, 0x4, RZ ;  /* 0x0000000413137824 */ /* 0x000fe200078e00ff */
[----:B012---:R-:W-:Y:S01]  /*3320*/  CS2R R2, SRZ ;  /* 0x0000000000027805 */ /* 0x007fe2000001ff00 */
[----:B------:R-:W-:Y:S02]  /*3330*/  IMAD.MOV.U32 R0, RZ, RZ, RZ ;  /* 0x000000ffff007224 */ /* 0x000fe400078e00ff */
[----:B------:R-:W-:Y:S01]  /*3340*/  IMAD.MOV.U32 R5, RZ, RZ, RZ ;  /* 0x000000ffff057224 */ /* 0x000fe200078e00ff */
[----:B------:R-:W-:Y:S02]  /*3350*/  LOP3.LUT R16, R19, 0x7c, RZ, 0xc0, !PT ;  /* 0x0000007c13107812 */ /* 0x000fe400078ec0ff */
[----:B------:R-:W-:Y:S05]  /*3360*/  BRA.U !UP0, `(.L_x_141) ;  /* 0x0000000508ec7547 */ /* 0x000fea000b800000 */
[----:B------:R-:W0:Y:S01]  /*3370*/  LDCU UR13, c[0x0][0x44c] ;  /* 0x00008980ff0d77ac */ /* 0x000e220008000800 */
[----:B------:R-:W-:Y:S01]  /*3380*/  IMAD.MOV.U32 R18, RZ, RZ, RZ ;  /* 0x000000ffff127224 */ /* 0x000fe200078e00ff */
[----:B------:R-:W-:Y:S02]  /*3390*/  CS2R R10, SRZ ;  /* 0x00000000000a7805 */ /* 0x000fe4000001ff00 */
[----:B------:R-:W-:Y:S01]  /*33a0*/  CS2R R8, SRZ ;  /* 0x0000000000087805 */ /* 0x000fe2000001ff00 */
[----:B------:R-:W1:Y:S01]  /*33b0*/  LDCU.64 UR4, c[0x0][0x3f8] ;  /* 0x00007f00ff0477ac */ /* 0x000e620008000a00 */
[----:B------:R-:W-:Y:S02]  /*33c0*/  UISETP.GE.U32.AND UP0, UPT, UR6, 0x4, UPT ;  /* 0x000000040600788c */ /* 0x000fe4000bf06070 */
[----:B0-----:R-:W-:Y:S02]  /*33d0*/  UIMAD UR7, UR14, UR13, URZ ;  /* 0x0000000d0e0772a4 */ /* 0x001fe4000f8e02ff */
[----:B------:R-:W-:-:S04]  /*33e0*/  UIMAD UR13, UR15, UR13, URZ ;  /* 0x0000000d0f0d72a4 */ /* 0x000fc8000f8e02ff */
[----:B------:R-:W-:Y:S01]  /*33f0*/  IMAD.U32 R15, RZ, RZ, UR7 ;  /* 0x00000007ff0f7e24 */ /* 0x000fe2000f8e00ff */
[----:B------:R-:W-:Y:S01]  /*3400*/  IADD3 R0, P0, PT, R19, UR7, RZ ;  /* 0x0000000713007c10 */ /* 0x000fe2000ff1e0ff */
        /* <DEDUP_REMOVED lines=24> */
.L_x_151:
        /* <DEDUP_REMOVED lines=9> */
.L_x_144:
[----:B------:R-:W-:Y:S05]  /*3620*/  BSYNC.RECONVERGENT B0 ;  /* 0x0000000000007941 */ /* 0x000fea0003800200 */
.L_x_143:
        /* <DEDUP_REMOVED lines=12> */
.L_x_146:
[----:B------:R-:W-:Y:S05]  /*36f0*/  BSYNC.RECONVERGENT B0 ;  /* 0x0000000000007941 */ /* 0x000fea0003800200 */
.L_x_145:
        /* <DEDUP_REMOVED lines=12> */
.L_x_148:
[----:B------:R-:W-:Y:S05]  /*37c0*/  BSYNC.RECONVERGENT B0 ;  /* 0x0000000000007941 */ /* 0x000fea0003800200 */
.L_x_147:
        /* <DEDUP_REMOVED lines=12> */
.L_x_150:
[----:B------:R-:W-:Y:S05]  /*3890*/  BSYNC.RECONVERGENT B0 ;  /* 0x0000000000007941 */ /* 0x000fea0003800200 */
.L_x_149:
        /* <DEDUP_REMOVED lines=11> */
.L_x_142:
        /* <DEDUP_REMOVED lines=11> */
.L_x_154:
        /* <DEDUP_REMOVED lines=8> */
.L_x_153:
[----:B------:R-:W-:Y:S05]  /*3a80*/  BSYNC.RECONVERGENT B0 ;  /* 0x0000000000007941 */ /* 0x000fea0003800200 */
.L_x_152:
        /* <DEDUP_REMOVED lines=9> */
.L_x_141:
        /* <DEDUP_REMOVED lines=71> */
[----:B------:R-:W-:-:S03]  /*3f90*/  IMAD.WIDE.U32 R16, R12, UR10, R16 ;  /* 0x0000000a0c107c25 */ /* 0x000fc6000f8e0010 */
[----:B------:R-:W-:Y:S01]  /*3fa0*/  SHF.R.S32.HI R4, RZ, 0x1f, R9 ;  /* 0x0000001fff047819 */ /* 0x000fe20000011409 */
[----:B------:R-:W-:-:S04]  /*3fb0*/  IMAD R7, R12, UR11, R7 ;  /* 0x0000000b0c077c24 */ /* 0x000fc8000f8e0207 */
[----:B------:R-:W-:Y:S01]  /*3fc0*/  IMAD R4, R4, UR6, RZ ;  /* 0x0000000604047c24 */ /* 0x000fe2000f8e02ff */
[----:B------:R-:W-:-:S03]  /*3fd0*/  IADD3 R17, PT, PT, R17, R7, RZ ;  /* 0x0000000711117210 */ /* 0x000fc60007ffe0ff */
[C---:B------:R-:W-:Y:S02]  /*3fe0*/  IMAD R4, R9.reuse, UR7, R4 ;  /* 0x0000000709047c24 */ /* 0x040fe4000f8e0204 */
[----:B------:R-:W-:-:S05]  /*3ff0*/  IMAD.WIDE.U32 R16, R9, UR6, R16 ;  /* 0x0000000609107c25 */ /* 0x000fca000f8e0010 */
[----:B------:R-:W-:Y:S02]  /*4000*/  IADD3 R6, PT, PT, R17, R4, RZ ;  /* 0x0000000411067210 */ /* 0x000fe40007ffe0ff */
[----:B0-----:R-:W-:-:S04]  /*4010*/  LEA R4, P0, R16, UR4, 0x1 ;  /* 0x0000000410047c11 */ /* 0x001fc8000f8008ff */
[----:B------:R-:W-:-:S05]  /*4020*/  LEA.HI.X R5, R16, UR5, R6, 0x1, P0 ;  /* 0x0000000510057c11 */ /* 0x000fca00080f0c06 */
[----:B------:R-:W-:Y:S01]  /*4030*/  STG.E.64 desc[UR8][R4.64], R2 ;  /* 0x0000000204007986 */ /* 0x000fe2000c101b08 */
[----:B------:R-:W-:Y:S05]  /*4040*/  EXIT ;  /* 0x000000000000794d */ /* 0x000fea0003800000 */
        .weak           $__internal_3_$__cuda_sm20_div_s64
        .type           $__internal_3_$__cuda_sm20_div_s64,@function
        .size           $__internal_3_$__cuda_sm20_div_s64,(.L_x_7155 - $__internal_3_$__cuda_sm20_div_s64)
$__internal_3_$__cuda_sm20_div_s64:
        /* <DEDUP_REMOVED lines=38> */
[-C--:B------:R-:W-:Y:S01]  /*42b0*/  IADD3.X R20, PT, PT, RZ, ~R17.reuse, RZ, P0, !PT ;  /* 0x80000011ff147210 */ /* 0x080fe200007fe4ff */
[----:B------:R-:W-:Y:S02]  /*42c0*/  IMAD.MOV.U32 R29, RZ, RZ, RZ ;  /* 0x000000ffff1d7224 */ /* 0x000fe400078e00ff */
        /* <DEDUP_REMOVED lines=30> */
[----:B------:R-:W-:Y:S01]  /*44b0*/  SEL R10, R10, R13, P0 ;  /* 0x0000000d0a0a7207 */ /* 0x000fe20000000000 */
[----:B------:R-:W-:Y:S01]  /*44c0*/  IMAD.MOV.U32 R13, RZ, RZ, 0x0 ;  /* 0x00000000ff0d7424 */ /* 0x000fe200078e00ff */
[----:B------:R-:W-:-:S02]  /*44d0*/  ISETP.GE.AND P2, PT, R9, RZ, PT ;  /* 0x000000ff0900720c */ /* 0x000fc40003f46270 */
[----:B------:R-:W-:Y:S02]  /*44e0*/  SEL R12, R12, R29, P0 ;  /* 0x0000001d0c0c7207 */ /* 0x000fe40000000000 */
[----:B------:R-:W-:Y:S02]  /*44f0*/  IADD3 R11, P1, PT, RZ, -R10, RZ ;  /* 0x8000000aff0b7210 */ /* 0x000fe40007f3e0ff */
[----:B------:R-:W-:Y:S02]  /*4500*/  ISETP.NE.U32.AND P0, PT, R18, RZ, PT ;  /* 0x000000ff1200720c */ /* 0x000fe40003f05070 */
[-C--:B------:R-:W-:Y:S02]  /*4510*/  IADD3.X R9, PT, PT, RZ, ~R12.reuse, RZ, P1, !PT ;  /* 0x8000000cff097210 */ /* 0x080fe40000ffe4ff */
[----:B------:R-:W-:Y:S02]  /*4520*/  ISETP.NE.AND.EX P0, PT, R16, RZ, PT, P0 ;  /* 0x000000ff1000720c */ /* 0x000fe40003f05300 */
[----:B------:R-:W-:Y:S01]  /*4530*/  SEL R9, R9, R12, !P2 ;  /* 0x0000000c09097207 */ /* 0x000fe20005000000 */
[----:B------:R-:W-:Y:S01]  /*4540*/  IMAD.MOV.U32 R12, RZ, RZ, R14 ;  /* 0x000000ffff0c7224 */ /* 0x000fe200078e000e */
[----:B------:R-:W-:-:S04]  /*4550*/  SEL R11, R11, R10, !P2 ;  /* 0x0000000a0b0b7207 */ /* 0x000fc80005000000 */
[----:B------:R-:W-:Y:S02]  /*4560*/  SEL R10, R11, 0xffffffff, P0 ;  /* 0xffffffff0b0a7807 */ /* 0x000fe40000000000 */
[----:B------:R-:W-:Y:S01]  /*4570*/  SEL R11, R9, 0xffffffff, P0 ;  /* 0xffffffff090b7807 */ /* 0x000fe20000000000 */
[----:B------:R-:W-:Y:S06]  /*4580*/  RET.REL.NODEC R12 `(_ZN5flash32flash_fwd_splitkv_combine_kernelI23Flash_fwd_kernel_traitsILi128ELi64ELi128ELi4ELb0ELb0EN7cutlass10bfloat16_tE19Flash_kernel_traitsILi128ELi64ELi128ELi4ES3_EELi4ELi4ELb0EEEvNS_16Flash_fwd_paramsE) ;  /* 0xffffffb80c9c7950 */ /* 0x000fec0003c3ffff */
.L_x_155:
        /* <DEDUP_REMOVED lines=15> */
.L_x_7155:


//--------------------- .text._ZN5flash32flash_fwd_splitkv_combine_kernelI23Flash_fwd_kernel_traitsILi128ELi64ELi128ELi4ELb0ELb0EN7cutlass10bfloat16_tE19Flash_kernel_traitsILi128ELi64ELi128ELi4ES3_EELi4ELi3ELb0EEEvNS_16Flash_fwd_paramsE --------------------------
	.section	.text._ZN5flash32flash_fwd_splitkv_combine_kernelI23Flash_fwd_kernel_traitsILi128ELi64ELi128ELi4ELb0ELb0EN7cutlass10bfloat16_tE19Flash_kernel_traitsILi128ELi64ELi128ELi4ES3_EELi4ELi3ELb0EEEvNS_16Flash_fwd_paramsE,"ax",@progbits
	.align	128
        .global         _ZN5flash32flash_fwd_splitkv_combine_kernelI23Flash_fwd_kernel_traitsILi128ELi64ELi128ELi4ELb0ELb0EN7cutlass10bfloat16_tE19Flash_kernel_traitsILi128ELi64ELi128ELi4ES3_EELi4ELi3ELb0EEEvNS_16Flash_fwd_paramsE
        .type           _ZN5flash32flash_fwd_splitkv_combine_kernelI23Flash_fwd_kernel_traitsILi128ELi64ELi128ELi4ELb0ELb0EN7cutlass10bfloat16_tE19Flash_kernel_traitsILi128ELi64ELi128ELi4ES3_EELi4ELi3ELb0EEEvNS_16Flash_fwd_paramsE,@function
        .size           _ZN5flash32flash_fwd_splitkv_combine_kernelI23Flash_fwd_kernel_traitsILi128ELi64ELi128ELi4ELb0ELb0EN7cutlass10bfloat16_tE19Flash_kernel_traitsILi128ELi64ELi128ELi4ES3_EELi4ELi3ELb0EEEvNS_16Flash_fwd_paramsE,(.L_x_7156 - _ZN5flash32flash_fwd_splitkv_combine_kernelI23Flash_fwd_kernel_traitsILi128ELi64ELi128ELi4ELb0ELb0EN7cutlass10bfloat16_tE19Flash_kernel_traitsILi128ELi64ELi128ELi4ES3_EELi4ELi3ELb0EEEvNS_16Flash_fwd_paramsE)
        .other          _ZN5flash32flash_fwd_splitkv_combine_kernelI23Flash_fwd_kernel_traitsILi128ELi64ELi128ELi4ELb0ELb0EN7cutlass10bfloat16_tE19Flash_kernel_traitsILi128ELi64ELi128ELi4ES3_EELi4ELi3ELb0EEEvNS_16Flash_fwd_paramsE,@"STO_CUDA_ENTRY STV_DEFAULT"
_ZN5flash32flash_fwd_splitkv_combine_kernelI23Flash_fwd_kernel_traitsILi128ELi64ELi128ELi4ELb0ELb0EN7cutlass10bfloat16_tE19Flash_kernel_traitsILi128ELi64ELi128ELi4ES3_EELi4ELi3ELb0EEEvNS_16Flash_fwd_paramsE:
.text._ZN5flash32flash_fwd_splitkv_combine_kernelI23Flash_fwd_kernel_traitsILi128ELi64ELi128ELi4ELb0ELb0EN7cutlass10bfloat16_tE19Flash_kernel_traitsILi128ELi64ELi128ELi4ES3_EELi4ELi3ELb0EEEvNS_16Flash_fwd_paramsE:
        /* <DEDUP_REMOVED lines=38> */
.L_x_156:
[----:B------:R-:W-:Y:S01]  /*0260*/  IMAD.U32 R22, RZ, RZ, UR15 ;  /* 0x0000000fff167e24 */ /* 0x000fe2000f8e00ff */
[----:B------:R-:W-:Y:S01]  /*0270*/  MOV R18, UR13 ;  /* 0x0000000d00127c02 */ /* 0x000fe20008000f00 */
[----:B------:R-:W-:Y:S01]  /*0280*/  IMAD.U32 R17, RZ, RZ, UR17 ;  /* 0x00000011ff117e24 */ /* 0x000fe2000f8e00ff */
[----:B------:R-:W-:Y:S02]  /*0290*/  MOV R16, UR10 ;  /* 0x0000000a00107c02 */ /* 0x000fe40008000f00 */
[----:B------:R-:W-:Y:S02]  /*02a0*/  MOV R14, 0x2c0 ;  /* 0x000002c0000e7802 */ /* 0x000fe40000000f00 */
[----:B------:R-:W-:Y:S05]  /*02b0*/  CALL.REL.NOINC `($__internal_4_$__cuda_sm20_div_s64) ;  /* 0x0000003c00547944 */ /* 0x000fea0003c00000 */
.L_x_157:
        /* <DEDUP_REMOVED lines=30> */
.L_x_159:
[----:B------:R-:W-:Y:S01]  /*04a0*/  IMAD.MOV.U32 R22, RZ, RZ, R10 ;  /* 0x000000ffff167224 */ /* 0x000fe200078e000a */
[----:B------:R-:W-:Y:S02]  /*04b0*/  MOV R17, R11 ;  /* 0x0000000b00117202 */ /* 0x000fe40000000f00 */
[----:B------:R-:W-:Y:S02]  /*04c0*/  MOV R14, 0x4e0 ;  /* 0x000004e0000e7802 */ /* 0x000fe40000000f00 */
[----:B------:R-:W-:Y:S05]  /*04d0*/  CALL.REL.NOINC `($__internal_4_$__cuda_sm20_div_s64) ;  /* 0x0000003800cc7944 */ /* 0x000fea0003c00000 */
[----:B------:R-:W-:Y:S02]  /*04e0*/  MOV R4, R10 ;  /* 0x0000000a00047202 */ /* 0x000fe40000000f00 */
[----:B------:R-:W-:Y:S02]  /*04f0*/  MOV R5, R11 ;  /* 0x0000000b00057202 */ /* 0x000fe40000000f00 */
.L_x_160:
[----:B------:R-:W-:Y:S05]  /*0500*/  BSYNC.RECONVERGENT B0 ;  /* 0x0000000000007941 */ /* 0x000fea0003800200 */
.L_x_158:
        /* <DEDUP_REMOVED lines=58> */
.L_x_162:
[----:B------:R-:W-:Y:S01]  /*08b0*/  IMAD.MOV.U32 R22, RZ, RZ, R18 ;  /* 0x000000ffff167224 */ /* 0x000fe200078e0012 */
[----:B------:R-:W-:Y:S01]  /*08c0*/  MOV R18, R8 ;  /* 0x0000000800127202 */ /* 0x000fe20000000f00 */
[----:B------:R-:W-:Y:S01]  /*08d0*/  IMAD.MOV.U32 R17, RZ, RZ, R16 ;  /* 0x000000ffff117224 */ /* 0x000fe200078e0010 */
[----:B------:R-:W-:Y:S02]  /*08e0*/  MOV R16, R0 ;  /* 0x0000000000107202 */ /* 0x000fe40000000f00 */
[----:B------:R-:W-:Y:S02]  /*08f0*/  MOV R14, 0x910 ;  /* 0x00000910000e7802 */ /* 0x000fe40000000f00 */
[----:B------:R-:W-:Y:S05]  /*0900*/  CALL.REL.NOINC `($__internal_4_$__cuda_sm20_div_s64) ;  /* 0x0000003400c07944 */ /* 0x000fea0003c00000 */
.L_x_163:
[----:B------:R-:W-:Y:S05]  /*0910*/  BSYNC.RECONVERGENT B0 ;  /* 0x0000000000007941 */ /* 0x000fea0003800200 */
.L_x_161:
        /* <DEDUP_REMOVED lines=124> */
.L_x_165:
[----:B------:R-:W-:Y:S01]  /*10e0*/  IMAD.MOV.U32 R22, RZ, RZ, R10 ;  /* 0x000000ffff167224 */ /* 0x000fe200078e000a */
[----:B------:R-:W-:Y:S01]  /*10f0*/  MOV R18, R7 ;  /* 0x0000000700127202 */ /* 0x000fe20000000f00 */
[----:B------:R-:W-:Y:S01]  /*1100*/  IMAD.MOV.U32 R17, RZ, RZ, R11 ;  /* 0x000000ffff117224 */ /* 0x000fe200078e000b */
[----:B------:R-:W-:Y:S02]  /*1110*/  MOV R16, R25 ;  /* 0x0000001900107202 */ /* 0x000fe40000000f00 */
[----:B------:R-:W-:Y:S02]  /*1120*/  MOV R14, 0x1140 ;  /* 0x00001140000e7802 */ /* 0x000fe40000000f00 */
[----:B------:R-:W-:Y:S05]  /*1130*/  CALL.REL.NOINC `($__internal_4_$__cuda_sm20_div_s64) ;  /* 0x0000002c00b47944 */ /* 0x000fea0003c00000 */
[----:B------:R-:W-:Y:S02]  /*1140*/  MOV R32, R10 ;  /* 0x0000000a00207202 */ /* 0x000fe40000000f00 */
[----:B------:R-:W-:Y:S02]  /*1150*/  MOV R33, R11 ;  /* 0x0000000b00217202 */ /* 0x000fe40000000f00 */
.L_x_166:
[----:B------:R-:W-:Y:S05]  /*1160*/  BSYNC.RECONVERGENT B0 ;  /* 0x0000000000007941 */ /* 0x000fea0003800200 */
.L_x_164:
        /* <DEDUP_REMOVED lines=57> */
.L_x_168:
[----:B------:R-:W-:Y:S01]  /*1500*/  IMAD.MOV.U32 R22, RZ, RZ, R4 ;  /* 0x000000ffff167224 */ /* 0x000fe200078e0004 */
[----:B------:R-:W-:Y:S01]  /*1510*/  MOV R17, R5 ;  /* 0x0000000500117202 */ /* 0x000fe20000000f00 */
[----:B------:R-:W-:Y:S01]  /*1520*/  IMAD.MOV.U32 R18, RZ, RZ, R6 ;  /* 0x000000ffff127224 */ /* 0x000fe200078e0006 */
[----:B------:R-:W-:Y:S02]  /*1530*/  MOV R14, 0x1550 ;  /* 0x00001550000e7802 */ /* 0x000fe40000000f00 */
[----:B------:R-:W-:Y:S05]  /*1540*/  CALL.REL.NOINC `($__internal_4_$__cuda_sm20_div_s64) ;  /* 0x0000002800b07944 */ /* 0x000fea0003c00000 */
[----:B------:R-:W-:Y:S02]  /*1550*/  MOV R26, R10 ;  /* 0x0000000a001a7202 */ /* 0x000fe40000000f00 */
[----:B------:R-:W-:Y:S02]  /*1560*/  MOV R27, R11 ;  /* 0x0000000b001b7202 */ /* 0x000fe40000000f00 */
.L_x_169:
[----:B------:R-:W-:Y:S05]  /*1570*/  BSYNC.RECONVERGENT B0 ;  /* 0x0000000000007941 */ /* 0x000fea0003800200 */
.L_x_167:
        /* <DEDUP_REMOVED lines=72> */
.L_x_171:
[----:B0-----:R-:W-:Y:S05]  /*1a00*/  BSYNC.RECONVERGENT B0 ;  /* 0x0000000000007941 */ /* 0x001fea0003800200 */
.L_x_170:
[----:B-----5:R-:W-:Y:S01]  /*1a10*/  @!P1 STS [R9], R14 ;  /* 0x0000000e09009388 */ /* 0x020fe20000000800 */
[----:B-1----:R-:W0:Y:S01]  /*1a20*/  LDC R15, c[0x0][0x3e0] ;  /* 0x0000f800ff0f7b82 */ /* 0x002e220000000800 */
[----:B------:R-:W1:Y:S07]  /*1a30*/  I2F.RP R10, R17 ;  /* 0x00000011000a7306 */ /* 0x000e6e0000209400 */
[----:B------:R-:W-:Y:S01]  /*1a40*/  BAR.SYNC.DEFER_BLOCKING 0x0 ;  /* 0x0000000000007b1d */ /* 0x000fe20000010000 */
[----:B------:R-:W-:-:S05]  /*1a50*/  ISETP.NE.AND P5, PT, R4, RZ, PT ;  /* 0x000000ff0400720c */ /* 0x000fca0003fa5270 */
[----:B------:R-:W-:Y:S01]  /*1a60*/  BSSY.RECONVERGENT B1, `(.L_x_172) ;  /* 0x0000171000017945 */ /* 0x000fe20003800200 */
[----:B-1----:R-:W1:Y:S01]  /*1a70*/  MUFU.RCP R30, R10 ;  /* 0x0000000a001e7308 */ /* 0x002e620000001000 */
[----:B0-----:R-:W-:Y:S01]  /*1a80*/  IABS R11, R15 ;  /* 0x0000000f000b7213 */ /* 0x001fe20000000000 */
[----:B------:R0:W2:Y:S01]  /*1a90*/  @!P1 LDS R24, [R5] ;  /* 0x0000000005189984 */ /* 0x0000a20000000800 */
[----:B-1----:R-:W-:-:S05]  /*1aa0*/  VIADD R30, R30, 0xffffffe ;  /* 0x0ffffffe1e1e7836 */ /* 0x002fca0000000000 */
[----:B------:R1:W3:Y:S01]  /*1ab0*/  F2I.FTZ.U32.TRUNC.NTZ R31, R30 ;  /* 0x0000001e001f7305 */ /* 0x0002e2000021f000 */
[----:B0-----:R-:W-:Y:S01]  /*1ac0*/  IABS R5, R12 ;  /* 0x0000000c00057213 */ /* 0x001fe20000000000 */
[----:B-1----:R-:W-:Y:S01]  /*1ad0*/  HFMA2 R30, -RZ, RZ, 0, 0 ;  /* 0x00000000ff1e7431 */ /* 0x002fe200000001ff */
[----:B--2---:R-:W0:Y:S02]  /*1ae0*/  SHFL.BFLY PT, R21, R24, 0x4, 0x1f ;  /* 0x0c801f0018157f89 */ /* 0x004e2400000e0000 */
[----:B0-----:R-:W-:-:S05]  /*1af0*/  FMNMX.FTZ R21, R21, R24, !PT ;  /* 0x0000001815157209 */ /* 0x001fca0007810000 */
[----:B------:R-:W0:Y:S02]  /*1b00*/  SHFL.BFLY PT, R16, R21, 0x2, 0x1f ;  /* 0x0c401f0015107f89 */ /* 0x000e2400000e0000 */
[----:B0-----:R-:W-:-:S05]  /*1b10*/  FMNMX.FTZ R16, R21, R16, !PT ;  /* 0x0000001015107209 */ /* 0x001fca0007810000 */
[----:B------:R-:W0:Y:S02]  /*1b20*/  SHFL.BFLY PT, R3, R16, 0x1, 0x1f ;  /* 0x0c201f0010037f89 */ /* 0x000e2400000e0000 */
[----:B0-----:R-:W-:Y:S01]  /*1b30*/  FMNMX.FTZ R9, R16, R3, !PT ;  /* 0x0000000310097209 */ /* 0x001fe20007810000 */
[----:B---3--:R-:W-:Y:S01]  /*1b40*/  IMAD.MOV R16, RZ, RZ, -R31 ;  /* 0x000000ffff107224 */ /* 0x008fe200078e0a1f */
[----:B------:R-:W0:Y:S02]  /*1b50*/  I2F.RP R3, R11 ;  /* 0x0000000b00037306 */ /* 0x000e240000209400 */
[----:B------:R-:W-:Y:S01]  /*1b60*/  FSETP.NEU.FTZ.AND P0, PT, R9, -INF , PT ;  /* 0xff8000000900780b */ /* 0x000fe20003f1d000 */
[----:B------:R-:W-:-:S03]  /*1b70*/  IMAD R16, R16, R17, RZ ;  /* 0x0000001110107224 */ /* 0x000fc600078e02ff */
[----:B------:R-:W-:Y:S01]  /*1b80*/  FSEL R9, R9, RZ, P0 ;  /* 0x000000ff09097208 */ /* 0x000fe20000000000 */
[----:B------:R-:W-:-:S04]  /*1b90*/  IMAD.HI.U32 R16, R31, R16, R30 ;  /* 0x000000101f107227 */ /* 0x000fc800078e001e */
[----:B------:R-:W-:Y:S02]  /*1ba0*/  FADD.FTZ R18, -R9, R24 ;  /* 0x0000001809127221 */ /* 0x000fe40000010100 */
[----:B------:R-:W-:-:S04]  /*1bb0*/  IMAD.HI.U32 R16, R16, R5, RZ ;  /* 0x0000000510107227 */ /* 0x000fc800078e00ff */
[----:B------:R-:W-:Y:S01]  /*1bc0*/  FMUL.FTZ R18, R18, 1.4426950216293334961 ;  /* 0x3fb8aa3b12127820 */ /* 0x000fe20000410000 */
[----:B0-----:R-:W0:Y:S08]  /*1bd0*/  MUFU.RCP R28, R3 ;  /* 0x00000003001c7308 */ /* 0x001e300000001000 */
[----:B------:R-:W1:Y:S01]  /*1be0*/  MUFU.EX2 R18, R18 ;  /* 0x0000001200127308 */ /* 0x000e620000000800 */
[----:B0-----:R-:W-:Y:S01]  /*1bf0*/  VIADD R28, R28, 0xffffffe ;  /* 0x0ffffffe1c1c7836 */ /* 0x001fe20000000000 */
[----:B------:R-:W-:-:S06]  /*1c00*/  IABS R3, R4 ;  /* 0x0000000400037213 */ /* 0x000fcc0000000000 */
[----:B------:R-:W0:Y:S01]  /*1c10*/  F2I.FTZ.U32.TRUNC.NTZ R29, R28 ;  /* 0x0000001c001d7305 */ /* 0x000e22000021f000 */
[----:B------:R-:W-:Y:S01]  /*1c20*/  IMAD.MOV R3, RZ, RZ, -R3 ;  /* 0x000000ffff037224 */ /* 0x000fe200078e0a03 */
[----:B-1----:R-:W1:Y:S01]  /*1c30*/  SHFL.BFLY PT, R21, R18, 0x4, 0x1f ;  /* 0x0c801f0012157f89 */ /* 0x002e6200000e0000 */
[----:B0-----:R-:W-:Y:S02]  /*1c40*/  IMAD.MOV R10, RZ, RZ, -R29 ;  /* 0x000000ffff0a7224 */ /* 0x001fe400078e0a1d */
[----:B------:R-:W-:Y:S02]  /*1c50*/  IMAD.MOV.U32 R28, RZ, RZ, RZ ;  /* 0x000000ffff1c7224 */ /* 0x000fe400078e00ff */
[----:B------:R-:W-:-:S04]  /*1c60*/  IMAD R10, R10, R11, RZ ;  /* 0x0000000b0a0a7224 */ /* 0x000fc800078e02ff */
[----:B------:R-:W-:-:S04]  /*1c70*/  IMAD.HI.U32 R10, R29, R10, R28 ;  /* 0x0000000a1d0a7227 */ /* 0x000fc800078e001c */
[----:B-1----:R-:W-:Y:S02]  /*1c80*/  FADD.FTZ R21, R18, R21 ;  /* 0x0000001512157221 */ /* 0x002fe40000010000 */
[----:B------:R-:W-:-:S03]  /*1c90*/  IMAD.HI.U32 R10, R10, R5, RZ ;  /* 0x000000050a0a7227 */ /* 0x000fc600078e00ff */
[----:B------:R-:W0:Y:S01]  /*1ca0*/  SHFL.BFLY PT, R14, R21, 0x2, 0x1f ;  /* 0x0c401f00150e7f89 */ /* 0x000e2200000e0000 */
[----:B------:R-:W-:-:S05]  /*1cb0*/  IMAD R18, R16, R3, R5 ;  /* 0x0000000310127224 */ /* 0x000fca00078e0205 */
        /* <DEDUP_REMOVED lines=9> */
[C---:B------:R-:W-:Y:S02]  /*1d50*/  LOP3.LUT R5, R12.reuse, R17, RZ, 0x3c, !PT ;  /* 0x000000110c057212 */ /* 0x040fe400078e3cff */
[----:B------:R-:W-:-:S02]  /*1d60*/  LOP3.LUT R12, R12, R15, RZ, 0x3c, !PT ;  /* 0x0000000f0c0c7212 */ /* 0x000fc400078e3cff */
[----:B------:R-:W-:Y:S01]  /*1d70*/  ISETP.GT.U32.AND P0, PT, R11, R14, PT ;  /* 0x0000000e0b00720c */ /* 0x000fe20003f04070 */
[----:B------:R-:W-:Y:S01]  /*1d80*/  @P1 VIADD R16, R16, 0x1 ;  /* 0x0000000110101836 */ /* 0x000fe20000000000 */
        /* <DEDUP_REMOVED lines=80> */
.L_x_175:
[----:B------:R-:W-:Y:S01]  /*2290*/  LEA.HI R2, R19, UR14, RZ, 0x1d ;  /* 0x0000000e13027c11 */ /* 0x000fe2000f8fe8ff */
[----:B------:R-:W-:Y:S01]  /*22a0*/  IMAD.MOV.U32 R17, RZ, RZ, RZ ;  /* 0x000000ffff117224 */ /* 0x000fe200078e00ff */
[----:B------:R-:W-:Y:S02]  /*22b0*/  MOV R18, R30 ;  /* 0x0000001e00127202 */ /* 0x000fe40000000f00 */
[----:B------:R-:W-:Y:S01]  /*22c0*/  MOV R14, 0x22f0 ;  /* 0x000022f0000e7802 */ /* 0x000fe20000000f00 */
[----:B------:R-:W-:Y:S02]  /*22d0*/  IMAD.MOV.U32 R22, RZ, RZ, R2 ;  /* 0x000000ffff167224 */ /* 0x000fe400078e0002 */
[----:B------:R-:W-:Y:S05]  /*22e0*/  CALL.REL.NOINC `($__internal_4_$__cuda_sm20_div_s64) ;  /* 0x0000001c00487944 */ /* 0x000fea0003c00000 */
[----:B------:R-:W-:Y:S02]  /*22f0*/  IADD3 R9, PT, PT, -R10, RZ, RZ ;  /* 0x000000ff0a097210 */ /* 0x000fe40007ffe1ff */
[----:B------:R-:W-:-:S03]  /*2300*/  MOV R31, R11 ;  /* 0x0000000b001f7202 */ /* 0x000fc60000000f00 */
[----:B------:R-:W-:Y:S01]  /*2310*/  IMAD R9, R30, R9, R2 ;  /* 0x000000091e097224 */ /* 0x000fe200078e0202 */
[----:B------:R-:W-:-:S07]  /*2320*/  MOV R30, R10 ;  /* 0x0000000a001e7202 */ /* 0x000fce0000000f00 */
.L_x_176:
        /* <DEDUP_REMOVED lines=59> */
.L_x_178:
[----:B------:R-:W-:Y:S01]  /*26e0*/  IMAD.MOV.U32 R22, RZ, RZ, R30 ;  /* 0x000000ffff167224 */ /* 0x000fe200078e001e */
[----:B------:R-:W-:Y:S01]  /*26f0*/  MOV R17, R31 ;  /* 0x0000001f00117202 */ /* 0x000fe20000000f00 */
[----:B------:R-:W-:Y:S01]  /*2700*/  IMAD.MOV.U32 R18, RZ, RZ, R34 ;  /* 0x000000ffff127224 */ /* 0x000fe200078e0022 */
[----:B------:R-:W-:Y:S02]  /*2710*/  MOV R14, 0x2730 ;  /* 0x00002730000e7802 */ /* 0x000fe40000000f00 */
[----:B------:R-:W-:Y:S05]  /*2720*/  CALL.REL.NOINC `($__internal_4_$__cuda_sm20_div_s64) ;  /* 0x0000001800387944 */ /* 0x000fea0003c00000 */
[----:B------:R-:W-:-:S05]  /*2730*/  IADD3 R31, PT, PT, -R10, RZ, RZ ;  /* 0x000000ff0a1f7210 */ /* 0x000fca0007ffe1ff */
[----:B------:R-:W-:Y:S02]  /*2740*/  IMAD R31, R31, R34, R30 ;  /* 0x000000221f1f7224 */ /* 0x000fe400078e021e */
.L_x_179:
[----:B------:R-:W-:Y:S05]  /*2750*/  BSYNC.RECONVERGENT B0 ;  /* 0x0000000000007941 */ /* 0x000fea0003800200 */
.L_x_177:
        /* <DEDUP_REMOVED lines=157> */
.L_x_174:
[----:B------:R-:W0:Y:S01]  /*3130*/  LDC.64 R4, c[0x0][0x420] ;  /* 0x00010800ff047b82 */ /* 0x000e220000000a00 */
[----:B------:R-:W-:-:S05]  /*3140*/  IADD3 R2, PT, PT, R2, UR14, RZ ;  /* 0x0000000e02027c10 */ /* 0x000fca000fffe0ff */
[----:B0-----:R-:W-:-:S05]  /*3150*/  IMAD.WIDE.U32 R2, R2, 0x4, R4 ;  /* 0x0000000402027825 */ /* 0x001fca00078e0004 */
[----:B------:R1:W-:Y:S02]  /*3160*/  STG.E desc[UR8][R2.64], R21 ;  /* 0x0000001502007986 */ /* 0x0003e4000c101908 */
.L_x_173:
[----:B------:R-:W-:Y:S05]  /*3170*/  BSYNC.RECONVERGENT B1 ;  /* 0x0000000000017941 */ /* 0x000fea0003800200 */
.L_x_172:
[----:B------:R-:W2:Y:S01]  /*3180*/  LDCU UR6, c[0x0][0x534] ;  /* 0x0000a680ff0677ac */ /* 0x000ea20008000800 */
[----:B------:R-:W-:Y:S01]  /*3190*/  BSSY.RECONVERGENT B0, `(.L_x_180) ;  /* 0x0000010000007945 */ /* 0x000fe20003800200 */
[----:B--2---:R-:W-:-:S04]  /*31a0*/  ISETP.GE.AND P0, PT, R23, UR6, PT ;  /* 0x0000000617007c0c */ /* 0x004fc8000bf06270 */
[----:B------:R-:W-:-:S13]  /*31b0*/  ISETP.GT.U32.OR P0, PT, R19, 0x1f, P0 ;  /* 0x0000001f1300780c */ /* 0x000fda0000704470 */
[----:B------:R-:W-:Y:S05]  /*31c0*/  @P0 BRA `(.L_x_181) ;  /* 0x0000000000300947 */ /* 0x000fea0003800000 */
[----:B------:R-:W2:Y:S01]  /*31d0*/  S2R R0, SR_CgaCtaId ;  /* 0x0000000000007919 */ /* 0x000ea20000008800 */
[----:B------:R-:W-:Y:S01]  /*31e0*/  FADD.FTZ R4, -R21, R24 ;  /* 0x0000001815047221 */ /* 0x000fe20000010100 */
[----:B01----:R-:W-:Y:S02]  /*31f0*/  MOV R3, 0x400 ;  /* 0x0000040000037802 */ /* 0x003fe40000000f00 */
        /* <DEDUP_REMOVED lines=9> */
.L_x_181:
[----:B------:R-:W-:Y:S05]  /*3290*/  BSYNC.RECONVERGENT B0 ;  /* 0x0000000000007941 */ /* 0x000fea0003800200 */
.L_x_180:
        /* <DEDUP_REMOVED lines=43> */
.L_x_192:
        /* <DEDUP_REMOVED lines=9> */
.L_x_185:
[----:B------:R-:W-:Y:S05]  /*35e0*/  BSYNC.RECONVERGENT B0 ;  /* 0x0000000000007941 */ /* 0x000fea0003800200 */
.L_x_184:
        /* <DEDUP_REMOVED lines=12> */
.L_x_187:
[----:B------:R-:W-:Y:S05]  /*36b0*/  BSYNC.RECONVERGENT B0 ;  /* 0x0000000000007941 */ /* 0x000fea0003800200 */
.L_x_186:
        /* <DEDUP_REMOVED lines=12> */
.L_x_189:
[----:B------:R-:W-:Y:S05]  /*3780*/  BSYNC.RECONVERGENT B0 ;  /* 0x0000000000007941 */ /* 0x000fea0003800200 */
.L_x_188:
        /* <DEDUP_REMOVED lines=12> */
.L_x_191:
[----:B------:R-:W-:Y:S05]  /*3850*/  BSYNC.RECONVERGENT B0 ;  /* 0x0000000000007941 */ /* 0x000fea0003800200 */
.L_x_190:
        /* <DEDUP_REMOVED lines=11> */
.L_x_183:
        /* <DEDUP_REMOVED lines=11> */
.L_x_195:
        /* <DEDUP_REMOVED lines=8> */
.L_x_194:
[----:B------:R-:W-:Y:S05]  /*3a40*/  BSYNC.RECONVERGENT B0 ;  /* 0x0000000000007941 */ /* 0x000fea0003800200 */
.L_x_193:
        /* <DEDUP_REMOVED lines=9> */
.L_x_182:
        /* <DEDUP_REMOVED lines=83> */
        .weak           $__internal_4_$__cuda_sm20_div_s64
        .type           $__internal_4_$__cuda_sm20_div_s64,@function
        .size           $__internal_4_$__cuda_sm20_div_s64,(.L_x_7156 - $__internal_4_$__cuda_sm20_div_s64)
$__internal_4_$__cuda_sm20_div_s64:
        /* <DEDUP_REMOVED lines=83> */
[----:B------:R-:W-:Y:S06]  /*4540*/  RET.REL.NODEC R12 `(_ZN5flash32flash_fwd_splitkv_combine_kernelI23Flash_fwd_kernel_traitsILi128ELi64ELi128ELi4ELb0ELb0EN7cutlass10bfloat16_tE19Flash_kernel_traitsILi128ELi64ELi128ELi4ES3_EELi4ELi3ELb0EEEvNS_16Flash_fwd_paramsE) ;  /* 0xffffffb80cac7950 */ /* 0x000fec0003c3ffff */
.L_x_196:
        /* <DEDUP_REMOVED lines=11> */
.L_x_7156:


//--------------------- .text._ZN5flash32flash_fwd_splitkv_combine_kernelI23Flash_fwd_kernel_traitsILi128ELi64ELi128ELi4ELb0ELb0EN7cutlass10bfloat16_tE19Flash_kernel_traitsILi128ELi64ELi128ELi4ES3_EELi4ELi2ELb0EEEvNS_16Flash_fwd_paramsE --------------------------
	.section	.text._ZN5flash32flash_fwd_splitkv_combine_kernelI23Flash_fwd_kernel_traitsILi128ELi64ELi128ELi4ELb0ELb0EN7cutlass10bfloat16_tE19Flash_kernel_traitsILi128ELi64ELi128ELi4ES3_EELi4ELi2ELb0EEEvNS_16Flash_fwd_paramsE,"ax",@progbits
	.align	128
        .global         _ZN5flash32flash_fwd_splitkv_combine_kernelI23Flash_fwd_kernel_traitsILi128ELi64ELi128ELi4ELb0ELb0EN7cutlass10bfloat16_tE19Flash_kernel_traitsILi128ELi64ELi128ELi4ES3_EELi4ELi2ELb0EEEvNS_16Flash_fwd_paramsE
        .type           _ZN5flash32flash_fwd_splitkv_combine_kernelI23Flash_fwd_kernel_traitsILi128ELi64ELi128ELi4ELb0ELb0EN7cutlass10bfloat16_tE19Flash_kernel_traitsILi128ELi64ELi128ELi4ES3_EELi4ELi2ELb0EEEvNS_16Flash_fwd_paramsE,@function
        .size           _ZN5flash32flash_fwd_splitkv_combine_kernelI23Flash_fwd_kernel_traitsILi128ELi64ELi128ELi4ELb0ELb0EN7cutlass10bfloat16_tE19Flash_kernel_traitsILi128ELi64ELi128ELi4ES3_EELi4ELi2ELb0EEEvNS_16Flash_fwd_paramsE,(.L_x_7157 - _ZN5flash32flash_fwd_splitkv_combine_kernelI23Flash_fwd_kernel_traitsILi128ELi64ELi128ELi4ELb0ELb0EN7cutlass10bfloat16_tE19Flash_kernel_traitsILi128ELi64ELi128ELi4ES3_EELi4ELi2ELb0EEEvNS_16Flash_fwd_paramsE)
        .other          _ZN5flash32flash_fwd_splitkv_combine_kernelI23Flash_fwd_kernel_traitsILi128ELi64ELi128ELi4ELb0ELb0EN7cutlass10bfloat16_tE19Flash_kernel_traitsILi128ELi64ELi128ELi4ES3_EELi4ELi2ELb0EEEvNS_16Flash_fwd_paramsE,@"STO_CUDA_ENTRY STV_DEFAULT"
_ZN5flash32flash_fwd_splitkv_combine_kernelI23Flash_fwd_kernel_traitsILi128ELi64ELi128ELi4ELb0ELb0EN7cutlass10bfloat16_tE19Flash_kernel_traitsILi128ELi64ELi128ELi4ES3_EELi4ELi2ELb0EEEvNS_16Flash_fwd_paramsE:
.text._ZN5flash32flash_fwd_splitkv_combine_kernelI23Flash_fwd_kernel_traitsILi128ELi64ELi128ELi4ELb0ELb0EN7cutlass10bfloat16_tE19Flash_kernel_traitsILi128ELi64ELi128ELi4ES3_EELi4ELi2ELb0EEEvNS_16Flash_fwd_paramsE:
        /* <DEDUP_REMOVED lines=38> */
.L_x_197:
[----:B------:R-:W-:Y:S01]  /*0260*/  IMAD.U32 R24, RZ, RZ, UR21 ;  /* 0x00000015ff187e24 */ /* 0x000fe2000f8e00ff */
[----:B------:R-:W-:Y:S01]  /*0270*/  MOV R16, UR19 ;  /* 0x0000001300107c02 */ /* 0x000fe20008000f00 */
[----:B------:R-:W-:Y:S01]  /*0280*/  IMAD.U32 R15, RZ, RZ, UR15 ;  /* 0x0000000fff0f7e24 */ /* 0x000fe2000f8e00ff */
[----:B------:R-:W-:Y:S02]  /*0290*/  MOV R13, UR14 ;  /* 0x0000000e000d7c02 */ /* 0x000fe40008000f00 */
[----:B------:R-:W-:Y:S02]  /*02a0*/  MOV R14, 0x2c0 ;  /* 0x000002c0000e7802 */ /* 0x000fe40000000f00 */
[----:B------:R-:W-:Y:S05]  /*02b0*/  CALL.REL.NOINC `($__internal_5_$__cuda_sm20_div_s64) ;  /* 0x0000003c00487944 */ /* 0x000fea0003c00000 */
[----:B------:R-:W-:-:S07]  /*02c0*/  MOV R10, R0 ;  /* 0x00000000000a7202 */ /* 0x000fce0000000f00 */
.L_x_198:
        /* <DEDUP_REMOVED lines=30> */
.L_x_200:
[----:B------:R-:W-:Y:S01]  /*04b0*/  IMAD.MOV.U32 R24, RZ, RZ, R10 ;  /* 0x000000ffff187224 */ /* 0x000fe200078e000a */
[----:B------:R-:W-:Y:S02]  /*04c0*/  MOV R15, R11 ;  /* 0x0000000b000f7202 */ /* 0x000fe40000000f00 */
[----:B------:R-:W-:Y:S02]  /*04d0*/  MOV R14, 0x4f0 ;  /* 0x000004f0000e7802 */ /* 0x000fe40000000f00 */
[----:B------:R-:W-:Y:S05]  /*04e0*/  CALL.REL.NOINC `($__internal_5_$__cuda_sm20_div_s64) ;  /* 0x0000003800bc7944 */ /* 0x000fea0003c00000 */
[----:B------:R-:W-:Y:S02]  /*04f0*/  MOV R6, R0 ;  /* 0x0000000000067202 */ /* 0x000fe40000000f00 */
[----:B------:R-:W-:Y:S02]  /*0500*/  MOV R7, R11 ;  /* 0x0000000b00077202 */ /* 0x000fe40000000f00 */
.L_x_201:
[----:B------:R-:W-:Y:S05]  /*0510*/  BSYNC.RECONVERGENT B0 ;  /* 0x0000000000007941 */ /* 0x000fea0003800200 */
.L_x_199:
        /* <DEDUP_REMOVED lines=58> */
.L_x_203:
[----:B------:R-:W-:Y:S01]  /*08c0*/  IMAD.MOV.U32 R24, RZ, RZ, R16 ;  /* 0x000000ffff187224 */ /* 0x000fe200078e0010 */
[----:B------:R-:W-:Y:S01]  /*08d0*/  MOV R16, R10 ;  /* 0x0000000a00107202 */ /* 0x000fe20000000f00 */
[----:B------:R-:W-:Y:S01]  /*08e0*/  IMAD.MOV.U32 R15, RZ, RZ, R13 ;  /* 0x000000ffff0f7224 */ /* 0x000fe200078e000d */
[----:B------:R-:W-:Y:S02]  /*08f0*/  MOV R13, R4 ;  /* 0x00000004000d7202 */ /* 0x000fe40000000f00 */
[----:B------:R-:W-:Y:S02]  /*0900*/  MOV R14, 0x920 ;  /* 0x00000920000e7802 */ /* 0x000fe40000000f00 */
[----:B------:R-:W-:Y:S05]  /*0910*/  CALL.REL.NOINC `($__internal_5_$__cuda_sm20_div_s64) ;  /* 0x0000003400b07944 */ /* 0x000fea0003c00000 */
[----:B------:R-:W-:Y:S02]  /*0920*/  MOV R14, R0 ;  /* 0x00000000000e7202 */ /* 0x000fe40000000f00 */
[----:B------:R-:W-:Y:S02]  /*0930*/  MOV R15, R11 ;  /* 0x0000000b000f7202 */ /* 0x000fe40000000f00 */
.L_x_204:
[----:B------:R-:W-:Y:S05]  /*0940*/  BSYNC.RECONVERGENT B0 ;  /* 0x0000000000007941 */ /* 0x000fea0003800200 */
.L_x_202:
        /* <DEDUP_REMOVED lines=53> */
[----:B------:R-:W0:Y:S08]  /*0ca0*/  F2I.FTZ.U32.TRUNC.NTZ R0, R5 ;  /* 0x0000000500007305 */ /* 0x000e30000021f000 */
[----:B------:R-:W1:Y:S01]  /*0cb0*/  F2I.FTZ.U32.TRUNC.NTZ R9, R8 ;  /* 0x0000000800097305 */ /* 0x000e62000021f000 */
[----:B0-----:R-:W-:Y:S02]  /*0cc0*/  R2UR UR17, R0 ;  /* 0x00000000001172ca */ /* 0x001fe400000e0000 */
[----:B------:R-:W-:-:S05]  /*0cd0*/  IABS R0, UR7 ;  /* 0x0000000700007c13 */ /* 0x000fca0008000000 */
[----:B------:R-:W-:Y:S02]  /*0ce0*/  IMAD.MOV R0, RZ, RZ, -R0 ;  /* 0x000000ffff007224 */ /* 0x000fe400078e0a00 */
[----:B-1----:R-:W-:Y:S02]  /*0cf0*/  IMAD.MOV R3, RZ, RZ, -R9 ;  /* 0x000000ffff037224 */ /* 0x002fe400078e0a09 */
[----:B------:R-:W-:Y:S02]  /*0d00*/  IMAD.MOV.U32 R8, RZ, RZ, RZ ;  /* 0x000000ffff087224 */ /* 0x000fe400078e00ff */
[----:B------:R-:W-:Y:S01]  /*0d10*/  IMAD R3, R3, UR13, RZ ;  /* 0x0000000d03037c24 */ /* 0x000fe2000f8e02ff */
[----:B------:R-:W-:-:S03]  /*0d20*/  UIADD3 UR9, UPT, UPT, URZ, -UR17, URZ ;  /* 0x80000011ff097290 */ /* 0x000fc6000fffe0ff */
[----:B------:R-:W-:Y:S01]  /*0d30*/  IMAD.HI.U32 R3, R9, R3, R8 ;  /* 0x0000000309037227 */ /* 0x000fe200078e0008 */
[----:B------:R-:W-:-:S04]  /*0d40*/  UIMAD UR9, UR9, UR11, URZ ;  /* 0x0000000b090972a4 */ /* 0x000fc8000f8e02ff */
[----:B------:R-:W-:Y:S01]  /*0d50*/  UIMAD.WIDE.U32 UR16, UR17, UR9, UR16 ;  /* 0x00000009111072a5 */ /* 0x000fe2000f8e0010 */
[----:B------:R-:W-:-:S03]  /*0d60*/  IMAD.HI.U32 R9, R3, UR12, RZ ;  /* 0x0000000c03097c27 */ /* 0x000fc6000f8e00ff */
[----:B------:R-:W-:Y:S01]  /*0d70*/  UIMAD.WIDE.U32 UR16, UR17, UR12, URZ ;  /* 0x0000000c111072a5 */ /* 0x000fe2000f8e00ff */
[----:B------:R-:W-:Y:S01]  /*0d80*/  IMAD R0, R9, R0, UR12 ;  /* 0x0000000c09007e24 */ /* 0x000fe2000f8e0200 */
[----:B------:R-:W-:Y:S02]  /*0d90*/  ULOP3.LUT UR16, UR6, UR13, URZ, 0x3c, !UPT ;  /* 0x0000000d06107292 */ /* 0x000fe4000f8e3cff */
[----:B------:R-:W-:Y:S02]  /*0da0*/  UIADD3 UR10, UPT, UPT, -UR17, URZ, URZ ;  /* 0x000000ff110a7290 */ /* 0x000fe4000fffe1ff */
[----:B------:R-:W-:Y:S01]  /*0db0*/  ISETP.LT.U32.AND P1, PT, R0, UR13, PT ;  /* 0x0000000d00007c0c */ /* 0x000fe2000bf21070 */
[----:B------:R-:W0:Y:S01]  /*0dc0*/  LDCU.U8 UR9, c[0x0][0x549] ;  /* 0x0000a920ff0977ac */ /* 0x000e220008000000 */
[----:B------:R-:W-:Y:S01]  /*0dd0*/  ISETP.LE.AND P0, PT, RZ, UR16, PT ;  /* 0x00000010ff007c0c */ /* 0x000fe2000bf03270 */
[----:B------:R-:W-:Y:S02]  /*0de0*/  UIMAD UR10, UR11, UR10, UR12 ;  /* 0x0000000a0b0a72a4 */ /* 0x000fe4000f8e020c */
[----:B------:R-:W-:-:S02]  /*0df0*/  ULOP3.LUT UR6, UR6, UR4, URZ, 0x3c, !UPT ;  /* 0x0000000406067292 */ /* 0x000fc4000f8e3cff */
[----:B------:R-:W-:-:S06]  /*0e00*/  UISETP.GT.U32.AND UP1, UPT, UR11, UR10, UPT ;  /* 0x0000000a0b00728c */ /* 0x000fcc000bf24070 */
[----:B------:R-:W-:Y:S02]  /*0e10*/  @!P1 VIADD R0, R0, -UR13 ;  /* 0x8000000d00009c36 */ /* 0x000fe40008000000 */
[----:B------:R-:W-:Y:S01]  /*0e20*/  @!P1 VIADD R9, R9, 0x1 ;  /* 0x0000000109099836 */ /* 0x000fe20000000000 */
[----:B------:R-:W-:Y:S02]  /*0e30*/  ISETP.NE.AND P1, PT, RZ, UR7, PT ;  /* 0x00000007ff007c0c */ /* 0x000fe4000bf25270 */
[----:B------:R-:W-:Y:S01]  /*0e40*/  ISETP.GE.U32.AND P2, PT, R0, UR13, PT ;  /* 0x0000000d00007c0c */ /* 0x000fe2000bf46070 */
[----:B0-----:R-:W-:Y:S02]  /*0e50*/  UISETP.NE.AND UP0, UPT, UR9, URZ, UPT ;  /* 0x000000ff0900728c */ /* 0x001fe4000bf05270 */
[----:B------:R-:W-:Y:S02]  /*0e60*/  @!UP1 UIADD3 UR10, UPT, UPT, UR10, -UR11, URZ ;  /* 0x8000000b0a0a9290 */ /* 0x000fe4000fffe0ff */
[----:B------:R-:W-:-:S02]  /*0e70*/  @!UP1 UIADD3 UR17, UPT, UPT, UR17, 0x1, URZ ;  /* 0x0000000111119890 */ /* 0x000fc4000fffe0ff */
[----:B------:R-:W-:Y:S02]  /*0e80*/  UISETP.GE.U32.AND UP3, UPT, UR10, UR11, UPT ;  /* 0x0000000b0a00728c */ /* 0x000fe4000bf66070 */
[----:B------:R-:W-:Y:S02]  /*0e90*/  UISETP.GE.AND UP1, UPT, UR6, URZ, UPT ;  /* 0x000000ff0600728c */ /* 0x000fe4000bf26270 */
[----:B------:R-:W-:Y:S02]  /*0ea0*/  USEL UR9, UR5, 0x1, !UP0 ;  /* 0x0000000105097887 */ /* 0x000fe4000c000000 */
[----:B------:R-:W-:Y:S01]  /*0eb0*/  @P2 VIADD R9, R9, 0x1 ;  /* 0x0000000109092836 */ /* 0x000fe20000000000 */
[----:B------:R-:W-:-:S03]  /*0ec0*/  USHF.R.S32.HI UR6, URZ, 0x1f, UR7 ;  /* 0x0000001fff067899 */ /* 0x000fc60008011407 */
[----:B------:R-:W-:Y:S01]  /*0ed0*/  @!P0 IMAD.MOV R9, RZ, RZ, -R9 ;  /* 0x000000ffff098224 */ /* 0x000fe200078e0a09 */
[----:B------:R-:W-:Y:S01]  /*0ee0*/  @!P1 LOP3.LUT R9, RZ, UR13, RZ, 0x33, !PT ;  /* 0x0000000dff099c12 */ /* 0x000fe2000f8e33ff */
[----:B------:R-:W-:Y:S02]  /*0ef0*/  @UP3 UIADD3 UR17, UPT, UPT, UR17, 0x1, URZ ;  /* 0x0000000111113890 */ /* 0x000fe4000fffe0ff */
[----:B------:R-:W-:Y:S01]  /*0f00*/  UISETP.NE.AND UP3, UPT, UR8, URZ, UPT ;  /* 0x000000ff0800728c */ /* 0x000fe2000bf65270 */
[----:B------:R-:W-:Y:S01]  /*0f10*/  ISETP.LT.U32.AND P0, PT, R14, R9, PT ;  /* 0x000000090e00720c */ /* 0x000fe20003f01070 */
[----:B------:R-:W-:Y:S01]  /*0f20*/  @!UP1 UIADD3 UR17, UPT, UPT, -UR17, URZ, URZ ;  /* 0x000000ff11119290 */ /* 0x000fe2000fffe1ff */
[----:B------:R-:W-:Y:S01]  /*0f30*/  SHF.R.S32.HI R3, RZ, 0x1f, R9 ;  /* 0x0000001fff037819 */ /* 0x000fe20000011409 */
[----:B------:R-:W-:Y:S02]  /*0f40*/  USEL UR5, URZ, 0x1, !UP3 ;  /* 0x00000001ff057887 */ /* 0x000fe4000d800000 */
[----:B------:R-:W-:Y:S01]  /*0f50*/  @!UP2 ULOP3.LUT UR17, URZ, UR4, URZ, 0x33, !UPT ;  /* 0x00000004ff11a292 */ /* 0x000fe2000f8e33ff */
[----:B------:R-:W-:Y:S01]  /*0f60*/  ISETP.LT.AND.EX P0, PT, R15, R3, PT, P0 ;  /* 0x000000030f00720c */ /* 0x000fe20003f01300 */
[----:B------:R-:W-:-:S03]  /*0f70*/  ULOP3.LUT UR6, UR6, UR5, URZ, 0xfc, !UPT ;  /* 0x0000000506067292 */ /* 0x000fc6000f8efcff */
        /* <DEDUP_REMOVED lines=25> */
.L_x_206:
[----:B------:R-:W-:Y:S01]  /*1110*/  IMAD.MOV.U32 R24, RZ, RZ, R14 ;  /* 0x000000ffff187224 */ /* 0x000fe200078e000e */
[----:B------:R-:W-:Y:S01]  /*1120*/  MOV R16, R9 ;  /* 0x0000000900107202 */ /* 0x000fe20000000f00 */
[----:B------:R-:W-:Y:S01]  /*1130*/  IMAD.MOV.U32 R13, RZ, RZ, R3 ;  /* 0x000000ffff0d7224 */ /* 0x000fe200078e0003 */
[----:B------:R-:W-:Y:S02]  /*1140*/  MOV R14, 0x1160 ;  /* 0x00001160000e7802 */ /* 0x000fe40000000f00 */
[----:B------:R-:W-:Y:S05]  /*1150*/  CALL.REL.NOINC `($__internal_5_$__cuda_sm20_div_s64) ;  /* 0x0000002c00a07944 */ /* 0x000fea0003c00000 */
[----:B------:R-:W-:Y:S02]  /*1160*/  MOV R30, R0 ;  /* 0x00000000001e7202 */ /* 0x000fe40000000f00 */
[----:B------:R-:W-:Y:S02]  /*1170*/  MOV R31, R11 ;  /* 0x0000000b001f7202 */ /* 0x000fe40000000f00 */
.L_x_207:
[----:B------:R-:W-:Y:S05]  /*1180*/  BSYNC.RECONVERGENT B0 ;  /* 0x0000000000007941 */ /* 0x000fea0003800200 */
.L_x_205:
        /* <DEDUP_REMOVED lines=18> */
[----:B------:R-:W-:-:S05]  /*12b0*/  IMAD R0, R8, R0, R5 ;  /* 0x0000000008007224 */ /* 0x000fca00078e0205 */
[----:B------:R-:W-:-:S13]  /*12c0*/  ISETP.GT.U32.AND P1, PT, R11, R0, PT ;  /* 0x000000000b00720c */ /* 0x000fda0003f24070 */
[----:B------:R-:W-:Y:S02]  /*12d0*/  @!P1 IMAD.IADD R0, R0, 0x1, -R11 ;  /* 0x0000000100009824 */ /* 0x000fe400078e0a0b */
[----:B------:R-:W-:Y:S01]  /*12e0*/  @!P1 VIADD R8, R8, 0x1 ;  /* 0x0000000108089836 */ /* 0x000fe20000000000 */
[----:B------:R-:W-:Y:S02]  /*12f0*/  ISETP.NE.AND P1, PT, RZ, UR22, PT ;  /* 0x00000016ff007c0c */ /* 0x000fe4000bf25270 */
[-C--:B------:R-:W-:Y:S02]  /*1300*/  ISETP.GE.U32.AND P2, PT, R0, R11.reuse, PT ;  /* 0x0000000b0000720c */ /* 0x080fe40003f46070 */
[----:B------:R-:W-:-:S04]  /*1310*/  LOP3.LUT R0, R2, R11, RZ, 0x3c, !PT ;  /* 0x0000000b02007212 */ /* 0x000fc800078e3cff */
[----:B------:R-:W-:-:S07]  /*1320*/  ISETP.GE.AND P0, PT, R0, RZ, PT ;  /* 0x000000ff0000720c */ /* 0x000fce0003f06270 */
[----:B------:R-:W-:-:S06]  /*1330*/  @P2 VIADD R8, R8, 0x1 ;  /* 0x0000000108082836 */ /* 0x000fcc0000000000 */
        /* <DEDUP_REMOVED lines=30> */
.L_x_209:
[----:B------:R-:W-:Y:S01]  /*1520*/  IMAD.MOV.U32 R24, RZ, RZ, R6 ;  /* 0x000000ffff187224 */ /* 0x000fe200078e0006 */
[----:B------:R-:W-:Y:S01]  /*1530*/  MOV R15, R7 ;  /* 0x00000007000f7202 */ /* 0x000fe20000000f00 */
[----:B------:R-:W-:Y:S01]  /*1540*/  IMAD.MOV.U32 R16, RZ, RZ, R8 ;  /* 0x000000ffff107224 */ /* 0x000fe200078e0008 */
[----:B------:R-:W-:Y:S02]  /*1550*/  MOV R14, 0x1570 ;  /* 0x00001570000e7802 */ /* 0x000fe40000000f00 */
[----:B------:R-:W-:Y:S05]  /*1560*/  CALL.REL.NOINC `($__internal_5_$__cuda_sm20_div_s64) ;  /* 0x00000028009c7944 */ /* 0x000fea0003c00000 */
[----:B------:R-:W-:Y:S02]  /*1570*/  MOV R22, R0 ;  /* 0x0000000000167202 */ /* 0x000fe40000000f00 */
[----:B------:R-:W-:Y:S02]  /*1580*/  MOV R23, R11 ;  /* 0x0000000b00177202 */ /* 0x000fe40000000f00 */
.L_x_210:
[----:B------:R-:W-:Y:S05]  /*1590*/  BSYNC.RECONVERGENT B0 ;  /* 0x0000000000007941 */ /* 0x000fea0003800200 */
.L_x_208:
[----:B------:R-:W0:Y:S01]  /*15a0*/  LDCU UR8, c[0x0][0x434] ;  /* 0x00008680ff0877ac */ /* 0x000e220008000800 */
[----:B------:R-:W-:Y:S01]  /*15b0*/  HFMA2 R12, -RZ, RZ, 0, 0 ;  /* 0x00000000ff0c7431 */ /* 0x000fe200000001ff */
[----:B------:R-:W1:Y:S01]  /*15c0*/  S2R R17, SR_TID.X ;  /* 0x0000000000117919 */ /* 0x000e620000002100 */
[----:B------:R-:W-:Y:S01]  /*15d0*/  BSSY.RECONVERGENT B0, `(.L_x_211) ;  /* 0x000004e000007945 */ /* 0x000fe20003800200 */
[----:B------:R-:W-:Y:S01]  /*15e0*/  USHF.R.S32.HI UR4, URZ, 0x1f, UR22 ;  /* 0x0000001fff047899 */ /* 0x000fe20008011416 */
[----:B------:R-:W2:Y:S03]  /*15f0*/  LDCU UR5, c[0x0][0x534] ;  /* 0x0000a680ff0577ac */ /* 0x000ea60008000800 */
[----:B------:R-:W-:Y:S01]  /*1600*/  ULOP3.LUT UR4, UR4, 0x1, URZ, 0xfc, !UPT ;  /* 0x0000000104047892 */ /* 0x000fe2000f8efcff */
[----:B------:R-:W3:Y:S01]  /*1610*/  LDCU.64 UR10, c[0x0][0x358] ;  /* 0x00006b00ff0a77ac */ /* 0x000ee20008000a00 */
[----:B0-----:R-:W-:-:S04]  /*1620*/  IABS R6, UR8 ;  /* 0x0000000800067c13 */ /* 0x001fc80008000000 */
[----:B------:R-:W0:Y:S08]  /*1630*/  I2F.RP R7, R6 ;  /* 0x0000000600077306 */ /* 0x000e300000209400 */
[----:B0-----:R-:W0:Y:S02]  /*1640*/  MUFU.RCP R13, R7 ;  /* 0x00000007000d7308 */ /* 0x001e240000001000 */
[----:B0-----:R-:W-:-:S06]  /*1650*/  VIADD R13, R13, 0xffffffe ;  /* 0x0ffffffe0d0d7836 */ /* 0x001fcc0000000000 */
[----:B------:R-:W0:Y:S02]  /*1660*/  F2I.FTZ.U32.TRUNC.NTZ R13, R13 ;  /* 0x0000000d000d7305 */ /* 0x000e24000021f000 */
[----:B0-----:R-:W-:-:S04]  /*1670*/  IMAD.MOV R0, RZ, RZ, -R13 ;  /* 0x000000ffff007224 */ /* 0x001fc800078e0a0d */
[----:B------:R-:W-:Y:S01]  /*1680*/  IMAD R5, R0, R6, RZ ;  /* 0x0000000600057224 */ /* 0x000fe200078e02ff */
[----:B------:R-:W-:Y:S02]  /*1690*/  IABS R0, R2 ;  /* 0x0000000200007213 */ /* 0x000fe40000000000 */
[----:B------:R-:W-:Y:S01]  /*16a0*/  LOP3.LUT R2, R2, UR8, RZ, 0x3c, !PT ;  /* 0x0000000802027c12 */ /* 0x000fe2000f8e3cff */
[----:B------:R-:W-:-:S03]  /*16b0*/  IMAD.HI.U32 R5, R13, R5, R12 ;  /* 0x000000050d057227 */ /* 0x000fc600078e000c */
[----:B------:R-:W-:-:S03]  /*16c0*/  ISETP.GE.AND P1, PT, R2, RZ, PT ;  /* 0x000000ff0200720c */ /* 0x000fc60003f26270 */
[----:B------:R-:W-:-:S04]  /*16d0*/  IMAD.HI.U32 R12, R5, R0, RZ ;  /* 0x00000000050c7227 */ /* 0x000fc800078e00ff */
[----:B------:R-:W-:-:S04]  /*16e0*/  IMAD.MOV R5, RZ, RZ, -R12 ;  /* 0x000000ffff057224 */ /* 0x000fc800078e0a0c */
[C---:B------:R-:W-:Y:S02]  /*16f0*/  IMAD R5, R6.reuse, R5, R0 ;  /* 0x0000000506057224 */ /* 0x040fe400078e0200 */
[----:B------:R-:W0:Y:S03]  /*1700*/  LDC R0, c[0x0][0x3e0] ;  /* 0x0000f800ff007b82 */ /* 0x000e260000000800 */
[----:B------:R-:W-:-:S13]  /*1710*/  ISETP.GT.U32.AND P0, PT, R6, R5, PT ;  /* 0x000000050600720c */ /* 0x000fda0003f04070 */
[----:B------:R-:W-:Y:S01]  /*1720*/  @!P0 IMAD.IADD R5, R5, 0x1, -R6 ;  /* 0x0000000105058824 */ /* 0x000fe200078e0a06 */
[----:B------:R-:W-:Y:S02]  /*1730*/  @!P0 IADD3 R12, PT, PT, R12, 0x1, RZ ;  /* 0x000000010c0c8810 */ /* 0x000fe40007ffe0ff */
[----:B------:R-:W-:Y:S02]  /*1740*/  ISETP.NE.AND P0, PT, RZ, UR8, PT ;  /* 0x00000008ff007c0c */ /* 0x000fe4000bf05270 */
[----:B------:R-:W-:Y:S02]  /*1750*/  ISETP.GE.U32.AND P2, PT, R5, R6, PT ;  /* 0x000000060500720c */ /* 0x000fe40003f46070 */
[----:B0-----:R-:W-:-:S04]  /*1760*/  IABS R5, R0 ;  /* 0x0000000000057213 */ /* 0x001fc80000000000 */
[----:B------:R-:W0:Y:S07]  /*1770*/  I2F.RP R18, R5 ;  /* 0x0000000500127306 */ /* 0x000e2e0000209400 */
[----:B------:R-:W-:-:S05]  /*1780*/  @P2 VIADD R12, R12, 0x1 ;  /* 0x000000010c0c2836 */ /* 0x000fca0000000000 */
[----:B------:R-:W-:Y:S02]  /*1790*/  @!P1 IADD3 R12, PT, PT, -R12, RZ, RZ ;  /* 0x000000ff0c0c9210 */ /* 0x000fe40007ffe1ff */
[----:B------:R-:W-:Y:S01]  /*17a0*/  @!P0 LOP3.LUT R12, RZ, UR8, RZ, 0x33, !PT ;  /* 0x00000008ff0c8c12 */ /* 0x000fe2000f8e33ff */
[----:B0-----:R-:W0:Y:S04]  /*17b0*/  MUFU.RCP R18, R18 ;  /* 0x0000001200127308 */ /* 0x001e280000001000 */
[----:B------:R-:W-:Y:S01]  /*17c0*/  IMAD R6, R12, UR4, RZ ;  /* 0x000000040c067c24 */ /* 0x000fe2000f8e02ff */
[----:B------:R-:W4:Y:S04]  /*17d0*/  LDCU UR4, c[0x0][0x430] ;  /* 0x00008600ff0477ac */ /* 0x000f280008000800 */
[----:B------:R-:W-:-:S02]  /*17e0*/  IABS R16, R6 ;  /* 0x0000000600107213 */ /* 0x000fc40000000000 */
[----:B------:R-:W-:Y:S02]  /*17f0*/  IABS R15, R6 ;  /* 0x00000006000f7213 */ /* 0x000fe40000000000 */
[----:B------:R-:W5:Y:S01]  /*1800*/  I2F.RP R2, R16 ;  /* 0x0000001000027306 */ /* 0x000f620000209400 */
[----:B------:R-:W-:Y:S02]  /*1810*/  VIADD R7, R16, UR18 ;  /* 0x0000001210077c36 */ /* 0x000fe40008000000 */
[----:B------:R-:W-:Y:S01]  /*1820*/  IMAD.MOV R15, RZ, RZ, -R15 ;  /* 0x000000ffff0f7224 */ /* 0x000fe200078e0a0f */
[----:B0-----:R-:W-:Y:S02]  /*1830*/  IADD3 R18, PT, PT, R18, 0xffffffe, RZ ;  /* 0x0ffffffe12127810 */ /* 0x001fe40007ffe0ff */
[----:B------:R-:W-:Y:S02]  /*1840*/  IABS R13, R7 ;  /* 0x00000007000d7213 */ /* 0x000fe40000000000 */
[----:B------:R0:W-:Y:S01]  /*1850*/  F2I.FTZ.U32.TRUNC.NTZ R19, R18 ;  /* 0x0000001200137305 */ /* 0x0001e2000021f000 */
[----:B----4-:R-:W-:-:S07]  /*1860*/  UIMAD UR8, UR8, UR4, URZ ;  /* 0x00000004080872a4 */ /* 0x010fce000f8e02ff */
[----:B-----5:R-:W4:Y:S01]  /*1870*/  MUFU.RCP R24, R2 ;  /* 0x0000000200187308 */ /* 0x020f220000001000 */
[----:B0-----:R-:W-:Y:S02]  /*1880*/  IMAD.MOV.U32 R18, RZ, RZ, RZ ;  /* 0x000000ffff127224 */ /* 0x001fe400078e00ff */
[----:B----4-:R-:W-:Y:S02]  /*1890*/  VIADD R24, R24, 0xffffffe ;  /* 0x0ffffffe18187836 */ /* 0x010fe40000000000 */
[----:B------:R-:W-:-:S03]  /*18a0*/  IMAD.MOV R2, RZ, RZ, -R19 ;  /* 0x000000ffff027224 */ /* 0x000fc600078e0a13 */
[----:B------:R-:W0:Y:S02]  /*18b0*/  F2I.FTZ.U32.TRUNC.NTZ R25, R24 ;  /* 0x0000001800197305 */ /* 0x000e24000021f000 */
[----:B0-----:R-:W-:Y:S02]  /*18c0*/  IADD3 R11, PT, PT, RZ, -R25, RZ ;  /* 0x80000019ff0b7210 */ /* 0x001fe40007ffe0ff */
[----:B------:R-:W-:-:S03]  /*18d0*/  MOV R24, RZ ;  /* 0x000000ff00187202 */ /* 0x000fc60000000f00 */
[----:B------:R-:W-:Y:S01]  /*18e0*/  IMAD R20, R11, R16, RZ ;  /* 0x000000100b147224 */ /* 0x000fe200078e02ff */
[----:B-1----:R-:W-:-:S03]  /*18f0*/  SHF.R.U32.HI R11, RZ, 0x2, R17 ;  /* 0x00000002ff0b7819 */ /* 0x002fc60000011611 */
[----:B------:R-:W-:Y:S01]  /*1900*/  IMAD.HI.U32 R20, R25, R20, R24 ;  /* 0x0000001419147227 */ /* 0x000fe200078e0018 */
[----:B--2---:R-:W-:-:S05]  /*1910*/  ISETP.GE.AND P0, PT, R11, UR5, PT ;  /* 0x000000050b007c0c */ /* 0x004fca000bf06270 */
[----:B------:R-:W-:-:S04]  /*1920*/  IMAD.HI.U32 R20, R20, R13, RZ ;  /* 0x0000000d14147227 */ /* 0x000fc800078e00ff */
[----:B------:R-:W-:-:S05]  /*1930*/  IMAD R15, R20, R15, R13 ;  /* 0x0000000f140f7224 */ /* 0x000fca00078e020d */
[----:B------:R-:W-:-:S13]  /*1940*/  ISETP.GT.U32.AND P2, PT, R16, R15, PT ;  /* 0x0000000f1000720c */ /* 0x000fda0003f44070 */
[----:B------:R-:W-:-:S04]  /*1950*/  @!P2 IADD3 R15, PT, PT, R15, -R16, RZ ;  /* 0x800000100f0fa210 */ /* 0x000fc80007ffe0ff */
[----:B------:R-:W-:Y:S01]  /*1960*/  ISETP.GE.U32.AND P1, PT, R15, R16, PT ;  /* 0x000000100f00720c */ /* 0x000fe20003f26070 */
[----:B------:R-:W-:-:S04]  /*1970*/  IMAD R15, R2, R5, RZ ;  /* 0x00000005020f7224 */ /* 0x000fc800078e02ff */
[----:B------:R-:W-:Y:S01]  /*1980*/  IMAD.HI.U32 R14, R19, R15, R18 ;  /* 0x0000000f130e7227 */ /* 0x000fe200078e0012 */
[----:B------:R-:W-:Y:S01]  /*1990*/  MOV R15, 0xff800000 ;  /* 0xff800000000f7802 */ /* 0x000fe20000000f00 */
[----:B---3--:R-:W-:Y:S06]  /*19a0*/  @P0 BRA `(.L_x_212) ;  /* 0x0000000000400947 */ /* 0x008fec0003800000 */
[----:B------:R-:W-:Y:S01]  /*19b0*/  UIADD3 UR5, UP1, UPT, UR21, -UR20, URZ ;  /* 0x8000001415057290 */ /* 0x000fe2000ff3e0ff */
[----:B------:R-:W-:-:S03]  /*19c0*/  LOP3.LUT R18, R17, 0x3, RZ, 0xc0, !PT ;  /* 0x0000000311127812 */ /* 0x000fc600078ec0ff */
[----:B------:R-:W-:Y:S02]  /*19d0*/  UIADD3.X UR4, UPT, UPT, UR15, -0x1, URZ, UP1, !UPT ;  /* 0xffffffff0f047890 */ /* 0x000fe40008ffe4ff */
[----:B------:R-:W-:-:S04]  /*19e0*/  ISETP.LT.U32.AND P0, PT, R18, UR5, PT ;  /* 0x0000000512007c0c */ /* 0x000fc8000bf01070 */
[----:B------:R-:W-:-:S05]  /*19f0*/  IMAD.U32 R2, RZ, RZ, UR4 ;  /* 0x00000004ff027e24 */ /* 0x000fca000f8e00ff */
[----:B------:R-:W-:-:S13]  /*1a00*/  ISETP.GT.AND.EX P0, PT, R2, RZ, PT, P0 ;  /* 0x000000ff0200720c */ /* 0x000fda0003f04300 */
[----:B------:R-:W-:Y:S05]  /*1a10*/  @!P0 BRA `(.L_x_212) ;  /* 0x0000000000248947 */ /* 0x000fea0003800000 */
[----:B------:R-:W0:Y:S01]  /*1a20*/  LDCU.64 UR4, c[0x0][0x428] ;  /* 0x00008500ff0477ac */ /* 0x000e220008000a00 */
[----:B------:R-:W-:Y:S01]  /*1a30*/  IADD3 R18, P0, PT, R18, UR20, RZ ;  /* 0x0000001412127c10 */ /* 0x000fe2000ff1e0ff */
[----:B------:R-:W-:-:S04]  /*1a40*/  IMAD R2, R11, UR15, RZ ;  /* 0x0000000f0b027c24 */ /* 0x000fc8000f8e02ff */
[----:B------:R-:W-:Y:S02]  /*1a50*/  IMAD.X R19, RZ, RZ, RZ, P0 ;  /* 0x000000ffff137224 */ /* 0x000fe400000e06ff */
[----:B------:R-:W-:-:S05]  /*1a60*/  IMAD.WIDE.U32 R18, R11, UR21, R18 ;  /* 0x000000150b127c25 */ /* 0x000fca000f8e0012 */
[----:B------:R-:W-:Y:S02]  /*1a70*/  IADD3 R2, PT, PT, R19, R2, RZ ;  /* 0x0000000213027210 */ /* 0x000fe40007ffe0ff */
[----:B0-----:R-:W-:-:S04]  /*1a80*/  LEA R24, P0, R18, UR4, 0x2 ;  /* 0x0000000412187c11 */ /* 0x001fc8000f8010ff */
[----:B------:R-:W-:-:S05]  /*1a90*/  LEA.HI.X R25, R18, UR5, R2, 0x2, P0 ;  /* 0x0000000512197c11 */ /* 0x000fca00080f1402 */
[----:B------:R0:W5:Y:S04]  /*1aa0*/  LDG.E R15, desc[UR10][R24.64] ;  /* 0x0000000a180f7981 */ /* 0x000168000c1e1900 */
.L_x_212:
[----:B------:R-:W-:Y:S05]  /*1ab0*/  BSYNC.RECONVERGENT B0 ;  /* 0x0000000000007941 */ /* 0x000fea0003800200 */
.L_x_211:
[----:B------:R-:W1:Y:S01]  /*1ac0*/  S2R R21, SR_CgaCtaId ;  /* 0x0000000000157919 */ /* 0x000e620000008800 */
[----:B------:R-:W-:Y:S01]  /*1ad0*/  ISETP.GT.U32.AND P0, PT, R17, 0xf, PT ;  /* 0x0000000f1100780c */ /* 0x000fe20003f04070 */
[----:B------:R-:W-:Y:S01]  /*1ae0*/  @!P2 VIADD R20, R20, 0x1 ;  /* 0x000000011414a836 */ /* 0x000fe20000000000 */
[----:B------:R-:W-:Y:S01]  /*1af0*/  MOV R2, 0x400 ;  /* 0x0000040000027802 */ /* 0x000fe20000000f00 */
[----:B------:R-:W-:Y:S01]  /*1b00*/  BSSY.RECONVERGENT B1, `(.L_x_213) ;  /* 0x0000165000017945 */ /* 0x000fe20003800200 */
[----:B------:R-:W-:Y:S01]  /*1b10*/  ISETP.NE.AND P5, PT, R6, RZ, PT ;  /* 0x000000ff0600720c */ /* 0x000fe20003fa5270 */
[----:B------:R-:W-:-:S08]  /*1b20*/  @P1 VIADD R20, R20, 0x1 ;  /* 0x0000000114141836 */ /* 0x000fd00000000000 */
[----:B------:R-:W-:-:S05]  /*1b30*/  @!P0 IMAD.SHL.U32 R18, R17, 0x4, RZ ;  /* 0x0000000411128824 */ /* 0x000fca00078e00ff */
[----:B------:R-:W-:Y:S02]  /*1b40*/  @!P0 LOP3.LUT R18, R18, 0xc, RZ, 0xc0, !PT ;  /* 0x0000000c12128812 */ /* 0x000fe400078ec0ff */
[----:B-1----:R-:W-:Y:S02]  /*1b50*/  LEA R21, R21, R2, 0x18 ;  /* 0x0000000215157211 */ /* 0x002fe400078ec0ff */
[----:B------:R-:W-:-:S03]  /*1b60*/  LOP3.LUT R2, R17, 0x3, RZ, 0xc0, !PT ;  /* 0x0000000311027812 */ /* 0x000fc600078ec0ff */
[--C-:B------:R-:W-:Y:S02]  /*1b70*/  @!P0 IMAD R19, R11, 0x14, R21.reuse ;  /* 0x000000140b138824 */ /* 0x100fe400078e0215 */
[----:B------:R-:W-:Y:S02]  /*1b80*/  IMAD R2, R2, 0x14, R21 ;  /* 0x0000001402027824 */ /* 0x000fe400078e0215 */
[----:B------:R-:W-:Y:S02]  /*1b90*/  @!P0 IMAD.IADD R18, R19, 0x1, R18 ;  /* 0x0000000113128824 */ /* 0x000fe400078e0212 */
[----:B------:R-:W-:Y:S02]  /*1ba0*/  IMAD.MOV.U32 R21, RZ, RZ, -0x800000 ;  /* 0xff800000ff157424 */ /* 0x000fe400078e00ff */
[----:B------:R-:W-:Y:S01]  /*1bb0*/  IMAD R19, R11, 0x4, R2 ;  /* 0x000000040b137824 */ /* 0x000fe200078e0202 */
[----:B-----5:R-:W-:Y:S01]  /*1bc0*/  @!P0 STS [R18], R15 ;  /* 0x0000000f12008388 */ /* 0x020fe20000000800 */
[----:B------:R-:W-:Y:S06]  /*1bd0*/  BAR.SYNC.DEFER_BLOCKING 0x0 ;  /* 0x0000000000007b1d */ /* 0x000fec0000010000 */
[----:B------:R1:W2:Y:S02]  /*1be0*/  @!P0 LDS R21, [R19] ;  /* 0x0000000013158984 */ /* 0x0002a40000000800 */
[----:B-1----:R-:W-:-:S04]  /*1bf0*/  IMAD.HI.U32 R19, R14, R13, RZ ;  /* 0x0000000d0e137227 */ /* 0x002fc800078e00ff */
[----:B------:R-:W-:-:S04]  /*1c00*/  IMAD.MOV R14, RZ, RZ, -R19 ;  /* 0x000000ffff0e7224 */ /* 0x000fc800078e0a13 */
[----:B------:R-:W-:Y:S01]  /*1c10*/  IMAD R14, R5, R14, R13 ;  /* 0x0000000e050e7224 */ /* 0x000fe200078e020d */
[C---:B------:R-:W-:Y:S02]  /*1c20*/  LOP3.LUT R13, R7.reuse, R16, RZ, 0x3c, !PT ;  /* 0x00000010070d7212 */ /* 0x040fe400078e3cff */
[----:B------:R-:W-:Y:S02]  /*1c30*/  LOP3.LUT R7, R7, R0, RZ, 0x3c, !PT ;  /* 0x0000000007077212 */ /* 0x000fe400078e3cff */
[----:B------:R-:W-:Y:S02]  /*1c40*/  ISETP.GE.AND P3, PT, R13, RZ, PT ;  /* 0x000000ff0d00720c */ /* 0x000fe40003f66270 */
[----:B------:R-:W-:Y:S01]  /*1c50*/  ISETP.GE.AND P2, PT, R7, RZ, PT ;  /* 0x000000ff0700720c */ /* 0x000fe20003f46270 */
[----:B------:R-:W-:Y:S01]  /*1c60*/  IMAD.MOV.U32 R7, RZ, RZ, R20 ;  /* 0x000000ffff077224 */ /* 0x000fe200078e0014 */
[----:B--2---:R-:W1:Y:S01]  /*1c70*/  SHFL.BFLY PT, R2, R21, 0x2, 0x1f ;  /* 0x0c401f0015027f89 */ /* 0x004e6200000e0000 */
[----:B------:R-:W-:Y:S01]  /*1c80*/  SHF.R.S32.HI R13, RZ, 0x1f, R6 ;  /* 0x0000001fff0d7819 */ /* 0x000fe20000011406 */
[----:B------:R-:W-:-:S02]  /*1c90*/  IMAD.MOV.U32 R20, RZ, RZ, 0x7f800000 ;  /* 0x7f800000ff147424 */ /* 0x000fc400078e00ff */
[----:B------:R-:W-:-:S05]  /*1ca0*/  IMAD R6, R6, UR8, RZ ;  /* 0x0000000806067c24 */ /* 0x000fca000f8e02ff */
[----:B------:R-:W-:Y:S01]  /*1cb0*/  @!P3 IMAD.MOV R7, RZ, RZ, -R7 ;  /* 0x000000ffff07b224 */ /* 0x000fe200078e0a07 */
[----:B------:R-:W-:Y:S02]  /*1cc0*/  ISETP.NE.AND P3, PT, R12, RZ, PT ;  /* 0x000000ff0c00720c */ /* 0x000fe40003f65270 */
[----:B------:R-:W-:Y:S02]  /*1cd0*/  @!P5 LOP3.LUT R7, RZ, R16, RZ, 0x33, !PT ;  /* 0x00000010ff07d212 */ /* 0x000fe400078e33ff */
[----:B------:R-:W-:-:S04]  /*1ce0*/  SEL R12, RZ, 0x1, !P3 ;  /* 0x00000001ff0c7807 */ /* 0x000fc80005800000 */
[----:B------:R-:W-:Y:S02]  /*1cf0*/  LOP3.LUT R12, R13, R12, RZ, 0xfc, !PT ;  /* 0x0000000c0d0c7212 */ /* 0x000fe400078efcff */
[----:B-1----:R-:W-:-:S05]  /*1d00*/  FMNMX.FTZ R27, R2, R21, !PT ;  /* 0x00000015021b7209 */ /* 0x002fca0007810000 */
[----:B------:R-:W1:Y:S02]  /*1d10*/  SHFL.BFLY PT, R2, R27, 0x1, 0x1f ;  /* 0x0c201f001b027f89 */ /* 0x000e6400000e0000 */
[----:B-1----:R-:W-:-:S04]  /*1d20*/  FMNMX.FTZ R2, R27, R2, !PT ;  /* 0x000000021b027209 */ /* 0x002fc80007810000 */
[----:B------:R-:W-:-:S04]  /*1d30*/  FSETP.NEU.FTZ.AND P0, PT, R2, -INF , PT ;  /* 0xff8000000200780b */ /* 0x000fc80003f1d000 */
[----:B------:R-:W-:Y:S02]  /*1d40*/  FSEL R2, R2, RZ, P0 ;  /* 0x000000ff02027208 */ /* 0x000fe40000000000 */
[----:B------:R-:W-:-:S03]  /*1d50*/  ISETP.GT.U32.AND P0, PT, R5, R14, PT ;  /* 0x0000000e0500720c */ /* 0x000fc60003f04070 */
[----:B0-----:R-:W-:-:S04]  /*1d60*/  FADD.FTZ R25, -R2, R21 ;  /* 0x0000001502197221 */ /* 0x001fc80000010100 */
[----:B------:R-:W-:-:S06]  /*1d70*/  FMUL.FTZ R25, R25, 1.4426950216293334961 ;  /* 0x3fb8aa3b19197820 */ /* 0x000fcc0000410000 */
[----:B------:R-:W0:Y:S01]  /*1d80*/  MUFU.EX2 R25, R25 ;  /* 0x0000001900197308 */ /* 0x000e220000000800 */
[----:B------:R-:W-:Y:S02]  /*1d90*/  @!P0 IMAD.IADD R14, R14, 0x1, -R5 ;  /* 0x000000010e0e8824 */ /* 0x000fe400078e0a05 */
[----:B------:R-:W-:Y:S01]  /*1da0*/  @!P0 VIADD R19, R19, 0x1 ;  /* 0x0000000113138836 */ /* 0x000fe20000000000 */
[----:B------:R-:W-:Y:S02]  /*1db0*/  ISETP.NE.AND P0, PT, R0, RZ, PT ;  /* 0x000000ff0000720c */ /* 0x000fe40003f05270 */
[----:B------:R-:W-:Y:S02]  /*1dc0*/  ISETP.GE.U32.AND P4, PT, R14, R5, PT ;  /* 0x000000050e00720c */ /* 0x000fe40003f86070 */
[----:B------:R-:W-:Y:S01]  /*1dd0*/  SHF.R.S32.HI R5, RZ, 0x1f, R7 ;  /* 0x0000001fff057819 */ /* 0x000fe20000011407 */
[----:B0-----:R-:W0:Y:S10]  /*1de0*/  SHFL.BFLY PT, R18, R25, 0x2, 0x1f ;  /* 0x0c401f0019127f89 */ /* 0x001e3400000e0000 */
[----:B------:R-:W-:-:S04]  /*1df0*/  @P4 VIADD R19, R19, 0x1 ;  /* 0x0000000113134836 */ /* 0x000fc80000000000 */
[----:B------:R-:W-:Y:S01]  /*1e00*/  @!P2 IMAD.MOV R19, RZ, RZ, -R19 ;  /* 0x000000ffff13a224 */ /* 0x000fe200078e0a13 */
[----:B------:R-:W-:Y:S02]  /*1e10*/  @!P0 LOP3.LUT R19, RZ, R0, RZ, 0x33, !PT ;  /* 0x00000000ff138212 */ /* 0x000fe400078e33ff */
[----:B------:R-:W-:Y:S02]  /*1e20*/  LOP3.LUT P0, RZ, R17, 0x3f3, RZ, 0xc0, !PT ;  /* 0x000003f311ff7812 */ /* 0x000fe4000780c0ff */
[----:B------:R-:W-:-:S04]  /*1e30*/  ISETP.LT.U32.AND P2, PT, R22, R7, PT ;  /* 0x000000071600720c */ /* 0x000fc80003f41070 */
[----:B------:R-:W-:Y:S01]  /*1e40*/  ISETP.LT.AND.EX P2, PT, R23, R5, PT, P2 ;  /* 0x000000051700720c */ /* 0x000fe20003f41320 */
[----:B------:R-:W-:-:S03]  /*1e50*/  IMAD R5, R19, UR9, RZ ;  /* 0x0000000913057c24 */ /* 0x000fc6000f8e02ff */
[----:B------:R-:W-:Y:S01]  /*1e60*/  SEL R7, R22, R7, P2 ;  /* 0x0000000716077207 */ /* 0x000fe20001000000 */
[----:B------:R-:W-:Y:S02]  /*1e70*/  IMAD R5, R12, R5, RZ ;  /* 0x000000050c057224 */ /* 0x000fe400078e02ff */
[----:B0-----:R-:W-:-:S05]  /*1e80*/  FADD.FTZ R18, R25, R18 ;  /* 0x0000001219127221 */ /* 0x001fca0000010000 */
[----:B------:R-:W0:Y:S02]  /*1e90*/  SHFL.BFLY PT, R15, R18, 0x1, 0x1f ;  /* 0x0c201f00120f7f89 */ /* 0x000e2400000e0000 */
[----:B0-----:R-:W-:-:S05]  /*1ea0*/  FADD.FTZ R15, R18, R15 ;  /* 0x0000000f120f7221 */ /* 0x001fca0000010000 */
[----:B------:R-:W-:-:S13]  /*1eb0*/  FSETP.NE.FTZ.AND P1, PT, R15, RZ, PT ;  /* 0x000000ff0f00720b */ /* 0x000fda0003f35000 */
[----:B------:R-:W0:Y:S02]  /*1ec0*/  @P1 MUFU.LG2 R15, R15 ;  /* 0x0000000f000f1308 */ /* 0x000e240000000c00 */
        /* <DEDUP_REMOVED lines=14> */
[----:B------:R-:W-:-:S03]  /*1fb0*/  IMAD R15, R11, UR19, RZ ;  /* 0x000000130b0f7c24 */ /* 0x000fc6000f8e02ff */
        /* <DEDUP_REMOVED lines=19> */
[----:B------:R0:W1:Y:S02]  /*20f0*/  F2I.FTZ.U32.TRUNC.NTZ R13, R12 ;  /* 0x0000000c000d7305 */ /* 0x000064000021f000 */
[----:B0-----:R-:W-:Y:S02]  /*2100*/  HFMA2 R12, -RZ, RZ, 0, 0 ;  /* 0x00000000ff0c7431 */ /* 0x001fe400000001ff */
[----:B-1----:R-:W-:-:S04]  /*2110*/  IMAD.MOV R0, RZ, RZ, -R13 ;  /* 0x000000ffff007224 */ /* 0x002fc800078e0a0d */
        /* <DEDUP_REMOVED lines=16> */
.L_x_216:
[----:B------:R-:W-:Y:S01]  /*2220*/  LEA.HI R24, R17, UR20, RZ, 0x1e ;  /* 0x0000001411187c11 */ /* 0x000fe2000f8ff0ff */
[----:B------:R-:W-:Y:S01]  /*2230*/  IMAD.MOV.U32 R15, RZ, RZ, RZ ;  /* 0x000000ffff0f7224 */ /* 0x000fe200078e00ff */
[----:B------:R-:W-:Y:S01]  /*2240*/  MOV R14, 0x2270 ;  /* 0x00002270000e7802 */ /* 0x000fe20000000f00 */
[----:B------:R-:W-:Y:S02]  /*2250*/  IMAD.MOV.U32 R16, RZ, RZ, R26 ;  /* 0x000000ffff107224 */ /* 0x000fe400078e001a */
[----:B------:R-:W-:Y:S05]  /*2260*/  CALL.REL.NOINC `($__internal_5_$__cuda_sm20_div_s64) ;  /* 0x0000001c005c7944 */ /* 0x000fea0003c00000 */
[----:B------:R-:W-:Y:S02]  /*2270*/  IADD3 R13, PT, PT, -R0, RZ, RZ ;  /* 0x000000ff000d7210 */ /* 0x000fe40007ffe1ff */
[----:B------:R-:W-:-:S03]  /*2280*/  MOV R27, R11 ;  /* 0x0000000b001b7202 */ /* 0x000fc60000000f00 */
[----:B------:R-:W-:Y:S01]  /*2290*/  IMAD R24, R26, R13, R24 ;  /* 0x0000000d1a187224 */ /* 0x000fe200078e0218 */
[----:B------:R-:W-:-:S07]  /*22a0*/  MOV R26, R0 ;  /* 0x00000000001a7202 */ /* 0x000fce0000000f00 */
.L_x_217:
[----:B------:R-:W-:Y:S01]  /*22b0*/  IABS R13, UR19 ;  /* 0x00000013000d7c13 */ /* 0x000fe20008000000 */
[----:B------:R-:W-:Y:S01]  /*22c0*/  IMAD R3, R3, R10, RZ ;  /* 0x0000000a03037224 */ /* 0x000fe200078e02ff */
[----:B------:R-:W-:Y:S01]  /*22d0*/  MOV R14, RZ ;  /* 0x000000ff000e7202 */ /* 0x000fe20000000f00 */
[----:B------:R-:W-:Y:S01]  /*22e0*/  BSSY.RECONVERGENT B0, `(.L_x_218) ;  /* 0x0000040000007945 */ /* 0x000fe20003800200 */
[----:B------:R-:W0:Y:S01]  /*22f0*/  I2F.U32.RP R16, R13 ;  /* 0x0000000d00107306 */ /* 0x000e220000209000 */
[----:B------:R-:W-:Y:S01]  /*2300*/  IABS R0, UR19 ;  /* 0x0000001300007c13 */ /* 0x000fe20008000000 */
[----:B------:R-:W-:Y:S01]  /*2310*/  IMAD R3, R9, R4, R3 ;  /* 0x0000000409037224 */ /* 0x000fe200078e0203 */
[----:B------:R-:W-:Y:S02]  /*2320*/  IABS R11, R24 ;  /* 0x00000018000b7213 */ /* 0x000fe40000000000 */
[----:B------:R-:W-:-:S04]  /*2330*/  LOP3.LUT R4, R24, UR19, RZ, 0x3c, !PT ;  /* 0x0000001318047c12 */ /* 0x000fc8000f8e3cff */
[----:B------:R-:W-:Y:S01]  /*2340*/  ISETP.GE.AND P0, PT, R4, RZ, PT ;  /* 0x000000ff0400720c */ /* 0x000fe20003f06270 */
[----:B0-----:R-:W0:Y:S02]  /*2350*/  MUFU.RCP R15, R16 ;  /* 0x00000010000f7308 */ /* 0x001e240000001000 */
[----:B0-----:R-:W-:-:S06]  /*2360*/  VIADD R15, R15, 0xffffffe ;  /* 0x0ffffffe0f0f7836 */ /* 0x001fcc0000000000 */
[----:B------:R-:W0:Y:S02]  /*2370*/  F2I.FTZ.U32.TRUNC.NTZ R15, R15 ;  /* 0x0000000f000f7305 */ /* 0x000e24000021f000 */
[----:B0-----:R-:W-:-:S04]  /*2380*/  IMAD.MOV R12, RZ, RZ, -R15 ;  /* 0x000000ffff0c7224 */ /* 0x001fc800078e0a0f */
[----:B------:R-:W-:-:S04]  /*2390*/  IMAD R12, R12, R13, RZ ;  /* 0x0000000d0c0c7224 */ /* 0x000fc800078e02ff */
[----:B------:R-:W-:-:S04]  /*23a0*/  IMAD.HI.U32 R14, R15, R12, R14 ;  /* 0x0000000c0f0e7227 */ /* 0x000fc800078e000e */
[----:B------:R-:W-:Y:S02]  /*23b0*/  IMAD.MOV R12, RZ, RZ, -R0 ;  /* 0x000000ffff0c7224 */ /* 0x000fe400078e0a00 */
[----:B------:R-:W-:-:S04]  /*23c0*/  IMAD.HI.U32 R0, R14, R11, RZ ;  /* 0x0000000b0e007227 */ /* 0x000fc800078e00ff */
[----:B------:R-:W-:Y:S02]  /*23d0*/  IMAD R12, R0, R12, R11 ;  /* 0x0000000c000c7224 */ /* 0x000fe400078e020b */
[----:B------:R-:W-:-:S03]  /*23e0*/  IMAD.WIDE.U32 R14, R9, R10, RZ ;  /* 0x0000000a090e7225 */ /* 0x000fc600078e00ff */
[----:B------:R-:W-:Y:S01]  /*23f0*/  ISETP.GT.U32.AND P1, PT, R13, R12, PT ;  /* 0x0000000c0d00720c */ /* 0x000fe20003f24070 */
[----:B------:R-:W-:Y:S02]  /*2400*/  IMAD.IADD R3, R15, 0x1, R3 ;  /* 0x000000010f037824 */ /* 0x000fe400078e0203 */
[----:B------:R-:W-:-:S04]  /*2410*/  IMAD.WIDE.U32 R32, R14, R30, RZ ;  /* 0x0000001e0e207225 */ /* 0x000fc800078e00ff */
[----:B------:R-:W-:-:S04]  /*2420*/  IMAD R3, R3, R30, RZ ;  /* 0x0000001e03037224 */ /* 0x000fc800078e02ff */
[----:B------:R-:W-:Y:S02]  /*2430*/  IMAD R3, R31, R14, R3 ;  /* 0x0000000e1f037224 */ /* 0x000fe400078e0203 */
[-C--:B------:R-:W-:Y:S02]  /*2440*/  @!P1 IADD3 R12, PT, PT, R12, -R13.reuse, RZ ;  /* 0x8000000d0c0c9210 */ /* 0x080fe40007ffe0ff */
[----:B------:R-:W-:Y:S02]  /*2450*/  @!P1 IADD3 R0, PT, PT, R0, 0x1, RZ ;  /* 0x0000000100009810 */ /* 0x000fe40007ffe0ff */
[----:B------:R-:W-:Y:S01]  /*2460*/  ISETP.GE.U32.AND P2, PT, R12, R13, PT ;  /* 0x0000000d0c00720c */ /* 0x000fe20003f46070 */
[----:B------:R-:W-:Y:S01]  /*2470*/  IMAD.IADD R13, R33, 0x1, R3 ;  /* 0x00000001210d7824 */ /* 0x000fe200078e0203 */
[----:B------:R-:W-:-:S11]  /*2480*/  ISETP.NE.AND P1, PT, RZ, UR19, PT ;  /* 0x00000013ff007c0c */ /* 0x000fd6000bf25270 */
[----:B------:R-:W-:-:S05]  /*2490*/  @P2 VIADD R0, R0, 0x1 ;  /* 0x0000000100002836 */ /* 0x000fca0000000000 */
[----:B------:R-:W-:Y:S02]  /*24a0*/  MOV R4, R0 ;  /* 0x0000000000047202 */ /* 0x000fe40000000f00 */
[----:B------:R-:W-:Y:S02]  /*24b0*/  LOP3.LUT R0, R27, R13, RZ, 0xfc, !PT ;  /* 0x0000000d1b007212 */ /* 0x000fe400078efcff */
[----:B------:R-:W-:Y:S02]  /*24c0*/  @!P0 IADD3 R4, PT, PT, -R4, RZ, RZ ;  /* 0x000000ff04048210 */ /* 0x000fe40007ffe1ff */
[----:B------:R-:W-:Y:S02]  /*24d0*/  ISETP.NE.U32.AND P0, PT, R0, RZ, PT ;  /* 0x000000ff0000720c */ /* 0x000fe40003f05070 */
[----:B------:R-:W-:-:S04]  /*24e0*/  @!P1 LOP3.LUT R4, RZ, UR19, RZ, 0x33, !PT ;  /* 0x00000013ff049c12 */ /* 0x000fc8000f8e33ff */
[----:B------:R-:W-:-:S05]  /*24f0*/  IADD3 R3, PT, PT, -R4, RZ, RZ ;  /* 0x000000ff04037210 */ /* 0x000fca0007ffe1ff */
        /* <DEDUP_REMOVED lines=23> */
.L_x_219:
[----:B------:R-:W-:Y:S01]  /*2670*/  IMAD.MOV.U32 R24, RZ, RZ, R26 ;  /* 0x000000ffff187224 */ /* 0x000fe200078e001a */
[----:B------:R-:W-:Y:S01]  /*2680*/  MOV R15, R27 ;  /* 0x0000001b000f7202 */ /* 0x000fe20000000f00 */
[----:B------:R-:W-:Y:S01]  /*2690*/  IMAD.MOV.U32 R16, RZ, RZ, R32 ;  /* 0x000000ffff107224 */ /* 0x000fe200078e0020 */
[----:B------:R-:W-:Y:S02]  /*26a0*/  MOV R14, 0x26c0 ;  /* 0x000026c0000e7802 */ /* 0x000fe40000000f00 */
[----:B------:R-:W-:Y:S05]  /*26b0*/  CALL.REL.NOINC `($__internal_5_$__cuda_sm20_div_s64) ;  /* 0x0000001800487944 */ /* 0x000fea0003c00000 */
[----:B------:R-:W-:-:S05]  /*26c0*/  IADD3 R27, PT, PT, -R0, RZ, RZ ;  /* 0x000000ff001b7210 */ /* 0x000fca0007ffe1ff */
[----:B------:R-:W-:Y:S02]  /*26d0*/  IMAD R27, R27, R32, R26 ;  /* 0x000000201b1b7224 */ /* 0x000fe400078e021a */
.L_x_220:
[----:B------:R-:W-:Y:S05]  /*26e0*/  BSYNC.RECONVERGENT B0 ;  /* 0x0000000000007941 */ /* 0x000fea0003800200 */
.L_x_218:
[----:B------:R-:W-:Y:S01]  /*26f0*/  IABS R24, R10 ;  /* 0x0000000a00187213 */ /* 0x000fe20000000000 */
[----:B------:R-:W0:Y:S01]  /*2700*/  LDCU UR12, c[0x0][0x430] ;  /* 0x00008600ff0c77ac */ /* 0x000e220008000800 */
[----:B------:R-:W-:Y:S02]  /*2710*/  IABS R12, R9 ;  /* 0x00000009000c7213 */ /* 0x000fe40000000000 */
[----:B------:R-:W1:Y:S01]  /*2720*/  I2F.U32.RP R14, R24 ;  /* 0x00000018000e7306 */ /* 0x000e620000209000 */
[----:B------:R-:W-:Y:S01]  /*2730*/  IABS R19, R8 ;  /* 0x0000000800137213 */ /* 0x000fe20000000000 */
[----:B------:R-:W2:Y:S01]  /*2740*/  LDCU UR4, c[0x0][0x434] ;  /* 0x00008680ff0477ac */ /* 0x000ea20008000800 */
[----:B------:R-:W-:Y:S02]  /*2750*/  IABS R11, R7 ;  /* 0x00000007000b7213 */ /* 0x000fe40000000000 */
[----:B------:R-:W-:Y:S01]  /*2760*/  IABS R25, R10 ;  /* 0x0000000a00197213 */ /* 0x000fe20000000000 */
[----:B------:R-:W-:Y:S01]  /*2770*/  UIMAD UR13, UR7, UR8, URZ ;  /* 0x00000008070d72a4 */ /* 0x000fe2000f8e02ff */
[----:B------:R-:W-:Y:S01]  /*2780*/  ISETP.NE.AND P5, PT, R9, RZ, PT ;  /* 0x000000ff0900720c */ /* 0x000fe20003fa5270 */
[----:B------:R-:W3:Y:S01]  /*2790*/  I2F.U32.RP R18, R12 ;  /* 0x0000000c00127306 */ /* 0x000ee20000209000 */
[----:B------:R-:W-:Y:S01]  /*27a0*/  IADD3 R25, PT, PT, RZ, -R25, RZ ;  /* 0x80000019ff197210 */ /* 0x000fe20007ffe0ff */
[----:B0-----:R-:W-:-:S06]  /*27b0*/  USEL UR12, UR12, 0x1, UP0 ;  /* 0x000000010c0c7887 */ /* 0x001fcc0008000000 */
[----:B-1----:R-:W0:Y:S01]  /*27c0*/  MUFU.RCP R14, R14 ;  /* 0x0000000e000e7308 */ /* 0x002e220000001000 */
[----:B------:R-:W-:Y:S02]  /*27d0*/  USHF.R.S32.HI UR5, URZ, 0x1f, UR12 ;  /* 0x0000001fff057899 */ /* 0x000fe4000801140c */
[----:B--2---:R-:W-:-:S05]  /*27e0*/  UIMAD UR4, UR12, UR4, URZ ;  /* 0x000000040c0472a4 */ /* 0x004fca000f8e02ff */
[----:B---3--:R-:W1:Y:S08]  /*27f0*/  MUFU.RCP R13, R18 ;  /* 0x00000012000d7308 */ /* 0x008e700000001000 */
[----:B------:R-:W-:Y:S01]  /*2800*/  I2F.U32.RP R16, R19 ;  /* 0x0000001300107306 */ /* 0x000fe20000209000 */
[----:B0-----:R-:W-:-:S07]  /*2810*/  VIADD R30, R14, 0xffffffe ;  /* 0x0ffffffe0e1e7836 */ /* 0x001fce0000000000 */
[----:B------:R-:W0:Y:S01]  /*2820*/  F2I.FTZ.U32.TRUNC.NTZ R31, R30 ;  /* 0x0000001e001f7305 */ /* 0x000e22000021f000 */
[----:B-1----:R-:W-:-:S07]  /*2830*/  VIADD R14, R13, 0xffffffe ;  /* 0x0ffffffe0d0e7836 */ /* 0x002fce0000000000 */
[----:B------:R1:W2:Y:S01]  /*2840*/  F2I.FTZ.U32.TRUNC.NTZ R15, R14 ;  /* 0x0000000e000f7305 */ /* 0x0002a2000021f000 */
[----:B0-----:R-:W-:Y:S01]  /*2850*/  IADD3 R13, PT, PT, RZ, -R31, RZ ;  /* 0x8000001fff0d7210 */ /* 0x001fe20007ffe0ff */
[----:B------:R-:W-:-:S06]  /*2860*/  IMAD.MOV.U32 R30, RZ, RZ, RZ ;  /* 0x000000ffff1e7224 */ /* 0x000fcc00078e00ff */
[----:B------:R0:W-:Y:S01]  /*2870*/  MUFU.RCP R22, R16 ;  /* 0x0000001000167308 */ /* 0x0001e20000001000 */
[----:B------:R-:W-:Y:S02]  /*2880*/  IMAD R13, R13, R24, RZ ;  /* 0x000000180d0d7224 */ /* 0x000fe400078e02ff */
[----:B-1----:R-:W-:-:S05]  /*2890*/  IMAD.MOV.U32 R14, RZ, RZ, RZ ;  /* 0x000000ffff0e7224 */ /* 0x002fca00078e00ff */
[----:B------:R-:W1:Y:S01]  /*28a0*/  I2F.U32.RP R28, R11 ;  /* 0x0000000b001c7306 */ /* 0x000e620000209000 */
[----:B0-----:R-:W-:-:S04]  /*28b0*/  IMAD.HI.U32 R16, R31, R13, R30 ;  /* 0x0000000d1f107227 */ /* 0x001fc800078e001e */
[----:B--2---:R-:W-:-:S03]  /*28c0*/  IMAD.MOV R13, RZ, RZ, -R15 ;  /* 0x000000ffff0d7224 */ /* 0x004fc600078e0a0f */
[----:B-1----:R-:W0:Y:S01]  /*28d0*/  MUFU.RCP R28, R28 ;  /* 0x0000001c001c7308 */ /* 0x002e220000001000 */
[----:B------:R-:W-:Y:S02]  /*28e0*/  VIADD R22, R22, 0xffffffe ;  /* 0x0ffffffe16167836 */ /* 0x000fe40000000000 */
[----:B------:R-:W-:-:S04]  /*28f0*/  IMAD R13, R13, R12, RZ ;  /* 0x0000000c0d0d7224 */ /* 0x000fc800078e02ff */
[----:B------:R-:W-:Y:S01]  /*2900*/  IMAD.HI.U32 R14, R15, R13, R14 ;  /* 0x0000000d0f0e7227 */ /* 0x000fe200078e000e */
[----:B------:R-:W-:Y:S01]  /*2910*/  IABS R15, R27 ;  /* 0x0000001b000f7213 */ /* 0x000fe20000000000 */
[----:B------:R-:W1:Y:S04]  /*2920*/  F2I.FTZ.U32.TRUNC.NTZ R23, R22 ;  /* 0x0000001600177305 */ /* 0x000e68000021f000 */
[----:B------:R-:W-:-:S04]  /*2930*/  IMAD.HI.U32 R16, R16, R15, RZ ;  /* 0x0000000f10107227 */ /* 0x000fc800078e00ff */
[----:B------:R-:W-:Y:S02]  /*2940*/  IMAD R25, R16, R25, R15 ;  /* 0x0000001910197224 */ /* 0x000fe400078e020f */
[----:B------:R-:W2:Y:S01]  /*2950*/  LDC R15, c[0x0][0x3e0] ;  /* 0x0000f800ff0f7b82 */ /* 0x000ea20000000800 */
[----:B0-----:R-:W-:Y:S02]  /*2960*/  VIADD R28, R28, 0xffffffe ;  /* 0x0ffffffe1c1c7836 */ /* 0x001fe40000000000 */
[----:B------:R-:W-:Y:S02]  /*2970*/  ISETP.GT.U32.AND P1, PT, R24, R25, PT ;  /* 0x000000191800720c */ /* 0x000fe40003f24070 */
[----:B------:R-:W0:Y:S01]  /*2980*/  F2I.FTZ.U32.TRUNC.NTZ R29, R28 ;  /* 0x0000001c001d7305 */ /* 0x000e22000021f000 */
[----:B-1----:R-:W-:Y:S01]  /*2990*/  IADD3 R18, PT, PT, RZ, -R23, RZ ;  /* 0x80000017ff127210 */ /* 0x002fe20007ffe0ff */
[----:B------:R-:W-:-:S04]  /*29a0*/  IMAD.MOV.U32 R22, RZ, RZ, RZ ;  /* 0x000000ffff167224 */ /* 0x000fc800078e00ff */
[----:B------:R-:W-:-:S04]  /*29b0*/  IMAD R13, R18, R19, RZ ;  /* 0x00000013120d7224 */ /* 0x000fc800078e02ff */
[----:B------:R-:W-:Y:S01]  /*29c0*/  IMAD.HI.U32 R23, R23, R13, R22 ;  /* 0x0000000d17177227 */ /* 0x000fe200078e0016 */
[----:B------:R-:W-:-:S03]  /*29d0*/  @!P1 IADD3 R16, PT, PT, R16, 0x1, RZ ;  /* 0x0000000110109810 */ /* 0x000fc60007ffe0ff */
[----:B------:R-:W-:Y:S01]  /*29e0*/  @!P1 IMAD.IADD R25, R25, 0x1, -R24 ;  /* 0x0000000119199824 */ /* 0x000fe200078e0a18 */
[----:B------:R-:W-:Y:S01]  /*29f0*/  ISETP.NE.AND P1, PT, R10, RZ, PT ;  /* 0x000000ff0a00720c */ /* 0x000fe20003f25270 */
[--C-:B0-----:R-:W-:Y:S02]  /*2a00*/  IMAD.MOV R18, RZ, RZ, -R29.reuse ;  /* 0x000000ffff127224 */ /* 0x101fe400078e0a1d */
[----:B------:R-:W-:Y:S01]  /*2a10*/  IMAD.MOV.U32 R28, RZ, RZ, RZ ;  /* 0x000000ffff1c7224 */ /* 0x000fe200078e00ff */
[----:B--2---:R-:W-:Y:S01]  /*2a20*/  ISETP.LT.U32.AND P0, PT, R15, 0x1, PT ;  /* 0x000000010f00780c */ /* 0x004fe20003f01070 */
[----:B------:R-:W-:Y:S01]  /*2a30*/  IMAD R13, R18, R11, RZ ;  /* 0x0000000b120d7224 */ /* 0x000fe200078e02ff */
[----:B------:R-:W-:Y:S02]  /*2a40*/  ISETP.GE.U32.AND P3, PT, R25, R24, PT ;  /* 0x000000181900720c */ /* 0x000fe40003f66070 */
[----:B------:R-:W-:Y:S01]  /*2a50*/  ISETP.LT.AND.EX P0, PT, R2, RZ, PT, P0 ;  /* 0x000000ff0200720c */ /* 0x000fe20003f01300 */
[----:B------:R-:W-:Y:S01]  /*2a60*/  IMAD.HI.U32 R13, R29, R13, R28 ;  /* 0x0000000d1d0d7227 */ /* 0x000fe200078e001c */
[----:B------:R-:W-:-:S02]  /*2a70*/  IABS R2, R8 ;  /* 0x0000000800027213 */ /* 0x000fc40000000000 */
[----:B------:R-:W-:Y:S02]  /*2a80*/  SEL R15, R15, 0x1, P0 ;  /* 0x000000010f0f7807 */ /* 0x000fe40000000000 */
[----:B------:R-:W-:Y:S01]  /*2a90*/  IABS R24, R0 ;  /* 0x0000000000187213 */ /* 0x000fe20000000000 */
[----:B------:R-:W-:Y:S01]  /*2aa0*/  IMAD.MOV R2, RZ, RZ, -R2 ;  /* 0x000000ffff027224 */ /* 0x000fe200078e0a02 */
[----:B------:R-:W-:-:S03]  /*2ab0*/  IABS R18, R15 ;  /* 0x0000000f00127213 */ /* 0x000fc60000000000 */
[----:B------:R-:W-:Y:S01]  /*2ac0*/  IMAD.HI.U32 R23, R23, R24, RZ ;  /* 0x0000001817177227 */ /* 0x000fe200078e00ff */
[----:B------:R-:W0:Y:S03]  /*2ad0*/  I2F.U32.RP R22, R18 ;  /* 0x0000001200167306 */ /* 0x000e260000209000 */
[----:B------:R-:W-:Y:S01]  /*2ae0*/  IMAD R2, R23, R2, R24 ;  /* 0x0000000217027224 */ /* 0x000fe200078e0218 */
[----:B------:R-:W-:Y:S01]  /*2af0*/  LOP3.LUT R24, R27, R10, RZ, 0x3c, !PT ;  /* 0x0000000a1b187212 */ /* 0x000fe200078e3cff */
[----:B------:R-:W-:-:S03]  /*2b00*/  @P3 VIADD R16, R16, 0x1 ;  /* 0x0000000110103836 */ /* 0x000fc60000000000 */
[----:B------:R-:W-:Y:S02]  /*2b10*/  ISETP.GE.AND P0, PT, R24, RZ, PT ;  /* 0x000000ff1800720c */ /* 0x000fe40003f06270 */
[----:B------:R-:W-:Y:S01]  /*2b20*/  ISETP.GT.U32.AND P2, PT, R19, R2, PT ;  /* 0x000000021300720c */ /* 0x000fe20003f44070 */
[----:B0-----:R-:W0:Y:S10]  /*2b30*/  MUFU.RCP R22, R22 ;  /* 0x0000001600167308 */ /* 0x001e340000001000 */
[----:B------:R-:W-:Y:S01]  /*2b40*/  @!P0 IMAD.MOV R16, RZ, RZ, -R16 ;  /* 0x000000ffff108224 */ /* 0x000fe200078e0a10 */
[----:B------:R-:W-:Y:S01]  /*2b50*/  @!P1 LOP3.LUT R16, RZ, R10, RZ, 0x33, !PT ;  /* 0x0000000aff109212 */ /* 0x000fe200078e33ff */
[----:B------:R-:W-:Y:S01]  /*2b60*/  @!P2 VIADD R23, R23, 0x1 ;  /* 0x000000011717a836 */ /* 0x000fe20000000000 */
[----:B------:R-:W-:-:S02]  /*2b70*/  @!P2 IADD3 R2, PT, PT, R2, -R19, RZ ;  /* 0x800000130202a210 */ /* 0x000fc40007ffe0ff */
[----:B------:R-:W-:Y:S02]  /*2b80*/  ISETP.NE.AND P2, PT, R8, RZ, PT ;  /* 0x000000ff0800720c */ /* 0x000fe40003f45270 */
[----:B------:R-:W-:Y:S02]  /*2b90*/  ISETP.GE.U32.AND P0, PT, R2, R19, PT ;  /* 0x000000130200720c */ /* 0x000fe40003f06070 */
[----:B------:R-:W-:Y:S01]  /*2ba0*/  IABS R19, R9 ;  /* 0x0000000900137213 */ /* 0x000fe20000000000 */
[----:B0-----:R-:W-:Y:S01]  /*2bb0*/  VIADD R24, R22, 0xffffffe ;  /* 0x0ffffffe16187836 */ /* 0x001fe20000000000 */
[----:B------:R-:W-:-:S03]  /*2bc0*/  IABS R22, R16 ;  /* 0x0000001000167213 */ /* 0x000fc60000000000 */
[----:B------:R-:W-:Y:S01]  /*2bd0*/  IMAD.MOV R19, RZ, RZ, -R19 ;  /* 0x000000ffff137224 */ /* 0x000fe200078e0a13 */
[----:B------:R0:W1:Y:S01]  /*2be0*/  F2I.FTZ.U32.TRUNC.NTZ R25, R24 ;  /* 0x0000001800197305 */ /* 0x000062000021f000 */
[----:B------:R-:W-:-:S04]  /*2bf0*/  IMAD.HI.U32 R14, R14, R22, RZ ;  /* 0x000000160e0e7227 */ /* 0x000fc800078e00ff */
[----:B------:R-:W-:Y:S01]  /*2c00*/  @P0 IADD3 R23, PT, PT, R23, 0x1, RZ ;  /* 0x0000000117170810 */ /* 0x000fe20007ffe0ff */
[----:B------:R-:W-:Y:S01]  /*2c10*/  IMAD R29, R14, R19, R22 ;  /* 0x000000130e1d7224 */ /* 0x000fe200078e0216 */
[----:B------:R-:W-:-:S04]  /*2c20*/  LOP3.LUT R19, R0, R8, RZ, 0x3c, !PT ;  /* 0x0000000800137212 */ /* 0x000fc800078e3cff */
[----:B------:R-:W-:Y:S02]  /*2c30*/  ISETP.GE.AND P1, PT, R19, RZ, PT ;  /* 0x000000ff1300720c */ /* 0x000fe40003f26270 */
[----:B------:R-:W-:Y:S01]  /*2c40*/  IABS R19, R4 ;  /* 0x0000000400137213 */ /* 0x000fe20000000000 */
[----:B0-----:R-:W-:Y:S02]  /*2c50*/  HFMA2 R24, -RZ, RZ, 0, 0 ;  /* 0x00000000ff187431 */ /* 0x001fe400000001ff */
[----:B-1----:R-:W-:Y:S01]  /*2c60*/  IMAD.MOV R2, RZ, RZ, -R25 ;  /* 0x000000ffff027224 */ /* 0x002fe200078e0a19 */
[----:B------:R-:W-:-:S03]  /*2c70*/  ISETP.GT.U32.AND P3, PT, R12, R29, PT ;  /* 0x0000001d0c00720c */ /* 0x000fc60003f64070 */
[----:B------:R-:W-:Y:S01]  /*2c80*/  IMAD R31, R2, R18, RZ ;  /* 0x00000012021f7224 */ /* 0x000fe200078e02ff */
[----:B------:R-:W-:-:S03]  /*2c90*/  IABS R2, R15 ;  /* 0x0000000f00027213 */ /* 0x000fc60000000000 */
[----:B------:R-:W-:Y:S01]  /*2ca0*/  @!P1 IMAD.MOV R23, RZ, RZ, -R23 ;  /* 0x000000ffff179224 */ /* 0x000fe200078e0a17 */
[----:B------:R-:W-:Y:S01]  /*2cb0*/  @!P2 LOP3.LUT R23, RZ, R8, RZ, 0x33, !PT ;  /* 0x00000008ff17a212 */ /* 0x000fe200078e33ff */
[----:B------:R-:W-:-:S04]  /*2cc0*/  IMAD.HI.U32 R24, R25, R31, R24 ;  /* 0x0000001f19187227 */ /* 0x000fc800078e0018 */
[----:B------:R-:W-:Y:S01]  /*2cd0*/  IMAD.MOV R2, RZ, RZ, -R2 ;  /* 0x000000ffff027224 */ /* 0x000fe200078e0a02 */
[----:B------:R-:W-:Y:S01]  /*2ce0*/  @!P3 IADD3 R14, PT, PT, R14, 0x1, RZ ;  /* 0x000000010e0eb810 */ /* 0x000fe20007ffe0ff */
[----:B------:R-:W-:-:S04]  /*2cf0*/  IMAD.HI.U32 R24, R24, R19, RZ ;  /* 0x0000001318187227 */ /* 0x000fc800078e00ff */
[----:B------:R-:W-:Y:S01]  /*2d00*/  IMAD R19, R24, R2, R19 ;  /* 0x0000000218137224 */ /* 0x000fe200078e0213 */
[----:B------:R-:W-:Y:S01]  /*2d10*/  IABS R2, R7 ;  /* 0x0000000700027213 */ /* 0x000fe20000000000 */
[----:B------:R-:W-:Y:S01]  /*2d20*/  @!P3 IMAD.IADD R29, R29, 0x1, -R12 ;  /* 0x000000011d1db824 */ /* 0x000fe200078e0a0c */
[----:B------:R-:W-:Y:S02]  /*2d30*/  ISETP.NE.AND P3, PT, R7, RZ, PT ;  /* 0x000000ff0700720c */ /* 0x000fe40003f65270 */
[----:B------:R-:W-:Y:S01]  /*2d40*/  ISETP.GT.U32.AND P0, PT, R18, R19, PT ;  /* 0x000000131200720c */ /* 0x000fe20003f04070 */
[----:B------:R-:W-:Y:S01]  /*2d50*/  IMAD.MOV R2, RZ, RZ, -R2 ;  /* 0x000000ffff027224 */ /* 0x000fe200078e0a02 */
[----:B------:R-:W-:Y:S02]  /*2d60*/  ISETP.GE.U32.AND P6, PT, R29, R12, PT ;  /* 0x0000000c1d00720c */ /* 0x000fe40003fc6070 */
[----:B------:R-:W-:-:S09]  /*2d70*/  IABS R12, R23 ;  /* 0x00000017000c7213 */ /* 0x000fd20000000000 */
[-C--:B------:R-:W-:Y:S01]  /*2d80*/  @!P0 IADD3 R19, PT, PT, R19, -R18.reuse, RZ ;  /* 0x8000001213138210 */ /* 0x080fe20007ffe0ff */
[----:B------:R-:W-:Y:S01]  /*2d90*/  @!P0 VIADD R24, R24, 0x1 ;  /* 0x0000000118188836 */ /* 0x000fe20000000000 */
[----:B------:R-:W-:Y:S01]  /*2da0*/  ISETP.NE.AND P0, PT, R15, RZ, PT ;  /* 0x000000ff0f00720c */ /* 0x000fe20003f05270 */
[----:B------:R-:W-:Y:S01]  /*2db0*/  @P6 VIADD R14, R14, 0x1 ;  /* 0x000000010e0e6836 */ /* 0x000fe20000000000 */
[----:B------:R-:W-:Y:S01]  /*2dc0*/  ISETP.GE.U32.AND P1, PT, R19, R18, PT ;  /* 0x000000121300720c */ /* 0x000fe20003f26070 */
[----:B------:R-:W-:Y:S01]  /*2dd0*/  IMAD.HI.U32 R19, R13, R12, RZ ;  /* 0x0000000c0d137227 */ /* 0x000fe200078e00ff */
[----:B------:R-:W-:-:S03]  /*2de0*/  LOP3.LUT R13, R4, R15, RZ, 0x3c, !PT ;  /* 0x0000000f040d7212 */ /* 0x000fc600078e3cff */
[----:B------:R-:W-:Y:S01]  /*2df0*/  IMAD R2, R19, R2, R12 ;  /* 0x0000000213027224 */ /* 0x000fe200078e020c */
[----:B------:R-:W-:Y:S02]  /*2e00*/  ISETP.GE.AND P2, PT, R13, RZ, PT ;  /* 0x000000ff0d00720c */ /* 0x000fe40003f46270 */
[----:B------:R-:W-:-:S05]  /*2e10*/  LOP3.LUT R12, R16, R9, RZ, 0x3c, !PT ;  /* 0x00000009100c7212 */ /* 0x000fca00078e3cff */
[----:B------:R-:W-:Y:S02]  /*2e20*/  @P1 IADD3 R24, PT, PT, R24, 0x1, RZ ;  /* 0x0000000118181810 */ /* 0x000fe40007ffe0ff */
[----:B------:R-:W-:-:S04]  /*2e30*/  ISETP.GT.U32.AND P1, PT, R11, R2, PT ;  /* 0x000000020b00720c */ /* 0x000fc80003f24070 */
[----:B------:R-:W-:Y:S01]  /*2e40*/  @!P2 IMAD.MOV R24, RZ, RZ, -R24 ;  /* 0x000000ffff18a224 */ /* 0x000fe200078e0a18 */
[----:B------:R-:W-:Y:S02]  /*2e50*/  ISETP.GE.AND P2, PT, R12, RZ, PT ;  /* 0x000000ff0c00720c */ /* 0x000fe40003f46270 */
[----:B------:R-:W-:Y:S02]  /*2e60*/  LOP3.LUT R12, R23, R7, RZ, 0x3c, !PT ;  /* 0x00000007170c7212 */ /* 0x000fe400078e3cff */
[----:B------:R-:W-:Y:S02]  /*2e70*/  @!P0 LOP3.LUT R24, RZ, R15, RZ, 0x33, !PT ;  /* 0x0000000fff188212 */ /* 0x000fe400078e33ff */
[----:B------:R-:W-:Y:S02]  /*2e80*/  ISETP.GE.AND P0, PT, R12, RZ, PT ;  /* 0x000000ff0c00720c */ /* 0x000fe40003f06270 */
[----:B------:R-:W-:Y:S02]  /*2e90*/  @!P1 IMAD.IADD R2, R2, 0x1, -R11 ;  /* 0x0000000102029824 */ /* 0x000fe400078e0a0b */
[C---:B------:R-:W-:Y:S01]  /*2ea0*/  IMAD.WIDE R12, R24.reuse, UR9, RZ ;  /* 0x00000009180c7c25 */ /* 0x040fe2000f8e02ff */
[----:B------:R-:W-:-:S02]  /*2eb0*/  IADD3 R24, PT, PT, -R24, RZ, RZ ;  /* 0x000000ff18187210 */ /* 0x000fc40007ffe1ff */
[----:B------:R-:W-:Y:S01]  /*2ec0*/  ISETP.GE.U32.AND P4, PT, R2, R11, PT ;  /* 0x0000000b0200720c */ /* 0x000fe20003f86070 */
[----:B------:R-:W-:Y:S01]  /*2ed0*/  @!P1 VIADD R19, R19, 0x1 ;  /* 0x0000000113139836 */ /* 0x000fe20000000000 */
[----:B------:R-:W-:Y:S01]  /*2ee0*/  @!P2 IADD3 R14, PT, PT, -R14, RZ, RZ ;  /* 0x000000ff0e0ea210 */ /* 0x000fe20007ffe1ff */
[C---:B------:R-:W-:Y:S01]  /*2ef0*/  IMAD.WIDE.U32 R12, R3.reuse, UR12, R12 ;  /* 0x0000000c030c7c25 */ /* 0x040fe2000f8e000c */
[----:B------:R-:W-:Y:S01]  /*2f00*/  @!P5 LOP3.LUT R14, RZ, R9, RZ, 0x33, !PT ;  /* 0x00000009ff0ed212 */ /* 0x000fe200078e33ff */
[----:B------:R-:W-:Y:S02]  /*2f10*/  UIMAD UR12, UR22, UR12, URZ ;  /* 0x0000000c160c72a4 */ /* 0x000fe4000f8e02ff */
[----:B------:R-:W-:Y:S02]  /*2f20*/  IMAD.MOV R2, RZ, RZ, -R16 ;  /* 0x000000ffff027224 */ /* 0x000fe400078e0a10 */
[----:B------:R-:W-:Y:S02]  /*2f30*/  IMAD R13, R3, UR5, R13 ;  /* 0x00000005030d7c24 */ /* 0x000fe4000f8e020d */
[----:B------:R-:W-:Y:S01]  /*2f40*/  IMAD R2, R10, R2, R27 ;  /* 0x000000020a027224 */ /* 0x000fe200078e021b */
[----:B------:R-:W-:Y:S01]  /*2f50*/  IADD3 R10, PT, PT, -R14, RZ, RZ ;  /* 0x000000ff0e0a7210 */ /* 0x000fe20007ffe1ff */
[----:B------:R-:W-:-:S02]  /*2f60*/  @P4 VIADD R19, R19, 0x1 ;  /* 0x0000000113134836 */ /* 0x000fc40000000000 */
[----:B------:R-:W-:Y:S02]  /*2f70*/  IMAD R15, R15, R24, R4 ;  /* 0x000000180f0f7224 */ /* 0x000fe400078e0204 */
[----:B------:R-:W-:Y:S01]  /*2f80*/  @!P0 IMAD.MOV R19, RZ, RZ, -R19 ;  /* 0x000000ffff138224 */ /* 0x000fe200078e0a13 */
[----:B------:R-:W-:Y:S01]  /*2f90*/  @!P3 LOP3.LUT R19, RZ, R7, RZ, 0x33, !PT ;  /* 0x00000007ff13b212 */ /* 0x000fe200078e33ff */
[----:B------:R-:W-:Y:S02]  /*2fa0*/  IMAD.MOV R3, RZ, RZ, -R23 ;  /* 0x000000ffff037224 */ /* 0x000fe400078e0a17 */
[----:B------:R-:W-:-:S04]  /*2fb0*/  IMAD.WIDE R12, R15, UR8, R12 ;  /* 0x000000080f0c7c25 */ /* 0x000fc8000f8e020c */
[----:B------:R-:W-:Y:S01]  /*2fc0*/  IMAD.WIDE R24, R2, UR4, RZ ;  /* 0x0000000402187c25 */ /* 0x000fe2000f8e02ff */
[----:B------:R-:W0:Y:S03]  /*2fd0*/  LDCU.64 UR4, c[0x0][0x420] ;  /* 0x00008400ff0477ac */ /* 0x000e260008000a00 */
[----:B------:R-:W-:-:S04]  /*2fe0*/  IMAD.WIDE R14, R14, UR6, RZ ;  /* 0x000000060e0e7c25 */ /* 0x000fc8000f8e02ff */
[----:B------:R-:W-:Y:S02]  /*2ff0*/  IMAD.MOV R4, RZ, RZ, -R19 ;  /* 0x000000ffff047224 */ /* 0x000fe400078e0a13 */
[----:B------:R-:W-:Y:S01]  /*3000*/  IMAD R3, R8, R3, R0 ;  /* 0x0000000308037224 */ /* 0x000fe200078e0200 */
[----:B------:R-:W-:Y:S01]  /*3010*/  IADD3 R0, P1, P0, R14, R12, R24 ;  /* 0x0000000c0e007210 */ /* 0x000fe2000783e018 */
[----:B------:R-:W-:Y:S02]  /*3020*/  IMAD R10, R9, R10, R16 ;  /* 0x0000000a090a7224 */ /* 0x000fe400078e0210 */
[----:B------:R-:W-:Y:S01]  /*3030*/  IMAD R7, R7, R4, R23 ;  /* 0x0000000407077224 */ /* 0x000fe200078e0217 */
[----:B------:R-:W-:Y:S01]  /*3040*/  IADD3.X R13, PT, PT, R15, R13, R25, P1, P0 ;  /* 0x0000000d0f0d7210 */ /* 0x000fe20000fe0419 */
[----:B------:R-:W-:-:S04]  /*3050*/  IMAD.WIDE R2, R3, UR12, RZ ;  /* 0x0000000c03027c25 */ /* 0x000fc8000f8e02ff */
        /* <DEDUP_REMOVED lines=11> */
.L_x_215:
[----:B------:R-:W0:Y:S01]  /*3110*/  LDC.64 R2, c[0x0][0x420] ;  /* 0x00010800ff027b82 */ /* 0x000e220000000a00 */
[----:B------:R-:W-:-:S05]  /*3120*/  IADD3 R11, PT, PT, R11, UR20, RZ ;  /* 0x000000140b0b7c10 */ /* 0x000fca000fffe0ff */
[----:B0-----:R-:W-:-:S05]  /*3130*/  IMAD.WIDE.U32 R2, R11, 0x4, R2 ;  /* 0x000000040b027825 */ /* 0x001fca00078e0002 */
[----:B------:R1:W-:Y:S02]  /*3140*/  STG.E desc[UR10][R2.64], R20 ;  /* 0x0000001402007986 */ /* 0x0003e4000c10190a */
.L_x_214:
[----:B------:R-:W-:Y:S05]  /*3150*/  BSYNC.RECONVERGENT B1 ;  /* 0x0000000000017941 */ /* 0x000fea0003800200 */
.L_x_213:
[----:B------:R-:W2:Y:S01]  /*3160*/  LDCU UR6, c[0x0][0x534] ;  /* 0x0000a680ff0677ac */ /* 0x000ea20008000800 */
[----:B01----:R-:W-:Y:S01]  /*3170*/  LOP3.LUT R2, R17, 0x3, RZ, 0xc0, !PT ;  /* 0x0000000311027812 */ /* 0x003fe200078ec0ff */
[----:B------:R-:W-:Y:S03]  /*3180*/  BSSY.RECONVERGENT B0, `(.L_x_221) ;  /* 0x000000e000007945 */ /* 0x000fe60003800200 */
[----:B--2---:R-:W-:-:S04]  /*3190*/  ISETP.GE.AND P0, PT, R2, UR6, PT ;  /* 0x0000000602007c0c */ /* 0x004fc8000bf06270 */
[----:B------:R-:W-:-:S13]  /*31a0*/  ISETP.GT.U32.OR P0, PT, R17, 0xf, P0 ;  /* 0x0000000f1100780c */ /* 0x000fda0000704470 */
[----:B------:R-:W-:Y:S05]  /*31b0*/  @P0 BRA `(.L_x_222) ;  /* 0x0000000000280947 */ /* 0x000fea0003800000 */
[----:B------:R-:W0:Y:S01]  /*31c0*/  S2R R0, SR_CgaCtaId ;  /* 0x0000000000007919 */ /* 0x000e220000008800 */
[----:B------:R-:W-:Y:S01]  /*31d0*/  FADD.FTZ R4, -R20, R21 ;  /* 0x0000001514047221 */ /* 0x000fe20000010100 */
[----:B------:R-:W-:-:S03]  /*31e0*/  MOV R3, 0x400 ;  /* 0x0000040000037802 */ /* 0x000fc60000000f00 */
[----:B------:R-:W-:-:S06]  /*31f0*/  FMUL.FTZ R4, R4, 1.4426950216293334961 ;  /* 0x3fb8aa3b04047820 */ /* 0x000fcc0000410000 */
[----:B------:R-:W1:Y:S01]  /*3200*/  MUFU.EX2 R4, R4 ;  /* 0x0000000400047308 */ /* 0x000e620000000800 */
[----:B0-----:R-:W-:Y:S02]  /*3210*/  LEA R3, R0, R3, 0x18 ;  /* 0x0000000300037211 */ /* 0x001fe400078ec0ff */
[----:B------:R-:W-:-:S03]  /*3220*/  LOP3.LUT R0, R17, 0x3fc, RZ, 0xc0, !PT ;  /* 0x000003fc11007812 */ /* 0x000fc600078ec0ff */
[----:B------:R-:W-:-:S05]  /*3230*/  IMAD R3, R2, 0x14, R3 ;  /* 0x0000001402037824 */ /* 0x000fca00078e0203 */
[----:B------:R-:W-:-:S05]  /*3240*/  IADD3 R3, PT, PT, R3, R0, RZ ;  /* 0x0000000003037210 */ /* 0x000fca0007ffe0ff */
[----:B-1----:R0:W-:Y:S02]  /*3250*/  STS [R3], R4 ;  /* 0x0000000403007388 */ /* 0x0021e40000000800 */
.L_x_222:
[----:B------:R-:W-:Y:S05]  /*3260*/  BSYNC.RECONVERGENT B0 ;  /* 0x0000000000007941 */ /* 0x000fea0003800200 */
.L_x_221:
[----:B------:R-:W-:Y:S01]  /*3270*/  BAR.SYNC.DEFER_BLOCKING 0x0 ;  /* 0x0000000000007b1d */ /* 0x000fe20000010000 */
[----:B------:R-:W-:Y:S01]  /*3280*/  UISETP.GE.AND UP0, UPT, UR6, 0x1, UPT ;  /* 0x000000010600788c */ /* 0x000fe2000bf06270 */
[----:B------:R-:W-:Y:S01]  /*3290*/  SHF.R.U32.HI R13, RZ, 0x5, R17 ;  /* 0x00000005ff0d7819 */ /* 0x000fe20000011611 */
[----:B------:R-:W-:Y:S01]  /*32a0*/  IMAD.SHL.U32 R17, R17, 0x4, RZ ;  /* 0x0000000411117824 */ /* 0x000fe200078e00ff */
[----:B0-----:R-:W-:Y:S01]  /*32b0*/  CS2R R2, SRZ ;  /* 0x0000000000027805 */ /* 0x001fe2000001ff00 */
        /* <DEDUP_REMOVED lines=38> */
.L_x_233:
        /* <DEDUP_REMOVED lines=9> */
.L_x_226:
[----:B------:R-:W-:Y:S05]  /*35b0*/  BSYNC.RECONVERGENT B0 ;  /* 0x0000000000007941 */ /* 0x000fea0003800200 */
.L_x_225:
        /* <DEDUP_REMOVED lines=12> */
.L_x_228:
[----:B------:R-:W-:Y:S05]  /*3680*/  BSYNC.RECONVERGENT B0 ;  /* 0x0000000000007941 */ /* 0x000fea0003800200 */
.L_x_227:
        /* <DEDUP_REMOVED lines=12> */
.L_x_230:
[----:B------:R-:W-:Y:S05]  /*3750*/  BSYNC.RECONVERGENT B0 ;  /* 0x0000000000007941 */ /* 0x000fea0003800200 */
.L_x_229:
        /* <DEDUP_REMOVED lines=12> */
.L_x_232:
[----:B------:R-:W-:Y:S05]  /*3820*/  BSYNC.RECONVERGENT B0 ;  /* 0x0000000000007941 */ /* 0x000fea0003800200 */
.L_x_231:
        /* <DEDUP_REMOVED lines=11> */
.L_x_224:
        /* <DEDUP_REMOVED lines=11> */
.L_x_236:
        /* <DEDUP_REMOVED lines=8> */
.L_x_235:
[----:B------:R-:W-:Y:S05]  /*3a10*/  BSYNC.RECONVERGENT B0 ;  /* 0x0000000000007941 */ /* 0x000fea0003800200 */
.L_x_234:
        /* <DEDUP_REMOVED lines=9> */
.L_x_223:
        /* <DEDUP_REMOVED lines=83> */
        .weak           $__internal_5_$__cuda_sm20_div_s64
        .type           $__internal_5_$__cuda_sm20_div_s64,@function
        .size           $__internal_5_$__cuda_sm20_div_s64,(.L_x_7157 - $__internal_5_$__cuda_sm20_div_s64)
$__internal_5_$__cuda_sm20_div_s64:
        /* <DEDUP_REMOVED lines=10> */
[----:B------:R-:W-:Y:S01]  /*4080*/  IMAD R19, R28, R23, R19 ;  /* 0x000000171c137224 */ /* 0x000fe200078e0213 */
[----:B------:R-:W-:-:S03]  /*4090*/  IADD3 R11, P0, PT, RZ, -R18, RZ ;  /* 0x80000012ff0b7210 */ /* 0x000fc60007f1e0ff */
[----:B------:R-:W-:Y:S02]  /*40a0*/  IMAD R0, R29, R22, R19 ;  /* 0x000000161d007224 */ /* 0x000fe400078e0213 */
[----:B------:R-:W-:-:S04]  /*40b0*/  IMAD.HI.U32 R18, R28, R11, RZ ;  /* 0x0000000b1c127227 */ /* 0x000fc800078e00ff */
[----:B------:R-:W-:Y:S02]  /*40c0*/  IMAD.X R0, RZ, RZ, ~R0, P0 ;  /* 0x000000ffff007224 */ /* 0x000fe400000e0e00 */
[----:B------:R-:W-:Y:S02]  /*40d0*/  IMAD.MOV.U32 R19, RZ, RZ, R28 ;  /* 0x000000ffff137224 */ /* 0x000fe400078e001c */
[----:B------:R-:W-:-:S04]  /*40e0*/  IMAD.WIDE.U32 R18, P0, R28, R0, R18 ;  /* 0x000000001c127225 */ /* 0x000fc80007800012 */
[----:B------:R-:W-:-:S04]  /*40f0*/  IMAD.HI.U32 R11, P1, R29, R11, R18 ;  /* 0x0000000b1d0b7227 */ /* 0x000fc80007820012 */
[----:B------:R-:W-:-:S04]  /*4100*/  IMAD.HI.U32 R18, R29, R0, RZ ;  /* 0x000000001d127227 */ /* 0x000fc800078e00ff */
[----:B------:R-:W-:Y:S02]  /*4110*/  IMAD R0, R29, R0, RZ ;  /* 0x000000001d007224 */ /* 0x000fe400078e02ff */
[----:B------:R-:W-:-:S03]  /*4120*/  IMAD.X R18, R18, 0x1, R29, P0 ;  /* 0x0000000112127824 */ /* 0x000fc600000e061d */
[----:B------:R-:W-:-:S04]  /*4130*/  IADD3 R29, P0, PT, R0, R11, RZ ;  /* 0x0000000b001d7210 */ /* 0x000fc80007f1e0ff */
[----:B------:R-:W-:Y:S01]  /*4140*/  IADD3.X R18, PT, PT, RZ, RZ, R18, P0, P1 ;  /* 0x000000ffff127210 */ /* 0x000fe200007e2412 */
[----:B------:R-:W-:Y:S01]  /*4150*/  IMAD.WIDE.U32 R34, R29, R22, RZ ;  /* 0x000000161d227225 */ /* 0x000fe200078e00ff */
[----:B------:R-:W-:-:S03]  /*4160*/  ISETP.GE.AND P1, PT, R15, RZ, PT ;  /* 0x000000ff0f00720c */ /* 0x000fc60003f26270 */
[----:B------:R-:W-:Y:S01]  /*4170*/  IMAD R11, R29, R23, R35 ;  /* 0x000000171d0b7224 */ /* 0x000fe200078e0223 */
[----:B------:R-:W-:-:S03]  /*4180*/  IADD3 R19, P0, PT, RZ, -R34, RZ ;  /* 0x80000022ff137210 */ /* 0x000fc60007f1e0ff */
[----:B------:R-:W-:Y:S02]  /*4190*/  IMAD R11, R18, R22, R11 ;  /* 0x00000016120b7224 */ /* 0x000fe400078e020b */
[----:B------:R-:W-:-:S03]  /*41a0*/  IMAD.HI.U32 R28, R29, R19, RZ ;  /* 0x000000131d1c7227 */ /* 0x000fc600078e00ff */
[----:B------:R-:W-:-:S05]  /*41b0*/  IADD3.X R11, PT, PT, RZ, ~R11, RZ, P0, !PT ;  /* 0x8000000bff0b7210 */ /* 0x000fca00007fe4ff */
[----:B------:R-:W-:-:S04]  /*41c0*/  IMAD.WIDE.U32 R28, P0, R29, R11, R28 ;  /* 0x0000000b1d1c7225 */ /* 0x000fc8000780001c */
[----:B------:R-:W-:-:S04]  /*41d0*/  IMAD.HI.U32 R12, P3, R18, R19, R28 ;  /* 0x00000013120c7227 */ /* 0x000fc8000786001c */
[----:B------:R-:W-:-:S04]  /*41e0*/  IMAD.HI.U32 R19, R18, R11, RZ ;  /* 0x0000000b12137227 */ /* 0x000fc800078e00ff */
[----:B------:R-:W-:Y:S01]  /*41f0*/  IMAD.X R0, R19, 0x1, R18, P0 ;  /* 0x0000000113007824 */ /* 0x000fe200000e0612 */
[-C--:B------:R-:W-:Y:S01]  /*4200*/  IADD3 R25, P0, PT, RZ, -R24.reuse, RZ ;  /* 0x80000018ff197210 */ /* 0x080fe20007f1e0ff */
[----:B------:R-:W-:Y:S02]  /*4210*/  IMAD R11, R18, R11, RZ ;  /* 0x0000000b120b7224 */ /* 0x000fe400078e02ff */
[----:B------:R-:W-:Y:S01]  /*4220*/  IMAD.MOV.U32 R19, RZ, RZ, RZ ;  /* 0x000000ffff137224 */ /* 0x000fe200078e00ff */
[----:B------:R-:W-:Y:S01]  /*4230*/  SEL R25, R25, R24, !P1 ;  /* 0x0000001819197207 */ /* 0x000fe20004800000 */
[----:B------:R-:W-:Y:S01]  /*4240*/  IMAD.X R18, RZ, RZ, ~R15, P0 ;  /* 0x000000ffff127224 */ /* 0x000fe200000e0e0f */
[----:B------:R-:W-:-:S04]  /*4250*/  IADD3 R12, P2, PT, R11, R12, RZ ;  /* 0x0000000c0b0c7210 */ /* 0x000fc80007f5e0ff */
[----:B------:R-:W-:Y:S01]  /*4260*/  SEL R11, R18, R15, !P1 ;  /* 0x0000000f120b7207 */ /* 0x000fe20004800000 */
[----:B------:R-:W-:Y:S01]  /*4270*/  IMAD.HI.U32 R18, R12, R25, RZ ;  /* 0x000000190c127227 */ /* 0x000fe200078e00ff */
[----:B------:R-:W-:-:S03]  /*4280*/  IADD3.X R0, PT, PT, RZ, RZ, R0, P2, P3 ;  /* 0x000000ffff007210 */ /* 0x000fc600017e6400 */
[----:B------:R-:W-:-:S04]  /*4290*/  IMAD.WIDE.U32 R18, R12, R11, R18 ;  /* 0x0000000b0c127225 */ /* 0x000fc800078e0012 */
[----:B------:R-:W-:-:S04]  /*42a0*/  IMAD.HI.U32 R12, P2, R0, R25, R18 ;  /* 0x00000019000c7227 */ /* 0x000fc80007840012 */
[CC--:B------:R-:W-:Y:S02]  /*42b0*/  IMAD R19, R0.reuse, R11.reuse, RZ ;  /* 0x0000000b00137224 */ /* 0x0c0fe400078e02ff */
[----:B------:R-:W-:-:S03]  /*42c0*/  IMAD.HI.U32 R0, R0, R11, RZ ;  /* 0x0000000b00007227 */ /* 0x000fc600078e00ff */
[----:B------:R-:W-:Y:S01]  /*42d0*/  IADD3 R19, P1, PT, R19, R12, RZ ;  /* 0x0000000c13137210 */ /* 0x000fe20007f3e0ff */
[----:B------:R-:W-:-:S04]  /*42e0*/  IMAD.X R0, RZ, RZ, R0, P2 ;  /* 0x000000ffff007224 */ /* 0x000fc800010e0600 */
[----:B------:R-:W-:-:S04]  /*42f0*/  IMAD.WIDE.U32 R28, R19, R22, RZ ;  /* 0x00000016131c7225 */ /* 0x000fc800078e00ff */
[----:B------:R-:W-:Y:S01]  /*4300*/  IMAD R18, R19, R23, R29 ;  /* 0x0000001713127224 */ /* 0x000fe200078e021d */
[----:B------:R-:W-:Y:S02]  /*4310*/  IADD3 R12, P0, PT, -R28, R25, RZ ;  /* 0x000000191c0c7210 */ /* 0x000fe40007f1e1ff */
[----:B------:R-:W-:Y:S02]  /*4320*/  IADD3.X R25, PT, PT, RZ, R0, RZ, P1, !PT ;  /* 0x00000000ff197210 */ /* 0x000fe40000ffe4ff */
[CC--:B------:R-:W-:Y:S02]  /*4330*/  ISETP.GE.U32.AND P2, PT, R12.reuse, R22.reuse, PT ;  /* 0x000000160c00720c */ /* 0x0c0fe40003f46070 */
[-C--:B------:R-:W-:Y:S01]  /*4340*/  IADD3 R29, P1, PT, R12, -R22.reuse, RZ ;  /* 0x800000160c1d7210 */ /* 0x080fe20007f3e0ff */
[----:B------:R-:W-:-:S04]  /*4350*/  IMAD R18, R25, R22, R18 ;  /* 0x0000001619127224 */ /* 0x000fc800078e0212 */
[----:B------:R-:W-:-:S04]  /*4360*/  IMAD.X R11, R11, 0x1, ~R18, P0 ;  /* 0x000000010b0b7824 */ /* 0x000fc800000e0e12 */
[C---:B------:R-:W-:Y:S01]  /*4370*/  IMAD.X R0, R11.reuse, 0x1, ~R23, P1 ;  /* 0x000000010b007824 */ /* 0x040fe200008e0e17 */
[----:B------:R-:W-:-:S04]  /*4380*/  ISETP.GE.U32.AND.EX P2, PT, R11, R23, PT, P2 ;  /* 0x000000170b00720c */ /* 0x000fc80003f46120 */
[----:B------:R-:W-:Y:S02]  /*4390*/  SEL R29, R29, R12, P2 ;  /* 0x0000000c1d1d7207 */ /* 0x000fe40001000000 */
[----:B------:R-:W-:Y:S02]  /*43a0*/  IADD3 R12, P1, PT, R19, 0x1, RZ ;  /* 0x00000001130c7810 */ /* 0x000fe40007f3e0ff */
[----:B------:R-:W-:Y:S02]  /*43b0*/  SEL R11, R0, R11, P2 ;  /* 0x0000000b000b7207 */ /* 0x000fe40001000000 */
[----:B------:R-:W-:Y:S01]  /*43c0*/  ISETP.GE.U32.AND P0, PT, R29, R22, PT ;  /* 0x000000161d00720c */ /* 0x000fe20003f06070 */
[----:B------:R-:W-:Y:S01]  /*43d0*/  IMAD.X R0, RZ, RZ, R25, P1 ;  /* 0x000000ffff007224 */ /* 0x000fe200008e0619 */
[----:B------:R-:W-:Y:S02]  /*43e0*/  SEL R12, R12, R19, P2 ;  /* 0x000000130c0c7207 */ /* 0x000fe40001000000 */
[----:B------:R-:W-:-:S02]  /*43f0*/  ISETP.GE.U32.AND.EX P1, PT, R11, R23, PT, P0 ;  /* 0x000000170b00720c */ /* 0x000fc40003f26100 */
[----:B------:R-:W-:Y:S02]  /*4400*/  SEL R0, R0, R25, P2 ;  /* 0x0000001900007207 */ /* 0x000fe40001000000 */
[----:B------:R-:W-:-:S04]  /*4410*/  IADD3 R19, P0, PT, R12, 0x1, RZ ;  /* 0x000000010c137810 */ /* 0x000fc80007f1e0ff */
[----:B------:R-:W-:Y:S02]  /*4420*/  IADD3.X R11, PT, PT, RZ, R0, RZ, P0, !PT ;  /* 0x00000000ff0b7210 */ /* 0x000fe400007fe4ff */
[----:B------:R-:W-:Y:S02]  /*4430*/  SEL R19, R19, R12, P1 ;  /* 0x0000000c13137207 */ /* 0x000fe40000800000 */
[----:B------:R-:W-:Y:S02]  /*4440*/  SEL R11, R11, R0, P1 ;  /* 0x000000000b0b7207 */ /* 0x000fe40000800000 */
[----:B------:R-:W-:Y:S01]  /*4450*/  LOP3.LUT R12, R13, R15, RZ, 0x3c, !PT ;  /* 0x0000000f0d0c7212 */ /* 0x000fe200078e3cff */
[----:B------:R-:W-:Y:S01]  /*4460*/  IMAD.MOV.U32 R15, RZ, RZ, 0x0 ;  /* 0x00000000ff0f7424 */ /* 0x000fe200078e00ff */
[----:B------:R-:W-:Y:S02]  /*4470*/  IADD3 R0, P1, PT, RZ, -R19, RZ ;  /* 0x80000013ff007210 */ /* 0x000fe40007f3e0ff */
[----:B------:R-:W-:-:S02]  /*4480*/  ISETP.GE.AND P2, PT, R12, RZ, PT ;  /* 0x000000ff0c00720c */ /* 0x000fc40003f46270 */
[----:B------:R-:W-:Y:S01]  /*4490*/  ISETP.NE.U32.AND P0, PT, R16, RZ, PT ;  /* 0x000000ff1000720c */ /* 0x000fe20003f05070 */
[----:B------:R-:W-:Y:S01]  /*44a0*/  IMAD.X R12, RZ, RZ, ~R11, P1 ;  /* 0x000000ffff0c7224 */ /* 0x000fe200008e0e0b */
[----:B------:R-:W-:Y:S02]  /*44b0*/  SEL R0, R0, R19, !P2 ;  /* 0x0000001300007207 */ /* 0x000fe40005000000 */
[----:B------:R-:W-:Y:S02]  /*44c0*/  ISETP.NE.AND.EX P0, PT, R13, RZ, PT, P0 ;  /* 0x000000ff0d00720c */ /* 0x000fe40003f05300 */
[----:B------:R-:W-:Y:S02]  /*44d0*/  SEL R12, R12, R11, !P2 ;  /* 0x0000000b0c0c7207 */ /* 0x000fe40005000000 */
[----:B------:R-:W-:Y:S02]  /*44e0*/  SEL R0, R0, 0xffffffff, P0 ;  /* 0xffffffff00007807 */ /* 0x000fe40000000000 */
[----:B------:R-:W-:Y:S01]  /*44f0*/  SEL R11, R12, 0xffffffff, P0 ;  /* 0xffffffff0c0b7807 */ /* 0x000fe20000000000 */
[----:B------:R-:W-:Y:S06]  /*4500*/  RET.REL.NODEC R14 `(_ZN5flash32flash_fwd_splitkv_combine_kernelI23Flash_fwd_kernel_traitsILi128ELi64ELi128ELi4ELb0ELb0EN7cutlass10bfloat16_tE19Flash_kernel_traitsILi128ELi64ELi128ELi4ES3_EELi4ELi2ELb0EEEvNS_16Flash_fwd_paramsE) ;  /* 0xffffffb80ebc7950 */ /* 0x000fec0003c3ffff */
.L_x_237:
        /* <DEDUP_REMOVED lines=15> */
.L_x_7157:


//--------------------- .text._ZN5flash32flash_fwd_splitkv_combine_kernelI23Flash_fwd_kernel_traitsILi128ELi64ELi128ELi4ELb0ELb0EN7cutlass10bfloat16_tE19Flash_kernel_traitsILi128ELi64ELi128ELi4ES3_EELi4ELi1ELb0EEEvNS_16Flash_fwd_paramsE --------------------------
	.section	.text._ZN5flash32flash_fwd_splitkv_combine_kernelI23Flash_fwd_kernel_traitsILi128ELi64ELi128ELi4ELb0ELb0EN7cutlass10bfloat16_tE19Flash_kernel_traitsILi128ELi64ELi128ELi4ES3_EELi4ELi1ELb0EEEvNS_16Flash_fwd_paramsE,"ax",@progbits
	.align	128
        .global         _ZN5flash32flash_fwd_splitkv_combine_kernelI23Flash_fwd_kernel_traitsILi128ELi64ELi128ELi4ELb0ELb0EN7cutlass10bfloat16_tE19Flash_kernel_traitsILi128ELi64ELi128ELi4ES3_EELi4ELi1ELb0EEEvNS_16Flash_fwd_paramsE
        .type           _ZN5flash32flash_fwd_splitkv_combine_kernelI23Flash_fwd_kernel_traitsILi128ELi64ELi128ELi4ELb0ELb0EN7cutlass10bfloat16_tE19Flash_kernel_traitsILi128ELi64ELi128ELi4ES3_EELi4ELi1ELb0EEEvNS_16Flash_fwd_paramsE,@function
        .size           _ZN5flash32flash_fwd_splitkv_combine_kernelI23Flash_fwd_kernel_traitsILi128ELi64ELi128ELi4ELb0ELb0EN7cutlass10bfloat16_tE19Flash_kernel_traitsILi128ELi64ELi128ELi4ES3_EELi4ELi1ELb0EEEvNS_16Flash_fwd_paramsE,(.L_x_7158 - _ZN5flash32flash_fwd_splitkv_combine_kernelI23Flash_fwd_kernel_traitsILi128ELi64ELi128ELi4ELb0ELb0EN7cutlass10bfloat16_tE19Flash_kernel_traitsILi128ELi64ELi128ELi4ES3_EELi4ELi1ELb0EEEvNS_16Flash_fwd_paramsE)
        .other          _ZN5flash32flash_fwd_splitkv_combine_kernelI23Flash_fwd_kernel_traitsILi128ELi64ELi128ELi4ELb0ELb0EN7cutlass10bfloat16_tE19Flash_kernel_traitsILi128ELi64ELi128ELi4ES3_EELi4ELi1ELb0EEEvNS_16Flash_fwd_paramsE,@"STO_CUDA_ENTRY STV_DEFAULT"
_ZN5flash32flash_fwd_splitkv_combine_kernelI23Flash_fwd_kernel_traitsILi128ELi64ELi128ELi4ELb0ELb0EN7cutlass10bfloat16_tE19Flash_kernel_traitsILi128ELi64ELi128ELi4ES3_EELi4ELi1ELb0EEEvNS_16Flash_fwd_paramsE:
.text._ZN5flash32flash_fwd_splitkv_combine_kernelI23Flash_fwd_kernel_traitsILi128ELi64ELi128ELi4ELb0ELb0EN7cutlass10bfloat16_tE19Flash_kernel_traitsILi128ELi64ELi128ELi4ES3_EELi4ELi1ELb0EEEvNS_16Flash_fwd_paramsE:
        /* <DEDUP_REMOVED lines=38> */
.L_x_238:
[----:B------:R-:W-:Y:S01]  /*0260*/  IMAD.U32 R22, RZ, RZ, UR15 ;  /* 0x0000000fff167e24 */ /* 0x000fe2000f8e00ff */
[----:B------:R-:W-:Y:S01]  /*0270*/  MOV R18, UR13 ;  /* 0x0000000d00127c02 */ /* 0x000fe20008000f00 */
[----:B------:R-:W-:Y:S01]  /*0280*/  IMAD.U32 R17, RZ, RZ, UR17 ;  /* 0x00000011ff117e24 */ /* 0x000fe2000f8e00ff */
[----:B------:R-:W-:Y:S02]  /*0290*/  MOV R16, UR10 ;  /* 0x0000000a00107c02 */ /* 0x000fe40008000f00 */
[----:B------:R-:W-:Y:S02]  /*02a0*/  MOV R14, 0x2c0 ;  /* 0x000002c0000e7802 */ /* 0x000fe40000000f00 */
[----:B------:R-:W-:Y:S05]  /*02b0*/  CALL.REL.NOINC `($__internal_6_$__cuda_sm20_div_s64) ;  /* 0x0000003c00307944 */ /* 0x000fea0003c00000 */
.L_x_239:
        /* <DEDUP_REMOVED lines=30> */
.L_x_241:
[----:B------:R-:W-:Y:S01]  /*04a0*/  IMAD.MOV.U32 R22, RZ, RZ, R10 ;  /* 0x000000ffff167224 */ /* 0x000fe200078e000a */
[----:B------:R-:W-:Y:S02]  /*04b0*/  MOV R17, R11 ;  /* 0x0000000b00117202 */ /* 0x000fe40000000f00 */
[----:B------:R-:W-:Y:S02]  /*04c0*/  MOV R14, 0x4e0 ;  /* 0x000004e0000e7802 */ /* 0x000fe40000000f00 */
[----:B------:R-:W-:Y:S05]  /*04d0*/  CALL.REL.NOINC `($__internal_6_$__cuda_sm20_div_s64) ;  /* 0x0000003800a87944 */ /* 0x000fea0003c00000 */
[----:B------:R-:W-:Y:S02]  /*04e0*/  MOV R4, R10 ;  /* 0x0000000a00047202 */ /* 0x000fe40000000f00 */
[----:B------:R-:W-:Y:S02]  /*04f0*/  MOV R5, R11 ;  /* 0x0000000b00057202 */ /* 0x000fe40000000f00 */
.L_x_242:
[----:B------:R-:W-:Y:S05]  /*0500*/  BSYNC.RECONVERGENT B0 ;  /* 0x0000000000007941 */ /* 0x000fea0003800200 */
.L_x_240:
        /* <DEDUP_REMOVED lines=58> */
.L_x_244:
[----:B------:R-:W-:Y:S01]  /*08b0*/  IMAD.MOV.U32 R22, RZ, RZ, R18 ;  /* 0x000000ffff167224 */ /* 0x000fe200078e0012 */
[----:B------:R-:W-:Y:S01]  /*08c0*/  MOV R18, R8 ;  /* 0x0000000800127202 */ /* 0x000fe20000000f00 */
[----:B------:R-:W-:Y:S01]  /*08d0*/  IMAD.MOV.U32 R17, RZ, RZ, R16 ;  /* 0x000000ffff117224 */ /* 0x000fe200078e0010 */
[----:B------:R-:W-:Y:S02]  /*08e0*/  MOV R16, R0 ;  /* 0x0000000000107202 */ /* 0x000fe40000000f00 */
[----:B------:R-:W-:Y:S02]  /*08f0*/  MOV R14, 0x910 ;  /* 0x00000910000e7802 */ /* 0x000fe40000000f00 */
[----:B------:R-:W-:Y:S05]  /*0900*/  CALL.REL.NOINC `($__internal_6_$__cuda_sm20_div_s64) ;  /* 0x00000034009c7944 */ /* 0x000fea0003c00000 */
.L_x_245:
[----:B------:R-:W-:Y:S05]  /*0910*/  BSYNC.RECONVERGENT B0 ;  /* 0x0000000000007941 */ /* 0x000fea0003800200 */
.L_x_243:
        /* <DEDUP_REMOVED lines=124> */
.L_x_247:
[----:B------:R-:W-:Y:S01]  /*10e0*/  IMAD.MOV.U32 R22, RZ, RZ, R10 ;  /* 0x000000ffff167224 */ /* 0x000fe200078e000a */
[----:B------:R-:W-:Y:S01]  /*10f0*/  MOV R18, R7 ;  /* 0x0000000700127202 */ /* 0x000fe20000000f00 */
[----:B------:R-:W-:Y:S01]  /*1100*/  IMAD.MOV.U32 R17, RZ, RZ, R11 ;  /* 0x000000ffff117224 */ /* 0x000fe200078e000b */
[----:B------:R-:W-:Y:S02]  /*1110*/  MOV R16, R25 ;  /* 0x0000001900107202 */ /* 0x000fe40000000f00 */
[----:B------:R-:W-:Y:S02]  /*1120*/  MOV R14, 0x1140 ;  /* 0x00001140000e7802 */ /* 0x000fe40000000f00 */
[----:B------:R-:W-:Y:S05]  /*1130*/  CALL.REL.NOINC `($__internal_6_$__cuda_sm20_div_s64) ;  /* 0x0000002c00907944 */ /* 0x000fea0003c00000 */
[----:B------:R-:W-:Y:S02]  /*1140*/  MOV R32, R10 ;  /* 0x0000000a00207202 */ /* 0x000fe40000000f00 */
[----:B------:R-:W-:Y:S02]  /*1150*/  MOV R33, R11 ;  /* 0x0000000b00217202 */ /* 0x000fe40000000f00 */
.L_x_248:
[----:B------:R-:W-:Y:S05]  /*1160*/  BSYNC.RECONVERGENT B0 ;  /* 0x0000000000007941 */ /* 0x000fea0003800200 */
.L_x_246:
        /* <DEDUP_REMOVED lines=57> */
.L_x_250:
[----:B------:R-:W-:Y:S01]  /*1500*/  IMAD.MOV.U32 R22, RZ, RZ, R4 ;  /* 0x000000ffff167224 */ /* 0x000fe200078e0004 */
[----:B------:R-:W-:Y:S01]  /*1510*/  MOV R17, R5 ;  /* 0x0000000500117202 */ /* 0x000fe20000000f00 */
[----:B------:R-:W-:Y:S01]  /*1520*/  IMAD.MOV.U32 R18, RZ, RZ, R6 ;  /* 0x000000ffff127224 */ /* 0x000fe200078e0006 */
[----:B------:R-:W-:Y:S02]  /*1530*/  MOV R14, 0x1550 ;  /* 0x00001550000e7802 */ /* 0x000fe40000000f00 */
[----:B------:R-:W-:Y:S05]  /*1540*/  CALL.REL.NOINC `($__internal_6_$__cuda_sm20_div_s64) ;  /* 0x00000028008c7944 */ /* 0x000fea0003c00000 */
[----:B------:R-:W-:Y:S02]  /*1550*/  MOV R26, R10 ;  /* 0x0000000a001a7202 */ /* 0x000fe40000000f00 */
[----:B------:R-:W-:Y:S02]  /*1560*/  MOV R27, R11 ;  /* 0x0000000b001b7202 */ /* 0x000fe40000000f00 */
.L_x_251:
[----:B------:R-:W-:Y:S05]  /*1570*/  BSYNC.RECONVERGENT B0 ;  /* 0x0000000000007941 */ /* 0x000fea0003800200 */
.L_x_249:
[----:B------:R-:W0:Y:S01]  /*1580*/  LDCU UR5, c[0x0][0x434] ;  /* 0x00008680ff0577ac */ /* 0x000e220008000800 */
[----:B------:R-:W1:Y:S01]  /*1590*/  S2R R19, SR_TID.X ;  /* 0x0000000000137919 */ /* 0x000e620000002100 */
[----:B------:R-:W2:Y:S01]  /*15a0*/  LDC R15, c[0x0][0x3e0] ;  /* 0x0000f800ff0f7b82 */ /* 0x000ea20000000800 */
[----:B------:R-:W-:Y:S01]  /*15b0*/  BSSY.RECONVERGENT B0, `(.L_x_252) ;  /* 0x0000046000007945 */ /* 0x000fe20003800200 */
[----:B------:R-:W3:Y:S01]  /*15c0*/  LDCU UR18, c[0x0][0x534] ;  /* 0x0000a680ff1277ac */ /* 0x000ee20008000800 */
[----:B------:R-:W-:Y:S02]  /*15d0*/  IMAD.MOV.U32 R17, RZ, RZ, -0x800000 ;  /* 0xff800000ff117424 */ /* 0x000fe400078e00ff */
[----:B------:R-:W-:Y:S01]  /*15e0*/  IMAD.MOV.U32 R24, RZ, RZ, -0x800000 ;  /* 0xff800000ff187424 */ /* 0x000fe200078e00ff */
[----:B------:R-:W4:Y:S01]  /*15f0*/  LDCU UR11, c[0x0][0x430] ;  /* 0x00008600ff0b77ac */ /* 0x000f220008000800 */
[----:B------:R-:W-:-:S04]  /*1600*/  USHF.R.S32.HI UR8, URZ, 0x1f, UR16 ;  /* 0x0000001fff087899 */ /* 0x000fc80008011410 */
[----:B------:R-:W-:Y:S01]  /*1610*/  ULOP3.LUT UR8, UR8, 0x1, URZ, 0xfc, !UPT ;  /* 0x0000000108087892 */ /* 0x000fe2000f8efcff */
[----:B0-----:R-:W-:-:S05]  /*1620*/  IMAD.U32 R3, RZ, RZ, UR5 ;  /* 0x00000005ff037e24 */ /* 0x001fca000f8e00ff */
[----:B------:R-:W-:Y:S01]  /*1630*/  IABS R3, R3 ;  /* 0x0000000300037213 */ /* 0x000fe20000000000 */
[----:B----4-:R-:W-:-:S03]  /*1640*/  UIMAD UR11, UR5, UR11, URZ ;  /* 0x0000000b050b72a4 */ /* 0x010fc6000f8e02ff */
[----:B------:R-:W0:Y:S01]  /*1650*/  I2F.RP R9, R3 ;  /* 0x0000000300097306 */ /* 0x000e220000209400 */
[C---:B-1----:R-:W-:Y:S02]  /*1660*/  ISETP.GT.U32.AND P1, PT, R19.reuse, 0x7, PT ;  /* 0x000000071300780c */ /* 0x042fe40003f24070 */
[----:B------:R-:W-:Y:S02]  /*1670*/  SHF.R.U32.HI R14, RZ, 0x2, R19 ;  /* 0x00000002ff0e7819 */ /* 0x000fe40000011613 */
[----:B------:R-:W-:-:S03]  /*1680*/  LOP3.LUT R23, R19, 0x1, RZ, 0xc0, !PT ;  /* 0x0000000113177812 */ /* 0x000fc600078ec0ff */
[----:B0-----:R-:W0:Y:S06]  /*1690*/  MUFU.RCP R10, R9 ;  /* 0x00000009000a7308 */ /* 0x001e2c0000001000 */
[----:B------:R-:W-:-:S04]  /*16a0*/  @!P1 SHF.L.U32 R12, R19, 0x2, RZ ;  /* 0x00000002130c9819 */ /* 0x000fc800000006ff */
[----:B------:R-:W-:Y:S01]  /*16b0*/  @!P1 LOP3.LUT R12, R12, 0xc, RZ, 0xc0, !PT ;  /* 0x0000000c0c0c9812 */ /* 0x000fe200078ec0ff */
[----:B0-----:R-:W-:Y:S01]  /*16c0*/  VIADD R10, R10, 0xffffffe ;  /* 0x0ffffffe0a0a7836 */ /* 0x001fe20000000000 */
[----:B------:R-:W0:Y:S03]  /*16d0*/  @!P1 S2R R9, SR_CgaCtaId ;  /* 0x0000000000099919 */ /* 0x000e260000008800 */
[----:B------:R-:W1:Y:S02]  /*16e0*/  F2I.FTZ.U32.TRUNC.NTZ R11, R10 ;  /* 0x0000000a000b7305 */ /* 0x000e64000021f000 */
[----:B-1----:R-:W-:Y:S02]  /*16f0*/  IMAD.MOV R4, RZ, RZ, -R11 ;  /* 0x000000ffff047224 */ /* 0x002fe400078e0a0b */
[----:B------:R-:W-:Y:S02]  /*1700*/  IMAD.MOV.U32 R10, RZ, RZ, RZ ;  /* 0x000000ffff0a7224 */ /* 0x000fe400078e00ff */
[----:B------:R-:W-:Y:S01]  /*1710*/  IMAD R5, R4, R3, RZ ;  /* 0x0000000304057224 */ /* 0x000fe200078e02ff */
[----:B------:R-:W-:-:S02]  /*1720*/  IABS R4, R2 ;  /* 0x0000000200047213 */ /* 0x000fc40000000000 */
[----:B------:R-:W-:Y:S01]  /*1730*/  LOP3.LUT R2, R2, UR5, RZ, 0x3c, !PT ;  /* 0x0000000502027c12 */ /* 0x000fe2000f8e3cff */
[----:B------:R-:W-:-:S03]  /*1740*/  IMAD.HI.U32 R5, R11, R5, R10 ;  /* 0x000000050b057227 */ /* 0x000fc600078e000a */
[----:B------:R-:W-:Y:S02]  /*1750*/  ISETP.GE.AND P2, PT, R2, RZ, PT ;  /* 0x000000ff0200720c */ /* 0x000fe40003f46270 */
[----:B------:R-:W-:Y:S01]  /*1760*/  @!P1 MOV R2, 0x400 ;  /* 0x0000040000029802 */ /* 0x000fe20000000f00 */
[----:B------:R-:W-:-:S04]  /*1770*/  IMAD.HI.U32 R5, R5, R4, RZ ;  /* 0x0000000405057227 */ /* 0x000fc800078e00ff */
        /* <DEDUP_REMOVED lines=8> */
[----:B0-----:R-:W-:Y:S02]  /*1800*/  @!P1 LEA R3, R9, R2, 0x18 ;  /* 0x0000000209039211 */ /* 0x001fe400078ec0ff */
[----:B------:R-:W-:-:S03]  /*1810*/  @!P1 MOV R9, 0x400 ;  /* 0x0000040000099802 */ /* 0x000fc60000000f00 */
[----:B------:R-:W-:-:S04]  /*1820*/  @!P1 IMAD R3, R14, 0x14, R3 ;  /* 0x000000140e039824 */ /* 0x000fc800078e0203 */
[----:B------:R-:W-:Y:S01]  /*1830*/  @!P1 IMAD.IADD R12, R3, 0x1, R12 ;  /* 0x00000001030c9824 */ /* 0x000fe200078e020c */
[----:B-1----:R-:W-:Y:S01]  /*1840*/  @!P1 LEA R2, R4, R9, 0x18 ;  /* 0x0000000904029211 */ /* 0x002fe200078ec0ff */
[----:B------:R-:W-:-:S04]  /*1850*/  @P3 VIADD R5, R5, 0x1 ;  /* 0x0000000105053836 */ /* 0x000fc80000000000 */
[----:B------:R-:W-:Y:S01]  /*1860*/  @!P2 IMAD.MOV R5, RZ, RZ, -R5 ;  /* 0x000000ffff05a224 */ /* 0x000fe200078e0a05 */
[----:B------:R-:W-:Y:S01]  /*1870*/  @!P0 LOP3.LUT R5, RZ, UR5, RZ, 0x33, !PT ;  /* 0x00000005ff058c12 */ /* 0x000fe2000f8e33ff */
[----:B------:R-:W-:Y:S01]  /*1880*/  @!P1 IMAD R11, R23, 0x14, R2 ;  /* 0x00000014170b9824 */ /* 0x000fe200078e0202 */
[----:B---3--:R-:W-:Y:S02]  /*1890*/  ISETP.GE.AND P0, PT, R14, UR18, PT ;  /* 0x000000120e007c0c */ /* 0x008fe4000bf06270 */
[----:B------:R-:W-:Y:S01]  /*18a0*/  SHF.R.U32.HI R2, RZ, 0x1, R19 ;  /* 0x00000001ff027819 */ /* 0x000fe20000011613 */
[----:B------:R-:W-:Y:S01]  /*18b0*/  IMAD R4, R5, UR8, RZ ;  /* 0x0000000805047c24 */ /* 0x000fe2000f8e02ff */
[----:B------:R-:W0:Y:S02]  /*18c0*/  LDCU.64 UR8, c[0x0][0x358] ;  /* 0x00006b00ff0877ac */ /* 0x000e240008000a00 */
[----:B------:R-:W-:Y:S02]  /*18d0*/  @!P1 LEA R11, R2, R11, 0x2 ;  /* 0x0000000b020b9211 */ /* 0x000fe400078e10ff */
[----:B------:R-:W-:-:S05]  /*18e0*/  IABS R13, R4 ;  /* 0x00000004000d7213 */ /* 0x000fca0000000000 */
[----:B------:R-:W-:Y:S01]  /*18f0*/  VIADD R10, R13, UR4 ;  /* 0x000000040d0a7c36 */ /* 0x000fe20008000000 */
[----:B--2---:R-:W-:Y:S06]  /*1900*/  @P0 BRA `(.L_x_253) ;  /* 0x0000000000400947 */ /* 0x004fec0003800000 */
        /* <DEDUP_REMOVED lines=16> */
.L_x_253:
[----:B0-----:R-:W-:Y:S05]  /*1a10*/  BSYNC.RECONVERGENT B0 ;  /* 0x0000000000007941 */ /* 0x001fea0003800200 */
.L_x_252:
[----:B-----5:R-:W-:Y:S01]  /*1a20*/  @!P1 STS [R12], R17 ;  /* 0x000000110c009388 */ /* 0x020fe20000000800 */
[----:B------:R-:W0:Y:S01]  /*1a30*/  I2F.RP R16, R13 ;  /* 0x0000000d00107306 */ /* 0x000e220000209400 */
[----:B------:R-:W-:Y:S01]  /*1a40*/  IABS R3, R15 ;  /* 0x0000000f00037213 */ /* 0x000fe20000000000 */
[----:B------:R-:W-:Y:S01]  /*1a50*/  BSSY.RECONVERGENT B1, `(.L_x_254) ;  /* 0x0000169000017945 */ /* 0x000fe20003800200 */
[----:B------:R-:W-:Y:S01]  /*1a60*/  BAR.SYNC.DEFER_BLOCKING 0x0 ;  /* 0x0000000000007b1d */ /* 0x000fe20000010000 */
[----:B------:R-:W-:Y:S01]  /*1a70*/  IABS R18, R4 ;  /* 0x0000000400127213 */ /* 0x000fe20000000000 */
[----:B-1----:R-:W-:Y:S01]  /*1a80*/  IMAD.MOV.U32 R21, RZ, RZ, 0x7f800000 ;  /* 0x7f800000ff157424 */ /* 0x002fe200078e00ff */
[----:B------:R-:W-:-:S03]  /*1a90*/  ISETP.NE.AND P5, PT, R4, RZ, PT ;  /* 0x000000ff0400720c */ /* 0x000fc60003fa5270 */
[----:B------:R-:W1:Y:S01]  /*1aa0*/  I2F.RP R14, R3 ;  /* 0x00000003000e7306 */ /* 0x000e620000209400 */
[----:B------:R-:W-:-:S07]  /*1ab0*/  IMAD.MOV R18, RZ, RZ, -R18 ;  /* 0x000000ffff127224 */ /* 0x000fce00078e0a12 */
[----:B0-----:R-:W0:Y:S08]  /*1ac0*/  MUFU.RCP R30, R16 ;  /* 0x00000010001e7308 */ /* 0x001e300000001000 */
[----:B-1----:R-:W1:Y:S01]  /*1ad0*/  MUFU.RCP R28, R14 ;  /* 0x0000000e001c7308 */ /* 0x002e620000001000 */
[----:B------:R2:W3:Y:S01]  /*1ae0*/  @!P1 LDS R24, [R11] ;  /* 0x000000000b189984 */ /* 0x0004e20000000800 */
[----:B0-----:R-:W-:-:S06]  /*1af0*/  VIADD R30, R30, 0xffffffe ;  /* 0x0ffffffe1e1e7836 */ /* 0x001fcc0000000000 */
[----:B------:R-:W0:Y:S01]  /*1b00*/  F2I.FTZ.U32.TRUNC.NTZ R31, R30 ;  /* 0x0000001e001f7305 */ /* 0x000e22000021f000 */
[----:B-1----:R-:W-:-:S07]  /*1b10*/  VIADD R28, R28, 0xffffffe ;  /* 0x0ffffffe1c1c7836 */ /* 0x002fce0000000000 */
[----:B------:R1:W4:Y:S01]  /*1b20*/  F2I.FTZ.U32.TRUNC.NTZ R29, R28 ;  /* 0x0000001c001d7305 */ /* 0x000322000021f000 */
[----:B--2---:R-:W-:Y:S01]  /*1b30*/  IABS R11, R10 ;  /* 0x0000000a000b7213 */ /* 0x004fe20000000000 */
[----:B0-----:R-:W-:Y:S02]  /*1b40*/  IMAD.MOV R20, RZ, RZ, -R31 ;  /* 0x000000ffff147224 */ /* 0x001fe400078e0a1f */
[----:B------:R-:W-:Y:S02]  /*1b50*/  IMAD.MOV.U32 R30, RZ, RZ, RZ ;  /* 0x000000ffff1e7224 */ /* 0x000fe400078e00ff */
[----:B------:R-:W-:Y:S02]  /*1b60*/  IMAD R20, R20, R13, RZ ;  /* 0x0000000d14147224 */ /* 0x000fe400078e02ff */
[----:B-1----:R-:W-:Y:S02]  /*1b70*/  HFMA2 R28, -RZ, RZ, 0, 0 ;  /* 0x00000000ff1c7431 */ /* 0x002fe400000001ff */
[----:B----4-:R-:W-:-:S02]  /*1b80*/  IMAD.MOV R16, RZ, RZ, -R29 ;  /* 0x000000ffff107224 */ /* 0x010fc400078e0a1d */
[----:B------:R-:W-:Y:S01]  /*1b90*/  IMAD.HI.U32 R20, R31, R20, R30 ;  /* 0x000000141f147227 */ /* 0x000fe200078e001e */
[----:B---3--:R-:W0:Y:S03]  /*1ba0*/  SHFL.BFLY PT, R9, R24, 0x1, 0x1f ;  /* 0x0c201f0018097f89 */ /* 0x008e2600000e0000 */
[----:B------:R-:W-:Y:S02]  /*1bb0*/  IMAD R16, R16, R3, RZ ;  /* 0x0000000310107224 */ /* 0x000fe400078e02ff */
[----:B------:R-:W-:-:S04]  /*1bc0*/  IMAD.HI.U32 R20, R20, R11, RZ ;  /* 0x0000000b14147227 */ /* 0x000fc800078e00ff */
[----:B------:R-:W-:-:S04]  /*1bd0*/  IMAD.HI.U32 R16, R29, R16, R28 ;  /* 0x000000101d107227 */ /* 0x000fc800078e001c */
[----:B------:R-:W-:Y:S02]  /*1be0*/  IMAD R18, R20, R18, R11 ;  /* 0x0000001214127224 */ /* 0x000fe400078e020b */
[----:B------:R-:W-:-:S03]  /*1bf0*/  IMAD.HI.U32 R16, R16, R11, RZ ;  /* 0x0000000b10107227 */ /* 0x000fc600078e00ff */
[----:B------:R-:W-:Y:S01]  /*1c00*/  ISETP.GT.U32.AND P2, PT, R13, R18, PT ;  /* 0x000000120d00720c */ /* 0x000fe20003f44070 */
[----:B------:R-:W-:-:S04]  /*1c10*/  IMAD.MOV R12, RZ, RZ, -R16 ;  /* 0x000000ffff0c7224 */ /* 0x000fc800078e0a10 */
[----:B------:R-:W-:Y:S01]  /*1c20*/  IMAD R12, R3, R12, R11 ;  /* 0x0000000c030c7224 */ /* 0x000fe200078e020b */
[C---:B------:R-:W-:Y:S02]  /*1c30*/  LOP3.LUT R11, R10.reuse, R13, RZ, 0x3c, !PT ;  /* 0x0000000d0a0b7212 */ /* 0x040fe400078e3cff */
[----:B0-----:R-:W-:Y:S02]  /*1c40*/  FMNMX.FTZ R9, R9, R24, !PT ;  /* 0x0000001809097209 */ /* 0x001fe40007810000 */
[----:B------:R-:W-:Y:S02]  /*1c50*/  LOP3.LUT R10, R10, R15, RZ, 0x3c, !PT ;  /* 0x0000000f0a0a7212 */ /* 0x000fe400078e3cff */
[C---:B------:R-:W-:Y:S01]  /*1c60*/  FSETP.NEU.FTZ.AND P0, PT, R9.reuse, -INF , PT ;  /* 0xff8000000900780b */ /* 0x040fe20003f1d000 */
[----:B------:R-:W-:Y:S01]  /*1c70*/  @!P2 IMAD.IADD R18, R18, 0x1, -R13 ;  /* 0x000000011212a824 */ /* 0x000fe200078e0a0d */
[----:B------:R-:W-:Y:S02]  /*1c80*/  @!P2 IADD3 R20, PT, PT, R20, 0x1, RZ ;  /* 0x000000011414a810 */ /* 0x000fe40007ffe0ff */
[----:B------:R-:W-:-:S02]  /*1c90*/  FSEL R9, R9, RZ, P0 ;  /* 0x000000ff09097208 */ /* 0x000fc40000000000 */
[----:B------:R-:W-:Y:S02]  /*1ca0*/  ISETP.GT.U32.AND P0, PT, R3, R12, PT ;  /* 0x0000000c0300720c */ /* 0x000fe40003f04070 */
[----:B------:R-:W-:Y:S01]  /*1cb0*/  ISETP.GE.U32.AND P1, PT, R18, R13, PT ;  /* 0x0000000d1200720c */ /* 0x000fe20003f26070 */
[----:B------:R-:W-:Y:S01]  /*1cc0*/  FADD.FTZ R17, -R9, R24 ;  /* 0x0000001809117221 */ /* 0x000fe20000010100 */
[----:B------:R-:W-:Y:S02]  /*1cd0*/  ISETP.GE.AND P2, PT, R10, RZ, PT ;  /* 0x000000ff0a00720c */ /* 0x000fe40003f46270 */
[----:B------:R-:W-:Y:S01]  /*1ce0*/  ISETP.GE.AND P3, PT, R11, RZ, PT ;  /* 0x000000ff0b00720c */ /* 0x000fe20003f66270 */
[----:B------:R-:W-:-:S06]  /*1cf0*/  FMUL.FTZ R17, R17, 1.4426950216293334961 ;  /* 0x3fb8aa3b11117820 */ /* 0x000fcc0000410000 */
[----:B------:R-:W0:Y:S01]  /*1d00*/  MUFU.EX2 R17, R17 ;  /* 0x0000001100117308 */ /* 0x000e220000000800 */
[----:B------:R-:W-:Y:S02]  /*1d10*/  @!P0 IMAD.IADD R12, R12, 0x1, -R3 ;  /* 0x000000010c0c8824 */ /* 0x000fe400078e0a03 */
[----:B------:R-:W-:Y:S02]  /*1d20*/  @P1 VIADD R20, R20, 0x1 ;  /* 0x0000000114141836 */ /* 0x000fe40000000000 */
[----:B------:R-:W-:Y:S01]  /*1d30*/  @!P0 VIADD R16, R16, 0x1 ;  /* 0x0000000110108836 */ /* 0x000fe20000000000 */
[----:B------:R-:W-:Y:S01]  /*1d40*/  ISETP.GE.U32.AND P4, PT, R12, R3, PT ;  /* 0x000000030c00720c */ /* 0x000fe20003f86070 */
[----:B------:R-:W-:Y:S01]  /*1d50*/  @!P3 IMAD.MOV R20, RZ, RZ, -R20 ;  /* 0x000000ffff14b224 */ /* 0x000fe200078e0a14 */
[----:B------:R-:W-:Y:S02]  /*1d60*/  ISETP.NE.AND P0, PT, R15, RZ, PT ;  /* 0x000000ff0f00720c */ /* 0x000fe40003f05270 */
[----:B------:R-:W-:-:S02]  /*1d70*/  ISETP.NE.AND P3, PT, R5, RZ, PT ;  /* 0x000000ff0500720c */ /* 0x000fc40003f65270 */
[----:B------:R-:W-:Y:S02]  /*1d80*/  @!P5 LOP3.LUT R20, RZ, R13, RZ, 0x33, !PT ;  /* 0x0000000dff14d212 */ /* 0x000fe400078e33ff */
[----:B------:R-:W-:Y:S02]  /*1d90*/  SEL R10, RZ, 0x1, !P3 ;  /* 0x00000001ff0a7807 */ /* 0x000fe40005800000 */
[----:B------:R-:W-:Y:S01]  /*1da0*/  SHF.R.S32.HI R5, RZ, 0x1f, R4 ;  /* 0x0000001fff057819 */ /* 0x000fe20000011404 */
[----:B0-----:R-:W0:Y:S01]  /*1db0*/  SHFL.BFLY PT, R14, R17, 0x1, 0x1f ;  /* 0x0c201f00110e7f89 */ /* 0x001e2200000e0000 */
[----:B------:R-:W-:Y:S01]  /*1dc0*/  SHF.R.S32.HI R3, RZ, 0x1f, R20 ;  /* 0x0000001fff037819 */ /* 0x000fe20000011414 */
[----:B------:R-:W-:Y:S01]  /*1dd0*/  IMAD R4, R4, UR11, RZ ;  /* 0x0000000b04047c24 */ /* 0x000fe2000f8e02ff */
[----:B------:R-:W-:Y:S02]  /*1de0*/  @P4 IADD3 R16, PT, PT, R16, 0x1, RZ ;  /* 0x0000000110104810 */ /* 0x000fe40007ffe0ff */
[----:B------:R-:W-:-:S03]  /*1df0*/  LOP3.LUT R10, R5, R10, RZ, 0xfc, !PT ;  /* 0x0000000a050a7212 */ /* 0x000fc600078efcff */
        /* <DEDUP_REMOVED lines=64> */
.L_x_257:
[----:B------:R-:W-:Y:S01]  /*2200*/  LEA.HI R2, R19, UR14, RZ, 0x1f ;  /* 0x0000000e13027c11 */ /* 0x000fe2000f8ff8ff */
[----:B------:R-:W-:Y:S01]  /*2210*/  IMAD.MOV.U32 R17, RZ, RZ, RZ ;  /* 0x000000ffff117224 */ /* 0x000fe200078e00ff */
[----:B------:R-:W-:Y:S02]  /*2220*/  MOV R18, R30 ;  /* 0x0000001e00127202 */ /* 0x000fe40000000f00 */
[----:B------:R-:W-:Y:S01]  /*2230*/  MOV R14, 0x2260 ;  /* 0x00002260000e7802 */ /* 0x000fe20000000f00 */
[----:B------:R-:W-:Y:S02]  /*2240*/  IMAD.MOV.U32 R22, RZ, RZ, R2 ;  /* 0x000000ffff167224 */ /* 0x000fe400078e0002 */
[----:B------:R-:W-:Y:S05]  /*2250*/  CALL.REL.NOINC `($__internal_6_$__cuda_sm20_div_s64) ;  /* 0x0000001c00487944 */ /* 0x000fea0003c00000 */
[----:B------:R-:W-:Y:S02]  /*2260*/  IADD3 R9, PT, PT, -R10, RZ, RZ ;  /* 0x000000ff0a097210 */ /* 0x000fe40007ffe1ff */
[----:B------:R-:W-:-:S03]  /*2270*/  MOV R31, R11 ;  /* 0x0000000b001f7202 */ /* 0x000fc60000000f00 */
[----:B------:R-:W-:Y:S01]  /*2280*/  IMAD R9, R30, R9, R2 ;  /* 0x000000091e097224 */ /* 0x000fe200078e0202 */
[----:B------:R-:W-:-:S07]  /*2290*/  MOV R30, R10 ;  /* 0x0000000a001e7202 */ /* 0x000fce0000000f00 */
.L_x_258:
        /* <DEDUP_REMOVED lines=59> */
.L_x_260:
[----:B------:R-:W-:Y:S01]  /*2650*/  IMAD.MOV.U32 R22, RZ, RZ, R30 ;  /* 0x000000ffff167224 */ /* 0x000fe200078e001e */
[----:B------:R-:W-:Y:S01]  /*2660*/  MOV R17, R31 ;  /* 0x0000001f00117202 */ /* 0x000fe20000000f00 */
[----:B------:R-:W-:Y:S01]  /*2670*/  IMAD.MOV.U32 R18, RZ, RZ, R34 ;  /* 0x000000ffff127224 */ /* 0x000fe200078e0022 */
[----:B------:R-:W-:Y:S02]  /*2680*/  MOV R14, 0x26a0 ;  /* 0x000026a0000e7802 */ /* 0x000fe40000000f00 */
[----:B------:R-:W-:Y:S05]  /*2690*/  CALL.REL.NOINC `($__internal_6_$__cuda_sm20_div_s64) ;  /* 0x0000001800387944 */ /* 0x000fea0003c00000 */
[----:B------:R-:W-:-:S05]  /*26a0*/  IADD3 R31, PT, PT, -R10, RZ, RZ ;  /* 0x000000ff0a1f7210 */ /* 0x000fca0007ffe1ff */
[----:B------:R-:W-:Y:S02]  /*26b0*/  IMAD R31, R31, R34, R30 ;  /* 0x000000221f1f7224 */ /* 0x000fe400078e021e */
.L_x_261:
[----:B------:R-:W-:Y:S05]  /*26c0*/  BSYNC.RECONVERGENT B0 ;  /* 0x0000000000007941 */ /* 0x000fea0003800200 */
.L_x_259:
        /* <DEDUP_REMOVED lines=157> */
.L_x_256:
[----:B------:R-:W0:Y:S01]  /*30a0*/  LDC.64 R4, c[0x0][0x420] ;  /* 0x00010800ff047b82 */ /* 0x000e220000000a00 */
[----:B------:R-:W-:-:S05]  /*30b0*/  IADD3 R2, PT, PT, R2, UR14, RZ ;  /* 0x0000000e02027c10 */ /* 0x000fca000fffe0ff */
[----:B0-----:R-:W-:-:S05]  /*30c0*/  IMAD.WIDE.U32 R2, R2, 0x4, R4 ;  /* 0x0000000402027825 */ /* 0x001fca00078e0004 */
[----:B------:R1:W-:Y:S02]  /*30d0*/  STG.E desc[UR8][R2.64], R21 ;  /* 0x0000001502007986 */ /* 0x0003e4000c101908 */
.L_x_255:
[----:B------:R-:W-:Y:S05]  /*30e0*/  BSYNC.RECONVERGENT B1 ;  /* 0x0000000000017941 */ /* 0x000fea0003800200 */
.L_x_254:
        /* <DEDUP_REMOVED lines=11> */
[----:B--2---:R-:W-:Y:S01]  /*31a0*/  LEA R3, R0, R3, 0x18 ;  /* 0x0000000300037211 */ /* 0x004fe200078ec0ff */
[----:B------:R-:W-:-:S04]  /*31b0*/  IMAD.SHL.U32 R0, R19, 0x2, RZ ;  /* 0x0000000213007824 */ /* 0x000fc800078e00ff */
[----:B------:R-:W-:Y:S01]  /*31c0*/  IMAD R2, R2, 0x14, R3 ;  /* 0x0000001402027824 */ /* 0x000fe200078e0203 */
[----:B------:R-:W-:-:S04]  /*31d0*/  LOP3.LUT R3, R0, 0x7fc, RZ, 0xc0, !PT ;  /* 0x000007fc00037812 */ /* 0x000fc800078ec0ff */
[----:B------:R-:W-:-:S05]  /*31e0*/  IADD3 R3, PT, PT, R2, R3, RZ ;  /* 0x0000000302037210 */ /* 0x000fca0007ffe0ff */
[----:B0-----:R2:W-:Y:S02]  /*31f0*/  STS [R3], R4 ;  /* 0x0000000403007388 */ /* 0x0015e40000000800 */
.L_x_263:
[----:B------:R-:W-:Y:S05]  /*3200*/  BSYNC.RECONVERGENT B0 ;  /* 0x0000000000007941 */ /* 0x000fea0003800200 */
.L_x_262:
        /* <DEDUP_REMOVED lines=43> */
.L_x_274:
        /* <DEDUP_REMOVED lines=9> */
.L_x_267:
[----:B------:R-:W-:Y:S05]  /*3550*/  BSYNC.RECONVERGENT B0 ;  /* 0x0000000000007941 */ /* 0x000fea0003800200 */
.L_x_266:
        /* <DEDUP_REMOVED lines=12> */
.L_x_269:
[----:B------:R-:W-:Y:S05]  /*3620*/  BSYNC.RECONVERGENT B0 ;  /* 0x0000000000007941 */ /* 0x000fea0003800200 */
.L_x_268:
        /* <DEDUP_REMOVED lines=12> */
.L_x_271:
[----:B------:R-:W-:Y:S05]  /*36f0*/  BSYNC.RECONVERGENT B0 ;  /* 0x0000000000007941 */ /* 0x000fea0003800200 */
.L_x_270:
        /* <DEDUP_REMOVED lines=12> */
.L_x_273:
[----:B------:R-:W-:Y:S05]  /*37c0*/  BSYNC.RECONVERGENT B0 ;  /* 0x0000000000007941 */ /* 0x000fea0003800200 */
.L_x_272:
        /* <DEDUP_REMOVED lines=11> */
.L_x_265:
        /* <DEDUP_REMOVED lines=11> */
.L_x_277:
        /* <DEDUP_REMOVED lines=8> */
.L_x_276:
[----:B------:R-:W-:Y:S05]  /*39b0*/  BSYNC.RECONVERGENT B0 ;  /* 0x0000000000007941 */ /* 0x000fea0003800200 */
.L_x_275:
        /* <DEDUP_REMOVED lines=9> */
.L_x_264:
        /* <DEDUP_REMOVED lines=83> */
        .weak           $__internal_6_$__cuda_sm20_div_s64
        .type           $__internal_6_$__cuda_sm20_div_s64,@function
        .size           $__internal_6_$__cuda_sm20_div_s64,(.L_x_7158 - $__internal_6_$__cuda_sm20_div_s64)
$__internal_6_$__cuda_sm20_div_s64:
        /* <DEDUP_REMOVED lines=83> */
[----:B------:R-:W-:Y:S06]  /*44b0*/  RET.REL.NODEC R12 `(_ZN5flash32flash_fwd_splitkv_combine_kernelI23Flash_fwd_kernel_traitsILi128ELi64ELi128ELi4ELb0ELb0EN7cutlass10bfloat16_tE19Flash_kernel_traitsILi128ELi64ELi128ELi4ES3_EELi4ELi1ELb0EEEvNS_16Flash_fwd_paramsE) ;  /* 0xffffffb80cd07950 */ /* 0x000fec0003c3ffff */
.L_x_278:
        /* <DEDUP_REMOVED lines=12> */
.L_x_7158:


//--------------------- .text._ZN5flash32flash_fwd_splitkv_combine_kernelI23Flash_fwd_kernel_traitsILi128ELi64ELi128ELi4ELb0ELb0EN7cutlass10bfloat16_tE19Flash_kernel_traitsILi128ELi64ELi128ELi4ES3_EELi4ELi7ELb1EEEvNS_16Flash_fwd_paramsE --------------------------
	.section	.text._ZN5flash32flash_fwd_splitkv_combine_kernelI23Flash_fwd_kernel_traitsILi128ELi64ELi128ELi4ELb0ELb0EN7cutlass10bfloat16_tE19Flash_kernel_traitsILi128ELi64ELi128ELi4ES3_EELi4ELi7ELb1EEEvNS_16Flash_fwd_paramsE,"ax",@progbits
	.align	128
        .global         _ZN5flash32flash_fwd_splitkv_combine_kernelI23Flash_fwd_kernel_traitsILi128ELi64ELi128ELi4ELb0ELb0EN7cutlass10bfloat16_tE19Flash_kernel_traitsILi128ELi64ELi128ELi4ES3_EELi4ELi7ELb1EEEvNS_16Flash_fwd_paramsE
        .type           _ZN5flash32flash_fwd_splitkv_combine_kernelI23Flash_fwd_kernel_traitsILi128ELi64ELi128ELi4ELb0ELb0EN7cutlass10bfloat16_tE19Flash_kernel_traitsILi128ELi64ELi128ELi4ES3_EELi4ELi7ELb1EEEvNS_16Flash_fwd_paramsE,@function
        .size           _ZN5flash32flash_fwd_splitkv_combine_kernelI23Flash_fwd_kernel_traitsILi128ELi64ELi128ELi4ELb0ELb0EN7cutlass10bfloat16_tE19Flash_kernel_traitsILi128ELi64ELi128ELi4ES3_EELi4ELi7ELb1EEEvNS_16Flash_fwd_paramsE,(.L_x_7159 - _ZN5flash32flash_fwd_splitkv_combine_kernelI23Flash_fwd_kernel_traitsILi128ELi64ELi128ELi4ELb0ELb0EN7cutlass10bfloat16_tE19Flash_kernel_traitsILi128ELi64ELi128ELi4ES3_EELi4ELi7ELb1EEEvNS_16Flash_fwd_paramsE)
        .other          _ZN5flash32flash_fwd_splitkv_combine_kernelI23Flash_fwd_kernel_traitsILi128ELi64ELi128ELi4ELb0ELb0EN7cutlass10bfloat16_tE19Flash_kernel_traitsILi128ELi64ELi128ELi4ES3_EELi4ELi7ELb1EEEvNS_16Flash_fwd_paramsE,@"STO_CUDA_ENTRY STV_DEFAULT"
_ZN5flash32flash_fwd_splitkv_combine_kernelI23Flash_fwd_kernel_traitsILi128ELi64ELi128ELi4ELb0ELb0EN7cutlass10bfloat16_tE19Flash_kernel_traitsILi128ELi64ELi128ELi4ES3_EELi4ELi7ELb1EEEvNS_16Flash_fwd_paramsE:
.text._ZN5flash32flash_fwd_splitkv_combine_kernelI23Flash_fwd_kernel_traitsILi128ELi64ELi128ELi4ELb0ELb0EN7cutlass10bfloat16_tE19Flash_kernel_traitsILi128ELi64ELi128ELi4ES3_EELi4ELi7ELb1EEEvNS_16Flash_fwd_paramsE:
        /* <DEDUP_REMOVED lines=38> */
.L_x_279:
[----:B------:R-:W-:Y:S01]  /*0260*/  IMAD.U32 R22, RZ, RZ, UR20 ;  /* 0x00000014ff167e24 */ /* 0x000fe2000f8e00ff */
[----:B------:R-:W-:Y:S01]  /*0270*/  MOV R20, UR18 ;  /* 0x0000001200147c02 */ /* 0x000fe20008000f00 */
[----:B------:R-:W-:Y:S01]  /*0280*/  IMAD.U32 R15, RZ, RZ, UR14 ;  /* 0x0000000eff0f7e24 */ /* 0x000fe2000f8e00ff */
[----:B------:R-:W-:Y:S02]  /*0290*/  MOV R13, UR5 ;  /* 0x00000005000d7c02 */ /* 0x000fe40008000f00 */
[----:B------:R-:W-:Y:S02]  /*02a0*/  MOV R18, 0x2c0 ;  /* 0x000002c000127802 */ /* 0x000fe40000000f00 */
[----:B------:R-:W-:Y:S05]  /*02b0*/  CALL.REL.NOINC `($__internal_7_$__cuda_sm20_div_s64) ;  /* 0x0000004c00807944 */ /* 0x000fea0003c00000 */
[----:B------:R-:W-:-:S07]  /*02c0*/  MOV R14, R0 ;  /* 0x00000000000e7202 */ /* 0x000fce0000000f00 */
.L_x_280:
        /* <DEDUP_REMOVED lines=30> */
.L_x_282:
[----:B------:R-:W-:Y:S02]  /*04b0*/  MOV R22, R14 ;  /* 0x0000000e00167202 */ /* 0x000fe40000000f00 */
[----:B------:R-:W-:Y:S02]  /*04c0*/  MOV R18, 0x4e0 ;  /* 0x000004e000127802 */ /* 0x000fe40000000f00 */
[----:B------:R-:W-:Y:S05]  /*04d0*/  CALL.REL.NOINC `($__internal_7_$__cuda_sm20_div_s64) ;  /* 0x0000004800f87944 */ /* 0x000fea0003c00000 */
[----:B------:R-:W-:Y:S02]  /*04e0*/  MOV R6, R0 ;  /* 0x0000000000067202 */ /* 0x000fe40000000f00 */
[----:B------:R-:W-:Y:S02]  /*04f0*/  MOV R7, R15 ;  /* 0x0000000f00077202 */ /* 0x000fe40000000f00 */
.L_x_283:
[----:B------:R-:W-:Y:S05]  /*0500*/  BSYNC.RECONVERGENT B0 ;  /* 0x0000000000007941 */ /* 0x000fea0003800200 */
.L_x_281:
        /* <DEDUP_REMOVED lines=58> */
.L_x_285:
[----:B------:R-:W-:Y:S01]  /*08b0*/  IMAD.MOV.U32 R22, RZ, RZ, R20 ;  /* 0x000000ffff167224 */ /* 0x000fe200078e0014 */
[----:B------:R-:W-:Y:S01]  /*08c0*/  MOV R20, R14 ;  /* 0x0000000e00147202 */ /* 0x000fe20000000f00 */
[----:B------:R-:W-:Y:S01]  /*08d0*/  IMAD.MOV.U32 R15, RZ, RZ, R13 ;  /* 0x000000ffff0f7224 */ /* 0x000fe200078e000d */
[----:B------:R-:W-:Y:S02]  /*08e0*/  MOV R13, R32 ;  /* 0x00000020000d7202 */ /* 0x000fe40000000f00 */
[----:B------:R-:W-:Y:S02]  /*08f0*/  MOV R18, 0x910 ;  /* 0x0000091000127802 */ /* 0x000fe40000000f00 */
[----:B------:R-:W-:Y:S05]  /*0900*/  CALL.REL.NOINC `($__internal_7_$__cuda_sm20_div_s64) ;  /* 0x0000004400ec7944 */ /* 0x000fea0003c00000 */
[----:B------:R-:W-:Y:S02]  /*0910*/  MOV R22, R0 ;  /* 0x0000000000167202 */ /* 0x000fe40000000f00 */
[----:B------:R-:W-:Y:S02]  /*0920*/  MOV R23, R15 ;  /* 0x0000000f00177202 */ /* 0x000fe40000000f00 */
.L_x_286:
[----:B------:R-:W-:Y:S05]  /*0930*/  BSYNC.RECONVERGENT B0 ;  /* 0x0000000000007941 */ /* 0x000fea0003800200 */
.L_x_284:
        /* <DEDUP_REMOVED lines=125> */
.L_x_288:
[----:B------:R-:W-:Y:S01]  /*1110*/  IMAD.MOV.U32 R15, RZ, RZ, R23 ;  /* 0x000000ffff0f7224 */ /* 0x000fe200078e0017 */
[----:B------:R-:W-:Y:S01]  /*1120*/  MOV R20, R11 ;  /* 0x0000000b00147202 */ /* 0x000fe20000000f00 */
[----:B------:R-:W-:Y:S01]  /*1130*/  IMAD.MOV.U32 R13, RZ, RZ, R3 ;  /* 0x000000ffff0d7224 */ /* 0x000fe200078e0003 */
[----:B------:R-:W-:Y:S02]  /*1140*/  MOV R18, 0x1160 ;  /* 0x0000116000127802 */ /* 0x000fe40000000f00 */
[----:B------:R-:W-:Y:S05]  /*1150*/  CALL.REL.NOINC `($__internal_7_$__cuda_sm20_div_s64) ;  /* 0x0000003c00d87944 */ /* 0x000fea0003c00000 */
[----:B------:R-:W-:Y:S02]  /*1160*/  MOV R36, R0 ;  /* 0x0000000000247202 */ /* 0x000fe40000000f00 */
[----:B------:R-:W-:Y:S02]  /*1170*/  MOV R37, R15 ;  /* 0x0000000f00257202 */ /* 0x000fe40000000f00 */
.L_x_289:
[----:B------:R-:W-:Y:S05]  /*1180*/  BSYNC.RECONVERGENT B0 ;  /* 0x0000000000007941 */ /* 0x000fea0003800200 */
.L_x_287:
        /* <DEDUP_REMOVED lines=57> */
.L_x_291:
[----:B------:R-:W-:Y:S01]  /*1520*/  IMAD.MOV.U32 R22, RZ, RZ, R6 ;  /* 0x000000ffff167224 */ /* 0x000fe200078e0006 */
[----:B------:R-:W-:Y:S01]  /*1530*/  MOV R15, R7 ;  /* 0x00000007000f7202 */ /* 0x000fe20000000f00 */
[----:B------:R-:W-:Y:S01]  /*1540*/  IMAD.MOV.U32 R20, RZ, RZ, R10 ;  /* 0x000000ffff147224 */ /* 0x000fe200078e000a */
[----:B------:R-:W-:Y:S02]  /*1550*/  MOV R18, 0x1570 ;  /* 0x0000157000127802 */ /* 0x000fe40000000f00 */
[----:B------:R-:W-:Y:S05]  /*1560*/  CALL.REL.NOINC `($__internal_7_$__cuda_sm20_div_s64) ;  /* 0x0000003800d47944 */ /* 0x000fea0003c00000 */
[----:B------:R-:W-:Y:S02]  /*1570*/  MOV R18, R0 ;  /* 0x0000000000127202 */ /* 0x000fe40000000f00 */
[----:B------:R-:W-:Y:S02]  /*1580*/  MOV R19, R15 ;  /* 0x0000000f00137202 */ /* 0x000fe40000000f00 */
.L_x_292:
[----:B------:R-:W-:Y:S05]  /*1590*/  BSYNC.RECONVERGENT B0 ;  /* 0x0000000000007941 */ /* 0x000fea0003800200 */
.L_x_290:
        /* <DEDUP_REMOVED lines=8> */
[----:B------:R-:W-:-:S03]  /*1620*/  ISETP.LT.U32.AND P3, PT, R20, UR8, PT ;  /* 0x0000000814007c0c */ /* 0x000fc6000bf61070 */
[C---:B------:R-:W-:Y:S01]  /*1630*/  VIADD R2, R21.reuse, 0x40 ;  /* 0x0000004015027836 */ /* 0x040fe20000000000 */
[----:B------:R-:W-:Y:S01]  /*1640*/  ISETP.GT.AND.EX P3, PT, R0, RZ, PT, P3 ;  /* 0x000000ff0000720c */ /* 0x000fe20003f64330 */
[C---:B------:R-:W-:Y:S02]  /*1650*/  VIADD R15, R21.reuse, 0x20 ;  /* 0x00000020150f7836 */ /* 0x040fe40000000000 */
[C---:B------:R-:W-:Y:S01]  /*1660*/  VIADD R0, R21.reuse, 0x60 ;  /* 0x0000006015007836 */ /* 0x040fe20000000000 */
[----:B-1----:R-:W-:Y:S02]  /*1670*/  ISETP.GE.OR P6, PT, R21, UR4, !P3 ;  /* 0x0000000415007c0c */ /* 0x002fe4000dfc6670 */
[----:B------:R-:W-:Y:S02]  /*1680*/  ISETP.GE.OR P4, PT, R2, UR4, !P3 ;  /* 0x0000000402007c0c */ /* 0x000fe4000df86670 */
[----:B------:R-:W-:Y:S02]  /*1690*/  ISETP.GE.OR P5, PT, R15, UR4, !P3 ;  /* 0x000000040f007c0c */ /* 0x000fe4000dfa6670 */
[----:B------:R-:W-:-:S07]  /*16a0*/  ISETP.GE.OR P3, PT, R0, UR4, !P3 ;  /* 0x0000000400007c0c */ /* 0x000fce000df66670 */
[----:B------:R-:W0:Y:S01]  /*16b0*/  @!P6 LDC.64 R16, c[0x0][0x428] ;  /* 0x00010a00ff10eb82 */ /* 0x000e220000000a00 */
[C---:B------:R-:W-:Y:S02]  /*16c0*/  @!P6 IADD3 R24, P0, PT, R20.reuse, UR19, RZ ;  /* 0x000000131418ec10 */ /* 0x040fe4000ff1e0ff */
[C---:B------:R-:W-:Y:S02]  /*16d0*/  @!P4 IADD3 R26, P1, PT, R20.reuse, UR19, RZ ;  /* 0x00000013141acc10 */ /* 0x040fe4000ff3e0ff */
[----:B------:R-:W-:Y:S02]  /*16e0*/  @!P6 IADD3.X R25, PT, PT, RZ, RZ, RZ, P0, !PT ;  /* 0x000000ffff19e210 */ /* 0x000fe400007fe4ff */
[----:B------:R-:W-:Y:S01]  /*16f0*/  @!P5 IADD3 R28, P2, PT, R20, UR19, RZ ;  /* 0x00000013141cdc10 */ /* 0x000fe2000ff5e0ff */
[----:B------:R-:W1:Y:S01]  /*1700*/  @!P4 LDC.64 R8, c[0x0][0x428] ;  /* 0x00010a00ff08cb82 */ /* 0x000e620000000a00 */
[----:B------:R-:W-:Y:S02]  /*1710*/  @!P4 IMAD.X R27, RZ, RZ, RZ, P1 ;  /* 0x000000ffff1bc224 */ /* 0x000fe400008e06ff */
[----:B------:R-:W-:-:S04]  /*1720*/  @!P6 IMAD.WIDE.U32 R24, R21, UR20, R24 ;  /* 0x000000141518ec25 */ /* 0x000fc8000f8e0018 */
[----:B------:R-:W-:Y:S01]  /*1730*/  @!P6 IMAD R22, R21, UR14, R25 ;  /* 0x0000000e1516ec24 */ /* 0x000fe2000f8e0219 */
[----:B------:R-:W3:Y:S01]  /*1740*/  @!P5 LDC.64 R12, c[0x0][0x428] ;  /* 0x00010a00ff0cdb82 */ /* 0x000ee20000000a00 */
[----:B------:R-:W-:-:S07]  /*1750*/  @!P5 IMAD.X R29, RZ, RZ, RZ, P2 ;  /* 0x000000ffff1dd224 */ /* 0x000fce00010e06ff */
[----:B------:R-:W4:Y:S01]  /*1760*/  @!P3 LDC.64 R6, c[0x0][0x428] ;  /* 0x00010a00ff06bb82 */ /* 0x000f220000000a00 */
[----:B0-----:R-:W-:Y:S01]  /*1770*/  @!P6 LEA R30, P0, R24, R16, 0x2 ;  /* 0x00000010181ee211 */ /* 0x001fe200078010ff */
[----:B------:R-:W-:-:S03]  /*1780*/  @!P4 IMAD.WIDE.U32 R26, R2, UR20, R26 ;  /* 0x00000014021acc25 */ /* 0x000fc6000f8e001a */
[----:B------:R-:W-:Y:S01]  /*1790*/  @!P6 LEA.HI.X R31, R24, R17, R22, 0x2, P0 ;  /* 0x00000011181fe211 */ /* 0x000fe200000f1416 */
[----:B------:R-:W-:Y:S01]  /*17a0*/  @!P5 IMAD.WIDE.U32 R28, R15, UR20, R28 ;  /* 0x000000140f1cdc25 */ /* 0x000fe2000f8e001c */
[----:B------:R-:W-:-:S03]  /*17b0*/  @!P3 IADD3 R24, P0, PT, R20, UR19, RZ ;  /* 0x000000131418bc10 */ /* 0x000fc6000ff1e0ff */
[----:B------:R-:W-:Y:S02]  /*17c0*/  IMAD.MOV.U32 R16, RZ, RZ, -0x800000 ;  /* 0xff800000ff107424 */ /* 0x000fe400078e00ff */
[----:B------:R-:W-:Y:S01]  /*17d0*/  @!P3 IMAD.X R25, RZ, RZ, RZ, P0 ;  /* 0x000000ffff19b224 */ /* 0x000fe200000e06ff */
[----:B-1----:R-:W-:Y:S01]  /*17e0*/  @!P4 LEA R8, P1, R26, R8, 0x2 ;  /* 0x000000081a08c211 */ /* 0x002fe200078210ff */
[----:B------:R-:W-:Y:S02]  /*17f0*/  @!P4 IMAD R2, R2, UR14, R27 ;  /* 0x0000000e0202cc24 */ /* 0x000fe4000f8e021b */
[----:B------:R-:W-:Y:S01]  /*1800*/  @!P3 IMAD.WIDE.U32 R24, R0, UR20, R24 ;  /* 0x000000140018bc25 */ /* 0x000fe2000f8e0018 */
[----:B---3--:R-:W-:Y:S01]  /*1810*/  @!P5 LEA R12, P2, R28, R12, 0x2 ;  /* 0x0000000c1c0cd211 */ /* 0x008fe200078410ff */
[----:B--2---:R-:W2:Y:S01]  /*1820*/  @!P6 LDG.E R16, desc[UR10][R30.64] ;  /* 0x0000000a1e10e981 */ /* 0x004ea2000c1e1900 */
[----:B------:R-:W-:Y:S01]  /*1830*/  @!P4 LEA.HI.X R9, R26, R9, R2, 0x2, P1 ;  /* 0x000000091a09c211 */ /* 0x000fe200008f1402 */
[----:B------:R-:W-:Y:S01]  /*1840*/  @!P5 IMAD R22, R15, UR14, R29 ;  /* 0x0000000e0f16dc24 */ /* 0x000fe2000f8e021d */
[----:B------:R-:W-:Y:S01]  /*1850*/  MOV R2, 0xff800000 ;  /* 0xff80000000027802 */ /* 0x000fe20000000f00 */
[----:B------:R-:W-:Y:S01]  /*1860*/  @!P3 IMAD R0, R0, UR14, R25 ;  /* 0x0000000e0000bc24 */ /* 0x000fe2000f8e0219 */
[----:B----4-:R-:W-:Y:S01]  /*1870*/  @!P3 LEA R6, P0, R24, R6, 0x2 ;  /* 0x000000061806b211 */ /* 0x010fe200078010ff */
[----:B------:R-:W-:Y:S01]  /*1880*/  IMAD.MOV.U32 R15, RZ, RZ, -0x800000 ;  /* 0xff800000ff0f7424 */ /* 0x000fe200078e00ff */
[----:B------:R-:W-:-:S02]  /*1890*/  @!P5 LEA.HI.X R13, R28, R13, R22, 0x2, P2 ;  /* 0x0000000d1c0dd211 */ /* 0x000fc400010f1416 */
[----:B------:R-:W-:Y:S01]  /*18a0*/  @!P3 LEA.HI.X R7, R24, R7, R0, 0x2, P0 ;  /* 0x000000071807b211 */ /* 0x000fe200000f1400 */
[----:B------:R-:W-:Y:S02]  /*18b0*/  IMAD.MOV.U32 R0, RZ, RZ, -0x800000 ;  /* 0xff800000ff007424 */ /* 0x000fe400078e00ff */
[----:B------:R0:W3:Y:S04]  /*18c0*/  @!P5 LDG.E R2, desc[UR10][R12.64] ;  /* 0x0000000a0c02d981 */ /* 0x0000e8000c1e1900 */
[----:B------:R1:W4:Y:S04]  /*18d0*/  @!P4 LDG.E R15, desc[UR10][R8.64] ;  /* 0x0000000a080fc981 */ /* 0x000328000c1e1900 */
[----:B------:R5:W4:Y:S01]  /*18e0*/  @!P3 LDG.E R0, desc[UR10][R6.64] ;  /* 0x0000000a0600b981 */ /* 0x000b22000c1e1900 */
[----:B------:R-:W5:Y:S01]  /*18f0*/  S2UR UR4, SR_CgaCtaId ;  /* 0x00000000000479c3 */ /* 0x000f620000008800 */
[C---:B------:R-:W-:Y:S01]  /*1900*/  ISETP.GT.U32.AND P2, PT, R4.reuse, 0x17f, PT ;  /* 0x0000017f0400780c */ /* 0x040fe20003f44070 */
[----:B------:R-:W-:Y:S01]  /*1910*/  UMOV UR5, 0x400 ;  /* 0x0000040000057882 */ /* 0x000fe20000000000 */
[C---:B------:R-:W-:Y:S01]  /*1920*/  ISETP.GT.U32.AND P1, PT, R4.reuse, 0xff, PT ;  /* 0x000000ff0400780c */ /* 0x040fe20003f24070 */
[----:B------:R-:W-:Y:S01]  /*1930*/  IMAD.MOV.U32 R23, RZ, RZ, -0x800000 ;  /* 0xff800000ff177424 */ /* 0x000fe200078e00ff */
[C---:B------:R-:W-:Y:S01]  /*1940*/  ISETP.GT.U32.AND P0, PT, R4.reuse, 0x7f, PT ;  /* 0x0000007f0400780c */ /* 0x040fe20003f04070 */
[----:B------:R-:W-:Y:S01]  /*1950*/  IMAD.MOV.U32 R26, RZ, RZ, -0x800000 ;  /* 0xff800000ff1a7424 */ /* 0x000fe200078e00ff */
[C---:B------:R-:W-:Y:S01]  /*1960*/  ISETP.GT.U32.AND P3, PT, R4.reuse, 0x1ff, PT ;  /* 0x000001ff0400780c */ /* 0x040fe20003f64070 */
[----:B------:R-:W-:Y:S01]  /*1970*/  IMAD.MOV.U32 R24, RZ, RZ, -0x800000 ;  /* 0xff800000ff187424 */ /* 0x000fe200078e00ff */
[----:B------:R-:W-:Y:S01]  /*1980*/  LOP3.LUT P4, RZ, R4, 0x380, RZ, 0xc0, !PT ;  /* 0x0000038004ff7812 */ /* 0x000fe2000788c0ff */
[----:B------:R-:W-:Y:S01]  /*1990*/  BSSY.RECONVERGENT B1, `(.L_x_293) ;  /* 0x00001c9000017945 */ /* 0x000fe20003800200 */
[----:B------:R-:W-:-:S03]  /*19a0*/  MOV R28, 0xff800000 ;  /* 0xff800000001c7802 */ /* 0x000fc60000000f00 */
[C---:B------:R-:W-:Y:S02]  /*19b0*/  @!P2 IMAD.SHL.U32 R22, R4.reuse, 0x4, RZ ;  /* 0x000000040416a824 */ /* 0x040fe400078e00ff */
[C---:B------:R-:W-:Y:S02]  /*19c0*/  @!P1 IMAD.SHL.U32 R17, R4.reuse, 0x4, RZ ;  /* 0x0000000404119824 */ /* 0x040fe400078e00ff */
[----:B0-----:R-:W-:Y:S02]  /*19d0*/  @!P0 SHF.L.U32 R13, R4, 0x2, RZ ;  /* 0x00000002040d8819 */ /* 0x001fe400000006ff */
[----:B------:R-:W-:Y:S02]  /*19e0*/  @!P2 LOP3.LUT R12, R22, 0xc, RZ, 0xc0, !PT ;  /* 0x0000000c160ca812 */ /* 0x000fe400078ec0ff */
[----:B-1----:R-:W-:Y:S01]  /*19f0*/  @!P0 LOP3.LUT R8, R13, 0xc, RZ, 0xc0, !PT ;  /* 0x0000000c0d088812 */ /* 0x002fe200078ec0ff */
[----:B-----5:R-:W-:Y:S01]  /*1a00*/  ULEA UR4, UR4, UR5, 0x18 ;  /* 0x0000000504047291 */ /* 0x020fe2000f8ec0ff */
[----:B------:R-:W-:-:S02]  /*1a10*/  @!P1 LOP3.LUT R6, R17, 0xc, RZ, 0xc0, !PT ;  /* 0x0000000c11069812 */ /* 0x000fc400078ec0ff */
[----:B------:R-:W-:-:S03]  /*1a20*/  LOP3.LUT R9, R4, 0x1f, RZ, 0xc0, !PT ;  /* 0x0000001f04097812 */ /* 0x000fc600078ec0ff */
[----:B------:R-:W-:Y:S01]  /*1a30*/  LEA R20, R20, UR4, 0x2 ;  /* 0x0000000414147c11 */ /* 0x000fe2000f8e10ff */
[----:B------:R-:W-:Y:S02]  /*1a40*/  @!P2 VIADD R12, R12, UR4 ;  /* 0x000000040c0cac36 */ /* 0x000fe40008000000 */
[----:B------:R-:W-:Y:S02]  /*1a50*/  @!P1 VIADD R6, R6, UR4 ;  /* 0x0000000406069c36 */ /* 0x000fe40008000000 */
[----:B------:R-:W-:Y:S02]  /*1a60*/  @!P0 VIADD R8, R8, UR4 ;  /* 0x0000000408088c36 */ /* 0x000fe40008000000 */
[C---:B------:R-:W-:Y:S02]  /*1a70*/  IMAD R13, R21.reuse, 0x14, R20 ;  /* 0x00000014150d7824 */ /* 0x040fe400078e0214 */
[C---:B------:R-:W-:Y:S01]  /*1a80*/  @!P2 IMAD R7, R21.reuse, 0x14, R12 ;  /* 0x000000141507a824 */ /* 0x040fe200078e020c */
[----:B------:R-:W-:Y:S01]  /*1a90*/  SHF.R.U32.HI R12, RZ, 0x5, R4 ;  /* 0x00000005ff0c7819 */ /* 0x000fe20000011604 */
[----:B------:R-:W-:-:S02]  /*1aa0*/  @!P1 IMAD R6, R21, 0x14, R6 ;  /* 0x0000001415069824 */ /* 0x000fc400078e0206 */
[----:B------:R-:W-:Y:S01]  /*1ab0*/  @!P0 IMAD R21, R21, 0x14, R8 ;  /* 0x0000001415158824 */ /* 0x000fe200078e0208 */
[----:B------:R-:W-:Y:S01]  /*1ac0*/  LEA R8, R12, UR4, 0x2 ;  /* 0x000000040c087c11 */ /* 0x000fe2000f8e10ff */
[----:B------:R-:W-:-:S04]  /*1ad0*/  USHF.R.S32.HI UR4, URZ, 0x1f, UR21 ;  /* 0x0000001fff047899 */ /* 0x000fc80008011415 */
[----:B------:R-:W-:Y:S01]  /*1ae0*/  IMAD R25, R9, 0x14, R8 ;  /* 0x0000001409197824 */ /* 0x000fe200078e0208 */
[----:B------:R-:W-:Y:S01]  /*1af0*/  ULOP3.LUT UR4, UR4, 0x1, URZ, 0xfc, !UPT ;  /* 0x0000000104047892 */ /* 0x000fe2000f8efcff */
[----:B--2---:R0:W-:Y:S04]  /*1b00*/  @!P3 STS [R13], R16 ;  /* 0x000000100d00b388 */ /* 0x0041e80000000800 */
[----:B---3--:R-:W-:Y:S04]  /*1b10*/  @!P2 STS [R7+0x280], R2 ;  /* 0x000280020700a388 */ /* 0x008fe80000000800 */
[----:B----4-:R-:W-:Y:S04]  /*1b20*/  @!P1 STS [R6+0x500], R15 ;  /* 0x0005000f06009388 */ /* 0x010fe80000000800 */
[----:B------:R1:W-:Y:S01]  /*1b30*/  @!P0 STS [R21+0x780], R0 ;  /* 0x0007800015008388 */ /* 0x0003e20000000800 */
[----:B------:R-:W-:Y:S01]  /*1b40*/  BAR.SYNC.DEFER_BLOCKING 0x0 ;  /* 0x0000000000007b1d */ /* 0x000fe20000010000 */
[----:B0-----:R-:W-:-:S07]  /*1b50*/  IMAD.MOV.U32 R16, RZ, RZ, RZ ;  /* 0x000000ffff107224 */ /* 0x001fce00078e00ff */
[----:B-1----:R-:W0:Y:S01]  /*1b60*/  LDC R0, c[0x0][0x434] ;  /* 0x00010d00ff007b82 */ /* 0x002e220000000800 */
[----:B------:R-:W-:Y:S04]  /*1b70*/  @!P4 LDS R28, [R25] ;  /* 0x00000000191cc984 */ /* 0x000fe80000000800 */
[----:B------:R-:W-:Y:S04]  /*1b80*/  @!P4 LDS R23, [R25+0x280] ;  /* 0x000280001917c984 */ /* 0x000fe80000000800 */
[----:B------:R-:W1:Y:S04]  /*1b90*/  @!P4 LDS R26, [R25+0x500] ;  /* 0x00050000191ac984 */ /* 0x000e680000000800 */
[----:B------:R-:W2:Y:S01]  /*1ba0*/  @!P4 LDS R24, [R25+0x780] ;  /* 0x000780001918c984 */ /* 0x000ea20000000800 */
[----:B0-----:R-:W-:-:S04]  /*1bb0*/  IABS R2, R0 ;  /* 0x0000000000027213 */ /* 0x001fc80000000000 */
[----:B------:R-:W0:Y:S08]  /*1bc0*/  I2F.RP R15, R2 ;  /* 0x00000002000f7306 */ /* 0x000e300000209400 */
[----:B0-----:R-:W0:Y:S01]  /*1bd0*/  MUFU.RCP R17, R15 ;  /* 0x0000000f00117308 */ /* 0x001e220000001000 */
[----:B-1----:R-:W-:-:S04]  /*1be0*/  FMNMX3.FTZ R7, R28, R23, R26, !PT ;  /* 0x000000171c077276 */ /* 0x002fc8000781001a */
[----:B--2---:R-:W-:-:S05]  /*1bf0*/  FMNMX.FTZ R7, R7, R24, !PT ;  /* 0x0000001807077209 */ /* 0x004fca0007810000 */
[----:B------:R-:W1:Y:S01]  /*1c00*/  SHFL.BFLY PT, R6, R7, 0x10, 0x1f ;  /* 0x0e001f0007067f89 */ /* 0x000e6200000e0000 */
[----:B0-----:R-:W-:-:S06]  /*1c10*/  IADD3 R17, PT, PT, R17, 0xffffffe, RZ ;  /* 0x0ffffffe11117810 */ /* 0x001fcc0007ffe0ff */
[----:B------:R-:W0:Y:S02]  /*1c20*/  F2I.FTZ.U32.TRUNC.NTZ R17, R17 ;  /* 0x0000001100117305 */ /* 0x000e24000021f000 */
[----:B0-----:R-:W-:Y:S01]  /*1c30*/  IMAD.MOV R8, RZ, RZ, -R17 ;  /* 0x000000ffff087224 */ /* 0x001fe200078e0a11 */
[----:B-1----:R-:W-:-:S05]  /*1c40*/  FMNMX.FTZ R6, R7, R6, !PT ;  /* 0x0000000607067209 */ /* 0x002fca0007810000 */
[----:B------:R-:W0:Y:S02]  /*1c50*/  SHFL.BFLY PT, R13, R6, 0x8, 0x1f ;  /* 0x0d001f00060d7f89 */ /* 0x000e2400000e0000 */
[----:B0-----:R-:W-:-:S05]  /*1c60*/  FMNMX.FTZ R13, R6, R13, !PT ;  /* 0x0000000d060d7209 */ /* 0x001fca0007810000 */
[----:B------:R-:W0:Y:S02]  /*1c70*/  SHFL.BFLY PT, R20, R13, 0x4, 0x1f ;  /* 0x0c801f000d147f89 */ /* 0x000e2400000e0000 */
[----:B0-----:R-:W-:Y:S01]  /*1c80*/  FMNMX.FTZ R20, R13, R20, !PT ;  /* 0x000000140d147209 */ /* 0x001fe20007810000 */
[----:B------:R-:W-:Y:S01]  /*1c90*/  IMAD R13, R8, R2, RZ ;  /* 0x00000002080d7224 */ /* 0x000fe200078e02ff */
[----:B------:R-:W-:Y:S02]  /*1ca0*/  IABS R8, R5 ;  /* 0x0000000500087213 */ /* 0x000fe40000000000 */
[----:B------:R-:W-:Y:S01]  /*1cb0*/  LOP3.LUT R5, R5, R0, RZ, 0x3c, !PT ;  /* 0x0000000005057212 */ /* 0x000fe200078e3cff */
[----:B------:R-:W0:Y:S01]  /*1cc0*/  SHFL.BFLY PT, R7, R20, 0x2, 0x1f ;  /* 0x0c401f0014077f89 */ /* 0x000e2200000e0000 */
[----:B------:R-:W-:Y:S02]  /*1cd0*/  IMAD.HI.U32 R13, R17, R13, R16 ;  /* 0x0000000d110d7227 */ /* 0x000fe400078e0010 */
[----:B------:R-:W-:-:S04]  /*1ce0*/  ISETP.GE.AND P1, PT, R5, RZ, PT ;  /* 0x000000ff0500720c */ /* 0x000fc80003f26270 */
[----:B------:R-:W-:-:S04]  /*1cf0*/  IMAD.HI.U32 R16, R13, R8, RZ ;  /* 0x000000080d107227 */ /* 0x000fc800078e00ff */
[----:B------:R-:W-:-:S04]  /*1d00*/  IMAD.MOV R17, RZ, RZ, -R16 ;  /* 0x000000ffff117224 */ /* 0x000fc800078e0a10 */
[----:B------:R-:W-:Y:S01]  /*1d10*/  IMAD R17, R2, R17, R8 ;  /* 0x0000001102117224 */ /* 0x000fe200078e0208 */
        /* <DEDUP_REMOVED lines=15> */
[-C--:B------:R-:W-:Y:S01]  /*1e10*/  @!P0 IADD3 R17, PT, PT, R17, -R2.reuse, RZ ;  /* 0x8000000211118210 */ /* 0x080fe20007ffe0ff */
[----:B------:R-:W-:Y:S01]  /*1e20*/  @!P0 VIADD R16, R16, 0x1 ;  /* 0x0000000110108836 */ /* 0x000fe20000000000 */
[----:B------:R-:W-:Y:S02]  /*1e30*/  ISETP.NE.AND P0, PT, R0, RZ, PT ;  /* 0x000000ff0000720c */ /* 0x000fe40003f05270 */
[----:B------:R-:W-:-:S03]  /*1e40*/  ISETP.GE.U32.AND P2, PT, R17, R2, PT ;  /* 0x000000021100720c */ /* 0x000fc60003f46070 */
[----:B------:R-:W0:Y:S08]  /*1e50*/  MUFU.EX2 R8, R8 ;  /* 0x0000000800087308 */ /* 0x000e300000000800 */
[----:B------:R-:W1:Y:S02]  /*1e60*/  MUFU.EX2 R7, R7 ;  /* 0x0000000700077308 */ /* 0x000e640000000800 */
[----:B------:R-:W-:-:S06]  /*1e70*/  @P2 VIADD R16, R16, 0x1 ;  /* 0x0000000110102836 */ /* 0x000fcc0000000000 */
[----:B------:R-:W2:Y:S01]  /*1e80*/  MUFU.EX2 R30, R6 ;  /* 0x00000006001e7308 */ /* 0x000ea20000000800 */
[----:B0-----:R-:W-:-:S04]  /*1e90*/  FADD.FTZ R8, R15, R8 ;  /* 0x000000080f087221 */ /* 0x001fc80000010000 */
[----:B-1----:R-:W-:Y:S01]  /*1ea0*/  FADD.FTZ R5, R8, R7 ;  /* 0x0000000708057221 */ /* 0x002fe20000010000 */
[----:B------:R-:W-:Y:S02]  /*1eb0*/  IMAD.MOV.U32 R8, RZ, RZ, R16 ;  /* 0x000000ffff087224 */ /* 0x000fe400078e0010 */
[----:B------:R-:W0:Y:S03]  /*1ec0*/  LDC R16, c[0x0][0x3e0] ;  /* 0x0000f800ff107b82 */ /* 0x000e260000000800 */
[----:B------:R-:W-:Y:S01]  /*1ed0*/  @!P1 IADD3 R8, PT, PT, -R8, RZ, RZ ;  /* 0x000000ff08089210 */ /* 0x000fe20007ffe1ff */
[----:B--2---:R-:W-:Y:S01]  /*1ee0*/  FADD.FTZ R30, R5, R30 ;  /* 0x0000001e051e7221 */ /* 0x004fe20000010000 */
[----:B------:R-:W-:-:S04]  /*1ef0*/  @!P0 LOP3.LUT R8, RZ, R0, RZ, 0x33, !PT ;  /* 0x00000000ff088212 */ /* 0x000fc800078e33ff */
[----:B------:R-:W1:Y:S01]  /*1f00*/  SHFL.BFLY PT, R17, R30, 0x10, 0x1f ;  /* 0x0e001f001e117f89 */ /* 0x000e6200000e0000 */
[----:B------:R-:W-:Y:S01]  /*1f10*/  IMAD R7, R8, UR4, RZ ;  /* 0x0000000408077c24 */ /* 0x000fe2000f8e02ff */
[----:B------:R-:W2:Y:S04]  /*1f20*/  LDCU UR4, c[0x0][0x430] ;  /* 0x00008600ff0477ac */ /* 0x000ea80008000800 */
[----:B------:R-:W-:Y:S02]  /*1f30*/  IABS R20, R7 ;  /* 0x0000000700147213 */ /* 0x000fe40000000000 */
[----:B------:R-:W-:Y:S02]  /*1f40*/  ISETP.NE.AND P5, PT, R7, RZ, PT ;  /* 0x000000ff0700720c */ /* 0x000fe40003fa5270 */
[----:B------:R-:W3:Y:S01]  /*1f50*/  I2F.RP R27, R20 ;  /* 0x00000014001b7306 */ /* 0x000ee20000209400 */
[----:B0-----:R-:W-:-:S07]  /*1f60*/  IABS R6, R16 ;  /* 0x0000001000067213 */ /* 0x001fce0000000000 */
[----:B------:R-:W0:Y:S01]  /*1f70*/  I2F.RP R21, R6 ;  /* 0x0000000600157306 */ /* 0x000e220000209400 */
[----:B-1----:R-:W-:-:S07]  /*1f80*/  FADD.FTZ R17, R30, R17 ;  /* 0x000000111e117221 */ /* 0x002fce0000010000 */
[----:B---3--:R-:W1:Y:S01]  /*1f90*/  MUFU.RCP R2, R27 ;  /* 0x0000001b00027308 */ /* 0x008e620000001000 */
[----:B------:R-:W3:Y:S07]  /*1fa0*/  SHFL.BFLY PT, R22, R17, 0x8, 0x1f ;  /* 0x0d001f0011167f89 */ /* 0x000eee00000e0000 */
[----:B0-----:R-:W0:Y:S01]  /*1fb0*/  MUFU.RCP R30, R21 ;  /* 0x00000015001e7308 */ /* 0x001e220000001000 */
[----:B-1----:R-:W-:-:S07]  /*1fc0*/  VIADD R34, R2, 0xffffffe ;  /* 0x0ffffffe02227836 */ /* 0x002fce0000000000 */
[----:B------:R-:W1:Y:S01]  /*1fd0*/  F2I.FTZ.U32.TRUNC.NTZ R35, R34 ;  /* 0x0000002200237305 */ /* 0x000e62000021f000 */
[----:B0-----:R-:W-:Y:S02]  /*1fe0*/  VIADD R30, R30, 0xffffffe ;  /* 0x0ffffffe1e1e7836 */ /* 0x001fe40000000000 */
[----:B---3--:R-:W-:-:S05]  /*1ff0*/  FADD.FTZ R22, R17, R22 ;  /* 0x0000001611167221 */ /* 0x008fca0000010000 */
[----:B------:R-:W0:Y:S01]  /*2000*/  F2I.FTZ.U32.TRUNC.NTZ R31, R30 ;  /* 0x0000001e001f7305 */ /* 0x000e22000021f000 */
[----:B------:R-:W3:Y:S01]  /*2010*/  SHFL.BFLY PT, R15, R22, 0x4, 0x1f ;  /* 0x0c801f00160f7f89 */ /* 0x000ee200000e0000 */
[----:B-1----:R-:W-:Y:S02]  /*2020*/  IMAD.MOV R5, RZ, RZ, -R35 ;  /* 0x000000ffff057224 */ /* 0x002fe400078e0a23 */
[----:B------:R-:W-:Y:S02]  /*2030*/  IMAD.MOV.U32 R34, RZ, RZ, RZ ;  /* 0x000000ffff227224 */ /* 0x000fe400078e00ff */
[----:B------:R-:W-:Y:S01]  /*2040*/  IMAD R5, R5, R20, RZ ;  /* 0x0000001405057224 */ /* 0x000fe200078e02ff */
[----:B0-----:R-:W-:-:S03]  /*2050*/  IADD3 R2, PT, PT, RZ, -R31, RZ ;  /* 0x8000001fff027210 */ /* 0x001fc60007ffe0ff */
[----:B------:R-:W-:-:S04]  /*2060*/  IMAD.HI.U32 R34, R35, R5, R34 ;  /* 0x0000000523227227 */ /* 0x000fc800078e0022 */
[----:B------:R-:W-:Y:S02]  /*2070*/  IMAD R17, R2, R6, RZ ;  /* 0x0000000602117224 */ /* 0x000fe400078e02ff */
[----:B------:R-:W-:Y:S02]  /*2080*/  VIADD R5, R20, UR17 ;  /* 0x0000001114057c36 */ /* 0x000fe40008000000 */
[----:B------:R-:W-:Y:S02]  /*2090*/  IMAD.MOV.U32 R30, RZ, RZ, RZ ;  /* 0x000000ffff1e7224 */ /* 0x000fe400078e00ff */
[----:B---3--:R-:W-:Y:S02]  /*20a0*/  FADD.FTZ R15, R22, R15 ;  /* 0x0000000f160f7221 */ /* 0x008fe40000010000 */
[----:B------:R-:W-:Y:S01]  /*20b0*/  IMAD.HI.U32 R22, R31, R17, R30 ;  /* 0x000000111f167227 */ /* 0x000fe200078e001e */
[----:B------:R-:W-:Y:S02]  /*20c0*/  IABS R17, R7 ;  /* 0x0000000700117213 */ /* 0x000fe40000000000 */
[----:B------:R-:W-:Y:S01]  /*20d0*/  IABS R21, R5 ;  /* 0x0000000500157213 */ /* 0x000fe20000000000 */
[----:B------:R-:W0:Y:S01]  /*20e0*/  SHFL.BFLY PT, R2, R15, 0x2, 0x1f ;  /* 0x0c401f000f027f89 */ /* 0x000e2200000e0000 */
[----:B------:R-:W-:-:S03]  /*20f0*/  IADD3 R17, PT, PT, RZ, -R17, RZ ;  /* 0x80000011ff117210 */ /* 0x000fc60007ffe0ff */
[----:B------:R-:W-:-:S04]  /*2100*/  IMAD.HI.U32 R34, R34, R21, RZ ;  /* 0x0000001522227227 */ /* 0x000fc800078e00ff */
[----:B------:R-:W-:-:S04]  /*2110*/  IMAD.HI.U32 R22, R22, R21, RZ ;  /* 0x0000001516167227 */ /* 0x000fc800078e00ff */
[----:B------:R-:W-:Y:S02]  /*2120*/  IMAD R27, R34, R17, R21 ;  /* 0x00000011221b7224 */ /* 0x000fe400078e0215 */
[----:B------:R-:W-:-:S03]  /*2130*/  IMAD.MOV R17, RZ, RZ, -R22 ;  /* 0x000000ffff117224 */ /* 0x000fc600078e0a16 */
[----:B------:R-:W-:Y:S01]  /*2140*/  ISETP.GT.U32.AND P3, PT, R20, R27, PT ;  /* 0x0000001b1400720c */ /* 0x000fe20003f64070 */
[----:B------:R-:W-:-:S05]  /*2150*/  IMAD R21, R6, R17, R21 ;  /* 0x0000001106157224 */ /* 0x000fca00078e0215 */
[----:B------:R-:W-:Y:S01]  /*2160*/  ISETP.GT.U32.AND P1, PT, R6, R21, PT ;  /* 0x000000150600720c */ /* 0x000fe20003f24070 */
[----:B0-----:R-:W-:Y:S02]  /*2170*/  FADD.FTZ R2, R15, R2 ;  /* 0x000000020f027221 */ /* 0x001fe40000010000 */
[----:B------:R-:W0:Y:S03]  /*2180*/  LDC.U8 R15, c[0x0][0x549] ;  /* 0x00015240ff0f7b82 */ /* 0x000e260000000000 */
[----:B------:R-:W1:Y:S01]  /*2190*/  SHFL.BFLY PT, R17, R2, 0x1, 0x1f ;  /* 0x0c201f0002117f89 */ /* 0x000e6200000e0000 */
[----:B------:R-:W-:Y:S01]  /*21a0*/  @!P3 IMAD.IADD R27, R27, 0x1, -R20 ;  /* 0x000000011b1bb824 */ /* 0x000fe200078e0a14 */
[----:B------:R-:W-:-:S04]  /*21b0*/  @!P3 IADD3 R34, PT, PT, R34, 0x1, RZ ;  /* 0x000000012222b810 */ /* 0x000fc80007ffe0ff */
[-C--:B------:R-:W-:Y:S01]  /*21c0*/  ISETP.GE.U32.AND P2, PT, R27, R20.reuse, PT ;  /* 0x000000141b00720c */ /* 0x080fe20003f46070 */
[----:B------:R-:W-:Y:S01]  /*21d0*/  @!P1 IMAD.IADD R21, R21, 0x1, -R6 ;  /* 0x0000000115159824 */ /* 0x000fe200078e0a06 */
[C---:B------:R-:W-:Y:S01]  /*21e0*/  LOP3.LUT R27, R5.reuse, R20, RZ, 0x3c, !PT ;  /* 0x00000014051b7212 */ /* 0x040fe200078e3cff */
[----:B------:R-:W-:Y:S01]  /*21f0*/  @!P1 VIADD R22, R22, 0x1 ;  /* 0x0000000116169836 */ /* 0x000fe20000000000 */
[----:B------:R-:W-:Y:S02]  /*2200*/  LOP3.LUT R5, R5, R16, RZ, 0x3c, !PT ;  /* 0x0000001005057212 */ /* 0x000fe400078e3cff */
[----:B------:R-:W-:Y:S02]  /*2210*/  ISETP.GE.U32.AND P4, PT, R21, R6, PT ;  /* 0x000000061500720c */ /* 0x000fe40003f86070 */
[----:B------:R-:W-:Y:S02]  /*2220*/  ISETP.GE.AND P3, PT, R5, RZ, PT ;  /* 0x000000ff0500720c */ /* 0x000fe40003f66270 */
[----:B------:R-:W-:-:S02]  /*2230*/  ISETP.NE.AND P1, PT, R16, RZ, PT ;  /* 0x000000ff1000720c */ /* 0x000fc40003f25270 */
[----:B------:R-:W-:Y:S01]  /*2240*/  ISETP.GE.AND P0, PT, R27, RZ, PT ;  /* 0x000000ff1b00720c */ /* 0x000fe20003f06270 */
[----:B------:R-:W-:Y:S01]  /*2250*/  @P2 VIADD R34, R34, 0x1 ;  /* 0x0000000122222836 */ /* 0x000fe20000000000 */
[----:B------:R-:W-:Y:S01]  /*2260*/  SHF.R.S32.HI R6, RZ, 0x1f, R7 ;  /* 0x0000001fff067819 */ /* 0x000fe20000011407 */
[----:B-1----:R-:W-:-:S04]  /*2270*/  FADD.FTZ R17, R2, R17 ;  /* 0x0000001102117221 */ /* 0x002fc80000010000 */
[----:B------:R-:W-:Y:S01]  /*2280*/  @P4 VIADD R22, R22, 0x1 ;  /* 0x0000000116164836 */ /* 0x000fe20000000000 */
[----:B------:R-:W-:Y:S02]  /*2290*/  ISETP.NE.AND P4, PT, R8, RZ, PT ;  /* 0x000000ff0800720c */ /* 0x000fe40003f85270 */
[----:B------:R-:W-:Y:S01]  /*22a0*/  FSETP.NE.FTZ.AND P2, PT, R17, RZ, PT ;  /* 0x000000ff1100720b */ /* 0x000fe20003f55000 */
[----:B------:R-:W-:Y:S01]  /*22b0*/  @!P3 IMAD.MOV R22, RZ, RZ, -R22 ;  /* 0x000000ffff16b224 */ /* 0x000fe200078e0a16 */
[----:B------:R-:W-:Y:S02]  /*22c0*/  @!P1 LOP3.LUT R22, RZ, R16, RZ, 0x33, !PT ;  /* 0x00000010ff169212 */ /* 0x000fe400078e33ff */
[----:B------:R-:W-:Y:S02]  /*22d0*/  LOP3.LUT P1, RZ, R4, 0x39f, RZ, 0xc0, !PT ;  /* 0x0000039f04ff7812 */ /* 0x000fe4000782c0ff */
[----:B------:R-:W-:Y:S02]  /*22e0*/  @!P0 IADD3 R34, PT, PT, -R34, RZ, RZ ;  /* 0x000000ff22228210 */ /* 0x000fe40007ffe1ff */
[----:B0-----:R-:W-:-:S02]  /*22f0*/  ISETP.NE.AND P0, PT, R15, RZ, PT ;  /* 0x000000ff0f00720c */ /* 0x001fc40003f05270 */
[----:B------:R-:W-:Y:S02]  /*2300*/  @!P5 LOP3.LUT R34, RZ, R20, RZ, 0x33, !PT ;  /* 0x00000014ff22d212 */ /* 0x000fe400078e33ff */
[C---:B------:R-:W-:Y:S01]  /*2310*/  SEL R15, R0.reuse, 0x1, !P0 ;  /* 0x00000001000f7807 */ /* 0x040fe20004000000 */
[----:B------:R-:W0:Y:S01]  /*2320*/  @P2 MUFU.LG2 R2, R17 ;  /* 0x0000001100022308 */ /* 0x000e220000000c00 */
[----:B------:R-:W-:Y:S01]  /*2330*/  SEL R5, RZ, 0x1, !P4 ;  /* 0x00000001ff057807 */ /* 0x000fe20006000000 */
[----:B--2---:R-:W-:Y:S01]  /*2340*/  IMAD R0, R0, UR4, RZ ;  /* 0x0000000400007c24 */ /* 0x004fe2000f8e02ff */
[----:B------:R-:W-:Y:S02]  /*2350*/  ISETP.LT.U32.AND P0, PT, R18, R34, PT ;  /* 0x000000221200720c */ /* 0x000fe40003f01070 */
[----:B------:R-:W-:Y:S01]  /*2360*/  SHF.R.S32.HI R21, RZ, 0x1f, R34 ;  /* 0x0000001fff157819 */ /* 0x000fe20000011422 */
[----:B------:R-:W-:Y:S01]  /*2370*/  IMAD R7, R7, R0, RZ ;  /* 0x0000000007077224 */ /* 0x000fe200078e02ff */
[----:B------:R-:W-:Y:S01]  /*2380*/  LOP3.LUT R5, R6, R5, RZ, 0xfc, !PT ;  /* 0x0000000506057212 */ /* 0x000fe200078efcff */
[----:B------:R-:W-:Y:S01]  /*2390*/  IMAD R6, R22, R15, RZ ;  /* 0x0000000f16067224 */ /* 0x000fe200078e02ff */
[----:B------:R-:W-:Y:S01]  /*23a0*/  ISETP.LT.AND.EX P0, PT, R19, R21, PT, P0 ;  /* 0x000000151300720c */ /* 0x000fe20003f01300 */
[----:B------:R-:W-:-:S02]  /*23b0*/  IMAD.MOV.U32 R21, RZ, RZ, 0x7f800000 ;  /* 0x7f800000ff157424 */ /* 0x000fc400078e00ff */
[----:B------:R-:W-:Y:S01]  /*23c0*/  IMAD R6, R5, R6, RZ ;  /* 0x0000000605067224 */ /* 0x000fe200078e02ff */
[----:B------:R-:W-:Y:S01]  /*23d0*/  SEL R8, R18, R34, P0 ;  /* 0x0000002212087207 */ /* 0x000fe20000000000 */
[----:B0-----:R-:W-:Y:S01]  /*23e0*/  @P2 FFMA.FTZ R21, R2, 0.69314718246459960938, R13 ;  /* 0x3f31721802152823 */ /* 0x001fe2000001000d */
[----:B------:R-:W-:Y:S07]  /*23f0*/  @P1 BRA `(.L_x_294) ;  /* 0x0000001000881947 */ /* 0x000fee0003800000 */
        /* <DEDUP_REMOVED lines=51> */
.L_x_296:
[----:B------:R-:W-:Y:S01]  /*2730*/  IMAD.MOV.U32 R15, RZ, RZ, RZ ;  /* 0x000000ffff0f7224 */ /* 0x000fe200078e00ff */
[----:B------:R-:W-:Y:S02]  /*2740*/  MOV R20, R34 ;  /* 0x0000002200147202 */ /* 0x000fe40000000f00 */
[----:B------:R-:W-:Y:S02]  /*2750*/  MOV R18, 0x2770 ;  /* 0x0000277000127802 */ /* 0x000fe40000000f00 */
[----:B------:R-:W-:Y:S05]  /*2760*/  CALL.REL.NOINC `($__internal_7_$__cuda_sm20_div_s64) ;  /* 0x0000002800547944 */ /* 0x000fea0003c00000 */
[----:B------:R-:W-:Y:S02]  /*2770*/  IADD3 R5, PT, PT, -R0, RZ, RZ ;  /* 0x000000ff00057210 */ /* 0x000fe40007ffe1ff */
[----:B------:R-:W-:-:S03]  /*2780*/  MOV R35, R15 ;  /* 0x0000000f00237202 */ /* 0x000fc60000000f00 */
[----:B------:R-:W-:Y:S01]  /*2790*/  IMAD R22, R34, R5, R22 ;  /* 0x0000000522167224 */ /* 0x000fe200078e0216 */
[----:B------:R-:W-:-:S07]  /*27a0*/  MOV R34, R0 ;  /* 0x0000000000227202 */ /* 0x000fce0000000f00 */
.L_x_297:
        /* <DEDUP_REMOVED lines=59> */
.L_x_299:
[----:B------:R-:W-:Y:S01]  /*2b60*/  IMAD.MOV.U32 R22, RZ, RZ, R34 ;  /* 0x000000ffff167224 */ /* 0x000fe200078e0022 */
[----:B------:R-:W-:Y:S01]  /*2b70*/  MOV R15, R35 ;  /* 0x00000023000f7202 */ /* 0x000fe20000000f00 */
[----:B------:R-:W-:Y:S01]  /*2b80*/  IMAD.MOV.U32 R20, RZ, RZ, R32 ;  /* 0x000000ffff147224 */ /* 0x000fe200078e0020 */
[----:B------:R-:W-:Y:S02]  /*2b90*/  MOV R18, 0x2bb0 ;  /* 0x00002bb000127802 */ /* 0x000fe40000000f00 */
[----:B------:R-:W-:Y:S05]  /*2ba0*/  CALL.REL.NOINC `($__internal_7_$__cuda_sm20_div_s64) ;  /* 0x0000002400447944 */ /* 0x000fea0003c00000 */
[----:B------:R-:W-:-:S05]  /*2bb0*/  IADD3 R33, PT, PT, -R0, RZ, RZ ;  /* 0x000000ff00217210 */ /* 0x000fca0007ffe1ff */
[----:B------:R-:W-:Y:S02]  /*2bc0*/  IMAD R33, R33, R32, R34 ;  /* 0x0000002021217224 */ /* 0x000fe400078e0222 */
.L_x_300:
[----:B------:R-:W-:Y:S05]  /*2bd0*/  BSYNC.RECONVERGENT B0 ;  /* 0x0000000000007941 */ /* 0x000fea0003800200 */
.L_x_298:
        /* <DEDUP_REMOVED lines=20> */
[----:B--2---:R-:W0:Y:S08]  /*2d20*/  MUFU.RCP R34, R22 ;  /* 0x0000001600227308 */ /* 0x004e300000001000 */
[----:B------:R-:W1:Y:S08]  /*2d30*/  F2I.FTZ.U32.TRUNC.NTZ R37, R36 ;  /* 0x0000002400257305 */ /* 0x000e70000021f000 */
[----:B------:R-:W2:Y:S01]  /*2d40*/  F2I.FTZ.U32.TRUNC.NTZ R31, R30 ;  /* 0x0000001e001f7305 */ /* 0x000ea2000021f000 */
[----:B0-----:R-:W-:Y:S01]  /*2d50*/  IADD3 R34, PT, PT, R34, 0xffffffe, RZ ;  /* 0x0ffffffe22227810 */ /* 0x001fe20007ffe0ff */
[----:B-1----:R-:W-:-:S06]  /*2d60*/  IMAD.MOV R13, RZ, RZ, -R37 ;  /* 0x000000ffff0d7224 */ /* 0x002fcc00078e0a25 */
[----:B------:R-:W0:Y:S01]  /*2d70*/  MUFU.RCP R2, R2 ;  /* 0x0000000200027308 */ /* 0x000e220000001000 */
[----:B------:R-:W-:Y:S02]  /*2d80*/  IMAD.MOV.U32 R36, RZ, RZ, RZ ;  /* 0x000000ffff247224 */ /* 0x000fe400078e00ff */
[----:B------:R-:W-:Y:S02]  /*2d90*/  IMAD R13, R13, R18, RZ ;  /* 0x000000120d0d7224 */ /* 0x000fe400078e02ff */
[----:B--2---:R-:W-:-:S03]  /*2da0*/  IMAD.MOV R20, RZ, RZ, -R31 ;  /* 0x000000ffff147224 */ /* 0x004fc600078e0a1f */
[----:B------:R1:W2:Y:S01]  /*2db0*/  F2I.FTZ.U32.TRUNC.NTZ R35, R34 ;  /* 0x0000002200237305 */ /* 0x0002a2000021f000 */
[----:B------:R-:W-:Y:S02]  /*2dc0*/  IMAD.MOV.U32 R30, RZ, RZ, RZ ;  /* 0x000000ffff1e7224 */ /* 0x000fe400078e00ff */
[----:B------:R-:W-:Y:S02]  /*2dd0*/  IMAD R20, R20, R19, RZ ;  /* 0x0000001314147224 */ /* 0x000fe400078e02ff */
[----:B------:R-:W-:Y:S01]  /*2de0*/  IMAD.HI.U32 R29, R37, R13, R36 ;  /* 0x0000000d251d7227 */ /* 0x000fe200078e0024 */
[----:B------:R-:W-:-:S03]  /*2df0*/  IABS R13, R16 ;  /* 0x00000010000d7213 */ /* 0x000fc60000000000 */
[----:B------:R-:W-:Y:S01]  /*2e00*/  IMAD.HI.U32 R31, R31, R20, R30 ;  /* 0x000000141f1f7227 */ /* 0x000fe200078e001e */
[----:B0-----:R-:W-:Y:S01]  /*2e10*/  IADD3 R20, PT, PT, R2, 0xffffffe, RZ ;  /* 0x0ffffffe02147810 */ /* 0x001fe20007ffe0ff */
[----:B------:R-:W0:Y:S01]  /*2e20*/  I2F.U32.RP R22, R13 ;  /* 0x0000000d00167306 */ /* 0x000e220000209000 */
[----:B------:R-:W-:Y:S01]  /*2e30*/  IABS R30, R14 ;  /* 0x0000000e001e7213 */ /* 0x000fe20000000000 */
[----:B-1----:R-:W-:Y:S02]  /*2e40*/  HFMA2 R34, -RZ, RZ, 0, 0 ;  /* 0x00000000ff227431 */ /* 0x002fe400000001ff */
[----:B--2---:R-:W-:Y:S02]  /*2e50*/  IMAD.MOV R2, RZ, RZ, -R35 ;  /* 0x000000ffff027224 */ /* 0x004fe400078e0a23 */
[----:B------:R-:W-:Y:S02]  /*2e60*/  IMAD.MOV R30, RZ, RZ, -R30 ;  /* 0x000000ffff1e7224 */ /* 0x000fe400078e0a1e */
[----:B------:R-:W1:Y:S01]  /*2e70*/  F2I.FTZ.U32.TRUNC.NTZ R37, R20 ;  /* 0x0000001400257305 */ /* 0x000e62000021f000 */
[----:B------:R-:W-:-:S04]  /*2e80*/  IMAD R2, R2, R17, RZ ;  /* 0x0000001102027224 */ /* 0x000fc800078e02ff */
[----:B------:R-:W-:-:S03]  /*2e90*/  IMAD.HI.U32 R27, R35, R2, R34 ;  /* 0x00000002231b7227 */ /* 0x000fc600078e0022 */
[----:B0-----:R-:W0:Y:S01]  /*2ea0*/  MUFU.RCP R34, R22 ;  /* 0x0000001600227308 */ /* 0x001e220000001000 */
[----:B-1----:R-:W-:-:S04]  /*2eb0*/  IMAD.MOV R2, RZ, RZ, -R37 ;  /* 0x000000ffff027224 */ /* 0x002fc800078e0a25 */
[----:B------:R-:W-:Y:S01]  /*2ec0*/  IMAD R35, R2, R15, RZ ;  /* 0x0000000f02237224 */ /* 0x000fe200078e02ff */
[----:B------:R-:W-:-:S03]  /*2ed0*/  IABS R2, R33 ;  /* 0x0000002100027213 */ /* 0x000fc60000000000 */
[----:B------:R-:W-:Y:S01]  /*2ee0*/  IMAD.HI.U32 R20, R37, R35, R36 ;  /* 0x0000002325147227 */ /* 0x000fe200078e0024 */
[----:B0-----:R-:W-:-:S03]  /*2ef0*/  IADD3 R34, PT, PT, R34, 0xffffffe, RZ ;  /* 0x0ffffffe22227810 */ /* 0x001fc60007ffe0ff */
[----:B------:R-:W-:Y:S01]  /*2f00*/  IMAD.HI.U32 R31, R31, R2, RZ ;  /* 0x000000021f1f7227 */ /* 0x000fe200078e00ff */
[----:B------:R-:W-:Y:S01]  /*2f10*/  IABS R22, R10 ;  /* 0x0000000a00167213 */ /* 0x000fe20000000000 */
[----:B------:R-:W0:Y:S02]  /*2f20*/  F2I.FTZ.U32.TRUNC.NTZ R35, R34 ;  /* 0x0000002200237305 */ /* 0x000e24000021f000 */
[----:B------:R-:W-:Y:S01]  /*2f30*/  IMAD R30, R31, R30, R2 ;  /* 0x0000001e1f1e7224 */ /* 0x000fe200078e0202 */
[----:B------:R-:W-:Y:S01]  /*2f40*/  IABS R2, R0 ;  /* 0x0000000000027213 */ /* 0x000fe20000000000 */
[----:B------:R-:W-:-:S03]  /*2f50*/  IMAD.MOV R22, RZ, RZ, -R22 ;  /* 0x000000ffff167224 */ /* 0x000fc600078e0a16 */
[----:B------:R-:W-:Y:S01]  /*2f60*/  ISETP.GT.U32.AND P3, PT, R19, R30, PT ;  /* 0x0000001e1300720c */ /* 0x000fe20003f64070 */
[----:B------:R-:W-:-:S04]  /*2f70*/  IMAD.HI.U32 R27, R27, R2, RZ ;  /* 0x000000021b1b7227 */ /* 0x000fc800078e00ff */
[----:B------:R-:W-:Y:S02]  /*2f80*/  IMAD R22, R27, R22, R2 ;  /* 0x000000161b167224 */ /* 0x000fe400078e0202 */
[----:B0-----:R-:W-:-:S03]  /*2f90*/  IMAD.MOV R2, RZ, RZ, -R35 ;  /* 0x000000ffff027224 */ /* 0x001fc600078e0a23 */
[----:B------:R-:W-:Y:S01]  /*2fa0*/  ISETP.GT.U32.AND P0, PT, R17, R22, PT ;  /* 0x000000161100720c */ /* 0x000fe20003f04070 */
[----:B------:R-:W-:Y:S02]  /*2fb0*/  IMAD.MOV.U32 R34, RZ, RZ, RZ ;  /* 0x000000ffff227224 */ /* 0x000fe400078e00ff */
[-C--:B------:R-:W-:Y:S02]  /*2fc0*/  @!P3 IADD3 R30, PT, PT, R30, -R19.reuse, RZ ;  /* 0x800000131e1eb210 */ /* 0x080fe40007ffe0ff */
[----:B------:R-:W-:Y:S02]  /*2fd0*/  @!P3 IADD3 R31, PT, PT, R31, 0x1, RZ ;  /* 0x000000011f1fb810 */ /* 0x000fe40007ffe0ff */
[----:B------:R-:W-:Y:S01]  /*2fe0*/  ISETP.GE.U32.AND P4, PT, R30, R19, PT ;  /* 0x000000131e00720c */ /* 0x000fe20003f86070 */
[----:B------:R-:W-:Y:S01]  /*2ff0*/  IMAD R19, R2, R13, RZ ;  /* 0x0000000d02137224 */ /* 0x000fe200078e02ff */
[----:B------:R-:W-:Y:S02]  /*3000*/  LOP3.LUT R2, R33, R14, RZ, 0x3c, !PT ;  /* 0x0000000e21027212 */ /* 0x000fe400078e3cff */
[----:B------:R-:W-:Y:S01]  /*3010*/  ISETP.NE.AND P3, PT, R14, RZ, PT ;  /* 0x000000ff0e00720c */ /* 0x000fe20003f65270 */
[----:B------:R-:W-:Y:S01]  /*3020*/  IMAD.HI.U32 R34, R35, R19, R34 ;  /* 0x0000001323227227 */ /* 0x000fe200078e0022 */
[----:B------:R-:W-:-:S02]  /*3030*/  ISETP.GE.AND P1, PT, R2, RZ, PT ;  /* 0x000000ff0200720c */ /* 0x000fc40003f26270 */
[----:B------:R-:W-:Y:S01]  /*3040*/  LOP3.LUT R19, R0, R10, RZ, 0x3c, !PT ;  /* 0x0000000a00137212 */ /* 0x000fe200078e3cff */
[----:B------:R-:W-:Y:S01]  /*3050*/  @!P0 IMAD.IADD R22, R22, 0x1, -R17 ;  /* 0x0000000116168824 */ /* 0x000fe200078e0a11 */
[----:B------:R-:W-:Y:S01]  /*3060*/  IABS R2, R16 ;  /* 0x0000001000027213 */ /* 0x000fe20000000000 */
[----:B------:R-:W-:Y:S02]  /*3070*/  @!P0 VIADD R27, R27, 0x1 ;  /* 0x000000011b1b8836 */ /* 0x000fe40000000000 */
[----:B------:R-:W-:Y:S01]  /*3080*/  @P4 VIADD R31, R31, 0x1 ;  /* 0x000000011f1f4836 */ /* 0x000fe20000000000 */
[----:B------:R-:W-:Y:S01]  /*3090*/  ISETP.GE.U32.AND P2, PT, R22, R17, PT ;  /* 0x000000111600720c */ /* 0x000fe20003f46070 */
[----:B------:R-:W-:Y:S01]  /*30a0*/  IMAD.MOV R2, RZ, RZ, -R2 ;  /* 0x000000ffff027224 */ /* 0x000fe200078e0a02 */
[----:B------:R-:W-:-:S03]  /*30b0*/  IABS R17, R5 ;  /* 0x0000000500117213 */ /* 0x000fc60000000000 */
[----:B------:R-:W-:Y:S02]  /*30c0*/  @!P1 IADD3 R31, PT, PT, -R31, RZ, RZ ;  /* 0x000000ff1f1f9210 */ /* 0x000fe40007ffe1ff */
[----:B------:R-:W-:Y:S01]  /*30d0*/  ISETP.GE.AND P1, PT, R19, RZ, PT ;  /* 0x000000ff1300720c */ /* 0x000fe20003f26270 */
[----:B------:R-:W-:Y:S01]  /*30e0*/  IMAD.HI.U32 R34, R34, R17, RZ ;  /* 0x0000001122227227 */ /* 0x000fe200078e00ff */
[----:B------:R-:W-:Y:S02]  /*30f0*/  @!P3 LOP3.LUT R31, RZ, R14, RZ, 0x33, !PT ;  /* 0x0000000eff1fb212 */ /* 0x000fe400078e33ff */
[----:B------:R-:W-:Y:S01]  /*3100*/  ISETP.NE.AND P3, PT, R10, RZ, PT ;  /* 0x000000ff0a00720c */ /* 0x000fe20003f65270 */
[----:B------:R-:W-:Y:S01]  /*3110*/  IMAD R2, R34, R2, R17 ;  /* 0x0000000222027224 */ /* 0x000fe200078e0211 */
[----:B------:R-:W-:Y:S01]  /*3120*/  IABS R17, R11 ;  /* 0x0000000b00117213 */ /* 0x000fe20000000000 */
[----:B------:R-:W-:Y:S01]  /*3130*/  @P2 VIADD R27, R27, 0x1 ;  /* 0x000000011b1b2836 */ /* 0x000fe20000000000 */
[----:B------:R-:W-:-:S02]  /*3140*/  IABS R19, R31 ;  /* 0x0000001f00137213 */ /* 0x000fc40000000000 */
[----:B------:R-:W-:Y:S02]  /*3150*/  IADD3 R17, PT, PT, RZ, -R17, RZ ;  /* 0x80000011ff117210 */ /* 0x000fe40007ffe0ff */
[----:B------:R-:W-:Y:S01]  /*3160*/  ISETP.GT.U32.AND P0, PT, R13, R2, PT ;  /* 0x000000020d00720c */ /* 0x000fe20003f04070 */
[----:B------:R-:W-:Y:S02]  /*3170*/  @!P1 IMAD.MOV R27, RZ, RZ, -R27 ;  /* 0x000000ffff1b9224 */ /* 0x000fe400078e0a1b */
[----:B------:R-:W-:Y:S02]  /*3180*/  IMAD.HI.U32 R22, R29, R19, RZ ;  /* 0x000000131d167227 */ /* 0x000fe400078e00ff */
[----:B------:R-:W-:Y:S02]  /*3190*/  @!P3 LOP3.LUT R27, RZ, R10, RZ, 0x33, !PT ;  /* 0x0000000aff1bb212 */ /* 0x000fe400078e33ff */
[----:B------:R-:W-:Y:S01]  /*31a0*/  IMAD R29, R22, R17, R19 ;  /* 0x00000011161d7224 */ /* 0x000fe200078e0213 */
[----:B------:R-:W-:-:S02]  /*31b0*/  IABS R17, R8 ;  /* 0x0000000800117213 */ /* 0x000fc40000000000 */
[----:B------:R-:W-:Y:S02]  /*31c0*/  IABS R19, R27 ;  /* 0x0000001b00137213 */ /* 0x000fe40000000000 */
[----:B------:R-:W-:Y:S01]  /*31d0*/  ISETP.GT.U32.AND P3, PT, R18, R29, PT ;  /* 0x0000001d1200720c */ /* 0x000fe20003f64070 */
[----:B------:R-:W-:Y:S01]  /*31e0*/  IMAD.MOV R17, RZ, RZ, -R17 ;  /* 0x000000ffff117224 */ /* 0x000fe200078e0a11 */
[----:B------:R-:W-:Y:S01]  /*31f0*/  @!P0 IADD3 R2, PT, PT, R2, -R13, RZ ;  /* 0x8000000d02028210 */ /* 0x000fe20007ffe0ff */
[----:B------:R-:W-:-:S03]  /*3200*/  IMAD.HI.U32 R20, R20, R19, RZ ;  /* 0x0000001314147227 */ /* 0x000fc600078e00ff */
[----:B------:R-:W-:Y:S01]  /*3210*/  ISETP.GE.U32.AND P4, PT, R2, R13, PT ;  /* 0x0000000d0200720c */ /* 0x000fe20003f86070 */
[----:B------:R-:W-:Y:S01]  /*3220*/  IMAD R30, R20, R17, R19 ;  /* 0x00000011141e7224 */ /* 0x000fe200078e0213 */
[----:B------:R-:W-:Y:S01]  /*3230*/  LOP3.LUT R2, R5, R16, RZ, 0x3c, !PT ;  /* 0x0000001005027212 */ /* 0x000fe200078e3cff */
[----:B------:R-:W-:Y:S01]  /*3240*/  @!P0 VIADD R34, R34, 0x1 ;  /* 0x0000000122228836 */ /* 0x000fe20000000000 */
[----:B------:R-:W-:Y:S02]  /*3250*/  ISETP.NE.AND P0, PT, R16, RZ, PT ;  /* 0x000000ff1000720c */ /* 0x000fe40003f05270 */
[----:B------:R-:W-:Y:S01]  /*3260*/  ISETP.GT.U32.AND P1, PT, R15, R30, PT ;  /* 0x0000001e0f00720c */ /* 0x000fe20003f24070 */
[----:B------:R-:W-:Y:S01]  /*3270*/  @!P3 IMAD.IADD R29, R29, 0x1, -R18 ;  /* 0x000000011d1db824 */ /* 0x000fe200078e0a12 */
[----:B------:R-:W-:Y:S01]  /*3280*/  ISETP.GE.AND P2, PT, R2, RZ, PT ;  /* 0x000000ff0200720c */ /* 0x000fe20003f46270 */
[----:B------:R-:W-:Y:S01]  /*3290*/  @!P3 VIADD R22, R22, 0x1 ;  /* 0x000000011616b836 */ /* 0x000fe20000000000 */
[----:B------:R-:W-:-:S02]  /*32a0*/  IADD3 R2, PT, PT, -R31, RZ, RZ ;  /* 0x000000ff1f027210 */ /* 0x000fc40007ffe1ff */
[----:B------:R-:W-:Y:S01]  /*32b0*/  ISETP.GE.U32.AND P6, PT, R29, R18, PT ;  /* 0x000000121d00720c */ /* 0x000fe20003fc6070 */
[----:B------:R-:W-:Y:S01]  /*32c0*/  @P4 VIADD R34, R34, 0x1 ;  /* 0x0000000122224836 */ /* 0x000fe20000000000 */
[----:B------:R-:W-:Y:S01]  /*32d0*/  LOP3.LUT R13, R27, R8, RZ, 0x3c, !PT ;  /* 0x000000081b0d7212 */ /* 0x000fe200078e3cff */
[----:B------:R-:W-:Y:S01]  /*32e0*/  IMAD R2, R14, R2, R33 ;  /* 0x000000020e027224 */ /* 0x000fe200078e0221 */
[----:B------:R-:W-:-:S03]  /*32f0*/  LOP3.LUT R14, R31, R11, RZ, 0x3c, !PT ;  /* 0x0000000b1f0e7212 */ /* 0x000fc600078e3cff */
[-C--:B------:R-:W-:Y:S02]  /*3300*/  @!P1 IADD3 R30, PT, PT, R30, -R15.reuse, RZ ;  /* 0x8000000f1e1e9210 */ /* 0x080fe40007ffe0ff */
[----:B------:R-:W-:Y:S01]  /*3310*/  @!P2 IMAD.MOV R34, RZ, RZ, -R34 ;  /* 0x000000ffff22a224 */ /* 0x000fe200078e0a22 */
[----:B------:R-:W-:Y:S02]  /*3320*/  @!P0 LOP3.LUT R34, RZ, R16, RZ, 0x33, !PT ;  /* 0x00000010ff228212 */ /* 0x000fe400078e33ff */
[----:B------:R-:W-:Y:S01]  /*3330*/  ISETP.GE.U32.AND P4, PT, R30, R15, PT ;  /* 0x0000000f1e00720c */ /* 0x000fe20003f86070 */
[----:B------:R-:W-:Y:S01]  /*3340*/  @P6 VIADD R22, R22, 0x1 ;  /* 0x0000000116166836 */ /* 0x000fe20000000000 */
[----:B------:R-:W-:Y:S01]  /*3350*/  ISETP.GE.AND P2, PT, R14, RZ, PT ;  /* 0x000000ff0e00720c */ /* 0x000fe20003f46270 */
[----:B------:R-:W-:Y:S01]  /*3360*/  IMAD.WIDE R18, R34, UR8, RZ ;  /* 0x0000000822127c25 */ /* 0x000fe2000f8e02ff */
[----:B------:R-:W-:Y:S01]  /*3370*/  ISETP.GE.AND P0, PT, R13, RZ, PT ;  /* 0x000000ff0d00720c */ /* 0x000fe20003f06270 */
[----:B------:R-:W-:Y:S01]  /*3380*/  USHF.R.S32.HI UR8, URZ, 0x1f, UR9 ;  /* 0x0000001fff087899 */ /* 0x000fe20008011409 */
[----:B------:R-:W-:Y:S01]  /*3390*/  @!P1 IADD3 R20, PT, PT, R20, 0x1, RZ ;  /* 0x0000000114149810 */ /* 0x000fe20007ffe0ff */
[----:B------:R-:W-:Y:S01]  /*33a0*/  IMAD.MOV R34, RZ, RZ, -R34 ;  /* 0x000000ffff227224 */ /* 0x000fe200078e0a22 */
[----:B------:R-:W-:Y:S01]  /*33b0*/  ISETP.NE.AND P1, PT, R8, RZ, PT ;  /* 0x000000ff0800720c */ /* 0x000fe20003f25270 */
[----:B------:R-:W-:Y:S01]  /*33c0*/  IMAD.WIDE.U32 R18, R3, UR9, R18 ;  /* 0x0000000903127c25 */ /* 0x000fe2000f8e0012 */
[----:B------:R-:W-:-:S03]  /*33d0*/  UIMAD UR9, UR21, UR9, URZ ;  /* 0x00000009150972a4 */ /* 0x000fc6000f8e02ff */
[----:B------:R-:W-:Y:S02]  /*33e0*/  @P4 VIADD R20, R20, 0x1 ;  /* 0x0000000114144836 */ /* 0x000fe40000000000 */
[----:B------:R-:W-:Y:S01]  /*33f0*/  @!P2 IADD3 R22, PT, PT, -R22, RZ, RZ ;  /* 0x000000ff1616a210 */ /* 0x000fe20007ffe1ff */
[----:B------:R-:W-:Y:S01]  /*3400*/  IMAD R19, R3, UR8, R19 ;  /* 0x0000000803137c24 */ /* 0x000fe2000f8e0213 */
[----:B------:R-:W-:Y:S01]  /*3410*/  @!P5 LOP3.LUT R22, RZ, R11, RZ, 0x33, !PT ;  /* 0x0000000bff16d212 */ /* 0x000fe200078e33ff */
[----:B------:R-:W-:Y:S01]  /*3420*/  IMAD R5, R16, R34, R5 ;  /* 0x0000002210057224 */ /* 0x000fe200078e0205 */
[----:B------:R-:W-:Y:S01]  /*3430*/  UIMAD UR8, UR7, UR4, URZ ;  /* 0x00000004070872a4 */ /* 0x000fe2000f8e02ff */
[----:B------:R-:W-:Y:S01]  /*3440*/  @!P0 IMAD.MOV R20, RZ, RZ, -R20 ;  /* 0x000000ffff148224 */ /* 0x000fe200078e0a14 */
[----:B------:R-:W-:Y:S01]  /*3450*/  @!P1 LOP3.LUT R20, RZ, R8, RZ, 0x33, !PT ;  /* 0x00000008ff149212 */ /* 0x000fe200078e33ff */
[----:B------:R-:W-:Y:S01]  /*3460*/  IMAD.WIDE R18, R5, UR4, R18 ;  /* 0x0000000405127c25 */ /* 0x000fe2000f8e0212 */
[----:B------:R-:W-:-:S03]  /*3470*/  IADD3 R14, PT, PT, -R22, RZ, RZ ;  /* 0x000000ff160e7210 */ /* 0x000fc60007ffe1ff */
[----:B------:R-:W-:Y:S02]  /*3480*/  IMAD.MOV R5, RZ, RZ, -R27 ;  /* 0x000000ffff057224 */ /* 0x000fe400078e0a1b */
[----:B------:R-:W-:Y:S02]  /*3490*/  IMAD.MOV R3, RZ, RZ, -R20 ;  /* 0x000000ffff037224 */ /* 0x000fe400078e0a14 */
[----:B------:R-:W-:Y:S01]  /*34a0*/  IMAD.WIDE R16, R2, UR5, RZ ;  /* 0x0000000502107c25 */ /* 0x000fe2000f8e02ff */
[----:B------:R-:W0:Y:S03]  /*34b0*/  LDCU.64 UR4, c[0x0][0x420] ;  /* 0x00008400ff0477ac */ /* 0x000e260008000a00 */
[----:B------:R-:W-:-:S04]  /*34c0*/  IMAD.WIDE R32, R22, UR6, RZ ;  /* 0x0000000616207c25 */ /* 0x000fc8000f8e02ff */
        /* <DEDUP_REMOVED lines=17> */
.L_x_295:
[----:B------:R-:W0:Y:S01]  /*35e0*/  LDC.64 R2, c[0x0][0x420] ;  /* 0x00010800ff027b82 */ /* 0x000e220000000a00 */
[----:B------:R-:W-:-:S05]  /*35f0*/  IADD3 R0, PT, PT, R12, UR19, RZ ;  /* 0x000000130c007c10 */ /* 0x000fca000fffe0ff */
[----:B0-----:R-:W-:-:S05]  /*3600*/  IMAD.WIDE.U32 R2, R0, 0x4, R2 ;  /* 0x0000000400027825 */ /* 0x001fca00078e0002 */
[----:B------:R1:W-:Y:S02]  /*3610*/  STG.E desc[UR10][R2.64], R21 ;  /* 0x0000001502007986 */ /* 0x0003e4000c10190a */
.L_x_294:
[----:B------:R-:W-:Y:S05]  /*3620*/  BSYNC.RECONVERGENT B1 ;  /* 0x0000000000017941 */ /* 0x000fea0003800200 */
.L_x_293:
[----:B------:R-:W2:Y:S01]  /*3630*/  LDCU UR6, c[0x0][0x534] ;  /* 0x0000a680ff0677ac */ /* 0x000ea20008000800 */
[C---:B------:R-:W-:Y:S01]  /*3640*/  LOP3.LUT R0, R9.reuse, 0x20, RZ, 0xfc, !PT ;  /* 0x0000002009007812 */ /* 0x040fe200078efcff */
[----:B------:R-:W-:Y:S01]  /*3650*/  IMAD.SHL.U32 R7, R4, 0x4, RZ ;  /* 0x0000000404077824 */ /* 0x000fe200078e00ff */
[----:B01----:R-:W-:Y:S01]  /*3660*/  CS2R R2, SRZ ;  /* 0x0000000000027805 */ /* 0x003fe2000001ff00 */
[----:B------:R-:W-:Y:S01]  /*3670*/  IMAD.MOV.U32 R5, RZ, RZ, RZ ;  /* 0x000000ffff057224 */ /* 0x000fe200078e00ff */
[----:B--2---:R-:W-:Y:S01]  /*3680*/  ISETP.GE.AND P2, PT, R0, UR6, PT ;  /* 0x0000000600007c0c */ /* 0x004fe2000bf46270 */
[----:B------:R-:W-:Y:S01]  /*3690*/  UISETP.GE.AND UP0, UPT, UR6, 0x1, UPT ;  /* 0x000000010600788c */ /* 0x000fe2000bf06270 */
[C---:B------:R-:W-:Y:S02]  /*36a0*/  LOP3.LUT R0, R9.reuse, 0x40, RZ, 0xfc, !PT ;  /* 0x0000004009007812 */ /* 0x040fe400078efcff */
[----:B------:R-:W-:Y:S02]  /*36b0*/  ISETP.GE.AND P3, PT, R9, UR6, PT ;  /* 0x0000000609007c0c */ /* 0x000fe4000bf66270 */
[----:B------:R-:W-:-:S02]  /*36c0*/  ISETP.GE.AND P1, PT, R0, UR6, PT ;  /* 0x0000000600007c0c */ /* 0x000fc4000bf26270 */
[----:B------:R-:W-:Y:S02]  /*36d0*/  LOP3.LUT R0, R9, 0x60, RZ, 0xfc, !PT ;  /* 0x0000006009007812 */ /* 0x000fe400078efcff */
[----:B------:R-:W-:Y:S02]  /*36e0*/  ISETP.GT.U32.OR P3, PT, R4, 0x7f, P3 ;  /* 0x0000007f0400780c */ /* 0x000fe40001f64470 */
[----:B------:R-:W-:Y:S02]  /*36f0*/  ISETP.GE.AND P0, PT, R0, UR6, PT ;  /* 0x0000000600007c0c */ /* 0x000fe4000bf06270 */
[C---:B------:R-:W-:Y:S02]  /*3700*/  ISETP.GT.U32.OR P2, PT, R4.reuse, 0x7f, P2 ;  /* 0x0000007f0400780c */ /* 0x040fe40001744470 */
[C---:B------:R-:W-:Y:S02]  /*3710*/  ISETP.GT.U32.OR P1, PT, R4.reuse, 0x7f, P1 ;  /* 0x0000007f0400780c */ /* 0x040fe40000f24470 */
[----:B------:R-:W-:-:S05]  /*3720*/  ISETP.GT.U32.OR P0, PT, R4, 0x7f, P0 ;  /* 0x0000007f0400780c */ /* 0x000fca0000704470 */
[----:B------:R-:W-:-:S04]  /*3730*/  @!P3 FADD.FTZ R0, -R21, R28 ;  /* 0x0000001c1500b221 */ /* 0x000fc80000010100 */
[C---:B------:R-:W-:Y:S01]  /*3740*/  @!P2 FADD.FTZ R23, -R21.reuse, R23 ;  /* 0x000000171517a221 */ /* 0x040fe20000010100 */
        /* <DEDUP_REMOVED lines=25> */
[----:B-1----:R-:W-:-:S02]  /*38e0*/  UIMAD UR7, UR19, UR8, URZ ;  /* 0x00000008130772a4 */ /* 0x002fc4000f8e02ff */
[----:B------:R-:W-:-:S04]  /*38f0*/  UIMAD UR8, UR20, UR8, URZ ;  /* 0x00000008140872a4 */ /* 0x000fc8000f8e02ff */
[----:B------:R-:W-:Y:S01]  /*3900*/  IMAD.U32 R15, RZ, RZ, UR7 ;  /* 0x00000007ff0f7e24 */ /* 0x000fe2000f8e00ff */
[----:B------:R-:W-:Y:S01]  /*3910*/  LEA R0, P0, R0, UR7, 0x2 ;  /* 0x0000000700007c11 */ /* 0x000fe2000f8010ff */
[----:B------:R-:W-:-:S03]  /*3920*/  ULOP3.LUT UR7, UR6, 0x3, URZ, 0xc0, !UPT ;  /* 0x0000000306077892 */ /* 0x000fc6000f8ec0ff */
[----:B------:R-:W-:Y:S02]  /*3930*/  LEA.HI.X.SX32 R15, R15, RZ, 0x1, P0 ;  /* 0x000000ff0f0f7211 */ /* 0x000fe400000f0eff */
[----:B0-----:R-:W-:-:S04]  /*3940*/  LEA R14, P0, R0, UR4, 0x2 ;  /* 0x00000004000e7c11 */ /* 0x001fc8000f8010ff */
[----:B------:R-:W-:Y:S01]  /*3950*/  LEA.HI.X R15, R0, UR5, R15, 0x2, P0 ;  /* 0x00000005000f7c11 */ /* 0x000fe200080f140f */
[----:B------:R-:W-:Y:S01]  /*3960*/  IMAD.MOV.U32 R0, RZ, RZ, RZ ;  /* 0x000000ffff007224 */ /* 0x000fe200078e00ff */
[----:B------:R-:W-:Y:S07]  /*3970*/  BRA.U !UP0, `(.L_x_302) ;  /* 0x0000001108347547 */ /* 0x000fee000b800000 */
[----:B------:R-:W0:Y:S01]  /*3980*/  S2UR UR4, SR_CgaCtaId ;  /* 0x00000000000479c3 */ /* 0x000e220000008800 */
[----:B------:R-:W-:Y:S01]  /*3990*/  ULOP3.LUT UR6, UR6, 0x7ffffffc, URZ, 0xc0, !UPT ;  /* 0x7ffffffc06067892 */ /* 0x000fe2000f8ec0ff */
[----:B------:R-:W-:Y:S01]  /*39a0*/  IMAD.MOV.U32 R0, RZ, RZ, RZ ;  /* 0x000000ffff007224 */ /* 0x000fe200078e00ff */
[----:B------:R-:W-:Y:S01]  /*39b0*/  UMOV UR5, 0x400 ;  /* 0x0000040000057882 */ /* 0x000fe20000000000 */
[----:B------:R-:W-:Y:S01]  /*39c0*/  CS2R R2, SRZ ;  /* 0x0000000000027805 */ /* 0x000fe2000001ff00 */
[----:B------:R-:W-:Y:S01]  /*39d0*/  IMAD.MOV.U32 R5, RZ, RZ, RZ ;  /* 0x000000ffff057224 */ /* 0x000fe200078e00ff */
[----:B------:R-:W-:Y:S01]  /*39e0*/  UIMAD.WIDE UR16, UR8, 0x10, URZ ;  /* 0x00000010081078a5 */ /* 0x000fe2000f8e02ff */
[----:B------:R-:W-:Y:S01]  /*39f0*/  MOV R13, UR6 ;  /* 0x00000006000d7c02 */ /* 0x000fe20008000f00 */
[----:B------:R-:W-:Y:S02]  /*3a00*/  UIMAD.WIDE UR14, UR8, 0xc, URZ ;  /* 0x0000000c080e78a5 */ /* 0x000fe4000f8e02ff */
[----:B------:R-:W-:-:S02]  /*3a10*/  UIMAD.WIDE UR12, UR8, 0x8, URZ ;  /* 0x00000008080c78a5 */ /* 0x000fc4000f8e02ff */
[----:B------:R-:W-:Y:S02]  /*3a20*/  UIMAD.WIDE UR22, UR8, 0x4, URZ ;  /* 0x00000004081678a5 */ /* 0x000fe4000f8e02ff */
[----:B0-----:R-:W-:Y:S02]  /*3a30*/  ULEA UR4, UR4, UR5, 0x18 ;  /* 0x0000000504047291 */ /* 0x001fe4000f8ec0ff */
[----:B------:R-:W-:-:S04]  /*3a40*/  UIADD3 UR5, UPT, UPT, -UR6, URZ, URZ ;  /* 0x000000ff06057290 */ /* 0x000fc8000fffe1ff */
[----:B------:R-:W-:Y:S01]  /*3a50*/  UISETP.GE.AND UP0, UPT, UR5, URZ, UPT ;  /* 0x000000ff0500728c */ /* 0x000fe2000bf06270 */
[----:B------:R-:W-:-:S05]  /*3a60*/  LEA R6, R12, UR4, 0x2 ;  /* 0x000000040c067c11 */ /* 0x000fca000f8e10ff */
[----:B------:R-:W-:-:S03]  /*3a70*/  VIADD R6, R6, 0x28 ;  /* 0x0000002806067836 */ /* 0x000fc60000000000 */
[----:B------:R-:W-:Y:S05]  /*3a80*/  BRA.U UP0, `(.L_x_303) ;  /* 0x0000000d005c7547 */ /* 0x000fea000b800000 */
[----:B------:R-:W-:Y:S02]  /*3a90*/  UIADD3 UR4, UPT, UPT, -UR5, URZ, URZ ;  /* 0x000000ff05047290 */ /* 0x000fe4000fffe1ff */
[----:B------:R-:W-:Y:S02]  /*3aa0*/  UPLOP3.LUT UP1, UPT, UPT, UPT, UPT, 0x80, 0x8 ;  /* 0x000000000008789c */ /* 0x000fe40003f2f070 */
[----:B------:R-:W-:-:S09]  /*3ab0*/  UISETP.GT.AND UP0, UPT, UR4, 0xc, UPT ;  /* 0x0000000c0400788c */ /* 0x000fd2000bf04270 */
[----:B------:R-:W-:Y:S05]  /*3ac0*/  BRA.U !UP0, `(.L_x_304) ;  /* 0x0000000908207547 */ /* 0x000fea000b800000 */
[C---:B------:R-:W-:Y:S01]  /*3ad0*/  ISETP.GE.AND P2, PT, R12.reuse, UR9, PT ;  /* 0x000000090c007c0c */ /* 0x040fe2000bf46270 */
[----:B------:R-:W-:Y:S01]  /*3ae0*/  UPLOP3.LUT UP1, UPT, UPT, UPT, UPT, 0x40, 0x4 ;  /* 0x000000000004789c */ /* 0x000fe20003f2e870 */
[----:B------:R-:W-:-:S13]  /*3af0*/  ISETP.GE.AND P0, PT, R12, UR9, PT ;  /* 0x000000090c007c0c */ /* 0x000fda000bf06270 */
.L_x_305:
[----:B------:R-:W2:Y:S01]  /*3b00*/  @!P2 LDG.E.128 R8, desc[UR10][R14.64] ;  /* 0x0000000a0e08a981 */ /* 0x000ea2000c1e1d00 */
[C---:B------:R-:W-:Y:S01]  /*3b10*/  @!P2 IADD3 R16, P1, PT, R14.reuse, UR22, RZ ;  /* 0x000000160e10ac10 */ /* 0x040fe2000ff3e0ff */
[----:B------:R-:W-:Y:S02]  /*3b20*/  UIADD3 UR5, UPT, UPT, UR5, 0x10, URZ ;  /* 0x0000001005057890 */ /* 0x000fe4000fffe0ff */
[----:B------:R-:W2:Y:S01]  /*3b30*/  LDS R4, [R6+-0x28] ;  /* 0xffffd80006047984 */ /* 0x000ea20000000800 */
[C---:B------:R-:W-:Y:S01]  /*3b40*/  @!P2 IADD3.X R17, PT, PT, R15.reuse, UR23, RZ, P1, !PT ;  /* 0x000000170f11ac10 */ /* 0x040fe20008ffe4ff */
[----:B------:R-:W-:Y:S01]  /*3b50*/  UISETP.GE.AND UP0, UPT, UR5, -0xc, UPT ;  /* 0xfffffff40500788c */ /* 0x000fe2000bf06270 */
[----:B------:R-:W-:Y:S04]  /*3b60*/  @!P2 IADD3 R18, P1, PT, R14, UR12, RZ ;  /* 0x0000000c0e12ac10 */ /* 0x000fe8000ff3e0ff */
[C---:B------:R-:W-:Y:S01]  /*3b70*/  @!P2 IADD3.X R19, PT, PT, R15.reuse, UR13, RZ, P1, !PT ;  /* 0x0000000d0f13ac10 */ /* 0x040fe20008ffe4ff */
[C---:B--2---:R-:W-:Y:S01]  /*3b80*/  FFMA.FTZ R5, R4.reuse, R8, R5 ;  /* 0x0000000804057223 */ /* 0x044fe20000010005 */
[C---:B------:R-:W-:Y:S01]  /*3b90*/  FFMA.FTZ R2, R4.reuse, R9, R2 ;  /* 0x0000000904027223 */ /* 0x040fe20000010002 */
[C---:B------:R-:W-:Y:S01]  /*3ba0*/  FFMA.FTZ R3, R4.reuse, R10, R3 ;  /* 0x0000000a04037223 */ /* 0x040fe20000010003 */
[----:B------:R-:W-:Y:S02]  /*3bb0*/  FFMA.FTZ R0, R4, R11, R0 ;  /* 0x0000000b04007223 */ /* 0x000fe40000010000 */
[----:B------:R0:W2:Y:S04]  /*3bc0*/  @!P2 LDG.E.128 R8, desc[UR10][R16.64] ;  /* 0x0000000a1008a981 */ /* 0x0000a8000c1e1d00 */
[----:B------:R-:W2:Y:S01]  /*3bd0*/  LDS R4, [R6+-0x14] ;  /* 0xffffec0006047984 */ /* 0x000ea20000000800 */
[C---:B0-----:R-:W-:Y:S04]  /*3be0*/  @!P2 IADD3 R16, P1, PT, R14.reuse, UR14, RZ ;  /* 0x0000000e0e10ac10 */ /* 0x041fe8000ff3e0ff */
[C---:B------:R-:W-:Y:S02]  /*3bf0*/  @!P2 IADD3.X R17, PT, PT, R15.reuse, UR15, RZ, P1, !PT ;  /* 0x0000000f0f11ac10 */ /* 0x040fe40008ffe4ff */
[----:B------:R-:W-:Y:S04]  /*3c00*/  IADD3 R14, P1, PT, R14, UR16, RZ ;  /* 0x000000100e0e7c10 */ /* 0x000fe8000ff3e0ff */
[----:B------:R-:W-:Y:S01]  /*3c10*/  IADD3.X R15, PT, PT, R15, UR17, RZ, P1, !PT ;  /* 0x000000110f0f7c10 */ /* 0x000fe20008ffe4ff */
[C---:B--2---:R-:W-:Y:S01]  /*3c20*/  FFMA.FTZ R5, R4.reuse, R8, R5 ;  /* 0x0000000804057223 */ /* 0x044fe20000010005 */
[C---:B------:R-:W-:Y:S01]  /*3c30*/  FFMA.FTZ R2, R4.reuse, R9, R2 ;  /* 0x0000000904027223 */ /* 0x040fe20000010002 */
[C---:B------:R-:W-:Y:S01]  /*3c40*/  FFMA.FTZ R3, R4.reuse, R10, R3 ;  /* 0x0000000a04037223 */ /* 0x040fe20000010003 */
[----:B------:R-:W-:Y:S02]  /*3c50*/  FFMA.FTZ R0, R4, R11, R0 ;  /* 0x0000000b04007223 */ /* 0x000fe40000010000 */
[----:B------:R-:W2:Y:S04]  /*3c60*/  @!P2 LDG.E.128 R8, desc[UR10][R18.64] ;  /* 0x0000000a1208a981 */ /* 0x000ea8000c1e1d00 */
[----:B------:R-:W2:Y:S02]  /*3c70*/  LDS R4, [R6] ;  /* 0x0000000006047984 */ /* 0x000ea40000000800 */
[C---:B--2---:R-:W-:Y:S01]  /*3c80*/  FFMA.FTZ R5, R4.reuse, R8, R5 ;  /* 0x0000000804057223 */ /* 0x044fe20000010005 */
[C---:B------:R-:W-:Y:S01]  /*3c90*/  FFMA.FTZ R2, R4.reuse, R9, R2 ;  /* 0x0000000904027223 */ /* 0x040fe20000010002 */
[C---:B------:R-:W-:Y:S01]  /*3ca0*/  FFMA.FTZ R3, R4.reuse, R10, R3 ;  /* 0x0000000a04037223 */ /* 0x040fe20000010003 */
[----:B------:R-:W-:Y:S02]  /*3cb0*/  FFMA.FTZ R0, R4, R11, R0 ;  /* 0x0000000b04007223 */ /* 0x000fe40000010000 */
[----:B------:R0:W2:Y:S01]  /*3cc0*/  @!P2 LDG.E.128 R8, desc[UR10][R16.64] ;  /* 0x0000000a1008a981 */ /* 0x0000a2000c1e1d00 */
[----:B------:R-:W-:Y:S03]  /*3cd0*/  PLOP3.LUT P2, PT, P0, PT, PT, 0x80, 0x8 ;  /* 0x000000000008781c */ /* 0x000fe6000074f070 */
[----:B------:R-:W2:Y:S10]  /*3ce0*/  LDS R4, [R6+0x14] ;  /* 0x0000140006047984 */ /* 0x000eb40000000800 */
[C---:B0-----:R-:W-:Y:S04]  /*3cf0*/  @!P2 IADD3 R16, P1, PT, R14.reuse, UR22, RZ ;  /* 0x000000160e10ac10 */ /* 0x041fe8000ff3e0ff */
[C---:B------:R-:W-:Y:S02]  /*3d00*/  @!P2 IADD3.X R17, PT, PT, R15.reuse, UR23, RZ, P1, !PT ;  /* 0x000000170f11ac10 */ /* 0x040fe40008ffe4ff */
[----:B------:R-:W-:Y:S04]  /*3d10*/  @!P2 IADD3 R18, P1, PT, R14, UR12, RZ ;  /* 0x0000000c0e12ac10 */ /* 0x000fe8000ff3e0ff */
[C---:B------:R-:W-:Y:S01]  /*3d20*/  @!P2 IADD3.X R19, PT, PT, R15.reuse, UR13, RZ, P1, !PT ;  /* 0x0000000d0f13ac10 */ /* 0x040fe20008ffe4ff */
[C---:B--2---:R-:W-:Y:S01]  /*3d30*/  FFMA.FTZ R5, R4.reuse, R8, R5 ;  /* 0x0000000804057223 */ /* 0x044fe20000010005 */
[C---:B------:R-:W-:Y:S01]  /*3d40*/  FFMA.FTZ R2, R4.reuse, R9, R2 ;  /* 0x0000000904027223 */ /* 0x040fe20000010002 */
[C---:B------:R-:W-:Y:S01]  /*3d50*/  FFMA.FTZ R3, R4.reuse, R10, R3 ;  /* 0x0000000a04037223 */ /* 0x040fe20000010003 */
[----:B------:R-:W-:Y:S02]  /*3d60*/  FFMA.FTZ R0, R4, R11, R0 ;  /* 0x0000000b04007223 */ /* 0x000fe40000010000 */
[----:B------:R-:W2:Y:S04]  /*3d70*/  @!P2 LDG.E.128 R8, desc[UR10][R14.64] ;  /* 0x0000000a0e08a981 */ /* 0x000ea8000c1e1d00 */
[----:B------:R-:W2:Y:S02]  /*3d80*/  LDS R4, [R6+0x28] ;  /* 0x0000280006047984 */ /* 0x000ea40000000800 */
[C---:B--2---:R-:W-:Y:S01]  /*3d90*/  FFMA.FTZ R5, R4.reuse, R8, R5 ;  /* 0x0000000804057223 */ /* 0x044fe20000010005 */
[C---:B------:R-:W-:Y:S01]  /*3da0*/  FFMA.FTZ R2, R4.reuse, R9, R2 ;  /* 0x0000000904027223 */ /* 0x040fe20000010002 */
[C---:B------:R-:W-:Y:S01]  /*3db0*/  FFMA.FTZ R3, R4.reuse, R10, R3 ;  /* 0x0000000a04037223 */ /* 0x040fe20000010003 */
[----:B------:R-:W-:Y:S02]  /*3dc0*/  FFMA.FTZ R0, R4, R11, R0 ;  /* 0x0000000b04007223 */ /* 0x000fe40000010000 */
[----:B------:R0:W2:Y:S04]  /*3dd0*/  @!P2 LDG.E.128 R8, desc[UR10][R16.64] ;  /* 0x0000000a1008a981 */ /* 0x0000a8000c1e1d00 */
[----:B------:R-:W2:Y:S01]  /*3de0*/  LDS R4, [R6+0x3c] ;  /* 0x00003c0006047984 */ /* 0x000ea20000000800 */
        /* <DEDUP_REMOVED lines=8> */
[----:B------:R0:W2:Y:S04]  /*3e70*/  @!P2 LDG.E.128 R8, desc[UR10][R18.64] ;  /* 0x0000000a1208a981 */ /* 0x0000a8000c1e1d00 */
[----:B------:R-:W2:Y:S01]  /*3e80*/  LDS R4, [R6+0x50] ;  /* 0x0000500006047984 */ /* 0x000ea20000000800 */
[----:B0-----:R-:W-:Y:S04]  /*3e90*/  @!P2 IADD3 R18, P1, PT, R14, UR22, RZ ;  /* 0x000000160e12ac10 */ /* 0x001fe8000ff3e0ff */
[C---:B------:R-:W-:Y:S01]  /*3ea0*/  @!P2 IADD3.X R19, PT, PT, R15.reuse, UR23, RZ, P1, !PT ;  /* 0x000000170f13ac10 */ /* 0x040fe20008ffe4ff */
        /* <DEDUP_REMOVED lines=66> */
[----:B------:R-:W2:Y:S04]  /*42d0*/  @!P2 LDG.E.128 R8, desc[UR10][R16.64] ;  /* 0x0000000a1008a981 */ /* 0x000ea8000c1e1d00 */
[----:B------:R0:W2:Y:S02]  /*42e0*/  LDS R4, [R6+0x104] ;  /* 0x0001040006047984 */ /* 0x0000a40000000800 */
[----:B0-----:R-:W-:Y:S01]  /*42f0*/  IADD3 R6, PT, PT, R6, 0x140, RZ ;  /* 0x0000014006067810 */ /* 0x001fe20007ffe0ff */
[C---:B--2---:R-:W-:Y:S01]  /*4300*/  FFMA.FTZ R5, R4.reuse, R8, R5 ;  /* 0x0000000804057223 */ /* 0x044fe20000010005 */
[C---:B------:R-:W-:Y:S01]  /*4310*/  FFMA.FTZ R2, R4.reuse, R9, R2 ;  /* 0x0000000904027223 */ /* 0x040fe20000010002 */
[C---:B------:R-:W-:Y:S01]  /*4320*/  FFMA.FTZ R3, R4.reuse, R10, R3 ;  /* 0x0000000a04037223 */ /* 0x040fe20000010003 */
[----:B------:R-:W-:Y:S01]  /*4330*/  FFMA.FTZ R0, R4, R11, R0 ;  /* 0x0000000b04007223 */ /* 0x000fe20000010000 */
[----:B------:R-:W-:Y:S09]  /*4340*/  BRA.U !UP0, `(.L_x_305) ;  /* 0xfffffff508ec7547 */ /* 0x000ff2000b83ffff */
.L_x_304:
[----:B------:R-:W-:-:S04]  /*4350*/  UIADD3 UR4, UPT, UPT, -UR5, URZ, URZ ;  /* 0x000000ff05047290 */ /* 0x000fc8000fffe1ff */
[----:B------:R-:W-:-:S09]  /*4360*/  UISETP.GT.AND UP0, UPT, UR4, 0x4, UPT ;  /* 0x000000040400788c */ /* 0x000fd2000bf04270 */
[----:B------:R-:W-:Y:S05]  /*4370*/  BRA.U !UP0, `(.L_x_306) ;  /* 0x0000000508187547 */ /* 0x000fea000b800000 */
[----:B------:R-:W-:Y:S01]  /*4380*/  ISETP.GE.AND P0, PT, R12, UR9, PT ;  /* 0x000000090c007c0c */ /* 0x000fe2000bf06270 */
[----:B------:R-:W0:-:S12]  /*4390*/  LDS R4, [R6+-0x28] ;  /* 0xffffd80006047984 */ /* 0x000e180000000800 */
[----:B------:R-:W0:Y:S01]  /*43a0*/  @!P0 LDG.E.128 R8, desc[UR10][R14.64] ;  /* 0x0000000a0e088981 */ /* 0x000e22000c1e1d00 */
[----:B------:R-:W-:-:S04]  /*43b0*/  @!P0 IADD3 R16, P1, PT, R14, UR22, RZ ;  /* 0x000000160e108c10 */ /* 0x000fc8000ff3e0ff */
[----:B------:R-:W-:Y:S02]  /*43c0*/  @!P0 IADD3.X R17, PT, PT, R15, UR23, RZ, P1, !PT ;  /* 0x000000170f118c10 */ /* 0x000fe40008ffe4ff */
[----:B------:R-:W-:Y:S01]  /*43d0*/  @!P0 IADD3 R18, P1, PT, R14, UR12, RZ ;  /* 0x0000000c0e128c10 */ /* 0x000fe2000ff3e0ff */
[-C--:B0-----:R-:W-:Y:S01]  /*43e0*/  FFMA.FTZ R5, R8, R4.reuse, R5 ;  /* 0x0000000408057223 */ /* 0x081fe20000010005 */
[-C--:B------:R-:W-:Y:S01]  /*43f0*/  FFMA.FTZ R2, R9, R4.reuse, R2 ;  /* 0x0000000409027223 */ /* 0x080fe20000010002 */
[-C--:B------:R-:W-:Y:S01]  /*4400*/  FFMA.FTZ R3, R10, R4.reuse, R3 ;  /* 0x000000040a037223 */ /* 0x080fe20000010003 */
[----:B------:R-:W-:Y:S02]  /*4410*/  FFMA.FTZ R0, R11, R4, R0 ;  /* 0x000000040b007223 */ /* 0x000fe40000010000 */
[----:B------:R0:W2:Y:S01]  /*4420*/  @!P0 LDG.E.128 R8, desc[UR10][R16.64] ;  /* 0x0000000a10088981 */ /* 0x0000a2000c1e1d00 */
[----:B------:R-:W-:-:S03]  /*4430*/  @!P0 IADD3.X R19, PT, PT, R15, UR13, RZ, P1, !PT ;  /* 0x0000000d0f138c10 */ /* 0x000fc60008ffe4ff */
[----:B------:R-:W2:Y:S01]  /*4440*/  LDS R4, [R6+-0x14] ;  /* 0xffffec0006047984 */ /* 0x000ea20000000800 */
[----:B------:R-:W-:-:S03]  /*4450*/  @!P0 IADD3 R20, P1, PT, R14, UR14, RZ ;  /* 0x0000000e0e148c10 */ /* 0x000fc6000ff3e0ff */
[----:B0-----:R-:W-:Y:S01]  /*4460*/  LDS R17, [R6+0x3c] ;  /* 0x00003c0006117984 */ /* 0x001fe20000000800 */
[-C--:B--2---:R-:W-:Y:S01]  /*4470*/  FFMA.FTZ R5, R8, R4.reuse, R5 ;  /* 0x0000000408057223 */ /* 0x084fe20000010005 */
[-C--:B------:R-:W-:Y:S01]  /*4480*/  FFMA.FTZ R2, R9, R4.reuse, R2 ;  /* 0x0000000409027223 */ /* 0x080fe20000010002 */
[-C--:B------:R-:W-:Y:S01]  /*4490*/  FFMA.FTZ R3, R10, R4.reuse, R3 ;  /* 0x000000040a037223 */ /* 0x080fe20000010003 */
[----:B------:R-:W-:Y:S02]  /*44a0*/  FFMA.FTZ R0, R11, R4, R0 ;  /* 0x000000040b007223 */ /* 0x000fe40000010000 */
[----:B------:R-:W2:Y:S01]  /*44b0*/  @!P0 LDG.E.128 R8, desc[UR10][R18.64] ;  /* 0x0000000a12088981 */ /* 0x000ea2000c1e1d00 */
[----:B------:R-:W-:-:S03]  /*44c0*/  @!P0 IADD3.X R21, PT, PT, R15, UR15, RZ, P1, !PT ;  /* 0x0000000f0f158c10 */ /* 0x000fc60008ffe4ff */
[----:B------:R-:W2:Y:S01]  /*44d0*/  LDS R4, [R6] ;  /* 0x0000000006047984 */ /* 0x000ea20000000800 */
[----:B------:R-:W-:Y:S01]  /*44e0*/  IADD3 R14, P1, PT, R14, UR16, RZ ;  /* 0x000000100e0e7c10 */ /* 0x000fe2000ff3e0ff */
[-C--:B--2---:R-:W-:Y:S01]  /*44f0*/  FFMA.FTZ R5, R8, R4.reuse, R5 ;  /* 0x0000000408057223 */ /* 0x084fe20000010005 */
[-C--:B------:R-:W-:Y:S01]  /*4500*/  FFMA.FTZ R2, R9, R4.reuse, R2 ;  /* 0x0000000409027223 */ /* 0x080fe20000010002 */
[-C--:B------:R-:W-:Y:S01]  /*4510*/  FFMA.FTZ R3, R10, R4.reuse, R3 ;  /* 0x000000040a037223 */ /* 0x080fe20000010003 */
[----:B------:R-:W-:Y:S02]  /*4520*/  FFMA.FTZ R0, R11, R4, R0 ;  /* 0x000000040b007223 */ /* 0x000fe40000010000 */
[----:B------:R-:W2:Y:S01]  /*4530*/  @!P0 LDG.E.128 R8, desc[UR10][R20.64] ;  /* 0x0000000a14088981 */ /* 0x000ea2000c1e1d00 */
[----:B------:R-:W-:-:S03]  /*4540*/  IADD3.X R15, PT, PT, R15, UR17, RZ, P1, !PT ;  /* 0x000000110f0f7c10 */ /* 0x000fc60008ffe4ff */
[----:B------:R-:W2:Y:S01]  /*4550*/  LDS R4, [R6+0x14] ;  /* 0x0000140006047984 */ /* 0x000ea20000000800 */
[----:B------:R-:W-:Y:S01]  /*4560*/  @!P0 IADD3 R22, P1, PT, R14, UR22, RZ ;  /* 0x000000160e168c10 */ /* 0x000fe2000ff3e0ff */
[-C--:B--2---:R-:W-:Y:S01]  /*4570*/  FFMA.FTZ R5, R8, R4.reuse, R5 ;  /* 0x0000000408057223 */ /* 0x084fe20000010005 */
[-C--:B------:R-:W-:Y:S01]  /*4580*/  FFMA.FTZ R2, R9, R4.reuse, R2 ;  /* 0x0000000409027223 */ /* 0x080fe20000010002 */
[-C--:B------:R-:W-:Y:S01]  /*4590*/  FFMA.FTZ R3, R10, R4.reuse, R3 ;  /* 0x000000040a037223 */ /* 0x080fe20000010003 */
[----:B------:R-:W-:Y:S02]  /*45a0*/  FFMA.FTZ R0, R11, R4, R0 ;  /* 0x000000040b007223 */ /* 0x000fe40000010000 */
[----:B------:R-:W2:Y:S01]  /*45b0*/  @!P0 LDG.E.128 R8, desc[UR10][R14.64] ;  /* 0x0000000a0e088981 */ /* 0x000ea2000c1e1d00 */
[----:B------:R-:W-:-:S03]  /*45c0*/  @!P0 IADD3.X R23, PT, PT, R15, UR23, RZ, P1, !PT ;  /* 0x000000170f178c10 */ /* 0x000fc60008ffe4ff */
[----:B------:R-:W2:Y:S01]  /*45d0*/  LDS R4, [R6+0x28] ;  /* 0x0000280006047984 */ /* 0x000ea20000000800 */
[----:B------:R-:W-:Y:S01]  /*45e0*/  @!P0 IADD3 R20, P1, PT, R14, UR12, RZ ;  /* 0x0000000c0e148c10 */ /* 0x000fe2000ff3e0ff */
[-C--:B--2---:R-:W-:Y:S01]  /*45f0*/  FFMA.FTZ R5, R8, R4.reuse, R5 ;  /* 0x0000000408057223 */ /* 0x084fe20000010005 */
[-C--:B------:R-:W-:Y:S01]  /*4600*/  FFMA.FTZ R2, R9, R4.reuse, R2 ;  /* 0x0000000409027223 */ /* 0x080fe20000010002 */
[-C--:B------:R-:W-:Y:S01]  /*4610*/  FFMA.FTZ R3, R10, R4.reuse, R3 ;  /* 0x000000040a037223 */ /* 0x080fe20000010003 */
[----:B------:R-:W-:Y:S02]  /*4620*/  FFMA.FTZ R0, R11, R4, R0 ;  /* 0x000000040b007223 */ /* 0x000fe40000010000 */
[----:B------:R-:W2:Y:S01]  /*4630*/  @!P0 LDG.E.128 R8, desc[UR10][R22.64] ;  /* 0x0000000a16088981 */ /* 0x000ea2000c1e1d00 */
[----:B------:R-:W-:Y:S02]  /*4640*/  @!P0 IADD3.X R21, PT, PT, R15, UR13, RZ, P1, !PT ;  /* 0x0000000d0f158c10 */ /* 0x000fe40008ffe4ff */
[----:B------:R-:W-:Y:S01]  /*4650*/  @!P0 IADD3 R18, P1, PT, R14, UR14, RZ ;  /* 0x0000000e0e128c10 */ /* 0x000fe2000ff3e0ff */
[-C--:B--2---:R-:W-:Y:S01]  /*4660*/  FFMA.FTZ R5, R8, R17.reuse, R5 ;  /* 0x0000001108057223 */ /* 0x084fe20000010005 */
[-C--:B------:R-:W-:Y:S01]  /*4670*/  FFMA.FTZ R2, R9, R17.reuse, R2 ;  /* 0x0000001109027223 */ /* 0x080fe20000010002 */
[-C--:B------:R-:W-:Y:S01]  /*4680*/  FFMA.FTZ R3, R10, R17.reuse, R3 ;  /* 0x000000110a037223 */ /* 0x080fe20000010003 */
[----:B------:R-:W-:-:S02]  /*4690*/  FFMA.FTZ R0, R11, R17, R0 ;  /* 0x000000110b007223 */ /* 0x000fc40000010000 */
[----:B------:R-:W2:Y:S01]  /*46a0*/  @!P0 LDG.E.128 R8, desc[UR10][R20.64] ;  /* 0x0000000a14088981 */ /* 0x000ea2000c1e1d00 */
[----:B------:R-:W-:-:S03]  /*46b0*/  @!P0 IADD3.X R19, PT, PT, R15, UR15, RZ, P1, !PT ;  /* 0x0000000f0f138c10 */ /* 0x000fc60008ffe4ff */
[----:B------:R-:W2:Y:S02]  /*46c0*/  LDS R17, [R6+0x50] ;  /* 0x0000500006117984 */ /* 0x000ea40000000800 */
[-C--:B--2---:R-:W-:Y:S01]  /*46d0*/  FFMA.FTZ R5, R8, R17.reuse, R5 ;  /* 0x0000001108057223 */ /* 0x084fe20000010005 */
[-C--:B------:R-:W-:Y:S01]  /*46e0*/  FFMA.FTZ R2, R9, R17.reuse, R2 ;  /* 0x0000001109027223 */ /* 0x080fe20000010002 */
[-C--:B------:R-:W-:Y:S01]  /*46f0*/  FFMA.FTZ R3, R10, R17.reuse, R3 ;  /* 0x000000110a037223 */ /* 0x080fe20000010003 */
[----:B------:R-:W-:Y:S02]  /*4700*/  FFMA.FTZ R0, R11, R17, R0 ;  /* 0x000000110b007223 */ /* 0x000fe40000010000 */
[----:B------:R-:W2:Y:S01]  /*4710*/  @!P0 LDG.E.128 R8, desc[UR10][R18.64] ;  /* 0x0000000a12088981 */ /* 0x000ea2000c1e1d00 */
[----:B------:R-:W-:Y:S01]  /*4720*/  IADD3 R4, PT, PT, R6, 0x50, RZ ;  /* 0x0000005006047810 */ /* 0x000fe20007ffe0ff */
[----:B------:R-:W-:Y:S01]  /*4730*/  UIADD3 UR5, UPT, UPT, UR5, 0x4, URZ ;  /* 0x0000000405057890 */ /* 0x000fe2000fffe0ff */
[----:B------:R-:W-:Y:S01]  /*4740*/  IADD3 R14, P0, PT, R14, UR16, RZ ;  /* 0x000000100e0e7c10 */ /* 0x000fe2000ff1e0ff */
[----:B------:R0:W2:Y:S01]  /*4750*/  LDS R17, [R6+0x64] ;  /* 0x0000640006117984 */ /* 0x0000a20000000800 */
[----:B------:R-:W-:-:S02]  /*4760*/  UPLOP3.LUT UP1, UPT, UPT, UPT, UPT, 0x40, 0x4 ;  /* 0x000000000004789c */ /* 0x000fc40003f2e870 */
[----:B------:R-:W-:Y:S01]  /*4770*/  IADD3.X R15, PT, PT, R15, UR17, RZ, P0, !PT ;  /* 0x000000110f0f7c10 */ /* 0x000fe200087fe4ff */
[----:B------:R-:W-:Y:S01]  /*4780*/  UIADD3 UR5, UPT, UPT, UR5, 0x4, URZ ;  /* 0x0000000405057890 */ /* 0x000fe2000fffe0ff */
[----:B0-----:R-:W-:Y:S01]  /*4790*/  IADD3 R6, PT, PT, R4, 0x50, RZ ;  /* 0x0000005004067810 */ /* 0x001fe20007ffe0ff */
[-C--:B--2---:R-:W-:Y:S01]  /*47a0*/  FFMA.FTZ R5, R8, R17.reuse, R5 ;  /* 0x0000001108057223 */ /* 0x084fe20000010005 */
[-C--:B------:R-:W-:Y:S01]  /*47b0*/  FFMA.FTZ R2, R9, R17.reuse, R2 ;  /* 0x0000001109027223 */ /* 0x080fe20000010002 */
[-C--:B------:R-:W-:Y:S01]  /*47c0*/  FFMA.FTZ R3, R10, R17.reuse, R3 ;  /* 0x000000110a037223 */ /* 0x080fe20000010003 */
[----:B------:R-:W-:-:S07]  /*47d0*/  FFMA.FTZ R0, R11, R17, R0 ;  /* 0x000000110b007223 */ /* 0x000fce0000010000 */
.L_x_306:
[----:B------:R-:W-:-:S09]  /*47e0*/  UISETP.NE.OR UP1, UPT, UR5, URZ, UP1 ;  /* 0x000000ff0500728c */ /* 0x000fd20008f25670 */
[----:B------:R-:W-:Y:S05]  /*47f0*/  BRA.U !UP1, `(.L_x_302) ;  /* 0x0000000109947547 */ /* 0x000fea000b800000 */
.L_x_303:
[----:B------:R-:W-:-:S13]  /*4800*/  ISETP.GE.AND P0, PT, R12, UR9, PT ;  /* 0x000000090c007c0c */ /* 0x000fda000bf06270 */
.L_x_307:
[----:B------:R0:W2:Y:S01]  /*4810*/  @!P0 LDG.E.128 R8, desc[UR10][R14.64] ;  /* 0x0000000a0e088981 */ /* 0x0000a2000c1e1d00 */
[C---:B------:R-:W-:Y:S01]  /*4820*/  @!P0 IADD3 R20, P1, PT, R14.reuse, UR22, RZ ;  /* 0x000000160e148c10 */ /* 0x040fe2000ff3e0ff */
[----:B------:R-:W-:Y:S02]  /*4830*/  UIADD3 UR5, UPT, UPT, UR5, 0x4, URZ ;  /* 0x0000000405057890 */ /* 0x000fe4000fffe0ff */
[----:B------:R-:W2:Y:S01]  /*4840*/  LDS R4, [R6+-0x28] ;  /* 0xffffd80006047984 */ /* 0x000ea20000000800 */
[C---:B------:R-:W-:Y:S01]  /*4850*/  @!P0 IADD3.X R21, PT, PT, R15.reuse, UR23, RZ, P1, !PT ;  /* 0x000000170f158c10 */ /* 0x040fe20008ffe4ff */
[----:B------:R-:W-:Y:S01]  /*4860*/  UISETP.NE.AND UP0, UPT, UR5, URZ, UPT ;  /* 0x000000ff0500728c */ /* 0x000fe2000bf05270 */
[C---:B------:R-:W-:Y:S04]  /*4870*/  @!P0 IADD3 R18, P1, PT, R14.reuse, UR12, RZ ;  /* 0x0000000c0e128c10 */ /* 0x040fe8000ff3e0ff */
[C---:B------:R-:W-:Y:S02]  /*4880*/  @!P0 IADD3.X R19, PT, PT, R15.reuse, UR13, RZ, P1, !PT ;  /* 0x0000000d0f138c10 */ /* 0x040fe40008ffe4ff */
[C---:B------:R-:W-:Y:S04]  /*4890*/  @!P0 IADD3 R16, P1, PT, R14.reuse, UR14, RZ ;  /* 0x0000000e0e108c10 */ /* 0x040fe8000ff3e0ff */
[C---:B------:R-:W-:Y:S02]  /*48a0*/  @!P0 IADD3.X R17, PT, PT, R15.reuse, UR15, RZ, P1, !PT ;  /* 0x0000000f0f118c10 */ /* 0x040fe40008ffe4ff */
[----:B0-----:R-:W-:Y:S04]  /*48b0*/  IADD3 R14, P1, PT, R14, UR16, RZ ;  /* 0x000000100e0e7c10 */ /* 0x001fe8000ff3e0ff */
[----:B------:R-:W-:Y:S01]  /*48c0*/  IADD3.X R15, PT, PT, R15, UR17, RZ, P1, !PT ;  /* 0x000000110f0f7c10 */ /* 0x000fe20008ffe4ff */
[C---:B--2---:R-:W-:Y:S01]  /*48d0*/  FFMA.FTZ R5, R4.reuse, R8, R5 ;  /* 0x0000000804057223 */ /* 0x044fe20000010005 */
[C---:B------:R-:W-:Y:S01]  /*48e0*/  FFMA.FTZ R2, R4.reuse, R9, R2 ;  /* 0x0000000904027223 */ /* 0x040fe20000010002 */
[C---:B------:R-:W-:Y:S01]  /*48f0*/  FFMA.FTZ R3, R4.reuse, R10, R3 ;  /* 0x0000000a04037223 */ /* 0x040fe20000010003 */
[----:B------:R-:W-:Y:S02]  /*4900*/  FFMA.FTZ R0, R4, R11, R0 ;  /* 0x0000000b04007223 */ /* 0x000fe40000010000 */
[----:B------:R-:W2:Y:S04]  /*4910*/  @!P0 LDG.E.128 R8, desc[UR10][R20.64] ;  /* 0x0000000a14088981 */ /* 0x000ea8000c1e1d00 */
[----:B------:R-:W2:Y:S02]  /*4920*/  LDS R4, [R6+-0x14] ;  /* 0xffffec0006047984 */ /* 0x000ea40000000800 */
        /* <DEDUP_REMOVED lines=17> */
[----:B------:R-:W-:Y:S09]  /*4a40*/  BRA.U UP0, `(.L_x_307) ;  /* 0xfffffffd00707547 */ /* 0x000ff2000b83ffff */
.L_x_302:
[----:B------:R-:W-:-:S09]  /*4a50*/  UISETP.NE.AND UP0, UPT, UR7, URZ, UPT ;  /* 0x000000ff0700728c */ /* 0x000fd2000bf05270 */
[----:B------:R-:W-:Y:S05]  /*4a60*/  BRA.U !UP0, `(.L_x_301) ;  /* 0x0000000108507547 */ /* 0x000fea000b800000 */
[----:B------:R-:W0:Y:S01]  /*4a70*/  S2UR UR4, SR_CgaCtaId ;  /* 0x00000000000479c3 */ /* 0x000e220000008800 */
[----:B------:R-:W-:Y:S01]  /*4a80*/  UMOV UR5, 0x400 ;  /* 0x0000040000057882 */ /* 0x000fe20000000000 */
[----:B------:R-:W-:Y:S01]  /*4a90*/  IMAD R13, R13, 0x5, R12 ;  /* 0x000000050d0d7824 */ /* 0x000fe200078e020c */
[----:B------:R-:W-:Y:S01]  /*4aa0*/  ISETP.GE.AND P0, PT, R12, UR9, PT ;  /* 0x000000090c007c0c */ /* 0x000fe2000bf06270 */
[----:B------:R-:W-:Y:S02]  /*4ab0*/  UIMAD.WIDE UR12, UR8, 0x4, URZ ;  /* 0x00000004080c78a5 */ /* 0x000fe4000f8e02ff */
[----:B------:R-:W-:Y:S02]  /*4ac0*/  UIADD3 UR7, UPT, UPT, -UR7, URZ, URZ ;  /* 0x000000ff07077290 */ /* 0x000fe4000fffe1ff */
[----:B0-----:R-:W-:-:S06]  /*4ad0*/  ULEA UR4, UR4, UR5, 0x18 ;  /* 0x0000000504047291 */ /* 0x001fcc000f8ec0ff */
[----:B------:R-:W-:-:S07]  /*4ae0*/  LEA R6, R13, UR4, 0x2 ;  /* 0x000000040d067c11 */ /* 0x000fce000f8e10ff */
.L_x_308:
[----:B------:R0:W2:Y:S01]  /*4af0*/  @!P0 LDG.E.128 R8, desc[UR10][R14.64] ;  /* 0x0000000a0e088981 */ /* 0x0000a2000c1e1d00 */
[----:B------:R-:W-:Y:S03]  /*4b00*/  UIADD3 UR7, UPT, UPT, UR7, 0x1, URZ ;  /* 0x0000000107077890 */ /* 0x000fe6000fffe0ff */
[----:B------:R1:W2:Y:S01]  /*4b10*/  LDS R4, [R6] ;  /* 0x0000000006047984 */ /* 0x0002a20000000800 */
[----:B------:R-:W-:Y:S01]  /*4b20*/  UISETP.NE.AND UP0, UPT, UR7, URZ, UPT ;  /* 0x000000ff0700728c */ /* 0x000fe2000bf05270 */
[----:B0-----:R-:W-:Y:S02]  /*4b30*/  IADD3 R14, P1, PT, R14, UR12, RZ ;  /* 0x0000000c0e0e7c10 */ /* 0x001fe4000ff3e0ff */
[----:B-1----:R-:W-:Y:S02]  /*4b40*/  IADD3 R6, PT, PT, R6, 0x14, RZ ;  /* 0x0000001406067810 */ /* 0x002fe40007ffe0ff */
[----:B------:R-:W-:Y:S01]  /*4b50*/  IADD3.X R15, PT, PT, R15, UR13, RZ, P1, !PT ;  /* 0x0000000d0f0f7c10 */ /* 0x000fe20008ffe4ff */
[C---:B--2---:R-:W-:Y:S01]  /*4b60*/  FFMA.FTZ R5, R4.reuse, R8, R5 ;  /* 0x0000000804057223 */ /* 0x044fe20000010005 */
[C---:B------:R-:W-:Y:S01]  /*4b70*/  FFMA.FTZ R2, R4.reuse, R9, R2 ;  /* 0x0000000904027223 */ /* 0x040fe20000010002 */
[C---:B------:R-:W-:Y:S01]  /*4b80*/  FFMA.FTZ R3, R4.reuse, R10, R3 ;  /* 0x0000000a04037223 */ /* 0x040fe20000010003 */
[----:B------:R-:W-:Y:S01]  /*4b90*/  FFMA.FTZ R0, R4, R11, R0 ;  /* 0x0000000b04007223 */ /* 0x000fe20000010000 */
[----:B------:R-:W-:Y:S09]  /*4ba0*/  BRA.U UP0, `(.L_x_308) ;  /* 0xfffffffd00d07547 */ /* 0x000ff2000b83ffff */
.L_x_301:
[----:B------:R-:W-:-:S04]  /*4bb0*/  IADD3 R12, PT, PT, R12, UR19, RZ ;  /* 0x000000130c0c7c10 */ /* 0x000fc8000fffe0ff */
[----:B------:R-:W-:-:S13]  /*4bc0*/  ISETP.GE.AND P0, PT, R12, UR20, PT ;  /* 0x000000140c007c0c */ /* 0x000fda000bf06270 */
[----:B------:R-:W-:Y:S05]  /*4bd0*/  @P0 EXIT ;  /* 0x000000000000094d */ /* 0x000fea0003800000 */
[----:B0-----:R-:W-:Y:S01]  /*4be0*/  IABS R10, UR21 ;  /* 0x00000015000a7c13 */ /* 0x001fe20008000000 */
[----:B------:R-:W0:Y:S01]  /*4bf0*/  LDC R9, c[0x0][0x434] ;  /* 0x00010d00ff097b82 */ /* 0x000e220000000800 */
[----:B------:R-:W-:Y:S01]  /*4c00*/  IABS R13, R12 ;  /* 0x0000000c000d7213 */ /* 0x000fe20000000000 */
[----:B------:R-:W1:Y:S01]  /*4c10*/  LDCU.128 UR4, c[0x0][0x400] ;  /* 0x00008000ff0477ac */ /* 0x000e620008000c00 */
[----:B------:R-:W2:Y:S01]  /*4c20*/  I2F.RP R8, R10 ;  /* 0x0000000a00087306 */ /* 0x000ea20000209400 */
[----:B------:R-:W-:Y:S01]  /*4c30*/  IABS R6, UR21 ;  /* 0x0000001500067c13 */ /* 0x000fe20008000000 */
[----:B------:R-:W3:Y:S01]  /*4c40*/  LDCU.64 UR8, c[0x0][0x410] ;  /* 0x00008200ff0877ac */ /* 0x000ee20008000a00 */
[----:B------:R-:W-:-:S03]  /*4c50*/  F2FP.BF16.F32.PACK_AB R2, R2, R5 ;  /* 0x000000050202723e */ /* 0x000fc600000010ff */
[----:B------:R-:W-:Y:S01]  /*4c60*/  IMAD.MOV R6, RZ, RZ, -R6 ;  /* 0x000000ffff067224 */ /* 0x000fe200078e0a06 */
[----:B------:R-:W-:Y:S01]  /*4c70*/  F2FP.BF16.F32.PACK_AB R3, R0, R3 ;  /* 0x000000030003723e */ /* 0x000fe200000010ff */
[----:B--2---:R-:W2:Y:S02]  /*4c80*/  MUFU.RCP R14, R8 ;  /* 0x00000008000e7308 */ /* 0x004ea40000001000 */
[----:B--2---:R-:W-:Y:S01]  /*4c90*/  VIADD R14, R14, 0xffffffe ;  /* 0x0ffffffe0e0e7836 */ /* 0x004fe20000000000 */
[----:B0-----:R-:W-:-:S05]  /*4ca0*/  IABS R8, R9 ;  /* 0x0000000900087213 */ /* 0x001fca0000000000 */
[----:B------:R0:W2:Y:S02]  /*4cb0*/  F2I.FTZ.U32.TRUNC.NTZ R15, R14 ;  /* 0x0000000e000f7305 */ /* 0x0000a4000021f000 */
[----:B0-----:R-:W-:Y:S02]  /*4cc0*/  HFMA2 R14, -RZ, RZ, 0, 0 ;  /* 0x00000000ff0e7431 */ /* 0x001fe400000001ff */
[----:B--2---:R-:W-:-:S04]  /*4cd0*/  IMAD.MOV R4, RZ, RZ, -R15 ;  /* 0x000000ffff047224 */ /* 0x004fc800078e0a0f */
[----:B------:R-:W-:-:S04]  /*4ce0*/  IMAD R4, R4, R10, RZ ;  /* 0x0000000a04047224 */ /* 0x000fc800078e02ff */
[----:B------:R-:W-:-:S04]  /*4cf0*/  IMAD.HI.U32 R4, R15, R4, R14 ;  /* 0x000000040f047227 */ /* 0x000fc800078e000e */
[----:B------:R-:W-:Y:S02]  /*4d00*/  HFMA2 R15, -RZ, RZ, 0, 0 ;  /* 0x00000000ff0f7431 */ /* 0x000fe400000001ff */
[----:B------:R-:W-:Y:S02]  /*4d10*/  IMAD.HI.U32 R11, R4, R13, RZ ;  /* 0x0000000d040b7227 */ /* 0x000fe400078e00ff */
[----:B------:R-:W0:Y:S02]  /*4d20*/  I2F.RP R4, R8 ;  /* 0x0000000800047306 */ /* 0x000e240000209400 */
[----:B------:R-:W-:Y:S01]  /*4d30*/  IMAD R13, R11, R6, R13 ;  /* 0x000000060b0d7224 */ /* 0x000fe200078e020d */
[----:B------:R-:W-:-:S04]  /*4d40*/  LOP3.LUT R6, R12, UR21, RZ, 0x3c, !PT ;  /* 0x000000150c067c12 */ /* 0x000fc8000f8e3cff */
[----:B------:R-:W-:Y:S02]  /*4d50*/  ISETP.GT.U32.AND P1, PT, R10, R13, PT ;  /* 0x0000000d0a00720c */ /* 0x000fe40003f24070 */
[----:B------:R-:W-:Y:S01]  /*4d60*/  ISETP.GE.AND P0, PT, R6, RZ, PT ;  /* 0x000000ff0600720c */ /* 0x000fe20003f06270 */
[----:B0-----:R-:W0:Y:S10]  /*4d70*/  MUFU.RCP R4, R4 ;  /* 0x0000000400047308 */ /* 0x001e340000001000 */
[----:B------:R-:W-:Y:S01]  /*4d80*/  @!P1 IMAD.IADD R13, R13, 0x1, -R10 ;  /* 0x000000010d0d9824 */ /* 0x000fe200078e0a0a */
[----:B------:R-:W-:-:S02]  /*4d90*/  @!P1 IADD3 R11, PT, PT, R11, 0x1, RZ ;  /* 0x000000010b0b9810 */ /* 0x000fc40007ffe0ff */
[----:B------:R-:W-:Y:S02]  /*4da0*/  ISETP.NE.AND P1, PT, RZ, UR21, PT ;  /* 0x00000015ff007c0c */ /* 0x000fe4000bf25270 */
[----:B------:R-:W-:Y:S01]  /*4db0*/  ISETP.GE.U32.AND P2, PT, R13, R10, PT ;  /* 0x0000000a0d00720c */ /* 0x000fe20003f46070 */
[----:B0-----:R-:W-:-:S04]  /*4dc0*/  VIADD R16, R4, 0xffffffe ;  /* 0x0ffffffe04107836 */ /* 0x001fc80000000000 */
[----:B------:R0:W2:Y:S08]  /*4dd0*/  F2I.FTZ.U32.TRUNC.NTZ R17, R16 ;  /* 0x0000001000117305 */ /* 0x0000b0000021f000 */
[----:B------:R-:W-:-:S05]  /*4de0*/  @P2 VIADD R11, R11, 0x1 ;  /* 0x000000010b0b2836 */ /* 0x000fca0000000000 */
[----:B------:R-:W-:Y:S02]  /*4df0*/  @!P0 IADD3 R11, PT, PT, -R11, RZ, RZ ;  /* 0x000000ff0b0b8210 */ /* 0x000fe40007ffe1ff */
[----:B------:R-:W-:-:S05]  /*4e00*/  @!P1 LOP3.LUT R11, RZ, UR21, RZ, 0x33, !PT ;  /* 0x00000015ff0b9c12 */ /* 0x000fca000f8e33ff */
[----:B------:R-:W-:Y:S01]  /*4e10*/  IMAD R10, R11, UR21, RZ ;  /* 0x000000150b0a7c24 */ /* 0x000fe2000f8e02ff */
[----:B0-----:R-:W-:Y:S01]  /*4e20*/  MOV R16, RZ ;  /* 0x000000ff00107202 */ /* 0x001fe20000000f00 */
[----:B--2---:R-:W-:Y:S02]  /*4e30*/  IMAD.MOV R13, RZ, RZ, -R17 ;  /* 0x000000ffff0d7224 */ /* 0x004fe400078e0a11 */
[----:B------:R-:W-:Y:S02]  /*4e40*/  IMAD.IADD R14, R12, 0x1, -R10 ;  /* 0x000000010c0e7824 */ /* 0x000fe400078e0a0a */
[----:B------:R-:W-:-:S03]  /*4e50*/  IMAD R6, R13, R8, RZ ;  /* 0x000000080d067224 */ /* 0x000fc600078e02ff */
[----:B------:R-:W-:Y:S01]  /*4e60*/  IABS R4, R14 ;  /* 0x0000000e00047213 */ /* 0x000fe20000000000 */
[----:B------:R-:W-:Y:S01]  /*4e70*/  IMAD.HI.U32 R6, R17, R6, R16 ;  /* 0x0000000611067227 */ /* 0x000fe200078e0010 */
[----:B------:R-:W-:-:S04]  /*4e80*/  LOP3.LUT R14, R14, R9, RZ, 0x3c, !PT ;  /* 0x000000090e0e7212 */ /* 0x000fc800078e3cff */
[----:B------:R-:W-:Y:S01]  /*4e90*/  ISETP.GE.AND P1, PT, R14, RZ, PT ;  /* 0x000000ff0e00720c */ /* 0x000fe20003f26270 */
[----:B------:R-:W-:Y:S01]  /*4ea0*/  IMAD.HI.U32 R6, R6, R4, RZ ;  /* 0x0000000406067227 */ /* 0x000fe200078e00ff */
[----:B------:R-:W-:-:S03]  /*4eb0*/  LOP3.LUT R14, R7, 0x7c, RZ, 0xc0, !PT ;  /* 0x0000007c070e7812 */ /* 0x000fc600078ec0ff */
[----:B------:R-:W-:Y:S02]  /*4ec0*/  IMAD.MOV R13, RZ, RZ, -R6 ;  /* 0x000000ffff0d7224 */ /* 0x000fe400078e0a06 */
[----:B-1----:R-:W-:-:S04]  /*4ed0*/  IMAD.WIDE.U32 R14, R11, UR4, R14 ;  /* 0x000000040b0e7c25 */ /* 0x002fc8000f8e000e */
[----:B------:R-:W-:Y:S01]  /*4ee0*/  IMAD R13, R8, R13, R4 ;  /* 0x0000000d080d7224 */ /* 0x000fe200078e0204 */
[----:B------:R-:W-:-:S04]  /*4ef0*/  SHF.R.S32.HI R4, RZ, 0x1f, R11 ;  /* 0x0000001fff047819 */ /* 0x000fc8000001140b */
[----:B------:R-:W-:Y:S01]  /*4f00*/  ISETP.GT.U32.AND P0, PT, R8, R13, PT ;  /* 0x0000000d0800720c */ /* 0x000fe20003f04070 */
[----:B------:R-:W-:-:S04]  /*4f10*/  IMAD R4, R4, UR4, RZ ;  /* 0x0000000404047c24 */ /* 0x000fc8000f8e02ff */
[----:B------:R-:W-:Y:S01]  /*4f20*/  IMAD R11, R11, UR5, R4 ;  /* 0x000000050b0b7c24 */ /* 0x000fe2000f8e0204 */
[----:B------:R-:W0:Y:S03]  /*4f30*/  LDCU.64 UR4, c[0x0][0x3f0] ;  /* 0x00007e00ff0477ac */ /* 0x000e260008000a00 */
[----:B------:R-:W-:-:S04]  /*4f40*/  IMAD.IADD R15, R15, 0x1, R11 ;  /* 0x000000010f0f7824 */ /* 0x000fc800078e020b */
[-C--:B------:R-:W-:Y:S01]  /*4f50*/  @!P0 IADD3 R13, PT, PT, R13, -R8.reuse, RZ ;  /* 0x800000080d0d8210 */ /* 0x080fe20007ffe0ff */
[----:B------:R-:W-:Y:S01]  /*4f60*/  @!P0 VIADD R6, R6, 0x1 ;  /* 0x0000000106068836 */ /* 0x000fe20000000000 */
[----:B------:R-:W-:Y:S02]  /*4f70*/  ISETP.NE.AND P0, PT, R9, RZ, PT ;  /* 0x000000ff0900720c */ /* 0x000fe40003f05270 */
[----:B------:R-:W-:-:S13]  /*4f80*/  ISETP.GE.U32.AND P2, PT, R13, R8, PT ;  /* 0x000000080d00720c */ /* 0x000fda0003f46070 */
[----:B------:R-:W-:-:S05]  /*4f90*/  @P2 IADD3 R6, PT, PT, R6, 0x1, RZ ;  /* 0x0000000106062810 */ /* 0x000fca0007ffe0ff */
[----:B------:R-:W-:Y:S01]  /*4fa0*/  @!P1 IMAD.MOV R6, RZ, RZ, -R6 ;  /* 0x000000ffff069224 */ /* 0x000fe200078e0a06 */
[----:B------:R-:W-:-:S04]  /*4fb0*/  @!P0 LOP3.LUT R6, RZ, R9, RZ, 0x33, !PT ;  /* 0x00000009ff068212 */ /* 0x000fc800078e33ff */
[----:B------:R-:W-:Y:S01]  /*4fc0*/  SHF.R.S32.HI R4, RZ, 0x1f, R6 ;  /* 0x0000001fff047819 */ /* 0x000fe20000011406 */
[C---:B------:R-:W-:Y:S02]  /*4fd0*/  IMAD R9, R6.reuse, R9, R10 ;  /* 0x0000000906097224 */ /* 0x040fe400078e020a */
[----:B---3--:R-:W-:-:S03]  /*4fe0*/  IMAD.WIDE.U32 R14, R6, UR8, R14 ;  /* 0x00000008060e7c25 */ /* 0x008fc6000f8e000e */
[----:B------:R-:W-:Y:S01]  /*4ff0*/  IADD3 R9, PT, PT, R12, -R9, RZ ;  /* 0x800000090c097210 */ /* 0x000fe20007ffe0ff */
[----:B------:R-:W-:-:S03]  /*5000*/  IMAD R7, R4, UR8, RZ ;  /* 0x0000000804077c24 */ /* 0x000fc6000f8e02ff */
[----:B------:R-:W-:Y:S01]  /*5010*/  SHF.R.S32.HI R4, RZ, 0x1f, R9 ;  /* 0x0000001fff047819 */ /* 0x000fe20000011409 */
[----:B------:R-:W-:-:S04]  /*5020*/  IMAD R7, R6, UR9, R7 ;  /* 0x0000000906077c24 */ /* 0x000fc8000f8e0207 */
[----:B------:R-:W-:Y:S02]  /*5030*/  IMAD.IADD R15, R15, 0x1, R7 ;  /* 0x000000010f0f7824 */ /* 0x000fe400078e0207 */
[----:B------:R-:W-:Y:S02]  /*5040*/  IMAD R4, R4, UR6, RZ ;  /* 0x0000000604047c24 */ /* 0x000fe4000f8e02ff */
[----:B------:R-:W-:-:S04]  /*5050*/  IMAD.WIDE.U32 R14, R9, UR6, R14 ;  /* 0x00000006090e7c25 */ /* 0x000fc8000f8e000e */
[----:B------:R-:W-:-:S05]  /*5060*/  IMAD R4, R9, UR7, R4 ;  /* 0x0000000709047c24 */ /* 0x000fca000f8e0204 */
[----:B------:R-:W-:Y:S02]  /*5070*/  IADD3 R6, PT, PT, R15, R4, RZ ;  /* 0x000000040f067210 */ /* 0x000fe40007ffe0ff */
[----:B0-----:R-:W-:-:S04]  /*5080*/  LEA R4, P0, R14, UR4, 0x1 ;  /* 0x000000040e047c11 */ /* 0x001fc8000f8008ff */
[----:B------:R-:W-:-:S05]  /*5090*/  LEA.HI.X R5, R14, UR5, R6, 0x1, P0 ;  /* 0x000000050e057c11 */ /* 0x000fca00080f0c06 */
[----:B------:R-:W-:Y:S01]  /*50a0*/  STG.E.64 desc[UR10][R4.64], R2 ;  /* 0x0000000204007986 */ /* 0x000fe2000c101b0a */
[----:B------:R-:W-:Y:S05]  /*50b0*/  EXIT ;  /* 0x000000000000794d */ /* 0x000fea0003800000 */
        .weak           $__internal_7_$__cuda_sm20_div_s64
        .type           $__internal_7_$__cuda_sm20_div_s64,@function
        .size           $__internal_7_$__cuda_sm20_div_s64,(.L_x_7159 - $__internal_7_$__cuda_sm20_div_s64)
$__internal_7_$__cuda_sm20_div_s64:
        /* <DEDUP_REMOVED lines=28> */
[----:B------:R-:W-:-:S03]  /*5280*/  IMAD.HI.U32 R38, R39, R2, RZ ;  /* 0x0000000227267227 */ /* 0x000fc600078e00ff */
[----:B------:R-:W-:-:S05]  /*5290*/  IADD3.X R0, PT, PT, RZ, ~R0, RZ, P0, !PT ;  /* 0x80000000ff007210 */ /* 0x000fca00007fe4ff */
[----:B------:R-:W-:-:S04]  /*52a0*/  IMAD.WIDE.U32 R38, P0, R39, R0, R38 ;  /* 0x0000000027267225 */ /* 0x000fc80007800026 */
[----:B------:R-:W-:-:S04]  /*52b0*/  IMAD.HI.U32 R17, P3, R19, R2, R38 ;  /* 0x0000000213117227 */ /* 0x000fc80007860026 */
[----:B------:R-:W-:-:S04]  /*52c0*/  IMAD.HI.U32 R2, R19, R0, RZ ;  /* 0x0000000013027227 */ /* 0x000fc800078e00ff */
[----:B------:R-:W-:Y:S02]  /*52d0*/  IMAD R0, R19, R0, RZ ;  /* 0x0000000013007224 */ /* 0x000fe400078e02ff */
[----:B------:R-:W-:Y:S02]  /*52e0*/  IMAD.X R2, R2, 0x1, R19, P0 ;  /* 0x0000000102027824 */ /* 0x000fe400000e0613 */
[----:B------:R-:W-:Y:S01]  /*52f0*/  IMAD.MOV.U32 R39, RZ, RZ, RZ ;  /* 0x000000ffff277224 */ /* 0x000fe200078e00ff */
        /* <DEDUP_REMOVED lines=13> */
[----:B------:R-:W-:-:S03]  /*53d0*/  IMAD.WIDE.U32 R38, R19, R30, RZ ;  /* 0x0000001e13267225 */ /* 0x000fc600078e00ff */
[----:B------:R-:W-:Y:S01]  /*53e0*/  IADD3.X R2, PT, PT, RZ, R2, RZ, P1, !PT ;  /* 0x00000002ff027210 */ /* 0x000fe20000ffe4ff */
[----:B------:R-:W-:Y:S01]  /*53f0*/  IMAD R27, R19, R31, R39 ;  /* 0x0000001f131b7224 */ /* 0x000fe200078e0227 */
[----:B------:R-:W-:-:S03]  /*5400*/  IADD3 R17, P0, PT, -R38, R17, RZ ;  /* 0x0000001126117210 */ /* 0x000fc60007f1e1ff */
[-C--:B------:R-:W-:Y:S01]  /*5410*/  IMAD R27, R2, R30.reuse, R27 ;  /* 0x0000001e021b7224 */ /* 0x080fe200078e021b */
[----:B------:R-:W-:-:S03]  /*5420*/  ISETP.GE.U32.AND P3, PT, R17, R30, PT ;  /* 0x0000001e1100720c */ /* 0x000fc60003f66070 */
[----:B------:R-:W-:Y:S01]  /*5430*/  IMAD.X R27, R0, 0x1, ~R27, P0 ;  /* 0x00000001001b7824 */ /* 0x000fe200000e0e1b */
[----:B------:R-:W-:-:S04]  /*5440*/  IADD3 R0, P2, PT, R17, -R30, RZ ;  /* 0x8000001e11007210 */ /* 0x000fc80007f5e0ff */
        /* <DEDUP_REMOVED lines=8> */
[----:B------:R-:W-:Y:S02]  /*54d0*/  ISETP.GE.U32.AND.EX P0, PT, R27, R31, PT, P0 ;  /* 0x0000001f1b00720c */ /* 0x000fe40003f06100 */
[----:B------:R-:W-:-:S02]  /*54e0*/  IADD3 R19, P1, PT, R30, 0x1, RZ ;  /* 0x000000011e137810 */ /* 0x000fc40007f3e0ff */
[----:B------:R-:W-:Y:S02]  /*54f0*/  SEL R17, R17, R2, P3 ;  /* 0x0000000211117207 */ /* 0x000fe40001800000 */
[----:B------:R-:W-:Y:S02]  /*5500*/  SEL R19, R19, R30, P0 ;  /* 0x0000001e13137207 */ /* 0x000fe40000000000 */
[----:B------:R-:W-:Y:S02]  /*5510*/  IADD3.X R0, PT, PT, RZ, R17, RZ, P1, !PT ;  /* 0x00000011ff007210 */ /* 0x000fe40000ffe4ff */
[----:B------:R-:W-:Y:S02]  /*5520*/  LOP3.LUT R2, R13, R15, RZ, 0x3c, !PT ;  /* 0x0000000f0d027212 */ /* 0x000fe400078e3cff */
[----:B------:R-:W-:Y:S02]  /*5530*/  SEL R17, R0, R17, P0 ;  /* 0x0000001100117207 */ /* 0x000fe40000000000 */
[----:B------:R-:W-:-:S02]  /*5540*/  IADD3 R0, P1, PT, RZ, -R19, RZ ;  /* 0x80000013ff007210 */ /* 0x000fc40007f3e0ff */
[----:B------:R-:W-:Y:S02]  /*5550*/  ISETP.GE.AND P2, PT, R2, RZ, PT ;  /* 0x000000ff0200720c */ /* 0x000fe40003f46270 */
[----:B------:R-:W-:Y:S01]  /*5560*/  ISETP.NE.U32.AND P0, PT, R20, RZ, PT ;  /* 0x000000ff1400720c */ /* 0x000fe20003f05070 */
[----:B------:R-:W-:Y:S01]  /*5570*/  IMAD.X R2, RZ, RZ, ~R17, P1 ;  /* 0x000000ffff027224 */ /* 0x000fe200008e0e11 */
[----:B------:R-:W-:Y:S01]  /*5580*/  SEL R0, R0, R19, !P2 ;  /* 0x0000001300007207 */ /* 0x000fe20005000000 */
[----:B------:R-:W-:Y:S01]  /*5590*/  IMAD.MOV.U32 R19, RZ, RZ, 0x0 ;  /* 0x00000000ff137424 */ /* 0x000fe200078e00ff */
[----:B------:R-:W-:Y:S02]  /*55a0*/  ISETP.NE.AND.EX P0, PT, R13, RZ, PT, P0 ;  /* 0x000000ff0d00720c */ /* 0x000fe40003f05300 */
[----:B------:R-:W-:Y:S02]  /*55b0*/  SEL R2, R2, R17, !P2 ;  /* 0x0000001102027207 */ /* 0x000fe40005000000 */
[----:B------:R-:W-:-:S02]  /*55c0*/  SEL R0, R0, 0xffffffff, P0 ;  /* 0xffffffff00007807 */ /* 0x000fc40000000000 */
[----:B------:R-:W-:Y:S01]  /*55d0*/  SEL R15, R2, 0xffffffff, P0 ;  /* 0xffffffff020f7807 */ /* 0x000fe20000000000 */
[----:B------:R-:W-:Y:S06]  /*55e0*/  RET.REL.NODEC R18 `(_ZN5flash32flash_fwd_splitkv_combine_kernelI23Flash_fwd_kernel_traitsILi128ELi64ELi128ELi4ELb0ELb0EN7cutlass10bfloat16_tE19Flash_kernel_traitsILi128ELi64ELi128ELi4ES3_EELi4ELi7ELb1EEEvNS_16Flash_fwd_paramsE) ;  /* 0xffffffa812847950 */ /* 0x000fec0003c3ffff */
.L_x_309:
        /* <DEDUP_REMOVED lines=9> */
.L_x_7159:


//--------------------- .text._ZN5flash32flash_fwd_splitkv_combine_kernelI23Flash_fwd_kernel_traitsILi128ELi64ELi128ELi4ELb0ELb0EN7cutlass10bfloat16_tE19Flash_kernel_traitsILi128ELi64ELi128ELi4ES3_EELi4ELi6ELb1EEEvNS_16Flash_fwd_paramsE --------------------------
	.section	.text._ZN5flash32flash_fwd_splitkv_combine_kernelI23Flash_fwd_kernel_traitsILi128ELi64ELi128ELi4ELb0ELb0EN7cutlass10bfloat16_tE19Flash_kernel_traitsILi128ELi64ELi128ELi4ES3_EELi4ELi6ELb1EEEvNS_16Flash_fwd_paramsE,"ax",@progbits
	.align	128
        .global         _ZN5flash32flash_fwd_splitkv_combine_kernelI23Flash_fwd_kernel_traitsILi128ELi64ELi128ELi4ELb0ELb0EN7cutlass10bfloat16_tE19Flash_kernel_traitsILi128ELi64ELi128ELi4ES3_EELi4ELi6ELb1EEEvNS_16Flash_fwd_paramsE
        .type           _ZN5flash32flash_fwd_splitkv_combine_kernelI23Flash_fwd_kernel_traitsILi128ELi64ELi128ELi4ELb0ELb0EN7cutlass10bfloat16_tE19Flash_kernel_traitsILi128ELi64ELi128ELi4ES3_EELi4ELi6ELb1EEEvNS_16Flash_fwd_paramsE,@function
        .size           _ZN5flash32flash_fwd_splitkv_combine_kernelI23Flash_fwd_kernel_traitsILi128ELi64ELi128ELi4ELb0ELb0EN7cutlass10bfloat16_tE19Flash_kernel_traitsILi128ELi64ELi128ELi4ES3_EELi4ELi6ELb1EEEvNS_16Flash_fwd_paramsE,(.L_x_7160 - _ZN5flash32flash_fwd_splitkv_combine_kernelI23Flash_fwd_kernel_traitsILi128ELi64ELi128ELi4ELb0ELb0EN7cutlass10bfloat16_tE19Flash_kernel_traitsILi128ELi64ELi128ELi4ES3_EELi4ELi6ELb1EEEvNS_16Flash_fwd_paramsE)
        .other          _ZN5flash32flash_fwd_splitkv_combine_kernelI23Flash_fwd_kernel_traitsILi128ELi64ELi128ELi4ELb0ELb0EN7cutlass10bfloat16_tE19Flash_kernel_traitsILi128ELi64ELi128ELi4ES3_EELi4ELi6ELb1EEEvNS_16Flash_fwd_paramsE,@"STO_CUDA_ENTRY STV_DEFAULT"
_ZN5flash32flash_fwd_splitkv_combine_kernelI23Flash_fwd_kernel_traitsILi128ELi64ELi128ELi4ELb0ELb0EN7cutlass10bfloat16_tE19Flash_kernel_traitsILi128ELi64ELi128ELi4ES3_EELi4ELi6ELb1EEEvNS_16Flash_fwd_paramsE:
.text._ZN5flash32flash_fwd_splitkv_combine_kernelI23Flash_fwd_kernel_traitsILi128ELi64ELi128ELi4ELb0ELb0EN7cutlass10bfloat16_tE19Flash_kernel_traitsILi128ELi64ELi128ELi4ES3_EELi4ELi6ELb1EEEvNS_16Flash_fwd_paramsE:
        /* <DEDUP_REMOVED lines=38> */
.L_x_310:
[----:B------:R-:W-:Y:S01]  /*0260*/  IMAD.U32 R22, RZ, RZ, UR21 ;  /* 0x00000015ff167e24 */ /* 0x000fe2000f8e00ff */
[----:B------:R-:W-:Y:S01]  /*0270*/  MOV R20, UR19 ;  /* 0x0000001300147c02 */ /* 0x000fe20008000f00 */
[----:B------:R-:W-:Y:S01]  /*0280*/  IMAD.U32 R19, RZ, RZ, UR15 ;  /* 0x0000000fff137e24 */ /* 0x000fe2000f8e00ff */
[----:B------:R-:W-:Y:S02]  /*0290*/  MOV R18, UR14 ;  /* 0x0000000e00127c02 */ /* 0x000fe40008000f00 */
[----:B------:R-:W-:Y:S02]  /*02a0*/  MOV R16, 0x2c0 ;  /* 0x000002c000107802 */ /* 0x000fe40000000f00 */
[----:B------:R-:W-:Y:S05]  /*02b0*/  CALL.REL.NOINC `($__internal_8_$__cuda_sm20_div_s64) ;  /* 0x0000004800a07944 */ /* 0x000fea0003c00000 */
.L_x_311:
        /* <DEDUP_REMOVED lines=30> */
.L_x_313:
[----:B------:R-:W-:Y:S01]  /*04a0*/  IMAD.MOV.U32 R22, RZ, RZ, R10 ;  /* 0x000000ffff167224 */ /* 0x000fe200078e000a */
[----:B------:R-:W-:Y:S02]  /*04b0*/  MOV R19, R11 ;  /* 0x0000000b00137202 */ /* 0x000fe40000000f00 */
[----:B------:R-:W-:Y:S02]  /*04c0*/  MOV R16, 0x4e0 ;  /* 0x000004e000107802 */ /* 0x000fe40000000f00 */
[----:B------:R-:W-:Y:S05]  /*04d0*/  CALL.REL.NOINC `($__internal_8_$__cuda_sm20_div_s64) ;  /* 0x0000004800187944 */ /* 0x000fea0003c00000 */
[----:B------:R-:W-:Y:S02]  /*04e0*/  MOV R4, R10 ;  /* 0x0000000a00047202 */ /* 0x000fe40000000f00 */
[----:B------:R-:W-:Y:S02]  /*04f0*/  MOV R5, R11 ;  /* 0x0000000b00057202 */ /* 0x000fe40000000f00 */
.L_x_314:
[----:B------:R-:W-:Y:S05]  /*0500*/  BSYNC.RECONVERGENT B0 ;  /* 0x0000000000007941 */ /* 0x000fea0003800200 */
.L_x_312:
        /* <DEDUP_REMOVED lines=57> */
.L_x_316:
[----:B------:R-:W-:Y:S01]  /*08a0*/  IMAD.MOV.U32 R22, RZ, RZ, R20 ;  /* 0x000000ffff167224 */ /* 0x000fe200078e0014 */
[----:B------:R-:W-:Y:S01]  /*08b0*/  MOV R20, R9 ;  /* 0x0000000900147202 */ /* 0x000fe20000000f00 */
[----:B------:R-:W-:Y:S01]  /*08c0*/  IMAD.MOV.U32 R19, RZ, RZ, R18 ;  /* 0x000000ffff137224 */ /* 0x000fe200078e0012 */
[----:B------:R-:W-:Y:S02]  /*08d0*/  MOV R18, R29 ;  /* 0x0000001d00127202 */ /* 0x000fe40000000f00 */
[----:B------:R-:W-:Y:S02]  /*08e0*/  MOV R16, 0x900 ;  /* 0x0000090000107802 */ /* 0x000fe40000000f00 */
[----:B------:R-:W-:Y:S05]  /*08f0*/  CALL.REL.NOINC `($__internal_8_$__cuda_sm20_div_s64) ;  /* 0x0000004400107944 */ /* 0x000fea0003c00000 */
.L_x_317:
[----:B------:R-:W-:Y:S05]  /*0900*/  BSYNC.RECONVERGENT B0 ;  /* 0x0000000000007941 */ /* 0x000fea0003800200 */
.L_x_315:
        /* <DEDUP_REMOVED lines=124> */
.L_x_319:
[----:B------:R-:W-:Y:S01]  /*10d0*/  IMAD.MOV.U32 R22, RZ, RZ, R10 ;  /* 0x000000ffff167224 */ /* 0x000fe200078e000a */
[----:B------:R-:W-:Y:S01]  /*10e0*/  MOV R20, R8 ;  /* 0x0000000800147202 */ /* 0x000fe20000000f00 */
[----:B------:R-:W-:Y:S01]  /*10f0*/  IMAD.MOV.U32 R19, RZ, RZ, R11 ;  /* 0x000000ffff137224 */ /* 0x000fe200078e000b */
[----:B------:R-:W-:Y:S02]  /*1100*/  MOV R18, R0 ;  /* 0x0000000000127202 */ /* 0x000fe40000000f00 */
[----:B------:R-:W-:Y:S02]  /*1110*/  MOV R16, 0x1130 ;  /* 0x0000113000107802 */ /* 0x000fe40000000f00 */
[----:B------:R-:W-:Y:S05]  /*1120*/  CALL.REL.NOINC `($__internal_8_$__cuda_sm20_div_s64) ;  /* 0x0000003c00047944 */ /* 0x000fea0003c00000 */
[----:B------:R-:W-:Y:S02]  /*1130*/  MOV R32, R10 ;  /* 0x0000000a00207202 */ /* 0x000fe40000000f00 */
[----:B------:R-:W-:Y:S02]  /*1140*/  MOV R33, R11 ;  /* 0x0000000b00217202 */ /* 0x000fe40000000f00 */
.L_x_320:
[----:B------:R-:W-:Y:S05]  /*1150*/  BSYNC.RECONVERGENT B0 ;  /* 0x0000000000007941 */ /* 0x000fea0003800200 */
.L_x_318:
        /* <DEDUP_REMOVED lines=57> */
.L_x_322:
[----:B------:R-:W-:Y:S01]  /*14f0*/  IMAD.MOV.U32 R22, RZ, RZ, R4 ;  /* 0x000000ffff167224 */ /* 0x000fe200078e0004 */
[----:B------:R-:W-:Y:S01]  /*1500*/  MOV R19, R5 ;  /* 0x0000000500137202 */ /* 0x000fe20000000f00 */
[----:B------:R-:W-:Y:S01]  /*1510*/  IMAD.MOV.U32 R20, RZ, RZ, R7 ;  /* 0x000000ffff147224 */ /* 0x000fe200078e0007 */
[----:B------:R-:W-:Y:S02]  /*1520*/  MOV R16, 0x1540 ;  /* 0x0000154000107802 */ /* 0x000fe40000000f00 */
[----:B------:R-:W-:Y:S05]  /*1530*/  CALL.REL.NOINC `($__internal_8_$__cuda_sm20_div_s64) ;  /* 0x0000003800007944 */ /* 0x000fea0003c00000 */
[----:B------:R-:W-:Y:S02]  /*1540*/  MOV R14, R10 ;  /* 0x0000000a000e7202 */ /* 0x000fe40000000f00 */
[----:B------:R-:W-:Y:S02]  /*1550*/  MOV R15, R11 ;  /* 0x0000000b000f7202 */ /* 0x000fe40000000f00 */
.L_x_323:
[----:B------:R-:W-:Y:S05]  /*1560*/  BSYNC.RECONVERGENT B0 ;  /* 0x0000000000007941 */ /* 0x000fea0003800200 */
.L_x_321:
        /* <DEDUP_REMOVED lines=35> */
[----:B------:R-:W5:Y:S01]  /*17a0*/  @!P0 S2R R12, SR_CgaCtaId ;  /* 0x00000000000c8919 */ /* 0x000f620000008800 */
[----:B------:R-:W-:Y:S02]  /*17b0*/  @!P1 MOV R16, 0x400 ;  /* 0x0000040000109802 */ /* 0x000fe40000000f00 */
[----:B------:R-:W-:Y:S02]  /*17c0*/  @!P1 SHF.L.U32 R17, R4, 0x2, RZ ;  /* 0x0000000204119819 */ /* 0x000fe400000006ff */
[----:B------:R-:W-:Y:S02]  /*17d0*/  @!P0 MOV R19, 0x400 ;  /* 0x0000040000138802 */ /* 0x000fe40000000f00 */
[----:B------:R-:W-:-:S02]  /*17e0*/  @!P0 MOV R13, 0x400 ;  /* 0x00000400000d8802 */ /* 0x000fc40000000f00 */
[----:B------:R-:W-:Y:S02]  /*17f0*/  @!P1 LOP3.LUT R18, R17, 0xc, RZ, 0xc0, !PT ;  /* 0x0000000c11129812 */ /* 0x000fe400078ec0ff */
[----:B-1----:R-:W-:Y:S01]  /*1800*/  @!P1 LEA R11, R11, R16, 0x18 ;  /* 0x000000100b0b9211 */ /* 0x002fe200078ec0ff */
[----:B------:R-:W-:Y:S01]  /*1810*/  @!P0 IMAD.SHL.U32 R16, R4, 0x4, RZ ;  /* 0x0000000404108824 */ /* 0x000fe200078e00ff */
[----:B----4-:R-:W-:-:S04]  /*1820*/  @!P0 LEA R10, R10, R19, 0x18 ;  /* 0x000000130a0a8211 */ /* 0x010fc800078ec0ff */
[----:B------:R-:W-:Y:S02]  /*1830*/  @!P0 LOP3.LUT R17, R16, 0xc, RZ, 0xc0, !PT ;  /* 0x0000000c10118812 */ /* 0x000fe400078ec0ff */
[----:B-----5:R-:W-:Y:S02]  /*1840*/  @!P0 LEA R13, R12, R13, 0x18 ;  /* 0x0000000d0c0d8211 */ /* 0x020fe400078ec0ff */
[----:B------:R-:W-:Y:S01]  /*1850*/  SHF.R.U32.HI R12, RZ, 0x5, R4 ;  /* 0x00000005ff0c7819 */ /* 0x000fe20000011604 */
[----:B------:R-:W-:Y:S02]  /*1860*/  @!P1 IMAD.IADD R18, R18, 0x1, R11 ;  /* 0x0000000112129824 */ /* 0x000fe400078e020b */
[----:B------:R-:W-:Y:S02]  /*1870*/  @!P0 IMAD.IADD R10, R17, 0x1, R10 ;  /* 0x00000001110a8824 */ /* 0x000fe400078e020a */
[----:B------:R-:W-:Y:S02]  /*1880*/  @!P0 IMAD R16, R12, 0x4, R13 ;  /* 0x000000040c108824 */ /* 0x000fe400078e020d */
[----:B------:R-:W-:-:S02]  /*1890*/  @!P1 IMAD R13, R3, 0x14, R18 ;  /* 0x00000014030d9824 */ /* 0x000fc400078e0212 */
[----:B------:R-:W-:Y:S01]  /*18a0*/  @!P0 IMAD R10, R3, 0x14, R10 ;  /* 0x00000014030a8824 */ /* 0x000fe200078e020a */
[----:B------:R-:W-:Y:S01]  /*18b0*/  @!P0 LOP3.LUT R11, R4, 0x1f, RZ, 0xc0, !PT ;  /* 0x0000001f040b8812 */ /* 0x000fe200078ec0ff */
[----:B0-----:R-:W-:Y:S01]  /*18c0*/  IMAD.MOV.U32 R25, RZ, RZ, -0x800000 ;  /* 0xff800000ff197424 */ /* 0x001fe200078e00ff */
[----:B------:R-:W-:Y:S01]  /*18d0*/  MOV R24, 0xff800000 ;  /* 0xff80000000187802 */ /* 0x000fe20000000f00 */
[----:B------:R-:W0:Y:S02]  /*18e0*/  LDC R3, c[0x0][0x434] ;  /* 0x00010d00ff037b82 */ /* 0x000e240000000800 */
[----:B------:R-:W-:Y:S02]  /*18f0*/  @!P0 IMAD R11, R11, 0x14, R16 ;  /* 0x000000140b0b8824 */ /* 0x000fe400078e0210 */
[----:B------:R-:W-:Y:S01]  /*1900*/  IMAD.MOV.U32 R18, RZ, RZ, RZ ;  /* 0x000000ffff127224 */ /* 0x000fe200078e00ff */
        /* <DEDUP_REMOVED lines=18> */
[----:B------:R1:W2:Y:S01]  /*1a30*/  F2I.FTZ.U32.TRUNC.NTZ R19, R17 ;  /* 0x0000001100137305 */ /* 0x0002a2000021f000 */
[----:B0-----:R-:W-:Y:S01]  /*1a40*/  FMNMX.FTZ R16, R13, R16, !PT ;  /* 0x000000100d107209 */ /* 0x001fe20007810000 */
[----:B-1----:R-:W0:Y:S04]  /*1a50*/  LDC R17, c[0x0][0x3e0] ;  /* 0x0000f800ff117b82 */ /* 0x002e280000000800 */
[----:B------:R-:W1:Y:S01]  /*1a60*/  SHFL.BFLY PT, R11, R16, 0x1, 0x1f ;  /* 0x0c201f00100b7f89 */ /* 0x000e6200000e0000 */
[----:B--2---:R-:W-:-:S04]  /*1a70*/  IMAD.MOV R6, RZ, RZ, -R19 ;  /* 0x000000ffff067224 */ /* 0x004fc800078e0a13 */
[----:B------:R-:W-:Y:S01]  /*1a80*/  IMAD R10, R6, R5, RZ ;  /* 0x00000005060a7224 */ /* 0x000fe200078e02ff */
[----:B------:R-:W-:-:S03]  /*1a90*/  IABS R6, R2 ;  /* 0x0000000200067213 */ /* 0x000fc60000000000 */
[----:B------:R-:W-:-:S06]  /*1aa0*/  IMAD.HI.U32 R19, R19, R10, R18 ;  /* 0x0000000a13137227 */ /* 0x000fcc00078e0012 */
[----:B------:R-:W-:-:S04]  /*1ab0*/  IMAD.HI.U32 R18, R19, R6, RZ ;  /* 0x0000000613127227 */ /* 0x000fc800078e00ff */
[----:B------:R-:W-:Y:S01]  /*1ac0*/  IMAD.MOV R10, RZ, RZ, -R18 ;  /* 0x000000ffff0a7224 */ /* 0x000fe200078e0a12 */
[----:B-1----:R-:W-:-:S03]  /*1ad0*/  FMNMX.FTZ R11, R16, R11, !PT ;  /* 0x0000000b100b7209 */ /* 0x002fc60007810000 */
[----:B------:R-:W-:Y:S01]  /*1ae0*/  IMAD R16, R5, R10, R6 ;  /* 0x0000000a05107224 */ /* 0x000fe200078e0206 */
[----:B------:R-:W-:-:S04]  /*1af0*/  FSETP.NEU.FTZ.AND P0, PT, R11, -INF , PT ;  /* 0xff8000000b00780b */ /* 0x000fc80003f1d000 */
        /* <DEDUP_REMOVED lines=8> */
[----:B------:R-:W-:-:S04]  /*1b80*/  LOP3.LUT R2, R2, R3, RZ, 0x3c, !PT ;  /* 0x0000000302027212 */ /* 0x000fc800078e3cff */
[----:B------:R-:W-:Y:S01]  /*1b90*/  ISETP.GE.AND P1, PT, R2, RZ, PT ;  /* 0x000000ff0200720c */ /* 0x000fe20003f26270 */
[----:B-1----:R-:W-:-:S06]  /*1ba0*/  FADD.FTZ R2, R11, R6 ;  /* 0x000000060b027221 */ /* 0x002fcc0000010000 */
        /* <DEDUP_REMOVED lines=34> */
[----:B------:R-:W-:-:S04]  /*1dd0*/  IMAD.HI.U32 R22, R31, R22, R30 ;  /* 0x000000161f167227 */ /* 0x000fc800078e001e */
[----:B------:R-:W-:Y:S01]  /*1de0*/  IMAD R11, R2, R13, RZ ;  /* 0x0000000d020b7224 */ /* 0x000fe200078e02ff */
[----:B------:R-:W-:Y:S01]  /*1df0*/  IABS R2, R5 ;  /* 0x0000000500027213 */ /* 0x000fe20000000000 */
[----:B------:R-:W-:Y:S02]  /*1e00*/  IMAD.MOV.U32 R26, RZ, RZ, RZ ;  /* 0x000000ffff1a7224 */ /* 0x000fe400078e00ff */
[----:B------:R-:W-:-:S04]  /*1e10*/  IMAD.HI.U32 R23, R22, R6, RZ ;  /* 0x0000000616177227 */ /* 0x000fc800078e00ff */
[----:B------:R-:W-:-:S04]  /*1e20*/  IMAD.HI.U32 R11, R27, R11, R26 ;  /* 0x0000000b1b0b7227 */ /* 0x000fc800078e001a */
[----:B------:R-:W-:Y:S02]  /*1e30*/  IMAD.MOV R2, RZ, RZ, -R2 ;  /* 0x000000ffff027224 */ /* 0x000fe400078e0a02 */
[----:B------:R-:W-:-:S04]  /*1e40*/  IMAD.HI.U32 R11, R11, R6, RZ ;  /* 0x000000060b0b7227 */ /* 0x000fc800078e00ff */
[----:B--2---:R-:W-:Y:S01]  /*1e50*/  FADD.FTZ R20, R21, R20 ;  /* 0x0000001415147221 */ /* 0x004fe20000010000 */
[----:B------:R-:W-:Y:S01]  /*1e60*/  IMAD R22, R23, R2, R6 ;  /* 0x0000000217167224 */ /* 0x000fe200078e0206 */
[----:B------:R-:W-:-:S03]  /*1e70*/  IADD3 R2, PT, PT, -R11, RZ, RZ ;  /* 0x000000ff0b027210 */ /* 0x000fc60007ffe1ff */
[----:B------:R-:W1:Y:S01]  /*1e80*/  SHFL.BFLY PT, R21, R20, 0x1, 0x1f ;  /* 0x0c201f0014157f89 */ /* 0x000e6200000e0000 */
        /* <DEDUP_REMOVED lines=10> */
[----:B------:R-:W-:Y:S02]  /*1f30*/  ISETP.GE.U32.AND P4, PT, R2, R13, PT ;  /* 0x0000000d0200720c */ /* 0x000fe40003f86070 */
[----:B------:R-:W-:-:S02]  /*1f40*/  ISETP.GE.AND P2, PT, R16, RZ, PT ;  /* 0x000000ff1000720c */ /* 0x000fc40003f46270 */
[----:B------:R-:W-:Y:S01]  /*1f50*/  @!P0 IADD3 R11, PT, PT, R11, 0x1, RZ ;  /* 0x000000010b0b8810 */ /* 0x000fe20007ffe0ff */
[----:B------:R-:W-:Y:S01]  /*1f60*/  @P1 VIADD R23, R23, 0x1 ;  /* 0x0000000117171836 */ /* 0x000fe20000000000 */
[----:B------:R-:W-:Y:S02]  /*1f70*/  FSETP.NE.FTZ.AND P1, PT, R21, RZ, PT ;  /* 0x000000ff1500720b */ /* 0x000fe40003f35000 */
[----:B------:R-:W-:Y:S02]  /*1f80*/  ISETP.NE.AND P0, PT, R17, RZ, PT ;  /* 0x000000ff1100720c */ /* 0x000fe40003f05270 */
[----:B------:R-:W-:Y:S02]  /*1f90*/  ISETP.GE.AND P3, PT, R6, RZ, PT ;  /* 0x000000ff0600720c */ /* 0x000fe40003f66270 */
[----:B------:R-:W-:Y:S01]  /*1fa0*/  ISETP.NE.AND P5, PT, R5, RZ, PT ;  /* 0x000000ff0500720c */ /* 0x000fe20003fa5270 */
[----:B------:R-:W-:Y:S02]  /*1fb0*/  @P4 VIADD R11, R11, 0x1 ;  /* 0x000000010b0b4836 */ /* 0x000fe40000000000 */
[----:B------:R-:W-:-:S02]  /*1fc0*/  IMAD.MOV.U32 R13, RZ, RZ, R23 ;  /* 0x000000ffff0d7224 */ /* 0x000fc400078e0017 */
[----:B------:R-:W-:Y:S02]  /*1fd0*/  @!P2 IMAD.MOV R11, RZ, RZ, -R11 ;  /* 0x000000ffff0ba224 */ /* 0x000fe400078e0a0b */
[----:B------:R-:W1:Y:S02]  /*1fe0*/  @P1 MUFU.LG2 R21, R21 ;  /* 0x0000001500151308 */ /* 0x000e640000000c00 */
[----:B------:R-:W-:Y:S02]  /*1ff0*/  @!P0 LOP3.LUT R11, RZ, R17, RZ, 0x33, !PT ;  /* 0x00000011ff0b8212 */ /* 0x000fe400078e33ff */
[----:B------:R-:W-:Y:S01]  /*2000*/  LOP3.LUT P0, RZ, R4, 0x39f, RZ, 0xc0, !PT ;  /* 0x0000039f04ff7812 */ /* 0x000fe2000780c0ff */
[----:B------:R-:W-:Y:S01]  /*2010*/  @!P3 IMAD.MOV R13, RZ, RZ, -R13 ;  /* 0x000000ffff0db224 */ /* 0x000fe200078e0a0d */
[----:B------:R-:W-:Y:S02]  /*2020*/  ISETP.NE.AND P3, PT, R18, RZ, PT ;  /* 0x000000ff1200720c */ /* 0x000fe40003f65270 */
[----:B------:R-:W-:-:S02]  /*2030*/  @!P5 LOP3.LUT R13, RZ, R19, RZ, 0x33, !PT ;  /* 0x00000013ff0dd212 */ /* 0x000fc400078e33ff */
[----:B------:R-:W-:Y:S02]  /*2040*/  SEL R2, RZ, 0x1, !P3 ;  /* 0x00000001ff027807 */ /* 0x000fe40005800000 */
        /* <DEDUP_REMOVED lines=64> */
.L_x_327:
[----:B------:R-:W-:Y:S01]  /*2450*/  IMAD.MOV.U32 R22, RZ, RZ, R2 ;  /* 0x000000ffff167224 */ /* 0x000fe200078e0002 */
[----:B------:R-:W-:Y:S01]  /*2460*/  MOV R19, RZ ;  /* 0x000000ff00137202 */ /* 0x000fe20000000f00 */
[----:B------:R-:W-:Y:S01]  /*2470*/  IMAD.MOV.U32 R20, RZ, RZ, R30 ;  /* 0x000000ffff147224 */ /* 0x000fe200078e001e */
[----:B------:R-:W-:Y:S02]  /*2480*/  MOV R16, 0x24a0 ;  /* 0x000024a000107802 */ /* 0x000fe40000000f00 */
[----:B------:R-:W-:Y:S05]  /*2490*/  CALL.REL.NOINC `($__internal_8_$__cuda_sm20_div_s64) ;  /* 0x0000002800287944 */ /* 0x000fea0003c00000 */
[----:B------:R-:W-:Y:S02]  /*24a0*/  IADD3 R13, PT, PT, -R10, RZ, RZ ;  /* 0x000000ff0a0d7210 */ /* 0x000fe40007ffe1ff */
[----:B------:R-:W-:-:S03]  /*24b0*/  MOV R31, R11 ;  /* 0x0000000b001f7202 */ /* 0x000fc60000000f00 */
[----:B------:R-:W-:Y:S01]  /*24c0*/  IMAD R13, R30, R13, R2 ;  /* 0x0000000d1e0d7224 */ /* 0x000fe200078e0202 */
[----:B------:R-:W-:-:S07]  /*24d0*/  MOV R30, R10 ;  /* 0x0000000a001e7202 */ /* 0x000fce0000000f00 */
.L_x_328:
        /* <DEDUP_REMOVED lines=59> */
.L_x_330:
[----:B------:R-:W-:Y:S01]  /*2890*/  IMAD.MOV.U32 R22, RZ, RZ, R30 ;  /* 0x000000ffff167224 */ /* 0x000fe200078e001e */
[----:B------:R-:W-:Y:S01]  /*28a0*/  MOV R19, R31 ;  /* 0x0000001f00137202 */ /* 0x000fe20000000f00 */
[----:B------:R-:W-:Y:S01]  /*28b0*/  IMAD.MOV.U32 R20, RZ, RZ, R28 ;  /* 0x000000ffff147224 */ /* 0x000fe200078e001c */
[----:B------:R-:W-:Y:S02]  /*28c0*/  MOV R16, 0x28e0 ;  /* 0x000028e000107802 */ /* 0x000fe40000000f00 */
[----:B------:R-:W-:Y:S05]  /*28d0*/  CALL.REL.NOINC `($__internal_8_$__cuda_sm20_div_s64) ;  /* 0x0000002400187944 */ /* 0x000fea0003c00000 */
[----:B------:R-:W-:-:S05]  /*28e0*/  IADD3 R11, PT, PT, -R10, RZ, RZ ;  /* 0x000000ff0a0b7210 */ /* 0x000fca0007ffe1ff */
[----:B------:R-:W-:Y:S02]  /*28f0*/  IMAD R28, R11, R28, R30 ;  /* 0x0000001c0b1c7224 */ /* 0x000fe400078e021e */
.L_x_331:
[----:B------:R-:W-:Y:S05]  /*2900*/  BSYNC.RECONVERGENT B0 ;  /* 0x0000000000007941 */ /* 0x000fea0003800200 */
.L_x_329:
        /* <DEDUP_REMOVED lines=8> */
[----:B------:R-:W-:Y:S01]  /*2990*/  LOP3.LUT R26, R28, R9, RZ, 0x3c, !PT ;  /* 0x000000091c1a7212 */ /* 0x000fe200078e3cff */
[----:B------:R-:W3:Y:S01]  /*29a0*/  I2F.U32.RP R22, R16 ;  /* 0x0000001000167306 */ /* 0x000ee20000209000 */
[----:B------:R-:W-:-:S02]  /*29b0*/  ISETP.NE.AND P5, PT, R9, RZ, PT ;  /* 0x000000ff0900720c */ /* 0x000fc40003fa5270 */
[----:B------:R-:W-:Y:S01]  /*29c0*/  ISETP.GE.AND P2, PT, R26, RZ, PT ;  /* 0x000000ff1a00720c */ /* 0x000fe20003f46270 */
[----:B0-----:R-:W-:-:S04]  /*29d0*/  UISETP.NE.AND UP0, UPT, UR8, URZ, UPT ;  /* 0x000000ff0800728c */ /* 0x001fc8000bf05270 */
        /* <DEDUP_REMOVED lines=11> */
[----:B------:R-:W1:Y:S01]  /*2a90*/  F2I.FTZ.U32.TRUNC.NTZ R21, R21 ;  /* 0x0000001500157305 */ /* 0x000e62000021f000 */
[----:B0-----:R-:W-:-:S07]  /*2aa0*/  IMAD.MOV R20, RZ, RZ, -R31 ;  /* 0x000000ffff147224 */ /* 0x001fce00078e0a1f */
[----:B------:R-:W0:Y:S01]  /*2ab0*/  MUFU.RCP R34, R13 ;  /* 0x0000000d00227308 */ /* 0x000e220000001000 */
[----:B------:R-:W-:Y:S02]  /*2ac0*/  IMAD.MOV.U32 R30, RZ, RZ, RZ ;  /* 0x000000ffff1e7224 */ /* 0x000fe400078e00ff */
[----:B------:R-:W-:Y:S02]  /*2ad0*/  IMAD R27, R20, R19, RZ ;  /* 0x00000013141b7224 */ /* 0x000fe400078e02ff */
[----:B------:R-:W-:Y:S02]  /*2ae0*/  HFMA2 R20, -RZ, RZ, 0, 0 ;  /* 0x00000000ff147431 */ /* 0x000fe400000001ff */
[----:B-1----:R-:W-:Y:S01]  /*2af0*/  IMAD.MOV R29, RZ, RZ, -R21 ;  /* 0x000000ffff1d7224 */ /* 0x002fe200078e0a15 */
[----:B------:R-:W1:Y:S01]  /*2b00*/  I2F.U32.RP R32, R18 ;  /* 0x0000001200207306 */ /* 0x000e620000209000 */
[----:B------:R-:W-:Y:S01]  /*2b10*/  IMAD.HI.U32 R27, R31, R27, R30 ;  /* 0x0000001b1f1b7227 */ /* 0x000fe200078e001e */
[----:B------:R-:W-:-:S03]  /*2b20*/  IABS R30, R9 ;  /* 0x00000009001e7213 */ /* 0x000fc60000000000 */
[----:B------:R-:W-:Y:S02]  /*2b30*/  IMAD R29, R29, R16, RZ ;  /* 0x000000101d1d7224 */ /* 0x000fe400078e02ff */
[----:B------:R-:W-:Y:S01]  /*2b40*/  IMAD.MOV R30, RZ, RZ, -R30 ;  /* 0x000000ffff1e7224 */ /* 0x000fe200078e0a1e */
[----:B------:R-:W2:Y:S01]  /*2b50*/  I2F.U32.RP R11, R15 ;  /* 0x0000000f000b7306 */ /* 0x000ea20000209000 */
[----:B------:R-:W-:Y:S01]  /*2b60*/  IMAD.HI.U32 R29, R21, R29, R20 ;  /* 0x0000001d151d7227 */ /* 0x000fe200078e0014 */
[----:B------:R-:W-:Y:S02]  /*2b70*/  IABS R20, R10 ;  /* 0x0000000a00147213 */ /* 0x000fe40000000000 */
[----:B------:R-:W-:Y:S01]  /*2b80*/  IABS R21, R7 ;  /* 0x0000000700157213 */ /* 0x000fe20000000000 */
[----:B------:R-:W-:Y:S01]  /*2b90*/  IMAD.HI.U32 R27, R27, R22, RZ ;  /* 0x000000161b1b7227 */ /* 0x000fe200078e00ff */
[----:B0-----:R-:W-:Y:S02]  /*2ba0*/  IADD3 R34, PT, PT, R34, 0xffffffe, RZ ;  /* 0x0ffffffe22227810 */ /* 0x001fe40007ffe0ff */
[----:B-1----:R-:W0:Y:S01]  /*2bb0*/  MUFU.RCP R32, R32 ;  /* 0x0000002000207308 */ /* 0x002e220000001000 */
[----:B------:R-:W-:-:S02]  /*2bc0*/  IMAD R30, R27, R30, R22 ;  /* 0x0000001e1b1e7224 */ /* 0x000fc400078e0216 */
[----:B------:R-:W-:Y:S02]  /*2bd0*/  IMAD.MOV R21, RZ, RZ, -R21 ;  /* 0x000000ffff157224 */ /* 0x000fe400078e0a15 */
[----:B------:R-:W-:Y:S01]  /*2be0*/  IMAD.HI.U32 R22, R29, R20, RZ ;  /* 0x000000141d167227 */ /* 0x000fe200078e00ff */
[----:B------:R-:W-:Y:S02]  /*2bf0*/  ISETP.GT.U32.AND P3, PT, R19, R30, PT ;  /* 0x0000001e1300720c */ /* 0x000fe40003f64070 */
[----:B--2---:R-:W1:Y:S01]  /*2c00*/  MUFU.RCP R11, R11 ;  /* 0x0000000b000b7308 */ /* 0x004e620000001000 */
[----:B------:R-:W-:-:S05]  /*2c10*/  IMAD R21, R22, R21, R20 ;  /* 0x0000001516157224 */ /* 0x000fca00078e0214 */
[----:B------:R-:W-:Y:S02]  /*2c20*/  ISETP.GT.U32.AND P1, PT, R16, R21, PT ;  /* 0x000000151000720c */ /* 0x000fe40003f24070 */
[----:B------:R-:W2:Y:S01]  /*2c30*/  F2I.FTZ.U32.TRUNC.NTZ R35, R34 ;  /* 0x0000002200237305 */ /* 0x000ea2000021f000 */
[----:B0-----:R-:W-:Y:S02]  /*2c40*/  VIADD R32, R32, 0xffffffe ;  /* 0x0ffffffe20207836 */ /* 0x001fe40000000000 */
[----:B------:R-:W-:Y:S01]  /*2c50*/  @!P3 IMAD.IADD R30, R30, 0x1, -R19 ;  /* 0x000000011e1eb824 */ /* 0x000fe200078e0a13 */
[----:B------:R-:W-:Y:S02]  /*2c60*/  @!P3 IADD3 R27, PT, PT, R27, 0x1, RZ ;  /* 0x000000011b1bb810 */ /* 0x000fe40007ffe0ff */
[----:B------:R-:W-:Y:S02]  /*2c70*/  ISETP.NE.AND P3, PT, R7, RZ, PT ;  /* 0x000000ff0700720c */ /* 0x000fe40003f65270 */
[----:B------:R-:W0:Y:S01]  /*2c80*/  F2I.FTZ.U32.TRUNC.NTZ R33, R32 ;  /* 0x0000002000217305 */ /* 0x000e22000021f000 */
[----:B-1----:R-:W-:-:S02]  /*2c90*/  IADD3 R31, PT, PT, R11, 0xffffffe, RZ ;  /* 0x0ffffffe0b1f7810 */ /* 0x002fc40007ffe0ff */
[----:B------:R-:W-:Y:S01]  /*2ca0*/  @!P1 IADD3 R21, PT, PT, R21, -R16, RZ ;  /* 0x8000001015159210 */ /* 0x000fe20007ffe0ff */
[----:B------:R-:W-:Y:S01]  /*2cb0*/  @!P1 VIADD R22, R22, 0x1 ;  /* 0x0000000116169836 */ /* 0x000fe20000000000 */
[----:B------:R-:W-:Y:S01]  /*2cc0*/  ISETP.GE.U32.AND P6, PT, R30, R19, PT ;  /* 0x000000131e00720c */ /* 0x000fe20003fc6070 */
[----:B------:R-:W-:Y:S01]  /*2cd0*/  HFMA2 R30, -RZ, RZ, 0, 0 ;  /* 0x00000000ff1e7431 */ /* 0x000fe200000001ff */
[----:B--2---:R-:W-:Y:S01]  /*2ce0*/  IADD3 R13, PT, PT, RZ, -R35, RZ ;  /* 0x80000023ff0d7210 */ /* 0x004fe20007ffe0ff */
[----:B------:R-:W-:Y:S01]  /*2cf0*/  IMAD.MOV.U32 R34, RZ, RZ, RZ ;  /* 0x000000ffff227224 */ /* 0x000fe200078e00ff */
[----:B------:R-:W1:Y:S01]  /*2d00*/  F2I.FTZ.U32.TRUNC.NTZ R31, R31 ;  /* 0x0000001f001f7305 */ /* 0x000e62000021f000 */
[----:B------:R-:W-:Y:S02]  /*2d10*/  LOP3.LUT R19, R10, R7, RZ, 0x3c, !PT ;  /* 0x000000070a137212 */ /* 0x000fe400078e3cff */
[----:B------:R-:W-:Y:S01]  /*2d20*/  IMAD R20, R13, R14, RZ ;  /* 0x0000000e0d147224 */ /* 0x000fe200078e02ff */
[----:B------:R-:W-:-:S02]  /*2d30*/  ISETP.GE.U32.AND P4, PT, R21, R16, PT ;  /* 0x000000101500720c */ /* 0x000fc40003f86070 */
[----:B------:R-:W-:Y:S01]  /*2d40*/  IABS R13, R2 ;  /* 0x00000002000d7213 */ /* 0x000fe20000000000 */
[----:B------:R-:W-:Y:S01]  /*2d50*/  IMAD.HI.U32 R20, R35, R20, R34 ;  /* 0x0000001423147227 */ /* 0x000fe200078e0022 */
[----:B------:R-:W-:Y:S02]  /*2d60*/  IABS R11, R17 ;  /* 0x00000011000b7213 */ /* 0x000fe40000000000 */
[----:B------:R-:W-:Y:S01]  /*2d70*/  ISETP.GE.AND P0, PT, R19, RZ, PT ;  /* 0x000000ff1300720c */ /* 0x000fe20003f06270 */
[----:B0-----:R-:W-:Y:S01]  /*2d80*/  IMAD.MOV R16, RZ, RZ, -R33 ;  /* 0x000000ffff107224 */ /* 0x001fe200078e0a21 */
[----:B------:R-:W-:Y:S01]  /*2d90*/  MOV R32, RZ ;  /* 0x000000ff00207202 */ /* 0x000fe20000000f00 */
[----:B------:R-:W-:Y:S01]  /*2da0*/  IMAD.MOV R11, RZ, RZ, -R11 ;  /* 0x000000ffff0b7224 */ /* 0x000fe200078e0a0b */
[----:B------:R-:W-:Y:S01]  /*2db0*/  IABS R21, R8 ;  /* 0x0000000800157213 */ /* 0x000fe20000000000 */
[----:B------:R-:W-:-:S04]  /*2dc0*/  IMAD.HI.U32 R20, R20, R13, RZ ;  /* 0x0000000d14147227 */ /* 0x000fc800078e00ff */
[----:B------:R-:W-:Y:S02]  /*2dd0*/  @P6 VIADD R27, R27, 0x1 ;  /* 0x000000011b1b6836 */ /* 0x000fe40000000000 */
[----:B------:R-:W-:Y:S02]  /*2de0*/  IMAD R13, R20, R11, R13 ;  /* 0x0000000b140d7224 */ /* 0x000fe400078e020d */
[----:B-1----:R-:W-:Y:S02]  /*2df0*/  IMAD.MOV R11, RZ, RZ, -R31 ;  /* 0x000000ffff0b7224 */ /* 0x002fe400078e0a1f */
[----:B------:R-:W-:Y:S01]  /*2e00*/  @P4 VIADD R22, R22, 0x1 ;  /* 0x0000000116164836 */ /* 0x000fe20000000000 */
[----:B------:R-:W-:Y:S01]  /*2e10*/  ISETP.GT.U32.AND P1, PT, R14, R13, PT ;  /* 0x0000000d0e00720c */ /* 0x000fe20003f24070 */
[----:B------:R-:W-:Y:S02]  /*2e20*/  IMAD R19, R16, R18, RZ ;  /* 0x0000001210137224 */ /* 0x000fe400078e02ff */
[----:B------:R-:W-:Y:S01]  /*2e30*/  @!P2 IMAD.MOV R27, RZ, RZ, -R27 ;  /* 0x000000ffff1ba224 */ /* 0x000fe200078e0a1b */
[----:B------:R-:W-:Y:S01]  /*2e40*/  @!P5 LOP3.LUT R27, RZ, R9, RZ, 0x33, !PT ;  /* 0x00000009ff1bd212 */ /* 0x000fe200078e33ff */
[----:B------:R-:W-:Y:S01]  /*2e50*/  IMAD R11, R11, R15, RZ ;  /* 0x0000000f0b0b7224 */ /* 0x000fe200078e02ff */
[----:B------:R-:W-:Y:S01]  /*2e60*/  ISETP.NE.AND P2, PT, R17, RZ, PT ;  /* 0x000000ff1100720c */ /* 0x000fe20003f45270 */
[----:B------:R-:W-:Y:S01]  /*2e70*/  @!P0 IMAD.MOV R22, RZ, RZ, -R22 ;  /* 0x000000ffff168224 */ /* 0x000fe200078e0a16 */
[----:B------:R-:W-:Y:S01]  /*2e80*/  @!P3 LOP3.LUT R22, RZ, R7, RZ, 0x33, !PT ;  /* 0x00000007ff16b212 */ /* 0x000fe200078e33ff */
[----:B------:R-:W-:Y:S01]  /*2e90*/  IMAD.HI.U32 R19, R33, R19, R32 ;  /* 0x0000001321137227 */ /* 0x000fe200078e0020 */
[----:B------:R-:W-:-:S02]  /*2ea0*/  IABS R26, R27 ;  /* 0x0000001b001a7213 */ /* 0x000fc40000000000 */
[----:B------:R-:W-:Y:S01]  /*2eb0*/  IABS R16, R22 ;  /* 0x0000001600107213 */ /* 0x000fe20000000000 */
[----:B------:R-:W-:Y:S01]  /*2ec0*/  IMAD.HI.U32 R30, R31, R11, R30 ;  /* 0x0000000b1f1e7227 */ /* 0x000fe200078e001e */
[----:B------:R-:W-:Y:S02]  /*2ed0*/  IABS R11, R6 ;  /* 0x00000006000b7213 */ /* 0x000fe40000000000 */
[----:B------:R-:W-:Y:S01]  /*2ee0*/  ISETP.NE.AND P5, PT, R8, RZ, PT ;  /* 0x000000ff0800720c */ /* 0x000fe20003fa5270 */
[----:B------:R-:W-:Y:S01]  /*2ef0*/  IMAD.MOV R21, RZ, RZ, -R21 ;  /* 0x000000ffff157224 */ /* 0x000fe200078e0a15 */
[----:B------:R-:W-:Y:S01]  /*2f00*/  IADD3 R11, PT, PT, RZ, -R11, RZ ;  /* 0x8000000bff0b7210 */ /* 0x000fe20007ffe0ff */
[----:B------:R-:W-:-:S04]  /*2f10*/  IMAD.HI.U32 R19, R19, R26, RZ ;  /* 0x0000001a13137227 */ /* 0x000fc800078e00ff */
[----:B------:R-:W-:-:S04]  /*2f20*/  IMAD.HI.U32 R30, R30, R16, RZ ;  /* 0x000000101e1e7227 */ /* 0x000fc800078e00ff */
[----:B------:R-:W-:Y:S02]  /*2f30*/  IMAD R21, R19, R21, R26 ;  /* 0x0000001513157224 */ /* 0x000fe400078e021a */
[----:B------:R-:W-:Y:S02]  /*2f40*/  @!P1 IMAD.IADD R13, R13, 0x1, -R14 ;  /* 0x000000010d0d9824 */ /* 0x000fe400078e0a0e */
[----:B------:R-:W-:Y:S01]  /*2f50*/  IMAD R16, R30, R11, R16 ;  /* 0x0000000b1e107224 */ /* 0x000fe200078e0210 */
[----:B------:R-:W-:Y:S01]  /*2f60*/  ISETP.GT.U32.AND P3, PT, R18, R21, PT ;  /* 0x000000151200720c */ /* 0x000fe20003f64070 */
[----:B------:R-:W-:Y:S01]  /*2f70*/  @!P1 VIADD R20, R20, 0x1 ;  /* 0x0000000114149836 */ /* 0x000fe20000000000 */
[----:B------:R-:W-:Y:S01]  /*2f80*/  ISETP.GE.U32.AND P4, PT, R13, R14, PT ;  /* 0x0000000e0d00720c */ /* 0x000fe20003f86070 */
[----:B------:R-:W-:Y:S01]  /*2f90*/  IMAD.MOV R11, RZ, RZ, -R27 ;  /* 0x000000ffff0b7224 */ /* 0x000fe200078e0a1b */
[----:B------:R-:W-:Y:S02]  /*2fa0*/  ISETP.GT.U32.AND P1, PT, R15, R16, PT ;  /* 0x000000100f00720c */ /* 0x000fe40003f24070 */
[----:B------:R-:W-:Y:S01]  /*2fb0*/  LOP3.LUT R13, R2, R17, RZ, 0x3c, !PT ;  /* 0x00000011020d7212 */ /* 0x000fe200078e3cff */
[----:B------:R-:W-:Y:S01]  /*2fc0*/  IMAD R11, R9, R11, R28 ;  /* 0x0000000b090b7224 */ /* 0x000fe200078e021c */
[----:B------:R-:W-:-:S02]  /*2fd0*/  LOP3.LUT R9, R22, R6, RZ, 0x3c, !PT ;  /* 0x0000000616097212 */ /* 0x000fc400078e3cff */
[----:B------:R-:W-:Y:S02]  /*2fe0*/  ISETP.GE.AND P0, PT, R13, RZ, PT ;  /* 0x000000ff0d00720c */ /* 0x000fe40003f06270 */
[----:B------:R-:W-:Y:S01]  /*2ff0*/  LOP3.LUT R13, R27, R8, RZ, 0x3c, !PT ;  /* 0x000000081b0d7212 */ /* 0x000fe200078e3cff */
[----:B------:R-:W-:Y:S01]  /*3000*/  @!P3 IMAD.IADD R21, R21, 0x1, -R18 ;  /* 0x000000011515b824 */ /* 0x000fe200078e0a12 */
[----:B------:R-:W-:Y:S02]  /*3010*/  @!P3 IADD3 R19, PT, PT, R19, 0x1, RZ ;  /* 0x000000011313b810 */ /* 0x000fe40007ffe0ff */
[----:B------:R-:W-:Y:S01]  /*3020*/  @P4 IADD3 R20, PT, PT, R20, 0x1, RZ ;  /* 0x0000000114144810 */ /* 0x000fe20007ffe0ff */
[----:B------:R-:W-:Y:S01]  /*3030*/  @!P1 IMAD.IADD R16, R16, 0x1, -R15 ;  /* 0x0000000110109824 */ /* 0x000fe200078e0a0f */
[----:B------:R-:W-:Y:S01]  /*3040*/  ISETP.GE.U32.AND P6, PT, R21, R18, PT ;  /* 0x000000121500720c */ /* 0x000fe20003fc6070 */
[----:B------:R-:W-:Y:S01]  /*3050*/  @!P1 VIADD R30, R30, 0x1 ;  /* 0x000000011e1e9836 */ /* 0x000fe20000000000 */
[----:B------:R-:W-:-:S02]  /*3060*/  ISETP.NE.AND P1, PT, R6, RZ, PT ;  /* 0x000000ff0600720c */ /* 0x000fc40003f25270 */
[----:B------:R-:W-:Y:S02]  /*3070*/  ISETP.GE.U32.AND P4, PT, R16, R15, PT ;  /* 0x0000000f1000720c */ /* 0x000fe40003f86070 */
[----:B------:R-:W-:Y:S02]  /*3080*/  @!P0 IADD3 R20, PT, PT, -R20, RZ, RZ ;  /* 0x000000ff14148210 */ /* 0x000fe40007ffe1ff */
[----:B------:R-:W-:Y:S02]  /*3090*/  @!P2 LOP3.LUT R20, RZ, R17, RZ, 0x33, !PT ;  /* 0x00000011ff14a212 */ /* 0x000fe400078e33ff */
[----:B------:R-:W-:Y:S02]  /*30a0*/  ISETP.GE.AND P2, PT, R13, RZ, PT ;  /* 0x000000ff0d00720c */ /* 0x000fe40003f46270 */
[----:B------:R-:W-:Y:S01]  /*30b0*/  ISETP.GE.AND P0, PT, R9, RZ, PT ;  /* 0x000000ff0900720c */ /* 0x000fe20003f06270 */
[----:B------:R-:W-:-:S04]  /*30c0*/  IMAD.WIDE R14, R20, UR9, RZ ;  /* 0x00000009140e7c25 */ /* 0x000fc8000f8e02ff */
[----:B------:R-:W-:Y:S01]  /*30d0*/  @P6 VIADD R19, R19, 0x1 ;  /* 0x0000000113136836 */ /* 0x000fe20000000000 */
[----:B------:R-:W-:Y:S01]  /*30e0*/  @P4 IADD3 R30, PT, PT, R30, 0x1, RZ ;  /* 0x000000011e1e4810 */ /* 0x000fe20007ffe0ff */
[----:B------:R-:W-:Y:S02]  /*30f0*/  IMAD.MOV R20, RZ, RZ, -R20 ;  /* 0x000000ffff147224 */ /* 0x000fe400078e0a14 */
[----:B------:R-:W-:Y:S01]  /*3100*/  IMAD.WIDE.U32 R14, R0, UR8, R14 ;  /* 0x00000008000e7c25 */ /* 0x000fe2000f8e000e */
[----:B------:R-:W-:-:S03]  /*3110*/  UIMAD UR8, UR22, UR8, URZ ;  /* 0x00000008160872a4 */ /* 0x000fc6000f8e02ff */
[----:B------:R-:W-:Y:S01]  /*3120*/  @!P2 IMAD.MOV R19, RZ, RZ, -R19 ;  /* 0x000000ffff13a224 */ /* 0x000fe200078e0a13 */
[----:B------:R-:W-:Y:S01]  /*3130*/  @!P5 LOP3.LUT R19, RZ, R8, RZ, 0x33, !PT ;  /* 0x00000008ff13d212 */ /* 0x000fe200078e33ff */
[----:B------:R-:W-:Y:S01]  /*3140*/  @!P0 IMAD.MOV R30, RZ, RZ, -R30 ;  /* 0x000000ffff1e8224 */ /* 0x000fe200078e0a1e */
[----:B------:R-:W-:Y:S01]  /*3150*/  @!P1 LOP3.LUT R30, RZ, R6, RZ, 0x33, !PT ;  /* 0x00000006ff1e9212 */ /* 0x000fe200078e33ff */
[----:B------:R-:W-:Y:S01]  /*3160*/  IMAD R15, R0, UR12, R15 ;  /* 0x0000000c000f7c24 */ /* 0x000fe2000f8e020f */
[----:B------:R-:W-:Y:S01]  /*3170*/  IADD3 R0, PT, PT, -R22, RZ, RZ ;  /* 0x000000ff16007210 */ /* 0x000fe20007ffe1ff */
        /* <DEDUP_REMOVED lines=25> */
.L_x_326:
[----:B------:R-:W0:Y:S01]  /*3310*/  LDC.64 R2, c[0x0][0x420] ;  /* 0x00010800ff027b82 */ /* 0x000e220000000a00 */
[----:B------:R-:W-:-:S05]  /*3320*/  IADD3 R0, PT, PT, R12, UR20, RZ ;  /* 0x000000140c007c10 */ /* 0x000fca000fffe0ff */
[----:B0-----:R-:W-:-:S05]  /*3330*/  IMAD.WIDE.U32 R2, R0, 0x4, R2 ;  /* 0x0000000400027825 */ /* 0x001fca00078e0002 */
[----:B------:R0:W-:Y:S02]  /*3340*/  STG.E desc[UR10][R2.64], R23 ;  /* 0x0000001702007986 */ /* 0x0001e4000c10190a */
.L_x_325:
[----:B------:R-:W-:Y:S05]  /*3350*/  BSYNC.RECONVERGENT B1 ;  /* 0x0000000000017941 */ /* 0x000fea0003800200 */
.L_x_324:
[----:B------:R-:W2:Y:S01]  /*3360*/  LDCU UR9, c[0x0][0x534] ;  /* 0x0000a680ff0977ac */ /* 0x000ea20008000800 */
[C---:B------:R-:W-:Y:S01]  /*3370*/  LOP3.LUT R9, R4.reuse, 0x1f, RZ, 0xc0, !PT ;  /* 0x0000001f04097812 */ /* 0x040fe200078ec0ff */
[----:B------:R-:W3:Y:S01]  /*3380*/  S2UR UR4, SR_CgaCtaId ;  /* 0x00000000000479c3 */ /* 0x000ee20000008800 */
[----:B------:R-:W-:Y:S01]  /*3390*/  IMAD.SHL.U32 R7, R4, 0x4, RZ ;  /* 0x0000000404077824 */ /* 0x000fe200078e00ff */
[----:B------:R-:W-:Y:S01]  /*33a0*/  UMOV UR5, 0x400 ;  /* 0x0000040000057882 */ /* 0x000fe20000000000 */
[C---:B------:R-:W-:Y:S02]  /*33b0*/  LOP3.LUT R0, R9.reuse, 0x20, RZ, 0xfc, !PT ;  /* 0x0000002009007812 */ /* 0x040fe400078efcff */
[----:B01----:R-:W-:Y:S01]  /*33c0*/  CS2R R2, SRZ ;  /* 0x0000000000027805 */ /* 0x003fe2000001ff00 */
[----:B------:R-:W-:Y:S01]  /*33d0*/  IMAD.MOV.U32 R5, RZ, RZ, RZ ;  /* 0x000000ffff057224 */ /* 0x000fe200078e00ff */
[----:B--2---:R-:W-:Y:S01]  /*33e0*/  ISETP.GE.AND P1, PT, R9, UR9, PT ;  /* 0x0000000909007c0c */ /* 0x004fe2000bf26270 */
[----:B------:R-:W-:Y:S01]  /*33f0*/  UISETP.GE.AND UP0, UPT, UR9, 0x1, UPT ;  /* 0x000000010900788c */ /* 0x000fe2000bf06270 */
[----:B------:R-:W-:Y:S01]  /*3400*/  ISETP.GE.AND P0, PT, R0, UR9, PT ;  /* 0x0000000900007c0c */ /* 0x000fe2000bf06270 */
[----:B------:R-:W-:Y:S01]  /*3410*/  HFMA2 R0, -RZ, RZ, 0, 0 ;  /* 0x00000000ff007431 */ /* 0x000fe200000001ff */
[----:B------:R-:W-:-:S02]  /*3420*/  ISETP.GT.U32.OR P1, PT, R4, 0x7f, P1 ;  /* 0x0000007f0400780c */ /* 0x000fc40000f24470 */
[----:B------:R-:W-:Y:S01]  /*3430*/  ISETP.GT.U32.OR P0, PT, R4, 0x7f, P0 ;  /* 0x0000007f0400780c */ /* 0x000fe20000704470 */
[----:B---3--:R-:W-:-:S06]  /*3440*/  ULEA UR4, UR4, UR5, 0x18 ;  /* 0x0000000504047291 */ /* 0x008fcc000f8ec0ff */
        /* <DEDUP_REMOVED lines=15> */
[----:B0-----:R-:W-:Y:S01]  /*3540*/  IMAD.MOV.U32 R13, RZ, RZ, RZ ;  /* 0x000000ffff0d7224 */ /* 0x001fe200078e00ff */
[----:B------:R-:W-:Y:S01]  /*3550*/  CS2R R10, SRZ ;  /* 0x00000000000a7805 */ /* 0x000fe2000001ff00 */
        /* <DEDUP_REMOVED lines=14> */
[----:B------:R-:W-:Y:S01]  /*3640*/  ULOP3.LUT UR4, UR9, 0x7ffffffc, URZ, 0xc0, !UPT ;  /* 0x7ffffffc09047892 */ /* 0x000fe2000f8ec0ff */
[----:B------:R-:W-:Y:S01]  /*3650*/  VIADD R6, R6, 0x28 ;  /* 0x0000002806067836 */ /* 0x000fe20000000000 */
[----:B------:R-:W-:Y:S01]  /*3660*/  CS2R R2, SRZ ;  /* 0x0000000000027805 */ /* 0x000fe2000001ff00 */
[----:B------:R-:W-:Y:S01]  /*3670*/  IMAD.MOV.U32 R0, RZ, RZ, RZ ;  /* 0x000000ffff007224 */ /* 0x000fe200078e00ff */
[----:B------:R-:W-:Y:S01]  /*3680*/  UIADD3 UR5, UPT, UPT, -UR4, URZ, URZ ;  /* 0x000000ff04057290 */ /* 0x000fe2000fffe1ff */
[----:B------:R-:W-:Y:S01]  /*3690*/  MOV R5, RZ ;  /* 0x000000ff00057202 */ /* 0x000fe20000000f00 */
[----:B------:R-:W-:Y:S01]  /*36a0*/  UIMAD.WIDE UR18, UR7, 0x10, URZ ;  /* 0x00000010071278a5 */ /* 0x000fe2000f8e02ff */
[----:B------:R-:W-:Y:S01]  /*36b0*/  MOV R13, UR4 ;  /* 0x00000004000d7c02 */ /* 0x000fe20008000f00 */
[----:B------:R-:W-:Y:S02]  /*36c0*/  UISETP.GE.AND UP0, UPT, UR5, URZ, UPT ;  /* 0x000000ff0500728c */ /* 0x000fe4000bf06270 */
[----:B------:R-:W-:-:S02]  /*36d0*/  UIMAD.WIDE UR16, UR7, 0xc, URZ ;  /* 0x0000000c071078a5 */ /* 0x000fc4000f8e02ff */
[----:B------:R-:W-:Y:S02]  /*36e0*/  UIMAD.WIDE UR14, UR7, 0x8, URZ ;  /* 0x00000008070e78a5 */ /* 0x000fe4000f8e02ff */
[----:B------:R-:W-:-:S03]  /*36f0*/  UIMAD.WIDE UR12, UR7, 0x4, URZ ;  /* 0x00000004070c78a5 */ /* 0x000fc6000f8e02ff */
[----:B------:R-:W-:Y:S09]  /*3700*/  BRA.U UP0, `(.L_x_334) ;  /* 0x0000000d005c7547 */ /* 0x000ff2000b800000 */
[----:B------:R-:W-:Y:S02]  /*3710*/  UIADD3 UR4, UPT, UPT, -UR5, URZ, URZ ;  /* 0x000000ff05047290 */ /* 0x000fe4000fffe1ff */
[----:B------:R-:W-:Y:S02]  /*3720*/  UPLOP3.LUT UP1, UPT, UPT, UPT, UPT, 0x80, 0x8 ;  /* 0x000000000008789c */ /* 0x000fe40003f2f070 */
[----:B------:R-:W-:-:S09]  /*3730*/  UISETP.GT.AND UP0, UPT, UR4, 0xc, UPT ;  /* 0x0000000c0400788c */ /* 0x000fd2000bf04270 */
[----:B------:R-:W-:Y:S05]  /*3740*/  BRA.U !UP0, `(.L_x_335) ;  /* 0x0000000908207547 */ /* 0x000fea000b800000 */
[C---:B------:R-:W-:Y:S01]  /*3750*/  ISETP.GE.AND P2, PT, R12.reuse, UR8, PT ;  /* 0x000000080c007c0c */ /* 0x040fe2000bf46270 */
[----:B------:R-:W-:Y:S01]  /*3760*/  UPLOP3.LUT UP1, UPT, UPT, UPT, UPT, 0x40, 0x4 ;  /* 0x000000000004789c */ /* 0x000fe20003f2e870 */
[----:B------:R-:W-:-:S13]  /*3770*/  ISETP.GE.AND P0, PT, R12, UR8, PT ;  /* 0x000000080c007c0c */ /* 0x000fda000bf06270 */
.L_x_336:
        /* <DEDUP_REMOVED lines=133> */
.L_x_335:
        /* <DEDUP_REMOVED lines=73> */
.L_x_337:
[----:B------:R-:W-:-:S09]  /*4460*/  UISETP.NE.OR UP1, UPT, UR5, URZ, UP1 ;  /* 0x000000ff0500728c */ /* 0x000fd20008f25670 */
[----:B------:R-:W-:Y:S05]  /*4470*/  BRA.U !UP1, `(.L_x_333) ;  /* 0x0000000109947547 */ /* 0x000fea000b800000 */
.L_x_334:
[----:B------:R-:W-:-:S13]  /*4480*/  ISETP.GE.AND P0, PT, R12, UR8, PT ;  /* 0x000000080c007c0c */ /* 0x000fda000bf06270 */
.L_x_338:
        /* <DEDUP_REMOVED lines=36> */
.L_x_333:
        /* <DEDUP_REMOVED lines=10> */
.L_x_339:
        /* <DEDUP_REMOVED lines=12> */
.L_x_332:
        /* <DEDUP_REMOVED lines=81> */
        .weak           $__internal_8_$__cuda_sm20_div_s64
        .type           $__internal_8_$__cuda_sm20_div_s64,@function
        .size           $__internal_8_$__cuda_sm20_div_s64,(.L_x_7160 - $__internal_8_$__cuda_sm20_div_s64)
$__internal_8_$__cuda_sm20_div_s64:
        /* <DEDUP_REMOVED lines=71> */
[----:B------:R-:W-:Y:S01]  /*51b0*/  IMAD.MOV.U32 R15, RZ, RZ, 0x0 ;  /* 0x00000000ff0f7424 */ /* 0x000fe200078e00ff */
[----:B------:R-:W-:Y:S02]  /*51c0*/  ISETP.GE.AND P2, PT, R13, RZ, PT ;  /* 0x000000ff0d00720c */ /* 0x000fe40003f46270 */
[----:B------:R-:W-:Y:S02]  /*51d0*/  SEL R14, R11, R14, P0 ;  /* 0x0000000e0b0e7207 */ /* 0x000fe40000000000 */
[----:B------:R-:W-:-:S02]  /*51e0*/  IADD3 R11, P1, PT, RZ, -R10, RZ ;  /* 0x8000000aff0b7210 */ /* 0x000fc40007f3e0ff */
        /* <DEDUP_REMOVED lines=8> */
[----:B------:R-:W-:Y:S06]  /*5270*/  RET.REL.NODEC R14 `(_ZN5flash32flash_fwd_splitkv_combine_kernelI23Flash_fwd_kernel_traitsILi128ELi64ELi128ELi4ELb0ELb0EN7cutlass10bfloat16_tE19Flash_kernel_traitsILi128ELi64ELi128ELi4ES3_EELi4ELi6ELb1EEEvNS_16Flash_fwd_paramsE) ;  /* 0xffffffac0e607950 */ /* 0x000fec0003c3ffff */
.L_x_340:
        /* <DEDUP_REMOVED lines=16> */
.L_x_7160:


//--------------------- .text._ZN5flash32flash_fwd_splitkv_combine_kernelI23Flash_fwd_kernel_traitsILi128ELi64ELi128ELi4ELb0ELb0EN7cutlass10bfloat16_tE19Flash_kernel_traitsILi128ELi64ELi128ELi4ES3_EELi4ELi5ELb1EEEvNS_16Flash_fwd_paramsE --------------------------
	.section	.text._ZN5flash32flash_fwd_splitkv_combine_kernelI23Flash_fwd_kernel_traitsILi128ELi64ELi128ELi4ELb0ELb0EN7cutlass10bfloat16_tE19Flash_kernel_traitsILi128ELi64ELi128ELi4ES3_EELi4ELi5ELb1EEEvNS_16Flash_fwd_paramsE,"ax",@progbits
	.align	128
        .global         _ZN5flash32flash_fwd_splitkv_combine_kernelI23Flash_fwd_kernel_traitsILi128ELi64ELi128ELi4ELb0ELb0EN7cutlass10bfloat16_tE19Flash_kernel_traitsILi128ELi64ELi128ELi4ES3_EELi4ELi5ELb1EEEvNS_16Flash_fwd_paramsE
        .type           _ZN5flash32flash_fwd_splitkv_combine_kernelI23Flash_fwd_kernel_traitsILi128ELi64ELi128ELi4ELb0ELb0EN7cutlass10bfloat16_tE19Flash_kernel_traitsILi128ELi64ELi128ELi4ES3_EELi4ELi5ELb1EEEvNS_16Flash_fwd_paramsE,@function
        .size           _ZN5flash32flash_fwd_splitkv_combine_kernelI23Flash_fwd_kernel_traitsILi128ELi64ELi128ELi4ELb0ELb0EN7cutlass10bfloat16_tE19Flash_kernel_traitsILi128ELi64ELi128ELi4ES3_EELi4ELi5ELb1EEEvNS_16Flash_fwd_paramsE,(.L_x_7161 - _ZN5flash32flash_fwd_splitkv_combine_kernelI23Flash_fwd_kernel_traitsILi128ELi64ELi128ELi4ELb0ELb0EN7cutlass10bfloat16_tE19Flash_kernel_traitsILi128ELi64ELi128ELi4ES3_EELi4ELi5ELb1EEEvNS_16Flash_fwd_paramsE)
        .other          _ZN5flash32flash_fwd_splitkv_combine_kernelI23Flash_fwd_kernel_traitsILi128ELi64ELi128ELi4ELb0ELb0EN7cutlass10bfloat16_tE19Flash_kernel_traitsILi128ELi64ELi128ELi4ES3_EELi4ELi5ELb1EEEvNS_16Flash_fwd_paramsE,@"STO_CUDA_ENTRY STV_DEFAULT"
_ZN5flash32flash_fwd_splitkv_combine_kernelI23Flash_fwd_kernel_traitsILi128ELi64ELi128ELi4ELb0ELb0EN7cutlass10bfloat16_tE19Flash_kernel_traitsILi128ELi64ELi128ELi4ES3_EELi4ELi5ELb1EEEvNS_16Flash_fwd_paramsE:
.text._ZN5flash32flash_fwd_splitkv_combine_kernelI23Flash_fwd_kernel_traitsILi128ELi64ELi128ELi4ELb0ELb0EN7cutlass10bfloat16_tE19Flash_kernel_traitsILi128ELi64ELi128ELi4ES3_EELi4ELi5ELb1EEEvNS_16Flash_fwd_paramsE:
[----:B------:R-:W-:Y:S01]  /*0000*/  LDC R1, c[0x0][0x37c] ;  /* 0x0000df00ff017b82 */ /* 0x000fe20000000800 */
[----:B------:R-:W0:Y:S07]  /*0010*/  LDCU UR8, c[0x0][0x3e0] ;  /* 0x00007c00ff0877ac */ /* 0x000e2e0008000800 */
[----:B------:R-:W1:Y:S01]  /*0020*/  S2UR UR13, SR_CTAID.X ;  /* 0x00000000000d79c3 */ /* 0x000e620000002500 */
[----:B------:R-:W0:Y:S02]  /*0030*/  LDCU.64 UR14, c[0x0][0x430] ;  /* 0x00008600ff0e77ac */ /* 0x000e240008000a00 */
[----:B0-----:R-:W-:-:S02]  /*0040*/  UIMAD UR8, UR8, UR15, URZ ;  /* 0x0000000f080872a4 */ /* 0x001fc4000f8e02ff */
[----:B-1----:R-:W-:Y:S02]  /*0050*/  USHF.L.U32 UR13, UR13, 0x2, URZ ;  /* 0x000000020d0d7899 */ /* 0x002fe400080006ff */
[----:B------:R-:W-:-:S04]  /*0060*/  UIMAD UR14, UR8, UR14, URZ ;  /* 0x0000000e080e72a4 */ /* 0x000fc8000f8e02ff */
[----:B------:R-:W-:-:S04]  /*0070*/  UISETP.LT.AND UP0, UPT, UR14, UR15, UPT ;  /* 0x0000000f0e00728c */ /* 0x000fc8000bf01270 */
[----:B------:R-:W-:Y:S02]  /*0080*/  USEL UR12, UR14, UR15, UP0 ;  /* 0x0000000f0e0c7287 */ /* 0x000fe40008000000 */
[----:B------:R-:W-:Y:S02]  /*0090*/  USHF.R.S32.HI UR15, URZ, 0x1f, UR14 ;  /* 0x0000001fff0f7899 */ /* 0x000fe4000801140e */
        /* <DEDUP_REMOVED lines=28> */
.L_x_341:
[----:B------:R-:W-:Y:S01]  /*0260*/  IMAD.U32 R16, RZ, RZ, UR14 ;  /* 0x0000000eff107e24 */ /* 0x000fe2000f8e00ff */
[----:B------:R-:W-:Y:S01]  /*0270*/  MOV R20, UR12 ;  /* 0x0000000c00147c02 */ /* 0x000fe20008000f00 */
[----:B------:R-:W-:Y:S01]  /*0280*/  IMAD.U32 R21, RZ, RZ, UR15 ;  /* 0x0000000fff157e24 */ /* 0x000fe2000f8e00ff */
[----:B------:R-:W-:Y:S02]  /*0290*/  MOV R19, UR7 ;  /* 0x0000000700137c02 */ /* 0x000fe40008000f00 */
[----:B------:R-:W-:Y:S02]  /*02a0*/  MOV R18, 0x2c0 ;  /* 0x000002c000127802 */ /* 0x000fe40000000f00 */
[----:B------:R-:W-:Y:S05]  /*02b0*/  CALL.REL.NOINC `($__internal_9_$__cuda_sm20_div_s64) ;  /* 0x0000004800407944 */ /* 0x000fea0003c00000 */
[----:B------:R-:W-:-:S07]  /*02c0*/  MOV R11, R13 ;  /* 0x0000000d000b7202 */ /* 0x000fce0000000f00 */
.L_x_342:
        /* <DEDUP_REMOVED lines=30> */
.L_x_344:
[----:B------:R-:W-:Y:S01]  /*04b0*/  IMAD.MOV.U32 R16, RZ, RZ, R10 ;  /* 0x000000ffff107224 */ /* 0x000fe200078e000a */
[----:B------:R-:W-:Y:S02]  /*04c0*/  MOV R21, R11 ;  /* 0x0000000b00157202 */ /* 0x000fe40000000f00 */
[----:B------:R-:W-:Y:S02]  /*04d0*/  MOV R18, 0x4f0 ;  /* 0x000004f000127802 */ /* 0x000fe40000000f00 */
[----:B------:R-:W-:Y:S05]  /*04e0*/  CALL.REL.NOINC `($__internal_9_$__cuda_sm20_div_s64) ;  /* 0x0000004400b47944 */ /* 0x000fea0003c00000 */
[----:B------:R-:W-:Y:S02]  /*04f0*/  MOV R4, R10 ;  /* 0x0000000a00047202 */ /* 0x000fe40000000f00 */
[----:B------:R-:W-:Y:S02]  /*0500*/  MOV R5, R13 ;  /* 0x0000000d00057202 */ /* 0x000fe40000000f00 */
.L_x_345:
[----:B------:R-:W-:Y:S05]  /*0510*/  BSYNC.RECONVERGENT B0 ;  /* 0x0000000000007941 */ /* 0x000fea0003800200 */
.L_x_343:
        /* <DEDUP_REMOVED lines=57> */
.L_x_347:
[----:B------:R-:W-:Y:S01]  /*08b0*/  IMAD.MOV.U32 R16, RZ, RZ, R20 ;  /* 0x000000ffff107224 */ /* 0x000fe200078e0014 */
[----:B------:R-:W-:Y:S01]  /*08c0*/  MOV R20, R11 ;  /* 0x0000000b00147202 */ /* 0x000fe20000000f00 */
[----:B------:R-:W-:Y:S01]  /*08d0*/  IMAD.MOV.U32 R21, RZ, RZ, R19 ;  /* 0x000000ffff157224 */ /* 0x000fe200078e0013 */
[----:B------:R-:W-:Y:S02]  /*08e0*/  MOV R19, R29 ;  /* 0x0000001d00137202 */ /* 0x000fe40000000f00 */
[----:B------:R-:W-:Y:S02]  /*08f0*/  MOV R18, 0x910 ;  /* 0x0000091000127802 */ /* 0x000fe40000000f00 */
[----:B------:R-:W-:Y:S05]  /*0900*/  CALL.REL.NOINC `($__internal_9_$__cuda_sm20_div_s64) ;  /* 0x0000004000ac7944 */ /* 0x000fea0003c00000 */
[----:B------:R-:W-:Y:S02]  /*0910*/  MOV R12, R10 ;  /* 0x0000000a000c7202 */ /* 0x000fe40000000f00 */
.L_x_348:
[----:B------:R-:W-:Y:S05]  /*0920*/  BSYNC.RECONVERGENT B0 ;  /* 0x0000000000007941 */ /* 0x000fea0003800200 */
.L_x_346:
        /* <DEDUP_REMOVED lines=69> */
[----:B------:R-:W-:Y:S02]  /*0d80*/  ULOP3.LUT UR10, UR10, UR5, URZ, 0x3c, !UPT ;  /* 0x000000050a0a7292 */ /* 0x000fe4000f8e3cff */
[----:B------:R-:W-:Y:S01]  /*0d90*/  UMOV UR17, UR23 ;  /* 0x0000001700117c82 */ /* 0x000fe20008000000 */
[----:B------:R-:W-:Y:S01]  /*0da0*/  ISETP.LE.AND P0, PT, RZ, UR22, PT ;  /* 0x00000016ff007c0c */ /* 0x000fe2000bf03270 */
[----:B------:R-:W-:Y:S01]  /*0db0*/  UIADD3 UR19, UPT, UPT, -UR17, URZ, URZ ;  /* 0x000000ff11137290 */ /* 0x000fe2000fffe1ff */
[----:B------:R-:W0:Y:S03]  /*0dc0*/  LDCU.U8 UR18, c[0x0][0x549] ;  /* 0x0000a920ff1277ac */ /* 0x000e260008000000 */
[----:B------:R-:W-:-:S04]  /*0dd0*/  UIMAD UR19, UR20, UR19, UR21 ;  /* 0x00000013141372a4 */ /* 0x000fc8000f8e0215 */
[----:B------:R-:W-:Y:S02]  /*0de0*/  @!P1 VIADD R0, R0, -UR16 ;  /* 0x8000001000009c36 */ /* 0x000fe40008000000 */
[----:B------:R-:W-:Y:S01]  /*0df0*/  @!P1 VIADD R3, R3, 0x1 ;  /* 0x0000000103039836 */ /* 0x000fe20000000000 */
[----:B------:R-:W-:Y:S01]  /*0e00*/  ISETP.NE.AND P1, PT, RZ, UR6, PT ;  /* 0x00000006ff007c0c */ /* 0x000fe2000bf25270 */
[----:B------:R-:W-:Y:S01]  /*0e10*/  UISETP.GT.U32.AND UP1, UPT, UR20, UR19, UPT ;  /* 0x000000131400728c */ /* 0x000fe2000bf24070 */
[----:B------:R-:W-:Y:S01]  /*0e20*/  ISETP.GE.U32.AND P2, PT, R0, UR16, PT ;  /* 0x0000001000007c0c */ /* 0x000fe2000bf46070 */
[----:B0-----:R-:W-:-:S09]  /*0e30*/  UISETP.NE.AND UP0, UPT, UR18, URZ, UPT ;  /* 0x000000ff1200728c */ /* 0x001fd2000bf05270 */
[----:B------:R-:W-:Y:S02]  /*0e40*/  @!UP1 UIADD3 UR19, UPT, UPT, UR19, -UR20, URZ ;  /* 0x8000001413139290 */ /* 0x000fe4000fffe0ff */
[----:B------:R-:W-:Y:S01]  /*0e50*/  USEL UR9, UR9, 0x1, !UP0 ;  /* 0x0000000109097887 */ /* 0x000fe2000c000000 */
[----:B------:R-:W-:Y:S01]  /*0e60*/  @P2 VIADD R3, R3, 0x1 ;  /* 0x0000000103032836 */ /* 0x000fe20000000000 */
[----:B------:R-:W-:Y:S02]  /*0e70*/  UISETP.GE.U32.AND UP3, UPT, UR19, UR20, UPT ;  /* 0x000000141300728c */ /* 0x000fe4000bf66070 */
[----:B------:R-:W-:Y:S01]  /*0e80*/  UISETP.GE.AND UP0, UPT, UR10, URZ, UPT ;  /* 0x000000ff0a00728c */ /* 0x000fe2000bf06270 */
[----:B------:R-:W-:Y:S01]  /*0e90*/  @!P0 IMAD.MOV R3, RZ, RZ, -R3 ;  /* 0x000000ffff038224 */ /* 0x000fe200078e0a03 */
[----:B------:R-:W-:Y:S01]  /*0ea0*/  @!P1 LOP3.LUT R3, RZ, UR16, RZ, 0x33, !PT ;  /* 0x00000010ff039c12 */ /* 0x000fe2000f8e33ff */
[----:B------:R-:W-:Y:S02]  /*0eb0*/  @!UP1 UIADD3 UR17, UPT, UPT, UR17, 0x1, URZ ;  /* 0x0000000111119890 */ /* 0x000fe4000fffe0ff */
[----:B------:R-:W-:Y:S01]  /*0ec0*/  UISETP.NE.AND UP1, UPT, UR11, URZ, UPT ;  /* 0x000000ff0b00728c */ /* 0x000fe2000bf25270 */
[----:B------:R-:W-:Y:S01]  /*0ed0*/  ISETP.LT.U32.AND P0, PT, R12, R3, PT ;  /* 0x000000030c00720c */ /* 0x000fe20003f01070 */
[----:B------:R-:W-:Y:S01]  /*0ee0*/  USHF.R.S32.HI UR11, URZ, 0x1f, UR6 ;  /* 0x0000001fff0b7899 */ /* 0x000fe20008011406 */
[----:B------:R-:W-:Y:S01]  /*0ef0*/  SHF.R.S32.HI R7, RZ, 0x1f, R3 ;  /* 0x0000001fff077819 */ /* 0x000fe20000011403 */
[----:B------:R-:W-:-:S02]  /*0f00*/  @UP3 UIADD3 UR17, UPT, UPT, UR17, 0x1, URZ ;  /* 0x0000000111113890 */ /* 0x000fc4000fffe0ff */
[----:B------:R-:W-:Y:S01]  /*0f10*/  USEL UR10, URZ, 0x1, !UP1 ;  /* 0x00000001ff0a7887 */ /* 0x000fe2000c800000 */
[CC--:B------:R-:W-:Y:S01]  /*0f20*/  ISETP.LT.AND.EX P0, PT, R13.reuse, R7.reuse, PT, P0 ;  /* 0x000000070d00720c */ /* 0x0c0fe20003f01300 */
[----:B------:R-:W-:Y:S02]  /*0f30*/  @!UP0 UIADD3 UR17, UPT, UPT, -UR17, URZ, URZ ;  /* 0x000000ff11118290 */ /* 0x000fe4000fffe1ff */
[----:B------:R-:W-:Y:S01]  /*0f40*/  ULOP3.LUT UR10, UR11, UR10, URZ, 0xfc, !UPT ;  /* 0x0000000a0b0a7292 */ /* 0x000fe2000f8efcff */
[C---:B------:R-:W-:Y:S01]  /*0f50*/  SEL R0, R13.reuse, R7, P0 ;  /* 0x000000070d007207 */ /* 0x040fe20000000000 */
[----:B------:R-:W-:Y:S01]  /*0f60*/  @!UP2 ULOP3.LUT UR17, URZ, UR5, URZ, 0x33, !UPT ;  /* 0x00000005ff11a292 */ /* 0x000fe2000f8e33ff */
        /* <DEDUP_REMOVED lines=24> */
.L_x_350:
[----:B------:R-:W-:Y:S01]  /*10f0*/  IMAD.MOV.U32 R16, RZ, RZ, R12 ;  /* 0x000000ffff107224 */ /* 0x000fe200078e000c */
[----:B------:R-:W-:Y:S01]  /*1100*/  MOV R20, R8 ;  /* 0x0000000800147202 */ /* 0x000fe20000000f00 */
[----:B------:R-:W-:Y:S01]  /*1110*/  IMAD.MOV.U32 R21, RZ, RZ, R13 ;  /* 0x000000ffff157224 */ /* 0x000fe200078e000d */
[----:B------:R-:W-:Y:S02]  /*1120*/  MOV R19, R0 ;  /* 0x0000000000137202 */ /* 0x000fe40000000f00 */
[----:B------:R-:W-:Y:S02]  /*1130*/  MOV R18, 0x1150 ;  /* 0x0000115000127802 */ /* 0x000fe40000000f00 */
[----:B------:R-:W-:Y:S05]  /*1140*/  CALL.REL.NOINC `($__internal_9_$__cuda_sm20_div_s64) ;  /* 0x00000038009c7944 */ /* 0x000fea0003c00000 */
[----:B------:R-:W-:Y:S02]  /*1150*/  MOV R34, R10 ;  /* 0x0000000a00227202 */ /* 0x000fe40000000f00 */
[----:B------:R-:W-:Y:S02]  /*1160*/  MOV R35, R13 ;  /* 0x0000000d00237202 */ /* 0x000fe40000000f00 */
.L_x_351:
[----:B------:R-:W-:Y:S05]  /*1170*/  BSYNC.RECONVERGENT B0 ;  /* 0x0000000000007941 */ /* 0x000fea0003800200 */
.L_x_349:
        /* <DEDUP_REMOVED lines=57> */
.L_x_353:
[----:B------:R-:W-:Y:S01]  /*1510*/  IMAD.MOV.U32 R16, RZ, RZ, R4 ;  /* 0x000000ffff107224 */ /* 0x000fe200078e0004 */
[----:B------:R-:W-:Y:S01]  /*1520*/  MOV R21, R5 ;  /* 0x0000000500157202 */ /* 0x000fe20000000f00 */
[----:B------:R-:W-:Y:S01]  /*1530*/  IMAD.MOV.U32 R20, RZ, RZ, R7 ;  /* 0x000000ffff147224 */ /* 0x000fe200078e0007 */
[----:B------:R-:W-:Y:S02]  /*1540*/  MOV R18, 0x1560 ;  /* 0x0000156000127802 */ /* 0x000fe40000000f00 */
[----:B------:R-:W-:Y:S05]  /*1550*/  CALL.REL.NOINC `($__internal_9_$__cuda_sm20_div_s64) ;  /* 0x0000003400987944 */ /* 0x000fea0003c00000 */
[----:B------:R-:W-:Y:S02]  /*1560*/  MOV R14, R10 ;  /* 0x0000000a000e7202 */ /* 0x000fe40000000f00 */
[----:B------:R-:W-:Y:S02]  /*1570*/  MOV R15, R13 ;  /* 0x0000000d000f7202 */ /* 0x000fe40000000f00 */
.L_x_354:
[----:B------:R-:W-:Y:S05]  /*1580*/  BSYNC.RECONVERGENT B0 ;  /* 0x0000000000007941 */ /* 0x000fea0003800200 */
.L_x_352:
[----:B------:R-:W0:Y:S01]  /*1590*/  LDC R3, c[0x0][0x434] ;  /* 0x00010d00ff037b82 */ /* 0x000e220000000800 */
[----:B------:R-:W1:Y:S01]  /*15a0*/  S2R R4, SR_TID.X ;  /* 0x0000000000047919 */ /* 0x000e620000002100 */
[----:B------:R-:W-:Y:S01]  /*15b0*/  IMAD.MOV.U32 R12, RZ, RZ, RZ ;  /* 0x000000ffff0c7224 */ /* 0x000fe200078e00ff */
        /* <DEDUP_REMOVED lines=19> */
[----:B------:R-:W-:Y:S01]  /*16f0*/  LOP3.LUT R2, R2, R3, RZ, 0x3c, !PT ;  /* 0x0000000302027212 */ /* 0x000fe200078e3cff */
[----:B------:R-:W-:Y:S02]  /*1700*/  IMAD.HI.U32 R12, R13, R9, R12 ;  /* 0x000000090d0c7227 */ /* 0x000fe400078e000c */
[----:B------:R-:W0:Y:S01]  /*1710*/  @!P1 S2R R9, SR_CgaCtaId ;  /* 0x0000000000099919 */ /* 0x000e220000008800 */
[----:B------:R-:W-:Y:S02]  /*1720*/  ISETP.GE.AND P2, PT, R2, RZ, PT ;  /* 0x000000ff0200720c */ /* 0x000fe40003f46270 */
[----:B------:R-:W-:Y:S01]  /*1730*/  @!P1 MOV R2, 0x400 ;  /* 0x0000040000029802 */ /* 0x000fe20000000f00 */
[----:B------:R-:W-:Y:S01]  /*1740*/  IMAD.HI.U32 R19, R12, R5, RZ ;  /* 0x000000050c137227 */ /* 0x000fe200078e00ff */
[----:B------:R-:W-:-:S03]  /*1750*/  SHF.R.U32.HI R12, RZ, 0x5, R4 ;  /* 0x00000005ff0c7819 */ /* 0x000fc60000011604 */
[----:B------:R-:W-:-:S04]  /*1760*/  IMAD.MOV R13, RZ, RZ, -R19 ;  /* 0x000000ffff0d7224 */ /* 0x000fc800078e0a13 */
[C---:B------:R-:W-:Y:S02]  /*1770*/  IMAD R13, R6.reuse, R13, R5 ;  /* 0x0000000d060d7224 */ /* 0x040fe400078e0205 */
[----:B------:R-:W1:Y:S03]  /*1780*/  @!P1 S2R R5, SR_CgaCtaId ;  /* 0x0000000000059919 */ /* 0x000e660000008800 */
[----:B------:R-:W-:-:S13]  /*1790*/  ISETP.GT.U32.AND P0, PT, R6, R13, PT ;  /* 0x0000000d0600720c */ /* 0x000fda0003f04070 */
[-C--:B------:R-:W-:Y:S01]  /*17a0*/  @!P0 IADD3 R13, PT, PT, R13, -R6.reuse, RZ ;  /* 0x800000060d0d8210 */ /* 0x080fe20007ffe0ff */
[----:B------:R-:W-:Y:S01]  /*17b0*/  @!P0 VIADD R19, R19, 0x1 ;  /* 0x0000000113138836 */ /* 0x000fe20000000000 */
[----:B------:R-:W-:Y:S02]  /*17c0*/  ISETP.NE.AND P0, PT, R3, RZ, PT ;  /* 0x000000ff0300720c */ /* 0x000fe40003f05270 */
[----:B------:R-:W-:Y:S01]  /*17d0*/  ISETP.GE.U32.AND P3, PT, R13, R6, PT ;  /* 0x000000060d00720c */ /* 0x000fe20003f66070 */
[----:B---3--:R-:W-:Y:S01]  /*17e0*/  IMAD R6, R3, UR5, RZ ;  /* 0x0000000503067c24 */ /* 0x008fe2000f8e02ff */
[----:B0-----:R-:W-:-:S05]  /*17f0*/  @!P1 LEA R9, R9, R2, 0x18 ;  /* 0x0000000209099211 */ /* 0x001fca00078ec0ff */
[----:B------:R-:W-:-:S04]  /*1800*/  @!P1 IMAD R9, R16, 0x14, R9 ;  /* 0x0000001410099824 */ /* 0x000fc800078e0209 */
[----:B------:R-:W-:Y:S01]  /*1810*/  @!P1 IMAD.IADD R10, R9, 0x1, R10 ;  /* 0x00000001090a9824 */ /* 0x000fe200078e020a */
[----:B-1----:R-:W-:Y:S01]  /*1820*/  @!P1 LEA R2, R5, R2, 0x18 ;  /* 0x0000000205029211 */ /* 0x002fe200078ec0ff */
[----:B------:R-:W-:Y:S01]  /*1830*/  @P3 VIADD R19, R19, 0x1 ;  /* 0x0000000113133836 */ /* 0x000fe20000000000 */
[----:B------:R-:W-:-:S03]  /*1840*/  LOP3.LUT R9, R4, 0x1f, RZ, 0xc0, !PT ;  /* 0x0000001f04097812 */ /* 0x000fc600078ec0ff */
[----:B------:R-:W-:Y:S01]  /*1850*/  @!P2 IMAD.MOV R19, RZ, RZ, -R19 ;  /* 0x000000ffff13a224 */ /* 0x000fe200078e0a13 */
[----:B------:R-:W-:Y:S01]  /*1860*/  @!P0 LOP3.LUT R19, RZ, R3, RZ, 0x33, !PT ;  /* 0x00000003ff138212 */ /* 0x000fe200078e33ff */
[----:B------:R-:W-:Y:S01]  /*1870*/  @!P1 IMAD R13, R9, 0x14, R2 ;  /* 0x00000014090d9824 */ /* 0x000fe200078e0202 */
[----:B--2---:R-:W-:-:S03]  /*1880*/  ISETP.GE.AND P0, PT, R16, UR17, PT ;  /* 0x0000001110007c0c */ /* 0x004fc6000bf06270 */
        /* <DEDUP_REMOVED lines=22> */
.L_x_356:
[----:B0-----:R-:W-:Y:S05]  /*19f0*/  BSYNC.RECONVERGENT B0 ;  /* 0x0000000000007941 */ /* 0x001fea0003800200 */
.L_x_355:
[----:B-----5:R0:W-:Y:S01]  /*1a00*/  @!P1 STS [R10], R17 ;  /* 0x000000110a009388 */ /* 0x0201e20000000800 */
[----:B------:R-:W2:Y:S01]  /*1a10*/  I2F.RP R24, R21 ;  /* 0x0000001500187306 */ /* 0x000ea20000209400 */
[----:B------:R-:W-:Y:S01]  /*1a20*/  HFMA2 R30, -RZ, RZ, 0, 0 ;  /* 0x00000000ff1e7431 */ /* 0x000fe200000001ff */
[----:B------:R-:W-:Y:S01]  /*1a30*/  BAR.SYNC.DEFER_BLOCKING 0x0 ;  /* 0x0000000000007b1d */ /* 0x000fe20000010000 */
[----:B------:R-:W-:-:S05]  /*1a40*/  ISETP.NE.AND P5, PT, R5, RZ, PT ;  /* 0x000000ff0500720c */ /* 0x000fca0003fa5270 */
[----:B------:R-:W-:Y:S02]  /*1a50*/  BSSY.RECONVERGENT B1, `(.L_x_357) ;  /* 0x000017a000017945 */ /* 0x000fe40003800200 */
[----:B0-----:R-:W0:Y:S01]  /*1a60*/  LDC R17, c[0x0][0x3e0] ;  /* 0x0000f800ff117b82 */ /* 0x001e220000000800 */
[----:B------:R2:W3:Y:S02]  /*1a70*/  @!P1 LDS R25, [R3] ;  /* 0x0000000003199984 */ /* 0x0004e40000000800 */
[----:B--2---:R-:W2:Y:S02]  /*1a80*/  MUFU.RCP R3, R24 ;  /* 0x0000001800037308 */ /* 0x004ea40000001000 */
[----:B---3--:R-:W3:Y:S01]  /*1a90*/  SHFL.BFLY PT, R20, R25, 0x10, 0x1f ;  /* 0x0e001f0019147f89 */ /* 0x008ee200000e0000 */
[----:B--2---:R-:W-:-:S05]  /*1aa0*/  VIADD R3, R3, 0xffffffe ;  /* 0x0ffffffe03037836 */ /* 0x004fca0000000000 */
[----:B------:R2:W-:Y:S02]  /*1ab0*/  F2I.FTZ.U32.TRUNC.NTZ R31, R3 ;  /* 0x00000003001f7305 */ /* 0x0005e4000021f000 */
[----:B--2---:R-:W-:Y:S02]  /*1ac0*/  IABS R3, R5 ;  /* 0x0000000500037213 */ /* 0x004fe40000000000 */
[----:B---3--:R-:W-:-:S03]  /*1ad0*/  FMNMX.FTZ R20, R20, R25, !PT ;  /* 0x0000001914147209 */ /* 0x008fc60007810000 */
[----:B------:R-:W-:Y:S02]  /*1ae0*/  IMAD.MOV R3, RZ, RZ, -R3 ;  /* 0x000000ffff037224 */ /* 0x000fe400078e0a03 */
[----:B------:R-:W2:Y:S02]  /*1af0*/  SHFL.BFLY PT, R13, R20, 0x8, 0x1f ;  /* 0x0d001f00140d7f89 */ /* 0x000ea400000e0000 */
[----:B--2---:R-:W-:-:S05]  /*1b00*/  FMNMX.FTZ R13, R20, R13, !PT ;  /* 0x0000000d140d7209 */ /* 0x004fca0007810000 */
[----:B------:R-:W2:Y:S02]  /*1b10*/  SHFL.BFLY PT, R16, R13, 0x4, 0x1f ;  /* 0x0c801f000d107f89 */ /* 0x000ea400000e0000 */
[----:B--2---:R-:W-:-:S05]  /*1b20*/  FMNMX.FTZ R16, R13, R16, !PT ;  /* 0x000000100d107209 */ /* 0x004fca0007810000 */
[----:B-1----:R-:W1:Y:S02]  /*1b30*/  SHFL.BFLY PT, R23, R16, 0x2, 0x1f ;  /* 0x0c401f0010177f89 */ /* 0x002e6400000e0000 */
[----:B-1----:R-:W-:Y:S02]  /*1b40*/  FMNMX.FTZ R23, R16, R23, !PT ;  /* 0x0000001710177209 */ /* 0x002fe40007810000 */
[----:B0-----:R-:W-:-:S03]  /*1b50*/  IABS R16, R17 ;  /* 0x0000001100107213 */ /* 0x001fc60000000000 */
[----:B------:R-:W0:Y:S01]  /*1b60*/  SHFL.BFLY PT, R2, R23, 0x1, 0x1f ;  /* 0x0c201f0017027f89 */ /* 0x000e2200000e0000 */
[----:B------:R-:W1:Y:S08]  /*1b70*/  I2F.RP R20, R16 ;  /* 0x0000001000147306 */ /* 0x000e700000209400 */
[----:B-1----:R-:W1:Y:S01]  /*1b80*/  MUFU.RCP R26, R20 ;  /* 0x00000014001a7308 */ /* 0x002e620000001000 */
[----:B0-----:R-:W-:-:S04]  /*1b90*/  FMNMX.FTZ R2, R23, R2, !PT ;  /* 0x0000000217027209 */ /* 0x001fc80007810000 */
[----:B------:R-:W-:-:S04]  /*1ba0*/  FSETP.NEU.FTZ.AND P0, PT, R2, -INF , PT ;  /* 0xff8000000200780b */ /* 0x000fc80003f1d000 */
[----:B------:R-:W-:Y:S01]  /*1bb0*/  FSEL R2, R2, RZ, P0 ;  /* 0x000000ff02027208 */ /* 0x000fe20000000000 */
[----:B-1----:R-:W-:-:S04]  /*1bc0*/  VIADD R26, R26, 0xffffffe ;  /* 0x0ffffffe1a1a7836 */ /* 0x002fc80000000000 */
[----:B------:R-:W-:Y:S01]  /*1bd0*/  FADD.FTZ R22, -R2, R25 ;  /* 0x0000001902167221 */ /* 0x000fe20000010100 */
[----:B------:R0:W-:Y:S03]  /*1be0*/  F2I.FTZ.U32.TRUNC.NTZ R27, R26 ;  /* 0x0000001a001b7305 */ /* 0x0001e6000021f000 */
[----:B------:R-:W-:-:S06]  /*1bf0*/  FMUL.FTZ R22, R22, 1.4426950216293334961 ;  /* 0x3fb8aa3b16167820 */ /* 0x000fcc0000410000 */
[----:B------:R-:W1:Y:S01]  /*1c00*/  MUFU.EX2 R22, R22 ;  /* 0x0000001600167308 */ /* 0x000e620000000800 */
[----:B0-----:R-:W-:Y:S01]  /*1c10*/  IMAD.MOV.U32 R26, RZ, RZ, RZ ;  /* 0x000000ffff1a7224 */ /* 0x001fe200078e00ff */
[----:B-1----:R-:W0:Y:S02]  /*1c20*/  SHFL.BFLY PT, R13, R22, 0x10, 0x1f ;  /* 0x0e001f00160d7f89 */ /* 0x002e2400000e0000 */
[----:B0-----:R-:W-:Y:S01]  /*1c30*/  FADD.FTZ R13, R22, R13 ;  /* 0x0000000d160d7221 */ /* 0x001fe20000010000 */
[----:B------:R-:W-:-:S04]  /*1c40*/  IMAD.MOV R22, RZ, RZ, -R31 ;  /* 0x000000ffff167224 */ /* 0x000fc800078e0a1f */
[----:B------:R-:W0:Y:S01]  /*1c50*/  SHFL.BFLY PT, R10, R13, 0x8, 0x1f ;  /* 0x0d001f000d0a7f89 */ /* 0x000e2200000e0000 */
[----:B------:R-:W-:-:S04]  /*1c60*/  IMAD R22, R22, R21, RZ ;  /* 0x0000001516167224 */ /* 0x000fc800078e02ff */
[----:B------:R-:W-:-:S04]  /*1c70*/  IMAD.HI.U32 R22, R31, R22, R30 ;  /* 0x000000161f167227 */ /* 0x000fc800078e001e */
        /* <DEDUP_REMOVED lines=9> */
[----:B------:R-:W-:-:S04]  /*1d10*/  IMAD.HI.U32 R13, R13, R10, RZ ;  /* 0x0000000a0d0d7227 */ /* 0x000fc800078e00ff */
[----:B------:R-:W-:Y:S02]  /*1d20*/  IMAD R24, R22, R3, R10 ;  /* 0x0000000316187224 */ /* 0x000fe400078e020a */
[----:B------:R-:W-:-:S03]  /*1d30*/  IMAD.MOV R3, RZ, RZ, -R13 ;  /* 0x000000ffff037224 */ /* 0x000fc600078e0a0d */
[----:B------:R-:W-:Y:S01]  /*1d40*/  ISETP.GT.U32.AND P2, PT, R21, R24, PT ;  /* 0x000000181500720c */ /* 0x000fe20003f44070 */
[----:B------:R-:W-:Y:S01]  /*1d50*/  IMAD R3, R16, R3, R10 ;  /* 0x0000000310037224 */ /* 0x000fe200078e020a */
[C---:B------:R-:W-:Y:S02]  /*1d60*/  LOP3.LUT R10, R18.reuse, R21, RZ, 0x3c, !PT ;  /* 0x00000015120a7212 */ /* 0x040fe400078e3cff */
[----:B------:R-:W-:Y:S02]  /*1d70*/  LOP3.LUT R18, R18, R17, RZ, 0x3c, !PT ;  /* 0x0000001112127212 */ /* 0x000fe400078e3cff */
[----:B------:R-:W-:Y:S02]  /*1d80*/  ISETP.GT.U32.AND P0, PT, R16, R3, PT ;  /* 0x000000031000720c */ /* 0x000fe40003f04070 */
[----:B------:R-:W-:Y:S01]  /*1d90*/  ISETP.GE.AND P3, PT, R10, RZ, PT ;  /* 0x000000ff0a00720c */ /* 0x000fe20003f66270 */
[----:B0-----:R-:W-:-:S04]  /*1da0*/  FADD.FTZ R23, R23, R20 ;  /* 0x0000001417177221 */ /* 0x001fc80000010000 */
[-C--:B------:R-:W-:Y:S01]  /*1db0*/  @!P2 IADD3 R24, PT, PT, R24, -R21.reuse, RZ ;  /* 0x800000151818a210 */ /* 0x080fe20007ffe0ff */
[----:B------:R-:W-:Y:S01]  /*1dc0*/  @!P2 VIADD R22, R22, 0x1 ;  /* 0x000000011616a836 */ /* 0x000fe20000000000 */
[----:B------:R-:W0:Y:S01]  /*1dd0*/  SHFL.BFLY PT, R20, R23, 0x1, 0x1f ;  /* 0x0c201f0017147f89 */ /* 0x000e2200000e0000 */
[----:B------:R-:W-:Y:S02]  /*1de0*/  ISETP.GE.AND P2, PT, R18, RZ, PT ;  /* 0x000000ff1200720c */ /* 0x000fe40003f46270 */
[----:B------:R-:W-:Y:S01]  /*1df0*/  ISETP.GE.U32.AND P1, PT, R24, R21, PT ;  /* 0x000000151800720c */ /* 0x000fe20003f26070 */
[----:B------:R-:W-:Y:S01]  /*1e00*/  @!P0 IMAD.IADD R3, R3, 0x1, -R16 ;  /* 0x0000000103038824 */ /* 0x000fe200078e0a10 */
[----:B------:R-:W-:Y:S01]  /*1e10*/  @!P0 IADD3 R13, PT, PT, R13, 0x1, RZ ;  /* 0x000000010d0d8810 */ /* 0x000fe20007ffe0ff */
[----:B------:R-:W-:Y:S01]  /*1e20*/  IMAD.MOV.U32 R24, RZ, RZ, 0x7f800000 ;  /* 0x7f800000ff187424 */ /* 0x000fe200078e00ff */
[----:B------:R-:W-:Y:S02]  /*1e30*/  ISETP.NE.AND P0, PT, R17, RZ, PT ;  /* 0x000000ff1100720c */ /* 0x000fe40003f05270 */
[----:B------:R-:W-:-:S07]  /*1e40*/  ISETP.GE.U32.AND P4, PT, R3, R16, PT ;  /* 0x000000100300720c */ /* 0x000fce0003f86070 */
[----:B------:R-:W-:-:S04]  /*1e50*/  @P1 VIADD R22, R22, 0x1 ;  /* 0x0000000116161836 */ /* 0x000fc80000000000 */
[----:B------:R-:W-:Y:S01]  /*1e60*/  @!P3 IMAD.MOV R22, RZ, RZ, -R22 ;  /* 0x000000ffff16b224 */ /* 0x000fe200078e0a16 */
[----:B------:R-:W-:Y:S01]  /*1e70*/  ISETP.NE.AND P3, PT, R19, RZ, PT ;  /* 0x000000ff1300720c */ /* 0x000fe20003f65270 */
[----:B------:R-:W-:Y:S01]  /*1e80*/  @P4 VIADD R13, R13, 0x1 ;  /* 0x000000010d0d4836 */ /* 0x000fe20000000000 */
[----:B------:R-:W-:Y:S01]  /*1e90*/  @!P5 LOP3.LUT R22, RZ, R21, RZ, 0x33, !PT ;  /* 0x00000015ff16d212 */ /* 0x000fe200078e33ff */
[----:B0-----:R-:W-:Y:S01]  /*1ea0*/  FADD.FTZ R20, R23, R20 ;  /* 0x0000001417147221 */ /* 0x001fe20000010000 */
[----:B------:R-:W-:Y:S01]  /*1eb0*/  SEL R10, RZ, 0x1, !P3 ;  /* 0x00000001ff0a7807 */ /* 0x000fe20005800000 */
[----:B------:R-:W-:Y:S01]  /*1ec0*/  IMAD.MOV.U32 R3, RZ, RZ, R13 ;  /* 0x000000ffff037224 */ /* 0x000fe200078e000d */
[----:B------:R-:W-:Y:S01]  /*1ed0*/  SHF.R.S32.HI R21, RZ, 0x1f, R5 ;  /* 0x0000001fff157819 */ /* 0x000fe20000011405 */
[----:B------:R-:W-:Y:S01]  /*1ee0*/  IMAD R5, R5, R6, RZ ;  /* 0x0000000605057224 */ /* 0x000fe200078e02ff */
[----:B------:R-:W-:Y:S02]  /*1ef0*/  FSETP.NE.FTZ.AND P1, PT, R20, RZ, PT ;  /* 0x000000ff1400720b */ /* 0x000fe40003f35000 */
[----:B------:R-:W-:-:S02]  /*1f00*/  @!P2 IADD3 R3, PT, PT, -R3, RZ, RZ ;  /* 0x000000ff0303a210 */ /* 0x000fc40007ffe1ff */
[----:B------:R-:W-:Y:S02]  /*1f10*/  @!P0 LOP3.LUT R3, RZ, R17, RZ, 0x33, !PT ;  /* 0x00000011ff038212 */ /* 0x000fe400078e33ff */
[----:B------:R-:W-:Y:S02]  /*1f20*/  LOP3.LUT P0, RZ, R4, 0x39f, RZ, 0xc0, !PT ;  /* 0x0000039f04ff7812 */ /* 0x000fe4000780c0ff */
[----:B------:R-:W-:Y:S01]  /*1f30*/  ISETP.LT.U32.AND P2, PT, R14, R22, PT ;  /* 0x000000160e00720c */ /* 0x000fe20003f41070 */
[----:B------:R-:W-:Y:S01]  /*1f40*/  IMAD R3, R3, UR9, RZ ;  /* 0x0000000903037c24 */ /* 0x000fe2000f8e02ff */
[----:B------:R-:W-:Y:S02]  /*1f50*/  SHF.R.S32.HI R19, RZ, 0x1f, R22 ;  /* 0x0000001fff137819 */ /* 0x000fe40000011416 */
[----:B------:R-:W-:Y:S01]  /*1f60*/  LOP3.LUT R10, R21, R10, RZ, 0xfc, !PT ;  /* 0x0000000a150a7212 */ /* 0x000fe200078efcff */
[----:B------:R-:W0:Y:S01]  /*1f70*/  @P1 MUFU.LG2 R13, R20 ;  /* 0x00000014000d1308 */ /* 0x000e220000000c00 */
        /* <DEDUP_REMOVED lines=55> */
.L_x_360:
[----:B------:R-:W-:Y:S01]  /*22f0*/  IMAD.MOV.U32 R16, RZ, RZ, R2 ;  /* 0x000000ffff107224 */ /* 0x000fe200078e0002 */
[----:B------:R-:W-:Y:S01]  /*2300*/  MOV R21, RZ ;  /* 0x000000ff00157202 */ /* 0x000fe20000000f00 */
[----:B------:R-:W-:Y:S01]  /*2310*/  IMAD.MOV.U32 R20, RZ, RZ, R32 ;  /* 0x000000ffff147224 */ /* 0x000fe200078e0020 */
[----:B------:R-:W-:Y:S02]  /*2320*/  MOV R18, 0x2340 ;  /* 0x0000234000127802 */ /* 0x000fe40000000f00 */
[----:B------:R-:W-:Y:S05]  /*2330*/  CALL.REL.NOINC `($__internal_9_$__cuda_sm20_div_s64) ;  /* 0x0000002800207944 */ /* 0x000fea0003c00000 */
[----:B------:R-:W-:Y:S02]  /*2340*/  IADD3 R15, PT, PT, -R10, RZ, RZ ;  /* 0x000000ff0a0f7210 */ /* 0x000fe40007ffe1ff */
[----:B------:R-:W-:-:S03]  /*2350*/  MOV R33, R13 ;  /* 0x0000000d00217202 */ /* 0x000fc60000000f00 */
[----:B------:R-:W-:Y:S01]  /*2360*/  IMAD R14, R32, R15, R2 ;  /* 0x0000000f200e7224 */ /* 0x000fe200078e0202 */
[----:B------:R-:W-:-:S07]  /*2370*/  MOV R32, R10 ;  /* 0x0000000a00207202 */ /* 0x000fce0000000f00 */
.L_x_361:
[----:B------:R-:W-:Y:S01]  /*2380*/  IABS R15, UR12 ;  /* 0x0000000c000f7c13 */ /* 0x000fe20008000000 */
[----:B------:R-:W-:Y:S01]  /*2390*/  IMAD R0, R0, R11, RZ ;  /* 0x0000000b00007224 */ /* 0x000fe200078e02ff */
[----:B------:R-:W-:Y:S01]  /*23a0*/  IABS R10, R14 ;  /* 0x0000000e000a7213 */ /* 0x000fe20000000000 */
[----:B------:R-:W-:Y:S01]  /*23b0*/  BSSY.RECONVERGENT B0, `(.L_x_362) ;  /* 0x000003f000007945 */ /* 0x000fe20003800200 */
[----:B------:R-:W0:Y:S01]  /*23c0*/  I2F.U32.RP R16, R15 ;  /* 0x0000000f00107306 */ /* 0x000e220000209000 */
[----:B------:R-:W-:Y:S01]  /*23d0*/  IMAD R29, R8, R29, R0 ;  /* 0x0000001d081d7224 */ /* 0x000fe200078e0200 */
[----:B------:R-:W-:-:S04]  /*23e0*/  LOP3.LUT R0, R14, UR12, RZ, 0x3c, !PT ;  /* 0x0000000c0e007c12 */ /* 0x000fc8000f8e3cff */
[----:B------:R-:W-:Y:S02]  /*23f0*/  ISETP.GE.AND P0, PT, R0, RZ, PT ;  /* 0x000000ff0000720c */ /* 0x000fe40003f06270 */
        /* <DEDUP_REMOVED lines=51> */
.L_x_363:
[----:B------:R-:W-:Y:S01]  /*2730*/  IMAD.MOV.U32 R16, RZ, RZ, R32 ;  /* 0x000000ffff107224 */ /* 0x000fe200078e0020 */
[----:B------:R-:W-:Y:S01]  /*2740*/  MOV R21, R33 ;  /* 0x0000002100157202 */ /* 0x000fe20000000f00 */
[----:B------:R-:W-:Y:S01]  /*2750*/  IMAD.MOV.U32 R20, RZ, RZ, R28 ;  /* 0x000000ffff147224 */ /* 0x000fe200078e001c */
[----:B------:R-:W-:Y:S02]  /*2760*/  MOV R18, 0x2780 ;  /* 0x0000278000127802 */ /* 0x000fe40000000f00 */
[----:B------:R-:W-:Y:S05]  /*2770*/  CALL.REL.NOINC `($__internal_9_$__cuda_sm20_div_s64) ;  /* 0x0000002400107944 */ /* 0x000fea0003c00000 */
[----:B------:R-:W-:-:S05]  /*2780*/  IADD3 R13, PT, PT, -R10, RZ, RZ ;  /* 0x000000ff0a0d7210 */ /* 0x000fca0007ffe1ff */
[----:B------:R-:W-:Y:S02]  /*2790*/  IMAD R28, R13, R28, R32 ;  /* 0x0000001c0d1c7224 */ /* 0x000fe400078e0220 */
.L_x_364:
[----:B------:R-:W-:Y:S05]  /*27a0*/  BSYNC.RECONVERGENT B0 ;  /* 0x0000000000007941 */ /* 0x000fea0003800200 */
.L_x_362:
        /* <DEDUP_REMOVED lines=8> */
[----:B------:R-:W-:Y:S01]  /*2830*/  ISETP.NE.AND P5, PT, R11, RZ, PT ;  /* 0x000000ff0b00720c */ /* 0x000fe20003fa5270 */
[----:B------:R-:W3:Y:S01]  /*2840*/  I2F.U32.RP R21, R18 ;  /* 0x0000001200157306 */ /* 0x000ee20000209000 */
[----:B0-----:R-:W-:-:S07]  /*2850*/  UISETP.NE.AND UP0, UPT, UR15, URZ, UPT ;  /* 0x000000ff0f00728c */ /* 0x001fce000bf05270 */
        /* <DEDUP_REMOVED lines=12> */
[----:B------:R0:W3:Y:S01]  /*2920*/  MUFU.RCP R30, R14 ;  /* 0x0000000e001e7308 */ /* 0x0000e20000001000 */
[----:B------:R-:W-:Y:S02]  /*2930*/  IMAD.MOV.U32 R26, RZ, RZ, RZ ;  /* 0x000000ffff1a7224 */ /* 0x000fe400078e00ff */
[----:B-1----:R-:W-:Y:S02]  /*2940*/  HFMA2 R34, -RZ, RZ, 0, 0 ;  /* 0x00000000ff227431 */ /* 0x002fe400000001ff */
[----:B--2---:R-:W-:-:S03]  /*2950*/  IMAD.MOV R21, RZ, RZ, -R35 ;  /* 0x000000ffff157224 */ /* 0x004fc600078e0a23 */
[----:B------:R-:W1:Y:S01]  /*2960*/  I2F.U32.RP R13, R16 ;  /* 0x00000010000d7306 */ /* 0x000e620000209000 */
[----:B------:R-:W-:Y:S01]  /*2970*/  IMAD R22, R21, R18, RZ ;  /* 0x0000001215167224 */ /* 0x000fe200078e02ff */
[----:B------:R-:W-:Y:S01]  /*2980*/  IABS R21, R10 ;  /* 0x0000000a00157213 */ /* 0x000fe20000000000 */
[----:B0-----:R-:W-:-:S05]  /*2990*/  IMAD R14, R23, R20, RZ ;  /* 0x00000014170e7224 */ /* 0x001fca00078e02ff */
[----:B------:R-:W-:Y:S01]  /*29a0*/  I2F.U32.RP R32, R19 ;  /* 0x0000001300207306 */ /* 0x000fe20000209000 */
[----:B---3--:R-:W-:Y:S01]  /*29b0*/  IADD3 R30, PT, PT, R30, 0xffffffe, RZ ;  /* 0x0ffffffe1e1e7810 */ /* 0x008fe20007ffe0ff */
[----:B------:R-:W-:Y:S01]  /*29c0*/  IMAD.HI.U32 R22, R35, R22, R34 ;  /* 0x0000001623167227 */ /* 0x000fe200078e0022 */
[----:B------:R-:W-:-:S03]  /*29d0*/  IABS R23, R7 ;  /* 0x0000000700177213 */ /* 0x000fc60000000000 */
[----:B------:R-:W-:Y:S01]  /*29e0*/  IMAD.HI.U32 R14, R27, R14, R26 ;  /* 0x0000000e1b0e7227 */ /* 0x000fe200078e001a */
[----:B------:R-:W-:Y:S01]  /*29f0*/  IABS R27, R28 ;  /* 0x0000001c001b7213 */ /* 0x000fe20000000000 */
[----:B------:R-:W0:Y:S01]  /*2a00*/  F2I.FTZ.U32.TRUNC.NTZ R31, R30 ;  /* 0x0000001e001f7305 */ /* 0x000e22000021f000 */
[----:B------:R-:W-:Y:S01]  /*2a10*/  IABS R26, R11 ;  /* 0x0000000b001a7213 */ /* 0x000fe20000000000 */
[----:B------:R-:W-:Y:S02]  /*2a20*/  IMAD.MOV R23, RZ, RZ, -R23 ;  /* 0x000000ffff177224 */ /* 0x000fe400078e0a17 */
[----:B------:R-:W-:-:S04]  /*2a30*/  IMAD.HI.U32 R29, R14, R27, RZ ;  /* 0x0000001b0e1d7227 */ /* 0x000fc800078e00ff */
[----:B------:R-:W-:Y:S01]  /*2a40*/  IMAD.MOV R26, RZ, RZ, -R26 ;  /* 0x000000ffff1a7224 */ /* 0x000fe200078e0a1a */
[----:B-1----:R-:W1:Y:S01]  /*2a50*/  MUFU.RCP R13, R13 ;  /* 0x0000000d000d7308 */ /* 0x002e620000001000 */
[----:B------:R-:W-:-:S04]  /*2a60*/  IMAD.HI.U32 R22, R22, R21, RZ ;  /* 0x0000001516167227 */ /* 0x000fc800078e00ff */
[----:B------:R-:W-:Y:S01]  /*2a70*/  IMAD R27, R29, R26, R27 ;  /* 0x0000001a1d1b7224 */ /* 0x000fe200078e021b */
[----:B0-----:R-:W-:Y:S01]  /*2a80*/  IADD3 R14, PT, PT, RZ, -R31, RZ ;  /* 0x8000001fff0e7210 */ /* 0x001fe20007ffe0ff */
[----:B------:R-:W-:Y:S01]  /*2a90*/  IMAD R23, R22, R23, R21 ;  /* 0x0000001716177224 */ /* 0x000fe200078e0215 */
[----:B------:R-:W0:Y:S01]  /*2aa0*/  MUFU.RCP R32, R32 ;  /* 0x0000002000207308 */ /* 0x000e220000001000 */
[----:B------:R-:W-:Y:S01]  /*2ab0*/  IMAD.MOV.U32 R30, RZ, RZ, RZ ;  /* 0x000000ffff1e7224 */ /* 0x000fe200078e00ff */
[----:B------:R-:W-:Y:S01]  /*2ac0*/  ISETP.GT.U32.AND P3, PT, R20, R27, PT ;  /* 0x0000001b1400720c */ /* 0x000fe20003f64070 */
[----:B------:R-:W-:Y:S01]  /*2ad0*/  IMAD R21, R14, R15, RZ ;  /* 0x0000000f0e157224 */ /* 0x000fe200078e02ff */
[----:B------:R-:W-:Y:S02]  /*2ae0*/  ISETP.GT.U32.AND P1, PT, R18, R23, PT ;  /* 0x000000171200720c */ /* 0x000fe40003f24070 */
[----:B------:R-:W-:Y:S01]  /*2af0*/  LOP3.LUT R26, R28, R11, RZ, 0x3c, !PT ;  /* 0x0000000b1c1a7212 */ /* 0x000fe200078e3cff */
[----:B------:R-:W-:Y:S01]  /*2b00*/  IMAD.HI.U32 R21, R31, R21, R30 ;  /* 0x000000151f157227 */ /* 0x000fe200078e001e */
[----:B------:R-:W-:-:S02]  /*2b10*/  IABS R14, R2 ;  /* 0x00000002000e7213 */ /* 0x000fc40000000000 */
[----:B-1----:R-:W-:Y:S02]  /*2b20*/  IADD3 R30, PT, PT, R13, 0xffffffe, RZ ;  /* 0x0ffffffe0d1e7810 */ /* 0x002fe40007ffe0ff */
[----:B------:R-:W-:Y:S01]  /*2b30*/  IABS R13, R17 ;  /* 0x00000011000d7213 */ /* 0x000fe20000000000 */
[----:B------:R-:W-:Y:S01]  /*2b40*/  IMAD.HI.U32 R21, R21, R14, RZ ;  /* 0x0000000e15157227 */ /* 0x000fe200078e00ff */
[----:B------:R1:W2:Y:S01]  /*2b50*/  F2I.FTZ.U32.TRUNC.NTZ R31, R30 ;  /* 0x0000001e001f7305 */ /* 0x0002a2000021f000 */
[----:B------:R-:W-:Y:S02]  /*2b60*/  @!P3 IADD3 R29, PT, PT, R29, 0x1, RZ ;  /* 0x000000011d1db810 */ /* 0x000fe40007ffe0ff */
[----:B------:R-:W-:Y:S01]  /*2b70*/  @!P3 IMAD.IADD R27, R27, 0x1, -R20 ;  /* 0x000000011b1bb824 */ /* 0x000fe200078e0a14 */
[----:B------:R-:W-:Y:S01]  /*2b80*/  @!P1 IADD3 R23, PT, PT, R23, -R18, RZ ;  /* 0x8000001217179210 */ /* 0x000fe20007ffe0ff */
[----:B0-----:R-:W-:Y:S01]  /*2b90*/  VIADD R32, R32, 0xffffffe ;  /* 0x0ffffffe20207836 */ /* 0x001fe20000000000 */
[----:B------:R-:W-:Y:S01]  /*2ba0*/  ISETP.GE.AND P2, PT, R26, RZ, PT ;  /* 0x000000ff1a00720c */ /* 0x000fe20003f46270 */
[----:B------:R-:W-:Y:S01]  /*2bb0*/  IMAD.MOV R13, RZ, RZ, -R13 ;  /* 0x000000ffff0d7224 */ /* 0x000fe200078e0a0d */
[----:B------:R-:W-:Y:S01]  /*2bc0*/  ISETP.GE.U32.AND P6, PT, R27, R20, PT ;  /* 0x000000141b00720c */ /* 0x000fe20003fc6070 */
[----:B------:R0:W3:Y:S01]  /*2bd0*/  F2I.FTZ.U32.TRUNC.NTZ R33, R32 ;  /* 0x0000002000217305 */ /* 0x0000e2000021f000 */
[----:B------:R-:W-:Y:S01]  /*2be0*/  LOP3.LUT R20, R10, R7, RZ, 0x3c, !PT ;  /* 0x000000070a147212 */ /* 0x000fe200078e3cff */
[----:B------:R-:W-:Y:S01]  /*2bf0*/  @!P1 VIADD R22, R22, 0x1 ;  /* 0x0000000116169836 */ /* 0x000fe20000000000 */
[----:B------:R-:W-:Y:S01]  /*2c00*/  ISETP.GE.U32.AND P4, PT, R23, R18, PT ;  /* 0x000000121700720c */ /* 0x000fe20003f86070 */
[----:B------:R-:W-:Y:S01]  /*2c10*/  IMAD R14, R21, R13, R14 ;  /* 0x0000000d150e7224 */ /* 0x000fe200078e020e */
[----:B------:R-:W-:Y:S01]  /*2c20*/  ISETP.GE.AND P0, PT, R20, RZ, PT ;  /* 0x000000ff1400720c */ /* 0x000fe20003f06270 */
[----:B-1----:R-:W-:Y:S01]  /*2c30*/  HFMA2 R30, -RZ, RZ, 0, 0 ;  /* 0x00000000ff1e7431 */ /* 0x002fe200000001ff */
[----:B------:R-:W-:Y:S01]  /*2c40*/  ISETP.NE.AND P3, PT, R7, RZ, PT ;  /* 0x000000ff0700720c */ /* 0x000fe20003f65270 */
[----:B--2---:R-:W-:Y:S01]  /*2c50*/  IMAD.MOV R13, RZ, RZ, -R31 ;  /* 0x000000ffff0d7224 */ /* 0x004fe200078e0a1f */
[----:B------:R-:W-:-:S02]  /*2c60*/  ISETP.GT.U32.AND P1, PT, R15, R14, PT ;  /* 0x0000000e0f00720c */ /* 0x000fc40003f24070 */
[----:B------:R-:W-:Y:S01]  /*2c70*/  IABS R20, R8 ;  /* 0x0000000800147213 */ /* 0x000fe20000000000 */
[----:B------:R-:W-:Y:S02]  /*2c80*/  @P6 VIADD R29, R29, 0x1 ;  /* 0x000000011d1d6836 */ /* 0x000fe40000000000 */
[----:B------:R-:W-:Y:S01]  /*2c90*/  IMAD R13, R13, R16, RZ ;  /* 0x000000100d0d7224 */ /* 0x000fe200078e02ff */
[----:B0-----:R-:W-:Y:S01]  /*2ca0*/  MOV R32, RZ ;  /* 0x000000ff00207202 */ /* 0x001fe20000000f00 */
[----:B------:R-:W-:Y:S02]  /*2cb0*/  @P4 VIADD R22, R22, 0x1 ;  /* 0x0000000116164836 */ /* 0x000fe40000000000 */
        /* <DEDUP_REMOVED lines=24> */
[----:B------:R-:W-:-:S04]  /*2e40*/  LOP3.LUT R14, R2, R17, RZ, 0x3c, !PT ;  /* 0x00000011020e7212 */ /* 0x000fc800078e3cff */
        /* <DEDUP_REMOVED lines=9> */
[----:B------:R-:W-:Y:S01]  /*2ee0*/  IMAD.WIDE R14, R14, UR5, RZ ;  /* 0x000000050e0e7c25 */ /* 0x000fe2000f8e02ff */
        /* <DEDUP_REMOVED lines=11> */
[----:B------:R-:W-:Y:S01]  /*2fa0*/  IMAD.WIDE.U32 R18, R0, UR15, R18 ;  /* 0x0000000f00127c25 */ /* 0x000fe2000f8e0012 */
[----:B------:R-:W-:-:S03]  /*2fb0*/  UIMAD UR15, UR8, UR15, URZ ;  /* 0x0000000f080f72a4 */ /* 0x000fc6000f8e02ff */
[----:B------:R-:W-:Y:S02]  /*2fc0*/  IMAD.MOV R21, RZ, RZ, -R21 ;  /* 0x000000ffff157224 */ /* 0x000fe400078e0a15 */
[----:B------:R-:W-:Y:S01]  /*2fd0*/  @!P2 IMAD.MOV R23, RZ, RZ, -R23 ;  /* 0x000000ffff17a224 */ /* 0x000fe200078e0a17 */
[----:B------:R-:W-:Y:S01]  /*2fe0*/  @!P5 LOP3.LUT R23, RZ, R8, RZ, 0x33, !PT ;  /* 0x00000008ff17d212 */ /* 0x000fe200078e33ff */
[----:B------:R-:W-:Y:S02]  /*2ff0*/  @!P0 IMAD.MOV R30, RZ, RZ, -R30 ;  /* 0x000000ffff1e8224 */ /* 0x000fe400078e0a1e */
[----:B------:R-:W-:Y:S01]  /*3000*/  IMAD R19, R0, UR17, R19 ;  /* 0x0000001100137c24 */ /* 0x000fe2000f8e0213 */
[----:B------:R-:W-:Y:S01]  /*3010*/  @!P1 LOP3.LUT R30, RZ, R6, RZ, 0x33, !PT ;  /* 0x00000006ff1e9212 */ /* 0x000fe200078e33ff */
[----:B------:R-:W-:Y:S01]  /*3020*/  IMAD R21, R17, R21, R2 ;  /* 0x0000001511157224 */ /* 0x000fe200078e0202 */
[----:B------:R-:W-:Y:S01]  /*3030*/  IADD3 R0, PT, PT, -R22, RZ, RZ ;  /* 0x000000ff16007210 */ /* 0x000fe20007ffe1ff */
[----:B------:R-:W-:Y:S01]  /*3040*/  IMAD.MOV R2, RZ, RZ, -R23 ;  /* 0x000000ffff027224 */ /* 0x000fe200078e0a17 */
[----:B------:R-:W-:Y:S01]  /*3050*/  UIMAD UR17, UR6, UR4, URZ ;  /* 0x00000004061172a4 */ /* 0x000fe2000f8e02ff */
[----:B------:R-:W-:Y:S01]  /*3060*/  IADD3 R11, PT, PT, -R30, RZ, RZ ;  /* 0x000000ff1e0b7210 */ /* 0x000fe20007ffe1ff */
[----:B------:R-:W-:Y:S01]  /*3070*/  IMAD.WIDE R18, R21, UR4, R18 ;  /* 0x0000000415127c25 */ /* 0x000fe2000f8e0212 */
        /* <DEDUP_REMOVED lines=19> */
.L_x_359:
[----:B------:R-:W0:Y:S01]  /*31b0*/  LDC.64 R2, c[0x0][0x420] ;  /* 0x00010800ff027b82 */ /* 0x000e220000000a00 */
[----:B------:R-:W-:-:S05]  /*31c0*/  IADD3 R0, PT, PT, R12, UR13, RZ ;  /* 0x0000000d0c007c10 */ /* 0x000fca000fffe0ff */
[----:B0-----:R-:W-:-:S05]  /*31d0*/  IMAD.WIDE.U32 R2, R0, 0x4, R2 ;  /* 0x0000000400027825 */ /* 0x001fca00078e0002 */
[----:B------:R1:W-:Y:S02]  /*31e0*/  STG.E desc[UR10][R2.64], R24 ;  /* 0x0000001802007986 */ /* 0x0003e4000c10190a */
.L_x_358:
[----:B------:R-:W-:Y:S05]  /*31f0*/  BSYNC.RECONVERGENT B1 ;  /* 0x0000000000017941 */ /* 0x000fea0003800200 */
.L_x_357:
        /* <DEDUP_REMOVED lines=14> */
.L_x_366:
[----:B------:R-:W-:Y:S05]  /*32e0*/  BSYNC.RECONVERGENT B0 ;  /* 0x0000000000007941 */ /* 0x000fea0003800200 */
.L_x_365:
[----:B------:R-:W-:Y:S01]  /*32f0*/  BAR.SYNC.DEFER_BLOCKING 0x0 ;  /* 0x0000000000007b1d */ /* 0x000fe20000010000 */
[----:B------:R-:W-:Y:S01]  /*3300*/  UISETP.GE.AND UP0, UPT, UR6, 0x1, UPT ;  /* 0x000000010600788c */ /* 0x000fe2000bf06270 */
[----:B------:R-:W-:Y:S02]  /*3310*/  HFMA2 R0, -RZ, RZ, 0, 0 ;  /* 0x00000000ff007431 */ /* 0x000fe400000001ff */
[----:B------:R-:W-:Y:S01]  /*3320*/  IMAD.SHL.U32 R7, R4, 0x4, RZ ;  /* 0x0000000404077824 */ /* 0x000fe200078e00ff */
[----:B012---:R-:W-:Y:S01]  /*3330*/  CS2R R2, SRZ ;  /* 0x0000000000027805 */ /* 0x007fe2000001ff00 */
[----:B------:R-:W-:-:S04]  /*3340*/  IMAD.MOV.U32 R5, RZ, RZ, RZ ;  /* 0x000000ffff057224 */ /* 0x000fc800078e00ff */
        /* <DEDUP_REMOVED lines=8> */
[----:B------:R-:W-:Y:S02]  /*33d0*/  UIADD3 UR15, UPT, UPT, UR14, -UR13, URZ ;  /* 0x8000000d0e0f7290 */ /* 0x000fe4000fffe0ff */
[----:B------:R-:W-:-:S02]  /*33e0*/  ULOP3.LUT UR9, UR6, 0x3, URZ, 0xc0, !UPT ;  /* 0x0000000306097892 */ /* 0x000fc4000f8ec0ff */
[----:B0-----:R-:W-:Y:S02]  /*33f0*/  UIMAD UR7, UR13, UR12, URZ ;  /* 0x0000000c0d0772a4 */ /* 0x001fe4000f8e02ff */
[----:B------:R-:W-:-:S04]  /*3400*/  UIMAD UR12, UR14, UR12, URZ ;  /* 0x0000000c0e0c72a4 */ /* 0x000fc8000f8e02ff */
[----:B------:R-:W-:Y:S01]  /*3410*/  IMAD.U32 R15, RZ, RZ, UR7 ;  /* 0x00000007ff0f7e24 */ /* 0x000fe2000f8e00ff */
[----:B------:R-:W-:-:S04]  /*3420*/  LEA R0, P0, R0, UR7, 0x2 ;  /* 0x0000000700007c11 */ /* 0x000fc8000f8010ff */
[----:B------:R-:W-:Y:S02]  /*3430*/  LEA.HI.X.SX32 R15, R15, RZ, 0x1, P0 ;  /* 0x000000ff0f0f7211 */ /* 0x000fe400000f0eff */
[----:B-1----:R-:W-:-:S04]  /*3440*/  LEA R14, P0, R0, UR4, 0x2 ;  /* 0x00000004000e7c11 */ /* 0x002fc8000f8010ff */
        /* <DEDUP_REMOVED lines=27> */
.L_x_371:
        /* <DEDUP_REMOVED lines=133> */
.L_x_370:
        /* <DEDUP_REMOVED lines=73> */
.L_x_372:
[----:B------:R-:W-:-:S09]  /*42e0*/  UISETP.NE.OR UP1, UPT, UR5, URZ, UP1 ;  /* 0x000000ff0500728c */ /* 0x000fd20008f25670 */
[----:B------:R-:W-:Y:S05]  /*42f0*/  BRA.U !UP1, `(.L_x_368) ;  /* 0x0000000109947547 */ /* 0x000fea000b800000 */
.L_x_369:
[----:B------:R-:W-:-:S13]  /*4300*/  ISETP.GE.AND P0, PT, R12, UR15, PT ;  /* 0x0000000f0c007c0c */ /* 0x000fda000bf06270 */
.L_x_373:
        /* <DEDUP_REMOVED lines=36> */
.L_x_368:
        /* <DEDUP_REMOVED lines=10> */
.L_x_374:
        /* <DEDUP_REMOVED lines=12> */
.L_x_367:
[----:B------:R-:W-:-:S04]  /*46b0*/  IADD3 R12, PT, PT, R12, UR13, RZ ;  /* 0x0000000d0c0c7c10 */ /* 0x000fc8000fffe0ff */
[----:B------:R-:W-:-:S13]  /*46c0*/  ISETP.GE.AND P0, PT, R12, UR14, PT ;  /* 0x0000000e0c007c0c */ /* 0x000fda000bf06270 */
[----:B------:R-:W-:Y:S05]  /*46d0*/  @P0 EXIT ;  /* 0x000000000000094d */ /* 0x000fea0003800000 */
[----:B------:R-:W-:Y:S01]  /*46e0*/  IABS R10, UR8 ;  /* 0x00000008000a7c13 */ /* 0x000fe20008000000 */
        /* <DEDUP_REMOVED lines=77> */
        .weak           $__internal_9_$__cuda_sm20_div_s64
        .type           $__internal_9_$__cuda_sm20_div_s64,@function
        .size           $__internal_9_$__cuda_sm20_div_s64,(.L_x_7161 - $__internal_9_$__cuda_sm20_div_s64)
$__internal_9_$__cuda_sm20_div_s64:
        /* <DEDUP_REMOVED lines=53> */
[CC--:B------:R-:W-:Y:S01]  /*4f10*/  ISETP.GE.U32.AND P2, PT, R13.reuse, R26.reuse, PT ;  /* 0x0000001a0d00720c */ /* 0x0c0fe20003f46070 */
        /* <DEDUP_REMOVED lines=13> */
[----:B------:R-:W-:Y:S01]  /*4ff0*/  ISETP.GE.U32.AND.EX P0, PT, R15, R27, PT, P0 ;  /* 0x0000001b0f00720c */ /* 0x000fe20003f06100 */
[----:B------:R-:W-:Y:S01]  /*5000*/  IMAD.MOV.U32 R15, RZ, RZ, 0x0 ;  /* 0x00000000ff0f7424 */ /* 0x000fe200078e00ff */
        /* <DEDUP_REMOVED lines=11> */
[----:B------:R-:W-:Y:S01]  /*50c0*/  SEL R13, R14, 0xffffffff, P0 ;  /* 0xffffffff0e0d7807 */ /* 0x000fe20000000000 */
[----:B------:R-:W-:Y:S01]  /*50d0*/  IMAD.MOV.U32 R14, RZ, RZ, R18 ;  /* 0x000000ffff0e7224 */ /* 0x000fe200078e0012 */
[----:B------:R-:W-:-:S03]  /*50e0*/  SEL R10, R10, 0xffffffff, P0 ;  /* 0xffffffff0a0a7807 */ /* 0x000fc60000000000 */
[----:B------:R-:W-:Y:S05]  /*50f0*/  RET.REL.NODEC R14 `(_ZN5flash32flash_fwd_splitkv_combine_kernelI23Flash_fwd_kernel_traitsILi128ELi64ELi128ELi4ELb0ELb0EN7cutlass10bfloat16_tE19Flash_kernel_traitsILi128ELi64ELi128ELi4ES3_EELi4ELi5ELb1EEEvNS_16Flash_fwd_paramsE) ;  /* 0xffffffac0ec07950 */ /* 0x000fea0003c3ffff */
.L_x_375:
        /* <DEDUP_REMOVED lines=16> */
.L_x_7161:


//--------------------- .text._ZN5flash32flash_fwd_splitkv_combine_kernelI23Flash_fwd_kernel_traitsILi128ELi64ELi128ELi4ELb0ELb0EN7cutlass10bfloat16_tE19Flash_kernel_traitsILi128ELi64ELi128ELi4ES3_EELi4ELi4ELb1EEEvNS_16Flash_fwd_paramsE --------------------------
	.section	.text._ZN5flash32flash_fwd_splitkv_combine_kernelI23Flash_fwd_kernel_traitsILi128ELi64ELi128ELi4ELb0ELb0EN7cutlass10bfloat16_tE19Flash_kernel_traitsILi128ELi64ELi128ELi4ES3_EELi4ELi4ELb1EEEvNS_16Flash_fwd_paramsE,"ax",@progbits
	.align	128
        .global         _ZN5flash32flash_fwd_splitkv_combine_kernelI23Flash_fwd_kernel_traitsILi128ELi64ELi128ELi4ELb0ELb0EN7cutlass10bfloat16_tE19Flash_kernel_traitsILi128ELi64ELi128ELi4ES3_EELi4ELi4ELb1EEEvNS_16Flash_fwd_paramsE
        .type           _ZN5flash32flash_fwd_splitkv_combine_kernelI23Flash_fwd_kernel_traitsILi128ELi64ELi128ELi4ELb0ELb0EN7cutlass10bfloat16_tE19Flash_kernel_traitsILi128ELi64ELi128ELi4ES3_EELi4ELi4ELb1EEEvNS_16Flash_fwd_paramsE,@function
        .size           _ZN5flash32flash_fwd_splitkv_combine_kernelI23Flash_fwd_kernel_traitsILi128ELi64ELi128ELi4ELb0ELb0EN7cutlass10bfloat16_tE19Flash_kernel_traitsILi128ELi64ELi128ELi4ES3_EELi4ELi4ELb1EEEvNS_16Flash_fwd_paramsE,(.L_x_7162 - _ZN5flash32flash_fwd_splitkv_combine_kernelI23Flash_fwd_kernel_traitsILi128ELi64ELi128ELi4ELb0ELb0EN7cutlass10bfloat16_tE19Flash_kernel_traitsILi128ELi64ELi128ELi4ES3_EELi4ELi4ELb1EEEvNS_16Flash_fwd_paramsE)
        .other          _ZN5flash32flash_fwd_splitkv_combine_kernelI23Flash_fwd_kernel_traitsILi128ELi64ELi128ELi4ELb0ELb0EN7cutlass10bfloat16_tE19Flash_kernel_traitsILi128ELi64ELi128ELi4ES3_EELi4ELi4ELb1EEEvNS_16Flash_fwd_paramsE,@"STO_CUDA_ENTRY STV_DEFAULT"
_ZN5flash32flash_fwd_splitkv_combine_kernelI23Flash_fwd_kernel_traitsILi128ELi64ELi128ELi4ELb0ELb0EN7cutlass10bfloat16_tE19Flash_kernel_traitsILi128ELi64ELi128ELi4ES3_EELi4ELi4ELb1EEEvNS_16Flash_fwd_paramsE:
.text._ZN5flash32flash_fwd_splitkv_combine_kernelI23Flash_fwd_kernel_traitsILi128ELi64ELi128ELi4ELb0ELb0EN7cutlass10bfloat16_tE19Flash_kernel_traitsILi128ELi64ELi128ELi4ES3_EELi4ELi4ELb1EEEvNS_16Flash_fwd_paramsE:
        /* <DEDUP_REMOVED lines=38> */
.L_x_376:
[----:B------:R-:W-:Y:S01]  /*0260*/  IMAD.U32 R14, RZ, RZ, UR16 ;  /* 0x00000010ff0e7e24 */ /* 0x000fe2000f8e00ff */
[----:B------:R-:W-:Y:S01]  /*0270*/  MOV R18, UR14 ;  /* 0x0000000e00127c02 */ /* 0x000fe20008000f00 */
[----:B------:R-:W-:Y:S01]  /*0280*/  IMAD.U32 R19, RZ, RZ, UR17 ;  /* 0x00000011ff137e24 */ /* 0x000fe2000f8e00ff */
[----:B------:R-:W-:Y:S02]  /*0290*/  MOV R17, UR9 ;  /* 0x0000000900117c02 */ /* 0x000fe40008000f00 */
[----:B------:R-:W-:Y:S02]  /*02a0*/  MOV R16, 0x2c0 ;  /* 0x000002c000107802 */ /* 0x000fe40000000f00 */
[----:B------:R-:W-:Y:S05]  /*02b0*/  CALL.REL.NOINC `($__internal_10_$__cuda_sm20_div_s64) ;  /* 0x0000004800387944 */ /* 0x000fea0003c00000 */
.L_x_377:
        /* <DEDUP_REMOVED lines=30> */
.L_x_379:
[----:B------:R-:W-:Y:S01]  /*04a0*/  IMAD.MOV.U32 R14, RZ, RZ, R10 ;  /* 0x000000ffff0e7224 */ /* 0x000fe200078e000a */
[----:B------:R-:W-:Y:S02]  /*04b0*/  MOV R19, R11 ;  /* 0x0000000b00137202 */ /* 0x000fe40000000f00 */
[----:B------:R-:W-:Y:S02]  /*04c0*/  MOV R16, 0x4e0 ;  /* 0x000004e000107802 */ /* 0x000fe40000000f00 */
[----:B------:R-:W-:Y:S05]  /*04d0*/  CALL.REL.NOINC `($__internal_10_$__cuda_sm20_div_s64) ;  /* 0x0000004400b07944 */ /* 0x000fea0003c00000 */
[----:B------:R-:W-:Y:S02]  /*04e0*/  MOV R4, R10 ;  /* 0x0000000a00047202 */ /* 0x000fe40000000f00 */
[----:B------:R-:W-:Y:S02]  /*04f0*/  MOV R5, R11 ;  /* 0x0000000b00057202 */ /* 0x000fe40000000f00 */
.L_x_380:
[----:B------:R-:W-:Y:S05]  /*0500*/  BSYNC.RECONVERGENT B0 ;  /* 0x0000000000007941 */ /* 0x000fea0003800200 */
.L_x_378:
        /* <DEDUP_REMOVED lines=57> */
.L_x_382:
[----:B------:R-:W-:Y:S01]  /*08a0*/  IMAD.MOV.U32 R14, RZ, RZ, R18 ;  /* 0x000000ffff0e7224 */ /* 0x000fe200078e0012 */
[----:B------:R-:W-:Y:S01]  /*08b0*/  MOV R18, R9 ;  /* 0x0000000900127202 */ /* 0x000fe20000000f00 */
[----:B------:R-:W-:Y:S01]  /*08c0*/  IMAD.MOV.U32 R19, RZ, RZ, R17 ;  /* 0x000000ffff137224 */ /* 0x000fe200078e0011 */
[----:B------:R-:W-:Y:S02]  /*08d0*/  MOV R17, R25 ;  /* 0x0000001900117202 */ /* 0x000fe40000000f00 */
[----:B------:R-:W-:Y:S02]  /*08e0*/  MOV R16, 0x900 ;  /* 0x0000090000107802 */ /* 0x000fe40000000f00 */
[----:B------:R-:W-:Y:S05]  /*08f0*/  CALL.REL.NOINC `($__internal_10_$__cuda_sm20_div_s64) ;  /* 0x0000004000a87944 */ /* 0x000fea0003c00000 */
.L_x_383:
[----:B------:R-:W-:Y:S05]  /*0900*/  BSYNC.RECONVERGENT B0 ;  /* 0x0000000000007941 */ /* 0x000fea0003800200 */
.L_x_381:
        /* <DEDUP_REMOVED lines=46> */
[----:B0-----:R-:W-:-:S03]  /*0bf0*/  VIADD R6, R6, 0xffffffe ;  /* 0x0ffffffe06067836 */ /* 0x001fc60000000000 */
[----:B------:R-:W-:Y:S02]  /*0c00*/  ULOP3.LUT UR22, UR6, UR11, URZ, 0x3c, !UPT ;  /* 0x0000000b06167292 */ /* 0x000fe4000f8e3cff */
[----:B------:R-:W-:Y:S01]  /*0c10*/  IMAD.U32 R2, RZ, RZ, UR6 ;  /* 0x00000006ff027e24 */ /* 0x000fe2000f8e00ff */
[----:B------:R-:W-:-:S03]  /*0c20*/  ULOP3.LUT UR6, UR6, UR5, URZ, 0x3c, !UPT ;  /* 0x0000000506067292 */ /* 0x000fc6000f8e3cff */
[----:B------:R-:W-:Y:S02]  /*0c30*/  ISETP.LE.AND P0, PT, RZ, UR22, PT ;  /* 0x00000016ff007c0c */ /* 0x000fe4000bf03270 */
        /* <DEDUP_REMOVED lines=20> */
[----:B------:R-:W-:Y:S01]  /*0d80*/  ISETP.LT.U32.AND P1, PT, R0, UR11, PT ;  /* 0x0000000b00007c0c */ /* 0x000fe2000bf21070 */
[----:B------:R-:W-:-:S04]  /*0d90*/  UIADD3 UR18, UPT, UPT, -UR19, URZ, URZ ;  /* 0x000000ff13127290 */ /* 0x000fc8000fffe1ff */
[----:B------:R-:W-:-:S04]  /*0da0*/  UIMAD UR18, UR20, UR18, UR21 ;  /* 0x00000012141272a4 */ /* 0x000fc8000f8e0215 */
[----:B------:R-:W-:-:S04]  /*0db0*/  UISETP.GT.U32.AND UP1, UPT, UR20, UR18, UPT ;  /* 0x000000121400728c */ /* 0x000fc8000bf24070 */
[----:B------:R-:W-:Y:S02]  /*0dc0*/  @!P1 VIADD R0, R0, -UR11 ;  /* 0x8000000b00009c36 */ /* 0x000fe40008000000 */
[----:B------:R-:W-:Y:S01]  /*0dd0*/  @!P1 VIADD R3, R3, 0x1 ;  /* 0x0000000103039836 */ /* 0x000fe20000000000 */
[----:B------:R-:W-:Y:S01]  /*0de0*/  ISETP.NE.AND P1, PT, RZ, UR7, PT ;  /* 0x00000007ff007c0c */ /* 0x000fe2000bf25270 */
[----:B0-----:R-:W-:Y:S01]  /*0df0*/  UISETP.NE.AND UP0, UPT, UR12, URZ, UPT ;  /* 0x000000ff0c00728c */ /* 0x001fe2000bf05270 */
[----:B------:R-:W-:Y:S02]  /*0e00*/  ISETP.GE.U32.AND P2, PT, R0, UR11, PT ;  /* 0x0000000b00007c0c */ /* 0x000fe4000bf46070 */
[----:B------:R-:W-:Y:S02]  /*0e10*/  @!UP1 UIADD3 UR18, UPT, UPT, UR18, -UR20, URZ ;  /* 0x8000001412129290 */ /* 0x000fe4000fffe0ff */
[----:B------:R-:W-:Y:S02]  /*0e20*/  USEL UR13, UR13, 0x1, !UP0 ;  /* 0x000000010d0d7887 */ /* 0x000fe4000c000000 */
[----:B------:R-:W-:-:S02]  /*0e30*/  UISETP.GE.U32.AND UP3, UPT, UR18, UR20, UPT ;  /* 0x000000141200728c */ /* 0x000fc4000bf66070 */
[----:B------:R-:W-:Y:S02]  /*0e40*/  UISETP.GE.AND UP0, UPT, UR6, URZ, UPT ;  /* 0x000000ff0600728c */ /* 0x000fe4000bf06270 */
[----:B------:R-:W-:-:S03]  /*0e50*/  @!UP1 UIADD3 UR19, UPT, UPT, UR19, 0x1, URZ ;  /* 0x0000000113139890 */ /* 0x000fc6000fffe0ff */
[----:B------:R-:W-:Y:S01]  /*0e60*/  @P2 VIADD R3, R3, 0x1 ;  /* 0x0000000103032836 */ /* 0x000fe20000000000 */
[----:B------:R-:W-:Y:S02]  /*0e70*/  UISETP.NE.AND UP1, UPT, UR10, URZ, UPT ;  /* 0x000000ff0a00728c */ /* 0x000fe4000bf25270 */
[----:B------:R-:W-:Y:S01]  /*0e80*/  USHF.R.S32.HI UR10, URZ, 0x1f, UR7 ;  /* 0x0000001fff0a7899 */ /* 0x000fe20008011407 */
[----:B------:R-:W-:Y:S01]  /*0e90*/  @!P0 IMAD.MOV R3, RZ, RZ, -R3 ;  /* 0x000000ffff038224 */ /* 0x000fe200078e0a03 */
[----:B------:R-:W-:Y:S01]  /*0ea0*/  @!P1 LOP3.LUT R3, RZ, UR11, RZ, 0x33, !PT ;  /* 0x0000000bff039c12 */ /* 0x000fe2000f8e33ff */
[----:B------:R-:W-:Y:S02]  /*0eb0*/  @UP3 UIADD3 UR19, UPT, UPT, UR19, 0x1, URZ ;  /* 0x0000000113133890 */ /* 0x000fe4000fffe0ff */
[----:B------:R-:W-:Y:S01]  /*0ec0*/  USEL UR6, URZ, 0x1, !UP1 ;  /* 0x00000001ff067887 */ /* 0x000fe2000c800000 */
[----:B------:R-:W-:Y:S01]  /*0ed0*/  ISETP.LT.U32.AND P0, PT, R10, R3, PT ;  /* 0x000000030a00720c */ /* 0x000fe20003f01070 */
[----:B------:R-:W-:Y:S01]  /*0ee0*/  @!UP0 UIADD3 UR19, UPT, UPT, -UR19, URZ, URZ ;  /* 0x000000ff13138290 */ /* 0x000fe2000fffe1ff */
[----:B------:R-:W-:Y:S01]  /*0ef0*/  SHF.R.S32.HI R7, RZ, 0x1f, R3 ;  /* 0x0000001fff077819 */ /* 0x000fe20000011403 */
[----:B------:R-:W-:-:S02]  /*0f00*/  ULOP3.LUT UR6, UR10, UR6, URZ, 0xfc, !UPT ;  /* 0x000000060a067292 */ /* 0x000fc4000f8efcff */
[----:B------:R-:W-:Y:S01]  /*0f10*/  @!UP2 ULOP3.LUT UR19, URZ, UR5, URZ, 0x33, !UPT ;  /* 0x00000005ff13a292 */ /* 0x000fe2000f8e33ff */
        /* <DEDUP_REMOVED lines=26> */
.L_x_385:
[----:B------:R-:W-:Y:S01]  /*10c0*/  IMAD.MOV.U32 R14, RZ, RZ, R10 ;  /* 0x000000ffff0e7224 */ /* 0x000fe200078e000a */
[----:B------:R-:W-:Y:S01]  /*10d0*/  MOV R18, R8 ;  /* 0x0000000800127202 */ /* 0x000fe20000000f00 */
[----:B------:R-:W-:Y:S01]  /*10e0*/  IMAD.MOV.U32 R19, RZ, RZ, R11 ;  /* 0x000000ffff137224 */ /* 0x000fe200078e000b */
[----:B------:R-:W-:Y:S02]  /*10f0*/  MOV R17, R0 ;  /* 0x0000000000117202 */ /* 0x000fe40000000f00 */
[----:B------:R-:W-:Y:S02]  /*1100*/  MOV R16, 0x1120 ;  /* 0x0000112000107802 */ /* 0x000fe40000000f00 */
[----:B------:R-:W-:Y:S05]  /*1110*/  CALL.REL.NOINC `($__internal_10_$__cuda_sm20_div_s64) ;  /* 0x0000003800a07944 */ /* 0x000fea0003c00000 */
[----:B------:R-:W-:Y:S02]  /*1120*/  MOV R32, R10 ;  /* 0x0000000a00207202 */ /* 0x000fe40000000f00 */
[----:B------:R-:W-:Y:S02]  /*1130*/  MOV R33, R11 ;  /* 0x0000000b00217202 */ /* 0x000fe40000000f00 */
.L_x_386:
[----:B------:R-:W-:Y:S05]  /*1140*/  BSYNC.RECONVERGENT B0 ;  /* 0x0000000000007941 */ /* 0x000fea0003800200 */
.L_x_384:
        /* <DEDUP_REMOVED lines=57> */
.L_x_388:
[----:B------:R-:W-:Y:S01]  /*14e0*/  IMAD.MOV.U32 R14, RZ, RZ, R4 ;  /* 0x000000ffff0e7224 */ /* 0x000fe200078e0004 */
[----:B------:R-:W-:Y:S01]  /*14f0*/  MOV R19, R5 ;  /* 0x0000000500137202 */ /* 0x000fe20000000f00 */
[----:B------:R-:W-:Y:S01]  /*1500*/  IMAD.MOV.U32 R18, RZ, RZ, R6 ;  /* 0x000000ffff127224 */ /* 0x000fe200078e0006 */
[----:B------:R-:W-:Y:S02]  /*1510*/  MOV R16, 0x1530 ;  /* 0x0000153000107802 */ /* 0x000fe40000000f00 */
[----:B------:R-:W-:Y:S05]  /*1520*/  CALL.REL.NOINC `($__internal_10_$__cuda_sm20_div_s64) ;  /* 0x00000034009c7944 */ /* 0x000fea0003c00000 */
[----:B------:R-:W-:Y:S02]  /*1530*/  MOV R20, R10 ;  /* 0x0000000a00147202 */ /* 0x000fe40000000f00 */
[----:B------:R-:W-:Y:S02]  /*1540*/  MOV R21, R11 ;  /* 0x0000000b00157202 */ /* 0x000fe40000000f00 */
.L_x_389:
[----:B------:R-:W-:Y:S05]  /*1550*/  BSYNC.RECONVERGENT B0 ;  /* 0x0000000000007941 */ /* 0x000fea0003800200 */
.L_x_387:
        /* <DEDUP_REMOVED lines=17> */
[----:B0-----:R-:W-:Y:S01]  /*1670*/  VIADD R11, R11, 0xffffffe ;  /* 0x0ffffffe0b0b7836 */ /* 0x001fe20000000000 */
[----:B------:R-:W-:-:S05]  /*1680*/  SHF.R.U32.HI R12, RZ, 0x2, R7 ;  /* 0x00000002ff0c7819 */ /* 0x000fca0000011607 */
[----:B------:R-:W0:Y:S02]  /*1690*/  F2I.FTZ.U32.TRUNC.NTZ R11, R11 ;  /* 0x0000000b000b7305 */ /* 0x000e24000021f000 */
[----:B0-----:R-:W-:-:S04]  /*16a0*/  IMAD.MOV R3, RZ, RZ, -R11 ;  /* 0x000000ffff037224 */ /* 0x001fc800078e0a0b */
[----:B------:R-:W-:Y:S01]  /*16b0*/  IMAD R5, R3, R4, RZ ;  /* 0x0000000403057224 */ /* 0x000fe200078e02ff */
[----:B------:R-:W-:Y:S02]  /*16c0*/  IABS R3, R2 ;  /* 0x0000000200037213 */ /* 0x000fe40000000000 */
[----:B------:R-:W-:Y:S01]  /*16d0*/  LOP3.LUT R2, R2, UR5, RZ, 0x3c, !PT ;  /* 0x0000000502027c12 */ /* 0x000fe2000f8e3cff */
[----:B------:R-:W-:Y:S02]  /*16e0*/  IMAD.HI.U32 R10, R11, R5, R10 ;  /* 0x000000050b0a7227 */ /* 0x000fe400078e000a */
[----:B------:R-:W0:Y:S01]  /*16f0*/  @!P1 S2R R5, SR_CgaCtaId ;  /* 0x0000000000059919 */ /* 0x000e220000008800 */
        /* <DEDUP_REMOVED lines=12> */
[----:B------:R-:W-:-:S03]  /*17c0*/  @!P1 SHF.L.U32 R4, R7, 0x2, RZ ;  /* 0x0000000207049819 */ /* 0x000fc600000006ff */
[----:B------:R-:W-:Y:S01]  /*17d0*/  @!P1 IMAD R5, R24, 0x14, R5 ;  /* 0x0000001418059824 */ /* 0x000fe200078e0205 */
[----:B------:R-:W-:Y:S02]  /*17e0*/  @!P1 LOP3.LUT R4, R4, 0xc, RZ, 0xc0, !PT ;  /* 0x0000000c04049812 */ /* 0x000fe400078ec0ff */
[----:B-1----:R-:W-:-:S03]  /*17f0*/  @!P1 LEA R3, R3, R2, 0x18 ;  /* 0x0000000203039211 */ /* 0x002fc600078ec0ff */
[----:B------:R-:W-:Y:S01]  /*1800*/  @P3 VIADD R13, R13, 0x1 ;  /* 0x000000010d0d3836 */ /* 0x000fe20000000000 */
[----:B------:R-:W-:-:S03]  /*1810*/  SHF.R.U32.HI R2, RZ, 0x4, R7 ;  /* 0x00000004ff027819 */ /* 0x000fc60000011607 */
[----:B------:R-:W-:Y:S01]  /*1820*/  @!P2 IMAD.MOV R13, RZ, RZ, -R13 ;  /* 0x000000ffff0da224 */ /* 0x000fe200078e0a0d */
[----:B------:R-:W-:Y:S01]  /*1830*/  @!P0 LOP3.LUT R13, RZ, UR5, RZ, 0x33, !PT ;  /* 0x00000005ff0d8c12 */ /* 0x000fe2000f8e33ff */
[C---:B------:R-:W-:Y:S01]  /*1840*/  @!P1 IMAD R3, R12.reuse, 0x14, R3 ;  /* 0x000000140c039824 */ /* 0x040fe200078e0203 */
[----:B--2---:R-:W-:Y:S02]  /*1850*/  ISETP.GE.AND P0, PT, R12, UR18, PT ;  /* 0x000000120c007c0c */ /* 0x004fe4000bf06270 */
[----:B------:R-:W-:Y:S01]  /*1860*/  @!P1 LEA R5, R2, R5, 0x2 ;  /* 0x0000000502059211 */ /* 0x000fe200078e10ff */
[----:B------:R-:W-:Y:S01]  /*1870*/  IMAD R10, R13, UR10, RZ ;  /* 0x0000000a0d0a7c24 */ /* 0x000fe2000f8e02ff */
[----:B------:R-:W0:Y:S01]  /*1880*/  LDCU.64 UR10, c[0x0][0x358] ;  /* 0x00006b00ff0a77ac */ /* 0x000e220008000a00 */
[----:B------:R-:W-:-:S03]  /*1890*/  @!P1 IMAD.IADD R4, R3, 0x1, R4 ;  /* 0x0000000103049824 */ /* 0x000fc600078e0204 */
        /* <DEDUP_REMOVED lines=19> */
.L_x_391:
[----:B0-----:R-:W-:Y:S05]  /*19d0*/  BSYNC.RECONVERGENT B0 ;  /* 0x0000000000007941 */ /* 0x001fea0003800200 */
.L_x_390:
[----:B-----5:R0:W-:Y:S01]  /*19e0*/  @!P1 STS [R4], R15 ;  /* 0x0000000f04009388 */ /* 0x0201e20000000800 */
[----:B------:R-:W2:Y:S01]  /*19f0*/  I2F.RP R30, R17 ;  /* 0x00000011001e7306 */ /* 0x000ea20000209400 */
[----:B------:R-:W-:Y:S01]  /*1a00*/  HFMA2 R28, -RZ, RZ, 0, 0 ;  /* 0x00000000ff1c7431 */ /* 0x000fe200000001ff */
[----:B------:R-:W-:Y:S01]  /*1a10*/  BAR.SYNC.DEFER_BLOCKING 0x0 ;  /* 0x0000000000007b1d */ /* 0x000fe20000010000 */
[----:B------:R-:W-:-:S05]  /*1a20*/  ISETP.NE.AND P5, PT, R10, RZ, PT ;  /* 0x000000ff0a00720c */ /* 0x000fca0003fa5270 */
[----:B------:R-:W-:Y:S02]  /*1a30*/  BSSY.RECONVERGENT B1, `(.L_x_392) ;  /* 0x0000177000017945 */ /* 0x000fe40003800200 */
[----:B0-----:R-:W0:Y:S01]  /*1a40*/  LDC R15, c[0x0][0x3e0] ;  /* 0x0000f800ff0f7b82 */ /* 0x001e220000000800 */
[----:B------:R-:W3:Y:S04]  /*1a50*/  @!P1 LDS R23, [R5] ;  /* 0x0000000005179984 */ /* 0x000ee80000000800 */
[----:B---3--:R-:W3:Y:S02]  /*1a60*/  SHFL.BFLY PT, R12, R23, 0x8, 0x1f ;  /* 0x0d001f00170c7f89 */ /* 0x008ee400000e0000 */
[----:B---3--:R-:W-:-:S05]  /*1a70*/  FMNMX.FTZ R12, R12, R23, !PT ;  /* 0x000000170c0c7209 */ /* 0x008fca0007810000 */
[----:B------:R-:W3:Y:S02]  /*1a80*/  SHFL.BFLY PT, R11, R12, 0x4, 0x1f ;  /* 0x0c801f000c0b7f89 */ /* 0x000ee400000e0000 */
[----:B---3--:R-:W-:Y:S02]  /*1a90*/  FMNMX.FTZ R11, R12, R11, !PT ;  /* 0x0000000b0c0b7209 */ /* 0x008fe40007810000 */
[----:B0-----:R-:W-:-:S03]  /*1aa0*/  IABS R12, R15 ;  /* 0x0000000f000c7213 */ /* 0x001fc60000000000 */
[----:B------:R-:W0:Y:S02]  /*1ab0*/  SHFL.BFLY PT, R16, R11, 0x2, 0x1f ;  /* 0x0c401f000b107f89 */ /* 0x000e2400000e0000 */
[----:B0-----:R-:W-:-:S05]  /*1ac0*/  FMNMX.FTZ R16, R11, R16, !PT ;  /* 0x000000100b107209 */ /* 0x001fca0007810000 */
[----:B------:R-:W0:Y:S02]  /*1ad0*/  SHFL.BFLY PT, R3, R16, 0x1, 0x1f ;  /* 0x0c201f0010037f89 */ /* 0x000e2400000e0000 */
[----:B0-----:R-:W-:Y:S02]  /*1ae0*/  FMNMX.FTZ R3, R16, R3, !PT ;  /* 0x0000000310037209 */ /* 0x001fe40007810000 */
[----:B------:R-:W1:Y:S02]  /*1af0*/  I2F.RP R16, R12 ;  /* 0x0000000c00107306 */ /* 0x000e640000209400 */
[----:B------:R-:W-:-:S04]  /*1b00*/  FSETP.NEU.FTZ.AND P0, PT, R3, -INF , PT ;  /* 0xff8000000300780b */ /* 0x000fc80003f1d000 */
[----:B------:R-:W-:Y:S02]  /*1b10*/  FSEL R4, R3, RZ, P0 ;  /* 0x000000ff03047208 */ /* 0x000fe40000000000 */
[----:B--2---:R-:W0:Y:S03]  /*1b20*/  MUFU.RCP R3, R30 ;  /* 0x0000001e00037308 */ /* 0x004e260000001000 */
[----:B------:R-:W-:-:S04]  /*1b30*/  FADD.FTZ R5, -R4, R23 ;  /* 0x0000001704057221 */ /* 0x000fc80000010100 */
[----:B------:R-:W-:Y:S01]  /*1b40*/  FMUL.FTZ R5, R5, 1.4426950216293334961 ;  /* 0x3fb8aa3b05057820 */ /* 0x000fe20000410000 */
[----:B-1----:R-:W1:Y:S08]  /*1b50*/  MUFU.RCP R26, R16 ;  /* 0x00000010001a7308 */ /* 0x002e700000001000 */
[----:B------:R-:W2:Y:S01]  /*1b60*/  MUFU.EX2 R5, R5 ;  /* 0x0000000500057308 */ /* 0x000ea20000000800 */
[----:B0-----:R-:W-:-:S07]  /*1b70*/  VIADD R3, R3, 0xffffffe ;  /* 0x0ffffffe03037836 */ /* 0x001fce0000000000 */
[----:B------:R-:W0:Y:S01]  /*1b80*/  F2I.FTZ.U32.TRUNC.NTZ R29, R3 ;  /* 0x00000003001d7305 */ /* 0x000e22000021f000 */
[----:B-1----:R-:W-:-:S07]  /*1b90*/  VIADD R26, R26, 0xffffffe ;  /* 0x0ffffffe1a1a7836 */ /* 0x002fce0000000000 */
[----:B------:R-:W1:Y:S01]  /*1ba0*/  F2I.FTZ.U32.TRUNC.NTZ R27, R26 ;  /* 0x0000001a001b7305 */ /* 0x000e62000021f000 */
[----:B--2---:R-:W2:Y:S01]  /*1bb0*/  SHFL.BFLY PT, R22, R5, 0x8, 0x1f ;  /* 0x0d001f0005167f89 */ /* 0x004ea200000e0000 */
[----:B0-----:R-:W-:Y:S01]  /*1bc0*/  IMAD.MOV R18, RZ, RZ, -R29 ;  /* 0x000000ffff127224 */ /* 0x001fe200078e0a1d */
[----:B------:R-:W-:-:S03]  /*1bd0*/  IABS R3, R10 ;  /* 0x0000000a00037213 */ /* 0x000fc60000000000 */
[----:B------:R-:W-:Y:S02]  /*1be0*/  IMAD R18, R18, R17, RZ ;  /* 0x0000001112127224 */ /* 0x000fe400078e02ff */
[----:B------:R-:W-:Y:S02]  /*1bf0*/  IMAD.MOV R3, RZ, RZ, -R3 ;  /* 0x000000ffff037224 */ /* 0x000fe400078e0a03 */
[----:B-1----:R-:W-:Y:S02]  /*1c00*/  IMAD.MOV R11, RZ, RZ, -R27 ;  /* 0x000000ffff0b7224 */ /* 0x002fe400078e0a1b */
[----:B------:R-:W-:Y:S02]  /*1c10*/  IMAD.MOV.U32 R26, RZ, RZ, RZ ;  /* 0x000000ffff1a7224 */ /* 0x000fe400078e00ff */
[----:B------:R-:W-:Y:S02]  /*1c20*/  IMAD R11, R11, R12, RZ ;  /* 0x0000000c0b0b7224 */ /* 0x000fe400078e02ff */
[----:B------:R-:W-:-:S04]  /*1c30*/  IMAD.HI.U32 R18, R29, R18, R28 ;  /* 0x000000121d127227 */ /* 0x000fc800078e001c */
[----:B--2---:R-:W-:Y:S01]  /*1c40*/  FADD.FTZ R22, R5, R22 ;  /* 0x0000001605167221 */ /* 0x004fe20000010000 */
[----:B------:R-:W-:Y:S01]  /*1c50*/  IABS R5, R14 ;  /* 0x0000000e00057213 */ /* 0x000fe20000000000 */
[----:B------:R-:W-:-:S03]  /*1c60*/  IMAD.HI.U32 R11, R27, R11, R26 ;  /* 0x0000000b1b0b7227 */ /* 0x000fc600078e001a */
[----:B------:R-:W0:Y:S01]  /*1c70*/  SHFL.BFLY PT, R19, R22, 0x4, 0x1f ;  /* 0x0c801f0016137f89 */ /* 0x000e2200000e0000 */
[----:B------:R-:W-:-:S04]  /*1c80*/  IMAD.HI.U32 R18, R18, R5, RZ ;  /* 0x0000000512127227 */ /* 0x000fc800078e00ff */
[----:B------:R-:W-:-:S04]  /*1c90*/  IMAD.HI.U32 R11, R11, R5, RZ ;  /* 0x000000050b0b7227 */ /* 0x000fc800078e00ff */
[----:B0-----:R-:W-:Y:S01]  /*1ca0*/  FADD.FTZ R19, R22, R19 ;  /* 0x0000001316137221 */ /* 0x001fe20000010000 */
[----:B------:R-:W-:Y:S02]  /*1cb0*/  IMAD R22, R18, R3, R5 ;  /* 0x0000000312167224 */ /* 0x000fe400078e0205 */
[----:B------:R-:W-:Y:S02]  /*1cc0*/  IMAD.MOV R3, RZ, RZ, -R11 ;  /* 0x000000ffff037224 */ /* 0x000fe400078e0a0b */
[----:B------:R-:W0:Y:S01]  /*1cd0*/  SHFL.BFLY PT, R16, R19, 0x2, 0x1f ;  /* 0x0c401f0013107f89 */ /* 0x000e2200000e0000 */
[----:B------:R-:W-:Y:S01]  /*1ce0*/  ISETP.GT.U32.AND P2, PT, R17, R22, PT ;  /* 0x000000161100720c */ /* 0x000fe20003f44070 */
[----:B------:R-:W-:Y:S01]  /*1cf0*/  IMAD R3, R12, R3, R5 ;  /* 0x000000030c037224 */ /* 0x000fe200078e0205 */
[C---:B------:R-:W-:Y:S02]  /*1d00*/  LOP3.LUT R5, R14.reuse, R17, RZ, 0x3c, !PT ;  /* 0x000000110e057212 */ /* 0x040fe400078e3cff */
[----:B------:R-:W-:-:S02]  /*1d10*/  LOP3.LUT R14, R14, R15, RZ, 0x3c, !PT ;  /* 0x0000000f0e0e7212 */ /* 0x000fc400078e3cff */
[----:B------:R-:W-:Y:S02]  /*1d20*/  ISETP.GT.U32.AND P0, PT, R12, R3, PT ;  /* 0x000000030c00720c */ /* 0x000fe40003f04070 */
[----:B------:R-:W-:-:S05]  /*1d30*/  ISETP.GE.AND P3, PT, R5, RZ, PT ;  /* 0x000000ff0500720c */ /* 0x000fca0003f66270 */
[-C--:B------:R-:W-:Y:S01]  /*1d40*/  @!P2 IADD3 R22, PT, PT, R22, -R17.reuse, RZ ;  /* 0x800000111616a210 */ /* 0x080fe20007ffe0ff */
[----:B------:R-:W-:Y:S01]  /*1d50*/  @!P2 VIADD R18, R18, 0x1 ;  /* 0x000000011212a836 */ /* 0x000fe20000000000 */
[----:B------:R-:W-:Y:S02]  /*1d60*/  ISETP.GE.AND P2, PT, R14, RZ, PT ;  /* 0x000000ff0e00720c */ /* 0x000fe40003f46270 */
[----:B------:R-:W-:Y:S01]  /*1d70*/  ISETP.GE.U32.AND P1, PT, R22, R17, PT ;  /* 0x000000111600720c */ /* 0x000fe20003f26070 */
[----:B------:R-:W-:Y:S01]  /*1d80*/  IMAD.MOV.U32 R22, RZ, RZ, 0x7f800000 ;  /* 0x7f800000ff167424 */ /* 0x000fe200078e00ff */
[----:B------:R-:W-:Y:S01]  /*1d90*/  @!P0 IADD3 R11, PT, PT, R11, 0x1, RZ ;  /* 0x000000010b0b8810 */ /* 0x000fe20007ffe0ff */
[----:B------:R-:W-:Y:S01]  /*1da0*/  @!P0 IMAD.IADD R3, R3, 0x1, -R12 ;  /* 0x0000000103038824 */ /* 0x000fe200078e0a0c */
[----:B------:R-:W-:Y:S01]  /*1db0*/  ISETP.NE.AND P0, PT, R15, RZ, PT ;  /* 0x000000ff0f00720c */ /* 0x000fe20003f05270 */
[----:B0-----:R-:W-:-:S03]  /*1dc0*/  FADD.FTZ R19, R19, R16 ;  /* 0x0000001013137221 */ /* 0x001fc60000010000 */
[----:B------:R-:W-:Y:S02]  /*1dd0*/  ISETP.GE.U32.AND P4, PT, R3, R12, PT ;  /* 0x0000000c0300720c */ /* 0x000fe40003f86070 */
[----:B------:R-:W0:Y:S03]  /*1de0*/  SHFL.BFLY PT, R16, R19, 0x1, 0x1f ;  /* 0x0c201f0013107f89 */ /* 0x000e2600000e0000 */
[----:B------:R-:W-:-:S04]  /*1df0*/  @P1 VIADD R18, R18, 0x1 ;  /* 0x0000000112121836 */ /* 0x000fc80000000000 */
[----:B------:R-:W-:Y:S01]  /*1e00*/  @!P3 IMAD.MOV R18, RZ, RZ, -R18 ;  /* 0x000000ffff12b224 */ /* 0x000fe200078e0a12 */
[----:B------:R-:W-:Y:S02]  /*1e10*/  ISETP.NE.AND P3, PT, R13, RZ, PT ;  /* 0x000000ff0d00720c */ /* 0x000fe40003f65270 */
[----:B------:R-:W-:Y:S01]  /*1e20*/  @!P5 LOP3.LUT R18, RZ, R17, RZ, 0x33, !PT ;  /* 0x00000011ff12d212 */ /* 0x000fe200078e33ff */
[----:B------:R-:W-:Y:S01]  /*1e30*/  @P4 VIADD R11, R11, 0x1 ;  /* 0x000000010b0b4836 */ /* 0x000fe20000000000 */
[----:B------:R-:W-:Y:S02]  /*1e40*/  SEL R12, RZ, 0x1, !P3 ;  /* 0x00000001ff0c7807 */ /* 0x000fe40005800000 */
[----:B------:R-:W-:Y:S01]  /*1e50*/  SHF.R.S32.HI R13, RZ, 0x1f, R10 ;  /* 0x0000001fff0d7819 */ /* 0x000fe2000001140a */
[----:B------:R-:W-:Y:S01]  /*1e60*/  IMAD.MOV.U32 R3, RZ, RZ, R11 ;  /* 0x000000ffff037224 */ /* 0x000fe200078e000b */
[----:B------:R-:W-:Y:S02]  /*1e70*/  SHF.R.S32.HI R5, RZ, 0x1f, R18 ;  /* 0x0000001fff057819 */ /* 0x000fe40000011412 */
[----:B------:R-:W-:-:S02]  /*1e80*/  LOP3.LUT R12, R13, R12, RZ, 0xfc, !PT ;  /* 0x0000000c0d0c7212 */ /* 0x000fc400078efcff */
[----:B------:R-:W-:Y:S02]  /*1e90*/  @!P2 IADD3 R3, PT, PT, -R3, RZ, RZ ;  /* 0x000000ff0303a210 */ /* 0x000fe40007ffe1ff */
[----:B------:R-:W-:Y:S02]  /*1ea0*/  @!P0 LOP3.LUT R3, RZ, R15, RZ, 0x33, !PT ;  /* 0x0000000fff038212 */ /* 0x000fe400078e33ff */
[----:B------:R-:W-:Y:S01]  /*1eb0*/  LOP3.LUT P0, RZ, R7, 0x3cf, RZ, 0xc0, !PT ;  /* 0x000003cf07ff7812 */ /* 0x000fe2000780c0ff */
[----:B0-----:R-:W-:Y:S01]  /*1ec0*/  FADD.FTZ R16, R19, R16 ;  /* 0x0000001013107221 */ /* 0x001fe20000010000 */
[----:B------:R-:W-:Y:S01]  /*1ed0*/  ISETP.LT.U32.AND P2, PT, R20, R18, PT ;  /* 0x000000121400720c */ /* 0x000fe20003f41070 */
[----:B------:R-:W-:-:S03]  /*1ee0*/  IMAD R3, R3, UR13, RZ ;  /* 0x0000000d03037c24 */ /* 0x000fc6000f8e02ff */
[----:B------:R-:W-:Y:S01]  /*1ef0*/  FSETP.NE.FTZ.AND P1, PT, R16, RZ, PT ;  /* 0x000000ff1000720b */ /* 0x000fe20003f35000 */
[----:B------:R-:W-:Y:S01]  /*1f00*/  IMAD R3, R12, R3, RZ ;  /* 0x000000030c037224 */ /* 0x000fe200078e02ff */
[----:B------:R-:W-:-:S04]  /*1f10*/  ISETP.LT.AND.EX P2, PT, R21, R5, PT, P2 ;  /* 0x000000051500720c */ /* 0x000fc80003f41320 */
[----:B------:R-:W-:-:S07]  /*1f20*/  SEL R5, R20, R18, P2 ;  /* 0x0000001214057207 */ /* 0x000fce0001000000 */
[----:B------:R-:W0:Y:S02]  /*1f30*/  @P1 MUFU.LG2 R11, R16 ;  /* 0x00000010000b1308 */ /* 0x000e240000000c00 */
[----:B0-----:R-:W-:Y:S01]  /*1f40*/  @P1 FFMA.FTZ R22, R11, 0.69314718246459960938, R4 ;  /* 0x3f3172180b161823 */ /* 0x001fe20000010004 */
[----:B------:R-:W-:Y:S01]  /*1f50*/  IMAD R4, R10, UR12, RZ ;  /* 0x0000000c0a047c24 */ /* 0x000fe2000f8e02ff */
        /* <DEDUP_REMOVED lines=29> */
[----:B------:R-:W-:Y:S01]  /*2130*/  MOV R10, RZ ;  /* 0x000000ff000a7202 */ /* 0x000fe20000000f00 */
[----:B------:R-:W-:Y:S01]  /*2140*/  HFMA2 R31, -RZ, RZ, 0, 0 ;  /* 0x00000000ff1f7431 */ /* 0x000fe200000001ff */
[----:B------:R-:W-:Y:S02]  /*2150*/  LEA.HI R13, R7, UR15, RZ, 0x1c ;  /* 0x0000000f070d7c11 */ /* 0x000fe4000f8fe0ff */
[----:B------:R-:W-:-:S03]  /*2160*/  ISETP.NE.U32.AND P0, PT, R30, RZ, PT ;  /* 0x000000ff1e00720c */ /* 0x000fc60003f05070 */
[----:B0-----:R-:W0:Y:S02]  /*2170*/  MUFU.RCP R12, R14 ;  /* 0x0000000e000c7308 */ /* 0x001e240000001000 */
[----:B0-----:R-:W-:-:S06]  /*2180*/  VIADD R12, R12, 0xffffffe ;  /* 0x0ffffffe0c0c7836 */ /* 0x001fcc0000000000 */
        /* <DEDUP_REMOVED lines=17> */
.L_x_395:
[----:B------:R-:W-:Y:S01]  /*22a0*/  LEA.HI R2, R7, UR15, RZ, 0x1c ;  /* 0x0000000f07027c11 */ /* 0x000fe2000f8fe0ff */
[----:B------:R-:W-:Y:S01]  /*22b0*/  IMAD.MOV.U32 R19, RZ, RZ, RZ ;  /* 0x000000ffff137224 */ /* 0x000fe200078e00ff */
[----:B------:R-:W-:Y:S02]  /*22c0*/  MOV R18, R30 ;  /* 0x0000001e00127202 */ /* 0x000fe40000000f00 */
[----:B------:R-:W-:Y:S01]  /*22d0*/  MOV R16, 0x2300 ;  /* 0x0000230000107802 */ /* 0x000fe20000000f00 */
[----:B------:R-:W-:Y:S02]  /*22e0*/  IMAD.MOV.U32 R14, RZ, RZ, R2 ;  /* 0x000000ffff0e7224 */ /* 0x000fe400078e0002 */
[----:B------:R-:W-:Y:S05]  /*22f0*/  CALL.REL.NOINC `($__internal_10_$__cuda_sm20_div_s64) ;  /* 0x0000002800287944 */ /* 0x000fea0003c00000 */
[----:B------:R-:W-:Y:S02]  /*2300*/  IADD3 R13, PT, PT, -R10, RZ, RZ ;  /* 0x000000ff0a0d7210 */ /* 0x000fe40007ffe1ff */
[----:B------:R-:W-:-:S03]  /*2310*/  MOV R31, R11 ;  /* 0x0000000b001f7202 */ /* 0x000fc60000000f00 */
[----:B------:R-:W-:Y:S01]  /*2320*/  IMAD R12, R30, R13, R2 ;  /* 0x0000000d1e0c7224 */ /* 0x000fe200078e0202 */
[----:B------:R-:W-:-:S07]  /*2330*/  MOV R30, R10 ;  /* 0x0000000a001e7202 */ /* 0x000fce0000000f00 */
.L_x_396:
        /* <DEDUP_REMOVED lines=59> */
.L_x_398:
[----:B------:R-:W-:Y:S01]  /*26f0*/  IMAD.MOV.U32 R14, RZ, RZ, R30 ;  /* 0x000000ffff0e7224 */ /* 0x000fe200078e001e */
[----:B------:R-:W-:Y:S01]  /*2700*/  MOV R19, R31 ;  /* 0x0000001f00137202 */ /* 0x000fe20000000f00 */
[----:B------:R-:W-:Y:S01]  /*2710*/  IMAD.MOV.U32 R18, RZ, RZ, R34 ;  /* 0x000000ffff127224 */ /* 0x000fe200078e0022 */
[----:B------:R-:W-:Y:S02]  /*2720*/  MOV R16, 0x2740 ;  /* 0x0000274000107802 */ /* 0x000fe40000000f00 */
[----:B------:R-:W-:Y:S05]  /*2730*/  CALL.REL.NOINC `($__internal_10_$__cuda_sm20_div_s64) ;  /* 0x0000002400187944 */ /* 0x000fea0003c00000 */
[----:B------:R-:W-:-:S05]  /*2740*/  IADD3 R11, PT, PT, -R10, RZ, RZ ;  /* 0x000000ff0a0b7210 */ /* 0x000fca0007ffe1ff */
[----:B------:R-:W-:Y:S02]  /*2750*/  IMAD R30, R11, R34, R30 ;  /* 0x000000220b1e7224 */ /* 0x000fe400078e021e */
.L_x_399:
[----:B------:R-:W-:Y:S05]  /*2760*/  BSYNC.RECONVERGENT B0 ;  /* 0x0000000000007941 */ /* 0x000fea0003800200 */
.L_x_397:
[----:B------:R-:W-:Y:S01]  /*2770*/  IABS R20, R9 ;  /* 0x0000000900147213 */ /* 0x000fe20000000000 */
[----:B------:R-:W0:Y:S01]  /*2780*/  LDCU.U8 UR17, c[0x0][0x549] ;  /* 0x0000a920ff1177ac */ /* 0x000e220008000000 */
[----:B------:R-:W-:Y:S02]  /*2790*/  IABS R16, R6 ;  /* 0x0000000600107213 */ /* 0x000fe40000000000 */
[----:B------:R-:W1:Y:S01]  /*27a0*/  I2F.U32.RP R11, R20 ;  /* 0x00000014000b7306 */ /* 0x000e620000209000 */
[----:B------:R-:W-:Y:S01]  /*27b0*/  IABS R13, R15 ;  /* 0x0000000f000d7213 */ /* 0x000fe20000000000 */
[----:B------:R-:W2:Y:S01]  /*27c0*/  LDCU.64 UR4, c[0x0][0x430] ;  /* 0x00008600ff0477ac */ /* 0x000ea20008000a00 */
[----:B------:R-:W-:Y:S02]  /*27d0*/  IABS R17, R8 ;  /* 0x0000000800117213 */ /* 0x000fe40000000000 */
[----:B------:R-:W-:Y:S01]  /*27e0*/  IABS R14, R5 ;  /* 0x00000005000e7213 */ /* 0x000fe20000000000 */
[----:B------:R-:W-:Y:S01]  /*27f0*/  UIMAD UR18, UR7, UR12, URZ ;  /* 0x0000000c071272a4 */ /* 0x000fe2000f8e02ff */
[----:B------:R-:W-:Y:S01]  /*2800*/  ISETP.NE.AND P5, PT, R9, RZ, PT ;  /* 0x000000ff0900720c */ /* 0x000fe20003fa5270 */
[----:B------:R-:W3:Y:S01]  /*2810*/  I2F.U32.RP R12, R16 ;  /* 0x00000010000c7306 */ /* 0x000ee20000209000 */
[----:B0-----:R-:W-:-:S07]  /*2820*/  UISETP.NE.AND UP0, UPT, UR17, URZ, UPT ;  /* 0x000000ff1100728c */ /* 0x001fce000bf05270 */
[----:B-1----:R-:W0:Y:S01]  /*2830*/  MUFU.RCP R11, R11 ;  /* 0x0000000b000b7308 */ /* 0x002e220000001000 */
[----:B--2---:R-:W-:-:S07]  /*2840*/  USEL UR4, UR4, 0x1, UP0 ;  /* 0x0000000104047887 */ /* 0x004fce0008000000 */
        /* <DEDUP_REMOVED lines=8> */
[----:B------:R1:W2:Y:S01]  /*28d0*/  F2I.FTZ.U32.TRUNC.NTZ R33, R32 ;  /* 0x0000002000217305 */ /* 0x0002a2000021f000 */
[----:B0-----:R-:W-:-:S07]  /*28e0*/  IMAD.MOV R11, RZ, RZ, -R19 ;  /* 0x000000ffff0b7224 */ /* 0x001fce00078e0a13 */
[----:B------:R-:W-:Y:S01]  /*28f0*/  MUFU.RCP R29, R29 ;  /* 0x0000001d001d7308 */ /* 0x000fe20000001000 */
[----:B------:R-:W-:Y:S02]  /*2900*/  IMAD.MOV.U32 R18, RZ, RZ, RZ ;  /* 0x000000ffff127224 */ /* 0x000fe400078e00ff */
[----:B------:R-:W-:Y:S01]  /*2910*/  IMAD R28, R11, R20, RZ ;  /* 0x000000140b1c7224 */ /* 0x000fe200078e02ff */
[----:B------:R-:W-:Y:S01]  /*2920*/  IABS R11, R6 ;  /* 0x00000006000b7213 */ /* 0x000fe20000000000 */
[----:B-1----:R-:W-:-:S03]  /*2930*/  HFMA2 R32, -RZ, RZ, 0, 0 ;  /* 0x00000000ff207431 */ /* 0x002fc600000001ff */
[----:B------:R-:W0:Y:S01]  /*2940*/  I2F.U32.RP R26, R17 ;  /* 0x00000011001a7306 */ /* 0x000e220000209000 */
[----:B--2---:R-:W-:Y:S01]  /*2950*/  IADD3 R25, PT, PT, RZ, -R33, RZ ;  /* 0x80000021ff197210 */ /* 0x004fe20007ffe0ff */
[----:B------:R-:W-:Y:S01]  /*2960*/  IMAD.HI.U32 R28, R19, R28, R18 ;  /* 0x0000001c131c7227 */ /* 0x000fe200078e0012 */
[----:B------:R-:W-:Y:S02]  /*2970*/  IABS R19, R30 ;  /* 0x0000001e00137213 */ /* 0x000fe40000000000 */
[----:B------:R-:W-:Y:S01]  /*2980*/  IABS R18, R9 ;  /* 0x0000000900127213 */ /* 0x000fe20000000000 */
[----:B------:R-:W-:Y:S02]  /*2990*/  IMAD R25, R25, R16, RZ ;  /* 0x0000001019197224 */ /* 0x000fe400078e02ff */
[----:B------:R-:W1:Y:S01]  /*29a0*/  I2F.U32.RP R21, R14 ;  /* 0x0000000e00157306 */ /* 0x000e620000209000 */
[----:B------:R-:W-:-:S04]  /*29b0*/  IMAD.HI.U32 R27, R28, R19, RZ ;  /* 0x000000131c1b7227 */ /* 0x000fc800078e00ff */
[----:B------:R-:W-:-:S03]  /*29c0*/  IMAD.HI.U32 R25, R33, R25, R32 ;  /* 0x0000001921197227 */ /* 0x000fc600078e0020 */
[----:B0-----:R-:W0:Y:S01]  /*29d0*/  MUFU.RCP R26, R26 ;  /* 0x0000001a001a7308 */ /* 0x001e220000001000 */
[----:B------:R-:W-:Y:S02]  /*29e0*/  IMAD.MOV R18, RZ, RZ, -R18 ;  /* 0x000000ffff127224 */ /* 0x000fe400078e0a12 */
[----:B------:R-:W-:Y:S02]  /*29f0*/  VIADD R29, R29, 0xffffffe ;  /* 0x0ffffffe1d1d7836 */ /* 0x000fe40000000000 */
[----:B------:R-:W-:Y:S02]  /*2a00*/  IMAD R19, R27, R18, R19 ;  /* 0x000000121b137224 */ /* 0x000fe400078e0213 */
[----:B------:R-:W-:Y:S01]  /*2a10*/  IMAD.MOV R11, RZ, RZ, -R11 ;  /* 0x000000ffff0b7224 */ /* 0x000fe200078e0a0b */
[----:B-1----:R-:W1:Y:S01]  /*2a20*/  MUFU.RCP R21, R21 ;  /* 0x0000001500157308 */ /* 0x002e620000001000 */
[----:B------:R-:W-:Y:S01]  /*2a30*/  IMAD.HI.U32 R25, R25, R12, RZ ;  /* 0x0000000c19197227 */ /* 0x000fe200078e00ff */
[----:B------:R-:W-:-:S03]  /*2a40*/  ISETP.GT.U32.AND P3, PT, R20, R19, PT ;  /* 0x000000131400720c */ /* 0x000fc60003f64070 */
[----:B------:R-:W-:Y:S01]  /*2a50*/  IMAD R11, R25, R11, R12 ;  /* 0x0000000b190b7224 */ /* 0x000fe200078e020c */
[----:B------:R-:W-:Y:S01]  /*2a60*/  LOP3.LUT R12, R30, R9, RZ, 0x3c, !PT ;  /* 0x000000091e0c7212 */ /* 0x000fe200078e3cff */
[----:B------:R-:W-:Y:S01]  /*2a70*/  IMAD.MOV.U32 R28, RZ, RZ, RZ ;  /* 0x000000ffff1c7224 */ /* 0x000fe200078e00ff */
[----:B------:R-:W2:Y:S01]  /*2a80*/  F2I.FTZ.U32.TRUNC.NTZ R29, R29 ;  /* 0x0000001d001d7305 */ /* 0x000ea2000021f000 */
[----:B0-----:R-:W-:Y:S01]  /*2a90*/  VIADD R26, R26, 0xffffffe ;  /* 0x0ffffffe1a1a7836 */ /* 0x001fe20000000000 */
[----:B------:R-:W-:Y:S02]  /*2aa0*/  ISETP.GT.U32.AND P1, PT, R16, R11, PT ;  /* 0x0000000b1000720c */ /* 0x000fe40003f24070 */
[----:B------:R-:W-:Y:S02]  /*2ab0*/  ISETP.GE.AND P2, PT, R12, RZ, PT ;  /* 0x000000ff0c00720c */ /* 0x000fe40003f46270 */
[----:B------:R-:W-:Y:S01]  /*2ac0*/  IABS R12, R2 ;  /* 0x00000002000c7213 */ /* 0x000fe20000000000 */
[----:B------:R-:W-:Y:S01]  /*2ad0*/  @!P3 IMAD.IADD R19, R19, 0x1, -R20 ;  /* 0x000000011313b824 */ /* 0x000fe200078e0a14 */
[----:B------:R-:W0:Y:S01]  /*2ae0*/  F2I.FTZ.U32.TRUNC.NTZ R33, R26 ;  /* 0x0000001a00217305 */ /* 0x000e22000021f000 */
[----:B-1----:R-:W-:-:S02]  /*2af0*/  IADD3 R21, PT, PT, R21, 0xffffffe, RZ ;  /* 0x0ffffffe15157810 */ /* 0x002fc40007ffe0ff */
[----:B------:R-:W-:Y:S02]  /*2b00*/  @!P3 IADD3 R27, PT, PT, R27, 0x1, RZ ;  /* 0x000000011b1bb810 */ /* 0x000fe40007ffe0ff */
[----:B------:R-:W-:Y:S02]  /*2b10*/  ISETP.GE.U32.AND P6, PT, R19, R20, PT ;  /* 0x000000141300720c */ /* 0x000fe40003fc6070 */
[----:B--2---:R-:W-:Y:S01]  /*2b20*/  IADD3 R18, PT, PT, RZ, -R29, RZ ;  /* 0x8000001dff127210 */ /* 0x004fe20007ffe0ff */
[----:B------:R-:W1:Y:S01]  /*2b30*/  F2I.FTZ.U32.TRUNC.NTZ R21, R21 ;  /* 0x0000001500157305 */ /* 0x000e62000021f000 */
[----:B------:R-:W-:Y:S01]  /*2b40*/  @!P1 IADD3 R11, PT, PT, R11, -R16, RZ ;  /* 0x800000100b0b9210 */ /* 0x000fe20007ffe0ff */
[----:B------:R-:W-:Y:S01]  /*2b50*/  @!P1 VIADD R25, R25, 0x1 ;  /* 0x0000000119199836 */ /* 0x000fe20000000000 */
[----:B------:R-:W-:Y:S01]  /*2b60*/  LOP3.LUT R19, R10, R6, RZ, 0x3c, !PT ;  /* 0x000000060a137212 */ /* 0x000fe200078e3cff */
[----:B------:R-:W-:Y:S01]  /*2b70*/  IMAD R31, R18, R13, RZ ;  /* 0x0000000d121f7224 */ /* 0x000fe200078e02ff */
[----:B------:R-:W-:-:S02]  /*2b80*/  ISETP.GE.U32.AND P4, PT, R11, R16, PT ;  /* 0x000000100b00720c */ /* 0x000fc40003f86070 */
[----:B------:R-:W-:Y:S01]  /*2b90*/  IABS R18, R15 ;  /* 0x0000000f00127213 */ /* 0x000fe20000000000 */
[----:B------:R-:W-:Y:S01]  /*2ba0*/  IMAD.HI.U32 R31, R29, R31, R28 ;  /* 0x0000001f1d1f7227 */ /* 0x000fe200078e001c */
[----:B------:R-:W-:Y:S02]  /*2bb0*/  ISETP.GE.AND P0, PT, R19, RZ, PT ;  /* 0x000000ff1300720c */ /* 0x000fe40003f06270 */
[----:B------:R-:W-:Y:S01]  /*2bc0*/  ISETP.NE.AND P3, PT, R6, RZ, PT ;  /* 0x000000ff0600720c */ /* 0x000fe20003f65270 */
[----:B0-----:R-:W-:Y:S01]  /*2bd0*/  IMAD.MOV R11, RZ, RZ, -R33 ;  /* 0x000000ffff0b7224 */ /* 0x001fe200078e0a21 */
[----:B------:R-:W-:Y:S01]  /*2be0*/  @P6 IADD3 R27, PT, PT, R27, 0x1, RZ ;  /* 0x000000011b1b6810 */ /* 0x000fe20007ffe0ff */
[----:B------:R-:W-:Y:S01]  /*2bf0*/  IMAD.MOV R18, RZ, RZ, -R18 ;  /* 0x000000ffff127224 */ /* 0x000fe200078e0a12 */
[----:B------:R-:W-:Y:S01]  /*2c00*/  MOV R20, RZ ;  /* 0x000000ff00147202 */ /* 0x000fe20000000f00 */
[----:B------:R-:W-:-:S04]  /*2c10*/  IMAD.HI.U32 R31, R31, R12, RZ ;  /* 0x0000000c1f1f7227 */ /* 0x000fc800078e00ff */
[----:B------:R-:W-:Y:S02]  /*2c20*/  IMAD.MOV.U32 R16, RZ, RZ, R11 ;  /* 0x000000ffff107224 */ /* 0x000fe400078e000b */
[----:B------:R-:W-:Y:S01]  /*2c30*/  IMAD R12, R31, R18, R12 ;  /* 0x000000121f0c7224 */ /* 0x000fe200078e020c */
[----:B------:R-:W-:Y:S01]  /*2c40*/  IABS R18, R8 ;  /* 0x0000000800127213 */ /* 0x000fe20000000000 */
[----:B-1----:R-:W-:Y:S02]  /*2c50*/  IMAD.MOV R11, RZ, RZ, -R21 ;  /* 0x000000ffff0b7224 */ /* 0x002fe400078e0a15 */
[----:B------:R-:W-:Y:S01]  /*2c60*/  @P4 VIADD R25, R25, 0x1 ;  /* 0x0000000119194836 */ /* 0x000fe20000000000 */
[----:B------:R-:W-:Y:S01]  /*2c70*/  ISETP.GT.U32.AND P1, PT, R13, R12, PT ;  /* 0x0000000c0d00720c */ /* 0x000fe20003f24070 */
[----:B------:R-:W-:Y:S01]  /*2c80*/  IMAD R19, R16, R17, RZ ;  /* 0x0000001110137224 */ /* 0x000fe200078e02ff */
[----:B------:R-:W-:Y:S01]  /*2c90*/  ISETP.NE.AND P4, PT, R15, RZ, PT ;  /* 0x000000ff0f00720c */ /* 0x000fe20003f85270 */
        /* <DEDUP_REMOVED lines=11> */
[----:B------:R-:W-:Y:S01]  /*2d50*/  @!P1 IADD3 R12, PT, PT, R12, -R13, RZ ;  /* 0x8000000d0c0c9210 */ /* 0x000fe20007ffe0ff */
[----:B------:R-:W-:Y:S02]  /*2d60*/  IMAD.MOV R18, RZ, RZ, -R18 ;  /* 0x000000ffff127224 */ /* 0x000fe400078e0a12 */
[----:B------:R-:W-:Y:S01]  /*2d70*/  IMAD.HI.U32 R32, R32, R19, RZ ;  /* 0x0000001320207227 */ /* 0x000fe200078e00ff */
[----:B------:R-:W-:Y:S02]  /*2d80*/  ISETP.GE.U32.AND P2, PT, R12, R13, PT ;  /* 0x0000000d0c00720c */ /* 0x000fe40003f46070 */
[----:B------:R-:W-:Y:S01]  /*2d90*/  LOP3.LUT R12, R2, R15, RZ, 0x3c, !PT ;  /* 0x0000000f020c7212 */ /* 0x000fe200078e3cff */
[----:B------:R-:W-:-:S02]  /*2da0*/  IMAD.MOV R11, RZ, RZ, -R11 ;  /* 0x000000ffff0b7224 */ /* 0x000fc400078e0a0b */
[----:B------:R-:W-:Y:S01]  /*2db0*/  IMAD.HI.U32 R20, R20, R16, RZ ;  /* 0x0000001014147227 */ /* 0x000fe200078e00ff */
[----:B------:R-:W-:Y:S02]  /*2dc0*/  ISETP.GE.AND P0, PT, R12, RZ, PT ;  /* 0x000000ff0c00720c */ /* 0x000fe40003f06270 */
[----:B------:R-:W-:Y:S01]  /*2dd0*/  LOP3.LUT R12, R27, R8, RZ, 0x3c, !PT ;  /* 0x000000081b0c7212 */ /* 0x000fe200078e3cff */
[----:B------:R-:W-:Y:S02]  /*2de0*/  IMAD R18, R32, R18, R19 ;  /* 0x0000001220127224 */ /* 0x000fe400078e0213 */
[----:B------:R-:W-:Y:S02]  /*2df0*/  IMAD R11, R20, R11, R16 ;  /* 0x0000000b140b7224 */ /* 0x000fe400078e0210 */
[----:B------:R-:W-:Y:S01]  /*2e00*/  @!P1 VIADD R31, R31, 0x1 ;  /* 0x000000011f1f9836 */ /* 0x000fe20000000000 */
[----:B------:R-:W-:Y:S02]  /*2e10*/  ISETP.GT.U32.AND P3, PT, R17, R18, PT ;  /* 0x000000121100720c */ /* 0x000fe40003f64070 */
[----:B------:R-:W-:-:S02]  /*2e20*/  ISETP.GT.U32.AND P1, PT, R14, R11, PT ;  /* 0x0000000b0e00720c */ /* 0x000fc40003f24070 */
[----:B------:R-:W-:Y:S02]  /*2e30*/  @P2 IADD3 R31, PT, PT, R31, 0x1, RZ ;  /* 0x000000011f1f2810 */ /* 0x000fe40007ffe0ff */
[----:B------:R-:W-:Y:S02]  /*2e40*/  ISETP.GE.AND P2, PT, R12, RZ, PT ;  /* 0x000000ff0c00720c */ /* 0x000fe40003f46270 */
[----:B------:R-:W-:Y:S01]  /*2e50*/  LOP3.LUT R12, R25, R5, RZ, 0x3c, !PT ;  /* 0x00000005190c7212 */ /* 0x000fe200078e3cff */
[----:B------:R-:W-:Y:S01]  /*2e60*/  @!P0 IMAD.MOV R31, RZ, RZ, -R31 ;  /* 0x000000ffff1f8224 */ /* 0x000fe200078e0a1f */
[----:B------:R-:W-:Y:S02]  /*2e70*/  @!P4 LOP3.LUT R31, RZ, R15, RZ, 0x33, !PT ;  /* 0x0000000fff1fc212 */ /* 0x000fe400078e33ff */
[----:B------:R-:W-:Y:S01]  /*2e80*/  ISETP.GE.AND P0, PT, R12, RZ, PT ;  /* 0x000000ff0c00720c */ /* 0x000fe20003f06270 */
[----:B------:R-:W-:Y:S02]  /*2e90*/  @!P3 IMAD.IADD R18, R18, 0x1, -R17 ;  /* 0x000000011212b824 */ /* 0x000fe400078e0a11 */
[----:B------:R-:W-:Y:S01]  /*2ea0*/  @!P1 IADD3 R11, PT, PT, R11, -R14, RZ ;  /* 0x8000000e0b0b9210 */ /* 0x000fe20007ffe0ff */
[----:B------:R-:W-:Y:S01]  /*2eb0*/  @!P3 VIADD R32, R32, 0x1 ;  /* 0x000000012020b836 */ /* 0x000fe20000000000 */
[----:B------:R-:W-:-:S02]  /*2ec0*/  ISETP.NE.AND P3, PT, R5, RZ, PT ;  /* 0x000000ff0500720c */ /* 0x000fc40003f65270 */
[----:B------:R-:W-:Y:S01]  /*2ed0*/  ISETP.GE.U32.AND P6, PT, R18, R17, PT ;  /* 0x000000111200720c */ /* 0x000fe20003fc6070 */
[----:B------:R-:W-:Y:S01]  /*2ee0*/  IMAD.WIDE R16, R31, UR13, RZ ;  /* 0x0000000d1f107c25 */ /* 0x000fe2000f8e02ff */
[----:B------:R-:W-:Y:S02]  /*2ef0*/  ISETP.GE.U32.AND P4, PT, R11, R14, PT ;  /* 0x0000000e0b00720c */ /* 0x000fe40003f86070 */
[----:B------:R-:W-:Y:S01]  /*2f00*/  @!P1 IADD3 R20, PT, PT, R20, 0x1, RZ ;  /* 0x0000000114149810 */ /* 0x000fe20007ffe0ff */
[----:B------:R-:W-:Y:S02]  /*2f10*/  IMAD.MOV R11, RZ, RZ, -R27 ;  /* 0x000000ffff0b7224 */ /* 0x000fe400078e0a1b */
[----:B------:R-:W-:-:S04]  /*2f20*/  IMAD.WIDE.U32 R12, R0, UR4, R16 ;  /* 0x00000004000c7c25 */ /* 0x000fc8000f8e0010 */
[----:B------:R-:W-:Y:S02]  /*2f30*/  IMAD.MOV R31, RZ, RZ, -R31 ;  /* 0x000000ffff1f7224 */ /* 0x000fe400078e0a1f */
[----:B------:R-:W-:Y:S02]  /*2f40*/  @P6 VIADD R32, R32, 0x1 ;  /* 0x0000000120206836 */ /* 0x000fe40000000000 */
[----:B------:R-:W-:Y:S01]  /*2f50*/  @P4 IADD3 R20, PT, PT, R20, 0x1, RZ ;  /* 0x0000000114144810 */ /* 0x000fe20007ffe0ff */
[----:B------:R-:W-:Y:S01]  /*2f60*/  IMAD R11, R9, R11, R30 ;  /* 0x0000000b090b7224 */ /* 0x000fe200078e021e */
[----:B------:R-:W-:Y:S01]  /*2f70*/  IADD3 R9, PT, PT, -R25, RZ, RZ ;  /* 0x000000ff19097210 */ /* 0x000fe20007ffe1ff */
[----:B------:R-:W-:Y:S01]  /*2f80*/  @!P2 IMAD.MOV R32, RZ, RZ, -R32 ;  /* 0x000000ffff20a224 */ /* 0x000fe200078e0a20 */
[----:B------:R-:W-:Y:S01]  /*2f90*/  @!P5 LOP3.LUT R32, RZ, R8, RZ, 0x33, !PT ;  /* 0x00000008ff20d212 */ /* 0x000fe200078e33ff */
[----:B------:R-:W-:Y:S01]  /*2fa0*/  @!P0 IMAD.MOV R20, RZ, RZ, -R20 ;  /* 0x000000ffff148224 */ /* 0x000fe200078e0a14 */
[----:B------:R-:W-:Y:S01]  /*2fb0*/  @!P3 LOP3.LUT R20, RZ, R5, RZ, 0x33, !PT ;  /* 0x00000005ff14b212 */ /* 0x000fe200078e33ff */
[----:B------:R-:W-:Y:S01]  /*2fc0*/  IMAD R13, R0, UR17, R13 ;  /* 0x00000011000d7c24 */ /* 0x000fe2000f8e020d */
[----:B------:R-:W-:Y:S01]  /*2fd0*/  UIMAD UR17, UR8, UR4, URZ ;  /* 0x00000004081172a4 */ /* 0x000fe2000f8e02ff */
[----:B------:R-:W-:Y:S01]  /*2fe0*/  IMAD R31, R15, R31, R2 ;  /* 0x0000001f0f1f7224 */ /* 0x000fe200078e0202 */
[----:B------:R-:W-:Y:S01]  /*2ff0*/  IADD3 R0, PT, PT, -R20, RZ, RZ ;  /* 0x000000ff14007210 */ /* 0x000fe20007ffe1ff */
[----:B------:R-:W-:-:S02]  /*3000*/  IMAD.MOV R2, RZ, RZ, -R32 ;  /* 0x000000ffff027224 */ /* 0x000fc400078e0a20 */
        /* <DEDUP_REMOVED lines=21> */
.L_x_394:
[----:B------:R-:W0:Y:S01]  /*3160*/  LDC.64 R4, c[0x0][0x420] ;  /* 0x00010800ff047b82 */ /* 0x000e220000000a00 */
[----:B------:R-:W-:-:S05]  /*3170*/  IADD3 R2, PT, PT, R2, UR15, RZ ;  /* 0x0000000f02027c10 */ /* 0x000fca000fffe0ff */
[----:B0-----:R-:W-:-:S05]  /*3180*/  IMAD.WIDE.U32 R2, R2, 0x4, R4 ;  /* 0x0000000402027825 */ /* 0x001fca00078e0004 */
[----:B------:R1:W-:Y:S02]  /*3190*/  STG.E desc[UR10][R2.64], R22 ;  /* 0x0000001602007986 */ /* 0x0003e4000c10190a */
.L_x_393:
[----:B------:R-:W-:Y:S05]  /*31a0*/  BSYNC.RECONVERGENT B1 ;  /* 0x0000000000017941 */ /* 0x000fea0003800200 */
.L_x_392:
        /* <DEDUP_REMOVED lines=17> */
.L_x_401:
[----:B------:R-:W-:Y:S05]  /*32c0*/  BSYNC.RECONVERGENT B0 ;  /* 0x0000000000007941 */ /* 0x000fea0003800200 */
.L_x_400:
[----:B------:R-:W-:Y:S01]  /*32d0*/  BAR.SYNC.DEFER_BLOCKING 0x0 ;  /* 0x0000000000007b1d */ /* 0x000fe20000010000 */
[----:B------:R-:W-:Y:S01]  /*32e0*/  UISETP.GE.AND UP0, UPT, UR6, 0x1, UPT ;  /* 0x000000010600788c */ /* 0x000fe2000bf06270 */
[----:B------:R-:W-:Y:S01]  /*32f0*/  HFMA2 R0, -RZ, RZ, 0, 0 ;  /* 0x00000000ff007431 */ /* 0x000fe200000001ff */
[----:B------:R-:W-:Y:S01]  /*3300*/  SHF.R.U32.HI R12, RZ, 0x5, R7 ;  /* 0x00000005ff0c7819 */ /* 0x000fe20000011607 */
[----:B------:R-:W-:Y:S01]  /*3310*/  IMAD.SHL.U32 R7, R7, 0x4, RZ ;  /* 0x0000000407077824 */ /* 0x000fe200078e00ff */
[----:B012---:R-:W-:Y:S01]  /*3320*/  CS2R R2, SRZ ;  /* 0x0000000000027805 */ /* 0x007fe2000001ff00 */
[----:B------:R-:W-:-:S04]  /*3330*/  IMAD.MOV.U32 R5, RZ, RZ, RZ ;  /* 0x000000ffff057224 */ /* 0x000fc800078e00ff */
[----:B------:R-:W-:Y:S05]  /*3340*/  BRA.U !UP0, `(.L_x_402) ;  /* 0x0000001108d07547 */ /* 0x000fea000b800000 */
[----:B------:R-:W0:Y:S01]  /*3350*/  LDCU UR12, c[0x0][0x44c] ;  /* 0x00008980ff0c77ac */ /* 0x000e220008000800 */
[----:B------:R-:W-:Y:S01]  /*3360*/  IMAD.MOV.U32 R13, RZ, RZ, RZ ;  /* 0x000000ffff0d7224 */ /* 0x000fe200078e00ff */
[----:B------:R-:W-:Y:S02]  /*3370*/  CS2R R10, SRZ ;  /* 0x00000000000a7805 */ /* 0x000fe4000001ff00 */
[----:B------:R-:W-:Y:S01]  /*3380*/  CS2R R8, SRZ ;  /* 0x0000000000087805 */ /* 0x000fe2000001ff00 */
[----:B------:R-:W1:Y:S01]  /*3390*/  LDCU.64 UR4, c[0x0][0x3f8] ;  /* 0x00007f00ff0477ac */ /* 0x000e620008000a00 */
[----:B------:R-:W-:Y:S02]  /*33a0*/  UISETP.GE.U32.AND UP0, UPT, UR6, 0x4, UPT ;  /* 0x000000040600788c */ /* 0x000fe4000bf06070 */
[----:B------:R-:W-:Y:S02]  /*33b0*/  UIADD3 UR13, UPT, UPT, UR16, -UR15, URZ ;  /* 0x8000000f100d7290 */ /* 0x000fe4000fffe0ff */
[----:B------:R-:W-:-:S02]  /*33c0*/  ULOP3.LUT UR9, UR6, 0x3, URZ, 0xc0, !UPT ;  /* 0x0000000306097892 */ /* 0x000fc4000f8ec0ff */
[----:B0-----:R-:W-:Y:S02]  /*33d0*/  UIMAD UR7, UR15, UR12, URZ ;  /* 0x0000000c0f0772a4 */ /* 0x001fe4000f8e02ff */
[----:B------:R-:W-:-:S04]  /*33e0*/  UIMAD UR12, UR16, UR12, URZ ;  /* 0x0000000c100c72a4 */ /* 0x000fc8000f8e02ff */
[----:B------:R-:W-:Y:S01]  /*33f0*/  IMAD.U32 R15, RZ, RZ, UR7 ;  /* 0x00000007ff0f7e24 */ /* 0x000fe2000f8e00ff */
[----:B------:R-:W-:-:S04]  /*3400*/  IADD3 R0, P0, PT, R7, UR7, RZ ;  /* 0x0000000707007c10 */ /* 0x000fc8000ff1e0ff */
        /* <DEDUP_REMOVED lines=29> */
.L_x_406:
        /* <DEDUP_REMOVED lines=133> */
.L_x_405:
        /* <DEDUP_REMOVED lines=73> */
.L_x_407:
[----:B------:R-:W-:-:S09]  /*42c0*/  UISETP.NE.OR UP1, UPT, UR5, URZ, UP1 ;  /* 0x000000ff0500728c */ /* 0x000fd20008f25670 */
[----:B------:R-:W-:Y:S05]  /*42d0*/  BRA.U !UP1, `(.L_x_403) ;  /* 0x0000000109947547 */ /* 0x000fea000b800000 */
.L_x_404:
[----:B------:R-:W-:-:S13]  /*42e0*/  ISETP.GE.AND P0, PT, R12, UR13, PT ;  /* 0x0000000d0c007c0c */ /* 0x000fda000bf06270 */
.L_x_408:
        /* <DEDUP_REMOVED lines=36> */
.L_x_403:
        /* <DEDUP_REMOVED lines=10> */
.L_x_409:
        /* <DEDUP_REMOVED lines=12> */
.L_x_402:
        /* <DEDUP_REMOVED lines=19> */
[----:B------:R-:W-:Y:S02]  /*47c0*/  IMAD R11, R4, R10, RZ ;  /* 0x0000000a040b7224 */ /* 0x000fe400078e02ff */
[----:B------:R-:W0:Y:S02]  /*47d0*/  I2F.RP R4, R8 ;  /* 0x0000000800047306 */ /* 0x000e240000209400 */
[----:B------:R-:W-:-:S06]  /*47e0*/  IMAD.HI.U32 R11, R15, R11, R14 ;  /* 0x0000000b0f0b7227 */ /* 0x000fcc00078e000e */
[----:B------:R-:W-:-:S04]  /*47f0*/  IMAD.HI.U32 R11, R11, R12, RZ ;  /* 0x0000000c0b0b7227 */ /* 0x000fc800078e00ff */
[----:B------:R-:W-:Y:S01]  /*4800*/  IMAD R15, R11, R6, R12 ;  /* 0x000000060b0f7224 */ /* 0x000fe200078e020c */
[----:B------:R-:W-:Y:S01]  /*4810*/  LOP3.LUT R6, R13, UR8, RZ, 0x3c, !PT ;  /* 0x000000080d067c12 */ /* 0x000fe2000f8e3cff */
[----:B0-----:R-:W0:Y:S03]  /*4820*/  MUFU.RCP R4, R4 ;  /* 0x0000000400047308 */ /* 0x001e260000001000 */
[----:B------:R-:W-:Y:S02]  /*4830*/  ISETP.GT.U32.AND P1, PT, R10, R15, PT ;  /* 0x0000000f0a00720c */ /* 0x000fe40003f24070 */
[----:B------:R-:W-:-:S11]  /*4840*/  ISETP.GE.AND P0, PT, R6, RZ, PT ;  /* 0x000000ff0600720c */ /* 0x000fd60003f06270 */
[----:B------:R-:W-:Y:S01]  /*4850*/  @!P1 IMAD.IADD R15, R15, 0x1, -R10 ;  /* 0x000000010f0f9824 */ /* 0x000fe200078e0a0a */
[----:B------:R-:W-:Y:S01]  /*4860*/  @!P1 IADD3 R11, PT, PT, R11, 0x1, RZ ;  /* 0x000000010b0b9810 */ /* 0x000fe20007ffe0ff */
[----:B0-----:R-:W-:Y:S01]  /*4870*/  VIADD R14, R4, 0xffffffe ;  /* 0x0ffffffe040e7836 */ /* 0x001fe20000000000 */
[----:B------:R-:W-:Y:S02]  /*4880*/  ISETP.NE.AND P1, PT, RZ, UR8, PT ;  /* 0x00000008ff007c0c */ /* 0x000fe4000bf25270 */
[----:B------:R-:W-:Y:S02]  /*4890*/  ISETP.GE.U32.AND P2, PT, R15, R10, PT ;  /* 0x0000000a0f00720c */ /* 0x000fe40003f46070 */
[----:B------:R-:W0:Y:S11]  /*48a0*/  F2I.FTZ.U32.TRUNC.NTZ R15, R14 ;  /* 0x0000000e000f7305 */ /* 0x000e36000021f000 */
[----:B------:R-:W-:-:S02]  /*48b0*/  @P2 VIADD R11, R11, 0x1 ;  /* 0x000000010b0b2836 */ /* 0x000fc40000000000 */
[----:B0-----:R-:W-:-:S03]  /*48c0*/  IMAD.MOV R17, RZ, RZ, -R15 ;  /* 0x000000ffff117224 */ /* 0x001fc600078e0a0f */
[----:B------:R-:W-:Y:S02]  /*48d0*/  @!P0 IADD3 R11, PT, PT, -R11, RZ, RZ ;  /* 0x000000ff0b0b8210 */ /* 0x000fe40007ffe1ff */
[----:B------:R-:W-:Y:S01]  /*48e0*/  @!P1 LOP3.LUT R11, RZ, UR8, RZ, 0x33, !PT ;  /* 0x00000008ff0b9c12 */ /* 0x000fe2000f8e33ff */
[----:B------:R-:W-:Y:S01]  /*48f0*/  IMAD R6, R17, R8, RZ ;  /* 0x0000000811067224 */ /* 0x000fe200078e02ff */
[----:B------:R-:W-:-:S03]  /*4900*/  MOV R14, RZ ;  /* 0x000000ff000e7202 */ /* 0x000fc60000000f00 */
[----:B------:R-:W-:Y:S02]  /*4910*/  IMAD R10, R11, UR8, RZ ;  /* 0x000000080b0a7c24 */ /* 0x000fe4000f8e02ff */
[----:B------:R-:W-:Y:S01]  /*4920*/  IMAD.HI.U32 R6, R15, R6, R14 ;  /* 0x000000060f067227 */ /* 0x000fe200078e000e */
[----:B------:R-:W-:-:S03]  /*4930*/  LOP3.LUT R14, R7, 0x7c, RZ, 0xc0, !PT ;  /* 0x0000007c070e7812 */ /* 0x000fc600078ec0ff */
[----:B------:R-:W-:-:S05]  /*4940*/  IMAD.IADD R12, R13, 0x1, -R10 ;  /* 0x000000010d0c7824 */ /* 0x000fca00078e0a0a */
[----:B------:R-:W-:Y:S02]  /*4950*/  IABS R4, R12 ;  /* 0x0000000c00047213 */ /* 0x000fe40000000000 */
[----:B------:R-:W-:-:S03]  /*4960*/  LOP3.LUT R12, R12, R9, RZ, 0x3c, !PT ;  /* 0x000000090c0c7212 */ /* 0x000fc600078e3cff */
[----:B------:R-:W-:Y:S01]  /*4970*/  IMAD.HI.U32 R6, R6, R4, RZ ;  /* 0x0000000406067227 */ /* 0x000fe200078e00ff */
[----:B------:R-:W-:-:S03]  /*4980*/  ISETP.GE.AND P1, PT, R12, RZ, PT ;  /* 0x000000ff0c00720c */ /* 0x000fc60003f26270 */
[----:B------:R-:W-:-:S04]  /*4990*/  IMAD.MOV R15, RZ, RZ, -R6 ;  /* 0x000000ffff0f7224 */ /* 0x000fc800078e0a06 */
[----:B------:R-:W-:Y:S01]  /*49a0*/  IMAD R15, R8, R15, R4 ;  /* 0x0000000f080f7224 */ /* 0x000fe200078e0204 */
[----:B------:R-:W-:-:S04]  /*49b0*/  SHF.R.S32.HI R4, RZ, 0x1f, R11 ;  /* 0x0000001fff047819 */ /* 0x000fc8000001140b */
[----:B------:R-:W-:Y:S01]  /*49c0*/  ISETP.GT.U32.AND P0, PT, R8, R15, PT ;  /* 0x0000000f0800720c */ /* 0x000fe20003f04070 */
[----:B-1----:R-:W-:-:S12]  /*49d0*/  IMAD R4, R4, UR4, RZ ;  /* 0x0000000404047c24 */ /* 0x002fd8000f8e02ff */
[-C--:B------:R-:W-:Y:S01]  /*49e0*/  @!P0 IADD3 R15, PT, PT, R15, -R8.reuse, RZ ;  /* 0x800000080f0f8210 */ /* 0x080fe20007ffe0ff */
[----:B------:R-:W-:Y:S01]  /*49f0*/  @!P0 VIADD R6, R6, 0x1 ;  /* 0x0000000106068836 */ /* 0x000fe20000000000 */
[----:B------:R-:W-:Y:S02]  /*4a00*/  ISETP.NE.AND P0, PT, R9, RZ, PT ;  /* 0x000000ff0900720c */ /* 0x000fe40003f05270 */
[----:B------:R-:W-:Y:S01]  /*4a10*/  ISETP.GE.U32.AND P2, PT, R15, R8, PT ;  /* 0x000000080f00720c */ /* 0x000fe20003f46070 */
[----:B------:R-:W-:-:S03]  /*4a20*/  HFMA2 R15, -RZ, RZ, 0, 0 ;  /* 0x00000000ff0f7431 */ /* 0x000fc600000001ff */
[----:B------:R-:W-:-:S09]  /*4a30*/  IMAD.WIDE.U32 R14, R11, UR4, R14 ;  /* 0x000000040b0e7c25 */ /* 0x000fd2000f8e000e */
[----:B------:R-:W-:Y:S01]  /*4a40*/  @P2 IADD3 R6, PT, PT, R6, 0x1, RZ ;  /* 0x0000000106062810 */ /* 0x000fe20007ffe0ff */
[----:B------:R-:W-:Y:S01]  /*4a50*/  IMAD R11, R11, UR5, R4 ;  /* 0x000000050b0b7c24 */ /* 0x000fe2000f8e0204 */
[----:B------:R-:W0:Y:S03]  /*4a60*/  LDCU.64 UR4, c[0x0][0x3f0] ;  /* 0x00007e00ff0477ac */ /* 0x000e260008000a00 */
[----:B------:R-:W-:Y:S01]  /*4a70*/  @!P1 IMAD.MOV R6, RZ, RZ, -R6 ;  /* 0x000000ffff069224 */ /* 0x000fe200078e0a06 */
[----:B------:R-:W-:Y:S01]  /*4a80*/  @!P0 LOP3.LUT R6, RZ, R9, RZ, 0x33, !PT ;  /* 0x00000009ff068212 */ /* 0x000fe200078e33ff */
[----:B------:R-:W-:-:S03]  /*4a90*/  IMAD.IADD R15, R15, 0x1, R11 ;  /* 0x000000010f0f7824 */ /* 0x000fc600078e020b */
[----:B------:R-:W-:Y:S01]  /*4aa0*/  SHF.R.S32.HI R4, RZ, 0x1f, R6 ;  /* 0x0000001fff047819 */ /* 0x000fe20000011406 */
[C---:B------:R-:W-:Y:S02]  /*4ab0*/  IMAD R10, R6.reuse, R9, R10 ;  /* 0x00000009060a7224 */ /* 0x040fe400078e020a */
[----:B---3--:R-:W-:-:S03]  /*4ac0*/  IMAD.WIDE.U32 R14, R6, UR12, R14 ;  /* 0x0000000c060e7c25 */ /* 0x008fc6000f8e000e */
[----:B------:R-:W-:Y:S01]  /*4ad0*/  IADD3 R10, PT, PT, R13, -R10, RZ ;  /* 0x8000000a0d0a7210 */ /* 0x000fe20007ffe0ff */
[----:B------:R-:W-:-:S04]  /*4ae0*/  IMAD R7, R4, UR12, RZ ;  /* 0x0000000c04077c24 */ /* 0x000fc8000f8e02ff */
[----:B------:R-:W-:Y:S01]  /*4af0*/  IMAD R9, R6, UR13, R7 ;  /* 0x0000000d06097c24 */ /* 0x000fe2000f8e0207 */
[----:B------:R-:W-:-:S03]  /*4b00*/  SHF.R.S32.HI R7, RZ, 0x1f, R10 ;  /* 0x0000001fff077819 */ /* 0x000fc6000001140a */
[----:B------:R-:W-:Y:S02]  /*4b10*/  IMAD.IADD R15, R15, 0x1, R9 ;  /* 0x000000010f0f7824 */ /* 0x000fe400078e0209 */
        /* <DEDUP_REMOVED lines=8> */
        .weak           $__internal_10_$__cuda_sm20_div_s64
        .type           $__internal_10_$__cuda_sm20_div_s64,@function
        .size           $__internal_10_$__cuda_sm20_div_s64,(.L_x_7162 - $__internal_10_$__cuda_sm20_div_s64)
$__internal_10_$__cuda_sm20_div_s64:
        /* <DEDUP_REMOVED lines=83> */
[----:B------:R-:W-:Y:S05]  /*50d0*/  RET.REL.NODEC R12 `(_ZN5flash32flash_fwd_splitkv_combine_kernelI23Flash_fwd_kernel_traitsILi128ELi64ELi128ELi4ELb0ELb0EN7cutlass10bfloat16_tE19Flash_kernel_traitsILi128ELi64ELi128ELi4ES3_EELi4ELi4ELb1EEEvNS_16Flash_fwd_paramsE) ;  /* 0xffffffac0cc87950 */ /* 0x000fea0003c3ffff */
.L_x_410:
        /* <DEDUP_REMOVED lines=10> */
.L_x_7162:


//--------------------- .text._ZN5flash32flash_fwd_splitkv_combine_kernelI23Flash_fwd_kernel_traitsILi128ELi64ELi128ELi4ELb0ELb0EN7cutlass10bfloat16_tE19Flash_kernel_traitsILi128ELi64ELi128ELi4ES3_EELi4ELi3ELb1EEEvNS_16Flash_fwd_paramsE --------------------------
	.section	.text._ZN5flash32flash_fwd_splitkv_combine_kernelI23Flash_fwd_kernel_traitsILi128ELi64ELi128ELi4ELb0ELb0EN7cutlass10bfloat16_tE19Flash_kernel_traitsILi128ELi64ELi128ELi4ES3_EELi4ELi3ELb1EEEvNS_16Flash_fwd_paramsE,"ax",@progbits
	.align	128
        .global         _ZN5flash32flash_fwd_splitkv_combine_kernelI23Flash_fwd_kernel_traitsILi128ELi64ELi128ELi4ELb0ELb0EN7cutlass10bfloat16_tE19Flash_kernel_traitsILi128ELi64ELi128ELi4ES3_EELi4ELi3ELb1EEEvNS_16Flash_fwd_paramsE
        .type           _ZN5flash32flash_fwd_splitkv_combine_kernelI23Flash_fwd_kernel_traitsILi128ELi64ELi128ELi4ELb0ELb0EN7cutlass10bfloat16_tE19Flash_kernel_traitsILi128ELi64ELi128ELi4ES3_EELi4ELi3ELb1EEEvNS_16Flash_fwd_paramsE,@function
        .size           _ZN5flash32flash_fwd_splitkv_combine_kernelI23Flash_fwd_kernel_traitsILi128ELi64ELi128ELi4ELb0ELb0EN7cutlass10bfloat16_tE19Flash_kernel_traitsILi128ELi64ELi128ELi4ES3_EELi4ELi3ELb1EEEvNS_16Flash_fwd_paramsE,(.L_x_7163 - _ZN5flash32flash_fwd_splitkv_combine_kernelI23Flash_fwd_kernel_traitsILi128ELi64ELi128ELi4ELb0ELb0EN7cutlass10bfloat16_tE19Flash_kernel_traitsILi128ELi64ELi128ELi4ES3_EELi4ELi3ELb1EEEvNS_16Flash_fwd_paramsE)
        .other          _ZN5flash32flash_fwd_splitkv_combine_kernelI23Flash_fwd_kernel_traitsILi128ELi64ELi128ELi4ELb0ELb0EN7cutlass10bfloat16_tE19Flash_kernel_traitsILi128ELi64ELi128ELi4ES3_EELi4ELi3ELb1EEEvNS_16Flash_fwd_paramsE,@"STO_CUDA_ENTRY STV_DEFAULT"
_ZN5flash32flash_fwd_splitkv_combine_kernelI23Flash_fwd_kernel_traitsILi128ELi64ELi128ELi4ELb0ELb0EN7cutlass10bfloat16_tE19Flash_kernel_traitsILi128ELi64ELi128ELi4ES3_EELi4ELi3ELb1EEEvNS_16Flash_fwd_paramsE:
.text._ZN5flash32flash_fwd_splitkv_combine_kernelI23Flash_fwd_kernel_traitsILi128ELi64ELi128ELi4ELb0ELb0EN7cutlass10bfloat16_tE19Flash_kernel_traitsILi128ELi64ELi128ELi4ES3_EELi4ELi3ELb1EEEvNS_16Flash_fwd_paramsE:
        /* <DEDUP_REMOVED lines=38> */
.L_x_411:
[----:B------:R-:W-:Y:S01]  /*0260*/  IMAD.U32 R14, RZ, RZ, UR16 ;  /* 0x00000010ff0e7e24 */ /* 0x000fe2000f8e00ff */
[----:B------:R-:W-:Y:S01]  /*0270*/  MOV R18, UR14 ;  /* 0x0000000e00127c02 */ /* 0x000fe20008000f00 */
[----:B------:R-:W-:Y:S01]  /*0280*/  IMAD.U32 R19, RZ, RZ, UR17 ;  /* 0x00000011ff137e24 */ /* 0x000fe2000f8e00ff */
[----:B------:R-:W-:Y:S02]  /*0290*/  MOV R17, UR9 ;  /* 0x0000000900117c02 */ /* 0x000fe40008000f00 */
[----:B------:R-:W-:Y:S02]  /*02a0*/  MOV R16, 0x2c0 ;  /* 0x000002c000107802 */ /* 0x000fe40000000f00 */
[----:B------:R-:W-:Y:S05]  /*02b0*/  CALL.REL.NOINC `($__internal_11_$__cuda_sm20_div_s64) ;  /* 0x0000004800307944 */ /* 0x000fea0003c00000 */
.L_x_412:
        /* <DEDUP_REMOVED lines=30> */
.L_x_414:
[----:B------:R-:W-:Y:S01]  /*04a0*/  IMAD.MOV.U32 R14, RZ, RZ, R10 ;  /* 0x000000ffff0e7224 */ /* 0x000fe200078e000a */
[----:B------:R-:W-:Y:S02]  /*04b0*/  MOV R19, R11 ;  /* 0x0000000b00137202 */ /* 0x000fe40000000f00 */
[----:B------:R-:W-:Y:S02]  /*04c0*/  MOV R16, 0x4e0 ;  /* 0x000004e000107802 */ /* 0x000fe40000000f00 */
[----:B------:R-:W-:Y:S05]  /*04d0*/  CALL.REL.NOINC `($__internal_11_$__cuda_sm20_div_s64) ;  /* 0x0000004400a87944 */ /* 0x000fea0003c00000 */
[----:B------:R-:W-:Y:S02]  /*04e0*/  MOV R4, R10 ;  /* 0x0000000a00047202 */ /* 0x000fe40000000f00 */
[----:B------:R-:W-:Y:S02]  /*04f0*/  MOV R5, R11 ;  /* 0x0000000b00057202 */ /* 0x000fe40000000f00 */
.L_x_415:
[----:B------:R-:W-:Y:S05]  /*0500*/  BSYNC.RECONVERGENT B0 ;  /* 0x0000000000007941 */ /* 0x000fea0003800200 */
.L_x_413:
        /* <DEDUP_REMOVED lines=57> */
.L_x_417:
[----:B------:R-:W-:Y:S01]  /*08a0*/  IMAD.MOV.U32 R14, RZ, RZ, R18 ;  /* 0x000000ffff0e7224 */ /* 0x000fe200078e0012 */
[----:B------:R-:W-:Y:S01]  /*08b0*/  MOV R18, R9 ;  /* 0x0000000900127202 */ /* 0x000fe20000000f00 */
[----:B------:R-:W-:Y:S01]  /*08c0*/  IMAD.MOV.U32 R19, RZ, RZ, R17 ;  /* 0x000000ffff137224 */ /* 0x000fe200078e0011 */
[----:B------:R-:W-:Y:S02]  /*08d0*/  MOV R17, R25 ;  /* 0x0000001900117202 */ /* 0x000fe40000000f00 */
[----:B------:R-:W-:Y:S02]  /*08e0*/  MOV R16, 0x900 ;  /* 0x0000090000107802 */ /* 0x000fe40000000f00 */
[----:B------:R-:W-:Y:S05]  /*08f0*/  CALL.REL.NOINC `($__internal_11_$__cuda_sm20_div_s64) ;  /* 0x0000004000a07944 */ /* 0x000fea0003c00000 */
.L_x_418:
[----:B------:R-:W-:Y:S05]  /*0900*/  BSYNC.RECONVERGENT B0 ;  /* 0x0000000000007941 */ /* 0x000fea0003800200 */
.L_x_416:
        /* <DEDUP_REMOVED lines=123> */
.L_x_420:
[----:B------:R-:W-:Y:S01]  /*10c0*/  IMAD.MOV.U32 R14, RZ, RZ, R10 ;  /* 0x000000ffff0e7224 */ /* 0x000fe200078e000a */
[----:B------:R-:W-:Y:S01]  /*10d0*/  MOV R18, R8 ;  /* 0x0000000800127202 */ /* 0x000fe20000000f00 */
[----:B------:R-:W-:Y:S01]  /*10e0*/  IMAD.MOV.U32 R19, RZ, RZ, R11 ;  /* 0x000000ffff137224 */ /* 0x000fe200078e000b */
[----:B------:R-:W-:Y:S02]  /*10f0*/  MOV R17, R0 ;  /* 0x0000000000117202 */ /* 0x000fe40000000f00 */
[----:B------:R-:W-:Y:S02]  /*1100*/  MOV R16, 0x1120 ;  /* 0x0000112000107802 */ /* 0x000fe40000000f00 */
[----:B------:R-:W-:Y:S05]  /*1110*/  CALL.REL.NOINC `($__internal_11_$__cuda_sm20_div_s64) ;  /* 0x0000003800987944 */ /* 0x000fea0003c00000 */
[----:B------:R-:W-:Y:S02]  /*1120*/  MOV R32, R10 ;  /* 0x0000000a00207202 */ /* 0x000fe40000000f00 */
[----:B------:R-:W-:Y:S02]  /*1130*/  MOV R33, R11 ;  /* 0x0000000b00217202 */ /* 0x000fe40000000f00 */
.L_x_421:
[----:B------:R-:W-:Y:S05]  /*1140*/  BSYNC.RECONVERGENT B0 ;  /* 0x0000000000007941 */ /* 0x000fea0003800200 */
.L_x_419:
        /* <DEDUP_REMOVED lines=57> */
.L_x_423:
[----:B------:R-:W-:Y:S01]  /*14e0*/  IMAD.MOV.U32 R14, RZ, RZ, R4 ;  /* 0x000000ffff0e7224 */ /* 0x000fe200078e0004 */
[----:B------:R-:W-:Y:S01]  /*14f0*/  MOV R19, R5 ;  /* 0x0000000500137202 */ /* 0x000fe20000000f00 */
[----:B------:R-:W-:Y:S01]  /*1500*/  IMAD.MOV.U32 R18, RZ, RZ, R6 ;  /* 0x000000ffff127224 */ /* 0x000fe200078e0006 */
[----:B------:R-:W-:Y:S02]  /*1510*/  MOV R16, 0x1530 ;  /* 0x0000153000107802 */ /* 0x000fe40000000f00 */
[----:B------:R-:W-:Y:S05]  /*1520*/  CALL.REL.NOINC `($__internal_11_$__cuda_sm20_div_s64) ;  /* 0x0000003400947944 */ /* 0x000fea0003c00000 */
[----:B------:R-:W-:Y:S02]  /*1530*/  MOV R20, R10 ;  /* 0x0000000a00147202 */ /* 0x000fe40000000f00 */
[----:B------:R-:W-:Y:S02]  /*1540*/  MOV R21, R11 ;  /* 0x0000000b00157202 */ /* 0x000fe40000000f00 */
.L_x_424:
[----:B------:R-:W-:Y:S05]  /*1550*/  BSYNC.RECONVERGENT B0 ;  /* 0x0000000000007941 */ /* 0x000fea0003800200 */
.L_x_422:
[----:B------:R-:W0:Y:S01]  /*1560*/  LDCU UR5, c[0x0][0x434] ;  /* 0x00008680ff0577ac */ /* 0x000e220008000800 */
[----:B------:R-:W1:Y:S01]  /*1570*/  S2R R7, SR_TID.X ;  /* 0x0000000000077919 */ /* 0x000e620000002100 */
[----:B------:R-:W-:Y:S01]  /*1580*/  BSSY.RECONVERGENT B0, `(.L_x_425) ;  /* 0x0000046000007945 */ /* 0x000fe20003800200 */
[----:B------:R-:W-:Y:S01]  /*1590*/  IMAD.MOV.U32 R23, RZ, RZ, -0x800000 ;  /* 0xff800000ff177424 */ /* 0x000fe200078e00ff */
[----:B------:R-:W2:Y:S01]  /*15a0*/  LDCU UR18, c[0x0][0x534] ;  /* 0x0000a680ff1277ac */ /* 0x000ea20008000800 */
        /* <DEDUP_REMOVED lines=8> */
[----:B------:R-:W-:Y:S02]  /*1630*/  SHF.R.U32.HI R15, RZ, 0x2, R7 ;  /* 0x00000002ff0f7819 */ /* 0x000fe40000011607 */
[----:B------:R-:W-:-:S03]  /*1640*/  LOP3.LUT R24, R7, 0x7, RZ, 0xc0, !PT ;  /* 0x0000000707187812 */ /* 0x000fc600078ec0ff */
[----:B0-----:R-:W0:Y:S02]  /*1650*/  MUFU.RCP R10, R12 ;  /* 0x0000000c000a7308 */ /* 0x001e240000001000 */
[----:B0-----:R-:W-:Y:S02]  /*1660*/  VIADD R10, R10, 0xffffffe ;  /* 0x0ffffffe0a0a7836 */ /* 0x001fe40000000000 */
[----:B------:R-:W-:-:S04]  /*1670*/  IMAD.MOV.U32 R12, RZ, RZ, -0x800000 ;  /* 0xff800000ff0c7424 */ /* 0x000fc800078e00ff */
[----:B------:R-:W0:Y:S02]  /*1680*/  F2I.FTZ.U32.TRUNC.NTZ R11, R10 ;  /* 0x0000000a000b7305 */ /* 0x000e24000021f000 */
[--C-:B0-----:R-:W-:Y:S02]  /*1690*/  IMAD.MOV R3, RZ, RZ, -R11.reuse ;  /* 0x000000ffff037224 */ /* 0x101fe400078e0a0b */
[----:B------:R-:W-:Y:S02]  /*16a0*/  IMAD.MOV.U32 R10, RZ, RZ, RZ ;  /* 0x000000ffff0a7224 */ /* 0x000fe400078e00ff */
[----:B------:R-:W-:Y:S01]  /*16b0*/  IMAD R4, R3, R5, RZ ;  /* 0x0000000503047224 */ /* 0x000fe200078e02ff */
[----:B------:R-:W-:Y:S02]  /*16c0*/  IABS R3, R2 ;  /* 0x0000000200037213 */ /* 0x000fe40000000000 */
[----:B------:R-:W-:Y:S01]  /*16d0*/  LOP3.LUT R2, R2, UR5, RZ, 0x3c, !PT ;  /* 0x0000000502027c12 */ /* 0x000fe2000f8e3cff */
[----:B------:R-:W-:-:S03]  /*16e0*/  IMAD.HI.U32 R4, R11, R4, R10 ;  /* 0x000000040b047227 */ /* 0x000fc600078e000a */
[----:B------:R-:W-:-:S03]  /*16f0*/  ISETP.GE.AND P2, PT, R2, RZ, PT ;  /* 0x000000ff0200720c */ /* 0x000fc60003f46270 */
        /* <DEDUP_REMOVED lines=11> */
[----:B0-----:R-:W-:Y:S02]  /*17b0*/  @!P1 LEA R2, R4, R5, 0x18 ;  /* 0x0000000504029211 */ /* 0x001fe400078ec0ff */
[----:B------:R-:W-:Y:S02]  /*17c0*/  @!P1 SHF.L.U32 R5, R7, 0x2, RZ ;  /* 0x0000000207059819 */ /* 0x000fe400000006ff */
[----:B------:R-:W-:Y:S01]  /*17d0*/  @!P1 MOV R4, 0x400 ;  /* 0x0000040000049802 */ /* 0x000fe20000000f00 */
[----:B------:R-:W-:Y:S01]  /*17e0*/  @!P1 IMAD R2, R15, 0x14, R2 ;  /* 0x000000140f029824 */ /* 0x000fe200078e0202 */
[----:B------:R-:W-:Y:S01]  /*17f0*/  @!P1 LOP3.LUT R5, R5, 0xc, RZ, 0xc0, !PT ;  /* 0x0000000c05059812 */ /* 0x000fe200078ec0ff */
[----:B------:R-:W-:Y:S01]  /*1800*/  @P3 VIADD R13, R13, 0x1 ;  /* 0x000000010d0d3836 */ /* 0x000fe20000000000 */
[----:B-1----:R-:W-:-:S03]  /*1810*/  @!P1 LEA R3, R3, R4, 0x18 ;  /* 0x0000000403039211 */ /* 0x002fc600078ec0ff */
[----:B------:R-:W-:Y:S01]  /*1820*/  @!P2 IMAD.MOV R13, RZ, RZ, -R13 ;  /* 0x000000ffff0da224 */ /* 0x000fe200078e0a0d */
[----:B------:R-:W-:Y:S01]  /*1830*/  @!P0 LOP3.LUT R13, RZ, UR5, RZ, 0x33, !PT ;  /* 0x00000005ff0d8c12 */ /* 0x000fe2000f8e33ff */
[----:B------:R-:W-:Y:S01]  /*1840*/  @!P1 IMAD.IADD R5, R2, 0x1, R5 ;  /* 0x0000000102059824 */ /* 0x000fe200078e0205 */
[----:B--2---:R-:W-:Y:S01]  /*1850*/  ISETP.GE.AND P0, PT, R15, UR18, PT ;  /* 0x000000120f007c0c */ /* 0x004fe2000bf06270 */
[----:B------:R-:W-:Y:S01]  /*1860*/  @!P1 IMAD R3, R24, 0x14, R3 ;  /* 0x0000001418039824 */ /* 0x000fe200078e0203 */
[----:B------:R-:W-:Y:S01]  /*1870*/  SHF.R.U32.HI R2, RZ, 0x3, R7 ;  /* 0x00000003ff027819 */ /* 0x000fe20000011607 */
[----:B------:R-:W-:Y:S01]  /*1880*/  IMAD R10, R13, UR10, RZ ;  /* 0x0000000a0d0a7c24 */ /* 0x000fe2000f8e02ff */
[----:B------:R-:W0:Y:S02]  /*1890*/  LDCU.64 UR10, c[0x0][0x358] ;  /* 0x00006b00ff0a77ac */ /* 0x000e240008000a00 */
[----:B------:R-:W-:Y:S02]  /*18a0*/  @!P1 LEA R4, R2, R3, 0x2 ;  /* 0x0000000302049211 */ /* 0x000fe400078e10ff */
        /* <DEDUP_REMOVED lines=19> */
.L_x_426:
[----:B0-----:R-:W-:Y:S05]  /*19e0*/  BSYNC.RECONVERGENT B0 ;  /* 0x0000000000007941 */ /* 0x001fea0003800200 */
.L_x_425:
[----:B-----5:R0:W-:Y:S01]  /*19f0*/  @!P1 STS [R5], R12 ;  /* 0x0000000c05009388 */ /* 0x0201e20000000800 */
[----:B------:R-:W2:Y:S01]  /*1a00*/  LDC R15, c[0x0][0x3e0] ;  /* 0x0000f800ff0f7b82 */ /* 0x000ea20000000800 */
[----:B------:R-:W3:Y:S07]  /*1a10*/  I2F.RP R11, R17 ;  /* 0x00000011000b7306 */ /* 0x000eee0000209400 */
[----:B------:R-:W-:Y:S01]  /*1a20*/  BAR.SYNC.DEFER_BLOCKING 0x0 ;  /* 0x0000000000007b1d */ /* 0x000fe20000010000 */
[----:B------:R-:W-:-:S05]  /*1a30*/  ISETP.NE.AND P5, PT, R10, RZ, PT ;  /* 0x000000ff0a00720c */ /* 0x000fca0003fa5270 */
[----:B------:R-:W-:Y:S01]  /*1a40*/  BSSY.RECONVERGENT B1, `(.L_x_427) ;  /* 0x0000174000017945 */ /* 0x000fe20003800200 */
[----:B---3--:R-:W3:Y:S01]  /*1a50*/  MUFU.RCP R28, R11 ;  /* 0x0000000b001c7308 */ /* 0x008ee20000001000 */
[----:B--2---:R-:W-:Y:S01]  /*1a60*/  IABS R18, R15 ;  /* 0x0000000f00127213 */ /* 0x004fe20000000000 */
[----:B------:R-:W2:Y:S04]  /*1a70*/  @!P1 LDS R23, [R4] ;  /* 0x0000000004179984 */ /* 0x000ea80000000800 */
[----:B0-----:R-:W-:Y:S02]  /*1a80*/  IMAD.MOV.U32 R12, RZ, RZ, R18 ;  /* 0x000000ffff0c7224 */ /* 0x001fe400078e0012 */
[----:B---3--:R-:W-:-:S04]  /*1a90*/  VIADD R28, R28, 0xffffffe ;  /* 0x0ffffffe1c1c7836 */ /* 0x008fc80000000000 */
[----:B------:R-:W0:Y:S02]  /*1aa0*/  F2I.FTZ.U32.TRUNC.NTZ R29, R28 ;  /* 0x0000001c001d7305 */ /* 0x000e24000021f000 */
[----:B0-----:R-:W-:Y:S02]  /*1ab0*/  IMAD.MOV R18, RZ, RZ, -R29 ;  /* 0x000000ffff127224 */ /* 0x001fe400078e0a1d */
[----:B------:R-:W-:Y:S02]  /*1ac0*/  IMAD.MOV.U32 R28, RZ, RZ, RZ ;  /* 0x000000ffff1c7224 */ /* 0x000fe400078e00ff */
[----:B------:R-:W-:-:S04]  /*1ad0*/  IMAD R18, R18, R17, RZ ;  /* 0x0000001112127224 */ /* 0x000fc800078e02ff */
[----:B------:R-:W-:Y:S01]  /*1ae0*/  IMAD.HI.U32 R18, R29, R18, R28 ;  /* 0x000000121d127227 */ /* 0x000fe200078e001c */
[----:B--2---:R-:W0:Y:S02]  /*1af0*/  SHFL.BFLY PT, R16, R23, 0x4, 0x1f ;  /* 0x0c801f0017107f89 */ /* 0x004e2400000e0000 */
[----:B0-----:R-:W-:-:S05]  /*1b00*/  FMNMX.FTZ R19, R16, R23, !PT ;  /* 0x0000001710137209 */ /* 0x001fca0007810000 */
[----:B------:R-:W0:Y:S02]  /*1b10*/  SHFL.BFLY PT, R16, R19, 0x2, 0x1f ;  /* 0x0c401f0013107f89 */ /* 0x000e2400000e0000 */
[----:B0-----:R-:W-:-:S05]  /*1b20*/  FMNMX.FTZ R16, R19, R16, !PT ;  /* 0x0000001013107209 */ /* 0x001fca0007810000 */
[----:B------:R-:W0:Y:S02]  /*1b30*/  SHFL.BFLY PT, R3, R16, 0x1, 0x1f ;  /* 0x0c201f0010037f89 */ /* 0x000e2400000e0000 */
[----:B0-----:R-:W-:Y:S02]  /*1b40*/  FMNMX.FTZ R5, R16, R3, !PT ;  /* 0x0000000310057209 */ /* 0x001fe40007810000 */
[----:B------:R-:W1:Y:S02]  /*1b50*/  I2F.RP R3, R12 ;  /* 0x0000000c00037306 */ /* 0x000e640000209400 */
[----:B------:R-:W-:-:S04]  /*1b60*/  FSETP.NEU.FTZ.AND P0, PT, R5, -INF , PT ;  /* 0xff8000000500780b */ /* 0x000fc80003f1d000 */
[----:B------:R-:W-:Y:S02]  /*1b70*/  FSEL R4, R5, RZ, P0 ;  /* 0x000000ff05047208 */ /* 0x000fe40000000000 */
[----:B------:R-:W-:-:S03]  /*1b80*/  IABS R5, R14 ;  /* 0x0000000e00057213 */ /* 0x000fc60000000000 */
[----:B------:R-:W-:Y:S02]  /*1b90*/  FADD.FTZ R22, -R4, R23 ;  /* 0x0000001704167221 */ /* 0x000fe40000010100 */
[----:B------:R-:W-:-:S04]  /*1ba0*/  IMAD.HI.U32 R18, R18, R5, RZ ;  /* 0x0000000512127227 */ /* 0x000fc800078e00ff */
[----:B------:R-:W-:Y:S01]  /*1bb0*/  FMUL.FTZ R22, R22, 1.4426950216293334961 ;  /* 0x3fb8aa3b16167820 */ /* 0x000fe20000410000 */
[----:B-1----:R-:W0:Y:S08]  /*1bc0*/  MUFU.RCP R26, R3 ;  /* 0x00000003001a7308 */ /* 0x002e300000001000 */
[----:B------:R-:W1:Y:S01]  /*1bd0*/  MUFU.EX2 R22, R22 ;  /* 0x0000001600167308 */ /* 0x000e620000000800 */
[----:B0-----:R-:W-:Y:S01]  /*1be0*/  VIADD R26, R26, 0xffffffe ;  /* 0x0ffffffe1a1a7836 */ /* 0x001fe20000000000 */
[----:B------:R-:W-:-:S06]  /*1bf0*/  IABS R3, R10 ;  /* 0x0000000a00037213 */ /* 0x000fcc0000000000 */
[----:B------:R-:W0:Y:S01]  /*1c00*/  F2I.FTZ.U32.TRUNC.NTZ R27, R26 ;  /* 0x0000001a001b7305 */ /* 0x000e22000021f000 */
[----:B------:R-:W-:Y:S01]  /*1c10*/  IMAD.MOV R3, RZ, RZ, -R3 ;  /* 0x000000ffff037224 */ /* 0x000fe200078e0a03 */
[----:B-1----:R-:W1:Y:S01]  /*1c20*/  SHFL.BFLY PT, R19, R22, 0x4, 0x1f ;  /* 0x0c801f0016137f89 */ /* 0x002e6200000e0000 */
[----:B0-----:R-:W-:Y:S01]  /*1c30*/  IADD3 R11, PT, PT, RZ, -R27, RZ ;  /* 0x8000001bff0b7210 */ /* 0x001fe20007ffe0ff */
[----:B------:R-:W-:-:S04]  /*1c40*/  IMAD.MOV.U32 R26, RZ, RZ, RZ ;  /* 0x000000ffff1a7224 */ /* 0x000fc800078e00ff */
[----:B------:R-:W-:-:S04]  /*1c50*/  IMAD R11, R11, R12, RZ ;  /* 0x0000000c0b0b7224 */ /* 0x000fc800078e02ff */
[----:B------:R-:W-:-:S04]  /*1c60*/  IMAD.HI.U32 R11, R27, R11, R26 ;  /* 0x0000000b1b0b7227 */ /* 0x000fc800078e001a */
[----:B-1----:R-:W-:Y:S01]  /*1c70*/  FADD.FTZ R19, R22, R19 ;  /* 0x0000001316137221 */ /* 0x002fe20000010000 */
[----:B------:R-:W-:Y:S02]  /*1c80*/  IMAD R22, R18, R3, R5 ;  /* 0x0000000312167224 */ /* 0x000fe400078e0205 */
[----:B------:R-:W-:Y:S02]  /*1c90*/  IMAD.HI.U32 R11, R11, R5, RZ ;  /* 0x000000050b0b7227 */ /* 0x000fe400078e00ff */
[----:B------:R-:W0:Y:S01]  /*1ca0*/  SHFL.BFLY PT, R16, R19, 0x2, 0x1f ;  /* 0x0c401f0013107f89 */ /* 0x000e2200000e0000 */
[----:B------:R-:W-:Y:S02]  /*1cb0*/  ISETP.GT.U32.AND P2, PT, R17, R22, PT ;  /* 0x000000161100720c */ /* 0x000fe40003f44070 */
[----:B------:R-:W-:-:S05]  /*1cc0*/  IADD3 R3, PT, PT, -R11, RZ, RZ ;  /* 0x000000ff0b037210 */ /* 0x000fca0007ffe1ff */
[----:B------:R-:W-:Y:S01]  /*1cd0*/  IMAD R3, R12, R3, R5 ;  /* 0x000000030c037224 */ /* 0x000fe200078e0205 */
[C---:B------:R-:W-:Y:S02]  /*1ce0*/  LOP3.LUT R5, R14.reuse, R17, RZ, 0x3c, !PT ;  /* 0x000000110e057212 */ /* 0x040fe400078e3cff */
[----:B------:R-:W-:Y:S02]  /*1cf0*/  LOP3.LUT R14, R14, R15, RZ, 0x3c, !PT ;  /* 0x0000000f0e0e7212 */ /* 0x000fe400078e3cff */
[----:B------:R-:W-:Y:S01]  /*1d00*/  ISETP.GT.U32.AND P0, PT, R12, R3, PT ;  /* 0x000000030c00720c */ /* 0x000fe20003f04070 */
[----:B------:R-:W-:Y:S01]  /*1d10*/  @!P2 IMAD.IADD R22, R22, 0x1, -R17 ;  /* 0x000000011616a824 */ /* 0x000fe200078e0a11 */
[----:B------:R-:W-:Y:S01]  /*1d20*/  ISETP.GE.AND P3, PT, R5, RZ, PT ;  /* 0x000000ff0500720c */ /* 0x000fe20003f66270 */
[----:B------:R-:W-:Y:S01]  /*1d30*/  @!P2 VIADD R18, R18, 0x1 ;  /* 0x000000011212a836 */ /* 0x000fe20000000000 */
[----:B------:R-:W-:Y:S02]  /*1d40*/  ISETP.GE.AND P2, PT, R14, RZ, PT ;  /* 0x000000ff0e00720c */ /* 0x000fe40003f46270 */
[----:B------:R-:W-:Y:S01]  /*1d50*/  ISETP.GE.U32.AND P1, PT, R22, R17, PT ;  /* 0x000000111600720c */ /* 0x000fe20003f26070 */
[----:B------:R-:W-:-:S02]  /*1d60*/  IMAD.MOV.U32 R22, RZ, RZ, 0x7f800000 ;  /* 0x7f800000ff167424 */ /* 0x000fc400078e00ff */
[----:B0-----:R-:W-:-:S04]  /*1d70*/  FADD.FTZ R19, R19, R16 ;  /* 0x0000001013137221 */ /* 0x001fc80000010000 */
[----:B------:R-:W-:Y:S02]  /*1d80*/  @!P0 IMAD.IADD R3, R3, 0x1, -R12 ;  /* 0x0000000103038824 */ /* 0x000fe400078e0a0c */
[----:B------:R-:W-:Y:S01]  /*1d90*/  @!P0 VIADD R11, R11, 0x1 ;  /* 0x000000010b0b8836 */ /* 0x000fe20000000000 */
[----:B------:R-:W0:Y:S01]  /*1da0*/  SHFL.BFLY PT, R16, R19, 0x1, 0x1f ;  /* 0x0c201f0013107f89 */ /* 0x000e2200000e0000 */
[----:B------:R-:W-:Y:S02]  /*1db0*/  ISETP.NE.AND P0, PT, R15, RZ, PT ;  /* 0x000000ff0f00720c */ /* 0x000fe40003f05270 */
[----:B------:R-:W-:Y:S02]  /*1dc0*/  ISETP.GE.U32.AND P4, PT, R3, R12, PT ;  /* 0x0000000c0300720c */ /* 0x000fe40003f86070 */
[----:B------:R-:W-:-:S05]  /*1dd0*/  @P1 IADD3 R18, PT, PT, R18, 0x1, RZ ;  /* 0x0000000112121810 */ /* 0x000fca0007ffe0ff */
[----:B------:R-:W-:Y:S01]  /*1de0*/  @!P3 IMAD.MOV R18, RZ, RZ, -R18 ;  /* 0x000000ffff12b224 */ /* 0x000fe200078e0a12 */
[----:B------:R-:W-:Y:S02]  /*1df0*/  ISETP.NE.AND P3, PT, R13, RZ, PT ;  /* 0x000000ff0d00720c */ /* 0x000fe40003f65270 */
[----:B------:R-:W-:Y:S02]  /*1e00*/  @!P5 LOP3.LUT R18, RZ, R17, RZ, 0x33, !PT ;  /* 0x00000011ff12d212 */ /* 0x000fe400078e33ff */
[----:B------:R-:W-:Y:S01]  /*1e10*/  SEL R12, RZ, 0x1, !P3 ;  /* 0x00000001ff0c7807 */ /* 0x000fe20005800000 */
[----:B------:R-:W-:Y:S01]  /*1e20*/  @P4 VIADD R11, R11, 0x1 ;  /* 0x000000010b0b4836 */ /* 0x000fe20000000000 */
[----:B------:R-:W-:Y:S02]  /*1e30*/  SHF.R.S32.HI R13, RZ, 0x1f, R10 ;  /* 0x0000001fff0d7819 */ /* 0x000fe4000001140a */
[----:B------:R-:W-:Y:S02]  /*1e40*/  SHF.R.S32.HI R5, RZ, 0x1f, R18 ;  /* 0x0000001fff057819 */ /* 0x000fe40000011412 */
[----:B------:R-:W-:-:S02]  /*1e50*/  MOV R3, R11 ;  /* 0x0000000b00037202 */ /* 0x000fc40000000f00 */
[----:B------:R-:W-:Y:S01]  /*1e60*/  LOP3.LUT R12, R13, R12, RZ, 0xfc, !PT ;  /* 0x0000000c0d0c7212 */ /* 0x000fe200078efcff */
[----:B0-----:R-:W-:Y:S02]  /*1e70*/  FADD.FTZ R16, R19, R16 ;  /* 0x0000001013107221 */ /* 0x001fe40000010000 */
[----:B------:R-:W-:Y:S01]  /*1e80*/  @!P2 IMAD.MOV R3, RZ, RZ, -R3 ;  /* 0x000000ffff03a224 */ /* 0x000fe200078e0a03 */
[----:B------:R-:W-:Y:S02]  /*1e90*/  @!P0 LOP3.LUT R3, RZ, R15, RZ, 0x33, !PT ;  /* 0x0000000fff038212 */ /* 0x000fe400078e33ff */
[----:B------:R-:W-:Y:S02]  /*1ea0*/  FSETP.NE.FTZ.AND P1, PT, R16, RZ, PT ;  /* 0x000000ff1000720b */ /* 0x000fe40003f35000 */
[----:B------:R-:W-:Y:S01]  /*1eb0*/  LOP3.LUT P0, RZ, R7, 0x3e7, RZ, 0xc0, !PT ;  /* 0x000003e707ff7812 */ /* 0x000fe2000780c0ff */
[----:B------:R-:W-:Y:S01]  /*1ec0*/  IMAD R3, R3, UR13, RZ ;  /* 0x0000000d03037c24 */ /* 0x000fe2000f8e02ff */
[----:B------:R-:W-:-:S03]  /*1ed0*/  ISETP.LT.U32.AND P2, PT, R20, R18, PT ;  /* 0x000000121400720c */ /* 0x000fc60003f41070 */
[----:B------:R-:W-:Y:S01]  /*1ee0*/  IMAD R3, R12, R3, RZ ;  /* 0x000000030c037224 */ /* 0x000fe200078e02ff */
[----:B------:R-:W-:-:S04]  /*1ef0*/  ISETP.LT.AND.EX P2, PT, R21, R5, PT, P2 ;  /* 0x000000051500720c */ /* 0x000fc80003f41320 */
[----:B------:R-:W-:Y:S01]  /*1f00*/  SEL R5, R20, R18, P2 ;  /* 0x0000001214057207 */ /* 0x000fe20001000000 */
        /* <DEDUP_REMOVED lines=32> */
[----:B------:R-:W-:Y:S01]  /*2110*/  HFMA2 R10, -RZ, RZ, 0, 0 ;  /* 0x00000000ff0a7431 */ /* 0x000fe200000001ff */
[----:B------:R-:W-:Y:S01]  /*2120*/  LEA.HI R13, R7, UR15, RZ, 0x1d ;  /* 0x0000000f070d7c11 */ /* 0x000fe2000f8fe8ff */
[----:B------:R-:W-:Y:S01]  /*2130*/  HFMA2 R31, -RZ, RZ, 0, 0 ;  /* 0x00000000ff1f7431 */ /* 0x000fe200000001ff */
[----:B------:R-:W-:-:S04]  /*2140*/  ISETP.NE.U32.AND P0, PT, R30, RZ, PT ;  /* 0x000000ff1e00720c */ /* 0x000fc80003f05070 */
        /* <DEDUP_REMOVED lines=19> */
.L_x_430:
[----:B------:R-:W-:Y:S01]  /*2280*/  LEA.HI R2, R7, UR15, RZ, 0x1d ;  /* 0x0000000f07027c11 */ /* 0x000fe2000f8fe8ff */
[----:B------:R-:W-:Y:S01]  /*2290*/  IMAD.MOV.U32 R19, RZ, RZ, RZ ;  /* 0x000000ffff137224 */ /* 0x000fe200078e00ff */
[----:B------:R-:W-:Y:S02]  /*22a0*/  MOV R18, R30 ;  /* 0x0000001e00127202 */ /* 0x000fe40000000f00 */
[----:B------:R-:W-:Y:S01]  /*22b0*/  MOV R16, 0x22e0 ;  /* 0x000022e000107802 */ /* 0x000fe20000000f00 */
[----:B------:R-:W-:Y:S02]  /*22c0*/  IMAD.MOV.U32 R14, RZ, RZ, R2 ;  /* 0x000000ffff0e7224 */ /* 0x000fe400078e0002 */
[----:B------:R-:W-:Y:S05]  /*22d0*/  CALL.REL.NOINC `($__internal_11_$__cuda_sm20_div_s64) ;  /* 0x0000002800287944 */ /* 0x000fea0003c00000 */
[----:B------:R-:W-:Y:S02]  /*22e0*/  IADD3 R13, PT, PT, -R10, RZ, RZ ;  /* 0x000000ff0a0d7210 */ /* 0x000fe40007ffe1ff */
[----:B------:R-:W-:-:S03]  /*22f0*/  MOV R31, R11 ;  /* 0x0000000b001f7202 */ /* 0x000fc60000000f00 */
[----:B------:R-:W-:Y:S01]  /*2300*/  IMAD R12, R30, R13, R2 ;  /* 0x0000000d1e0c7224 */ /* 0x000fe200078e0202 */
[----:B------:R-:W-:-:S07]  /*2310*/  MOV R30, R10 ;  /* 0x0000000a001e7202 */ /* 0x000fce0000000f00 */
.L_x_431:
        /* <DEDUP_REMOVED lines=59> */
.L_x_433:
[----:B------:R-:W-:Y:S01]  /*26d0*/  IMAD.MOV.U32 R14, RZ, RZ, R30 ;  /* 0x000000ffff0e7224 */ /* 0x000fe200078e001e */
[----:B------:R-:W-:Y:S01]  /*26e0*/  MOV R19, R31 ;  /* 0x0000001f00137202 */ /* 0x000fe20000000f00 */
[----:B------:R-:W-:Y:S01]  /*26f0*/  IMAD.MOV.U32 R18, RZ, RZ, R34 ;  /* 0x000000ffff127224 */ /* 0x000fe200078e0022 */
[----:B------:R-:W-:Y:S02]  /*2700*/  MOV R16, 0x2720 ;  /* 0x0000272000107802 */ /* 0x000fe40000000f00 */
[----:B------:R-:W-:Y:S05]  /*2710*/  CALL.REL.NOINC `($__internal_11_$__cuda_sm20_div_s64) ;  /* 0x0000002400187944 */ /* 0x000fea0003c00000 */
[----:B------:R-:W-:-:S05]  /*2720*/  IADD3 R11, PT, PT, -R10, RZ, RZ ;  /* 0x000000ff0a0b7210 */ /* 0x000fca0007ffe1ff */
[----:B------:R-:W-:Y:S02]  /*2730*/  IMAD R30, R11, R34, R30 ;  /* 0x000000220b1e7224 */ /* 0x000fe400078e021e */
.L_x_434:
[----:B------:R-:W-:Y:S05]  /*2740*/  BSYNC.RECONVERGENT B0 ;  /* 0x0000000000007941 */ /* 0x000fea0003800200 */
.L_x_432:
        /* <DEDUP_REMOVED lines=159> */
.L_x_429:
[----:B------:R-:W0:Y:S01]  /*3140*/  LDC.64 R4, c[0x0][0x420] ;  /* 0x00010800ff047b82 */ /* 0x000e220000000a00 */
[----:B------:R-:W-:-:S05]  /*3150*/  IADD3 R2, PT, PT, R2, UR15, RZ ;  /* 0x0000000f02027c10 */ /* 0x000fca000fffe0ff */
[----:B0-----:R-:W-:-:S05]  /*3160*/  IMAD.WIDE.U32 R2, R2, 0x4, R4 ;  /* 0x0000000402027825 */ /* 0x001fca00078e0004 */
[----:B------:R1:W-:Y:S02]  /*3170*/  STG.E desc[UR10][R2.64], R22 ;  /* 0x0000001602007986 */ /* 0x0003e4000c10190a */
.L_x_428:
[----:B------:R-:W-:Y:S05]  /*3180*/  BSYNC.RECONVERGENT B1 ;  /* 0x0000000000017941 */ /* 0x000fea0003800200 */
.L_x_427:
        /* <DEDUP_REMOVED lines=17> */
.L_x_436:
[----:B------:R-:W-:Y:S05]  /*32a0*/  BSYNC.RECONVERGENT B0 ;  /* 0x0000000000007941 */ /* 0x000fea0003800200 */
.L_x_435:
        /* <DEDUP_REMOVED lines=49> */
.L_x_441:
        /* <DEDUP_REMOVED lines=133> */
.L_x_440:
        /* <DEDUP_REMOVED lines=73> */
.L_x_442:
[----:B------:R-:W-:-:S09]  /*42a0*/  UISETP.NE.OR UP1, UPT, UR5, URZ, UP1 ;  /* 0x000000ff0500728c */ /* 0x000fd20008f25670 */
[----:B------:R-:W-:Y:S05]  /*42b0*/  BRA.U !UP1, `(.L_x_438) ;  /* 0x0000000109947547 */ /* 0x000fea000b800000 */
.L_x_439:
[----:B------:R-:W-:-:S13]  /*42c0*/  ISETP.GE.AND P0, PT, R12, UR13, PT ;  /* 0x0000000d0c007c0c */ /* 0x000fda000bf06270 */
.L_x_443:
        /* <DEDUP_REMOVED lines=36> */
.L_x_438:
        /* <DEDUP_REMOVED lines=10> */
.L_x_444:
        /* <DEDUP_REMOVED lines=12> */
.L_x_437:
        /* <DEDUP_REMOVED lines=81> */
        .weak           $__internal_11_$__cuda_sm20_div_s64
        .type           $__internal_11_$__cuda_sm20_div_s64,@function
        .size           $__internal_11_$__cuda_sm20_div_s64,(.L_x_7163 - $__internal_11_$__cuda_sm20_div_s64)
$__internal_11_$__cuda_sm20_div_s64:
        /* <DEDUP_REMOVED lines=83> */
[----:B------:R-:W-:Y:S05]  /*50b0*/  RET.REL.NODEC R12 `(_ZN5flash32flash_fwd_splitkv_combine_kernelI23Flash_fwd_kernel_traitsILi128ELi64ELi128ELi4ELb0ELb0EN7cutlass10bfloat16_tE19Flash_kernel_traitsILi128ELi64ELi128ELi4ES3_EELi4ELi3ELb1EEEvNS_16Flash_fwd_paramsE) ;  /* 0xffffffac0cd07950 */ /* 0x000fea0003c3ffff */
.L_x_445:
        /* <DEDUP_REMOVED lines=12> */
.L_x_7163:


//--------------------- .text._ZN5flash32flash_fwd_splitkv_combine_kernelI23Flash_fwd_kernel_traitsILi128ELi64ELi128ELi4ELb0ELb0EN7cutlass10bfloat16_tE19Flash_kernel_traitsILi128ELi64ELi128ELi4ES3_EELi4ELi2ELb1EEEvNS_16Flash_fwd_paramsE --------------------------
	.section	.text._ZN5flash32flash_fwd_splitkv_combine_kernelI23Flash_fwd_kernel_traitsILi128ELi64ELi128ELi4ELb0ELb0EN7cutlass10bfloat16_tE19Flash_kernel_traitsILi128ELi64ELi128ELi4ES3_EELi4ELi2ELb1EEEvNS_16Flash_fwd_paramsE,"ax",@progbits
	.align	128
        .global         _ZN5flash32flash_fwd_splitkv_combine_kernelI23Flash_fwd_kernel_traitsILi128ELi64ELi128ELi4ELb0ELb0EN7cutlass10bfloat16_tE19Flash_kernel_traitsILi128ELi64ELi128ELi4ES3_EELi4ELi2ELb1EEEvNS_16Flash_fwd_paramsE
        .type           _ZN5flash32flash_fwd_splitkv_combine_kernelI23Flash_fwd_kernel_traitsILi128ELi64ELi128ELi4ELb0ELb0EN7cutlass10bfloat16_tE19Flash_kernel_traitsILi128ELi64ELi128ELi4ES3_EELi4ELi2ELb1EEEvNS_16Flash_fwd_paramsE,@function
        .size           _ZN5flash32flash_fwd_splitkv_combine_kernelI23Flash_fwd_kernel_traitsILi128ELi64ELi128ELi4ELb0ELb0EN7cutlass10bfloat16_tE19Flash_kernel_traitsILi128ELi64ELi128ELi4ES3_EELi4ELi2ELb1EEEvNS_16Flash_fwd_paramsE,(.L_x_7164 - _ZN5flash32flash_fwd_splitkv_combine_kernelI23Flash_fwd_kernel_traitsILi128ELi64ELi128ELi4ELb0ELb0EN7cutlass10bfloat16_tE19Flash_kernel_traitsILi128ELi64ELi128ELi4ES3_EELi4ELi2ELb1EEEvNS_16Flash_fwd_paramsE)
        .other          _ZN5flash32flash_fwd_splitkv_combine_kernelI23Flash_fwd_kernel_traitsILi128ELi64ELi128ELi4ELb0ELb0EN7cutlass10bfloat16_tE19Flash_kernel_traitsILi128ELi64ELi128ELi4ES3_EELi4ELi2ELb1EEEvNS_16Flash_fwd_paramsE,@"STO_CUDA_ENTRY STV_DEFAULT"
_ZN5flash32flash_fwd_splitkv_combine_kernelI23Flash_fwd_kernel_traitsILi128ELi64ELi128ELi4ELb0ELb0EN7cutlass10bfloat16_tE19Flash_kernel_traitsILi128ELi64ELi128ELi4ES3_EELi4ELi2ELb1EEEvNS_16Flash_fwd_paramsE:
.text._ZN5flash32flash_fwd_splitkv_combine_kernelI23Flash_fwd_kernel_traitsILi128ELi64ELi128ELi4ELb0ELb0EN7cutlass10bfloat16_tE19Flash_kernel_traitsILi128ELi64ELi128ELi4ES3_EELi4ELi2ELb1EEEvNS_16Flash_fwd_paramsE:
        /* <DEDUP_REMOVED lines=38> */
.L_x_446:
[----:B------:R-:W-:Y:S01]  /*0260*/  IMAD.U32 R24, RZ, RZ, UR21 ;  /* 0x00000015ff187e24 */ /* 0x000fe2000f8e00ff */
[----:B------:R-:W-:Y:S01]  /*0270*/  MOV R16, UR19 ;  /* 0x0000001300107c02 */ /* 0x000fe20008000f00 */
[----:B------:R-:W-:Y:S01]  /*0280*/  IMAD.U32 R17, RZ, RZ, UR15 ;  /* 0x0000000fff117e24 */ /* 0x000fe2000f8e00ff */
[----:B------:R-:W-:Y:S02]  /*0290*/  MOV R15, UR14 ;  /* 0x0000000e000f7c02 */ /* 0x000fe40008000f00 */
[----:B------:R-:W-:Y:S02]  /*02a0*/  MOV R14, 0x2c0 ;  /* 0x000002c0000e7802 */ /* 0x000fe40000000f00 */
[----:B------:R-:W-:Y:S05]  /*02b0*/  CALL.REL.NOINC `($__internal_12_$__cuda_sm20_div_s64) ;  /* 0x00000048001c7944 */ /* 0x000fea0003c00000 */
[----:B------:R-:W-:-:S07]  /*02c0*/  MOV R12, R0 ;  /* 0x00000000000c7202 */ /* 0x000fce0000000f00 */
.L_x_447:
        /* <DEDUP_REMOVED lines=30> */
.L_x_449:
[----:B------:R-:W-:Y:S01]  /*04b0*/  IMAD.MOV.U32 R24, RZ, RZ, R12 ;  /* 0x000000ffff187224 */ /* 0x000fe200078e000c */
[----:B------:R-:W-:Y:S02]  /*04c0*/  MOV R17, R13 ;  /* 0x0000000d00117202 */ /* 0x000fe40000000f00 */
[----:B------:R-:W-:Y:S02]  /*04d0*/  MOV R14, 0x4f0 ;  /* 0x000004f0000e7802 */ /* 0x000fe40000000f00 */
[----:B------:R-:W-:Y:S05]  /*04e0*/  CALL.REL.NOINC `($__internal_12_$__cuda_sm20_div_s64) ;  /* 0x0000004400907944 */ /* 0x000fea0003c00000 */
[----:B------:R-:W-:Y:S02]  /*04f0*/  MOV R6, R0 ;  /* 0x0000000000067202 */ /* 0x000fe40000000f00 */
[----:B------:R-:W-:Y:S02]  /*0500*/  MOV R7, R13 ;  /* 0x0000000d00077202 */ /* 0x000fe40000000f00 */
.L_x_450:
[----:B------:R-:W-:Y:S05]  /*0510*/  BSYNC.RECONVERGENT B0 ;  /* 0x0000000000007941 */ /* 0x000fea0003800200 */
.L_x_448:
        /* <DEDUP_REMOVED lines=57> */
.L_x_452:
[----:B------:R-:W-:Y:S01]  /*08b0*/  IMAD.MOV.U32 R24, RZ, RZ, R16 ;  /* 0x000000ffff187224 */ /* 0x000fe200078e0010 */
[----:B------:R-:W-:Y:S01]  /*08c0*/  MOV R16, R11 ;  /* 0x0000000b00107202 */ /* 0x000fe20000000f00 */
[----:B------:R-:W-:Y:S01]  /*08d0*/  IMAD.MOV.U32 R17, RZ, RZ, R15 ;  /* 0x000000ffff117224 */ /* 0x000fe200078e000f */
[----:B------:R-:W-:Y:S02]  /*08e0*/  MOV R15, R3 ;  /* 0x00000003000f7202 */ /* 0x000fe40000000f00 */
[----:B------:R-:W-:Y:S02]  /*08f0*/  MOV R14, 0x910 ;  /* 0x00000910000e7802 */ /* 0x000fe40000000f00 */
[----:B------:R-:W-:Y:S05]  /*0900*/  CALL.REL.NOINC `($__internal_12_$__cuda_sm20_div_s64) ;  /* 0x0000004000887944 */ /* 0x000fea0003c00000 */
[----:B------:R-:W-:Y:S02]  /*0910*/  MOV R12, R0 ;  /* 0x00000000000c7202 */ /* 0x000fe40000000f00 */
.L_x_453:
[----:B------:R-:W-:Y:S05]  /*0920*/  BSYNC.RECONVERGENT B0 ;  /* 0x0000000000007941 */ /* 0x000fea0003800200 */
.L_x_451:
        /* <DEDUP_REMOVED lines=69> */
[----:B------:R-:W-:Y:S01]  /*0d80*/  UIADD3 UR10, UPT, UPT, -UR17, URZ, URZ ;  /* 0x000000ff110a7290 */ /* 0x000fe2000fffe1ff */
[----:B------:R-:W0:Y:S03]  /*0d90*/  LDCU.U8 UR9, c[0x0][0x549] ;  /* 0x0000a920ff0977ac */ /* 0x000e260008000000 */
[----:B------:R-:W-:Y:S02]  /*0da0*/  ISETP.LT.U32.AND P1, PT, R0, UR13, PT ;  /* 0x0000000d00007c0c */ /* 0x000fe4000bf21070 */
[----:B------:R-:W-:Y:S01]  /*0db0*/  ISETP.LE.AND P0, PT, RZ, UR16, PT ;  /* 0x00000010ff007c0c */ /* 0x000fe2000bf03270 */
[----:B------:R-:W-:-:S02]  /*0dc0*/  UIMAD UR10, UR11, UR10, UR12 ;  /* 0x0000000a0b0a72a4 */ /* 0x000fc4000f8e020c */
[----:B------:R-:W-:Y:S02]  /*0dd0*/  ULOP3.LUT UR6, UR6, UR4, URZ, 0x3c, !UPT ;  /* 0x0000000406067292 */ /* 0x000fe4000f8e3cff */
[----:B------:R-:W-:-:S06]  /*0de0*/  UISETP.GT.U32.AND UP1, UPT, UR11, UR10, UPT ;  /* 0x0000000a0b00728c */ /* 0x000fcc000bf24070 */
[----:B------:R-:W-:Y:S02]  /*0df0*/  @!P1 VIADD R0, R0, -UR13 ;  /* 0x8000000d00009c36 */ /* 0x000fe40008000000 */
[----:B------:R-:W-:Y:S01]  /*0e00*/  @!P1 VIADD R5, R5, 0x1 ;  /* 0x0000000105059836 */ /* 0x000fe20000000000 */
[----:B------:R-:W-:Y:S01]  /*0e10*/  ISETP.NE.AND P1, PT, RZ, UR7, PT ;  /* 0x00000007ff007c0c */ /* 0x000fe2000bf25270 */
[----:B0-----:R-:W-:Y:S01]  /*0e20*/  UISETP.NE.AND UP0, UPT, UR9, URZ, UPT ;  /* 0x000000ff0900728c */ /* 0x001fe2000bf05270 */
[----:B------:R-:W-:Y:S01]  /*0e30*/  ISETP.GE.U32.AND P2, PT, R0, UR13, PT ;  /* 0x0000000d00007c0c */ /* 0x000fe2000bf46070 */
[----:B------:R-:W-:Y:S02]  /*0e40*/  @!UP1 UIADD3 UR10, UPT, UPT, UR10, -UR11, URZ ;  /* 0x8000000b0a0a9290 */ /* 0x000fe4000fffe0ff */
[----:B------:R-:W-:Y:S02]  /*0e50*/  @!UP1 UIADD3 UR17, UPT, UPT, UR17, 0x1, URZ ;  /* 0x0000000111119890 */ /* 0x000fe4000fffe0ff */
[----:B------:R-:W-:-:S02]  /*0e60*/  UISETP.GE.U32.AND UP3, UPT, UR10, UR11, UPT ;  /* 0x0000000b0a00728c */ /* 0x000fc4000bf66070 */
[----:B------:R-:W-:Y:S02]  /*0e70*/  UISETP.GE.AND UP1, UPT, UR6, URZ, UPT ;  /* 0x000000ff0600728c */ /* 0x000fe4000bf26270 */
[----:B------:R-:W-:Y:S02]  /*0e80*/  USEL UR9, UR5, 0x1, !UP0 ;  /* 0x0000000105097887 */ /* 0x000fe4000c000000 */
[----:B------:R-:W-:Y:S02]  /*0e90*/  USHF.R.S32.HI UR6, URZ, 0x1f, UR7 ;  /* 0x0000001fff067899 */ /* 0x000fe40008011407 */
[----:B------:R-:W-:-:S03]  /*0ea0*/  @P2 VIADD R5, R5, 0x1 ;  /* 0x0000000105052836 */ /* 0x000fc60000000000 */
[----:B------:R-:W-:Y:S01]  /*0eb0*/  @UP3 UIADD3 UR17, UPT, UPT, UR17, 0x1, URZ ;  /* 0x0000000111113890 */ /* 0x000fe2000fffe0ff */
[----:B------:R-:W-:Y:S01]  /*0ec0*/  @!P0 IMAD.MOV R5, RZ, RZ, -R5 ;  /* 0x000000ffff058224 */ /* 0x000fe200078e0a05 */
[----:B------:R-:W-:Y:S01]  /*0ed0*/  @!P1 LOP3.LUT R5, RZ, UR13, RZ, 0x33, !PT ;  /* 0x0000000dff059c12 */ /* 0x000fe2000f8e33ff */
[----:B------:R-:W-:Y:S02]  /*0ee0*/  UISETP.NE.AND UP3, UPT, UR8, URZ, UPT ;  /* 0x000000ff0800728c */ /* 0x000fe4000bf65270 */
[----:B------:R-:W-:Y:S01]  /*0ef0*/  @!UP1 UIADD3 UR17, UPT, UPT, -UR17, URZ, URZ ;  /* 0x000000ff11119290 */ /* 0x000fe2000fffe1ff */
[----:B------:R-:W-:Y:S01]  /*0f00*/  ISETP.LT.U32.AND P0, PT, R12, R5, PT ;  /* 0x000000050c00720c */ /* 0x000fe20003f01070 */
[----:B------:R-:W-:Y:S01]  /*0f10*/  USEL UR5, URZ, 0x1, !UP3 ;  /* 0x00000001ff057887 */ /* 0x000fe2000d800000 */
[----:B------:R-:W-:Y:S01]  /*0f20*/  SHF.R.S32.HI R9, RZ, 0x1f, R5 ;  /* 0x0000001fff097819 */ /* 0x000fe20000011405 */
[----:B------:R-:W-:Y:S02]  /*0f30*/  @!UP2 ULOP3.LUT UR17, URZ, UR4, URZ, 0x33, !UPT ;  /* 0x00000004ff11a292 */ /* 0x000fe4000f8e33ff */
[----:B------:R-:W-:Y:S01]  /*0f40*/  ULOP3.LUT UR6, UR6, UR5, URZ, 0xfc, !UPT ;  /* 0x0000000506067292 */ /* 0x000fe2000f8efcff */
        /* <DEDUP_REMOVED lines=26> */
.L_x_455:
[----:B------:R-:W-:Y:S01]  /*10f0*/  IMAD.MOV.U32 R24, RZ, RZ, R12 ;  /* 0x000000ffff187224 */ /* 0x000fe200078e000c */
[----:B------:R-:W-:Y:S01]  /*1100*/  MOV R16, R10 ;  /* 0x0000000a00107202 */ /* 0x000fe20000000f00 */
[----:B------:R-:W-:Y:S01]  /*1110*/  IMAD.MOV.U32 R17, RZ, RZ, R13 ;  /* 0x000000ffff117224 */ /* 0x000fe200078e000d */
[----:B------:R-:W-:Y:S02]  /*1120*/  MOV R15, R4 ;  /* 0x00000004000f7202 */ /* 0x000fe40000000f00 */
[----:B------:R-:W-:Y:S02]  /*1130*/  MOV R14, 0x1150 ;  /* 0x00001150000e7802 */ /* 0x000fe40000000f00 */
[----:B------:R-:W-:Y:S05]  /*1140*/  CALL.REL.NOINC `($__internal_12_$__cuda_sm20_div_s64) ;  /* 0x0000003800787944 */ /* 0x000fea0003c00000 */
[----:B------:R-:W-:Y:S02]  /*1150*/  MOV R30, R0 ;  /* 0x00000000001e7202 */ /* 0x000fe40000000f00 */
[----:B------:R-:W-:Y:S02]  /*1160*/  MOV R31, R13 ;  /* 0x0000000d001f7202 */ /* 0x000fe40000000f00 */
.L_x_456:
[----:B------:R-:W-:Y:S05]  /*1170*/  BSYNC.RECONVERGENT B0 ;  /* 0x0000000000007941 */ /* 0x000fea0003800200 */
.L_x_454:
        /* <DEDUP_REMOVED lines=57> */
.L_x_458:
[----:B------:R-:W-:Y:S01]  /*1510*/  IMAD.MOV.U32 R24, RZ, RZ, R6 ;  /* 0x000000ffff187224 */ /* 0x000fe200078e0006 */
[----:B------:R-:W-:Y:S01]  /*1520*/  MOV R17, R7 ;  /* 0x0000000700117202 */ /* 0x000fe20000000f00 */
[----:B------:R-:W-:Y:S01]  /*1530*/  IMAD.MOV.U32 R16, RZ, RZ, R9 ;  /* 0x000000ffff107224 */ /* 0x000fe200078e0009 */
[----:B------:R-:W-:Y:S02]  /*1540*/  MOV R14, 0x1560 ;  /* 0x00001560000e7802 */ /* 0x000fe40000000f00 */
[----:B------:R-:W-:Y:S05]  /*1550*/  CALL.REL.NOINC `($__internal_12_$__cuda_sm20_div_s64) ;  /* 0x0000003400747944 */ /* 0x000fea0003c00000 */
[----:B------:R-:W-:Y:S02]  /*1560*/  MOV R22, R0 ;  /* 0x0000000000167202 */ /* 0x000fe40000000f00 */
[----:B------:R-:W-:Y:S02]  /*1570*/  MOV R23, R13 ;  /* 0x0000000d00177202 */ /* 0x000fe40000000f00 */
.L_x_459:
[----:B------:R-:W-:Y:S05]  /*1580*/  BSYNC.RECONVERGENT B0 ;  /* 0x0000000000007941 */ /* 0x000fea0003800200 */
.L_x_457:
[----:B------:R-:W0:Y:S01]  /*1590*/  LDCU UR8, c[0x0][0x434] ;  /* 0x00008680ff0877ac */ /* 0x000e220008000800 */
[----:B------:R-:W-:Y:S01]  /*15a0*/  BSSY.RECONVERGENT B0, `(.L_x_460) ;  /* 0x0000050000007945 */ /* 0x000fe20003800200 */
[----:B------:R-:W-:Y:S01]  /*15b0*/  USHF.R.S32.HI UR4, URZ, 0x1f, UR22 ;  /* 0x0000001fff047899 */ /* 0x000fe20008011416 */
[----:B------:R-:W1:Y:S03]  /*15c0*/  LDCU UR5, c[0x0][0x534] ;  /* 0x0000a680ff0577ac */ /* 0x000e660008000800 */
[----:B------:R-:W-:Y:S01]  /*15d0*/  ULOP3.LUT UR4, UR4, 0x1, URZ, 0xfc, !UPT ;  /* 0x0000000104047892 */ /* 0x000fe2000f8efcff */
[----:B------:R-:W2:Y:S01]  /*15e0*/  LDCU.64 UR10, c[0x0][0x358] ;  /* 0x00006b00ff0a77ac */ /* 0x000ea20008000a00 */
[----:B0-----:R-:W-:-:S04]  /*15f0*/  IABS R6, UR8 ;  /* 0x0000000800067c13 */ /* 0x001fc80008000000 */
[----:B------:R-:W0:Y:S08]  /*1600*/  I2F.RP R7, R6 ;  /* 0x0000000600077306 */ /* 0x000e300000209400 */
[----:B0-----:R-:W0:Y:S02]  /*1610*/  MUFU.RCP R12, R7 ;  /* 0x00000007000c7308 */ /* 0x001e240000001000 */
[----:B0-----:R-:W-:Y:S01]  /*1620*/  VIADD R12, R12, 0xffffffe ;  /* 0x0ffffffe0c0c7836 */ /* 0x001fe20000000000 */
[----:B------:R-:W0:Y:S05]  /*1630*/  S2R R7, SR_TID.X ;  /* 0x0000000000077919 */ /* 0x000e2a0000002100 */
[----:B------:R3:W4:Y:S02]  /*1640*/  F2I.FTZ.U32.TRUNC.NTZ R13, R12 ;  /* 0x0000000c000d7305 */ /* 0x000724000021f000 */
[----:B---3--:R-:W-:-:S02]  /*1650*/  HFMA2 R12, -RZ, RZ, 0, 0 ;  /* 0x00000000ff0c7431 */ /* 0x008fc400000001ff */
[----:B----4-:R-:W-:-:S04]  /*1660*/  IMAD.MOV R0, RZ, RZ, -R13 ;  /* 0x000000ffff007224 */ /* 0x010fc800078e0a0d */
[----:B------:R-:W-:Y:S01]  /*1670*/  IMAD R5, R0, R6, RZ ;  /* 0x0000000600057224 */ /* 0x000fe200078e02ff */
[----:B------:R-:W-:Y:S02]  /*1680*/  IABS R0, R2 ;  /* 0x0000000200007213 */ /* 0x000fe40000000000 */
[----:B------:R-:W-:Y:S01]  /*1690*/  LOP3.LUT R2, R2, UR8, RZ, 0x3c, !PT ;  /* 0x0000000802027c12 */ /* 0x000fe2000f8e3cff */
[----:B------:R-:W-:-:S03]  /*16a0*/  IMAD.HI.U32 R5, R13, R5, R12 ;  /* 0x000000050d057227 */ /* 0x000fc600078e000c */
[----:B------:R-:W-:Y:S02]  /*16b0*/  ISETP.GE.AND P1, PT, R2, RZ, PT ;  /* 0x000000ff0200720c */ /* 0x000fe40003f26270 */
[----:B0-----:R-:W-:Y:S01]  /*16c0*/  SHF.R.U32.HI R12, RZ, 0x2, R7 ;  /* 0x00000002ff0c7819 */ /* 0x001fe20000011607 */
        /* <DEDUP_REMOVED lines=14> */
[----:B0-----:R-:W0:Y:S01]  /*17b0*/  MUFU.RCP R18, R18 ;  /* 0x0000001200127308 */ /* 0x001e220000001000 */
[----:B-1----:R-:W-:-:S03]  /*17c0*/  ISETP.GE.AND P0, PT, R12, UR5, PT ;  /* 0x000000050c007c0c */ /* 0x002fc6000bf06270 */
[----:B------:R-:W-:Y:S01]  /*17d0*/  IMAD R6, R8, UR4, RZ ;  /* 0x0000000408067c24 */ /* 0x000fe2000f8e02ff */
[----:B------:R-:W1:Y:S04]  /*17e0*/  LDCU UR4, c[0x0][0x430] ;  /* 0x00008600ff0477ac */ /* 0x000e680008000800 */
[-C--:B------:R-:W-:Y:S02]  /*17f0*/  IABS R16, R6.reuse ;  /* 0x0000000600107213 */ /* 0x080fe40000000000 */
[----:B------:R-:W-:Y:S02]  /*1800*/  IABS R17, R6 ;  /* 0x0000000600117213 */ /* 0x000fe40000000000 */
[----:B------:R-:W3:Y:S01]  /*1810*/  I2F.RP R2, R16 ;  /* 0x0000001000027306 */ /* 0x000ee20000209400 */
[----:B------:R-:W-:-:S02]  /*1820*/  VIADD R13, R16, UR18 ;  /* 0x00000012100d7c36 */ /* 0x000fc40008000000 */
[----:B------:R-:W-:Y:S01]  /*1830*/  IMAD.MOV R17, RZ, RZ, -R17 ;  /* 0x000000ffff117224 */ /* 0x000fe200078e0a11 */
[----:B0-----:R-:W-:-:S04]  /*1840*/  IADD3 R18, PT, PT, R18, 0xffffffe, RZ ;  /* 0x0ffffffe12127810 */ /* 0x001fc80007ffe0ff */
[----:B------:R0:W-:Y:S01]  /*1850*/  F2I.FTZ.U32.TRUNC.NTZ R19, R18 ;  /* 0x0000001200137305 */ /* 0x0001e2000021f000 */
[----:B-1----:R-:W-:-:S07]  /*1860*/  UIMAD UR8, UR8, UR4, URZ ;  /* 0x00000004080872a4 */ /* 0x002fce000f8e02ff */
[----:B---3--:R-:W1:Y:S01]  /*1870*/  MUFU.RCP R24, R2 ;  /* 0x0000000200187308 */ /* 0x008e620000001000 */
[----:B0-----:R-:W-:Y:S02]  /*1880*/  IMAD.MOV.U32 R18, RZ, RZ, RZ ;  /* 0x000000ffff127224 */ /* 0x001fe400078e00ff */
[----:B-1----:R-:W-:Y:S02]  /*1890*/  VIADD R24, R24, 0xffffffe ;  /* 0x0ffffffe18187836 */ /* 0x002fe40000000000 */
[----:B------:R-:W-:-:S03]  /*18a0*/  IMAD.MOV R2, RZ, RZ, -R19 ;  /* 0x000000ffff027224 */ /* 0x000fc600078e0a13 */
[----:B------:R-:W0:Y:S02]  /*18b0*/  F2I.FTZ.U32.TRUNC.NTZ R25, R24 ;  /* 0x0000001800197305 */ /* 0x000e24000021f000 */
[----:B0-----:R-:W-:Y:S02]  /*18c0*/  IADD3 R15, PT, PT, RZ, -R25, RZ ;  /* 0x80000019ff0f7210 */ /* 0x001fe40007ffe0ff */
[----:B------:R-:W-:-:S03]  /*18d0*/  MOV R24, RZ ;  /* 0x000000ff00187202 */ /* 0x000fc60000000f00 */
[----:B------:R-:W-:Y:S01]  /*18e0*/  IMAD R20, R15, R16, RZ ;  /* 0x000000100f147224 */ /* 0x000fe200078e02ff */
[----:B------:R-:W-:-:S03]  /*18f0*/  IABS R15, R13 ;  /* 0x0000000d000f7213 */ /* 0x000fc60000000000 */
[----:B------:R-:W-:-:S06]  /*1900*/  IMAD.HI.U32 R20, R25, R20, R24 ;  /* 0x0000001419147227 */ /* 0x000fcc00078e0018 */
        /* <DEDUP_REMOVED lines=25> */
.L_x_461:
[----:B------:R-:W-:Y:S05]  /*1aa0*/  BSYNC.RECONVERGENT B0 ;  /* 0x0000000000007941 */ /* 0x000fea0003800200 */
.L_x_460:
[----:B------:R-:W1:Y:S01]  /*1ab0*/  S2R R21, SR_CgaCtaId ;  /* 0x0000000000157919 */ /* 0x000e620000008800 */
[C---:B------:R-:W-:Y:S01]  /*1ac0*/  ISETP.GT.U32.AND P0, PT, R7.reuse, 0xf, PT ;  /* 0x0000000f0700780c */ /* 0x040fe20003f04070 */
[----:B------:R-:W-:Y:S01]  /*1ad0*/  @!P2 VIADD R20, R20, 0x1 ;  /* 0x000000011414a836 */ /* 0x000fe20000000000 */
[----:B------:R-:W-:Y:S01]  /*1ae0*/  MOV R2, 0x400 ;  /* 0x0000040000027802 */ /* 0x000fe20000000f00 */
[----:B------:R-:W-:Y:S01]  /*1af0*/  BSSY.RECONVERGENT B1, `(.L_x_462) ;  /* 0x0000165000017945 */ /* 0x000fe20003800200 */
[----:B------:R-:W-:Y:S01]  /*1b00*/  LOP3.LUT R17, R7, 0x3, RZ, 0xc0, !PT ;  /* 0x0000000307117812 */ /* 0x000fe200078ec0ff */
[----:B------:R-:W-:Y:S01]  /*1b10*/  @P1 VIADD R20, R20, 0x1 ;  /* 0x0000000114141836 */ /* 0x000fe20000000000 */
[----:B------:R-:W-:Y:S02]  /*1b20*/  ISETP.NE.AND P5, PT, R6, RZ, PT ;  /* 0x000000ff0600720c */ /* 0x000fe40003fa5270 */
[----:B-1----:R-:W-:-:S05]  /*1b30*/  LEA R21, R21, R2, 0x18 ;  /* 0x0000000215157211 */ /* 0x002fca00078ec0ff */
[----:B------:R-:W-:Y:S02]  /*1b40*/  @!P0 IMAD.SHL.U32 R2, R7, 0x4, RZ ;  /* 0x0000000407028824 */ /* 0x000fe400078e00ff */
[----:B------:R-:W-:-:S03]  /*1b50*/  @!P0 IMAD R19, R12, 0x14, R21 ;  /* 0x000000140c138824 */ /* 0x000fc600078e0215 */
[----:B------:R-:W-:Y:S01]  /*1b60*/  @!P0 LOP3.LUT R2, R2, 0xc, RZ, 0xc0, !PT ;  /* 0x0000000c02028812 */ /* 0x000fe200078ec0ff */
[----:B------:R-:W-:Y:S02]  /*1b70*/  IMAD R17, R17, 0x14, R21 ;  /* 0x0000001411117824 */ /* 0x000fe400078e0215 */
[----:B------:R-:W-:Y:S02]  /*1b80*/  IMAD.MOV.U32 R21, RZ, RZ, -0x800000 ;  /* 0xff800000ff157424 */ /* 0x000fe400078e00ff */
[----:B------:R-:W-:Y:S02]  /*1b90*/  @!P0 IMAD.IADD R19, R19, 0x1, R2 ;  /* 0x0000000113138824 */ /* 0x000fe400078e0202 */
[----:B------:R-:W-:-:S03]  /*1ba0*/  IMAD R17, R12, 0x4, R17 ;  /* 0x000000040c117824 */ /* 0x000fc600078e0211 */
[----:B-----5:R1:W-:Y:S01]  /*1bb0*/  @!P0 STS [R19], R18 ;  /* 0x0000001213008388 */ /* 0x0203e20000000800 */
[----:B------:R-:W-:Y:S01]  /*1bc0*/  BAR.SYNC.DEFER_BLOCKING 0x0 ;  /* 0x0000000000007b1d */ /* 0x000fe20000010000 */
[----:B-1----:R-:W-:-:S05]  /*1bd0*/  IMAD.HI.U32 R19, R14, R15, RZ ;  /* 0x0000000f0e137227 */ /* 0x002fca00078e00ff */
[----:B------:R-:W1:Y:S01]  /*1be0*/  @!P0 LDS R21, [R17] ;  /* 0x0000000011158984 */ /* 0x000e620000000800 */
[----:B------:R-:W-:-:S04]  /*1bf0*/  IMAD.MOV R14, RZ, RZ, -R19 ;  /* 0x000000ffff0e7224 */ /* 0x000fc800078e0a13 */
[----:B------:R-:W-:Y:S01]  /*1c00*/  IMAD R14, R5, R14, R15 ;  /* 0x0000000e050e7224 */ /* 0x000fe200078e020f */
[C---:B------:R-:W-:Y:S02]  /*1c10*/  LOP3.LUT R15, R13.reuse, R16, RZ, 0x3c, !PT ;  /* 0x000000100d0f7212 */ /* 0x040fe400078e3cff */
[----:B------:R-:W-:Y:S02]  /*1c20*/  LOP3.LUT R13, R13, R0, RZ, 0x3c, !PT ;  /* 0x000000000d0d7212 */ /* 0x000fe400078e3cff */
[----:B------:R-:W-:Y:S02]  /*1c30*/  ISETP.GE.AND P3, PT, R15, RZ, PT ;  /* 0x000000ff0f00720c */ /* 0x000fe40003f66270 */
[----:B------:R-:W-:Y:S02]  /*1c40*/  ISETP.GE.AND P2, PT, R13, RZ, PT ;  /* 0x000000ff0d00720c */ /* 0x000fe40003f46270 */
[----:B------:R-:W-:Y:S01]  /*1c50*/  SHF.R.S32.HI R15, RZ, 0x1f, R6 ;  /* 0x0000001fff0f7819 */ /* 0x000fe20000011406 */
[----:B------:R-:W-:Y:S01]  /*1c60*/  IMAD R6, R6, UR8, RZ ;  /* 0x0000000806067c24 */ /* 0x000fe2000f8e02ff */
[----:B-1----:R-:W1:Y:S02]  /*1c70*/  SHFL.BFLY PT, R2, R21, 0x2, 0x1f ;  /* 0x0c401f0015027f89 */ /* 0x002e6400000e0000 */
        /* <DEDUP_REMOVED lines=12> */
[----:B------:R-:W-:Y:S01]  /*1d40*/  ISETP.GE.U32.AND P4, PT, R14, R5, PT ;  /* 0x000000050e00720c */ /* 0x000fe20003f86070 */
[----:B------:R-:W-:Y:S02]  /*1d50*/  IMAD.MOV.U32 R5, RZ, RZ, R20 ;  /* 0x000000ffff057224 */ /* 0x000fe400078e0014 */
[----:B------:R-:W-:Y:S02]  /*1d60*/  IMAD.MOV.U32 R20, RZ, RZ, 0x7f800000 ;  /* 0x7f800000ff147424 */ /* 0x000fe400078e00ff */
[----:B------:R-:W-:Y:S01]  /*1d70*/  @!P3 IMAD.MOV R5, RZ, RZ, -R5 ;  /* 0x000000ffff05b224 */ /* 0x000fe200078e0a05 */
[----:B------:R-:W-:-:S02]  /*1d80*/  ISETP.NE.AND P3, PT, R8, RZ, PT ;  /* 0x000000ff0800720c */ /* 0x000fc40003f65270 */
[----:B------:R-:W-:Y:S02]  /*1d90*/  @!P5 LOP3.LUT R5, RZ, R16, RZ, 0x33, !PT ;  /* 0x00000010ff05d212 */ /* 0x000fe400078e33ff */
[----:B------:R-:W-:Y:S01]  /*1da0*/  SEL R14, RZ, 0x1, !P3 ;  /* 0x00000001ff0e7807 */ /* 0x000fe20005800000 */
[----:B0-----:R-:W0:Y:S01]  /*1db0*/  SHFL.BFLY PT, R18, R25, 0x2, 0x1f ;  /* 0x0c401f0019127f89 */ /* 0x001e2200000e0000 */
[----:B------:R-:W-:Y:S01]  /*1dc0*/  SHF.R.S32.HI R13, RZ, 0x1f, R5 ;  /* 0x0000001fff0d7819 */ /* 0x000fe20000011405 */
[----:B------:R-:W-:Y:S01]  /*1dd0*/  @P4 VIADD R19, R19, 0x1 ;  /* 0x0000000113134836 */ /* 0x000fe20000000000 */
        /* <DEDUP_REMOVED lines=67> */
.L_x_465:
[----:B------:R-:W-:Y:S01]  /*2210*/  LEA.HI R24, R7, UR20, RZ, 0x1e ;  /* 0x0000001407187c11 */ /* 0x000fe2000f8ff0ff */
[----:B------:R-:W-:Y:S01]  /*2220*/  IMAD.MOV.U32 R17, RZ, RZ, RZ ;  /* 0x000000ffff117224 */ /* 0x000fe200078e00ff */
[----:B------:R-:W-:Y:S01]  /*2230*/  MOV R14, 0x2260 ;  /* 0x00002260000e7802 */ /* 0x000fe20000000f00 */
[----:B------:R-:W-:Y:S02]  /*2240*/  IMAD.MOV.U32 R16, RZ, RZ, R26 ;  /* 0x000000ffff107224 */ /* 0x000fe400078e001a */
[----:B------:R-:W-:Y:S05]  /*2250*/  CALL.REL.NOINC `($__internal_12_$__cuda_sm20_div_s64) ;  /* 0x0000002800347944 */ /* 0x000fea0003c00000 */
[----:B------:R-:W-:Y:S02]  /*2260*/  IADD3 R15, PT, PT, -R0, RZ, RZ ;  /* 0x000000ff000f7210 */ /* 0x000fe40007ffe1ff */
[----:B------:R-:W-:-:S03]  /*2270*/  MOV R27, R13 ;  /* 0x0000000d001b7202 */ /* 0x000fc60000000f00 */
[----:B------:R-:W-:Y:S01]  /*2280*/  IMAD R24, R26, R15, R24 ;  /* 0x0000000f1a187224 */ /* 0x000fe200078e0218 */
[----:B------:R-:W-:-:S07]  /*2290*/  MOV R26, R0 ;  /* 0x00000000001a7202 */ /* 0x000fce0000000f00 */
.L_x_466:
[----:B------:R-:W-:Y:S01]  /*22a0*/  IABS R14, UR19 ;  /* 0x00000013000e7c13 */ /* 0x000fe20008000000 */
[----:B------:R-:W-:Y:S01]  /*22b0*/  IMAD R4, R4, R11, RZ ;  /* 0x0000000b04047224 */ /* 0x000fe200078e02ff */
[----:B------:R-:W-:Y:S01]  /*22c0*/  IABS R12, R24 ;  /* 0x00000018000c7213 */ /* 0x000fe20000000000 */
[----:B------:R-:W-:Y:S01]  /*22d0*/  BSSY.RECONVERGENT B0, `(.L_x_467) ;  /* 0x0000040000007945 */ /* 0x000fe20003800200 */
[----:B------:R-:W0:Y:S01]  /*22e0*/  I2F.U32.RP R15, R14 ;  /* 0x0000000e000f7306 */ /* 0x000e220000209000 */
[----:B------:R-:W-:Y:S01]  /*22f0*/  IABS R0, UR19 ;  /* 0x0000001300007c13 */ /* 0x000fe20008000000 */
[----:B------:R-:W-:-:S04]  /*2300*/  IMAD R3, R10, R3, R4 ;  /* 0x000000030a037224 */ /* 0x000fc800078e0204 */
[----:B------:R-:W-:Y:S02]  /*2310*/  IMAD.MOV R0, RZ, RZ, -R0 ;  /* 0x000000ffff007224 */ /* 0x000fe400078e0a00 */
[----:B0-----:R-:W0:Y:S02]  /*2320*/  MUFU.RCP R16, R15 ;  /* 0x0000000f00107308 */ /* 0x001e240000001000 */
[----:B0-----:R-:W-:-:S06]  /*2330*/  VIADD R16, R16, 0xffffffe ;  /* 0x0ffffffe10107836 */ /* 0x001fcc0000000000 */
[----:B------:R-:W0:Y:S02]  /*2340*/  F2I.FTZ.U32.TRUNC.NTZ R17, R16 ;  /* 0x0000001000117305 */ /* 0x000e24000021f000 */
[----:B0-----:R-:W-:Y:S01]  /*2350*/  IMAD.MOV R13, RZ, RZ, -R17 ;  /* 0x000000ffff0d7224 */ /* 0x001fe200078e0a11 */
[----:B------:R-:W-:-:S03]  /*2360*/  MOV R16, RZ ;  /* 0x000000ff00107202 */ /* 0x000fc60000000f00 */
[----:B------:R-:W-:-:S04]  /*2370*/  IMAD R13, R13, R14, RZ ;  /* 0x0000000e0d0d7224 */ /* 0x000fc800078e02ff */
[----:B------:R-:W-:-:S04]  /*2380*/  IMAD.HI.U32 R13, R17, R13, R16 ;  /* 0x0000000d110d7227 */ /* 0x000fc800078e0010 */
[----:B------:R-:W-:-:S04]  /*2390*/  IMAD.WIDE.U32 R16, R10, R11, RZ ;  /* 0x0000000b0a107225 */ /* 0x000fc800078e00ff */
[----:B------:R-:W-:-:S04]  /*23a0*/  IMAD.HI.U32 R13, R13, R12, RZ ;  /* 0x0000000c0d0d7227 */ /* 0x000fc800078e00ff */
[----:B------:R-:W-:Y:S01]  /*23b0*/  IMAD R15, R13, R0, R12 ;  /* 0x000000000d0f7224 */ /* 0x000fe200078e020c */
[----:B------:R-:W-:Y:S01]  /*23c0*/  LOP3.LUT R0, R24, UR19, RZ, 0x3c, !PT ;  /* 0x0000001318007c12 */ /* 0x000fe2000f8e3cff */
[----:B------:R-:W-:Y:S02]  /*23d0*/  IMAD.IADD R3, R17, 0x1, R3 ;  /* 0x0000000111037824 */ /* 0x000fe400078e0203 */
[-C--:B------:R-:W-:Y:S01]  /*23e0*/  IMAD.WIDE.U32 R32, R16, R30.reuse, RZ ;  /* 0x0000001e10207225 */ /* 0x080fe200078e00ff */
[----:B------:R-:W-:Y:S02]  /*23f0*/  ISETP.GT.U32.AND P1, PT, R14, R15, PT ;  /* 0x0000000f0e00720c */ /* 0x000fe40003f24070 */
[----:B------:R-:W-:Y:S01]  /*2400*/  ISETP.GE.AND P0, PT, R0, RZ, PT ;  /* 0x000000ff0000720c */ /* 0x000fe20003f06270 */
[----:B------:R-:W-:-:S04]  /*2410*/  IMAD R3, R3, R30, RZ ;  /* 0x0000001e03037224 */ /* 0x000fc800078e02ff */
[----:B------:R-:W-:-:S06]  /*2420*/  IMAD R3, R31, R16, R3 ;  /* 0x000000101f037224 */ /* 0x000fcc00078e0203 */
[-C--:B------:R-:W-:Y:S02]  /*2430*/  @!P1 IADD3 R15, PT, PT, R15, -R14.reuse, RZ ;  /* 0x8000000e0f0f9210 */ /* 0x080fe40007ffe0ff */
[----:B------:R-:W-:Y:S02]  /*2440*/  @!P1 IADD3 R13, PT, PT, R13, 0x1, RZ ;  /* 0x000000010d0d9810 */ /* 0x000fe40007ffe0ff */
[----:B------:R-:W-:Y:S01]  /*2450*/  ISETP.GE.U32.AND P2, PT, R15, R14, PT ;  /* 0x0000000e0f00720c */ /* 0x000fe20003f46070 */
[----:B------:R-:W-:Y:S01]  /*2460*/  IMAD.IADD R15, R33, 0x1, R3 ;  /* 0x00000001210f7824 */ /* 0x000fe200078e0203 */
[----:B------:R-:W-:-:S04]  /*2470*/  ISETP.NE.AND P1, PT, RZ, UR19, PT ;  /* 0x00000013ff007c0c */ /* 0x000fc8000bf25270 */
[----:B------:R-:W-:-:S07]  /*2480*/  LOP3.LUT R0, R27, R15, RZ, 0xfc, !PT ;  /* 0x0000000f1b007212 */ /* 0x000fce00078efcff */
[----:B------:R-:W-:-:S05]  /*2490*/  @P2 VIADD R13, R13, 0x1 ;  /* 0x000000010d0d2836 */ /* 0x000fca0000000000 */
[----:B------:R-:W-:-:S04]  /*24a0*/  MOV R4, R13 ;  /* 0x0000000d00047202 */ /* 0x000fc80000000f00 */
        /* <DEDUP_REMOVED lines=27> */
.L_x_468:
[----:B------:R-:W-:Y:S01]  /*2660*/  IMAD.MOV.U32 R24, RZ, RZ, R26 ;  /* 0x000000ffff187224 */ /* 0x000fe200078e001a */
[----:B------:R-:W-:Y:S01]  /*2670*/  MOV R17, R27 ;  /* 0x0000001b00117202 */ /* 0x000fe20000000f00 */
[----:B------:R-:W-:Y:S01]  /*2680*/  IMAD.MOV.U32 R16, RZ, RZ, R32 ;  /* 0x000000ffff107224 */ /* 0x000fe200078e0020 */
[----:B------:R-:W-:Y:S02]  /*2690*/  MOV R14, 0x26b0 ;  /* 0x000026b0000e7802 */ /* 0x000fe40000000f00 */
[----:B------:R-:W-:Y:S05]  /*26a0*/  CALL.REL.NOINC `($__internal_12_$__cuda_sm20_div_s64) ;  /* 0x0000002400207944 */ /* 0x000fea0003c00000 */
[----:B------:R-:W-:-:S05]  /*26b0*/  IADD3 R13, PT, PT, -R0, RZ, RZ ;  /* 0x000000ff000d7210 */ /* 0x000fca0007ffe1ff */
[----:B------:R-:W-:Y:S02]  /*26c0*/  IMAD R26, R13, R32, R26 ;  /* 0x000000200d1a7224 */ /* 0x000fe400078e021a */
.L_x_469:
[----:B------:R-:W-:Y:S05]  /*26d0*/  BSYNC.RECONVERGENT B0 ;  /* 0x0000000000007941 */ /* 0x000fea0003800200 */
.L_x_467:
[----:B------:R-:W-:Y:S01]  /*26e0*/  IABS R22, R11 ;  /* 0x0000000b00167213 */ /* 0x000fe20000000000 */
[----:B------:R-:W-:Y:S01]  /*26f0*/  IMAD.MOV.U32 R30, RZ, RZ, RZ ;  /* 0x000000ffff1e7224 */ /* 0x000fe200078e00ff */
[----:B------:R-:W-:Y:S01]  /*2700*/  IABS R13, R10 ;  /* 0x0000000a000d7213 */ /* 0x000fe20000000000 */
[----:B------:R-:W0:Y:S01]  /*2710*/  LDCU UR12, c[0x0][0x430] ;  /* 0x00008600ff0c77ac */ /* 0x000e220008000800 */
[----:B------:R-:W1:Y:S01]  /*2720*/  I2F.U32.RP R23, R22 ;  /* 0x0000001600177306 */ /* 0x000e620000209000 */
[----:B------:R-:W-:Y:S02]  /*2730*/  IABS R18, R9 ;  /* 0x0000000900127213 */ /* 0x000fe40000000000 */
[----:B------:R-:W-:Y:S01]  /*2740*/  IABS R12, R8 ;  /* 0x00000008000c7213 */ /* 0x000fe20000000000 */
[----:B------:R-:W2:Y:S01]  /*2750*/  LDCU UR4, c[0x0][0x434] ;  /* 0x00008680ff0477ac */ /* 0x000ea20008000800 */
[----:B------:R-:W-:Y:S02]  /*2760*/  IABS R27, R0 ;  /* 0x00000000001b7213 */ /* 0x000fe40000000000 */
[----:B------:R-:W-:Y:S01]  /*2770*/  ISETP.NE.AND P5, PT, R10, RZ, PT ;  /* 0x000000ff0a00720c */ /* 0x000fe20003fa5270 */
[----:B------:R-:W3:Y:S01]  /*2780*/  I2F.U32.RP R19, R13 ;  /* 0x0000000d00137306 */ /* 0x000ee20000209000 */
[----:B------:R-:W-:-:S07]  /*2790*/  UIMAD UR13, UR7, UR8, URZ ;  /* 0x00000008070d72a4 */ /* 0x000fce000f8e02ff */
[----:B------:R-:W4:Y:S01]  /*27a0*/  I2F.U32.RP R16, R18 ;  /* 0x0000001200107306 */ /* 0x000f220000209000 */
[----:B0-----:R-:W-:-:S04]  /*27b0*/  USEL UR12, UR12, 0x1, UP0 ;  /* 0x000000010c0c7887 */ /* 0x001fc80008000000 */
[----:B------:R-:W-:Y:S02]  /*27c0*/  USHF.R.S32.HI UR5, URZ, 0x1f, UR12 ;  /* 0x0000001fff057899 */ /* 0x000fe4000801140c */
[----:B--2---:R-:W-:Y:S01]  /*27d0*/  UIMAD UR4, UR12, UR4, URZ ;  /* 0x000000040c0472a4 */ /* 0x004fe2000f8e02ff */
[----:B------:R-:W-:Y:S08]  /*27e0*/  I2F.U32.RP R17, R12 ;  /* 0x0000000c00117306 */ /* 0x000ff00000209000 */
[----:B-1----:R-:W0:Y:S08]  /*27f0*/  MUFU.RCP R15, R23 ;  /* 0x00000017000f7308 */ /* 0x002e300000001000 */
[----:B---3--:R-:W1:Y:S08]  /*2800*/  MUFU.RCP R14, R19 ;  /* 0x00000013000e7308 */ /* 0x008e700000001000 */
[----:B----4-:R-:W2:Y:S01]  /*2810*/  MUFU.RCP R24, R16 ;  /* 0x0000001000187308 */ /* 0x010ea20000001000 */
[----:B0-----:R-:W-:Y:S01]  /*2820*/  VIADD R15, R15, 0xffffffe ;  /* 0x0ffffffe0f0f7836 */ /* 0x001fe20000000000 */
[----:B------:R-:W-:-:S06]  /*2830*/  IABS R23, R26 ;  /* 0x0000001a00177213 */ /* 0x000fcc0000000000 */
[----:B------:R-:W0:Y:S01]  /*2840*/  MUFU.RCP R17, R17 ;  /* 0x0000001100117308 */ /* 0x000e220000001000 */
[----:B-1----:R-:W-:-:S07]  /*2850*/  VIADD R28, R14, 0xffffffe ;  /* 0x0ffffffe0e1c7836 */ /* 0x002fce0000000000 */
[----:B------:R-:W1:Y:S01]  /*2860*/  F2I.FTZ.U32.TRUNC.NTZ R31, R15 ;  /* 0x0000000f001f7305 */ /* 0x000e62000021f000 */
[----:B--2---:R-:W-:-:S07]  /*2870*/  VIADD R24, R24, 0xffffffe ;  /* 0x0ffffffe18187836 */ /* 0x004fce0000000000 */
[----:B------:R-:W2:Y:S01]  /*2880*/  F2I.FTZ.U32.TRUNC.NTZ R29, R28 ;  /* 0x0000001c001d7305 */ /* 0x000ea2000021f000 */
[----:B0-----:R-:W-:Y:S01]  /*2890*/  VIADD R17, R17, 0xffffffe ;  /* 0x0ffffffe11117836 */ /* 0x001fe20000000000 */
[----:B-1----:R-:W-:-:S06]  /*28a0*/  IADD3 R14, PT, PT, RZ, -R31, RZ ;  /* 0x8000001fff0e7210 */ /* 0x002fcc0007ffe0ff */
[----:B------:R0:W1:Y:S01]  /*28b0*/  F2I.FTZ.U32.TRUNC.NTZ R25, R24 ;  /* 0x0000001800197305 */ /* 0x000062000021f000 */
[----:B------:R-:W-:Y:S02]  /*28c0*/  IMAD R14, R14, R22, RZ ;  /* 0x000000160e0e7224 */ /* 0x000fe400078e02ff */
[----:B--2---:R-:W-:-:S05]  /*28d0*/  IMAD.MOV R16, RZ, RZ, -R29 ;  /* 0x000000ffff107224 */ /* 0x004fca00078e0a1d */
[----:B------:R-:W2:Y:S01]  /*28e0*/  F2I.FTZ.U32.TRUNC.NTZ R17, R17 ;  /* 0x0000001100117305 */ /* 0x000ea2000021f000 */
[----:B------:R-:W-:-:S04]  /*28f0*/  IMAD.HI.U32 R14, R31, R14, R30 ;  /* 0x0000000e1f0e7227 */ /* 0x000fc800078e001e */
[----:B------:R-:W-:Y:S01]  /*2900*/  IMAD R15, R16, R13, RZ ;  /* 0x0000000d100f7224 */ /* 0x000fe200078e02ff */
[----:B------:R-:W-:Y:S01]  /*2910*/  IABS R16, R11 ;  /* 0x0000000b00107213 */ /* 0x000fe20000000000 */
[----:B0-----:R-:W-:Y:S01]  /*2920*/  IMAD.MOV.U32 R24, RZ, RZ, RZ ;  /* 0x000000ffff187224 */ /* 0x001fe200078e00ff */
[----:B-1----:R-:W-:Y:S01]  /*2930*/  IADD3 R19, PT, PT, RZ, -R25, RZ ;  /* 0x80000019ff137210 */ /* 0x002fe20007ffe0ff */
[----:B------:R-:W-:Y:S01]  /*2940*/  IMAD.MOV.U32 R28, RZ, RZ, RZ ;  /* 0x000000ffff1c7224 */ /* 0x000fe200078e00ff */
[----:B------:R-:W-:-:S03]  /*2950*/  IADD3 R16, PT, PT, RZ, -R16, RZ ;  /* 0x80000010ff107210 */ /* 0x000fc60007ffe0ff */
[----:B------:R-:W-:Y:S02]  /*2960*/  IMAD R19, R19, R18, RZ ;  /* 0x0000001213137224 */ /* 0x000fe400078e02ff */
[----:B------:R-:W-:-:S04]  /*2970*/  IMAD.HI.U32 R15, R29, R15, R28 ;  /* 0x0000000f1d0f7227 */ /* 0x000fc800078e001c */
[----:B------:R-:W-:-:S04]  /*2980*/  IMAD.HI.U32 R24, R25, R19, R24 ;  /* 0x0000001319187227 */ /* 0x000fc800078e0018 */
[----:B------:R-:W-:-:S04]  /*2990*/  IMAD.HI.U32 R19, R14, R23, RZ ;  /* 0x000000170e137227 */ /* 0x000fc800078e00ff */
[----:B--2---:R-:W-:Y:S02]  /*29a0*/  IMAD.MOV R25, RZ, RZ, -R17 ;  /* 0x000000ffff197224 */ /* 0x004fe400078e0a11 */
[----:B------:R-:W-:Y:S02]  /*29b0*/  IMAD R23, R19, R16, R23 ;  /* 0x0000001013177224 */ /* 0x000fe400078e0217 */
[----:B------:R-:W-:Y:S02]  /*29c0*/  IMAD R14, R25, R12, RZ ;  /* 0x0000000c190e7224 */ /* 0x000fe400078e02ff */
[----:B------:R-:W-:Y:S01]  /*29d0*/  IMAD.MOV.U32 R16, RZ, RZ, RZ ;  /* 0x000000ffff107224 */ /* 0x000fe200078e00ff */
[----:B------:R-:W-:-:S03]  /*29e0*/  ISETP.GT.U32.AND P1, PT, R22, R23, PT ;  /* 0x000000171600720c */ /* 0x000fc60003f24070 */
[----:B------:R-:W-:Y:S02]  /*29f0*/  IMAD.HI.U32 R14, R17, R14, R16 ;  /* 0x0000000e110e7227 */ /* 0x000fe400078e0010 */
[----:B------:R-:W0:Y:S08]  /*2a00*/  LDC R17, c[0x0][0x3e0] ;  /* 0x0000f800ff117b82 */ /* 0x000e300000000800 */
[----:B------:R-:W-:Y:S01]  /*2a10*/  @!P1 IMAD.IADD R23, R23, 0x1, -R22 ;  /* 0x0000000117179824 */ /* 0x000fe200078e0a16 */
[----:B------:R-:W-:-:S02]  /*2a20*/  @!P1 IADD3 R19, PT, PT, R19, 0x1, RZ ;  /* 0x0000000113139810 */ /* 0x000fc40007ffe0ff */
[----:B------:R-:W-:Y:S02]  /*2a30*/  ISETP.NE.AND P1, PT, R11, RZ, PT ;  /* 0x000000ff0b00720c */ /* 0x000fe40003f25270 */
[----:B------:R-:W-:Y:S01]  /*2a40*/  ISETP.GE.U32.AND P3, PT, R23, R22, PT ;  /* 0x000000161700720c */ /* 0x000fe20003f66070 */
[----:B------:R-:W-:Y:S01]  /*2a50*/  IMAD.HI.U32 R23, R24, R27, RZ ;  /* 0x0000001b18177227 */ /* 0x000fe200078e00ff */
[----:B------:R-:W-:-:S05]  /*2a60*/  IABS R22, R9 ;  /* 0x0000000900167213 */ /* 0x000fca0000000000 */
[----:B------:R-:W-:Y:S01]  /*2a70*/  IMAD.MOV R22, RZ, RZ, -R22 ;  /* 0x000000ffff167224 */ /* 0x000fe200078e0a16 */
[----:B0-----:R-:W-:-:S03]  /*2a80*/  ISETP.LT.U32.AND P0, PT, R17, 0x1, PT ;  /* 0x000000011100780c */ /* 0x001fc60003f01070 */
[----:B------:R-:W-:Y:S01]  /*2a90*/  IMAD R27, R23, R22, R27 ;  /* 0x00000016171b7224 */ /* 0x000fe200078e021b */
[----:B------:R-:W-:Y:S01]  /*2aa0*/  LOP3.LUT R22, R26, R11, RZ, 0x3c, !PT ;  /* 0x0000000b1a167212 */ /* 0x000fe200078e3cff */
[----:B------:R-:W-:Y:S01]  /*2ab0*/  @P3 VIADD R19, R19, 0x1 ;  /* 0x0000000113133836 */ /* 0x000fe20000000000 */
[----:B------:R-:W-:Y:S02]  /*2ac0*/  ISETP.LT.AND.EX P0, PT, R2, RZ, PT, P0 ;  /* 0x000000ff0200720c */ /* 0x000fe40003f01300 */
[----:B------:R-:W-:Y:S02]  /*2ad0*/  ISETP.GT.U32.AND P2, PT, R18, R27, PT ;  /* 0x0000001b1200720c */ /* 0x000fe40003f44070 */
[----:B------:R-:W-:Y:S02]  /*2ae0*/  SEL R17, R17, 0x1, P0 ;  /* 0x0000000111117807 */ /* 0x000fe40000000000 */
[----:B------:R-:W-:Y:S02]  /*2af0*/  ISETP.GE.AND P0, PT, R22, RZ, PT ;  /* 0x000000ff1600720c */ /* 0x000fe40003f06270 */
[----:B------:R-:W-:-:S04]  /*2b00*/  IABS R16, R17 ;  /* 0x0000001100107213 */ /* 0x000fc80000000000 */
[----:B------:R-:W0:Y:S03]  /*2b10*/  I2F.U32.RP R2, R16 ;  /* 0x0000001000027306 */ /* 0x000e260000209000 */
[-C--:B------:R-:W-:Y:S01]  /*2b20*/  @!P2 IADD3 R27, PT, PT, R27, -R18.reuse, RZ ;  /* 0x800000121b1ba210 */ /* 0x080fe20007ffe0ff */
[----:B------:R-:W-:Y:S01]  /*2b30*/  @!P2 VIADD R23, R23, 0x1 ;  /* 0x000000011717a836 */ /* 0x000fe20000000000 */
[----:B------:R-:W-:Y:S02]  /*2b40*/  ISETP.NE.AND P2, PT, R9, RZ, PT ;  /* 0x000000ff0900720c */ /* 0x000fe40003f45270 */
[----:B------:R-:W-:Y:S01]  /*2b50*/  @!P0 IMAD.MOV R19, RZ, RZ, -R19 ;  /* 0x000000ffff138224 */ /* 0x000fe200078e0a13 */
[----:B------:R-:W-:Y:S02]  /*2b60*/  @!P1 LOP3.LUT R19, RZ, R11, RZ, 0x33, !PT ;  /* 0x0000000bff139212 */ /* 0x000fe400078e33ff */
[----:B------:R-:W-:-:S02]  /*2b70*/  ISETP.GE.U32.AND P0, PT, R27, R18, PT ;  /* 0x000000121b00720c */ /* 0x000fc40003f06070 */
[----:B------:R-:W-:Y:S02]  /*2b80*/  IABS R18, R10 ;  /* 0x0000000a00127213 */ /* 0x000fe40000000000 */
[----:B------:R-:W-:Y:S01]  /*2b90*/  IABS R22, R19 ;  /* 0x0000001300167213 */ /* 0x000fe20000000000 */
[----:B0-----:R-:W0:Y:S02]  /*2ba0*/  MUFU.RCP R2, R2 ;  /* 0x0000000200027308 */ /* 0x001e240000001000 */
[----:B------:R-:W-:Y:S02]  /*2bb0*/  IMAD.MOV R18, RZ, RZ, -R18 ;  /* 0x000000ffff127224 */ /* 0x000fe400078e0a12 */
[----:B------:R-:W-:-:S04]  /*2bc0*/  IMAD.HI.U32 R15, R15, R22, RZ ;  /* 0x000000160f0f7227 */ /* 0x000fc800078e00ff */
[----:B------:R-:W-:Y:S01]  /*2bd0*/  IMAD R22, R15, R18, R22 ;  /* 0x000000120f167224 */ /* 0x000fe200078e0216 */
[----:B------:R-:W-:Y:S02]  /*2be0*/  LOP3.LUT R18, R0, R9, RZ, 0x3c, !PT ;  /* 0x0000000900127212 */ /* 0x000fe400078e3cff */
[----:B------:R-:W-:Y:S02]  /*2bf0*/  @P0 IADD3 R23, PT, PT, R23, 0x1, RZ ;  /* 0x0000000117170810 */ /* 0x000fe40007ffe0ff */
[----:B------:R-:W-:Y:S02]  /*2c00*/  ISETP.GE.AND P1, PT, R18, RZ, PT ;  /* 0x000000ff1200720c */ /* 0x000fe40003f26270 */
[----:B------:R-:W-:Y:S01]  /*2c10*/  IABS R18, R4 ;  /* 0x0000000400127213 */ /* 0x000fe20000000000 */
[----:B0-----:R-:W-:Y:S01]  /*2c20*/  VIADD R24, R2, 0xffffffe ;  /* 0x0ffffffe02187836 */ /* 0x001fe20000000000 */
[----:B------:R-:W-:-:S03]  /*2c30*/  ISETP.GT.U32.AND P3, PT, R13, R22, PT ;  /* 0x000000160d00720c */ /* 0x000fc60003f64070 */
[----:B------:R0:W1:Y:S06]  /*2c40*/  F2I.FTZ.U32.TRUNC.NTZ R25, R24 ;  /* 0x0000001800197305 */ /* 0x00006c000021f000 */
[----:B------:R-:W-:Y:S01]  /*2c50*/  @!P1 IMAD.MOV R23, RZ, RZ, -R23 ;  /* 0x000000ffff179224 */ /* 0x000fe200078e0a17 */
[----:B------:R-:W-:-:S03]  /*2c60*/  @!P2 LOP3.LUT R23, RZ, R9, RZ, 0x33, !PT ;  /* 0x00000009ff17a212 */ /* 0x000fc600078e33ff */
[----:B------:R-:W-:Y:S01]  /*2c70*/  @!P3 IMAD.IADD R22, R22, 0x1, -R13 ;  /* 0x000000011616b824 */ /* 0x000fe200078e0a0d */
[----:B------:R-:W-:Y:S02]  /*2c80*/  @!P3 IADD3 R15, PT, PT, R15, 0x1, RZ ;  /* 0x000000010f0fb810 */ /* 0x000fe40007ffe0ff */
[----:B------:R-:W-:Y:S01]  /*2c90*/  ISETP.NE.AND P3, PT, R8, RZ, PT ;  /* 0x000000ff0800720c */ /* 0x000fe20003f65270 */
[----:B0-----:R-:W-:Y:S02]  /*2ca0*/  HFMA2 R24, -RZ, RZ, 0, 0 ;  /* 0x00000000ff187431 */ /* 0x001fe400000001ff */
[----:B-1----:R-:W-:Y:S01]  /*2cb0*/  IMAD.MOV R2, RZ, RZ, -R25 ;  /* 0x000000ffff027224 */ /* 0x002fe200078e0a19 */
[----:B------:R-:W-:Y:S02]  /*2cc0*/  ISETP.GE.U32.AND P6, PT, R22, R13, PT ;  /* 0x0000000d1600720c */ /* 0x000fe40003fc6070 */
[----:B------:R-:W-:Y:S01]  /*2cd0*/  IABS R13, R23 ;  /* 0x00000017000d7213 */ /* 0x000fe20000000000 */
[----:B------:R-:W-:Y:S01]  /*2ce0*/  IMAD R27, R2, R16, RZ ;  /* 0x00000010021b7224 */ /* 0x000fe200078e02ff */
[----:B------:R-:W-:-:S03]  /*2cf0*/  IABS R2, R17 ;  /* 0x0000001100027213 */ /* 0x000fc60000000000 */
[----:B------:R-:W-:-:S04]  /*2d00*/  IMAD.HI.U32 R27, R25, R27, R24 ;  /* 0x0000001b191b7227 */ /* 0x000fc800078e0018 */
[----:B------:R-:W-:Y:S02]  /*2d10*/  IMAD.MOV R2, RZ, RZ, -R2 ;  /* 0x000000ffff027224 */ /* 0x000fe400078e0a02 */
[----:B------:R-:W-:-:S04]  /*2d20*/  IMAD.HI.U32 R27, R27, R18, RZ ;  /* 0x000000121b1b7227 */ /* 0x000fc800078e00ff */
[----:B------:R-:W-:Y:S01]  /*2d30*/  IMAD R25, R27, R2, R18 ;  /* 0x000000021b197224 */ /* 0x000fe200078e0212 */
[----:B------:R-:W-:Y:S01]  /*2d40*/  IABS R2, R8 ;  /* 0x0000000800027213 */ /* 0x000fe20000000000 */
[----:B------:R-:W-:-:S03]  /*2d50*/  @P6 VIADD R15, R15, 0x1 ;  /* 0x000000010f0f6836 */ /* 0x000fc60000000000 */
[----:B------:R-:W-:Y:S01]  /*2d60*/  ISETP.GT.U32.AND P0, PT, R16, R25, PT ;  /* 0x000000191000720c */ /* 0x000fe20003f04070 */
[----:B------:R-:W-:-:S12]  /*2d70*/  IMAD.MOV R2, RZ, RZ, -R2 ;  /* 0x000000ffff027224 */ /* 0x000fd800078e0a02 */
[-C--:B------:R-:W-:Y:S01]  /*2d80*/  @!P0 IADD3 R25, PT, PT, R25, -R16.reuse, RZ ;  /* 0x8000001019198210 */ /* 0x080fe20007ffe0ff */
[----:B------:R-:W-:Y:S01]  /*2d90*/  @!P0 VIADD R27, R27, 0x1 ;  /* 0x000000011b1b8836 */ /* 0x000fe20000000000 */
[----:B------:R-:W-:Y:S02]  /*2da0*/  ISETP.NE.AND P0, PT, R17, RZ, PT ;  /* 0x000000ff1100720c */ /* 0x000fe40003f05270 */
        /* <DEDUP_REMOVED lines=12> */
[----:B------:R-:W-:Y:S01]  /*2e70*/  ISETP.GE.AND P0, PT, R2, RZ, PT ;  /* 0x000000ff0200720c */ /* 0x000fe20003f06270 */
[----:B------:R-:W-:Y:S02]  /*2e80*/  IMAD.MOV R2, RZ, RZ, -R19 ;  /* 0x000000ffff027224 */ /* 0x000fe400078e0a13 */
[----:B------:R-:W-:-:S02]  /*2e90*/  @!P1 IMAD.IADD R13, R13, 0x1, -R12 ;  /* 0x000000010d0d9824 */ /* 0x000fc400078e0a0c */
[----:B------:R-:W-:Y:S02]  /*2ea0*/  @!P1 VIADD R16, R16, 0x1 ;  /* 0x0000000110109836 */ /* 0x000fe40000000000 */
[----:B------:R-:W-:Y:S01]  /*2eb0*/  @!P2 IADD3 R15, PT, PT, -R15, RZ, RZ ;  /* 0x000000ff0f0fa210 */ /* 0x000fe20007ffe1ff */
[----:B------:R-:W-:Y:S01]  /*2ec0*/  IMAD R2, R11, R2, R26 ;  /* 0x000000020b027224 */ /* 0x000fe200078e021a */
[----:B------:R-:W-:Y:S01]  /*2ed0*/  ISETP.GE.U32.AND P4, PT, R13, R12, PT ;  /* 0x0000000c0d00720c */ /* 0x000fe20003f86070 */
[C---:B------:R-:W-:Y:S01]  /*2ee0*/  IMAD.WIDE R12, R27.reuse, UR9, RZ ;  /* 0x000000091b0c7c25 */ /* 0x040fe2000f8e02ff */
[----:B------:R-:W-:Y:S02]  /*2ef0*/  IADD3 R27, PT, PT, -R27, RZ, RZ ;  /* 0x000000ff1b1b7210 */ /* 0x000fe40007ffe1ff */
[----:B------:R-:W-:Y:S01]  /*2f00*/  @!P5 LOP3.LUT R15, RZ, R10, RZ, 0x33, !PT ;  /* 0x0000000aff0fd212 */ /* 0x000fe200078e33ff */
[----:B------:R-:W-:-:S03]  /*2f10*/  IMAD.WIDE R24, R2, UR4, RZ ;  /* 0x0000000402187c25 */ /* 0x000fc6000f8e02ff */
[----:B------:R-:W-:Y:S01]  /*2f20*/  IADD3 R11, PT, PT, -R15, RZ, RZ ;  /* 0x000000ff0f0b7210 */ /* 0x000fe20007ffe1ff */
[----:B------:R-:W-:Y:S01]  /*2f30*/  IMAD.WIDE.U32 R12, R3, UR12, R12 ;  /* 0x0000000c030c7c25 */ /* 0x000fe2000f8e000c */
[----:B------:R-:W-:-:S03]  /*2f40*/  UIMAD UR12, UR22, UR12, URZ ;  /* 0x0000000c160c72a4 */ /* 0x000fc6000f8e02ff */
[----:B------:R-:W-:Y:S02]  /*2f50*/  @P4 VIADD R16, R16, 0x1 ;  /* 0x0000000110104836 */ /* 0x000fe40000000000 */
[----:B------:R-:W-:Y:S01]  /*2f60*/  IMAD R13, R3, UR5, R13 ;  /* 0x00000005030d7c24 */ /* 0x000fe2000f8e020d */
[----:B------:R-:W0:Y:S01]  /*2f70*/  LDCU.64 UR4, c[0x0][0x420] ;  /* 0x00008400ff0477ac */ /* 0x000e220008000a00 */
[----:B------:R-:W-:Y:S01]  /*2f80*/  @!P0 IMAD.MOV R16, RZ, RZ, -R16 ;  /* 0x000000ffff108224 */ /* 0x000fe200078e0a10 */
[----:B------:R-:W-:Y:S01]  /*2f90*/  @!P3 LOP3.LUT R16, RZ, R8, RZ, 0x33, !PT ;  /* 0x00000008ff10b212 */ /* 0x000fe200078e33ff */
[----:B------:R-:W-:Y:S02]  /*2fa0*/  IMAD R27, R17, R27, R4 ;  /* 0x0000001b111b7224 */ /* 0x000fe400078e0204 */
[----:B------:R-:W-:Y:S02]  /*2fb0*/  IMAD.MOV R4, RZ, RZ, -R23 ;  /* 0x000000ffff047224 */ /* 0x000fe400078e0a17 */
[----:B------:R-:W-:-:S04]  /*2fc0*/  IMAD.WIDE R12, R27, UR8, R12 ;  /* 0x000000081b0c7c25 */ /* 0x000fc8000f8e020c */
[----:B------:R-:W-:Y:S02]  /*2fd0*/  IMAD.MOV R3, RZ, RZ, -R16 ;  /* 0x000000ffff037224 */ /* 0x000fe400078e0a10 */
        /* <DEDUP_REMOVED lines=8> */
[----:B------:R-:W-:-:S04]  /*3060*/  IMAD.WIDE R16, R16, R5, RZ ;  /* 0x0000000510107225 */ /* 0x000fc800078e02ff */
[----:B------:R-:W-:Y:S01]  /*3070*/  IMAD.WIDE R4, R3, R6, RZ ;  /* 0x0000000603047225 */ /* 0x000fe200078e02ff */
[----:B------:R-:W-:-:S04]  /*3080*/  IADD3 R3, P1, P0, R8, R0, R10 ;  /* 0x0000000008037210 */ /* 0x000fc8000783e00a */
[----:B------:R-:W-:Y:S02]  /*3090*/  IADD3.X R13, PT, PT, R9, R13, R11, P1, P0 ;  /* 0x0000000d090d7210 */ /* 0x000fe40000fe040b */
[----:B------:R-:W-:-:S04]  /*30a0*/  IADD3 R3, P1, P0, R4, R3, R16 ;  /* 0x0000000304037210 */ /* 0x000fc8000783e010 */
[----:B------:R-:W-:Y:S02]  /*30b0*/  IADD3.X R4, PT, PT, R5, R13, R17, P1, P0 ;  /* 0x0000000d05047210 */ /* 0x000fe40000fe0411 */
[----:B0-----:R-:W-:-:S04]  /*30c0*/  LEA R2, P0, R3, UR4, 0x2 ;  /* 0x0000000403027c11 */ /* 0x001fc8000f8010ff */
[----:B------:R-:W-:-:S05]  /*30d0*/  LEA.HI.X R3, R3, UR5, R4, 0x2, P0 ;  /* 0x0000000503037c11 */ /* 0x000fca00080f1404 */
[----:B------:R0:W-:Y:S01]  /*30e0*/  STG.E desc[UR10][R2.64], R20 ;  /* 0x0000001402007986 */ /* 0x0001e2000c10190a */
[----:B------:R-:W-:Y:S05]  /*30f0*/  BRA `(.L_x_463) ;  /* 0x0000000000107947 */ /* 0x000fea0003800000 */
.L_x_464:
[----:B------:R-:W0:Y:S01]  /*3100*/  LDC.64 R2, c[0x0][0x420] ;  /* 0x00010800ff027b82 */ /* 0x000e220000000a00 */
[----:B------:R-:W-:-:S05]  /*3110*/  IADD3 R12, PT, PT, R12, UR20, RZ ;  /* 0x000000140c0c7c10 */ /* 0x000fca000fffe0ff */
[----:B0-----:R-:W-:-:S05]  /*3120*/  IMAD.WIDE.U32 R2, R12, 0x4, R2 ;  /* 0x000000040c027825 */ /* 0x001fca00078e0002 */
[----:B------:R1:W-:Y:S02]  /*3130*/  STG.E desc[UR10][R2.64], R20 ;  /* 0x0000001402007986 */ /* 0x0003e4000c10190a */
.L_x_463:
[----:B------:R-:W-:Y:S05]  /*3140*/  BSYNC.RECONVERGENT B1 ;  /* 0x0000000000017941 */ /* 0x000fea0003800200 */
.L_x_462:
        /* <DEDUP_REMOVED lines=16> */
.L_x_471:
[----:B------:R-:W-:Y:S05]  /*3250*/  BSYNC.RECONVERGENT B0 ;  /* 0x0000000000007941 */ /* 0x000fea0003800200 */
.L_x_470:
[----:B------:R-:W-:Y:S01]  /*3260*/  BAR.SYNC.DEFER_BLOCKING 0x0 ;  /* 0x0000000000007b1d */ /* 0x000fe20000010000 */
[----:B------:R-:W-:Y:S01]  /*3270*/  UISETP.GE.AND UP0, UPT, UR6, 0x1, UPT ;  /* 0x000000010600788c */ /* 0x000fe2000bf06270 */
[----:B------:R-:W-:Y:S01]  /*3280*/  SHF.R.U32.HI R12, RZ, 0x5, R7 ;  /* 0x00000005ff0c7819 */ /* 0x000fe20000011607 */
[----:B------:R-:W-:Y:S01]  /*3290*/  IMAD.SHL.U32 R7, R7, 0x4, RZ ;  /* 0x0000000407077824 */ /* 0x000fe200078e00ff */
[----:B------:R-:W-:Y:S02]  /*32a0*/  MOV R0, RZ ;  /* 0x000000ff00007202 */ /* 0x000fe40000000f00 */
[----:B0-----:R-:W-:Y:S01]  /*32b0*/  CS2R R2, SRZ ;  /* 0x0000000000027805 */ /* 0x001fe2000001ff00 */
[----:B------:R-:W-:-:S03]  /*32c0*/  IMAD.MOV.U32 R5, RZ, RZ, RZ ;  /* 0x000000ffff057224 */ /* 0x000fc600078e00ff */
        /* <DEDUP_REMOVED lines=42> */
.L_x_476:
        /* <DEDUP_REMOVED lines=133> */
.L_x_475:
        /* <DEDUP_REMOVED lines=73> */
.L_x_477:
[----:B------:R-:W-:-:S09]  /*4250*/  UISETP.NE.OR UP1, UPT, UR5, URZ, UP1 ;  /* 0x000000ff0500728c */ /* 0x000fd20008f25670 */
[----:B------:R-:W-:Y:S05]  /*4260*/  BRA.U !UP1, `(.L_x_473) ;  /* 0x0000000109947547 */ /* 0x000fea000b800000 */
.L_x_474:
[----:B------:R-:W-:-:S13]  /*4270*/  ISETP.GE.AND P0, PT, R12, UR12, PT ;  /* 0x0000000c0c007c0c */ /* 0x000fda000bf06270 */
.L_x_478:
        /* <DEDUP_REMOVED lines=36> */
.L_x_473:
        /* <DEDUP_REMOVED lines=10> */
.L_x_479:
        /* <DEDUP_REMOVED lines=12> */
.L_x_472:
        /* <DEDUP_REMOVED lines=81> */
        .weak           $__internal_12_$__cuda_sm20_div_s64
        .type           $__internal_12_$__cuda_sm20_div_s64,@function
        .size           $__internal_12_$__cuda_sm20_div_s64,(.L_x_7164 - $__internal_12_$__cuda_sm20_div_s64)
$__internal_12_$__cuda_sm20_div_s64:
        /* <DEDUP_REMOVED lines=16> */
[----:B------:R-:W-:-:S04]  /*4c30*/  IMAD.HI.U32 R12, R29, R0, RZ ;  /* 0x000000001d0c7227 */ /* 0x000fc800078e00ff */
[----:B------:R-:W-:-:S04]  /*4c40*/  IMAD.WIDE.U32 R18, P0, R28, R0, R18 ;  /* 0x000000001c127225 */ /* 0x000fc80007800012 */
[C---:B------:R-:W-:Y:S02]  /*4c50*/  IMAD R0, R29.reuse, R0, RZ ;  /* 0x000000001d007224 */ /* 0x040fe400078e02ff */
[----:B------:R-:W-:-:S04]  /*4c60*/  IMAD.HI.U32 R13, P1, R29, R13, R18 ;  /* 0x0000000d1d0d7227 */ /* 0x000fc80007820012 */
[----:B------:R-:W-:Y:S01]  /*4c70*/  IMAD.X R12, R12, 0x1, R29, P0 ;  /* 0x000000010c0c7824 */ /* 0x000fe200000e061d */
[----:B------:R-:W-:-:S04]  /*4c80*/  IADD3 R19, P0, PT, R0, R13, RZ ;  /* 0x0000000d00137210 */ /* 0x000fc80007f1e0ff */
[----:B------:R-:W-:Y:S01]  /*4c90*/  IADD3.X R13, PT, PT, RZ, RZ, R12, P0, P1 ;  /* 0x000000ffff0d7210 */ /* 0x000fe200007e240c */
[----:B------:R-:W-:Y:S01]  /*4ca0*/  IMAD.WIDE.U32 R28, R19, R22, RZ ;  /* 0x00000016131c7225 */ /* 0x000fe200078e00ff */
[----:B------:R-:W-:-:S03]  /*4cb0*/  ISETP.GE.AND P1, PT, R17, RZ, PT ;  /* 0x000000ff1100720c */ /* 0x000fc60003f26270 */
[----:B------:R-:W-:Y:S01]  /*4cc0*/  IMAD R0, R19, R23, R29 ;  /* 0x0000001713007224 */ /* 0x000fe200078e021d */
[----:B------:R-:W-:-:S03]  /*4cd0*/  IADD3 R12, P0, PT, RZ, -R28, RZ ;  /* 0x8000001cff0c7210 */ /* 0x000fc60007f1e0ff */
[----:B------:R-:W-:Y:S02]  /*4ce0*/  IMAD R0, R13, R22, R0 ;  /* 0x000000160d007224 */ /* 0x000fe400078e0200 */
[----:B------:R-:W-:-:S04]  /*4cf0*/  IMAD.HI.U32 R18, R19, R12, RZ ;  /* 0x0000000c13127227 */ /* 0x000fc800078e00ff */
[----:B------:R-:W-:-:S04]  /*4d00*/  IMAD.X R0, RZ, RZ, ~R0, P0 ;  /* 0x000000ffff007224 */ /* 0x000fc800000e0e00 */
[----:B------:R-:W-:-:S04]  /*4d10*/  IMAD.WIDE.U32 R18, P0, R19, R0, R18 ;  /* 0x0000000013127225 */ /* 0x000fc80007800012 */
[----:B------:R-:W-:-:S04]  /*4d20*/  IMAD.HI.U32 R12, P3, R13, R12, R18 ;  /* 0x0000000c0d0c7227 */ /* 0x000fc80007860012 */
[----:B------:R-:W-:-:S05]  /*4d30*/  IMAD.HI.U32 R18, R13, R0, RZ ;  /* 0x000000000d127227 */ /* 0x000fca00078e00ff */
[----:B------:R-:W-:Y:S01]  /*4d40*/  IADD3.X R25, PT, PT, R18, R13, RZ, P0, !PT ;  /* 0x0000000d12197210 */ /* 0x000fe200007fe4ff */
[----:B------:R-:W-:Y:S01]  /*4d50*/  IMAD R13, R13, R0, RZ ;  /* 0x000000000d0d7224 */ /* 0x000fe200078e02ff */
[----:B------:R-:W-:-:S04]  /*4d60*/  IADD3 R19, P0, PT, RZ, -R24, RZ ;  /* 0x80000018ff137210 */ /* 0x000fc80007f1e0ff */
[----:B------:R-:W-:Y:S01]  /*4d70*/  IADD3 R13, P2, PT, R13, R12, RZ ;  /* 0x0000000c0d0d7210 */ /* 0x000fe20007f5e0ff */
[----:B------:R-:W-:Y:S01]  /*4d80*/  IMAD.X R12, RZ, RZ, ~R17, P0 ;  /* 0x000000ffff0c7224 */ /* 0x000fe200000e0e11 */
[----:B------:R-:W-:Y:S01]  /*4d90*/  SEL R0, R19, R24, !P1 ;  /* 0x0000001813007207 */ /* 0x000fe20004800000 */
[----:B------:R-:W-:Y:S01]  /*4da0*/  IMAD.MOV.U32 R19, RZ, RZ, RZ ;  /* 0x000000ffff137224 */ /* 0x000fe200078e00ff */
[----:B------:R-:W-:Y:S02]  /*4db0*/  IADD3.X R25, PT, PT, RZ, RZ, R25, P2, P3 ;  /* 0x000000ffff197210 */ /* 0x000fe400017e6419 */
[----:B------:R-:W-:Y:S01]  /*4dc0*/  SEL R12, R12, R17, !P1 ;  /* 0x000000110c0c7207 */ /* 0x000fe20004800000 */
[----:B------:R-:W-:-:S04]  /*4dd0*/  IMAD.HI.U32 R18, R13, R0, RZ ;  /* 0x000000000d127227 */ /* 0x000fc800078e00ff */
[----:B------:R-:W-:-:S04]  /*4de0*/  IMAD.WIDE.U32 R18, R13, R12, R18 ;  /* 0x0000000c0d127225 */ /* 0x000fc800078e0012 */
[----:B------:R-:W-:-:S04]  /*4df0*/  IMAD.HI.U32 R18, P2, R25, R0, R18 ;  /* 0x0000000019127227 */ /* 0x000fc80007840012 */
[----:B------:R-:W-:-:S05]  /*4e00*/  IMAD R19, R25, R12, RZ ;  /* 0x0000000c19137224 */ /* 0x000fca00078e02ff */
[----:B------:R-:W-:-:S05]  /*4e10*/  IADD3 R19, P1, PT, R19, R18, RZ ;  /* 0x0000001213137210 */ /* 0x000fca0007f3e0ff */
[----:B------:R-:W-:-:S04]  /*4e20*/  IMAD.WIDE.U32 R28, R19, R22, RZ ;  /* 0x00000016131c7225 */ /* 0x000fc800078e00ff */
[----:B------:R-:W-:Y:S01]  /*4e30*/  IMAD R18, R19, R23, R29 ;  /* 0x0000001713127224 */ /* 0x000fe200078e021d */
[----:B------:R-:W-:Y:S01]  /*4e40*/  IADD3 R13, P0, PT, -R28, R0, RZ ;  /* 0x000000001c0d7210 */ /* 0x000fe20007f1e1ff */
[----:B------:R-:W-:-:S04]  /*4e50*/  IMAD.HI.U32 R0, R25, R12, RZ ;  /* 0x0000000c19007227 */ /* 0x000fc800078e00ff */
[----:B------:R-:W-:Y:S01]  /*4e60*/  IMAD.X R0, RZ, RZ, R0, P2 ;  /* 0x000000ffff007224 */ /* 0x000fe200010e0600 */
[----:B------:R-:W-:-:S03]  /*4e70*/  ISETP.GE.U32.AND P2, PT, R13, R22, PT ;  /* 0x000000160d00720c */ /* 0x000fc60003f46070 */
[----:B------:R-:W-:Y:S01]  /*4e80*/  IMAD.X R25, RZ, RZ, R0, P1 ;  /* 0x000000ffff197224 */ /* 0x000fe200008e0600 */
[----:B------:R-:W-:-:S03]  /*4e90*/  IADD3 R0, P1, PT, R13, -R22, RZ ;  /* 0x800000160d007210 */ /* 0x000fc60007f3e0ff */
[----:B------:R-:W-:Y:S02]  /*4ea0*/  IMAD R29, R25, R22, R18 ;  /* 0x00000016191d7224 */ /* 0x000fe400078e0212 */
[----:B------:R-:W-:-:S03]  /*4eb0*/  IMAD.MOV.U32 R18, RZ, RZ, R14 ;  /* 0x000000ffff127224 */ /* 0x000fc600078e000e */
[----:B------:R-:W-:-:S04]  /*4ec0*/  IADD3.X R29, PT, PT, ~R29, R12, RZ, P0, !PT ;  /* 0x0000000c1d1d7210 */ /* 0x000fc800007fe5ff */
[----:B------:R-:W-:-:S04]  /*4ed0*/  ISETP.GE.U32.AND.EX P2, PT, R29, R23, PT, P2 ;  /* 0x000000171d00720c */ /* 0x000fc80003f46120 */
[----:B------:R-:W-:Y:S01]  /*4ee0*/  SEL R13, R0, R13, P2 ;  /* 0x0000000d000d7207 */ /* 0x000fe20001000000 */
[----:B------:R-:W-:Y:S01]  /*4ef0*/  IMAD.X R0, R29, 0x1, ~R23, P1 ;  /* 0x000000011d007824 */ /* 0x000fe200008e0e17 */
[----:B------:R-:W-:Y:S02]  /*4f00*/  IADD3 R12, P1, PT, R19, 0x1, RZ ;  /* 0x00000001130c7810 */ /* 0x000fe40007f3e0ff */
[----:B------:R-:W-:Y:S02]  /*4f10*/  ISETP.GE.U32.AND P0, PT, R13, R22, PT ;  /* 0x000000160d00720c */ /* 0x000fe40003f06070 */
[----:B------:R-:W-:Y:S01]  /*4f20*/  SEL R29, R0, R29, P2 ;  /* 0x0000001d001d7207 */ /* 0x000fe20001000000 */
[----:B------:R-:W-:Y:S01]  /*4f30*/  IMAD.X R0, RZ, RZ, R25, P1 ;  /* 0x000000ffff007224 */ /* 0x000fe200008e0619 */
[----:B------:R-:W-:Y:S02]  /*4f40*/  SEL R12, R12, R19, P2 ;  /* 0x000000130c0c7207 */ /* 0x000fe40001000000 */
[----:B------:R-:W-:-:S02]  /*4f50*/  ISETP.GE.U32.AND.EX P1, PT, R29, R23, PT, P0 ;  /* 0x000000171d00720c */ /* 0x000fc40003f26100 */
[----:B------:R-:W-:Y:S02]  /*4f60*/  SEL R0, R0, R25, P2 ;  /* 0x0000001900007207 */ /* 0x000fe40001000000 */
[----:B------:R-:W-:-:S04]  /*4f70*/  IADD3 R19, P0, PT, R12, 0x1, RZ ;  /* 0x000000010c137810 */ /* 0x000fc80007f1e0ff */
[----:B------:R-:W-:Y:S01]  /*4f80*/  SEL R19, R19, R12, P1 ;  /* 0x0000000c13137207 */ /* 0x000fe20000800000 */
[----:B------:R-:W-:Y:S01]  /*4f90*/  IMAD.X R13, RZ, RZ, R0, P0 ;  /* 0x000000ffff0d7224 */ /* 0x000fe200000e0600 */
[----:B------:R-:W-:Y:S02]  /*4fa0*/  LOP3.LUT R12, R15, R17, RZ, 0x3c, !PT ;  /* 0x000000110f0c7212 */ /* 0x000fe400078e3cff */
[----:B------:R-:W-:Y:S02]  /*4fb0*/  ISETP.NE.U32.AND P0, PT, R16, RZ, PT ;  /* 0x000000ff1000720c */ /* 0x000fe40003f05070 */
[----:B------:R-:W-:Y:S02]  /*4fc0*/  SEL R13, R13, R0, P1 ;  /* 0x000000000d0d7207 */ /* 0x000fe40000800000 */
[----:B------:R-:W-:Y:S02]  /*4fd0*/  IADD3 R0, P1, PT, RZ, -R19, RZ ;  /* 0x80000013ff007210 */ /* 0x000fe40007f3e0ff */
[----:B------:R-:W-:-:S02]  /*4fe0*/  ISETP.GE.AND P2, PT, R12, RZ, PT ;  /* 0x000000ff0c00720c */ /* 0x000fc40003f46270 */
[----:B------:R-:W-:Y:S02]  /*4ff0*/  IADD3.X R12, PT, PT, RZ, ~R13, RZ, P1, !PT ;  /* 0x8000000dff0c7210 */ /* 0x000fe40000ffe4ff */
[----:B------:R-:W-:Y:S01]  /*5000*/  SEL R0, R0, R19, !P2 ;  /* 0x0000001300007207 */ /* 0x000fe20005000000 */
[----:B------:R-:W-:Y:S01]  /*5010*/  IMAD.MOV.U32 R19, RZ, RZ, 0x0 ;  /* 0x00000000ff137424 */ /* 0x000fe200078e00ff */
[----:B------:R-:W-:Y:S02]  /*5020*/  ISETP.NE.AND.EX P0, PT, R15, RZ, PT, P0 ;  /* 0x000000ff0f00720c */ /* 0x000fe40003f05300 */
[----:B------:R-:W-:Y:S02]  /*5030*/  SEL R12, R12, R13, !P2 ;  /* 0x0000000d0c0c7207 */ /* 0x000fe40005000000 */
[----:B------:R-:W-:Y:S02]  /*5040*/  SEL R0, R0, 0xffffffff, P0 ;  /* 0xffffffff00007807 */ /* 0x000fe40000000000 */
[----:B------:R-:W-:Y:S01]  /*5050*/  SEL R13, R12, 0xffffffff, P0 ;  /* 0xffffffff0c0d7807 */ /* 0x000fe20000000000 */
[----:B------:R-:W-:Y:S06]  /*5060*/  RET.REL.NODEC R18 `(_ZN5flash32flash_fwd_splitkv_combine_kernelI23Flash_fwd_kernel_traitsILi128ELi64ELi128ELi4ELb0ELb0EN7cutlass10bfloat16_tE19Flash_kernel_traitsILi128ELi64ELi128ELi4ES3_EELi4ELi2ELb1EEEvNS_16Flash_fwd_paramsE) ;  /* 0xffffffac12e47950 */ /* 0x000fec0003c3ffff */
.L_x_480:
        /* <DEDUP_REMOVED lines=9> */
.L_x_7164:


//--------------------- .text._ZN5flash32flash_fwd_splitkv_combine_kernelI23Flash_fwd_kernel_traitsILi128ELi64ELi128ELi4ELb0ELb0EN7cutlass10bfloat16_tE19Flash_kernel_traitsILi128ELi64ELi128ELi4ES3_EELi4ELi1ELb1EEEvNS_16Flash_fwd_paramsE --------------------------
	.section	.text._ZN5flash32flash_fwd_splitkv_combine_kernelI23Flash_fwd_kernel_traitsILi128ELi64ELi128ELi4ELb0ELb0EN7cutlass10bfloat16_tE19Flash_kernel_traitsILi128ELi64ELi128ELi4ES3_EELi4ELi1ELb1EEEvNS_16Flash_fwd_paramsE,"ax",@progbits
	.align	128
        .global         _ZN5flash32flash_fwd_splitkv_combine_kernelI23Flash_fwd_kernel_traitsILi128ELi64ELi128ELi4ELb0ELb0EN7cutlass10bfloat16_tE19Flash_kernel_traitsILi128ELi64ELi128ELi4ES3_EELi4ELi1ELb1EEEvNS_16Flash_fwd_paramsE
        .type           _ZN5flash32flash_fwd_splitkv_combine_kernelI23Flash_fwd_kernel_traitsILi128ELi64ELi128ELi4ELb0ELb0EN7cutlass10bfloat16_tE19Flash_kernel_traitsILi128ELi64ELi128ELi4ES3_EELi4ELi1ELb1EEEvNS_16Flash_fwd_paramsE,@function
        .size           _ZN5flash32flash_fwd_splitkv_combine_kernelI23Flash_fwd_kernel_traitsILi128ELi64ELi128ELi4ELb0ELb0EN7cutlass10bfloat16_tE19Flash_kernel_traitsILi128ELi64ELi128ELi4ES3_EELi4ELi1ELb1EEEvNS_16Flash_fwd_paramsE,(.L_x_7165 - _ZN5flash32flash_fwd_splitkv_combine_kernelI23Flash_fwd_kernel_traitsILi128ELi64ELi128ELi4ELb0ELb0EN7cutlass10bfloat16_tE19Flash_kernel_traitsILi128ELi64ELi128ELi4ES3_EELi4ELi1ELb1EEEvNS_16Flash_fwd_paramsE)
        .other          _ZN5flash32flash_fwd_splitkv_combine_kernelI23Flash_fwd_kernel_traitsILi128ELi64ELi128ELi4ELb0ELb0EN7cutlass10bfloat16_tE19Flash_kernel_traitsILi128ELi64ELi128ELi4ES3_EELi4ELi1ELb1EEEvNS_16Flash_fwd_paramsE,@"STO_CUDA_ENTRY STV_DEFAULT"
_ZN5flash32flash_fwd_splitkv_combine_kernelI23Flash_fwd_kernel_traitsILi128ELi64ELi128ELi4ELb0ELb0EN7cutlass10bfloat16_tE19Flash_kernel_traitsILi128ELi64ELi128ELi4ES3_EELi4ELi1ELb1EEEvNS_16Flash_fwd_paramsE:
.text._ZN5flash32flash_fwd_splitkv_combine_kernelI23Flash_fwd_kernel_traitsILi128ELi64ELi128ELi4ELb0ELb0EN7cutlass10bfloat16_tE19Flash_kernel_traitsILi128ELi64ELi128ELi4ES3_EELi4ELi1ELb1EEEvNS_16Flash_fwd_paramsE:
        /* <DEDUP_REMOVED lines=38> */
.L_x_481:
[----:B------:R-:W-:Y:S01]  /*0260*/  IMAD.U32 R14, RZ, RZ, UR16 ;  /* 0x00000010ff0e7e24 */ /* 0x000fe2000f8e00ff */
[----:B------:R-:W-:Y:S01]  /*0270*/  MOV R18, UR14 ;  /* 0x0000000e00127c02 */ /* 0x000fe20008000f00 */
[----:B------:R-:W-:Y:S01]  /*0280*/  IMAD.U32 R19, RZ, RZ, UR17 ;  /* 0x00000011ff137e24 */ /* 0x000fe2000f8e00ff */
[----:B------:R-:W-:Y:S02]  /*0290*/  MOV R17, UR9 ;  /* 0x0000000900117c02 */ /* 0x000fe40008000f00 */
[----:B------:R-:W-:Y:S02]  /*02a0*/  MOV R16, 0x2c0 ;  /* 0x000002c000107802 */ /* 0x000fe40000000f00 */
[----:B------:R-:W-:Y:S05]  /*02b0*/  CALL.REL.NOINC `($__internal_13_$__cuda_sm20_div_s64) ;  /* 0x00000048000c7944 */ /* 0x000fea0003c00000 */
.L_x_482:
        /* <DEDUP_REMOVED lines=30> */
.L_x_484:
[----:B------:R-:W-:Y:S01]  /*04a0*/  IMAD.MOV.U32 R14, RZ, RZ, R10 ;  /* 0x000000ffff0e7224 */ /* 0x000fe200078e000a */
[----:B------:R-:W-:Y:S02]  /*04b0*/  MOV R19, R11 ;  /* 0x0000000b00137202 */ /* 0x000fe40000000f00 */
[----:B------:R-:W-:Y:S02]  /*04c0*/  MOV R16, 0x4e0 ;  /* 0x000004e000107802 */ /* 0x000fe40000000f00 */
[----:B------:R-:W-:Y:S05]  /*04d0*/  CALL.REL.NOINC `($__internal_13_$__cuda_sm20_div_s64) ;  /* 0x0000004400847944 */ /* 0x000fea0003c00000 */
[----:B------:R-:W-:Y:S02]  /*04e0*/  MOV R4, R10 ;  /* 0x0000000a00047202 */ /* 0x000fe40000000f00 */
[----:B------:R-:W-:Y:S02]  /*04f0*/  MOV R5, R11 ;  /* 0x0000000b00057202 */ /* 0x000fe40000000f00 */
.L_x_485:
[----:B------:R-:W-:Y:S05]  /*0500*/  BSYNC.RECONVERGENT B0 ;  /* 0x0000000000007941 */ /* 0x000fea0003800200 */
.L_x_483:
        /* <DEDUP_REMOVED lines=57> */
.L_x_487:
[----:B------:R-:W-:Y:S01]  /*08a0*/  IMAD.MOV.U32 R14, RZ, RZ, R18 ;  /* 0x000000ffff0e7224 */ /* 0x000fe200078e0012 */
[----:B------:R-:W-:Y:S01]  /*08b0*/  MOV R18, R9 ;  /* 0x0000000900127202 */ /* 0x000fe20000000f00 */
[----:B------:R-:W-:Y:S01]  /*08c0*/  IMAD.MOV.U32 R19, RZ, RZ, R17 ;  /* 0x000000ffff137224 */ /* 0x000fe200078e0011 */
[----:B------:R-:W-:Y:S02]  /*08d0*/  MOV R17, R25 ;  /* 0x0000001900117202 */ /* 0x000fe40000000f00 */
[----:B------:R-:W-:Y:S02]  /*08e0*/  MOV R16, 0x900 ;  /* 0x0000090000107802 */ /* 0x000fe40000000f00 */
[----:B------:R-:W-:Y:S05]  /*08f0*/  CALL.REL.NOINC `($__internal_13_$__cuda_sm20_div_s64) ;  /* 0x00000040007c7944 */ /* 0x000fea0003c00000 */
.L_x_488:
[----:B------:R-:W-:Y:S05]  /*0900*/  BSYNC.RECONVERGENT B0 ;  /* 0x0000000000007941 */ /* 0x000fea0003800200 */
.L_x_486:
        /* <DEDUP_REMOVED lines=123> */
.L_x_490:
[----:B------:R-:W-:Y:S01]  /*10c0*/  IMAD.MOV.U32 R14, RZ, RZ, R10 ;  /* 0x000000ffff0e7224 */ /* 0x000fe200078e000a */
[----:B------:R-:W-:Y:S01]  /*10d0*/  MOV R18, R8 ;  /* 0x0000000800127202 */ /* 0x000fe20000000f00 */
[----:B------:R-:W-:Y:S01]  /*10e0*/  IMAD.MOV.U32 R19, RZ, RZ, R11 ;  /* 0x000000ffff137224 */ /* 0x000fe200078e000b */
[----:B------:R-:W-:Y:S02]  /*10f0*/  MOV R17, R0 ;  /* 0x0000000000117202 */ /* 0x000fe40000000f00 */
[----:B------:R-:W-:Y:S02]  /*1100*/  MOV R16, 0x1120 ;  /* 0x0000112000107802 */ /* 0x000fe40000000f00 */
[----:B------:R-:W-:Y:S05]  /*1110*/  CALL.REL.NOINC `($__internal_13_$__cuda_sm20_div_s64) ;  /* 0x0000003800747944 */ /* 0x000fea0003c00000 */
[----:B------:R-:W-:Y:S02]  /*1120*/  MOV R32, R10 ;  /* 0x0000000a00207202 */ /* 0x000fe40000000f00 */
[----:B------:R-:W-:Y:S02]  /*1130*/  MOV R33, R11 ;  /* 0x0000000b00217202 */ /* 0x000fe40000000f00 */
.L_x_491:
[----:B------:R-:W-:Y:S05]  /*1140*/  BSYNC.RECONVERGENT B0 ;  /* 0x0000000000007941 */ /* 0x000fea0003800200 */
.L_x_489:
        /* <DEDUP_REMOVED lines=57> */
.L_x_493:
[----:B------:R-:W-:Y:S01]  /*14e0*/  IMAD.MOV.U32 R14, RZ, RZ, R4 ;  /* 0x000000ffff0e7224 */ /* 0x000fe200078e0004 */
[----:B------:R-:W-:Y:S01]  /*14f0*/  MOV R19, R5 ;  /* 0x0000000500137202 */ /* 0x000fe20000000f00 */
[----:B------:R-:W-:Y:S01]  /*1500*/  IMAD.MOV.U32 R18, RZ, RZ, R6 ;  /* 0x000000ffff127224 */ /* 0x000fe200078e0006 */
[----:B------:R-:W-:Y:S02]  /*1510*/  MOV R16, 0x1530 ;  /* 0x0000153000107802 */ /* 0x000fe40000000f00 */
[----:B------:R-:W-:Y:S05]  /*1520*/  CALL.REL.NOINC `($__internal_13_$__cuda_sm20_div_s64) ;  /* 0x0000003400707944 */ /* 0x000fea0003c00000 */
[----:B------:R-:W-:Y:S02]  /*1530*/  MOV R26, R10 ;  /* 0x0000000a001a7202 */ /* 0x000fe40000000f00 */
[----:B------:R-:W-:Y:S02]  /*1540*/  MOV R27, R11 ;  /* 0x0000000b001b7202 */ /* 0x000fe40000000f00 */
.L_x_494:
[----:B------:R-:W-:Y:S05]  /*1550*/  BSYNC.RECONVERGENT B0 ;  /* 0x0000000000007941 */ /* 0x000fea0003800200 */
.L_x_492:
        /* <DEDUP_REMOVED lines=20> */
[----:B0-----:R-:W-:-:S04]  /*16a0*/  VIADD R10, R10, 0xffffffe ;  /* 0x0ffffffe0a0a7836 */ /* 0x001fc80000000000 */
[----:B------:R-:W0:Y:S02]  /*16b0*/  F2I.FTZ.U32.TRUNC.NTZ R11, R10 ;  /* 0x0000000a000b7305 */ /* 0x000e24000021f000 */
[--C-:B0-----:R-:W-:Y:S02]  /*16c0*/  IMAD.MOV R4, RZ, RZ, -R11.reuse ;  /* 0x000000ffff047224 */ /* 0x101fe400078e0a0b */
[----:B------:R-:W-:Y:S02]  /*16d0*/  IMAD.MOV.U32 R10, RZ, RZ, RZ ;  /* 0x000000ffff0a7224 */ /* 0x000fe400078e00ff */
[----:B------:R-:W-:Y:S01]  /*16e0*/  IMAD R5, R4, R3, RZ ;  /* 0x0000000304057224 */ /* 0x000fe200078e02ff */
[----:B------:R-:W-:Y:S02]  /*16f0*/  IABS R4, R2 ;  /* 0x0000000200047213 */ /* 0x000fe40000000000 */
[----:B------:R-:W-:Y:S01]  /*1700*/  LOP3.LUT R2, R2, UR5, RZ, 0x3c, !PT ;  /* 0x0000000502027c12 */ /* 0x000fe2000f8e3cff */
[----:B------:R-:W-:-:S02]  /*1710*/  IMAD.HI.U32 R5, R11, R5, R10 ;  /* 0x000000050b057227 */ /* 0x000fc400078e000a */
        /* <DEDUP_REMOVED lines=12> */
[----:B------:R-:W-:Y:S02]  /*17e0*/  @!P1 MOV R3, 0x400 ;  /* 0x0000040000039802 */ /* 0x000fe40000000f00 */
[----:B0-----:R-:W-:Y:S02]  /*17f0*/  @!P1 LEA R11, R11, R2, 0x18 ;  /* 0x000000020b0b9211 */ /* 0x001fe400078ec0ff */
[----:B------:R-:W-:-:S03]  /*1800*/  SHF.R.U32.HI R2, RZ, 0x1, R7 ;  /* 0x00000001ff027819 */ /* 0x000fc60000011607 */
[----:B------:R-:W-:Y:S01]  /*1810*/  @!P1 IMAD R11, R24, 0x14, R11 ;  /* 0x00000014180b9824 */ /* 0x000fe200078e020b */
[----:B-1----:R-:W-:-:S03]  /*1820*/  @!P1 LEA R3, R4, R3, 0x18 ;  /* 0x0000000304039211 */ /* 0x002fc600078ec0ff */
[----:B------:R-:W-:Y:S01]  /*1830*/  @P3 VIADD R5, R5, 0x1 ;  /* 0x0000000105053836 */ /* 0x000fe20000000000 */
[----:B------:R-:W-:-:S03]  /*1840*/  @!P1 LEA R11, R2, R11, 0x2 ;  /* 0x0000000b020b9211 */ /* 0x000fc600078e10ff */
[----:B------:R-:W-:Y:S01]  /*1850*/  @!P2 IMAD.MOV R5, RZ, RZ, -R5 ;  /* 0x000000ffff05a224 */ /* 0x000fe200078e0a05 */
[----:B------:R-:W-:Y:S01]  /*1860*/  @!P0 LOP3.LUT R5, RZ, UR5, RZ, 0x33, !PT ;  /* 0x00000005ff058c12 */ /* 0x000fe2000f8e33ff */
[C---:B------:R-:W-:Y:S01]  /*1870*/  @!P1 IMAD R3, R16.reuse, 0x14, R3 ;  /* 0x0000001410039824 */ /* 0x040fe200078e0203 */
[----:B---3--:R-:W-:-:S03]  /*1880*/  ISETP.GE.AND P0, PT, R16, UR18, PT ;  /* 0x0000001210007c0c */ /* 0x008fc6000bf06270 */
[----:B------:R-:W-:Y:S01]  /*1890*/  IMAD R10, R5, UR10, RZ ;  /* 0x0000000a050a7c24 */ /* 0x000fe2000f8e02ff */
[----:B------:R-:W0:Y:S01]  /*18a0*/  LDCU.64 UR10, c[0x0][0x358] ;  /* 0x00006b00ff0a77ac */ /* 0x000e220008000a00 */
[----:B------:R-:W-:-:S03]  /*18b0*/  @!P1 IMAD.IADD R14, R3, 0x1, R14 ;  /* 0x00000001030e9824 */ /* 0x000fc600078e020e */
        /* <DEDUP_REMOVED lines=19> */
.L_x_496:
[----:B0-----:R-:W-:Y:S05]  /*19f0*/  BSYNC.RECONVERGENT B0 ;  /* 0x0000000000007941 */ /* 0x001fea0003800200 */
.L_x_495:
[----:B-----5:R-:W-:Y:S01]  /*1a00*/  @!P1 STS [R14], R17 ;  /* 0x000000110e009388 */ /* 0x020fe20000000800 */
[----:B-1----:R-:W0:Y:S01]  /*1a10*/  I2F.RP R18, R13 ;  /* 0x0000000d00127306 */ /* 0x002e220000209400 */
[----:B------:R-:W-:Y:S01]  /*1a20*/  IABS R3, R15 ;  /* 0x0000000f00037213 */ /* 0x000fe20000000000 */
[----:B------:R-:W-:Y:S01]  /*1a30*/  BSSY.RECONVERGENT B1, `(.L_x_497) ;  /* 0x000016c000017945 */ /* 0x000fe20003800200 */
[----:B------:R-:W-:Y:S01]  /*1a40*/  BAR.SYNC.DEFER_BLOCKING 0x0 ;  /* 0x0000000000007b1d */ /* 0x000fe20000010000 */
[----:B------:R-:W-:-:S05]  /*1a50*/  ISETP.NE.AND P5, PT, R10, RZ, PT ;  /* 0x000000ff0a00720c */ /* 0x000fca0003fa5270 */
[----:B------:R-:W1:Y:S08]  /*1a60*/  I2F.RP R16, R3 ;  /* 0x0000000300107306 */ /* 0x000e700000209400 */
[----:B0-----:R-:W0:Y:S08]  /*1a70*/  MUFU.RCP R20, R18 ;  /* 0x0000001200147308 */ /* 0x001e300000001000 */
[----:B-1----:R-:W1:Y:S01]  /*1a80*/  MUFU.RCP R28, R16 ;  /* 0x00000010001c7308 */ /* 0x002e620000001000 */
[----:B------:R2:W3:Y:S01]  /*1a90*/  @!P1 LDS R23, [R11] ;  /* 0x000000000b179984 */ /* 0x0004e20000000800 */
[----:B0-----:R-:W-:-:S06]  /*1aa0*/  VIADD R20, R20, 0xffffffe ;  /* 0x0ffffffe14147836 */ /* 0x001fcc0000000000 */
[----:B------:R0:W4:Y:S01]  /*1ab0*/  F2I.FTZ.U32.TRUNC.NTZ R21, R20 ;  /* 0x0000001400157305 */ /* 0x000122000021f000 */
[----:B-1----:R-:W-:-:S07]  /*1ac0*/  VIADD R28, R28, 0xffffffe ;  /* 0x0ffffffe1c1c7836 */ /* 0x002fce0000000000 */
[----:B------:R-:W1:Y:S01]  /*1ad0*/  F2I.FTZ.U32.TRUNC.NTZ R29, R28 ;  /* 0x0000001c001d7305 */ /* 0x000e62000021f000 */
[----:B--2---:R-:W-:Y:S01]  /*1ae0*/  IABS R11, R12 ;  /* 0x0000000c000b7213 */ /* 0x004fe20000000000 */
[----:B0-----:R-:W-:Y:S02]  /*1af0*/  HFMA2 R20, -RZ, RZ, 0, 0 ;  /* 0x00000000ff147431 */ /* 0x001fe400000001ff */
[----:B----4-:R-:W-:-:S04]  /*1b00*/  IMAD.MOV R22, RZ, RZ, -R21 ;  /* 0x000000ffff167224 */ /* 0x010fc800078e0a15 */
[----:B------:R-:W-:Y:S02]  /*1b10*/  IMAD R22, R22, R13, RZ ;  /* 0x0000000d16167224 */ /* 0x000fe400078e02ff */
[----:B-1----:R-:W-:Y:S02]  /*1b20*/  IMAD.MOV R18, RZ, RZ, -R29 ;  /* 0x000000ffff127224 */ /* 0x002fe400078e0a1d */
[----:B------:R-:W-:Y:S01]  /*1b30*/  IMAD.HI.U32 R22, R21, R22, R20 ;  /* 0x0000001615167227 */ /* 0x000fe200078e0014 */
[----:B------:R-:W-:Y:S01]  /*1b40*/  IABS R20, R10 ;  /* 0x0000000a00147213 */ /* 0x000fe20000000000 */
[----:B---3--:R-:W0:Y:S02]  /*1b50*/  SHFL.BFLY PT, R4, R23, 0x1, 0x1f ;  /* 0x0c201f0017047f89 */ /* 0x008e2400000e0000 */
[----:B------:R-:W-:Y:S02]  /*1b60*/  IMAD.MOV.U32 R28, RZ, RZ, RZ ;  /* 0x000000ffff1c7224 */ /* 0x000fe400078e00ff */
[----:B------:R-:W-:-:S02]  /*1b70*/  IMAD R18, R18, R3, RZ ;  /* 0x0000000312127224 */ /* 0x000fc400078e02ff */
[----:B------:R-:W-:Y:S02]  /*1b80*/  IMAD.MOV R20, RZ, RZ, -R20 ;  /* 0x000000ffff147224 */ /* 0x000fe400078e0a14 */
[----:B------:R-:W-:-:S04]  /*1b90*/  IMAD.HI.U32 R18, R29, R18, R28 ;  /* 0x000000121d127227 */ /* 0x000fc800078e001c */
[----:B------:R-:W-:-:S04]  /*1ba0*/  IMAD.HI.U32 R22, R22, R11, RZ ;  /* 0x0000000b16167227 */ /* 0x000fc800078e00ff */
[----:B------:R-:W-:Y:S02]  /*1bb0*/  IMAD R20, R22, R20, R11 ;  /* 0x0000001416147224 */ /* 0x000fe400078e020b */
[----:B------:R-:W-:-:S03]  /*1bc0*/  IMAD.HI.U32 R18, R18, R11, RZ ;  /* 0x0000000b12127227 */ /* 0x000fc600078e00ff */
[----:B------:R-:W-:Y:S01]  /*1bd0*/  ISETP.GT.U32.AND P2, PT, R13, R20, PT ;  /* 0x000000140d00720c */ /* 0x000fe20003f44070 */
[----:B------:R-:W-:Y:S01]  /*1be0*/  IMAD.MOV R14, RZ, RZ, -R18 ;  /* 0x000000ffff0e7224 */ /* 0x000fe200078e0a12 */
[----:B0-----:R-:W-:-:S03]  /*1bf0*/  FMNMX.FTZ R4, R4, R23, !PT ;  /* 0x0000001704047209 */ /* 0x001fc60007810000 */
[C---:B------:R-:W-:Y:S01]  /*1c00*/  IMAD R14, R3.reuse, R14, R11 ;  /* 0x0000000e030e7224 */ /* 0x040fe200078e020b */
[----:B------:R-:W-:Y:S02]  /*1c10*/  LOP3.LUT R11, R12, R13, RZ, 0x3c, !PT ;  /* 0x0000000d0c0b7212 */ /* 0x000fe400078e3cff */
[----:B------:R-:W-:Y:S02]  /*1c20*/  FSETP.NEU.FTZ.AND P0, PT, R4, -INF , PT ;  /* 0xff8000000400780b */ /* 0x000fe40003f1d000 */
[----:B------:R-:W-:Y:S02]  /*1c30*/  LOP3.LUT R12, R12, R15, RZ, 0x3c, !PT ;  /* 0x0000000f0c0c7212 */ /* 0x000fe400078e3cff */
[----:B------:R-:W-:Y:S01]  /*1c40*/  FSEL R4, R4, RZ, P0 ;  /* 0x000000ff04047208 */ /* 0x000fe20000000000 */
[----:B------:R-:W-:Y:S01]  /*1c50*/  @!P2 VIADD R22, R22, 0x1 ;  /* 0x000000011616a836 */ /* 0x000fe20000000000 */
[----:B------:R-:W-:Y:S02]  /*1c60*/  ISETP.GT.U32.AND P0, PT, R3, R14, PT ;  /* 0x0000000e0300720c */ /* 0x000fe40003f04070 */
[----:B------:R-:W-:Y:S01]  /*1c70*/  @!P2 IADD3 R20, PT, PT, R20, -R13, RZ ;  /* 0x8000000d1414a210 */ /* 0x000fe20007ffe0ff */
[----:B------:R-:W-:Y:S01]  /*1c80*/  FADD.FTZ R17, -R4, R23 ;  /* 0x0000001704117221 */ /* 0x000fe20000010100 */
[----:B------:R-:W-:-:S02]  /*1c90*/  ISETP.GE.AND P2, PT, R12, RZ, PT ;  /* 0x000000ff0c00720c */ /* 0x000fc40003f46270 */
[----:B------:R-:W-:Y:S01]  /*1ca0*/  ISETP.GE.U32.AND P1, PT, R20, R13, PT ;  /* 0x0000000d1400720c */ /* 0x000fe20003f26070 */
[----:B------:R-:W-:Y:S01]  /*1cb0*/  FMUL.FTZ R17, R17, 1.4426950216293334961 ;  /* 0x3fb8aa3b11117820 */ /* 0x000fe20000410000 */
[----:B------:R-:W-:Y:S02]  /*1cc0*/  ISETP.GE.AND P3, PT, R11, RZ, PT ;  /* 0x000000ff0b00720c */ /* 0x000fe40003f66270 */
[----:B------:R-:W-:-:S03]  /*1cd0*/  SHF.R.S32.HI R12, RZ, 0x1f, R10 ;  /* 0x0000001fff0c7819 */ /* 0x000fc6000001140a */
[----:B------:R-:W0:Y:S01]  /*1ce0*/  MUFU.EX2 R17, R17 ;  /* 0x0000001100117308 */ /* 0x000e220000000800 */
[----:B------:R-:W-:Y:S02]  /*1cf0*/  @!P0 IMAD.IADD R14, R14, 0x1, -R3 ;  /* 0x000000010e0e8824 */ /* 0x000fe400078e0a03 */
[----:B------:R-:W-:Y:S01]  /*1d00*/  @!P0 VIADD R18, R18, 0x1 ;  /* 0x0000000112128836 */ /* 0x000fe20000000000 */
[----:B------:R-:W-:Y:S02]  /*1d10*/  ISETP.NE.AND P0, PT, R15, RZ, PT ;  /* 0x000000ff0f00720c */ /* 0x000fe40003f05270 */
[----:B------:R-:W-:Y:S01]  /*1d20*/  ISETP.GE.U32.AND P4, PT, R14, R3, PT ;  /* 0x000000030e00720c */ /* 0x000fe20003f86070 */
[----:B------:R-:W-:-:S05]  /*1d30*/  @P1 VIADD R22, R22, 0x1 ;  /* 0x0000000116161836 */ /* 0x000fca0000000000 */
[----:B------:R-:W-:Y:S01]  /*1d40*/  MOV R3, R22 ;  /* 0x0000001600037202 */ /* 0x000fe20000000f00 */
[----:B------:R-:W-:Y:S01]  /*1d50*/  IMAD.MOV.U32 R22, RZ, RZ, 0x7f800000 ;  /* 0x7f800000ff167424 */ /* 0x000fe200078e00ff */
[----:B0-----:R-:W0:Y:S03]  /*1d60*/  SHFL.BFLY PT, R16, R17, 0x1, 0x1f ;  /* 0x0c201f0011107f89 */ /* 0x001e2600000e0000 */
[----:B------:R-:W-:Y:S01]  /*1d70*/  @!P3 IMAD.MOV R3, RZ, RZ, -R3 ;  /* 0x000000ffff03b224 */ /* 0x000fe200078e0a03 */
[----:B------:R-:W-:Y:S01]  /*1d80*/  ISETP.NE.AND P3, PT, R5, RZ, PT ;  /* 0x000000ff0500720c */ /* 0x000fe20003f65270 */
[----:B------:R-:W-:Y:S01]  /*1d90*/  @P4 VIADD R18, R18, 0x1 ;  /* 0x0000000112124836 */ /* 0x000fe20000000000 */
[----:B------:R-:W-:Y:S02]  /*1da0*/  @!P5 LOP3.LUT R3, RZ, R13, RZ, 0x33, !PT ;  /* 0x0000000dff03d212 */ /* 0x000fe400078e33ff */
[----:B------:R-:W-:-:S02]  /*1db0*/  SEL R13, RZ, 0x1, !P3 ;  /* 0x00000001ff0d7807 */ /* 0x000fc40005800000 */
[----:B------:R-:W-:Y:S02]  /*1dc0*/  @!P2 IADD3 R18, PT, PT, -R18, RZ, RZ ;  /* 0x000000ff1212a210 */ /* 0x000fe40007ffe1ff */
[----:B------:R-:W-:Y:S02]  /*1dd0*/  @!P0 LOP3.LUT R18, RZ, R15, RZ, 0x33, !PT ;  /* 0x0000000fff128212 */ /* 0x000fe400078e33ff */
[----:B------:R-:W-:Y:S02]  /*1de0*/  LOP3.LUT P0, RZ, R7, 0x3f9, RZ, 0xc0, !PT ;  /* 0x000003f907ff7812 */ /* 0x000fe4000780c0ff */
[----:B------:R-:W-:Y:S02]  /*1df0*/  ISETP.LT.U32.AND P2, PT, R26, R3, PT ;  /* 0x000000031a00720c */ /* 0x000fe40003f41070 */
[----:B------:R-:W-:Y:S02]  /*1e00*/  SHF.R.S32.HI R5, RZ, 0x1f, R3 ;  /* 0x0000001fff057819 */ /* 0x000fe40000011403 */
[----:B------:R-:W-:Y:S01]  /*1e10*/  LOP3.LUT R13, R12, R13, RZ, 0xfc, !PT ;  /* 0x0000000d0c0d7212 */ /* 0x000fe200078efcff */
[----:B------:R-:W-:Y:S01]  /*1e20*/  IMAD R12, R18, UR13, RZ ;  /* 0x0000000d120c7c24 */ /* 0x000fe2000f8e02ff */
[----:B------:R-:W-:Y:S01]  /*1e30*/  ISETP.LT.AND.EX P2, PT, R27, R5, PT, P2 ;  /* 0x000000051b00720c */ /* 0x000fe20003f41320 */
[----:B0-----:R-:W-:-:S03]  /*1e40*/  FADD.FTZ R16, R17, R16 ;  /* 0x0000001011107221 */ /* 0x001fc60000010000 */
[----:B------:R-:W-:Y:S01]  /*1e50*/  SEL R5, R26, R3, P2 ;  /* 0x000000031a057207 */ /* 0x000fe20001000000 */
[----:B------:R-:W-:Y:S01]  /*1e60*/  IMAD R3, R13, R12, RZ ;  /* 0x0000000c0d037224 */ /* 0x000fe200078e02ff */
[----:B------:R-:W-:-:S13]  /*1e70*/  FSETP.NE.FTZ.AND P1, PT, R16, RZ, PT ;  /* 0x000000ff1000720b */ /* 0x000fda0003f35000 */
        /* <DEDUP_REMOVED lines=55> */
.L_x_500:
[----:B------:R-:W-:Y:S01]  /*21f0*/  LEA.HI R2, R7, UR15, RZ, 0x1f ;  /* 0x0000000f07027c11 */ /* 0x000fe2000f8ff8ff */
[----:B------:R-:W-:Y:S01]  /*2200*/  IMAD.MOV.U32 R19, RZ, RZ, RZ ;  /* 0x000000ffff137224 */ /* 0x000fe200078e00ff */
[----:B------:R-:W-:Y:S02]  /*2210*/  MOV R18, R30 ;  /* 0x0000001e00127202 */ /* 0x000fe40000000f00 */
[----:B------:R-:W-:Y:S01]  /*2220*/  MOV R16, 0x2250 ;  /* 0x0000225000107802 */ /* 0x000fe20000000f00 */
[----:B------:R-:W-:Y:S02]  /*2230*/  IMAD.MOV.U32 R14, RZ, RZ, R2 ;  /* 0x000000ffff0e7224 */ /* 0x000fe400078e0002 */
[----:B------:R-:W-:Y:S05]  /*2240*/  CALL.REL.NOINC `($__internal_13_$__cuda_sm20_div_s64) ;  /* 0x0000002800287944 */ /* 0x000fea0003c00000 */
[----:B------:R-:W-:Y:S02]  /*2250*/  IADD3 R13, PT, PT, -R10, RZ, RZ ;  /* 0x000000ff0a0d7210 */ /* 0x000fe40007ffe1ff */
[----:B------:R-:W-:-:S03]  /*2260*/  MOV R31, R11 ;  /* 0x0000000b001f7202 */ /* 0x000fc60000000f00 */
[----:B------:R-:W-:Y:S01]  /*2270*/  IMAD R12, R30, R13, R2 ;  /* 0x0000000d1e0c7224 */ /* 0x000fe200078e0202 */
[----:B------:R-:W-:-:S07]  /*2280*/  MOV R30, R10 ;  /* 0x0000000a001e7202 */ /* 0x000fce0000000f00 */
.L_x_501:
        /* <DEDUP_REMOVED lines=59> */
.L_x_503:
[----:B------:R-:W-:Y:S01]  /*2640*/  IMAD.MOV.U32 R14, RZ, RZ, R30 ;  /* 0x000000ffff0e7224 */ /* 0x000fe200078e001e */
[----:B------:R-:W-:Y:S01]  /*2650*/  MOV R19, R31 ;  /* 0x0000001f00137202 */ /* 0x000fe20000000f00 */
[----:B------:R-:W-:Y:S01]  /*2660*/  IMAD.MOV.U32 R18, RZ, RZ, R34 ;  /* 0x000000ffff127224 */ /* 0x000fe200078e0022 */
[----:B------:R-:W-:Y:S02]  /*2670*/  MOV R16, 0x2690 ;  /* 0x0000269000107802 */ /* 0x000fe40000000f00 */
[----:B------:R-:W-:Y:S05]  /*2680*/  CALL.REL.NOINC `($__internal_13_$__cuda_sm20_div_s64) ;  /* 0x0000002400187944 */ /* 0x000fea0003c00000 */
[----:B------:R-:W-:-:S05]  /*2690*/  IADD3 R11, PT, PT, -R10, RZ, RZ ;  /* 0x000000ff0a0b7210 */ /* 0x000fca0007ffe1ff */
[----:B------:R-:W-:Y:S02]  /*26a0*/  IMAD R30, R11, R34, R30 ;  /* 0x000000220b1e7224 */ /* 0x000fe400078e021e */
.L_x_504:
[----:B------:R-:W-:Y:S05]  /*26b0*/  BSYNC.RECONVERGENT B0 ;  /* 0x0000000000007941 */ /* 0x000fea0003800200 */
.L_x_502:
        /* <DEDUP_REMOVED lines=159> */
.L_x_499:
[----:B------:R-:W0:Y:S01]  /*30b0*/  LDC.64 R4, c[0x0][0x420] ;  /* 0x00010800ff047b82 */ /* 0x000e220000000a00 */
[----:B------:R-:W-:-:S05]  /*30c0*/  IADD3 R2, PT, PT, R2, UR15, RZ ;  /* 0x0000000f02027c10 */ /* 0x000fca000fffe0ff */
[----:B0-----:R-:W-:-:S05]  /*30d0*/  IMAD.WIDE.U32 R2, R2, 0x4, R4 ;  /* 0x0000000402027825 */ /* 0x001fca00078e0004 */
[----:B------:R1:W-:Y:S02]  /*30e0*/  STG.E desc[UR10][R2.64], R22 ;  /* 0x0000001602007986 */ /* 0x0003e4000c10190a */
.L_x_498:
[----:B------:R-:W-:Y:S05]  /*30f0*/  BSYNC.RECONVERGENT B1 ;  /* 0x0000000000017941 */ /* 0x000fea0003800200 */
.L_x_497:
        /* <DEDUP_REMOVED lines=17> */
.L_x_506:
[----:B------:R-:W-:Y:S05]  /*3210*/  BSYNC.RECONVERGENT B0 ;  /* 0x0000000000007941 */ /* 0x000fea0003800200 */
.L_x_505:
        /* <DEDUP_REMOVED lines=49> */
.L_x_511:
        /* <DEDUP_REMOVED lines=133> */
.L_x_510:
        /* <DEDUP_REMOVED lines=73> */
.L_x_512:
[----:B------:R-:W-:-:S09]  /*4210*/  UISETP.NE.OR UP1, UPT, UR5, URZ, UP1 ;  /* 0x000000ff0500728c */ /* 0x000fd20008f25670 */
[----:B------:R-:W-:Y:S05]  /*4220*/  BRA.U !UP1, `(.L_x_508) ;  /* 0x0000000109947547 */ /* 0x000fea000b800000 */
.L_x_509:
[----:B------:R-:W-:-:S13]  /*4230*/  ISETP.GE.AND P0, PT, R12, UR13, PT ;  /* 0x0000000d0c007c0c */ /* 0x000fda000bf06270 */
.L_x_513:
        /* <DEDUP_REMOVED lines=36> */
.L_x_508:
        /* <DEDUP_REMOVED lines=10> */
.L_x_514:
        /* <DEDUP_REMOVED lines=12> */
.L_x_507:
        /* <DEDUP_REMOVED lines=81> */
        .weak           $__internal_13_$__cuda_sm20_div_s64
        .type           $__internal_13_$__cuda_sm20_div_s64,@function
        .size           $__internal_13_$__cuda_sm20_div_s64,(.L_x_7165 - $__internal_13_$__cuda_sm20_div_s64)
$__internal_13_$__cuda_sm20_div_s64:
        /* <DEDUP_REMOVED lines=83> */
[----:B------:R-:W-:Y:S05]  /*5020*/  RET.REL.NODEC R12 `(_ZN5flash32flash_fwd_splitkv_combine_kernelI23Flash_fwd_kernel_traitsILi128ELi64ELi128ELi4ELb0ELb0EN7cutlass10bfloat16_tE19Flash_kernel_traitsILi128ELi64ELi128ELi4ES3_EELi4ELi1ELb1EEEvNS_16Flash_fwd_paramsE) ;  /* 0xffffffac0cf47950 */ /* 0x000fea0003c3ffff */
.L_x_515:
        /* <DEDUP_REMOVED lines=13> */
.L_x_7165:


//--------------------- .text._ZN5flash24flash_fwd_splitkv_kernelI23Flash_fwd_kernel_traitsILi128ELi64ELi128ELi4ELb0ELb0EN7cutlass10bfloat16_tE19Flash_kernel_traitsILi128ELi64ELi128ELi4ES3_EELb1ELb0ELb0ELb0ELb0ELb0ELb0ELb0EEEvNS_16Flash_fwd_paramsE --------------------------
	.section	.text._ZN5flash24flash_fwd_splitkv_kernelI23Flash_fwd_kernel_traitsILi128ELi64ELi128ELi4ELb0ELb0EN7cutlass10bfloat16_tE19Flash_kernel_traitsILi128ELi64ELi128ELi4ES3_EELb1ELb0ELb0ELb0ELb0ELb0ELb0ELb0EEEvNS_16Flash_fwd_paramsE,"ax",@progbits
	.align	128
        .global         _ZN5flash24flash_fwd_splitkv_kernelI23Flash_fwd_kernel_traitsILi128ELi64ELi128ELi4ELb0ELb0EN7cutlass10bfloat16_tE19Flash_kernel_traitsILi128ELi64ELi128ELi4ES3_EELb1ELb0ELb0ELb0ELb0ELb0ELb0ELb0EEEvNS_16Flash_fwd_paramsE
        .type           _ZN5flash24flash_fwd_splitkv_kernelI23Flash_fwd_kernel_traitsILi128ELi64ELi128ELi4ELb0ELb0EN7cutlass10bfloat16_tE19Flash_kernel_traitsILi128ELi64ELi128ELi4ES3_EELb1ELb0ELb0ELb0ELb0ELb0ELb0ELb0EEEvNS_16Flash_fwd_paramsE,@function
        .size           _ZN5flash24flash_fwd_splitkv_kernelI23Flash_fwd_kernel_traitsILi128ELi64ELi128ELi4ELb0ELb0EN7cutlass10bfloat16_tE19Flash_kernel_traitsILi128ELi64ELi128ELi4ES3_EELb1ELb0ELb0ELb0ELb0ELb0ELb0ELb0EEEvNS_16Flash_fwd_paramsE,(.L_x_7194 - _ZN5flash24flash_fwd_splitkv_kernelI23Flash_fwd_kernel_traitsILi128ELi64ELi128ELi4ELb0ELb0EN7cutlass10bfloat16_tE19Flash_kernel_traitsILi128ELi64ELi128ELi4ES3_EELb1ELb0ELb0ELb0ELb0ELb0ELb0ELb0EEEvNS_16Flash_fwd_paramsE)
        .other          _ZN5flash24flash_fwd_splitkv_kernelI23Flash_fwd_kernel_traitsILi128ELi64ELi128ELi4ELb0ELb0EN7cutlass10bfloat16_tE19Flash_kernel_traitsILi128ELi64ELi128ELi4ES3_EELb1ELb0ELb0ELb0ELb0ELb0ELb0ELb0EEEvNS_16Flash_fwd_paramsE,@"STO_CUDA_ENTRY STV_DEFAULT"
_ZN5flash24flash_fwd_splitkv_kernelI23Flash_fwd_kernel_traitsILi128ELi64ELi128ELi4ELb0ELb0EN7cutlass10bfloat16_tE19Flash_kernel_traitsILi128ELi64ELi128ELi4ES3_EELb1ELb0ELb0ELb0ELb0ELb0ELb0ELb0EEEvNS_16Flash_fwd_paramsE:
.text._ZN5flash24flash_fwd_splitkv_kernelI23Flash_fwd_kernel_traitsILi128ELi64ELi128ELi4ELb0ELb0EN7cutlass10bfloat16_tE19Flash_kernel_traitsILi128ELi64ELi128ELi4ES3_EELb1ELb0ELb0ELb0ELb0ELb0ELb0ELb0EEEvNS_16Flash_fwd_paramsE:
[----:B------:R-:W-:Y:S08]  /*0000*/  LDC R1, c[0x0][0x37c] ;  /* 0x0000df00ff017b82 */ /* 0x000ff00000000800 */
[----:B------:R-:W1:Y:S01]  /*0010*/  LDC.64 R2, c[0x0][0x460] ;  /* 0x00011800ff027b82 */ /* 0x000e620000000a00 */
[----:B------:R-:W2:Y:S01]  /*0020*/  S2R R0, SR_CTAID.Y ;  /* 0x0000000000007919 */ /* 0x000ea20000002600 */
[----:B------:R-:W3:Y:S01]  /*0030*/  LDCU.64 UR16, c[0x0][0x358] ;  /* 0x00006b00ff1077ac */ /* 0x000ee20008000a00 */
[----:B------:R-:W-:Y:S01]  /*0040*/  IMAD.MOV.U32 R210, RZ, RZ, -0x1 ;  /* 0xffffffffffd27424 */ /* 0x000fe200078e00ff */
[----:B------:R-:W4:Y:S04]  /*0050*/  LDCU.64 UR4, c[0x0][0x478] ;  /* 0x00008f00ff0477ac */ /* 0x000f280008000a00 */
[----:B------:R-:W2:Y:S01]  /*0060*/  LDC.64 R4, c[0x0][0x460] ;  /* 0x00011800ff047b82 */ /* 0x000ea20000000a00 */
[----:B------:R-:W3:Y:S01]  /*0070*/  LDCU.64 UR6, c[0x0][0x470] ;  /* 0x00008e00ff0677ac */ /* 0x000ee20008000a00 */
[----:B-1----:R-:W-:-:S02]  /*0080*/  ISETP.NE.U32.AND P0, PT, R2, RZ, PT ;  /* 0x000000ff0200720c */ /* 0x002fc40003f05070 */
[----:B------:R-:W-:Y:S02]  /*0090*/  ISETP.NE.U32.AND P4, PT, R2, RZ, PT ;  /* 0x000000ff0200720c */ /* 0x000fe40003f85070 */
[C---:B------:R-:W-:Y:S02]  /*00a0*/  ISETP.NE.AND.EX P0, PT, R3.reuse, RZ, PT, P0 ;  /* 0x000000ff0300720c */ /* 0x040fe40003f05300 */
[----:B------:R-:W-:Y:S02]  /*00b0*/  ISETP.NE.AND.EX P4, PT, R3, RZ, PT, P4 ;  /* 0x000000ff0300720c */ /* 0x000fe40003f85340 */
[----:B----4-:R-:W-:Y:S01]  /*00c0*/  ISETP.NE.U32.AND P2, PT, RZ, UR4, PT ;  /* 0x00000004ff007c0c */ /* 0x010fe2000bf45070 */
[C---:B--2---:R-:W-:Y:S01]  /*00d0*/  IMAD.WIDE.U32 R16, R0.reuse, 0x4, R4 ;  /* 0x0000000400107825 */ /* 0x044fe200078e0004 */
[----:B------:R-:W1:Y:S01]  /*00e0*/  LDC.64 R2, c[0x0][0x468] ;  /* 0x00011a00ff027b82 */ /* 0x000e620000000a00 */
[----:B------:R-:W-:Y:S02]  /*00f0*/  SHF.R.U32.HI R10, RZ, 0x1e, R0 ;  /* 0x0000001eff0a7819 */ /* 0x000fe40000011600 */
[----:B------:R-:W-:Y:S01]  /*0100*/  ISETP.NE.AND.EX P2, PT, RZ, UR5, PT, P2 ;  /* 0x00000005ff007c0c */ /* 0x000fe2000bf45320 */
[----:B------:R-:W-:Y:S01]  /*0110*/  IMAD.SHL.U32 R11, R0, 0x4, RZ ;  /* 0x00000004000b7824 */ /* 0x000fe200078e00ff */
[----:B---3--:R-:W-:-:S02]  /*0120*/  ISETP.NE.U32.AND P3, PT, RZ, UR6, PT ;  /* 0x00000006ff007c0c */ /* 0x008fc4000bf65070 */
[----:B------:R-:W2:Y:S02]  /*0130*/  @P0 LDG.E R210, desc[UR16][R16.64] ;  /* 0x0000001010d20981 */ /* 0x000ea4000c1e1900 */
[----:B------:R-:W-:Y:S02]  /*0140*/  ISETP.NE.AND.EX P3, PT, RZ, UR7, PT, P3 ;  /* 0x00000007ff007c0c */ /* 0x000fe4000bf65330 */
[----:B------:R1:W2:Y:S05]  /*0150*/  @P4 LDG.E R15, desc[UR16][R16.64+0x4] ;  /* 0x00000410100f4981 */ /* 0x0002aa000c1e1900 */
[----:B------:R-:W-:-:S04]  /*0160*/  @P2 IADD3 R6, P0, PT, R11, UR4, RZ ;  /* 0x000000040b062c10 */ /* 0x000fc8000ff1e0ff */
[----:B------:R-:W-:-:S05]  /*0170*/  @P2 IADD3.X R7, PT, PT, R10, UR5, RZ, P0, !PT ;  /* 0x000000050a072c10 */ /* 0x000fca00087fe4ff */
[----:B------:R3:W5:Y:S01]  /*0180*/  @P2 LDG.E R13, desc[UR16][R6.64] ;  /* 0x00000010060d2981 */ /* 0x000762000c1e1900 */
[----:B------:R-:W4:Y:S01]  /*0190*/  LDCU.U8 UR4, c[0x0][0x532] ;  /* 0x0000a640ff0477ac */ /* 0x000f220008000000 */
[----:B------:R-:W4:Y:S01]  /*01a0*/  S2R R27, SR_CTAID.X ;  /* 0x00000000001b7919 */ /* 0x000f220000002500 */
[----:B-1----:R-:W-:-:S05]  /*01b0*/  IADD3 R16, P0, PT, R11, R2, RZ ;  /* 0x000000020b107210 */ /* 0x002fca0007f1e0ff */
[----:B------:R-:W-:Y:S01]  /*01c0*/  IMAD.X R17, R10, 0x1, R3, P0 ;  /* 0x000000010a117824 */ /* 0x000fe200000e0603 */
[----:B------:R-:W-:Y:S01]  /*01d0*/  ISETP.NE.U32.AND P0, PT, R2, RZ, PT ;  /* 0x000000ff0200720c */ /* 0x000fe20003f05070 */
[----:B---3--:R-:W1:Y:S03]  /*01e0*/  @!P4 LDC R7, c[0x0][0x434] ;  /* 0x00010d00ff07cb82 */ /* 0x008e660000000800 */
[----:B------:R-:W-:Y:S02]  /*01f0*/  ISETP.NE.AND.EX P0, PT, R3, RZ, PT, P0 ;  /* 0x000000ff0300720c */ /* 0x000fe40003f05300 */
[----:B------:R-:W-:Y:S01]  /*0200*/  @P3 IADD3 R8, P1, PT, R11, UR6, RZ ;  /* 0x000000060b083c10 */ /* 0x000fe2000ff3e0ff */
[----:B------:R-:W-:-:S03]  /*0210*/  IMAD.MOV.U32 R4, RZ, RZ, RZ ;  /* 0x000000ffff047224 */ /* 0x000fc600078e00ff */
[----:B------:R-:W-:Y:S01]  /*0220*/  @P3 IADD3.X R9, PT, PT, R10, UR7, RZ, P1, !PT ;  /* 0x000000070a093c10 */ /* 0x000fe20008ffe4ff */
[----:B------:R-:W3:Y:S01]  /*0230*/  @!P2 LDC R6, c[0x0][0x43c] ;  /* 0x00010f00ff06ab82 */ /* 0x000ee20000000800 */
[----:B----4-:R-:W-:-:S03]  /*0240*/  ISETP.NE.AND P1, PT, RZ, UR4, PT ;  /* 0x00000004ff007c0c */ /* 0x010fc6000bf25270 */
[----:B------:R4:W5:Y:S01]  /*0250*/  @P3 LDG.E R4, desc[UR16][R8.64] ;  /* 0x0000001008043981 */ /* 0x000962000c1e1900 */
[----:B------:R-:W-:-:S04]  /*0260*/  ISETP.EQ.U32.AND P3, PT, R2, RZ, PT ;  /* 0x000000ff0200720c */ /* 0x000fc80003f62070 */
[----:B------:R-:W-:Y:S01]  /*0270*/  ISETP.EQ.OR.EX P3, PT, R3, RZ, !P1, P3 ;  /* 0x000000ff0300720c */ /* 0x000fe20004f62730 */
[----:B------:R-:W-:Y:S02]  /*0280*/  IMAD.MOV.U32 R5, RZ, RZ, -0x1 ;  /* 0xffffffffff057424 */ /* 0x000fe400078e00ff */
[----:B------:R-:W-:-:S10]  /*0290*/  IMAD.SHL.U32 R2, R27, 0x40, RZ ;  /* 0x000000401b027824 */ /* 0x000fd400078e00ff */
[----:B------:R1:W5:Y:S01]  /*02a0*/  @!P3 LDG.E R5, desc[UR16][R16.64] ;  /* 0x000000101005b981 */ /* 0x000362000c1e1900 */
[----:B----4-:R-:W4:Y:S01]  /*02b0*/  @!P2 LDC.64 R8, c[0x0][0x488] ;  /* 0x00012200ff08ab82 */ /* 0x010f220000000a00 */
[----:B--2---:R-:W-:-:S07]  /*02c0*/  @P4 IMAD.IADD R7, R15, 0x1, -R210 ;  /* 0x000000010f074824 */ /* 0x004fce00078e0ad2 */
[----:B------:R-:W2:Y:S01]  /*02d0*/  @!P0 LDC R15, c[0x0][0x438] ;  /* 0x00010e00ff0f8b82 */ /* 0x000ea20000000800 */
[----:B-1----:R-:W-:Y:S01]  /*02e0*/  ISETP.GT.AND P3, PT, R7, R2, PT ;  /* 0x000000020700720c */ /* 0x002fe20003f64270 */
[----:B---34-:R-:W-:-:S12]  /*02f0*/  @!P0 BRA `(.L_x_516) ;  /* 0x00000000000c8947 */ /* 0x018fd80003800000 */
[----:B------:R-:W2:Y:S02]  /*0300*/  @P1 LDG.E R12, desc[UR16][R16.64+0x4] ;  /* 0x00000410100c1981 */ /* 0x000ea4000c1e1900 */
[----:B--2--5:R-:W-:-:S06]  /*0310*/  @P1 IADD3 R15, PT, PT, R12, -R5, RZ ;  /* 0x800000050c0f1210 */ /* 0x024fcc0007ffe0ff */
[----:B------:R1:W5:Y:S02]  /*0320*/  @!P1 LDG.E R15, desc[UR16][R16.64] ;  /* 0x00000010100f9981 */ /* 0x000364000c1e1900 */
.L_x_516:
[----:B------:R-:W-:Y:S01]  /*0330*/  @!P2 ISETP.NE.U32.AND P0, PT, R8, RZ, PT ;  /* 0x000000ff0800a20c */ /* 0x000fe20003f05070 */
[----:B------:R-:W-:-:S12]  /*0340*/  @!P3 EXIT ;  /* 0x000000000000b94d */ /* 0x000fd80003800000 */
[----:B------:R-:W3:Y:S01]  /*0350*/  LDCU UR5, c[0x0][0x438] ;  /* 0x00008700ff0577ac */ /* 0x000ee20008000800 */
[----:B------:R-:W-:Y:S01]  /*0360*/  @!P2 ISETP.NE.AND.EX P0, PT, R9, RZ, PT, P0 ;  /* 0x000000ff0900a20c */ /* 0x000fe20003f05300 */
[--C-:B-----5:R-:W-:Y:S01]  /*0370*/  @P2 IMAD.IADD R3, R13, 0x1, -R4.reuse ;  /* 0x000000010d032824 */ /* 0x120fe200078e0a04 */
[----:B------:R-:W4:Y:S01]  /*0380*/  S2R R23, SR_CTAID.Z ;  /* 0x0000000000177919 */ /* 0x000f220000002700 */
[----:B------:R-:W1:Y:S01]  /*0390*/  LDCU UR14, c[0x0][0x508] ;  /* 0x0000a100ff0e77ac */ /* 0x000e620008000800 */
[----:B------:R-:W-:Y:S01]  /*03a0*/  @!P2 SEL R6, R6, RZ, P0 ;  /* 0x000000ff0606a207 */ /* 0x000fe20000000000 */
[----:B------:R-:W4:Y:S03]  /*03b0*/  S2R R201, SR_TID.X ;  /* 0x0000000000c97919 */ /* 0x000f260000002100 */
[----:B--2---:R-:W-:Y:S01]  /*03c0*/  @!P2 IADD3 R3, PT, PT, R6, R15, -R4 ;  /* 0x0000000f0603a210 */ /* 0x004fe20007ffe804 */
[----:B------:R-:W-:-:S04]  /*03d0*/  VIADD R6, R27, 0x1 ;  /* 0x000000011b067836 */ /* 0x000fc80000000000 */
[----:B------:R-:W-:Y:S02]  /*03e0*/  VIADD R13, R3, 0x7f ;  /* 0x0000007f030d7836 */ /* 0x000fe40000000000 */
[----:B------:R-:W-:Y:S01]  /*03f0*/  IMAD R6, R6, 0x40, -R7 ;  /* 0x0000004006067824 */ /* 0x000fe200078e0a07 */
[----:B---3--:R-:W-:Y:S02]  /*0400*/  UIADD3 UR5, UPT, UPT, UR5, 0x7f, URZ ;  /* 0x0000007f05057890 */ /* 0x008fe4000fffe0ff */
[----:B------:R-:W-:Y:S02]  /*0410*/  SHF.R.S32.HI R8, RZ, 0x1f, R13 ;  /* 0x0000001fff087819 */ /* 0x000fe4000001140d */
[----:B-1----:R-:W-:Y:S01]  /*0420*/  IADD3 R9, PT, PT, R13, UR14, R6 ;  /* 0x0000000e0d097c10 */ /* 0x002fe2000fffe006 */
[----:B------:R-:W-:Y:S01]  /*0430*/  USHF.R.S32.HI UR4, URZ, 0x1f, UR5 ;  /* 0x0000001fff047899 */ /* 0x000fe20008011405 */
[----:B------:R-:W-:Y:S02]  /*0440*/  LEA.HI R8, R8, R13, RZ, 0x7 ;  /* 0x0000000d08087211 */ /* 0x000fe400078f38ff */
[----:B------:R-:W-:Y:S01]  /*0450*/  SHF.R.S32.HI R6, RZ, 0x1f, R9 ;  /* 0x0000001fff067819 */ /* 0x000fe20000011409 */
[----:B------:R-:W-:Y:S01]  /*0460*/  ULEA.HI UR4, UR4, UR5, URZ, 0x7 ;  /* 0x0000000504047291 */ /* 0x000fe2000f8f38ff */
[----:B------:R-:W-:-:S02]  /*0470*/  SHF.R.S32.HI R8, RZ, 0x7, R8 ;  /* 0x00000007ff087819 */ /* 0x000fc40000011408 */
[----:B------:R-:W-:Y:S01]  /*0480*/  LEA.HI R6, R6, R9, RZ, 0x7 ;  /* 0x0000000906067211 */ /* 0x000fe200078f38ff */
[----:B------:R-:W-:-:S03]  /*0490*/  USHF.R.S32.HI UR4, URZ, 0x7, UR4 ;  /* 0x00000007ff047899 */ /* 0x000fc60008011404 */
[----:B------:R-:W-:Y:S01]  /*04a0*/  SHF.R.S32.HI R197, RZ, 0x7, R6 ;  /* 0x00000007ffc57819 */ /* 0x000fe20000011406 */
[----:B------:R-:W-:-:S03]  /*04b0*/  IMAD.MOV.U32 R6, RZ, RZ, R0 ;  /* 0x000000ffff067224 */ /* 0x000fc600078e0000 */
[----:B------:R-:W-:-:S04]  /*04c0*/  VIMNMX3 R197, R8, UR4, R197, PT ;  /* 0x0000000408c57c0f */ /* 0x000fc8000b8001c5 */
[----:B------:R-:W-:-:S13]  /*04d0*/  ISETP.GT.AND P0, PT, R197, RZ, PT ;  /* 0x000000ffc500720c */ /* 0x000fda0003f04270 */
[----:B----4-:R-:W-:Y:S05]  /*04e0*/  @P0 BRA `(.L_x_517) ;  /* 0x0000000400e80947 */ /* 0x010fea0003800000 */
[C---:B------:R-:W-:Y:S01]  /*04f0*/  ISETP.NE.AND P0, PT, R210.reuse, -0x1, PT ;  /* 0xffffffffd200780c */ /* 0x040fe20003f05270 */
[----:B------:R-:W1:Y:S01]  /*0500*/  LDC.64 R4, c[0x0][0x408] ;  /* 0x00010200ff047b82 */ /* 0x000e620000000a00 */
[----:B------:R-:W-:Y:S01]  /*0510*/  SHF.L.U32 R3, R201, 0x3, RZ ;  /* 0x00000003c9037819 */ /* 0x000fe200000006ff */
[----:B------:R-:W2:Y:S01]  /*0520*/  LDCU UR7, c[0x0][0x3e0] ;  /* 0x00007c00ff0777ac */ /* 0x000ea20008000800 */
[----:B------:R-:W-:Y:S01]  /*0530*/  SHF.R.U32.HI R201, RZ, 0x3, R201 ;  /* 0x00000003ffc97819 */ /* 0x000fe200000116c9 */
[----:B------:R-:W-:Y:S01]  /*0540*/  BSSY.RECONVERGENT B0, `(.L_x_518) ;  /* 0x0000028000007945 */ /* 0x000fe20003800200 */
[----:B------:R-:W3:Y:S01]  /*0550*/  LDCU.64 UR4, c[0x0][0x410] ;  /* 0x00008200ff0477ac */ /* 0x000ee20008000a00 */
[----:B------:R-:W4:Y:S06]  /*0560*/  LDCU UR6, c[0x0][0x434] ;  /* 0x00008680ff0677ac */ /* 0x000f2c0008000800 */
[----:B------:R-:W5:Y:S01]  /*0570*/  @!P0 LDC.64 R8, c[0x0][0x400] ;  /* 0x00010000ff088b82 */ /* 0x000f620000000a00 */
[----:B-1----:R-:W-:-:S04]  /*0580*/  @P0 IMAD.WIDE.U32 R10, R210, R4, RZ ;  /* 0x00000004d20a0225 */ /* 0x002fc800078e00ff */
[C---:B-----5:R-:W-:Y:S01]  /*0590*/  @!P0 IMAD.WIDE.U32 R12, R0.reuse, R8, RZ ;  /* 0x00000008000c8225 */ /* 0x060fe200078e00ff */
[----:B------:R-:W-:Y:S02]  /*05a0*/  LOP3.LUT R8, R3, 0x38, RZ, 0xc0, !PT ;  /* 0x0000003803087812 */ /* 0x000fe400078ec0ff */
[----:B------:R-:W-:Y:S01]  /*05b0*/  @P0 MOV R12, R10 ;  /* 0x0000000a000c0202 */ /* 0x000fe20000000f00 */
[----:B------:R-:W-:Y:S01]  /*05c0*/  @!P0 IMAD R0, R0, R9, R13 ;  /* 0x0000000900008224 */ /* 0x000fe200078e020d */
[----:B------:R-:W-:Y:S01]  /*05d0*/  LOP3.LUT R10, R8, 0x40, RZ, 0xfc, !PT ;  /* 0x00000040080a7812 */ /* 0x000fe200078efcff */
[----:B------:R-:W-:Y:S02]  /*05e0*/  IMAD.MOV.U32 R9, RZ, RZ, RZ ;  /* 0x000000ffff097224 */ /* 0x000fe400078e00ff */
[----:B------:R-:W-:Y:S02]  /*05f0*/  @P0 IMAD R0, R210, R5, R11 ;  /* 0x00000005d2000224 */ /* 0x000fe400078e020b */
[----:B------:R-:W-:-:S04]  /*0600*/  IMAD.WIDE.U32 R14, R2, R4, R8 ;  /* 0x00000004020e7225 */ /* 0x000fc800078e0008 */
[----:B------:R-:W-:Y:S01]  /*0610*/  IMAD R3, R2, R5, R15 ;  /* 0x0000000502037224 */ /* 0x000fe200078e020f */
[----:B------:R-:W-:Y:S01]  /*0620*/  IADD3 R12, P0, PT, R12, R14, RZ ;  /* 0x0000000e0c0c7210 */ /* 0x000fe20007f1e0ff */
[----:B--2---:R-:W-:Y:S02]  /*0630*/  IMAD R15, R6, UR7, R23 ;  /* 0x00000007060f7c24 */ /* 0x004fe4000f8e0217 */
[----:B------:R-:W-:Y:S02]  /*0640*/  VIADD R11, R201, 0x10 ;  /* 0x00000010c90b7836 */ /* 0x000fe40000000000 */
[----:B------:R-:W-:Y:S01]  /*0650*/  IMAD.X R13, R0, 0x1, R3, P0 ;  /* 0x00000001000d7824 */ /* 0x000fe200000e0603 */
[----:B------:R-:W-:Y:S01]  /*0660*/  IADD3 R0, PT, PT, -R2, R7, RZ ;  /* 0x0000000702007210 */ /* 0x000fe20007ffe1ff */
[----:B----4-:R-:W-:Y:S01]  /*0670*/  IMAD R2, R15, UR6, R2 ;  /* 0x000000060f027c24 */ /* 0x010fe2000f8e0202 */
[----:B------:R-:W-:Y:S01]  /*0680*/  IADD3 R7, PT, PT, R201, 0x20, RZ ;  /* 0x00000020c9077810 */ /* 0x000fe20007ffe0ff */
[----:B---3--:R-:W-:Y:S01]  /*0690*/  IMAD.WIDE.U32 R12, R23, UR4, R12 ;  /* 0x00000004170c7c25 */ /* 0x008fe2000f8e000c */
[----:B------:R-:W-:-:S02]  /*06a0*/  ISETP.GE.AND P0, PT, R201, R0, PT ;  /* 0x00000000c900720c */ /* 0x000fc40003f06270 */
[----:B------:R-:W-:Y:S01]  /*06b0*/  IADD3 R3, PT, PT, R201, 0x30, RZ ;  /* 0x00000030c9037810 */ /* 0x000fe20007ffe0ff */
[----:B------:R-:W-:Y:S01]  /*06c0*/  IMAD R19, R23, UR5, R13 ;  /* 0x0000000517137c24 */ /* 0x000fe2000f8e020d */
[-C--:B------:R-:W-:Y:S02]  /*06d0*/  ISETP.GE.AND P3, PT, R11, R0.reuse, PT ;  /* 0x000000000b00720c */ /* 0x080fe40003f66270 */
[-C--:B------:R-:W-:Y:S02]  /*06e0*/  ISETP.GE.AND P2, PT, R7, R0.reuse, PT ;  /* 0x000000000700720c */ /* 0x080fe40003f46270 */
[----:B------:R-:W-:-:S05]  /*06f0*/  ISETP.GE.AND P1, PT, R3, R0, PT ;  /* 0x000000000300720c */ /* 0x000fca0003f26270 */
[----:B------:R-:W-:Y:S08]  /*0700*/  @P0 BRA `(.L_x_519) ;  /* 0x00000000002c0947 */ /* 0x000ff00003800000 */
[----:B------:R-:W1:Y:S01]  /*0710*/  LDCU UR6, c[0x0][0x440] ;  /* 0x00008800ff0677ac */ /* 0x000e620008000800 */
[----:B------:R-:W-:Y:S01]  /*0720*/  IMAD.MOV.U32 R18, RZ, RZ, R12 ;  /* 0x000000ffff127224 */ /* 0x000fe200078e000c */
[----:B------:R-:W2:Y:S03]  /*0730*/  LDCU.64 UR4, c[0x0][0x3f0] ;  /* 0x00007e00ff0477ac */ /* 0x000ea60008000a00 */
[----:B------:R-:W-:-:S04]  /*0740*/  IMAD.WIDE.U32 R16, R201, R4, R18 ;  /* 0x00000004c9107225 */ /* 0x000fc800078e0012 */
[----:B------:R-:W-:Y:S01]  /*0750*/  IMAD R6, R201, R5, R17 ;  /* 0x00000005c9067224 */ /* 0x000fe200078e0211 */
[----:B-1----:R-:W-:Y:S02]  /*0760*/  ISETP.GE.AND P5, PT, R8, UR6, PT ;  /* 0x0000000608007c0c */ /* 0x002fe4000bfa6270 */
[----:B------:R-:W-:Y:S02]  /*0770*/  ISETP.GE.AND P4, PT, R10, UR6, PT ;  /* 0x000000060a007c0c */ /* 0x000fe4000bf86270 */
[----:B--2---:R-:W-:-:S04]  /*0780*/  LEA R14, P0, R16, UR4, 0x1 ;  /* 0x00000004100e7c11 */ /* 0x004fc8000f8008ff */
[----:B------:R-:W-:-:S05]  /*0790*/  LEA.HI.X R15, R16, UR5, R6, 0x1, P0 ;  /* 0x00000005100f7c11 */ /* 0x000fca00080f0c06 */
[----:B------:R1:W-:Y:S04]  /*07a0*/  @!P5 STG.E.128 desc[UR16][R14.64], RZ ;  /* 0x000000ff0e00d986 */ /* 0x0003e8000c101d10 */
[----:B------:R1:W-:Y:S02]  /*07b0*/  @!P4 STG.E.128 desc[UR16][R14.64+0x80], RZ ;  /* 0x000080ff0e00c986 */ /* 0x0003e4000c101d10 */
.L_x_519:
[----:B------:R-:W-:Y:S05]  /*07c0*/  BSYNC.RECONVERGENT B0 ;  /* 0x0000000000007941 */ /* 0x000fea0003800200 */
.L_x_518:
[----:B------:R-:W-:Y:S04]  /*07d0*/  BSSY.RECONVERGENT B0, `(.L_x_520) ;  /* 0x0000012000007945 */ /* 0x000fe80003800200 */
[----:B------:R-:W-:Y:S05]  /*07e0*/  @P3 BRA `(.L_x_521) ;  /* 0x0000000000403947 */ /* 0x000fea0003800000 */
[----:B------:R-:W2:Y:S01]  /*07f0*/  LDCU UR6, c[0x0][0x440] ;  /* 0x00008800ff0677ac */ /* 0x000ea20008000800 */
[----:B-1----:R-:W-:Y:S01]  /*0800*/  IADD3 R15, P0, PT, R201, 0x10, RZ ;  /* 0x00000010c90f7810 */ /* 0x002fe20007f1e0ff */
[----:B------:R-:W-:Y:S01]  /*0810*/  IMAD.MOV.U32 R16, RZ, RZ, R12 ;  /* 0x000000ffff107224 */ /* 0x000fe200078e000c */
[----:B------:R-:W1:Y:S03]  /*0820*/  LDCU.64 UR4, c[0x0][0x3f0] ;  /* 0x00007e00ff0477ac */ /* 0x000e660008000a00 */
[----:B------:R-:W-:-:S04]  /*0830*/  IMAD.X R17, RZ, RZ, RZ, P0 ;  /* 0x000000ffff117224 */ /* 0x000fc800000e06ff */
[----:B------:R-:W-:Y:S01]  /*0840*/  IMAD R6, R17, R4, RZ ;  /* 0x0000000411067224 */ /* 0x000fe200078e02ff */
[----:B------:R-:W-:-:S03]  /*0850*/  MOV R17, R19 ;  /* 0x0000001300117202 */ /* 0x000fc60000000f00 */
[C---:B------:R-:W-:Y:S02]  /*0860*/  IMAD R6, R15.reuse, R5, R6 ;  /* 0x000000050f067224 */ /* 0x040fe400078e0206 */
[----:B------:R-:W-:Y:S01]  /*0870*/  IMAD.WIDE.U32 R16, R15, R4, R16 ;  /* 0x000000040f107225 */ /* 0x000fe200078e0010 */
[----:B--2---:R-:W-:Y:S02]  /*0880*/  ISETP.GE.AND P3, PT, R8, UR6, PT ;  /* 0x0000000608007c0c */ /* 0x004fe4000bf66270 */
[----:B------:R-:W-:Y:S01]  /*0890*/  ISETP.GE.AND P0, PT, R10, UR6, PT ;  /* 0x000000060a007c0c */ /* 0x000fe2000bf06270 */
[----:B------:R-:W-:Y:S01]  /*08a0*/  IMAD.IADD R6, R17, 0x1, R6 ;  /* 0x0000000111067824 */ /* 0x000fe200078e0206 */
[----:B-1----:R-:W-:-:S04]  /*08b0*/  LEA R14, P4, R16, UR4, 0x1 ;  /* 0x00000004100e7c11 */ /* 0x002fc8000f8808ff */
[----:B------:R-:W-:-:S05]  /*08c0*/  LEA.HI.X R15, R16, UR5, R6, 0x1, P4 ;  /* 0x00000005100f7c11 */ /* 0x000fca000a0f0c06 */
[----:B------:R2:W-:Y:S04]  /*08d0*/  @!P3 STG.E.128 desc[UR16][R14.64], RZ ;  /* 0x000000ff0e00b986 */ /* 0x0005e8000c101d10 */
[----:B------:R2:W-:Y:S02]  /*08e0*/  @!P0 STG.E.128 desc[UR16][R14.64+0x80], RZ ;  /* 0x000080ff0e008986 */ /* 0x0005e4000c101d10 */
.L_x_521:
[----:B------:R-:W-:Y:S05]  /*08f0*/  BSYNC.RECONVERGENT B0 ;  /* 0x0000000000007941 */ /* 0x000fea0003800200 */
.L_x_520:
[----:B------:R-:W-:Y:S04]  /*0900*/  BSSY.RECONVERGENT B0, `(.L_x_522) ;  /* 0x0000012000007945 */ /* 0x000fe80003800200 */
[----:B------:R-:W-:Y:S05]  /*0910*/  @P2 BRA `(.L_x_523) ;  /* 0x0000000000402947 */ /* 0x000fea0003800000 */
[----:B------:R-:W3:Y:S01]  /*0920*/  LDCU UR6, c[0x0][0x440] ;  /* 0x00008800ff0677ac */ /* 0x000ee20008000800 */
[----:B-12---:R-:W-:Y:S01]  /*0930*/  IADD3 R15, P0, PT, R201, 0x20, RZ ;  /* 0x00000020c90f7810 */ /* 0x006fe20007f1e0ff */
[----:B------:R-:W-:Y:S01]  /*0940*/  IMAD.MOV.U32 R16, RZ, RZ, R12 ;  /* 0x000000ffff107224 */ /* 0x000fe200078e000c */
[----:B------:R-:W1:Y:S03]  /*0950*/  LDCU.64 UR4, c[0x0][0x3f0] ;  /* 0x00007e00ff0477ac */ /* 0x000e660008000a00 */
[----:B------:R-:W-:-:S04]  /*0960*/  IMAD.X R17, RZ, RZ, RZ, P0 ;  /* 0x000000ffff117224 */ /* 0x000fc800000e06ff */
[----:B------:R-:W-:Y:S01]  /*0970*/  IMAD R6, R17, R4, RZ ;  /* 0x0000000411067224 */ /* 0x000fe200078e02ff */
[----:B------:R-:W-:-:S03]  /*0980*/  MOV R17, R19 ;  /* 0x0000001300117202 */ /* 0x000fc60000000f00 */
[C---:B------:R-:W-:Y:S02]  /*0990*/  IMAD R6, R15.reuse, R5, R6 ;  /* 0x000000050f067224 */ /* 0x040fe400078e0206 */
[----:B------:R-:W-:Y:S01]  /*09a0*/  IMAD.WIDE.U32 R16, R15, R4, R16 ;  /* 0x000000040f107225 */ /* 0x000fe200078e0010 */
[----:B---3--:R-:W-:Y:S02]  /*09b0*/  ISETP.GE.AND P2, PT, R8, UR6, PT ;  /* 0x0000000608007c0c */ /* 0x008fe4000bf46270 */
[----:B------:R-:W-:Y:S01]  /*09c0*/  ISETP.GE.AND P0, PT, R10, UR6, PT ;  /* 0x000000060a007c0c */ /* 0x000fe2000bf06270 */
[----:B------:R-:W-:Y:S01]  /*09d0*/  IMAD.IADD R15, R17, 0x1, R6 ;  /* 0x00000001110f7824 */ /* 0x000fe200078e0206 */
[----:B-1----:R-:W-:-:S04]  /*09e0*/  LEA R14, P3, R16, UR4, 0x1 ;  /* 0x00000004100e7c11 */ /* 0x002fc8000f8608ff */
[----:B------:R-:W-:-:S05]  /*09f0*/  LEA.HI.X R15, R16, UR5, R15, 0x1, P3 ;  /* 0x00000005100f7c11 */ /* 0x000fca00098f0c0f */
[----:B------:R3:W-:Y:S04]  /*0a00*/  @!P2 STG.E.128 desc[UR16][R14.64], RZ ;  /* 0x000000ff0e00a986 */ /* 0x0007e8000c101d10 */
[----:B------:R3:W-:Y:S02]  /*0a10*/  @!P0 STG.E.128 desc[UR16][R14.64+0x80], RZ ;  /* 0x000080ff0e008986 */ /* 0x0007e4000c101d10 */
.L_x_523:
[----:B------:R-:W-:Y:S05]  /*0a20*/  BSYNC.RECONVERGENT B0 ;  /* 0x0000000000007941 */ /* 0x000fea0003800200 */
.L_x_522:
[----:B------:R-:W-:Y:S04]  /*0a30*/  BSSY.RECONVERGENT B0, `(.L_x_524) ;  /* 0x0000011000007945 */ /* 0x000fe80003800200 */
[----:B------:R-:W-:Y:S05]  /*0a40*/  @P1 BRA `(.L_x_525) ;  /* 0x00000000003c1947 */ /* 0x000fea0003800000 */
[----:B------:R-:W4:Y:S01]  /*0a50*/  LDCU UR6, c[0x0][0x440] ;  /* 0x00008800ff0677ac */ /* 0x000f220008000800 */
[----:B------:R-:W-:Y:S02]  /*0a60*/  IADD3 R13, P0, PT, R201, 0x30, RZ ;  /* 0x00000030c90d7810 */ /* 0x000fe40007f1e0ff */
[----:B------:R-:W-:Y:S01]  /*0a70*/  MOV R18, R12 ;  /* 0x0000000c00127202 */ /* 0x000fe20000000f00 */
[----:B------:R-:W5:Y:S02]  /*0a80*/  LDCU.64 UR4, c[0x0][0x3f0] ;  /* 0x00007e00ff0477ac */ /* 0x000f640008000a00 */
[----:B-123--:R-:W-:Y:S02]  /*0a90*/  IMAD.X R15, RZ, RZ, RZ, P0 ;  /* 0x000000ffff0f7224 */ /* 0x00efe400000e06ff */
[----:B------:R-:W-:-:S04]  /*0aa0*/  IMAD.WIDE.U32 R18, R13, R4, R18 ;  /* 0x000000040d127225 */ /* 0x000fc800078e0012 */
[----:B------:R-:W-:-:S04]  /*0ab0*/  IMAD R6, R15, R4, RZ ;  /* 0x000000040f067224 */ /* 0x000fc800078e02ff */
[----:B------:R-:W-:Y:S01]  /*0ac0*/  IMAD R5, R13, R5, R6 ;  /* 0x000000050d057224 */ /* 0x000fe200078e0206 */
[----:B----4-:R-:W-:Y:S02]  /*0ad0*/  ISETP.GE.AND P1, PT, R8, UR6, PT ;  /* 0x0000000608007c0c */ /* 0x010fe4000bf26270 */
[----:B------:R-:W-:Y:S01]  /*0ae0*/  ISETP.GE.AND P0, PT, R10, UR6, PT ;  /* 0x000000060a007c0c */ /* 0x000fe2000bf06270 */
[----:B------:R-:W-:Y:S01]  /*0af0*/  IMAD.IADD R5, R19, 0x1, R5 ;  /* 0x0000000113057824 */ /* 0x000fe200078e0205 */
[----:B-----5:R-:W-:-:S04]  /*0b00*/  LEA R4, P2, R18, UR4, 0x1 ;  /* 0x0000000412047c11 */ /* 0x020fc8000f8408ff */
[----:B------:R-:W-:-:S05]  /*0b10*/  LEA.HI.X R5, R18, UR5, R5, 0x1, P2 ;  /* 0x0000000512057c11 */ /* 0x000fca00090f0c05 */
[----:B------:R4:W-:Y:S04]  /*0b20*/  @!P1 STG.E.128 desc[UR16][R4.64], RZ ;  /* 0x000000ff04009986 */ /* 0x0009e8000c101d10 */
[----:B------:R4:W-:Y:S02]  /*0b30*/  @!P0 STG.E.128 desc[UR16][R4.64+0x80], RZ ;  /* 0x000080ff04008986 */ /* 0x0009e4000c101d10 */
.L_x_525:
[----:B------:R-:W-:Y:S05]  /*0b40*/  BSYNC.RECONVERGENT B0 ;  /* 0x0000000000007941 */ /* 0x000fea0003800200 */
.L_x_524:
[----:B------:R-:W4:Y:S01]  /*0b50*/  LDCU.64 UR4, c[0x0][0x420] ;  /* 0x00008400ff0477ac */ /* 0x000f220008000a00 */
[----:B------:R-:W-:-:S04]  /*0b60*/  ISETP.NE.AND P4, PT, R8, RZ, PT ;  /* 0x000000ff0800720c */ /* 0x000fc80003f85270 */
[-C--:B------:R-:W-:Y:S02]  /*0b70*/  ISETP.GE.OR P3, PT, R201, R0.reuse, P4 ;  /* 0x00000000c900720c */ /* 0x080fe40002766670 */
[-C--:B------:R-:W-:Y:S02]  /*0b80*/  ISETP.GE.OR P2, PT, R11, R0.reuse, P4 ;  /* 0x000000000b00720c */ /* 0x080fe40002746670 */
[-C--:B------:R-:W-:Y:S02]  /*0b90*/  ISETP.GE.OR P1, PT, R7, R0.reuse, P4 ;  /* 0x000000000700720c */ /* 0x080fe40002726670 */
[C---:B------:R-:W-:Y:S02]  /*0ba0*/  IADD3 R201, P0, PT, R2.reuse, R201, RZ ;  /* 0x000000c902c97210 */ /* 0x040fe40007f1e0ff */
[----:B------:R-:W-:Y:S02]  /*0bb0*/  ISETP.GE.OR P4, PT, R3, R0, P4 ;  /* 0x000000000300720c */ /* 0x000fe40002786670 */
[----:B------:R-:W-:-:S02]  /*0bc0*/  LEA.HI.X.SX32 R2, R2, RZ, 0x1, P0 ;  /* 0x000000ff02027211 */ /* 0x000fc400000f0eff */
[C---:B----4-:R-:W-:Y:S01]  /*0bd0*/  LEA R4, P0, R201.reuse, UR4, 0x2 ;  /* 0x00000004c9047c11 */ /* 0x050fe2000f8010ff */
[----:B------:R-:W-:Y:S02]  /*0be0*/  @!P3 IMAD.MOV.U32 R9, RZ, RZ, 0x7f800000 ;  /* 0x7f800000ff09b424 */ /* 0x000fe400078e00ff */
[----:B------:R-:W-:Y:S01]  /*0bf0*/  @!P2 IMAD.MOV.U32 R7, RZ, RZ, 0x7f800000 ;  /* 0x7f800000ff07a424 */ /* 0x000fe200078e00ff */
[----:B------:R-:W-:Y:S01]  /*0c00*/  LEA.HI.X R5, R201, UR5, R2, 0x2, P0 ;  /* 0x00000005c9057c11 */ /* 0x000fe200080f1402 */
[----:B------:R-:W-:-:S04]  /*0c10*/  @!P1 IMAD.MOV.U32 R3, RZ, RZ, 0x7f800000 ;  /* 0x7f800000ff039424 */ /* 0x000fc800078e00ff */
[----:B------:R4:W-:Y:S04]  /*0c20*/  @!P3 STG.E desc[UR16][R4.64], R9 ;  /* 0x000000090400b986 */ /* 0x0009e8000c101910 */
[----:B------:R4:W-:Y:S04]  /*0c30*/  @!P2 STG.E desc[UR16][R4.64+0x40], R7 ;  /* 0x000040070400a986 */ /* 0x0009e8000c101910 */
[----:B------:R4:W-:Y:S01]  /*0c40*/  @!P1 STG.E desc[UR16][R4.64+0x80], R3 ;  /* 0x0000800304009986 */ /* 0x0009e2000c101910 */
[----:B------:R-:W-:Y:S05]  /*0c50*/  @P4 EXIT ;  /* 0x000000000000494d */ /* 0x000fea0003800000 */
[----:B----4-:R-:W-:-:S05]  /*0c60*/  MOV R3, 0x7f800000 ;  /* 0x7f80000000037802 */ /* 0x010fca0000000f00 */
[----:B------:R-:W-:Y:S01]  /*0c70*/  STG.E desc[UR16][R4.64+0xc0], R3 ;  /* 0x0000c00304007986 */ /* 0x000fe2000c101910 */
[----:B------:R-:W-:Y:S05]  /*0c80*/  EXIT ;  /* 0x000000000000794d */ /* 0x000fea0003800000 */
.L_x_517:
[----:B------:R-:W1:Y:S01]  /*0c90*/  LDCU.64 UR4, c[0x0][0x4d8] ;  /* 0x00009b00ff0477ac */ /* 0x000e620008000a00 */
[----:B------:R-:W2:Y:S01]  /*0ca0*/  LDCU.64 UR8, c[0x0][0x4e0] ;  /* 0x00009c00ff0877ac */ /* 0x000ea20008000a00 */
[----:B-1----:R-:W-:-:S04]  /*0cb0*/  UISETP.NE.U32.AND UP0, UPT, UR4, URZ, UPT ;  /* 0x000000ff0400728c */ /* 0x002fc8000bf05070 */
[----:B------:R-:W-:Y:S02]  /*0cc0*/  UISETP.NE.AND.EX UP0, UPT, UR5, URZ, UPT, UP0 ;  /* 0x000000ff0500728c */ /* 0x000fe4000bf05300 */
[----:B--2---:R-:W-:-:S04]  /*0cd0*/  UISETP.NE.U32.AND UP1, UPT, UR8, URZ, UPT ;  /* 0x000000ff0800728c */ /* 0x004fc8000bf25070 */
[----:B------:R-:W-:-:S03]  /*0ce0*/  UISETP.NE.AND.EX UP1, UPT, UR9, URZ, UPT, UP1 ;  /* 0x000000ff0900728c */ /* 0x000fc6000bf25310 */
[----:B------:R-:W-:Y:S08]  /*0cf0*/  BRA.U !UP0, `(.L_x_526) ;  /* 0x00000001080c7547 */ /* 0x000ff0000b800000 */
[----:B------:R-:W-:-:S04]  /*0d00*/  IADD3 R8, P0, PT, R11, UR4, RZ ;  /* 0x000000040b087c10 */ /* 0x000fc8000ff1e0ff */
[----:B------:R-:W-:-:S05]  /*0d10*/  IADD3.X R9, PT, PT, R10, UR5, RZ, P0, !PT ;  /* 0x000000050a097c10 */ /* 0x000fca00087fe4ff */
[----:B------:R1:W5:Y:S04]  /*0d20*/  LDG.E R6, desc[UR16][R8.64] ;  /* 0x0000001008067981 */ /* 0x000368000c1e1900 */
.L_x_526:
[----:B------:R-:W-:Y:S05]  /*0d30*/  BRA.U !UP1, `(.L_x_527) ;  /* 0x0000000509847547 */ /* 0x000fea000b800000 */
[----:B------:R-:W1:Y:S01]  /*0d40*/  LDC R11, c[0x0][0x4f0] ;  /* 0x00013c00ff0b7b82 */ /* 0x000e620000000800 */
[----:B------:R-:W-:Y:S01]  /*0d50*/  LEA R4, R197, 0xffffff80, 0x7 ;  /* 0xffffff80c5047811 */ /* 0x000fe200078e38ff */
[----:B------:R-:W2:Y:S01]  /*0d60*/  LDCU.64 UR4, c[0x0][0x4e8] ;  /* 0x00009d00ff0477ac */ /* 0x000ea20008000a00 */
[----:B------:R-:W3:Y:S01]  /*0d70*/  LDCU.64 UR6, c[0x0][0x3a0] ;  /* 0x00007400ff0677ac */ /* 0x000ee20008000a00 */
[----:B------:R-:W4:Y:S01]  /*0d80*/  LDCU.64 UR12, c[0x0][0x3b8] ;  /* 0x00007700ff0c77ac */ /* 0x000f220008000a00 */
[----:B------:R-:W3:Y:S01]  /*0d90*/  LDCU.64 UR10, c[0x0][0x3c0] ;  /* 0x00007800ff0a77ac */ /* 0x000ee20008000a00 */
[----:B-1----:R-:W-:-:S04]  /*0da0*/  IABS R8, R11 ;  /* 0x0000000b00087213 */ /* 0x002fc80000000000 */
[----:B------:R-:W1:Y:S08]  /*0db0*/  I2F.RP R9, R8 ;  /* 0x0000000800097306 */ /* 0x000e700000209400 */
[----:B-1----:R-:W1:Y:S02]  /*0dc0*/  MUFU.RCP R12, R9 ;  /* 0x00000009000c7308 */ /* 0x002e640000001000 */
[----:B-1----:R-:W-:-:S06]  /*0dd0*/  IADD3 R12, PT, PT, R12, 0xffffffe, RZ ;  /* 0x0ffffffe0c0c7810 */ /* 0x002fcc0007ffe0ff */
[----:B------:R-:W1:Y:S02]  /*0de0*/  F2I.FTZ.U32.TRUNC.NTZ R13, R12 ;  /* 0x0000000c000d7305 */ /* 0x000e64000021f000 */
[----:B-1----:R-:W-:Y:S01]  /*0df0*/  IMAD.MOV R5, RZ, RZ, -R13 ;  /* 0x000000ffff057224 */ /* 0x002fe200078e0a0d */
[----:B------:R-:W-:-:S03]  /*0e00*/  MOV R12, RZ ;  /* 0x000000ff000c7202 */ /* 0x000fc60000000f00 */
[----:B-----5:R-:W-:Y:S01]  /*0e10*/  IMAD R6, R5, R8, RZ ;  /* 0x0000000805067224 */ /* 0x020fe200078e02ff */
[----:B------:R-:W-:-:S03]  /*0e20*/  IABS R5, R4 ;  /* 0x0000000400057213 */ /* 0x000fc60000000000 */
[----:B------:R-:W-:-:S04]  /*0e30*/  IMAD.HI.U32 R13, R13, R6, R12 ;  /* 0x000000060d0d7227 */ /* 0x000fc800078e000c */
[----:B------:R-:W-:-:S04]  /*0e40*/  IMAD.MOV.U32 R6, RZ, RZ, R5 ;  /* 0x000000ffff067224 */ /* 0x000fc800078e0005 */
[----:B------:R-:W-:-:S05]  /*0e50*/  IMAD.HI.U32 R5, R13, R6, RZ ;  /* 0x000000060d057227 */ /* 0x000fca00078e00ff */
[----:B------:R-:W-:-:S05]  /*0e60*/  IADD3 R9, PT, PT, -R5, RZ, RZ ;  /* 0x000000ff05097210 */ /* 0x000fca0007ffe1ff */
[----:B------:R-:W-:Y:S01]  /*0e70*/  IMAD R9, R8, R9, R6 ;  /* 0x0000000908097224 */ /* 0x000fe200078e0206 */
[----:B------:R-:W-:-:S04]  /*0e80*/  LOP3.LUT R6, R4, R11, RZ, 0x3c, !PT ;  /* 0x0000000b04067212 */ /* 0x000fc800078e3cff */
[----:B------:R-:W-:Y:S02]  /*0e90*/  ISETP.GT.U32.AND P2, PT, R8, R9, PT ;  /* 0x000000090800720c */ /* 0x000fe40003f44070 */
[----:B------:R-:W-:Y:S02]  /*0ea0*/  ISETP.GE.AND P1, PT, R6, RZ, PT ;  /* 0x000000ff0600720c */ /* 0x000fe40003f26270 */
[----:B------:R-:W1:Y:S09]  /*0eb0*/  LDC R6, c[0x0][0x3e8] ;  /* 0x0000fa00ff067b82 */ /* 0x000e720000000800 */
[----:B------:R-:W-:Y:S01]  /*0ec0*/  @!P2 IMAD.IADD R9, R9, 0x1, -R8 ;  /* 0x000000010909a824 */ /* 0x000fe200078e0a08 */
[----:B------:R-:W-:-:S02]  /*0ed0*/  @!P2 IADD3 R5, PT, PT, R5, 0x1, RZ ;  /* 0x000000010505a810 */ /* 0x000fc40007ffe0ff */
[----:B------:R-:W-:Y:S02]  /*0ee0*/  ISETP.NE.AND P2, PT, R11, RZ, PT ;  /* 0x000000ff0b00720c */ /* 0x000fe40003f45270 */
[----:B------:R-:W-:Y:S01]  /*0ef0*/  ISETP.GE.U32.AND P0, PT, R9, R8, PT ;  /* 0x000000080900720c */ /* 0x000fe20003f06070 */
[----:B--2---:R-:W-:-:S04]  /*0f00*/  IMAD.WIDE.U32 R8, R0, UR4, RZ ;  /* 0x0000000400087c25 */ /* 0x004fc8000f8e00ff */
[----:B------:R-:W-:Y:S01]  /*0f10*/  IMAD R215, R0, UR5, R9 ;  /* 0x0000000500d77c24 */ /* 0x000fe2000f8e0209 */
[----:B------:R-:W2:Y:S07]  /*0f20*/  LDCU.64 UR4, c[0x0][0x3a8] ;  /* 0x00007500ff0477ac */ /* 0x000eae0008000a00 */
[----:B------:R-:W-:Y:S02]  /*0f30*/  @P0 IADD3 R5, PT, PT, R5, 0x1, RZ ;  /* 0x0000000105050810 */ /* 0x000fe40007ffe0ff */
[----:B------:R-:W-:-:S03]  /*0f40*/  LEA R214, P0, R8, UR8, 0x2 ;  /* 0x0000000808d67c11 */ /* 0x000fc6000f8010ff */
[----:B------:R-:W-:Y:S01]  /*0f50*/  @!P1 IMAD.MOV R5, RZ, RZ, -R5 ;  /* 0x000000ffff059224 */ /* 0x000fe200078e0a05 */
[----:B------:R-:W-:Y:S02]  /*0f60*/  LEA.HI.X R215, R8, UR9, R215, 0x2, P0 ;  /* 0x0000000908d77c11 */ /* 0x000fe400080f14d7 */
[----:B------:R-:W-:-:S05]  /*0f70*/  @!P2 LOP3.LUT R5, RZ, R11, RZ, 0x33, !PT ;  /* 0x0000000bff05a212 */ /* 0x000fca00078e33ff */
[----:B------:R-:W-:-:S05]  /*0f80*/  IMAD.WIDE R18, R5, 0x4, R214 ;  /* 0x0000000405127825 */ /* 0x000fca00078e02d6 */
[----:B------:R-:W2:Y:S01]  /*0f90*/  LDG.E R10, desc[UR16][R18.64] ;  /* 0x00000010120a7981 */ /* 0x000ea2000c1e1900 */
[----:B-1----:R-:W-:Y:S01]  /*0fa0*/  IABS R9, R6 ;  /* 0x0000000600097213 */ /* 0x002fe20000000000 */
[----:B------:R-:W-:Y:S01]  /*0fb0*/  IMAD.MOV R5, RZ, RZ, -R5 ;  /* 0x000000ffff057224 */ /* 0x000fe200078e0a05 */
[----:B---3--:R-:W-:Y:S01]  /*0fc0*/  MOV R24, UR10 ;  /* 0x0000000a00187c02 */ /* 0x008fe20008000f00 */
[----:B----4-:R-:W-:Y:S01]  /*0fd0*/  IMAD.U32 R134, RZ, RZ, UR12 ;  /* 0x0000000cff867e24 */ /* 0x010fe2000f8e00ff */
[----:B------:R-:W1:Y:S01]  /*0fe0*/  I2F.RP R16, R9 ;  /* 0x0000000900107306 */ /* 0x000e620000209400 */
[----:B------:R-:W-:Y:S01]  /*0ff0*/  IMAD R4, R11, R5, R4 ;  /* 0x000000050b047224 */ /* 0x000fe200078e0204 */
[----:B------:R-:W-:Y:S01]  /*1000*/  MOV R25, UR11 ;  /* 0x0000000b00197c02 */ /* 0x000fe20008000f00 */
[----:B------:R-:W-:-:S03]  /*1010*/  IMAD.U32 R135, RZ, RZ, UR13 ;  /* 0x0000000dff877e24 */ /* 0x000fc6000f8e00ff */
[----:B------:R-:W-:Y:S02]  /*1020*/  SHF.R.S32.HI R5, RZ, 0x1f, R4 ;  /* 0x0000001fff057819 */ /* 0x000fe40000011404 */
[----:B-1----:R-:W1:Y:S02]  /*1030*/  MUFU.RCP R14, R16 ;  /* 0x00000010000e7308 */ /* 0x002e640000001000 */
[----:B-1----:R-:W-:-:S06]  /*1040*/  IADD3 R14, PT, PT, R14, 0xffffffe, RZ ;  /* 0x0ffffffe0e0e7810 */ /* 0x002fcc0007ffe0ff */
[----:B------:R-:W1:Y:S02]  /*1050*/  F2I.FTZ.U32.TRUNC.NTZ R15, R14 ;  /* 0x0000000e000f7305 */ /* 0x000e64000021f000 */
[----:B-1----:R-:W-:Y:S01]  /*1060*/  IADD3 R8, PT, PT, RZ, -R15, RZ ;  /* 0x8000000fff087210 */ /* 0x002fe20007ffe0ff */
[----:B------:R-:W-:-:S04]  /*1070*/  IMAD.MOV.U32 R14, RZ, RZ, RZ ;  /* 0x000000ffff0e7224 */ /* 0x000fc800078e00ff */
[----:B------:R-:W-:Y:S01]  /*1080*/  IMAD R12, R8, R9, RZ ;  /* 0x00000009080c7224 */ /* 0x000fe200078e02ff */
[----:B------:R-:W-:-:S03]  /*1090*/  IABS R8, R23 ;  /* 0x0000001700087213 */ /* 0x000fc60000000000 */
[----:B------:R-:W-:Y:S01]  /*10a0*/  IMAD.HI.U32 R12, R15, R12, R14 ;  /* 0x0000000c0f0c7227 */ /* 0x000fe200078e000e */
[----:B------:R-:W-:-:S05]  /*10b0*/  MOV R13, R8 ;  /* 0x00000008000d7202 */ /* 0x000fca0000000f00 */
[----:B------:R-:W-:-:S05]  /*10c0*/  IMAD.HI.U32 R8, R12, R13, RZ ;  /* 0x0000000d0c087227 */ /* 0x000fca00078e00ff */
[----:B------:R-:W-:-:S05]  /*10d0*/  IADD3 R12, PT, PT, -R8, RZ, RZ ;  /* 0x000000ff080c7210 */ /* 0x000fca0007ffe1ff */
[----:B------:R-:W-:-:S05]  /*10e0*/  IMAD R12, R9, R12, R13 ;  /* 0x0000000c090c7224 */ /* 0x000fca00078e020d */
[----:B------:R-:W-:-:S13]  /*10f0*/  ISETP.GT.U32.AND P1, PT, R9, R12, PT ;  /* 0x0000000c0900720c */ /* 0x000fda0003f24070 */
[----:B------:R-:W-:Y:S01]  /*1100*/  @!P1 IMAD.IADD R12, R12, 0x1, -R9 ;  /* 0x000000010c0c9824 */ /* 0x000fe200078e0a09 */
[----:B------:R-:W-:Y:S02]  /*1110*/  @!P1 IADD3 R8, PT, PT, R8, 0x1, RZ ;  /* 0x0000000108089810 */ /* 0x000fe40007ffe0ff */
[----:B------:R-:W-:Y:S02]  /*1120*/  ISETP.NE.AND P1, PT, R6, RZ, PT ;  /* 0x000000ff0600720c */ /* 0x000fe40003f25270 */
[----:B------:R-:W-:Y:S02]  /*1130*/  ISETP.GE.U32.AND P2, PT, R12, R9, PT ;  /* 0x000000090c00720c */ /* 0x000fe40003f46070 */
[----:B------:R-:W-:-:S04]  /*1140*/  LOP3.LUT R12, R23, R6, RZ, 0x3c, !PT ;  /* 0x00000006170c7212 */ /* 0x000fc800078e3cff */
[----:B------:R-:W-:-:S07]  /*1150*/  ISETP.GE.AND P0, PT, R12, RZ, PT ;  /* 0x000000ff0c00720c */ /* 0x000fce0003f06270 */
[----:B------:R-:W-:-:S06]  /*1160*/  @P2 IADD3 R8, PT, PT, R8, 0x1, RZ ;  /* 0x0000000108082810 */ /* 0x000fcc0007ffe0ff */
[----:B------:R-:W-:Y:S02]  /*1170*/  @!P0 IADD3 R8, PT, PT, -R8, RZ, RZ ;  /* 0x000000ff08088210 */ /* 0x000fe40007ffe1ff */
[----:B------:R-:W-:Y:S01]  /*1180*/  @!P1 LOP3.LUT R8, RZ, R6, RZ, 0x33, !PT ;  /* 0x00000006ff089212 */ /* 0x000fe200078e33ff */
[C---:B------:R-:W-:Y:S02]  /*1190*/  IMAD R6, R5.reuse, R134, RZ ;  /* 0x0000008605067224 */ /* 0x040fe400078e02ff */
[----:B------:R-:W-:Y:S02]  /*11a0*/  IMAD R5, R5, R24, RZ ;  /* 0x0000001805057224 */ /* 0x000fe400078e02ff */
[C---:B------:R-:W-:Y:S02]  /*11b0*/  IMAD R6, R4.reuse, R135, R6 ;  /* 0x0000008704067224 */ /* 0x040fe400078e0206 */
[----:B------:R-:W-:Y:S01]  /*11c0*/  IMAD R5, R4, R25, R5 ;  /* 0x0000001904057224 */ /* 0x000fe200078e0205 */
[----:B--2---:R-:W-:Y:S01]  /*11d0*/  SHF.R.S32.HI R9, RZ, 0x1f, R10 ;  /* 0x0000001fff097819 */ /* 0x004fe2000001140a */
[----:B------:R-:W-:-:S04]  /*11e0*/  IMAD.WIDE.U32 R12, R10, UR6, RZ ;  /* 0x000000060a0c7c25 */ /* 0x000fc8000f8e00ff */
[C---:B------:R-:W-:Y:S02]  /*11f0*/  IMAD R15, R9.reuse, UR6, RZ ;  /* 0x00000006090f7c24 */ /* 0x040fe4000f8e02ff */
[----:B------:R-:W-:Y:S02]  /*1200*/  IMAD R9, R9, UR4, RZ ;  /* 0x0000000409097c24 */ /* 0x000fe4000f8e02ff */
[C---:B------:R-:W-:Y:S02]  /*1210*/  IMAD R15, R10.reuse, UR7, R15 ;  /* 0x000000070a0f7c24 */ /* 0x040fe4000f8e020f */
[C---:B------:R-:W-:Y:S02]  /*1220*/  IMAD R9, R10.reuse, UR5, R9 ;  /* 0x000000050a097c24 */ /* 0x040fe4000f8e0209 */
[----:B------:R-:W-:Y:S01]  /*1230*/  IMAD.WIDE.U32 R10, R10, UR4, RZ ;  /* 0x000000040a0a7c25 */ /* 0x000fe2000f8e00ff */
[----:B------:R-:W1:Y:S01]  /*1240*/  LDCU.128 UR4, c[0x0][0x3d0] ;  /* 0x00007a00ff0477ac */ /* 0x000e620008000c00 */
[----:B------:R-:W-:-:S03]  /*1250*/  IADD3 R13, PT, PT, R13, R15, RZ ;  /* 0x0000000f0d0d7210 */ /* 0x000fc60007ffe0ff */
[----:B------:R-:W-:Y:S01]  /*1260*/  IADD3 R11, PT, PT, R11, R9, RZ ;  /* 0x000000090b0b7210 */ /* 0x000fe20007ffe0ff */
[----:B------:R-:W-:-:S04]  /*1270*/  IMAD.WIDE.U32 R12, R4, R134, R12 ;  /* 0x00000086040c7225 */ /* 0x000fc800078e000c */
[----:B------:R-:W-:Y:S01]  /*1280*/  IMAD.WIDE.U32 R10, R4, R24, R10 ;  /* 0x00000018040a7225 */ /* 0x000fe200078e000a */
[----:B------:R-:W-:Y:S02]  /*1290*/  SHF.R.S32.HI R4, RZ, 0x1f, R8 ;  /* 0x0000001fff047819 */ /* 0x000fe40000011408 */
[----:B------:R-:W-:Y:S01]  /*12a0*/  IADD3 R13, PT, PT, R13, R6, RZ ;  /* 0x000000060d0d7210 */ /* 0x000fe20007ffe0ff */
[----:B------:R-:W-:Y:S02]  /*12b0*/  IMAD.IADD R11, R11, 0x1, R5 ;  /* 0x000000010b0b7824 */ /* 0x000fe400078e0205 */
[C---:B-1----:R-:W-:Y:S02]  /*12c0*/  IMAD R5, R4.reuse, UR4, RZ ;  /* 0x0000000404057c24 */ /* 0x042fe4000f8e02ff */
[----:B------:R-:W-:Y:S02]  /*12d0*/  IMAD R9, R4, UR6, RZ ;  /* 0x0000000604097c24 */ /* 0x000fe4000f8e02ff */
[----:B------:R-:W-:-:S02]  /*12e0*/  IMAD R5, R8, UR5, R5 ;  /* 0x0000000508057c24 */ /* 0x000fc4000f8e0205 */
[----:B------:R-:W-:-:S04]  /*12f0*/  IMAD.WIDE.U32 R12, R8, UR4, R12 ;  /* 0x00000004080c7c25 */ /* 0x000fc8000f8e000c */
[C---:B------:R-:W-:Y:S01]  /*1300*/  IMAD R9, R8.reuse, UR7, R9 ;  /* 0x0000000708097c24 */ /* 0x040fe2000f8e0209 */
[----:B------:R-:W-:Y:S01]  /*1310*/  IADD3 R6, PT, PT, R13, R5, RZ ;  /* 0x000000050d067210 */ /* 0x000fe20007ffe0ff */
[----:B------:R-:W-:-:S05]  /*1320*/  IMAD.WIDE.U32 R14, R8, UR6, R10 ;  /* 0x00000006080e7c25 */ /* 0x000fca000f8e000a */
[----:B------:R-:W-:Y:S01]  /*1330*/  IADD3 R10, PT, PT, R15, R9, RZ ;  /* 0x000000090f0a7210 */ /* 0x000fe20007ffe0ff */
[----:B------:R-:W-:Y:S06]  /*1340*/  BRA `(.L_x_528) ;  /* 0x0000000400547947 */ /* 0x000fec0003800000 */
.L_x_527:
[----:B------:R-:W-:-:S13]  /*1350*/  ISETP.NE.AND P0, PT, R5, -0x1, PT ;  /* 0xffffffff0500780c */ /* 0x000fda0003f05270 */
[----:B------:R-:W-:Y:S05]  /*1360*/  @P0 BRA `(.L_x_529) ;  /* 0x0000000000340947 */ /* 0x000fea0003800000 */
[----:B------:R-:W2:Y:S01]  /*1370*/  LDC.64 R134, c[0x0][0x3b8] ;  /* 0x0000ee00ff867b82 */ /* 0x000ea20000000a00 */
[----:B------:R-:W3:Y:S01]  /*1380*/  LDCU.64 UR4, c[0x0][0x3a0] ;  /* 0x00007400ff0477ac */ /* 0x000ee20008000a00 */
[----:B-1----:R-:W-:-:S05]  /*1390*/  SHF.R.S32.HI R9, RZ, 0x1f, R4 ;  /* 0x0000001fff097819 */ /* 0x002fca0000011404 */
[-C--:B--2---:R-:W-:Y:S01]  /*13a0*/  IMAD R8, R9, R134.reuse, RZ ;  /* 0x0000008609087224 */ /* 0x084fe200078e02ff */
[----:B-----5:R-:W-:Y:S01]  /*13b0*/  SHF.R.S32.HI R9, RZ, 0x1f, R6 ;  /* 0x0000001fff097819 */ /* 0x020fe20000011406 */
[----:B------:R-:W-:-:S04]  /*13c0*/  IMAD.WIDE.U32 R10, R4, R134, RZ ;  /* 0x00000086040a7225 */ /* 0x000fc800078e00ff */
[----:B------:R-:W-:Y:S02]  /*13d0*/  IMAD R8, R4, R135, R8 ;  /* 0x0000008704087224 */ /* 0x000fe400078e0208 */
[----:B---3--:R-:W-:-:S03]  /*13e0*/  IMAD R9, R9, UR4, RZ ;  /* 0x0000000409097c24 */ /* 0x008fc6000f8e02ff */
[----:B------:R-:W-:Y:S01]  /*13f0*/  IADD3 R11, PT, PT, R11, R8, RZ ;  /* 0x000000080b0b7210 */ /* 0x000fe20007ffe0ff */
[C---:B------:R-:W-:Y:S02]  /*1400*/  IMAD R9, R6.reuse, UR5, R9 ;  /* 0x0000000506097c24 */ /* 0x040fe4000f8e0209 */
[----:B------:R-:W-:-:S05]  /*1410*/  IMAD.WIDE.U32 R12, R6, UR4, R10 ;  /* 0x00000004060c7c25 */ /* 0x000fca000f8e000a */
[----:B------:R-:W-:Y:S01]  /*1420*/  IADD3 R11, PT, PT, R13, R9, RZ ;  /* 0x000000090d0b7210 */ /* 0x000fe20007ffe0ff */
[----:B------:R-:W-:Y:S05]  /*1430*/  BRA `(.L_x_530) ;  /* 0x0000000000147947 */ /* 0x000fea0003800000 */
.L_x_529:
[----:B------:R-:W2:Y:S01]  /*1440*/  LDC.64 R134, c[0x0][0x3b8] ;  /* 0x0000ee00ff867b82 */ /* 0x000ea20000000a00 */
[----:B------:R-:W-:-:S05]  /*1450*/  IADD3 R12, PT, PT, R4, R5, RZ ;  /* 0x00000005040c7210 */ /* 0x000fca0007ffe0ff */
[C---:B--2---:R-:W-:Y:S02]  /*1460*/  IMAD R11, R12.reuse, R135, RZ ;  /* 0x000000870c0b7224 */ /* 0x044fe400078e02ff */
[----:B------:R-:W-:-:S05]  /*1470*/  IMAD.WIDE.U32 R12, R12, R134, RZ ;  /* 0x000000860c0c7225 */ /* 0x000fca00078e00ff */
[----:B------:R-:W-:Y:S02]  /*1480*/  IADD3 R11, PT, PT, R13, R11, RZ ;  /* 0x0000000b0d0b7210 */ /* 0x000fe40007ffe0ff */
.L_x_530:
[----:B------:R-:W-:Y:S05]  /*1490*/  @P0 BRA `(.L_x_531) ;  /* 0x0000000000340947 */ /* 0x000fea0003800000 */
[----:B------:R-:W1:Y:S01]  /*14a0*/  LDC.64 R24, c[0x0][0x3c0] ;  /* 0x0000f000ff187b82 */ /* 0x000e620000000a00 */
[----:B------:R-:W2:Y:S01]  /*14b0*/  LDCU.64 UR4, c[0x0][0x3a8] ;  /* 0x00007500ff0477ac */ /* 0x000ea20008000a00 */
[----:B------:R-:W-:-:S05]  /*14c0*/  SHF.R.S32.HI R5, RZ, 0x1f, R4 ;  /* 0x0000001fff057819 */ /* 0x000fca0000011404 */
[-C--:B-1----:R-:W-:Y:S01]  /*14d0*/  IMAD R8, R5, R24.reuse, RZ ;  /* 0x0000001805087224 */ /* 0x082fe200078e02ff */
[----:B-----5:R-:W-:Y:S01]  /*14e0*/  SHF.R.S32.HI R5, RZ, 0x1f, R6 ;  /* 0x0000001fff057819 */ /* 0x020fe20000011406 */
[----:B------:R-:W-:-:S04]  /*14f0*/  IMAD.WIDE.U32 R14, R4, R24, RZ ;  /* 0x00000018040e7225 */ /* 0x000fc800078e00ff */
[----:B------:R-:W-:Y:S02]  /*1500*/  IMAD R8, R4, R25, R8 ;  /* 0x0000001904087224 */ /* 0x000fe400078e0208 */
[----:B--2---:R-:W-:-:S03]  /*1510*/  IMAD R5, R5, UR4, RZ ;  /* 0x0000000405057c24 */ /* 0x004fc6000f8e02ff */
[----:B------:R-:W-:Y:S01]  /*1520*/  IADD3 R15, PT, PT, R15, R8, RZ ;  /* 0x000000080f0f7210 */ /* 0x000fe20007ffe0ff */
[C---:B------:R-:W-:Y:S02]  /*1530*/  IMAD R5, R6.reuse, UR5, R5 ;  /* 0x0000000506057c24 */ /* 0x040fe4000f8e0205 */
[----:B------:R-:W-:-:S05]  /*1540*/  IMAD.WIDE.U32 R14, R6, UR4, R14 ;  /* 0x00000004060e7c25 */ /* 0x000fca000f8e000e */
[----:B------:R-:W-:Y:S01]  /*1550*/  IADD3 R13, PT, PT, R15, R5, RZ ;  /* 0x000000050f0d7210 */ /* 0x000fe20007ffe0ff */
[----:B------:R-:W-:Y:S06]  /*1560*/  BRA `(.L_x_532) ;  /* 0x0000000000147947 */ /* 0x000fec0003800000 */
.L_x_531:
[----:B------:R-:W2:Y:S01]  /*1570*/  LDC.64 R24, c[0x0][0x3c0] ;  /* 0x0000f000ff187b82 */ /* 0x000ea20000000a00 */
[----:B------:R-:W-:-:S05]  /*1580*/  IADD3 R4, PT, PT, R4, R5, RZ ;  /* 0x0000000504047210 */ /* 0x000fca0007ffe0ff */
[C---:B--2---:R-:W-:Y:S02]  /*1590*/  IMAD R13, R4.reuse, R25, RZ ;  /* 0x00000019040d7224 */ /* 0x044fe400078e02ff */
[----:B------:R-:W-:-:S05]  /*15a0*/  IMAD.WIDE.U32 R14, R4, R24, RZ ;  /* 0x00000018040e7225 */ /* 0x000fca00078e00ff */
[----:B------:R-:W-:-:S07]  /*15b0*/  IADD3 R13, PT, PT, R15, R13, RZ ;  /* 0x0000000d0f0d7210 */ /* 0x000fce0007ffe0ff */
.L_x_532:
[----:B-----5:R-:W2:Y:S01]  /*15c0*/  LDC R6, c[0x0][0x3e8] ;  /* 0x0000fa00ff067b82 */ /* 0x020ea20000000800 */
[----:B------:R-:W-:Y:S02]  /*15d0*/  LEA R10, R197, 0xffffff80, 0x7 ;  /* 0xffffff80c50a7811 */ /* 0x000fe400078e38ff */
[----:B------:R-:W-:Y:S02]  /*15e0*/  CS2R R214, SRZ ;  /* 0x0000000000d67805 */ /* 0x000fe4000001ff00 */
[----:B--2---:R-:W-:-:S04]  /*15f0*/  IABS R4, R6 ;  /* 0x0000000600047213 */ /* 0x004fc80000000000 */
[----:B-1----:R-:W1:Y:S08]  /*1600*/  I2F.RP R9, R4 ;  /* 0x0000000400097306 */ /* 0x002e700000209400 */
[----:B-1----:R-:W1:Y:S02]  /*1610*/  MUFU.RCP R16, R9 ;  /* 0x0000000900107308 */ /* 0x002e640000001000 */
[----:B-1----:R-:W-:-:S06]  /*1620*/  IADD3 R16, PT, PT, R16, 0xffffffe, RZ ;  /* 0x0ffffffe10107810 */ /* 0x002fcc0007ffe0ff */
[----:B------:R-:W1:Y:S02]  /*1630*/  F2I.FTZ.U32.TRUNC.NTZ R17, R16 ;  /* 0x0000001000117305 */ /* 0x000e64000021f000 */
[----:B-1----:R-:W-:Y:S01]  /*1640*/  IMAD.MOV R5, RZ, RZ, -R17 ;  /* 0x000000ffff057224 */ /* 0x002fe200078e0a11 */
[----:B------:R-:W-:-:S03]  /*1650*/  MOV R16, RZ ;  /* 0x000000ff00107202 */ /* 0x000fc60000000f00 */
[----:B------:R-:W-:Y:S01]  /*1660*/  IMAD R8, R5, R4, RZ ;  /* 0x0000000405087224 */ /* 0x000fe200078e02ff */
[----:B------:R-:W-:-:S03]  /*1670*/  IABS R5, R23 ;  /* 0x0000001700057213 */ /* 0x000fc60000000000 */
[----:B------:R-:W-:Y:S01]  /*1680*/  IMAD.HI.U32 R15, R17, R8, R16 ;  /* 0x00000008110f7227 */ /* 0x000fe200078e0010 */
[----:B------:R-:W-:Y:S02]  /*1690*/  MOV R17, R13 ;  /* 0x0000000d00117202 */ /* 0x000fe40000000f00 */
[----:B------:R-:W-:Y:S01]  /*16a0*/  MOV R13, R11 ;  /* 0x0000000b000d7202 */ /* 0x000fe20000000f00 */
[----:B------:R-:W-:Y:S02]  /*16b0*/  IMAD.MOV.U32 R8, RZ, RZ, R5 ;  /* 0x000000ffff087224 */ /* 0x000fe400078e0005 */
[----:B------:R-:W-:Y:S02]  /*16c0*/  IMAD.MOV.U32 R16, RZ, RZ, R14 ;  /* 0x000000ffff107224 */ /* 0x000fe400078e000e */
[----:B------:R-:W-:-:S04]  /*16d0*/  IMAD.HI.U32 R15, R15, R8, RZ ;  /* 0x000000080f0f7227 */ /* 0x000fc800078e00ff */
[----:B------:R-:W-:Y:S01]  /*16e0*/  IMAD.WIDE.U32 R16, R10, R24, R16 ;  /* 0x000000180a107225 */ /* 0x000fe200078e0010 */
[----:B------:R-:W-:-:S03]  /*16f0*/  IADD3 R5, PT, PT, -R15, RZ, RZ ;  /* 0x000000ff0f057210 */ /* 0x000fc60007ffe1ff */
[----:B------:R-:W-:-:S04]  /*1700*/  IMAD.WIDE.U32 R12, R10, R134, R12 ;  /* 0x000000860a0c7225 */ /* 0x000fc800078e000c */
[----:B------:R-:W-:Y:S02]  /*1710*/  IMAD R5, R4, R5, R8 ;  /* 0x0000000504057224 */ /* 0x000fe400078e0208 */
[----:B------:R-:W1:Y:S01]  /*1720*/  LDC.64 R8, c[0x0][0x3d8] ;  /* 0x0000f600ff087b82 */ /* 0x000e620000000a00 */
[----:B------:R-:W-:Y:S02]  /*1730*/  IMAD R17, R10, R25, R17 ;  /* 0x000000190a117224 */ /* 0x000fe400078e0211 */
[----:B------:R-:W-:Y:S01]  /*1740*/  ISETP.GT.U32.AND P0, PT, R4, R5, PT ;  /* 0x000000050400720c */ /* 0x000fe20003f04070 */
[----:B------:R-:W-:-:S12]  /*1750*/  IMAD R13, R10, R135, R13 ;  /* 0x000000870a0d7224 */ /* 0x000fd800078e020d */
[----:B------:R-:W-:Y:S01]  /*1760*/  @!P0 IMAD.IADD R5, R5, 0x1, -R4 ;  /* 0x0000000105058824 */ /* 0x000fe200078e0a04 */
[----:B------:R-:W-:Y:S02]  /*1770*/  @!P0 IADD3 R15, PT, PT, R15, 0x1, RZ ;  /* 0x000000010f0f8810 */ /* 0x000fe40007ffe0ff */
[----:B------:R-:W-:Y:S02]  /*1780*/  ISETP.NE.AND P0, PT, R6, RZ, PT ;  /* 0x000000ff0600720c */ /* 0x000fe40003f05270 */
[----:B------:R-:W-:Y:S02]  /*1790*/  ISETP.GE.U32.AND P2, PT, R5, R4, PT ;  /* 0x000000040500720c */ /* 0x000fe40003f46070 */
[----:B------:R-:W-:-:S04]  /*17a0*/  LOP3.LUT R4, R23, R6, RZ, 0x3c, !PT ;  /* 0x0000000617047212 */ /* 0x000fc800078e3cff */
[----:B------:R-:W-:Y:S02]  /*17b0*/  ISETP.GE.AND P1, PT, R4, RZ, PT ;  /* 0x000000ff0400720c */ /* 0x000fe40003f26270 */
[----:B------:R-:W2:Y:S05]  /*17c0*/  LDC.64 R4, c[0x0][0x3d0] ;  /* 0x0000f400ff047b82 */ /* 0x000eaa0000000a00 */
[----:B------:R-:W-:-:S06]  /*17d0*/  @P2 VIADD R15, R15, 0x1 ;  /* 0x000000010f0f2836 */ /* 0x000fcc0000000000 */
[----:B------:R-:W-:Y:S02]  /*17e0*/  @!P1 IADD3 R15, PT, PT, -R15, RZ, RZ ;  /* 0x000000ff0f0f9210 */ /* 0x000fe40007ffe1ff */
[----:B------:R-:W-:-:S04]  /*17f0*/  @!P0 LOP3.LUT R15, RZ, R6, RZ, 0x33, !PT ;  /* 0x00000006ff0f8212 */ /* 0x000fc800078e33ff */
[----:B------:R-:W-:Y:S01]  /*1800*/  SHF.R.S32.HI R11, RZ, 0x1f, R15 ;  /* 0x0000001fff0b7819 */ /* 0x000fe2000001140f */
[----:B-1----:R-:W-:-:S04]  /*1810*/  IMAD.WIDE.U32 R16, R15, R8, R16 ;  /* 0x000000080f107225 */ /* 0x002fc800078e0010 */
[C---:B------:R-:W-:Y:S02]  /*1820*/  IMAD R6, R11.reuse, R8, RZ ;  /* 0x000000080b067224 */ /* 0x040fe400078e02ff */
[-C--:B--2---:R-:W-:Y:S02]  /*1830*/  IMAD R10, R11, R4.reuse, RZ ;  /* 0x000000040b0a7224 */ /* 0x084fe400078e02ff */
[C---:B------:R-:W-:Y:S02]  /*1840*/  IMAD R6, R15.reuse, R9, R6 ;  /* 0x000000090f067224 */ /* 0x040fe400078e0206 */
[----:B------:R-:W-:-:S04]  /*1850*/  IMAD.WIDE.U32 R12, R15, R4, R12 ;  /* 0x000000040f0c7225 */ /* 0x000fc800078e000c */
[----:B------:R-:W-:Y:S01]  /*1860*/  IMAD R5, R15, R5, R10 ;  /* 0x000000050f057224 */ /* 0x000fe200078e020a */
[----:B------:R-:W-:Y:S01]  /*1870*/  IADD3 R10, PT, PT, R17, R6, RZ ;  /* 0x00000006110a7210 */ /* 0x000fe20007ffe0ff */
[----:B------:R-:W-:-:S03]  /*1880*/  IMAD.MOV.U32 R14, RZ, RZ, R16 ;  /* 0x000000ffff0e7224 */ /* 0x000fc600078e0010 */
[----:B------:R-:W-:-:S07]  /*1890*/  IADD3 R6, PT, PT, R13, R5, RZ ;  /* 0x000000050d067210 */ /* 0x000fce0007ffe0ff */
.L_x_528:
[----:B------:R-:W-:Y:S01]  /*18a0*/  ISETP.NE.AND P0, PT, R210, -0x1, PT ;  /* 0xffffffffd200780c */ /* 0x000fe20003f05270 */
[----:B------:R-:W1:Y:S01]  /*18b0*/  S2UR UR5, SR_CgaCtaId ;  /* 0x00000000000579c3 */ /* 0x000e620000008800 */
[----:B------:R-:W-:Y:S01]  /*18c0*/  SHF.L.U32 R219, R201, 0x3, RZ ;  /* 0x00000003c9db7819 */ /* 0x000fe200000006ff */
[----:B------:R-:W2:Y:S01]  /*18d0*/  LDCU.64 UR12, c[0x0][0x388] ;  /* 0x00007100ff0c77ac */ /* 0x000ea20008000a00 */
[----:B------:R-:W-:Y:S01]  /*18e0*/  IMAD.IADD R204, R7, 0x1, -R2 ;  /* 0x0000000107cc7824 */ /* 0x000fe200078e0a02 */
[----:B------:R-:W-:Y:S01]  /*18f0*/  SHF.R.U32.HI R20, RZ, 0x3, R201 ;  /* 0x00000003ff147819 */ /* 0x000fe200000116c9 */
[----:B------:R-:W-:Y:S01]  /*1900*/  IMAD.SHL.U32 R196, R197, 0x80, RZ ;  /* 0x00000080c5c47824 */ /* 0x000fe200078e00ff */
[----:B------:R-:W3:Y:S01]  /*1910*/  LDCU.64 UR10, c[0x0][0x390] ;  /* 0x00007200ff0a77ac */ /* 0x000ee20008000a00 */
[----:B------:R-:W-:Y:S01]  /*1920*/  LOP3.LUT R198, R219, 0x38, RZ, 0xc0, !PT ;  /* 0x00000038dbc67812 */ /* 0x000fe200078ec0ff */
[----:B------:R-:W-:Y:S01]  /*1930*/  IMAD.MOV.U32 R21, RZ, RZ, RZ ;  /* 0x000000ffff157224 */ /* 0x000fe200078e00ff */
[----:B------:R-:W-:Y:S01]  /*1940*/  ISETP.GE.AND P5, PT, R20, R204, PT ;  /* 0x000000cc1400720c */ /* 0x000fe20003fa6270 */
[----:B------:R-:W4:Y:S01]  /*1950*/  LDCU.64 UR6, c[0x0][0x3c8] ;  /* 0x00007900ff0677ac */ /* 0x000f220008000a00 */
[----:B------:R-:W-:Y:S01]  /*1960*/  IADD3 R18, P1, PT, R198, R12, RZ ;  /* 0x0000000cc6127210 */ /* 0x000fe20007f3e0ff */
[----:B------:R-:W5:Y:S01]  /*1970*/  @!P0 LDC.64 R8, c[0x0][0x398] ;  /* 0x0000e600ff088b82 */ /* 0x000f620000000a00 */
[C---:B------:R-:W-:Y:S01]  /*1980*/  VIADD R11, R20.reuse, 0x20 ;  /* 0x00000020140b7836 */ /* 0x040fe20000000000 */
[----:B------:R-:W-:Y:S01]  /*1990*/  UMOV UR4, 0x400 ;  /* 0x0000040000047882 */ /* 0x000fe20000000000 */
[C---:B------:R-:W-:Y:S01]  /*19a0*/  IADD3 R13, PT, PT, R20.reuse, 0x10, RZ ;  /* 0x00000010140d7810 */ /* 0x040fe20007ffe0ff */
[----:B------:R-:W-:Y:S01]  /*19b0*/  IMAD.X R19, RZ, RZ, R6, P1 ;  /* 0x000000ffff137224 */ /* 0x000fe200008e0606 */
[----:B------:R-:W-:Y:S01]  /*19c0*/  BSSY.RECONVERGENT B0, `(.L_x_533) ;  /* 0x000003b000007945 */ /* 0x000fe20003800200 */
[----:B------:R-:W-:Y:S01]  /*19d0*/  IMAD.WIDE.U32 R26, R27, 0x40, R20 ;  /* 0x000000401b1a7825 */ /* 0x000fe200078e0014 */
[-C--:B------:R-:W-:Y:S01]  /*19e0*/  ISETP.GE.AND P3, PT, R13, R204.reuse, PT ;  /* 0x000000cc0d00720c */ /* 0x080fe20003f66270 */
[----:B------:R-:W3:Y:S01]  /*19f0*/  @P0 LDC.64 R4, c[0x0][0x3b0] ;  /* 0x0000ec00ff040b82 */ /* 0x000ee20000000a00 */
[----:B------:R-:W-:Y:S01]  /*1a00*/  ISETP.GE.AND P2, PT, R11, R204, PT ;  /* 0x000000cc0b00720c */ /* 0x000fe20003f46270 */
[----:B------:R-:W-:Y:S01]  /*1a10*/  IMAD.WIDE.U32 R18, R20, R134, R18 ;  /* 0x0000008614127225 */ /* 0x000fe200078e0012 */
[----:B------:R-:W-:Y:S01]  /*1a20*/  LOP3.LUT R218, R198, 0x40, RZ, 0xfc, !PT ;  /* 0x00000040c6da7812 */ /* 0x000fe200078efcff */
[----:B-1----:R-:W-:-:S02]  /*1a30*/  ULEA UR5, UR5, UR4, 0x18 ;  /* 0x0000000405057291 */ /* 0x002fc4000f8ec0ff */
[----:B------:R-:W-:Y:S01]  /*1a40*/  IMAD R205, R20, R135, R19 ;  /* 0x0000008714cd7224 */ /* 0x000fe200078e0213 */
[----:B--2---:R-:W-:-:S04]  /*1a50*/  LEA R206, P4, R18, UR12, 0x1 ;  /* 0x0000000c12ce7c11 */ /* 0x004fc8000f8808ff */
[----:B------:R-:W-:Y:S01]  /*1a60*/  LEA.HI.X R205, R18, UR13, R205, 0x1, P4 ;  /* 0x0000000d12cd7c11 */ /* 0x000fe2000a0f0ccd */
[----:B-----5:R-:W-:-:S04]  /*1a70*/  @!P0 IMAD.WIDE.U32 R16, R0, R8, RZ ;  /* 0x0000000800108225 */ /* 0x020fc800078e00ff */
[----:B------:R-:W-:Y:S01]  /*1a80*/  @!P0 IMAD R8, R0, R9, R17 ;  /* 0x0000000900088224 */ /* 0x000fe200078e0211 */
[----:B------:R-:W-:Y:S01]  /*1a90*/  IADD3 R0, PT, PT, R196, -0x80, RZ ;  /* 0xffffff80c4007810 */ /* 0x000fe20007ffe0ff */
[----:B------:R-:W-:Y:S02]  /*1aa0*/  @!P0 IMAD.MOV.U32 R15, RZ, RZ, R16 ;  /* 0x000000ffff0f8224 */ /* 0x000fe400078e0010 */
[----:B---3--:R-:W-:Y:S01]  /*1ab0*/  @P0 IMAD.WIDE.U32 R16, R210, R4, RZ ;  /* 0x00000004d2100225 */ /* 0x008fe200078e00ff */
[----:B------:R-:W-:-:S03]  /*1ac0*/  LOP3.LUT R4, R219, 0x1f8, RZ, 0xc0, !PT ;  /* 0x000001f8db047812 */ /* 0x000fc600078ec0ff */
[----:B------:R-:W-:Y:S01]  /*1ad0*/  @P0 IMAD R8, R210, R5, R17 ;  /* 0x00000005d2080224 */ /* 0x000fe200078e0211 */
[----:B------:R-:W-:Y:S01]  /*1ae0*/  LOP3.LUT R12, R4, 0x38, R201, 0x78, !PT ;  /* 0x00000038040c7812 */ /* 0x000fe200078e78c9 */
[----:B------:R-:W-:Y:S01]  /*1af0*/  @P0 IMAD.MOV.U32 R15, RZ, RZ, R16 ;  /* 0x000000ffff0f0224 */ /* 0x000fe200078e0010 */
[----:B------:R-:W-:Y:S01]  /*1b00*/  IADD3 R16, P0, PT, R198, R14, RZ ;  /* 0x0000000ec6107210 */ /* 0x000fe20007f1e0ff */
[----:B------:R-:W-:Y:S01]  /*1b10*/  VIADD R9, R20, 0x30 ;  /* 0x0000003014097836 */ /* 0x000fe20000000000 */
[----:B------:R-:W-:Y:S01]  /*1b20*/  LOP3.LUT R219, R12, 0x1e00, R219, 0xf8, !PT ;  /* 0x00001e000cdb7812 */ /* 0x000fe200078ef8db */
[----:B------:R-:W-:Y:S01]  /*1b30*/  IMAD.IADD R4, R3, 0x1, -R0 ;  /* 0x0000000103047824 */ /* 0x000fe200078e0a00 */
[----:B------:R-:W-:Y:S02]  /*1b40*/  IADD3.X R17, PT, PT, RZ, R10, RZ, P0, !PT ;  /* 0x0000000aff117210 */ /* 0x000fe400007fe4ff */
[----:B------:R-:W-:Y:S02]  /*1b50*/  IADD3 R14, P0, PT, R198, R15, RZ ;  /* 0x0000000fc60e7210 */ /* 0x000fe40007f1e0ff */
[----:B------:R-:W-:Y:S01]  /*1b60*/  ISETP.GE.AND P1, PT, R9, R204, PT ;  /* 0x000000cc0900720c */ /* 0x000fe20003f26270 */
[C---:B------:R-:W-:Y:S01]  /*1b70*/  IMAD.WIDE.U32 R16, R20.reuse, R24, R16 ;  /* 0x0000001814107225 */ /* 0x040fe200078e0010 */
[----:B------:R-:W-:-:S02]  /*1b80*/  ISETP.GE.AND P6, PT, R20, R4, PT ;  /* 0x000000041400720c */ /* 0x000fc40003fc6270 */
[----:B------:R-:W-:Y:S01]  /*1b90*/  LEA R219, R219, UR5, 0x1 ;  /* 0x00000005dbdb7c11 */ /* 0x000fe2000f8e08ff */
[----:B------:R-:W-:Y:S01]  /*1ba0*/  IMAD.X R15, RZ, RZ, R8, P0 ;  /* 0x000000ffff0f7224 */ /* 0x000fe200000e0608 */
[----:B------:R-:W-:Y:S01]  /*1bb0*/  LEA R208, P0, R16, UR10, 0x1 ;  /* 0x0000000a10d07c11 */ /* 0x000fe2000f8008ff */
[----:B------:R-:W-:Y:S02]  /*1bc0*/  IMAD R209, R20, R25, R17 ;  /* 0x0000001914d17224 */ /* 0x000fe400078e0211 */
[----:B----4-:R-:W-:-:S03]  /*1bd0*/  IMAD.WIDE.U32 R14, R23, UR6, R14 ;  /* 0x00000006170e7c25 */ /* 0x010fc6000f8e000e */
[----:B------:R-:W-:Y:S01]  /*1be0*/  LEA.HI.X R209, R16, UR11, R209, 0x1, P0 ;  /* 0x0000000b10d17c11 */ /* 0x000fe200080f0cd1 */
[----:B------:R-:W-:Y:S01]  /*1bf0*/  IMAD R23, R23, UR7, R15 ;  /* 0x0000000717177c24 */ /* 0x000fe2000f8e020f */
[----:B------:R-:W-:Y:S06]  /*1c00*/  @P5 BRA `(.L_x_534) ;  /* 0x0000000000585947 */ /* 0x000fec0003800000 */
[----:B------:R-:W1:Y:S01]  /*1c10*/  LDCU.64 UR6, c[0x0][0x3b0] ;  /* 0x00007600ff0677ac */ /* 0x000e620008000a00 */
[----:B------:R-:W-:Y:S01]  /*1c20*/  IMAD.MOV.U32 R22, RZ, RZ, R14 ;  /* 0x000000ffff167224 */ /* 0x000fe200078e000e */
[----:B------:R-:W2:Y:S01]  /*1c30*/  LDCU UR4, c[0x0][0x440] ;  /* 0x00008800ff0477ac */ /* 0x000ea20008000800 */
[----:B------:R-:W3:Y:S01]  /*1c40*/  LDCU.64 UR10, c[0x0][0x380] ;  /* 0x00007000ff0a77ac */ /* 0x000ee20008000a00 */
[----:B-1----:R-:W-:Y:S02]  /*1c50*/  IMAD R5, R27, UR6, RZ ;  /* 0x000000061b057c24 */ /* 0x002fe4000f8e02ff */
[----:B------:R-:W-:Y:S01]  /*1c60*/  IMAD.WIDE.U32 R16, R26, UR6, R22 ;  /* 0x000000061a107c25 */ /* 0x000fe2000f8e0016 */
[----:B--2---:R-:W-:-:S03]  /*1c70*/  ISETP.GE.AND P4, PT, R198, UR4, PT ;  /* 0x00000004c6007c0c */ /* 0x004fc6000bf86270 */
[----:B------:R-:W-:Y:S01]  /*1c80*/  IMAD R5, R26, UR7, R5 ;  /* 0x000000071a057c24 */ /* 0x000fe2000f8e0205 */
[----:B------:R-:W-:Y:S02]  /*1c90*/  ISETP.GE.AND P0, PT, R218, UR4, PT ;  /* 0x00000004da007c0c */ /* 0x000fe4000bf06270 */
[----:B---3--:R-:W-:Y:S02]  /*1ca0*/  LEA R18, P5, R16, UR10, 0x1 ;  /* 0x0000000a10127c11 */ /* 0x008fe4000f8a08ff */
[----:B------:R-:W-:-:S04]  /*1cb0*/  IADD3 R5, PT, PT, R17, R5, RZ ;  /* 0x0000000511057210 */ /* 0x000fc80007ffe0ff */
[----:B------:R-:W-:-:S05]  /*1cc0*/  LEA.HI.X R19, R16, UR11, R5, 0x1, P5 ;  /* 0x0000000b10137c11 */ /* 0x000fca000a8f0c05 */
[----:B------:R-:W-:Y:S01]  /*1cd0*/  @!PT LDS RZ, [RZ] ;  /* 0x00000000fffff984 */ /* 0x000fe20000000800 */
[----:B------:R-:W-:Y:S01]  /*1ce0*/  @!PT LDS RZ, [RZ] ;  /* 0x00000000fffff984 */ /* 0x000fe20000000800 */
[----:B------:R-:W-:Y:S01]  /*1cf0*/  @!PT LDS RZ, [RZ] ;  /* 0x00000000fffff984 */ /* 0x000fe20000000800 */
[----:B------:R1:W-:Y:S04]  /*1d00*/  @!P4 LDGSTS.E.BYPASS.LTC128B.128 [R219], desc[UR16][R18.64] ;  /* 0x0000000012dbcfae */ /* 0x0003e8000b981a10 */
[----:B------:R1:W-:Y:S04]  /*1d10*/  @P4 STS.128 [R219], RZ ;  /* 0x000000ffdb004388 */ /* 0x0003e80000000c00 */
[----:B------:R-:W-:Y:S01]  /*1d20*/  @!PT LDS RZ, [RZ] ;  /* 0x00000000fffff984 */ /* 0x000fe20000000800 */
[----:B------:R-:W-:Y:S01]  /*1d30*/  @!PT LDS RZ, [RZ] ;  /* 0x00000000fffff984 */ /* 0x000fe20000000800 */
[----:B------:R-:W-:Y:S01]  /*1d40*/  @!PT LDS RZ, [RZ] ;  /* 0x00000000fffff984 */ /* 0x000fe20000000800 */
[----:B------:R1:W-:Y:S04]  /*1d50*/  @!P0 LDGSTS.E.BYPASS.LTC128B.128 [R219+0x2000], desc[UR16][R18.64+0x80] ;  /* 0x0200008012db8fae */ /* 0x0003e8000b981a10 */
[----:B------:R1:W-:Y:S02]  /*1d60*/  @P0 STS.128 [R219+0x2000], RZ ;  /* 0x002000ffdb000388 */ /* 0x0003e40000000c00 */
.L_x_534:
[----:B------:R-:W-:Y:S05]  /*1d70*/  BSYNC.RECONVERGENT B0 ;  /* 0x0000000000007941 */ /* 0x000fea0003800200 */
.L_x_533:
[----:B------:R-:W-:Y:S01]  /*1d80*/  BSSY.RECONVERGENT B0, `(.L_x_535) ;  /* 0x000001c000007945 */ /* 0x000fe20003800200 */
[----:B------:R-:W-:-:S03]  /*1d90*/  ISETP.GE.AND P0, PT, R13, R4, PT ;  /* 0x000000040d00720c */ /* 0x000fc60003f06270 */
[----:B------:R-:W-:Y:S10]  /*1da0*/  @P3 BRA `(.L_x_536) ;  /* 0x0000000000643947 */ /* 0x000ff40003800000 */
[----:B------:R-:W2:Y:S01]  /*1db0*/  LDCU.64 UR10, c[0x0][0x3b0] ;  /* 0x00007600ff0a77ac */ /* 0x000ea20008000a00 */
[----:B------:R-:W-:Y:S01]  /*1dc0*/  IADD3 R6, P3, PT, R26, 0x10, RZ ;  /* 0x000000101a067810 */ /* 0x000fe20007f7e0ff */
[----:B------:R-:W-:Y:S01]  /*1dd0*/  IMAD.MOV.U32 R16, RZ, RZ, R14 ;  /* 0x000000ffff107224 */ /* 0x000fe200078e000e */
[----:B------:R-:W-:Y:S01]  /*1de0*/  MOV R17, R23 ;  /* 0x0000001700117202 */ /* 0x000fe20000000f00 */
[----:B------:R-:W3:Y:S02]  /*1df0*/  LDCU UR4, c[0x0][0x440] ;  /* 0x00008800ff0477ac */ /* 0x000ee40008000800 */
[----:B------:R-:W-:Y:S01]  /*1e00*/  IMAD.X R5, RZ, RZ, R27, P3 ;  /* 0x000000ffff057224 */ /* 0x000fe200018e061b */
[----:B------:R-:W1:Y:S03]  /*1e10*/  LDCU.64 UR6, c[0x0][0x380] ;  /* 0x00007000ff0677ac */ /* 0x000e660008000a00 */
[----:B--2---:R-:W-:-:S02]  /*1e20*/  IMAD R5, R5, UR10, RZ ;  /* 0x0000000a05057c24 */ /* 0x004fc4000f8e02ff */
[----:B------:R-:W-:Y:S01]  /*1e30*/  IMAD.WIDE.U32 R16, R6, UR10, R16 ;  /* 0x0000000a06107c25 */ /* 0x000fe2000f8e0010 */
[----:B---3--:R-:W-:-:S03]  /*1e40*/  ISETP.GE.AND P4, PT, R198, UR4, PT ;  /* 0x00000004c6007c0c */ /* 0x008fc6000bf86270 */
[----:B------:R-:W-:Y:S01]  /*1e50*/  IMAD R5, R6, UR11, R5 ;  /* 0x0000000b06057c24 */ /* 0x000fe2000f8e0205 */
[----:B------:R-:W-:Y:S02]  /*1e60*/  ISETP.GE.AND P3, PT, R218, UR4, PT ;  /* 0x00000004da007c0c */ /* 0x000fe4000bf66270 */
[----:B-1----:R-:W-:Y:S01]  /*1e70*/  LEA R18, P5, R16, UR6, 0x1 ;  /* 0x0000000610127c11 */ /* 0x002fe2000f8a08ff */
[----:B------:R-:W-:-:S05]  /*1e80*/  IMAD.IADD R5, R17, 0x1, R5 ;  /* 0x0000000111057824 */ /* 0x000fca00078e0205 */
[----:B------:R-:W-:-:S05]  /*1e90*/  LEA.HI.X R19, R16, UR7, R5, 0x1, P5 ;  /* 0x0000000710137c11 */ /* 0x000fca000a8f0c05 */
[----:B------:R-:W-:Y:S01]  /*1ea0*/  @!PT LDS RZ, [RZ] ;  /* 0x00000000fffff984 */ /* 0x000fe20000000800 */
[----:B------:R-:W-:Y:S01]  /*1eb0*/  @!PT LDS RZ, [RZ] ;  /* 0x00000000fffff984 */ /* 0x000fe20000000800 */
[----:B------:R-:W-:Y:S01]  /*1ec0*/  @!PT LDS RZ, [RZ] ;  /* 0x00000000fffff984 */ /* 0x000fe20000000800 */
[----:B------:R2:W-:Y:S04]  /*1ed0*/  @!P4 LDGSTS.E.BYPASS.LTC128B.128 [R219+0x800], desc[UR16][R18.64] ;  /* 0x0080000012dbcfae */ /* 0x0005e8000b981a10 */
[----:B------:R2:W-:Y:S04]  /*1ee0*/  @P4 STS.128 [R219+0x800], RZ ;  /* 0x000800ffdb004388 */ /* 0x0005e80000000c00 */
[----:B------:R-:W-:Y:S01]  /*1ef0*/  @!PT LDS RZ, [RZ] ;  /* 0x00000000fffff984 */ /* 0x000fe20000000800 */
[----:B------:R-:W-:Y:S01]  /*1f00*/  @!PT LDS RZ, [RZ] ;  /* 0x00000000fffff984 */ /* 0x000fe20000000800 */
[----:B------:R-:W-:Y:S01]  /*1f10*/  @!PT LDS RZ, [RZ] ;  /* 0x00000000fffff984 */ /* 0x000fe20000000800 */
[----:B------:R2:W-:Y:S04]  /*1f20*/  @!P3 LDGSTS.E.BYPASS.LTC128B.128 [R219+0x2800], desc[UR16][R18.64+0x80] ;  /* 0x0280008012dbbfae */ /* 0x0005e8000b981a10 */
[----:B------:R2:W-:Y:S02]  /*1f30*/  @P3 STS.128 [R219+0x2800], RZ ;  /* 0x002800ffdb003388 */ /* 0x0005e40000000c00 */
.L_x_536:
[----:B------:R-:W-:Y:S05]  /*1f40*/  BSYNC.RECONVERGENT B0 ;  /* 0x0000000000007941 */ /* 0x000fea0003800200 */
.L_x_535:
[----:B------:R-:W-:Y:S01]  /*1f50*/  BSSY.RECONVERGENT B0, `(.L_x_537) ;  /* 0x000001d000007945 */ /* 0x000fe20003800200 */
[----:B------:R-:W-:Y:S02]  /*1f60*/  ISETP.GE.AND P5, PT, R11, R4, PT ;  /* 0x000000040b00720c */ /* 0x000fe40003fa6270 */
[----:B-12---:R-:W-:Y:S01]  /*1f70*/  IADD3 R19, PT, PT, R20, 0x40, RZ ;  /* 0x0000004014137810 */ /* 0x006fe20007ffe0ff */
[----:B------:R-:W-:Y:S05]  /*1f80*/  @P2 BRA `(.L_x_538) ;  /* 0x0000000000642947 */ /* 0x000fea0003800000 */
[----:B------:R-:W1:Y:S01]  /*1f90*/  LDCU.64 UR10, c[0x0][0x3b0] ;  /* 0x00007600ff0a77ac */ /* 0x000e620008000a00 */
[----:B------:R-:W-:Y:S01]  /*1fa0*/  IADD3 R6, P2, PT, R26, 0x20, RZ ;  /* 0x000000201a067810 */ /* 0x000fe20007f5e0ff */
[----:B------:R-:W-:Y:S01]  /*1fb0*/  IMAD.MOV.U32 R16, RZ, RZ, R14 ;  /* 0x000000ffff107224 */ /* 0x000fe200078e000e */
[----:B------:R-:W-:Y:S01]  /*1fc0*/  MOV R17, R23 ;  /* 0x0000001700117202 */ /* 0x000fe20000000f00 */
[----:B------:R-:W2:Y:S02]  /*1fd0*/  LDCU UR4, c[0x0][0x440] ;  /* 0x00008800ff0477ac */ /* 0x000ea40008000800 */
[----:B------:R-:W-:Y:S01]  /*1fe0*/  IMAD.X R5, RZ, RZ, R27, P2 ;  /* 0x000000ffff057224 */ /* 0x000fe200010e061b */
[----:B------:R-:W3:Y:S03]  /*1ff0*/  LDCU.64 UR6, c[0x0][0x380] ;  /* 0x00007000ff0677ac */ /* 0x000ee60008000a00 */
[----:B-1----:R-:W-:-:S02]  /*2000*/  IMAD R5, R5, UR10, RZ ;  /* 0x0000000a05057c24 */ /* 0x002fc4000f8e02ff */
[----:B------:R-:W-:Y:S01]  /*2010*/  IMAD.WIDE.U32 R16, R6, UR10, R16 ;  /* 0x0000000a06107c25 */ /* 0x000fe2000f8e0010 */
[----:B--2---:R-:W-:-:S03]  /*2020*/  ISETP.GE.AND P3, PT, R198, UR4, PT ;  /* 0x00000004c6007c0c */ /* 0x004fc6000bf66270 */
[----:B------:R-:W-:Y:S01]  /*2030*/  IMAD R5, R6, UR11, R5 ;  /* 0x0000000b06057c24 */ /* 0x000fe2000f8e0205 */
[----:B------:R-:W-:Y:S02]  /*2040*/  ISETP.GE.AND P2, PT, R218, UR4, PT ;  /* 0x00000004da007c0c */ /* 0x000fe4000bf46270 */
[----:B---3--:R-:W-:Y:S01]  /*2050*/  LEA R28, P4, R16, UR6, 0x1 ;  /* 0x00000006101c7c11 */ /* 0x008fe2000f8808ff */
        /* <DEDUP_REMOVED lines=12> */
.L_x_538:
[----:B------:R-:W-:Y:S05]  /*2120*/  BSYNC.RECONVERGENT B0 ;  /* 0x0000000000007941 */ /* 0x000fea0003800200 */
.L_x_537:
[----:B------:R-:W-:Y:S01]  /*2130*/  BSSY.RECONVERGENT B0, `(.L_x_539) ;  /* 0x000001e000007945 */ /* 0x000fe20003800200 */
[-C--:B------:R-:W-:Y:S01]  /*2140*/  ISETP.GE.AND P4, PT, R9, R4.reuse, PT ;  /* 0x000000040900720c */ /* 0x080fe20003f86270 */
[----:B------:R-:W-:Y:S01]  /*2150*/  IMAD.SHL.U32 R5, R134, 0x10, RZ ;  /* 0x0000001086057824 */ /* 0x000fe200078e00ff */
[----:B------:R-:W-:Y:S01]  /*2160*/  ISETP.GE.AND P3, PT, R19, R4, PT ;  /* 0x000000041300720c */ /* 0x000fe20003f66270 */
[----:B------:R-:W-:Y:S01]  /*2170*/  VIADD R17, R20, 0x50 ;  /* 0x0000005014117836 */ /* 0x000fe20000000000 */
[----:B------:R-:W-:Y:S11]  /*2180*/  @P1 BRA `(.L_x_540) ;  /* 0x0000000000601947 */ /* 0x000ff60003800000 */
[----:B------:R-:W2:Y:S01]  /*2190*/  LDCU.64 UR10, c[0x0][0x3b0] ;  /* 0x00007600ff0a77ac */ /* 0x000ea20008000a00 */
[----:B------:R-:W-:Y:S02]  /*21a0*/  IADD3 R15, P1, PT, R26, 0x30, RZ ;  /* 0x000000301a0f7810 */ /* 0x000fe40007f3e0ff */
[----:B------:R-:W-:Y:S01]  /*21b0*/  MOV R22, R14 ;  /* 0x0000000e00167202 */ /* 0x000fe20000000f00 */
[----:B------:R-:W3:Y:S02]  /*21c0*/  LDCU.64 UR6, c[0x0][0x380] ;  /* 0x00007000ff0677ac */ /* 0x000ee40008000a00 */
[----:B------:R-:W-:Y:S01]  /*21d0*/  IMAD.X R6, RZ, RZ, R27, P1 ;  /* 0x000000ffff067224 */ /* 0x000fe200008e061b */
[----:B------:R-:W4:Y:S03]  /*21e0*/  LDCU UR4, c[0x0][0x440] ;  /* 0x00008800ff0477ac */ /* 0x000f260008000800 */
[----:B--2---:R-:W-:-:S02]  /*21f0*/  IMAD R6, R6, UR10, RZ ;  /* 0x0000000a06067c24 */ /* 0x004fc4000f8e02ff */
[----:B------:R-:W-:-:S04]  /*2200*/  IMAD.WIDE.U32 R22, R15, UR10, R22 ;  /* 0x0000000a0f167c25 */ /* 0x000fc8000f8e0016 */
[----:B------:R-:W-:Y:S01]  /*2210*/  IMAD R6, R15, UR11, R6 ;  /* 0x0000000b0f067c24 */ /* 0x000fe2000f8e0206 */
[----:B---3--:R-:W-:Y:S02]  /*2220*/  LEA R14, P1, R22, UR6, 0x1 ;  /* 0x00000006160e7c11 */ /* 0x008fe4000f8208ff */
[----:B----4-:R-:W-:Y:S01]  /*2230*/  ISETP.GE.AND P2, PT, R198, UR4, PT ;  /* 0x00000004c6007c0c */ /* 0x010fe2000bf46270 */
[----:B------:R-:W-:-:S05]  /*2240*/  IMAD.IADD R15, R23, 0x1, R6 ;  /* 0x00000001170f7824 */ /* 0x000fca00078e0206 */
[----:B------:R-:W-:Y:S02]  /*2250*/  LEA.HI.X R15, R22, UR7, R15, 0x1, P1 ;  /* 0x00000007160f7c11 */ /* 0x000fe400088f0c0f */
[----:B------:R-:W-:-:S05]  /*2260*/  ISETP.GE.AND P1, PT, R218, UR4, PT ;  /* 0x00000004da007c0c */ /* 0x000fca000bf26270 */
        /* <DEDUP_REMOVED lines=10> */
.L_x_540:
[----:B------:R-:W-:Y:S05]  /*2310*/  BSYNC.RECONVERGENT B0 ;  /* 0x0000000000007941 */ /* 0x000fea0003800200 */
.L_x_539:
[----:B------:R-:W-:Y:S04]  /*2320*/  BSSY.RECONVERGENT B0, `(.L_x_541) ;  /* 0x0000012000007945 */ /* 0x000fe80003800200 */
[----:B------:R-:W-:Y:S05]  /*2330*/  @P6 BRA `(.L_x_542) ;  /* 0x0000000000406947 */ /* 0x000fea0003800000 */
[----:B------:R-:W3:Y:S02]  /*2340*/  LDCU UR4, c[0x0][0x440] ;  /* 0x00008800ff0477ac */ /* 0x000ee40008000800 */
[----:B---3--:R-:W-:Y:S02]  /*2350*/  ISETP.GE.AND P2, PT, R198, UR4, PT ;  /* 0x00000004c6007c0c */ /* 0x008fe4000bf46270 */
[----:B------:R-:W-:-:S11]  /*2360*/  ISETP.GE.AND P1, PT, R218, UR4, PT ;  /* 0x00000004da007c0c */ /* 0x000fd6000bf26270 */
[----:B--2---:R-:W-:Y:S01]  /*2370*/  @!P2 IMAD.MOV.U32 R14, RZ, RZ, R206 ;  /* 0x000000ffff0ea224 */ /* 0x004fe200078e00ce */
[----:B------:R-:W-:Y:S01]  /*2380*/  @!P2 MOV R15, R205 ;  /* 0x000000cd000fa202 */ /* 0x000fe20000000f00 */
[----:B------:R-:W-:-:S04]  /*2390*/  @!P1 IMAD.MOV.U32 R207, RZ, RZ, R205 ;  /* 0x000000ffffcf9224 */ /* 0x000fc800078e00cd */
        /* <DEDUP_REMOVED lines=10> */
.L_x_542:
[----:B------:R-:W-:Y:S05]  /*2440*/  BSYNC.RECONVERGENT B0 ;  /* 0x0000000000007941 */ /* 0x000fea0003800200 */
.L_x_541:
[----:B------:R-:W-:Y:S01]  /*2450*/  SHF.L.U64.HI R6, R134, 0x4, R135 ;  /* 0x0000000486067819 */ /* 0x000fe20000010287 */
[----:B------:R-:W-:Y:S01]  /*2460*/  BSSY.RECONVERGENT B0, `(.L_x_543) ;  /* 0x0000013000007945 */ /* 0x000fe20003800200 */
[----:B------:R-:W-:Y:S01]  /*2470*/  LEA R22, P1, R5, R206, 0x1 ;  /* 0x000000ce05167211 */ /* 0x000fe200078208ff */
[----:B--23--:R-:W-:Y:S01]  /*2480*/  VIADD R15, R20, 0x60 ;  /* 0x00000060140f7836 */ /* 0x00cfe20000000000 */
[----:B------:R-:W-:Y:S02]  /*2490*/  ISETP.GE.AND P2, PT, R17, R4, PT ;  /* 0x000000041100720c */ /* 0x000fe40003f46270 */
[----:B------:R-:W-:Y:S01]  /*24a0*/  LEA.HI.X R23, R5, R205, R6, 0x1, P1 ;  /* 0x000000cd05177211 */ /* 0x000fe200008f0c06 */
[----:B------:R-:W-:Y:S10]  /*24b0*/  @P0 BRA `(.L_x_544) ;  /* 0x0000000000340947 */ /* 0x000ff40003800000 */
[----:B------:R-:W2:Y:S02]  /*24c0*/  LDCU UR4, c[0x0][0x440] ;  /* 0x00008800ff0477ac */ /* 0x000ea40008000800 */
[----:B--2---:R-:W-:Y:S02]  /*24d0*/  ISETP.GE.AND P1, PT, R198, UR4, PT ;  /* 0x00000004c6007c0c */ /* 0x004fe4000bf26270 */
[----:B------:R-:W-:-:S11]  /*24e0*/  ISETP.GE.AND P0, PT, R218, UR4, PT ;  /* 0x00000004da007c0c */ /* 0x000fd6000bf06270 */
        /* <DEDUP_REMOVED lines=10> */
.L_x_544:
[----:B------:R-:W-:Y:S05]  /*2590*/  BSYNC.RECONVERGENT B0 ;  /* 0x0000000000007941 */ /* 0x000fea0003800200 */
.L_x_543:
[----:B------:R-:W-:Y:S04]  /*25a0*/  BSSY.RECONVERGENT B0, `(.L_x_545) ;  /* 0x0000013000007945 */ /* 0x000fe80003800200 */
[----:B------:R-:W-:Y:S05]  /*25b0*/  @P5 BRA `(.L_x_546) ;  /* 0x0000000000445947 */ /* 0x000fea0003800000 */
[----:B------:R-:W3:Y:S01]  /*25c0*/  LDCU UR4, c[0x0][0x440] ;  /* 0x00008800ff0477ac */ /* 0x000ee20008000800 */
[----:B------:R-:W-:-:S04]  /*25d0*/  IMAD.WIDE.U32 R26, R134, 0x20, RZ ;  /* 0x00000020861a7825 */ /* 0x000fc800078e00ff */
[----:B------:R-:W-:Y:S01]  /*25e0*/  IMAD.SHL.U32 R5, R135, 0x20, RZ ;  /* 0x0000002087057824 */ /* 0x000fe200078e00ff */
[----:B------:R-:W-:-:S04]  /*25f0*/  IADD3 R26, P5, PT, R22, R26, RZ ;  /* 0x0000001a161a7210 */ /* 0x000fc80007fbe0ff */
[----:B------:R-:W-:Y:S02]  /*2600*/  IADD3.X R27, PT, PT, R23, R27, R5, P5, !PT ;  /* 0x0000001b171b7210 */ /* 0x000fe40002ffe405 */
[----:B---3--:R-:W-:Y:S02]  /*2610*/  ISETP.GE.AND P1, PT, R198, UR4, PT ;  /* 0x00000004c6007c0c */ /* 0x008fe4000bf26270 */
        /* <DEDUP_REMOVED lines=11> */
.L_x_546:
[----:B------:R-:W-:Y:S05]  /*26d0*/  BSYNC.RECONVERGENT B0 ;  /* 0x0000000000007941 */ /* 0x000fea0003800200 */
.L_x_545:
[----:B------:R-:W-:Y:S01]  /*26e0*/  BSSY.RECONVERGENT B0, `(.L_x_547) ;  /* 0x0000013000007945 */ /* 0x000fe20003800200 */
[----:B------:R-:W-:Y:S02]  /*26f0*/  ISETP.GE.AND P0, PT, R15, R4, PT ;  /* 0x000000040f00720c */ /* 0x000fe40003f06270 */
[----:B------:R-:W-:Y:S01]  /*2700*/  IADD3 R5, PT, PT, R20, 0x70, RZ ;  /* 0x0000007014057810 */ /* 0x000fe20007ffe0ff */
[----:B------:R-:W-:Y:S10]  /*2710*/  @P4 BRA `(.L_x_548) ;  /* 0x00000000003c4947 */ /* 0x000ff40003800000 */
[----:B------:R-:W4:Y:S01]  /*2720*/  LDCU UR4, c[0x0][0x440] ;  /* 0x00008800ff0477ac */ /* 0x000f220008000800 */
[----:B------:R-:W-:-:S04]  /*2730*/  LEA R20, P5, R134, R22, 0x6 ;  /* 0x0000001686147211 */ /* 0x000fc800078a30ff */
[----:B------:R-:W-:Y:S02]  /*2740*/  LEA.HI.X R21, R134, R23, R135, 0x6, P5 ;  /* 0x0000001786157211 */ /* 0x000fe400028f3487 */
[----:B----4-:R-:W-:Y:S02]  /*2750*/  ISETP.GE.AND P4, PT, R198, UR4, PT ;  /* 0x00000004c6007c0c */ /* 0x010fe4000bf86270 */
        /* <DEDUP_REMOVED lines=11> */
.L_x_548:
[----:B------:R-:W-:Y:S05]  /*2810*/  BSYNC.RECONVERGENT B0 ;  /* 0x0000000000007941 */ /* 0x000fea0003800200 */
.L_x_547:
[----:B------:R-:W-:Y:S01]  /*2820*/  BSSY.RECONVERGENT B0, `(.L_x_549) ;  /* 0x0000015000007945 */ /* 0x000fe20003800200 */
[----:B------:R-:W-:-:S03]  /*2830*/  ISETP.GE.AND P1, PT, R5, R4, PT ;  /* 0x000000040500720c */ /* 0x000fc60003f26270 */
[----:B------:R-:W-:Y:S10]  /*2840*/  @P3 BRA `(.L_x_550) ;  /* 0x0000000000483947 */ /* 0x000ff40003800000 */
[----:B------:R-:W5:Y:S01]  /*2850*/  LDCU UR4, c[0x0][0x440] ;  /* 0x00008800ff0477ac */ /* 0x000f620008000800 */
[----:B----4-:R-:W-:Y:S01]  /*2860*/  MOV R20, R22 ;  /* 0x0000001600147202 */ /* 0x010fe20000000f00 */
[----:B------:R-:W-:Y:S01]  /*2870*/  IMAD R6, R135, 0x60, RZ ;  /* 0x0000006087067824 */ /* 0x000fe200078e02ff */
[----:B------:R-:W-:-:S03]  /*2880*/  MOV R21, R23 ;  /* 0x0000001700157202 */ /* 0x000fc60000000f00 */
[----:B------:R-:W-:-:S05]  /*2890*/  IMAD.WIDE.U32 R20, R134, 0x60, R20 ;  /* 0x0000006086147825 */ /* 0x000fca00078e0014 */
[----:B------:R-:W-:Y:S02]  /*28a0*/  IADD3 R21, PT, PT, R21, R6, RZ ;  /* 0x0000000615157210 */ /* 0x000fe40007ffe0ff */
[----:B-----5:R-:W-:Y:S02]  /*28b0*/  ISETP.GE.AND P4, PT, R198, UR4, PT ;  /* 0x00000004c6007c0c */ /* 0x020fe4000bf86270 */
        /* <DEDUP_REMOVED lines=11> */
.L_x_550:
[----:B------:R-:W-:Y:S05]  /*2970*/  BSYNC.RECONVERGENT B0 ;  /* 0x0000000000007941 */ /* 0x000fea0003800200 */
.L_x_549:
[----:B------:R-:W-:Y:S04]  /*2980*/  BSSY.RECONVERGENT B0, `(.L_x_551) ;  /* 0x0000011000007945 */ /* 0x000fe80003800200 */
[----:B------:R-:W-:Y:S05]  /*2990*/  @P2 BRA `(.L_x_552) ;  /* 0x00000000003c2947 */ /* 0x000fea0003800000 */
[----:B------:R-:W5:Y:S01]  /*29a0*/  LDCU UR4, c[0x0][0x440] ;  /* 0x00008800ff0477ac */ /* 0x000f620008000800 */
[----:B----4-:R-:W-:-:S04]  /*29b0*/  LEA R20, P4, R134, R22, 0x7 ;  /* 0x0000001686147211 */ /* 0x010fc800078838ff */
[----:B------:R-:W-:Y:S02]  /*29c0*/  LEA.HI.X R21, R134, R23, R135, 0x7, P4 ;  /* 0x0000001786157211 */ /* 0x000fe400020f3c87 */
        /* <DEDUP_REMOVED lines=12> */
.L_x_552:
[----:B------:R-:W-:Y:S05]  /*2a90*/  BSYNC.RECONVERGENT B0 ;  /* 0x0000000000007941 */ /* 0x000fea0003800200 */
.L_x_551:
[----:B------:R-:W-:Y:S04]  /*2aa0*/  BSSY.RECONVERGENT B0, `(.L_x_553) ;  /* 0x0000014000007945 */ /* 0x000fe80003800200 */
[----:B------:R-:W-:Y:S05]  /*2ab0*/  @P0 BRA `(.L_x_554) ;  /* 0x0000000000480947 */ /* 0x000fea0003800000 */
        /* <DEDUP_REMOVED lines=18> */
.L_x_554:
[----:B------:R-:W-:Y:S05]  /*2be0*/  BSYNC.RECONVERGENT B0 ;  /* 0x0000000000007941 */ /* 0x000fea0003800200 */
.L_x_553:
[----:B------:R-:W-:Y:S04]  /*2bf0*/  BSSY.RECONVERGENT B0, `(.L_x_555) ;  /* 0x0000012000007945 */ /* 0x000fe80003800200 */
[----:B------:R-:W-:Y:S05]  /*2c00*/  @P1 BRA `(.L_x_556) ;  /* 0x0000000000401947 */ /* 0x000fea0003800000 */
[----:B------:R-:W5:Y:S01]  /*2c10*/  LDCU UR4, c[0x0][0x440] ;  /* 0x00008800ff0477ac */ /* 0x000f620008000800 */
[----:B------:R-:W-:Y:S02]  /*2c20*/  IMAD R6, R135, 0xc0, RZ ;  /* 0x000000c087067824 */ /* 0x000fe400078e02ff */
[----:B--2---:R-:W-:-:S05]  /*2c30*/  IMAD.WIDE.U32 R22, R134, 0xc0, R22 ;  /* 0x000000c086167825 */ /* 0x004fca00078e0016 */
        /* <DEDUP_REMOVED lines=13> */
.L_x_556:
[----:B------:R-:W-:Y:S05]  /*2d10*/  BSYNC.RECONVERGENT B0 ;  /* 0x0000000000007941 */ /* 0x000fea0003800200 */
.L_x_555:
[----:B------:R-:W0:Y:S01]  /*2d20*/  LDGDEPBAR ;  /* 0x00000000000079af */ /* 0x000e220000000000 */
[--C-:B------:R-:W-:Y:S01]  /*2d30*/  SHF.R.U32.HI R200, RZ, 0x1, R201.reuse ;  /* 0x00000001ffc87819 */ /* 0x100fe200000116c9 */
[----:B------:R-:W-:Y:S01]  /*2d40*/  BSSY.RECONVERGENT B0, `(.L_x_557) ;  /* 0x000001f000007945 */ /* 0x000fe20003800200 */
[----:B------:R-:W-:Y:S01]  /*2d50*/  SHF.R.U32.HI R6, RZ, 0x2, R201 ;  /* 0x00000002ff067819 */ /* 0x000fe200000116c9 */
[----:B---3--:R-:W-:Y:S01]  /*2d60*/  IMAD.SHL.U32 R27, R201, 0x40, RZ ;  /* 0x00000040c91b7824 */ /* 0x008fe200078e00ff */
[----:B----4-:R-:W-:Y:S02]  /*2d70*/  LOP3.LUT R21, R200, 0x1f0, RZ, 0xc0, !PT ;  /* 0x000001f0c8157812 */ /* 0x010fe400078ec0ff */
[----:B------:R-:W-:Y:S02]  /*2d80*/  LOP3.LUT R6, R6, 0x7, RZ, 0xc0, !PT ;  /* 0x0000000706067812 */ /* 0x000fe400078ec0ff */
[----:B------:R-:W-:-:S04]  /*2d90*/  IADD3 R2, PT, PT, R21, 0x1, R2 ;  /* 0x0000000115027810 */ /* 0x000fc80007ffe002 */
[----:B------:R-:W-:Y:S01]  /*2da0*/  IADD3 R2, PT, PT, -R7, R2, R6 ;  /* 0x0000000207027210 */ /* 0x000fe20007ffe106 */
[C---:B------:R-:W-:Y:S01]  /*2db0*/  IMAD.SHL.U32 R7, R24.reuse, 0x10, RZ ;  /* 0x0000001018077824 */ /* 0x040fe200078e00ff */
[----:B------:R-:W-:Y:S02]  /*2dc0*/  SHF.L.U64.HI R6, R24, 0x4, R25 ;  /* 0x0000000418067819 */ /* 0x000fe40000010219 */
[----:B------:R-:W-:Y:S01]  /*2dd0*/  IADD3 R2, PT, PT, R2, UR14, R3 ;  /* 0x0000000e02027c10 */ /* 0x000fe2000fffe003 */
[----:B------:R-:W-:-:S04]  /*2de0*/  DEPBAR.LE SB0, 0x0 ;  /* 0x000080000000791a */ /* 0x000fc80000000000 */
[----:B------:R-:W-:Y:S06]  /*2df0*/  BAR.SYNC.DEFER_BLOCKING 0x0 ;  /* 0x0000000000007b1d */ /* 0x000fec0000010000 */
[----:B------:R-:W-:Y:S05]  /*2e00*/  @P6 BRA `(.L_x_558) ;  /* 0x0000000000406947 */ /* 0x000fea0003800000 */
[----:B------:R-:W3:Y:S02]  /*2e10*/  LDCU UR4, c[0x0][0x440] ;  /* 0x00008800ff0477ac */ /* 0x000ee40008000800 */
[----:B---3--:R-:W-:Y:S02]  /*2e20*/  ISETP.GE.AND P1, PT, R198, UR4, PT ;  /* 0x00000004c6007c0c */ /* 0x008fe4000bf26270 */
[----:B------:R-:W-:-:S11]  /*2e30*/  ISETP.GE.AND P0, PT, R218, UR4, PT ;  /* 0x00000004da007c0c */ /* 0x000fd6000bf06270 */
[----:B------:R-:W-:Y:S02]  /*2e40*/  @!P1 IMAD.MOV.U32 R20, RZ, RZ, R208 ;  /* 0x000000ffff149224 */ /* 0x000fe400078e00d0 */
[----:B------:R-:W-:-:S05]  /*2e50*/  @!P1 IMAD.MOV.U32 R21, RZ, RZ, R209 ;  /* 0x000000ffff159224 */ /* 0x000fca00078e00d1 */
        /* <DEDUP_REMOVED lines=9> */
[----:B------:R3:W-:Y:S01]  /*2ef0*/  @P0 STS.128 [R219+0x10000], RZ ;  /* 0x010000ffdb000388 */ /* 0x0007e20000000c00 */
[----:B------:R-:W-:Y:S05]  /*2f00*/  BRA `(.L_x_559) ;  /* 0x0000000000087947 */ /* 0x000fea0003800000 */
.L_x_558:
[----:B------:R4:W-:Y:S04]  /*2f10*/  STS.128 [R219+0xc000], RZ ;  /* 0x00c000ffdb007388 */ /* 0x0009e80000000c00 */
[----:B------:R4:W-:Y:S02]  /*2f20*/  STS.128 [R219+0x10000], RZ ;  /* 0x010000ffdb007388 */ /* 0x0009e40000000c00 */
.L_x_559:
[----:B------:R-:W-:Y:S05]  /*2f30*/  BSYNC.RECONVERGENT B0 ;  /* 0x0000000000007941 */ /* 0x000fea0003800200 */
.L_x_557:
[----:B------:R-:W-:Y:S01]  /*2f40*/  ISETP.GE.AND P2, PT, R13, R4, PT ;  /* 0x000000040d00720c */ /* 0x000fe20003f46270 */
[----:B------:R-:W-:Y:S01]  /*2f50*/  IMAD.SHL.U32 R202, R201, 0x20, RZ ;  /* 0x00000020c9ca7824 */ /* 0x000fe200078e00ff */
[----:B------:R-:W-:Y:S01]  /*2f60*/  LEA R8, P1, R7, R208, 0x1 ;  /* 0x000000d007087211 */ /* 0x000fe200078208ff */
[----:B------:R-:W-:Y:S01]  /*2f70*/  BSSY.RECONVERGENT B0, `(.L_x_560) ;  /* 0x000001c000007945 */ /* 0x000fe20003800200 */
[----:B------:R-:W-:Y:S02]  /*2f80*/  LOP3.LUT R26, R198, 0x1c0, R27, 0xf8, !PT ;  /* 0x000001c0c61a7812 */ /* 0x000fe400078ef81b */
[----:B------:R-:W-:Y:S02]  /*2f90*/  LOP3.LUT R212, R27, 0x200, RZ, 0xc0, !PT ;  /* 0x000002001bd47812 */ /* 0x000fe400078ec0ff */
[----:B------:R-:W-:Y:S02]  /*2fa0*/  LOP3.LUT R202, R202, 0x7c00, RZ, 0xc0, !PT ;  /* 0x00007c00caca7812 */ /* 0x000fe400078ec0ff */
[----:B------:R-:W-:-:S02]  /*2fb0*/  ISETP.GE.AND P0, PT, R9, R4, PT ;  /* 0x000000040900720c */ /* 0x000fc40003f06270 */
[----:B------:R-:W-:Y:S01]  /*2fc0*/  LEA.HI.X R9, R7, R209, R6, 0x1, P1 ;  /* 0x000000d107097211 */ /* 0x000fe200008f0c06 */
[----:B------:R1:W-:Y:S01]  /*2fd0*/  @P2 STS.128 [R219+0xc800], RZ ;  /* 0x00c800ffdb002388 */ /* 0x0003e20000000c00 */
[-C--:B------:R-:W-:Y:S02]  /*2fe0*/  ISETP.GE.AND P3, PT, R11, R4.reuse, PT ;  /* 0x000000040b00720c */ /* 0x080fe40003f66270 */
[-C--:B------:R-:W-:Y:S01]  /*2ff0*/  ISETP.GE.AND P6, PT, R19, R4.reuse, PT ;  /* 0x000000041300720c */ /* 0x080fe20003fc6270 */
[----:B------:R1:W-:Y:S01]  /*3000*/  @P2 STS.128 [R219+0x10800], RZ ;  /* 0x010800ffdb002388 */ /* 0x0003e20000000c00 */
[-C--:B------:R-:W-:Y:S02]  /*3010*/  ISETP.GE.AND P5, PT, R17, R4.reuse, PT ;  /* 0x000000041100720c */ /* 0x080fe40003fa6270 */
[----:B------:R-:W-:Y:S02]  /*3020*/  ISETP.GE.AND P4, PT, R15, R4, PT ;  /* 0x000000040f00720c */ /* 0x000fe40003f86270 */
[----:B------:R-:W-:-:S02]  /*3030*/  LOP3.LUT R203, R26, 0x8, R200, 0x78, !PT ;  /* 0x000000081acb7812 */ /* 0x000fc400078e78c8 */
[----:B------:R-:W-:Y:S01]  /*3040*/  LOP3.LUT R6, R212, R202, RZ, 0xfc, !PT ;  /* 0x000000cad4067212 */ /* 0x000fe200078efcff */
[----:B------:R-:W-:Y:S08]  /*3050*/  @P2 BRA `(.L_x_561) ;  /* 0x0000000000342947 */ /* 0x000ff00003800000 */
[----:B------:R-:W5:Y:S02]  /*3060*/  LDCU UR4, c[0x0][0x440] ;  /* 0x00008800ff0477ac */ /* 0x000f640008000800 */
        /* <DEDUP_REMOVED lines=12> */
.L_x_561:
[----:B------:R-:W-:Y:S05]  /*3130*/  BSYNC.RECONVERGENT B0 ;  /* 0x0000000000007941 */ /* 0x000fea0003800200 */
.L_x_560:
[----:B------:R1:W-:Y:S01]  /*3140*/  @P3 STS.128 [R219+0xd000], RZ ;  /* 0x00d000ffdb003388 */ /* 0x0003e20000000c00 */
[----:B------:R-:W-:Y:S03]  /*3150*/  BSSY.RECONVERGENT B0, `(.L_x_562) ;  /* 0x0000014000007945 */ /* 0x000fe60003800200 */
[----:B------:R1:W-:Y:S01]  /*3160*/  @P3 STS.128 [R219+0x11000], RZ ;  /* 0x011000ffdb003388 */ /* 0x0003e20000000c00 */
[----:B------:R-:W-:Y:S05]  /*3170*/  @P3 BRA `(.L_x_563) ;  /* 0x0000000000443947 */ /* 0x000fea0003800000 */
[----:B------:R-:W5:Y:S01]  /*3180*/  LDCU UR4, c[0x0][0x440] ;  /* 0x00008800ff0477ac */ /* 0x000f620008000800 */
[----:B------:R-:W-:-:S04]  /*3190*/  IMAD.WIDE.U32 R10, R24, 0x20, RZ ;  /* 0x00000020180a7825 */ /* 0x000fc800078e00ff */
[----:B------:R-:W-:Y:S01]  /*31a0*/  IMAD.SHL.U32 R7, R25, 0x20, RZ ;  /* 0x0000002019077824 */ /* 0x000fe200078e00ff */
[----:B------:R-:W-:-:S04]  /*31b0*/  IADD3 R10, P3, PT, R8, R10, RZ ;  /* 0x0000000a080a7210 */ /* 0x000fc80007f7e0ff */
[----:B------:R-:W-:Y:S02]  /*31c0*/  IADD3.X R11, PT, PT, R9, R11, R7, P3, !PT ;  /* 0x0000000b090b7210 */ /* 0x000fe40001ffe407 */
        /* <DEDUP_REMOVED lines=12> */
.L_x_563:
[----:B------:R-:W-:Y:S05]  /*3290*/  BSYNC.RECONVERGENT B0 ;  /* 0x0000000000007941 */ /* 0x000fea0003800200 */
.L_x_562:
[----:B------:R1:W-:Y:S01]  /*32a0*/  @P0 STS.128 [R219+0xd800], RZ ;  /* 0x00d800ffdb000388 */ /* 0x0003e20000000c00 */
[----:B------:R-:W-:Y:S01]  /*32b0*/  ISETP.GE.AND P3, PT, R5, R4, PT ;  /* 0x000000040500720c */ /* 0x000fe20003f66270 */
[----:B------:R-:W-:Y:S01]  /*32c0*/  BSSY.RECONVERGENT B0, `(.L_x_564) ;  /* 0x0000017000007945 */ /* 0x000fe20003800200 */
[----:B------:R-:W-:Y:S01]  /*32d0*/  LOP3.LUT R184, R27, 0x400, RZ, 0xc0, !PT ;  /* 0x000004001bb87812 */ /* 0x000fe200078ec0ff */
[----:B------:R1:W-:Y:S01]  /*32e0*/  @P0 STS.128 [R219+0x11800], RZ ;  /* 0x011800ffdb000388 */ /* 0x0003e20000000c00 */
[----:B------:R-:W-:Y:S02]  /*32f0*/  LOP3.LUT R5, R26, 0x8, R201, 0x78, !PT ;  /* 0x000000081a057812 */ /* 0x000fe400078e78c9 */
[----:B------:R-:W-:-:S03]  /*3300*/  LOP3.LUT R6, R6, R203, RZ, 0xfc, !PT ;  /* 0x000000cb06067212 */ /* 0x000fc600078efcff */
[----:B------:R-:W-:Y:S01]  /*3310*/  IMAD R184, R5, 0x2, R184 ;  /* 0x0000000205b87824 */ /* 0x000fe200078e02b8 */
[----:B------:R-:W-:Y:S01]  /*3320*/  LEA R117, R6, UR5, 0x1 ;  /* 0x0000000506757c11 */ /* 0x000fe2000f8e08ff */
[----:B------:R-:W-:Y:S06]  /*3330*/  @P0 BRA `(.L_x_565) ;  /* 0x00000000003c0947 */ /* 0x000fec0003800000 */
[----:B------:R-:W5:Y:S01]  /*3340*/  LDCU UR4, c[0x0][0x440] ;  /* 0x00008800ff0477ac */ /* 0x000f620008000800 */
[----:B------:R-:W-:-:S04]  /*3350*/  LEA R4, P2, R24, R8, 0x6 ;  /* 0x0000000818047211 */ /* 0x000fc800078430ff */
        /* <DEDUP_REMOVED lines=13> */
.L_x_565:
[----:B------:R-:W-:Y:S05]  /*3430*/  BSYNC.RECONVERGENT B0 ;  /* 0x0000000000007941 */ /* 0x000fea0003800200 */
.L_x_564:
[----:B------:R1:W-:Y:S01]  /*3440*/  @P6 STS.128 [R219+0xe000], RZ ;  /* 0x00e000ffdb006388 */ /* 0x0003e20000000c00 */
[----:B------:R-:W-:Y:S03]  /*3450*/  BSSY.RECONVERGENT B0, `(.L_x_566) ;  /* 0x0000015000007945 */ /* 0x000fe60003800200 */
[----:B------:R1:W-:Y:S01]  /*3460*/  @P6 STS.128 [R219+0x12000], RZ ;  /* 0x012000ffdb006388 */ /* 0x0003e20000000c00 */
[----:B------:R-:W-:Y:S05]  /*3470*/  @P6 BRA `(.L_x_567) ;  /* 0x0000000000486947 */ /* 0x000fea0003800000 */
[----:B------:R-:W5:Y:S01]  /*3480*/  LDCU UR4, c[0x0][0x440] ;  /* 0x00008800ff0477ac */ /* 0x000f620008000800 */
[----:B------:R-:W-:Y:S01]  /*3490*/  MOV R6, R8 ;  /* 0x0000000800067202 */ /* 0x000fe20000000f00 */
[----:B-1----:R-:W-:Y:S01]  /*34a0*/  IMAD R4, R25, 0x60, RZ ;  /* 0x0000006019047824 */ /* 0x002fe200078e02ff */
        /* <DEDUP_REMOVED lines=15> */
.L_x_567:
[----:B------:R-:W-:Y:S05]  /*35a0*/  BSYNC.RECONVERGENT B0 ;  /* 0x0000000000007941 */ /* 0x000fea0003800200 */
.L_x_566:
[----:B------:R1:W-:Y:S01]  /*35b0*/  @P5 STS.128 [R219+0xe800], RZ ;  /* 0x00e800ffdb005388 */ /* 0x0003e20000000c00 */
[----:B------:R-:W-:Y:S03]  /*35c0*/  BSSY.RECONVERGENT B0, `(.L_x_568) ;  /* 0x0000012000007945 */ /* 0x000fe60003800200 */
[----:B------:R1:W-:Y:S01]  /*35d0*/  @P5 STS.128 [R219+0x12800], RZ ;  /* 0x012800ffdb005388 */ /* 0x0003e20000000c00 */
[----:B------:R-:W-:Y:S05]  /*35e0*/  @P5 BRA `(.L_x_569) ;  /* 0x00000000003c5947 */ /* 0x000fea0003800000 */
[----:B------:R-:W5:Y:S01]  /*35f0*/  LDCU UR4, c[0x0][0x440] ;  /* 0x00008800ff0477ac */ /* 0x000f620008000800 */
[----:B-1----:R-:W-:-:S04]  /*3600*/  LEA R4, P2, R24, R8, 0x7 ;  /* 0x0000000818047211 */ /* 0x002fc800078438ff */
        /* <DEDUP_REMOVED lines=13> */
.L_x_569:
[----:B------:R-:W-:Y:S05]  /*36e0*/  BSYNC.RECONVERGENT B0 ;  /* 0x0000000000007941 */ /* 0x000fea0003800200 */
.L_x_568:
[----:B------:R1:W-:Y:S01]  /*36f0*/  @P4 STS.128 [R219+0xf000], RZ ;  /* 0x00f000ffdb004388 */ /* 0x0003e20000000c00 */
[----:B------:R-:W-:Y:S03]  /*3700*/  BSSY.RECONVERGENT B0, `(.L_x_570) ;  /* 0x0000015000007945 */ /* 0x000fe60003800200 */
[----:B------:R1:W-:Y:S01]  /*3710*/  @P4 STS.128 [R219+0x13000], RZ ;  /* 0x013000ffdb004388 */ /* 0x0003e20000000c00 */
[----:B------:R-:W-:Y:S05]  /*3720*/  @P4 BRA `(.L_x_571) ;  /* 0x0000000000484947 */ /* 0x000fea0003800000 */
[----:B------:R-:W5:Y:S01]  /*3730*/  LDCU UR4, c[0x0][0x440] ;  /* 0x00008800ff0477ac */ /* 0x000f620008000800 */
[----:B-1----:R-:W-:Y:S01]  /*3740*/  MOV R6, R8 ;  /* 0x0000000800067202 */ /* 0x002fe20000000f00 */
        /* <DEDUP_REMOVED lines=16> */
.L_x_571:
[----:B------:R-:W-:Y:S05]  /*3850*/  BSYNC.RECONVERGENT B0 ;  /* 0x0000000000007941 */ /* 0x000fea0003800200 */
.L_x_570:
[----:B------:R1:W-:Y:S01]  /*3860*/  @P3 STS.128 [R219+0xf800], RZ ;  /* 0x00f800ffdb003388 */ /* 0x0003e20000000c00 */
[----:B------:R-:W-:Y:S03]  /*3870*/  BSSY.RECONVERGENT B0, `(.L_x_572) ;  /* 0x0000013000007945 */ /* 0x000fe60003800200 */
[----:B------:R1:W-:Y:S01]  /*3880*/  @P3 STS.128 [R219+0x13800], RZ ;  /* 0x013800ffdb003388 */ /* 0x0003e20000000c00 */
[----:B------:R-:W-:Y:S05]  /*3890*/  @P3 BRA `(.L_x_573) ;  /* 0x0000000000403947 */ /* 0x000fea0003800000 */
[----:B------:R-:W5:Y:S01]  /*38a0*/  LDCU UR4, c[0x0][0x440] ;  /* 0x00008800ff0477ac */ /* 0x000f620008000800 */
[----:B-1----:R-:W-:Y:S02]  /*38b0*/  IMAD R4, R25, 0xc0, RZ ;  /* 0x000000c019047824 */ /* 0x002fe400078e02ff */
        /* <DEDUP_REMOVED lines=14> */
.L_x_573:
[----:B------:R-:W-:Y:S05]  /*39a0*/  BSYNC.RECONVERGENT B0 ;  /* 0x0000000000007941 */ /* 0x000fea0003800200 */
.L_x_572:
[----:B------:R-:W-:Y:S01]  /*39b0*/  LDSM.16.M88.4 R72, [R117] ;  /* 0x000000007548783b */ /* 0x000fe20000000200 */
[----:B------:R-:W-:Y:S01]  /*39c0*/  IMAD.MOV.U32 R199, RZ, RZ, 0x20 ;  /* 0x00000020ffc77424 */ /* 0x000fe200078e00ff */
[C---:B------:R-:W-:Y:S01]  /*39d0*/  LOP3.LUT P6, RZ, R201.reuse, 0x2, RZ, 0xc0, !PT ;  /* 0x00000002c9ff7812 */ /* 0x040fe200078cc0ff */
[----:B------:R-:W-:Y:S01]  /*39e0*/  VIADD R55, R184, UR5 ;  /* 0x00000005b8377c36 */ /* 0x000fe20008000000 */
[----:B--23--:R-:W2:Y:S01]  /*39f0*/  LDSM.16.M88.4 R20, [R184+UR5+0x4000] ;  /* 0x00400005b814783b */ /* 0x00cea20008000200 */
[----:B------:R-:W-:Y:S02]  /*3a00*/  LOP3.LUT P0, RZ, R201, 0x4, RZ, 0xc0, !PT ;  /* 0x00000004c9ff7812 */ /* 0x000fe4000780c0ff */
[----:B------:R-:W-:Y:S01]  /*3a10*/  SEL R54, R199, 0xffffffe0, !P6 ;  /* 0xffffffe0c7367807 */ /* 0x000fe20007000000 */
[----:B------:R-:W3:Y:S01]  /*3a20*/  LDSM.16.M88.4 R12, [R184+UR5+0x4800] ;  /* 0x00480005b80c783b */ /* 0x000ee20008000200 */
[----:B------:R-:W-:Y:S02]  /*3a30*/  MOV R52, 0x40 ;  /* 0x0000004000347802 */ /* 0x000fe40000000f00 */
[----:B------:R-:W-:Y:S01]  /*3a40*/  ISETP.NE.AND P5, PT, R197, 0x1, PT ;  /* 0x00000001c500780c */ /* 0x000fe20003fa5270 */
[--C-:B------:R-:W-:Y:S01]  /*3a50*/  IMAD.IADD R129, R117, 0x1, R54.reuse ;  /* 0x0000000175817824 */ /* 0x100fe200078e0236 */
[----:B-1----:R-:W1:Y:S01]  /*3a60*/  LDSM.16.M88.4 R4, [R184+UR5+0x5000] ;  /* 0x00500005b804783b */ /* 0x002e620008000200 */
[----:B------:R-:W-:Y:S01]  /*3a70*/  IMAD.IADD R128, R55, 0x1, R54 ;  /* 0x0000000137807824 */ /* 0x000fe200078e0236 */
[----:B------:R-:W-:-:S02]  /*3a80*/  SEL R52, R52, 0xffffffc0, !P0 ;  /* 0xffffffc034347807 */ /* 0x000fc40004000000 */
[----:B------:R-:W5:Y:S01]  /*3a90*/  LDSM.16.M88.4 R104, [R184+UR5+0x5800] ;  /* 0x00580005b868783b */ /* 0x000f620008000200 */
[C---:B------:R-:W-:Y:S02]  /*3aa0*/  VIMNMX R133, PT, PT, R2.reuse, R3, PT ;  /* 0x0000000302857248 */ /* 0x040fe40003fe0100 */
[--C-:B------:R-:W-:Y:S01]  /*3ab0*/  IMAD.IADD R137, R117, 0x1, R52.reuse ;  /* 0x0000000175897824 */ /* 0x100fe200078e0234 */
[----:B------:R-:W4:Y:S01]  /*3ac0*/  LDSM.16.M88.4 R96, [R184+UR5+0x6000] ;  /* 0x00600005b860783b */ /* 0x000f220008000200 */
[----:B------:R-:W-:Y:S01]  /*3ad0*/  IMAD.IADD R55, R55, 0x1, R52 ;  /* 0x0000000137377824 */ /* 0x000fe200078e0234 */
[----:B------:R-:W-:Y:S02]  /*3ae0*/  VIADDMNMX R2, R2, 0x8, R3, PT ;  /* 0x0000000802027846 */ /* 0x000fe40003800103 */
[----:B------:R-:W4:Y:S01]  /*3af0*/  LDSM.16.M88.4 R88, [R184+UR5+0x6800] ;  /* 0x00680005b858783b */ /* 0x000f220008000200 */
[C---:B------:R-:W-:Y:S01]  /*3b00*/  IADD3 R132, PT, PT, R54.reuse, R137, RZ ;  /* 0x0000008936847210 */ /* 0x040fe20007ffe0ff */
[----:B------:R-:W-:-:S02]  /*3b10*/  IMAD.IADD R53, R54, 0x1, R55 ;  /* 0x0000000136357824 */ /* 0x000fc400078e0237 */
[----:B------:R-:W4:Y:S04]  /*3b20*/  LDSM.16.M88.4 R80, [R184+UR5+0x7000] ;  /* 0x00700005b850783b */ /* 0x000f280008000200 */
[----:B------:R-:W4:Y:S04]  /*3b30*/  LDSM.16.M88.4 R36, [R184+UR5+0x7800] ;  /* 0x00780005b824783b */ /* 0x000f280008000200 */
[----:B------:R-:W-:Y:S04]  /*3b40*/  LDSM.16.M88.4 R56, [R129] ;  /* 0x000000008138783b */ /* 0x000fe80000000200 */
[----:B------:R-:W4:Y:S01]  /*3b50*/  LDSM.16.M88.4 R32, [R128+0x4000] ;  /* 0x004000008020783b */ /* 0x000f220000000200 */
[C---:B--2---:R-:W-:Y:S03]  /*3b60*/  HMMA.16816.F32.BF16 R28, R72.reuse, R20, RZ ;  /* 0x00000014481c723c */ /* 0x044fe600000418ff */
[----:B------:R-:W2:Y:S04]  /*3b70*/  LDSM.16.M88.4 R44, [R128+0x4800] ;  /* 0x00480000802c783b */ /* 0x000ea80000000200 */
[----:B------:R-:W2:Y:S01]  /*3b80*/  LDSM.16.M88.4 R40, [R128+0x5000] ;  /* 0x005000008028783b */ /* 0x000ea20000000200 */
[C---:B------:R-:W-:Y:S03]  /*3b90*/  HMMA.16816.F32.BF16 R20, R72.reuse, R22, RZ ;  /* 0x000000164814723c */ /* 0x040fe600000418ff */
[----:B------:R-:W-:Y:S04]  /*3ba0*/  LDSM.16.M88.4 R64, [R128+0x7800] ;  /* 0x007800008040783b */ /* 0x000fe80000000200 */
[----:B------:R-:W-:Y:S01]  /*3bb0*/  LDSM.16.M88.4 R60, [R137] ;  /* 0x00000000893c783b */ /* 0x000fe20000000200 */
[C---:B---3--:R-:W-:Y:S03]  /*3bc0*/  HMMA.16816.F32.BF16 R16, R72.reuse, R12, RZ ;  /* 0x0000000c4810723c */ /* 0x048fe600000418ff */
[----:B------:R-:W-:Y:S04]  /*3bd0*/  LDSM.16.M88.4 R48, [R55+0x4000] ;  /* 0x004000003730783b */ /* 0x000fe80000000200 */
[----:B------:R-:W-:Y:S01]  /*3be0*/  LDSM.16.M88.4 R112, [R128+0x6800] ;  /* 0x006800008070783b */ /* 0x000fe20000000200 */
[C---:B-1----:R-:W-:Y:S03]  /*3bf0*/  HMMA.16816.F32.BF16 R8, R72.reuse, R4, RZ ;  /* 0x000000044808723c */ /* 0x042fe600000418ff */
[----:B------:R-:W-:Y:S04]  /*3c00*/  LDSM.16.M88.4 R68, [R128+0x7000] ;  /* 0x007000008044783b */ /* 0x000fe80000000200 */
[----:B------:R-:W-:Y:S01]  /*3c10*/  LDSM.16.M88.4 R116, [R117+0x2000] ;  /* 0x002000007574783b */ /* 0x000fe20000000200 */
[C---:B-----5:R-:W-:Y:S03]  /*3c20*/  HMMA.16816.F32.BF16 R108, R72.reuse, R104, RZ ;  /* 0x00000068486c723c */ /* 0x060fe600000418ff */
[----:B------:R-:W-:Y:S04]  /*3c30*/  LDSM.16.M88.4 R124, [R184+UR5+0xb000] ;  /* 0x00b00005b87c783b */ /* 0x000fe80008000200 */
[----:B------:R-:W-:Y:S01]  /*3c40*/  LDSM.16.M88.4 R120, [R184+UR5+0xb800] ;  /* 0x00b80005b878783b */ /* 0x000fe20008000200 */
[C---:B----4-:R-:W-:Y:S03]  /*3c50*/  HMMA.16816.F32.BF16 R100, R72.reuse, R96, RZ ;  /* 0x000000604864723c */ /* 0x050fe600000418ff */
[----:B------:R-:W-:Y:S04]  /*3c60*/  LDSM.16.M88.4 R136, [R137+0x2000] ;  /* 0x002000008988783b */ /* 0x000fe80000000200 */
[----:B------:R-:W0:Y:S01]  /*3c70*/  LDGDEPBAR ;  /* 0x00000000000079af */ /* 0x000e220000000000 */
[C---:B------:R-:W-:Y:S08]  /*3c80*/  HMMA.16816.F32.BF16 R92, R72.reuse, R88, RZ ;  /* 0x00000058485c723c */ /* 0x040ff000000418ff */
        /* <DEDUP_REMOVED lines=8> */
[----:B------:R-:W-:Y:S01]  /*3d10*/  HMMA.16816.F32.BF16 R72, R72, R38, RZ ;  /* 0x000000264848723c */ /* 0x000fe200000418ff */
[----:B------:R-:W1:Y:S07]  /*3d20*/  LDSM.16.M88.4 R36, [R128+0x5800] ;  /* 0x005800008024783b */ /* 0x000e6e0000000200 */
[C---:B------:R-:W-:Y:S08]  /*3d30*/  HMMA.16816.F32.BF16 R28, R56.reuse, R32, R28 ;  /* 0x00000020381c723c */ /* 0x040ff0000004181c */
[C---:B------:R-:W-:Y:S01]  /*3d40*/  HMMA.16816.F32.BF16 R20, R56.reuse, R34, R20 ;  /* 0x000000223814723c */ /* 0x040fe20000041814 */
[----:B------:R-:W3:Y:S07]  /*3d50*/  LDSM.16.M88.4 R32, [R128+0x6000] ;  /* 0x006000008020783b */ /* 0x000eee0000000200 */
[C---:B--2---:R-:W-:Y:S08]  /*3d60*/  HMMA.16816.F32.BF16 R16, R56.reuse, R44, R16 ;  /* 0x0000002c3810723c */ /* 0x044ff00000041810 */
[C---:B------:R-:W-:Y:S01]  /*3d70*/  HMMA.16816.F32.BF16 R12, R56.reuse, R46, R12 ;  /* 0x0000002e380c723c */ /* 0x040fe2000004180c */
[----:B------:R-:W2:Y:S07]  /*3d80*/  LDSM.16.M88.4 R44, [R55+0x4800] ;  /* 0x00480000372c783b */ /* 0x000eae0000000200 */
[C---:B------:R-:W-:Y:S08]  /*3d90*/  HMMA.16816.F32.BF16 R8, R56.reuse, R40, R8 ;  /* 0x000000283808723c */ /* 0x040ff00000041808 */
[C---:B------:R-:W-:Y:S01]  /*3da0*/  HMMA.16816.F32.BF16 R4, R56.reuse, R42, R4 ;  /* 0x0000002a3804723c */ /* 0x040fe20000041804 */
[----:B------:R-:W4:Y:S07]  /*3db0*/  LDSM.16.M88.4 R40, [R55+0x5000] ;  /* 0x005000003728783b */ /* 0x000f2e0000000200 */
[C---:B-1----:R-:W-:Y:S08]  /*3dc0*/  HMMA.16816.F32.BF16 R108, R56.reuse, R36, R108 ;  /* 0x00000024386c723c */ /* 0x042ff0000004186c */
[C---:B------:R-:W-:Y:S01]  /*3dd0*/  HMMA.16816.F32.BF16 R104, R56.reuse, R38, R104 ;  /* 0x000000263868723c */ /* 0x040fe20000041868 */
[----:B------:R-:W1:Y:S07]  /*3de0*/  LDSM.16.M88.4 R36, [R55+0x5800] ;  /* 0x005800003724783b */ /* 0x000e6e0000000200 */
[C---:B---3--:R-:W-:Y:S08]  /*3df0*/  HMMA.16816.F32.BF16 R100, R56.reuse, R32, R100 ;  /* 0x000000203864723c */ /* 0x048ff00000041864 */
[C---:B------:R-:W-:Y:S01]  /*3e00*/  HMMA.16816.F32.BF16 R96, R56.reuse, R34, R96 ;  /* 0x000000223860723c */ /* 0x040fe20000041860 */
[----:B------:R-:W3:Y:S07]  /*3e10*/  LDSM.16.M88.4 R32, [R55+0x6000] ;  /* 0x006000003720783b */ /* 0x000eee0000000200 */
[C---:B------:R-:W-:Y:S08]  /*3e20*/  HMMA.16816.F32.BF16 R76, R56.reuse, R64, R76 ;  /* 0x00000040384c723c */ /* 0x040ff0000004184c */
[----:B------:R-:W-:Y:S01]  /*3e30*/  HMMA.16816.F32.BF16 R72, R56, R66, R72 ;  /* 0x000000423848723c */ /* 0x000fe20000041848 */
[----:B------:R-:W-:Y:S07]  /*3e40*/  LDSM.16.M88.4 R64, [R55+0x7800] ;  /* 0x007800003740783b */ /* 0x000fee0000000200 */
[C---:B------:R-:W-:Y:S08]  /*3e50*/  HMMA.16816.F32.BF16 R28, R60.reuse, R48, R28 ;  /* 0x000000303c1c723c */ /* 0x040ff0000004181c */
[C---:B------:R-:W-:Y:S01]  /*3e60*/  HMMA.16816.F32.BF16 R20, R60.reuse, R50, R20 ;  /* 0x000000323c14723c */ /* 0x040fe20000041814 */
[----:B------:R-:W5:Y:S07]  /*3e70*/  LDSM.16.M88.4 R48, [R55+0x6800] ;  /* 0x006800003730783b */ /* 0x000f6e0000000200 */
[C---:B--2---:R-:W-:Y:S08]  /*3e80*/  HMMA.16816.F32.BF16 R16, R60.reuse, R44, R16 ;  /* 0x0000002c3c10723c */ /* 0x044ff00000041810 */
[C---:B------:R-:W-:Y:S01]  /*3e90*/  HMMA.16816.F32.BF16 R12, R60.reuse, R46, R12 ;  /* 0x0000002e3c0c723c */ /* 0x040fe2000004180c */
[----:B------:R-:W-:Y:S07]  /*3ea0*/  LDSM.16.M88.4 R44, [R132] ;  /* 0x00000000842c783b */ /* 0x000fee0000000200 */
[C---:B----4-:R-:W-:Y:S08]  /*3eb0*/  HMMA.16816.F32.BF16 R8, R60.reuse, R40, R8 ;  /* 0x000000283c08723c */ /* 0x050ff00000041808 */
[C---:B------:R-:W-:Y:S01]  /*3ec0*/  HMMA.16816.F32.BF16 R4, R60.reuse, R42, R4 ;  /* 0x0000002a3c04723c */ /* 0x040fe20000041804 */
[----:B------:R-:W2:Y:S07]  /*3ed0*/  LDSM.16.M88.4 R40, [R55+0x7000] ;  /* 0x007000003728783b */ /* 0x000eae0000000200 */
[C---:B-1----:R-:W-:Y:S08]  /*3ee0*/  HMMA.16816.F32.BF16 R108, R60.reuse, R36, R108 ;  /* 0x000000243c6c723c */ /* 0x042ff0000004186c */
[C---:B------:R-:W-:Y:S01]  /*3ef0*/  HMMA.16816.F32.BF16 R104, R60.reuse, R38, R104 ;  /* 0x000000263c68723c */ /* 0x040fe20000041868 */
[----:B------:R-:W1:Y:S07]  /*3f00*/  LDSM.16.M88.4 R36, [R53+0x4000] ;  /* 0x004000003524783b */ /* 0x000e6e0000000200 */
[C---:B---3--:R-:W-:Y:S08]  /*3f10*/  HMMA.16816.F32.BF16 R100, R60.reuse, R32, R100 ;  /* 0x000000203c64723c */ /* 0x048ff00000041864 */
[----:B------:R-:W-:Y:S01]  /*3f20*/  HMMA.16816.F32.BF16 R96, R60, R34, R96 ;  /* 0x000000223c60723c */ /* 0x000fe20000041860 */
[----:B------:R-:W3:Y:S07]  /*3f30*/  LDSM.16.M88.4 R32, [R53+0x4800] ;  /* 0x004800003520783b */ /* 0x000eee0000000200 */
[C---:B------:R-:W-:Y:S08]  /*3f40*/  HMMA.16816.F32.BF16 R92, R56.reuse, R112, R92 ;  /* 0x00000070385c723c */ /* 0x040ff0000004185c */
[C---:B------:R-:W-:Y:S01]  /*3f50*/  HMMA.16816.F32.BF16 R88, R56.reuse, R114, R88 ;  /* 0x000000723858723c */ /* 0x040fe20000041858 */
[----:B------:R-:W-:Y:S07]  /*3f60*/  LDSM.16.M88.4 R112, [R53+0x6800] ;  /* 0x006800003570783b */ /* 0x000fee0000000200 */
[C---:B------:R-:W-:Y:S08]  /*3f70*/  HMMA.16816.F32.BF16 R84, R56.reuse, R68, R84 ;  /* 0x000000443854723c */ /* 0x040ff00000041854 */
[----:B------:R-:W-:Y:S01]  /*3f80*/  HMMA.16816.F32.BF16 R80, R56, R70, R80 ;  /* 0x000000463850723c */ /* 0x000fe20000041850 */
[----:B------:R-:W4:Y:S04]  /*3f90*/  LDSM.16.M88.4 R56, [R53+0x5000] ;  /* 0x005000003538783b */ /* 0x000f280000000200 */
[----:B------:R-:W-:Y:S03]  /*3fa0*/  LDSM.16.M88.4 R68, [R53+0x7000] ;  /* 0x007000003544783b */ /* 0x000fe60000000200 */
[C---:B-----5:R-:W-:Y:S08]  /*3fb0*/  HMMA.16816.F32.BF16 R92, R60.reuse, R48, R92 ;  /* 0x000000303c5c723c */ /* 0x060ff0000004185c */
[C---:B------:R-:W-:Y:S01]  /*3fc0*/  HMMA.16816.F32.BF16 R88, R60.reuse, R50, R88 ;  /* 0x000000323c58723c */ /* 0x040fe20000041858 */
[----:B------:R-:W5:Y:S07]  /*3fd0*/  LDSM.16.M88.4 R48, [R53+0x5800] ;  /* 0x005800003530783b */ /* 0x000f6e0000000200 */
[C---:B--2---:R-:W-:Y:S08]  /*3fe0*/  HMMA.16816.F32.BF16 R84, R60.reuse, R40, R84 ;  /* 0x000000283c54723c */ /* 0x044ff00000041854 */
[C---:B------:R-:W-:Y:S01]  /*3ff0*/  HMMA.16816.F32.BF16 R80, R60.reuse, R42, R80 ;  /* 0x0000002a3c50723c */ /* 0x040fe20000041850 */
[----:B------:R-:W2:Y:S07]  /*4000*/  LDSM.16.M88.4 R40, [R53+0x6000] ;  /* 0x006000003528783b */ /* 0x000eae0000000200 */
[C---:B------:R-:W-:Y:S08]  /*4010*/  HMMA.16816.F32.BF16 R76, R60.reuse, R64, R76 ;  /* 0x000000403c4c723c */ /* 0x040ff0000004184c */
[----:B------:R-:W-:Y:S01]  /*4020*/  HMMA.16816.F32.BF16 R72, R60, R66, R72 ;  /* 0x000000423c48723c */ /* 0x000fe20000041848 */
[----:B------:R-:W2:Y:S04]  /*4030*/  LDSM.16.M88.4 R64, [R53+0x7800] ;  /* 0x007800003540783b */ /* 0x000ea80000000200 */
[----:B------:R-:W-:Y:S03]  /*4040*/  LDSM.16.M88.4 R60, [R184+UR5+0x9000] ;  /* 0x00900005b83c783b */ /* 0x000fe60008000200 */
[C---:B-1----:R-:W-:Y:S08]  /*4050*/  HMMA.16816.F32.BF16 R28, R44.reuse, R36, R28 ;  /* 0x000000242c1c723c */ /* 0x042ff0000004181c */
[C---:B------:R-:W-:Y:S01]  /*4060*/  HMMA.16816.F32.BF16 R20, R44.reuse, R38, R20 ;  /* 0x000000262c14723c */ /* 0x040fe20000041814 */
[----:B------:R-:W1:Y:S07]  /*4070*/  LDSM.16.M88.4 R36, [R184+UR5+0x8000] ;  /* 0x00800005b824783b */ /* 0x000e6e0008000200 */
[C---:B---3--:R-:W-:Y:S08]  /*4080*/  HMMA.16816.F32.BF16 R16, R44.reuse, R32, R16 ;  /* 0x000000202c10723c */ /* 0x048ff00000041810 */
[C---:B------:R-:W-:Y:S01]  /*4090*/  HMMA.16816.F32.BF16 R12, R44.reuse, R34, R12 ;  /* 0x000000222c0c723c */ /* 0x040fe2000004180c */
[----:B------:R-:W3:Y:S07]  /*40a0*/  LDSM.16.M88.4 R32, [R184+UR5+0x8800] ;  /* 0x00880005b820783b */ /* 0x000eee0008000200 */
[C---:B----4-:R-:W-:Y:S08]  /*40b0*/  HMMA.16816.F32.BF16 R8, R44.reuse, R56, R8 ;  /* 0x000000382c08723c */ /* 0x050ff00000041808 */
[C---:B------:R-:W-:Y:S01]  /*40c0*/  HMMA.16816.F32.BF16 R4, R44.reuse, R58, R4 ;  /* 0x0000003a2c04723c */ /* 0x040fe20000041804 */
[----:B------:R-:W4:Y:S07]  /*40d0*/  LDSM.16.M88.4 R56, [R184+UR5+0x9800] ;  /* 0x00980005b838783b */ /* 0x000f2e0008000200 */
[C---:B-----5:R-:W-:Y:S08]  /*40e0*/  HMMA.16816.F32.BF16 R108, R44.reuse, R48, R108 ;  /* 0x000000302c6c723c */ /* 0x060ff0000004186c */
[C---:B------:R-:W-:Y:S01]  /*40f0*/  HMMA.16816.F32.BF16 R104, R44.reuse, R50, R104 ;  /* 0x000000322c68723c */ /* 0x040fe20000041868 */
[----:B------:R-:W5:Y:S07]  /*4100*/  LDSM.16.M88.4 R48, [R184+UR5+0xa000] ;  /* 0x00a00005b830783b */ /* 0x000f6e0008000200 */
[C---:B--2---:R-:W-:Y:S08]  /*4110*/  HMMA.16816.F32.BF16 R100, R44.reuse, R40, R100 ;  /* 0x000000282c64723c */ /* 0x044ff00000041864 */
[C---:B------:R-:W-:Y:S01]  /*4120*/  HMMA.16816.F32.BF16 R96, R44.reuse, R42, R96 ;  /* 0x0000002a2c60723c */ /* 0x040fe20000041860 */
[----:B------:R-:W2:Y:S07]  /*4130*/  LDSM.16.M88.4 R40, [R184+UR5+0xa800] ;  /* 0x00a80005b828783b */ /* 0x000eae0008000200 */
[C---:B------:R-:W-:Y:S08]  /*4140*/  HMMA.16816.F32.BF16 R92, R44.reuse, R112, R92 ;  /* 0x000000702c5c723c */ /* 0x040ff0000004185c */
[C---:B------:R-:W-:Y:S01]  /*4150*/  HMMA.16816.F32.BF16 R88, R44.reuse, R114, R88 ;  /* 0x000000722c58723c */ /* 0x040fe20000041858 */
[----:B------:R-:W-:Y:S07]  /*4160*/  LDSM.16.M88.4 R112, [R128+0x8000] ;  /* 0x008000008070783b */ /* 0x000fee0000000200 */
[C---:B------:R-:W-:Y:S08]  /*4170*/  HMMA.16816.F32.BF16 R84, R44.reuse, R68, R84 ;  /* 0x000000442c54723c */ /* 0x040ff00000041854 */
[C---:B------:R-:W-:Y:S01]  /*4180*/  HMMA.16816.F32.BF16 R80, R44.reuse, R70, R80 ;  /* 0x000000462c50723c */ /* 0x040fe20000041850 */
[----:B------:R-:W-:Y:S07]  /*4190*/  LDSM.16.M88.4 R68, [R128+0x8800] ;  /* 0x008800008044783b */ /* 0x000fee0000000200 */
[C---:B------:R-:W-:Y:S08]  /*41a0*/  HMMA.16816.F32.BF16 R76, R44.reuse, R64, R76 ;  /* 0x000000402c4c723c */ /* 0x040ff0000004184c */
[----:B------:R-:W-:Y:S01]  /*41b0*/  HMMA.16816.F32.BF16 R72, R44, R66, R72 ;  /* 0x000000422c48723c */ /* 0x000fe20000041848 */
[----:B------:R-:W-:Y:S04]  /*41c0*/  LDSM.16.M88.4 R44, [R129+0x2000] ;  /* 0x00200000812c783b */ /* 0x000fe80000000200 */
[----:B------:R-:W-:Y:S03]  /*41d0*/  LDSM.16.M88.4 R64, [R128+0xa000] ;  /* 0x00a000008040783b */ /* 0x000fe60000000200 */
[C---:B-1----:R-:W-:Y:S08]  /*41e0*/  HMMA.16816.F32.BF16 R28, R116.reuse, R36, R28 ;  /* 0x00000024741c723c */ /* 0x042ff0000004181c */
[C---:B------:R-:W-:Y:S01]  /*41f0*/  HMMA.16816.F32.BF16 R20, R116.reuse, R38, R20 ;  /* 0x000000267414723c */ /* 0x040fe20000041814 */
[----:B------:R-:W1:Y:S07]  /*4200*/  LDSM.16.M88.4 R36, [R128+0x9000] ;  /* 0x009000008024783b */ /* 0x000e6e0000000200 */
[C---:B---3--:R-:W-:Y:S08]  /*4210*/  HMMA.16816.F32.BF16 R16, R116.reuse, R32, R16 ;  /* 0x000000207410723c */ /* 0x048ff00000041810 */
[C---:B------:R-:W-:Y:S01]  /*4220*/  HMMA.16816.F32.BF16 R12, R116.reuse, R34, R12 ;  /* 0x00000022740c723c */ /* 0x040fe2000004180c */
[----:B------:R-:W3:Y:S07]  /*4230*/  LDSM.16.M88.4 R32, [R128+0x9800] ;  /* 0x009800008020783b */ /* 0x000eee0000000200 */
[C---:B------:R-:W-:Y:S08]  /*4240*/  HMMA.16816.F32.BF16 R8, R116.reuse, R60, R8 ;  /* 0x0000003c7408723c */ /* 0x040ff00000041808 */
[C---:B------:R-:W-:Y:S01]  /*4250*/  HMMA.16816.F32.BF16 R4, R116.reuse, R62, R4 ;  /* 0x0000003e7404723c */ /* 0x040fe20000041804 */
[----:B------:R-:W3:Y:S07]  /*4260*/  LDSM.16.M88.4 R60, [R128+0xa800] ;  /* 0x00a80000803c783b */ /* 0x000eee0000000200 */
[C---:B----4-:R-:W-:Y:S08]  /*4270*/  HMMA.16816.F32.BF16 R108, R116.reuse, R56, R108 ;  /* 0x00000038746c723c */ /* 0x050ff0000004186c */
[C---:B------:R-:W-:Y:S01]  /*4280*/  HMMA.16816.F32.BF16 R104, R116.reuse, R58, R104 ;  /* 0x0000003a7468723c */ /* 0x040fe20000041868 */
[----:B------:R-:W4:Y:S07]  /*4290*/  LDSM.16.M88.4 R56, [R128+0xb000] ;  /* 0x00b000008038783b */ /* 0x000f2e0000000200 */
[C---:B-----5:R-:W-:Y:S08]  /*42a0*/  HMMA.16816.F32.BF16 R100, R116.reuse, R48, R100 ;  /* 0x000000307464723c */ /* 0x060ff00000041864 */
[C---:B------:R-:W-:Y:S01]  /*42b0*/  HMMA.16816.F32.BF16 R96, R116.reuse, R50, R96 ;  /* 0x000000327460723c */ /* 0x040fe20000041860 */
[----:B------:R-:W5:Y:S04]  /*42c0*/  LDSM.16.M88.4 R48, [R128+0xb800] ;  /* 0x00b800008030783b */ /* 0x000f680000000200 */
[----:B------:R-:W-:Y:S03]  /*42d0*/  LDSM.16.M88.4 R128, [R55+0x9800] ;  /* 0x009800003780783b */ /* 0x000fe60000000200 */
[C---:B--2---:R-:W-:Y:S08]  /*42e0*/  HMMA.16816.F32.BF16 R92, R116.reuse, R40, R92 ;  /* 0x00000028745c723c */ /* 0x044ff0000004185c */
[----:B------:R-:W-:Y:S01]  /*42f0*/  HMMA.16816.F32.BF16 R88, R116, R42, R88 ;  /* 0x0000002a7458723c */ /* 0x000fe20000041858 */
        /* <DEDUP_REMOVED lines=9> */
[----:B------:R-:W3:Y:S07]  /*4390*/  LDSM.16.M88.4 R124, [R55+0xa000] ;  /* 0x00a00000377c783b */ /* 0x000eee0000000200 */
[C---:B------:R-:W-:Y:S08]  /*43a0*/  HMMA.16816.F32.BF16 R76, R116.reuse, R120, R76 ;  /* 0x00000078744c723c */ /* 0x040ff0000004184c */
[----:B------:R-:W-:Y:S01]  /*43b0*/  HMMA.16816.F32.BF16 R72, R116, R122, R72 ;  /* 0x0000007a7448723c */ /* 0x000fe20000041848 */
[----:B------:R-:W3:Y:S04]  /*43c0*/  LDSM.16.M88.4 R120, [R55+0xa800] ;  /* 0x00a800003778783b */ /* 0x000ee80000000200 */
[----:B------:R-:W3:Y:S03]  /*43d0*/  LDSM.16.M88.4 R116, [R55+0xb000] ;  /* 0x00b000003774783b */ /* 0x000ee60000000200 */
[C---:B------:R-:W-:Y:S08]  /*43e0*/  HMMA.16816.F32.BF16 R28, R44.reuse, R112, R28 ;  /* 0x000000702c1c723c */ /* 0x040ff0000004181c */
[C---:B------:R-:W-:Y:S01]  /*43f0*/  HMMA.16816.F32.BF16 R20, R44.reuse, R114, R20 ;  /* 0x000000722c14723c */ /* 0x040fe20000041814 */
[----:B------:R-:W3:Y:S07]  /*4400*/  LDSM.16.M88.4 R112, [R55+0xb800] ;  /* 0x00b800003770783b */ /* 0x000eee0000000200 */
[C---:B------:R-:W-:Y:S08]  /*4410*/  HMMA.16816.F32.BF16 R16, R44.reuse, R68, R16 ;  /* 0x000000442c10723c */ /* 0x040ff00000041810 */
[C---:B------:R-:W-:Y:S01]  /*4420*/  HMMA.16816.F32.BF16 R12, R44.reuse, R70, R12 ;  /* 0x000000462c0c723c */ /* 0x040fe2000004180c */
[----:B------:R-:W-:Y:S07]  /*4430*/  LDSM.16.M88.4 R68, [R132+0x2000] ;  /* 0x002000008444783b */ /* 0x000fee0000000200 */
[C---:B------:R-:W-:Y:S08]  /*4440*/  HMMA.16816.F32.BF16 R100, R44.reuse, R64, R100 ;  /* 0x000000402c64723c */ /* 0x040ff00000041864 */
        /* <DEDUP_REMOVED lines=9> */
[----:B------:R-:W-:Y:S01]  /*44e0*/  HMMA.16816.F32.BF16 R72, R44, R50, R72 ;  /* 0x000000322c48723c */ /* 0x000fe20000041848 */
[----:B------:R-:W5:Y:S04]  /*44f0*/  LDSM.16.M88.4 R48, [R53+0x9800] ;  /* 0x009800003530783b */ /* 0x000f680000000200 */
[----:B------:R-:W5:Y:S03]  /*4500*/  LDSM.16.M88.4 R44, [R53+0xa000] ;  /* 0x00a00000352c783b */ /* 0x000f660000000200 */
[C---:B--2---:R-:W-:Y:S08]  /*4510*/  HMMA.16816.F32.BF16 R28, R136.reuse, R40, R28 ;  /* 0x00000028881c723c */ /* 0x044ff0000004181c */
[C---:B------:R-:W-:Y:S01]  /*4520*/  HMMA.16816.F32.BF16 R20, R136.reuse, R42, R20 ;  /* 0x0000002a8814723c */ /* 0x040fe20000041814 */
[----:B------:R-:W2:Y:S07]  /*4530*/  LDSM.16.M88.4 R40, [R53+0xa800] ;  /* 0x00a800003528783b */ /* 0x000eae0000000200 */
[C---:B-1----:R-:W-:Y:S08]  /*4540*/  HMMA.16816.F32.BF16 R16, R136.reuse, R36, R16 ;  /* 0x000000248810723c */ /* 0x042ff00000041810 */
[C---:B------:R-:W-:Y:S01]  /*4550*/  HMMA.16816.F32.BF16 R12, R136.reuse, R38, R12 ;  /* 0x00000026880c723c */ /* 0x040fe2000004180c */
[----:B------:R-:W1:Y:S07]  /*4560*/  LDSM.16.M88.4 R36, [R53+0xb000] ;  /* 0x00b000003524783b */ /* 0x000e6e0000000200 */
[C---:B---3--:R-:W-:Y:S08]  /*4570*/  HMMA.16816.F32.BF16 R8, R136.reuse, R32, R8 ;  /* 0x000000208808723c */ /* 0x048ff00000041808 */
[----:B------:R-:W-:Y:S01]  /*4580*/  HMMA.16816.F32.BF16 R4, R136, R34, R4 ;  /* 0x000000228804723c */ /* 0x000fe20000041804 */
[----:B------:R-:W3:Y:S01]  /*4590*/  LDSM.16.M88.4 R32, [R53+0xb800] ;  /* 0x00b800003520783b */ /* 0x000ee20000000200 */
[----:B------:R-:W-:-:S06]  /*45a0*/  DEPBAR.LE SB0, 0x0 ;  /* 0x000080000000791a */ /* 0x000fcc0000000000 */
[C---:B------:R-:W-:Y:S08]  /*45b0*/  HMMA.16816.F32.BF16 R108, R136.reuse, R128, R108 ;  /* 0x00000080886c723c */ /* 0x040ff0000004186c */
        /* <DEDUP_REMOVED lines=8> */
[----:B------:R-:W-:Y:S08]  /*4640*/  HMMA.16816.F32.BF16 R72, R136, R114, R72 ;  /* 0x000000728848723c */ /* 0x000ff00000041848 */
[C---:B------:R-:W-:Y:S08]  /*4650*/  HMMA.16816.F32.BF16 R28, R68.reuse, R64, R28 ;  /* 0x00000040441c723c */ /* 0x040ff0000004181c */
[C---:B------:R-:W-:Y:S08]  /*4660*/  HMMA.16816.F32.BF16 R20, R68.reuse, R66, R20 ;  /* 0x000000424414723c */ /* 0x040ff00000041814 */
[C---:B------:R-:W-:Y:S08]  /*4670*/  HMMA.16816.F32.BF16 R16, R68.reuse, R60, R16 ;  /* 0x0000003c4410723c */ /* 0x040ff00000041810 */
[C---:B------:R-:W-:Y:S08]  /*4680*/  HMMA.16816.F32.BF16 R12, R68.reuse, R62, R12 ;  /* 0x0000003e440c723c */ /* 0x040ff0000004180c */
[C---:B----4-:R-:W-:Y:S08]  /*4690*/  HMMA.16816.F32.BF16 R8, R68.reuse, R56, R8 ;  /* 0x000000384408723c */ /* 0x050ff00000041808 */
[C---:B------:R-:W-:Y:S08]  /*46a0*/  HMMA.16816.F32.BF16 R4, R68.reuse, R58, R4 ;  /* 0x0000003a4404723c */ /* 0x040ff00000041804 */
[C---:B-----5:R-:W-:Y:S08]  /*46b0*/  HMMA.16816.F32.BF16 R108, R68.reuse, R48, R108 ;  /* 0x00000030446c723c */ /* 0x060ff0000004186c */
[C---:B------:R-:W-:Y:S08]  /*46c0*/  HMMA.16816.F32.BF16 R104, R68.reuse, R50, R104 ;  /* 0x000000324468723c */ /* 0x040ff00000041868 */
[C---:B------:R-:W-:Y:S08]  /*46d0*/  HMMA.16816.F32.BF16 R100, R68.reuse, R44, R100 ;  /* 0x0000002c4464723c */ /* 0x040ff00000041864 */
[C---:B------:R-:W-:Y:S08]  /*46e0*/  HMMA.16816.F32.BF16 R96, R68.reuse, R46, R96 ;  /* 0x0000002e4460723c */ /* 0x040ff00000041860 */
[C---:B--2---:R-:W-:Y:S08]  /*46f0*/  HMMA.16816.F32.BF16 R92, R68.reuse, R40, R92 ;  /* 0x00000028445c723c */ /* 0x044ff0000004185c */
[C---:B------:R-:W-:Y:S08]  /*4700*/  HMMA.16816.F32.BF16 R88, R68.reuse, R42, R88 ;  /* 0x0000002a4458723c */ /* 0x040ff00000041858 */
[C---:B-1----:R-:W-:Y:S08]  /*4710*/  HMMA.16816.F32.BF16 R84, R68.reuse, R36, R84 ;  /* 0x000000244454723c */ /* 0x042ff00000041854 */
[C---:B------:R-:W-:Y:S08]  /*4720*/  HMMA.16816.F32.BF16 R80, R68.reuse, R38, R80 ;  /* 0x000000264450723c */ /* 0x040ff00000041850 */
[C---:B---3--:R-:W-:Y:S08]  /*4730*/  HMMA.16816.F32.BF16 R76, R68.reuse, R32, R76 ;  /* 0x00000020444c723c */ /* 0x048ff0000004184c */
[----:B------:R-:W-:Y:S01]  /*4740*/  HMMA.16816.F32.BF16 R72, R68, R34, R72 ;  /* 0x000000224448723c */ /* 0x000fe20000041848 */
[----:B------:R-:W-:Y:S06]  /*4750*/  BAR.SYNC.DEFER_BLOCKING 0x0 ;  /* 0x0000000000007b1d */ /* 0x000fec0000010000 */
[----:B------:R-:W-:-:S13]  /*4760*/  @!P5 BRA `(.L_x_574) ;  /* 0x0000000800d0d947 */ /* 0x000fda0003800000 */
[----:B------:R-:W-:-:S04]  /*4770*/  UISETP.NE.U32.AND UP0, UPT, UR8, URZ, UPT ;  /* 0x000000ff0800728c */ /* 0x000fc8000bf05070 */
[----:B------:R-:W-:-:S09]  /*4780*/  UISETP.NE.AND.EX UP0, UPT, UR9, URZ, UPT, UP0 ;  /* 0x000000ff0900728c */ /* 0x000fd2000bf05300 */
[----:B------:R-:W-:Y:S05]  /*4790*/  BRA.U UP0, `(.L_x_575) ;  /* 0x0000000100207547 */ /* 0x000fea000b800000 */
[----:B------:R-:W-:Y:S01]  /*47a0*/  UMOV UR4, URZ ;  /* 0x000000ff00047c82 */ /* 0x000fe20008000000 */
[----:B------:R-:W-:Y:S01]  /*47b0*/  IMAD.SHL.U32 R32, R134, 0x80, RZ ;  /* 0x0000008086207824 */ /* 0x000fe200078e00ff */
[----:B------:R-:W-:-:S05]  /*47c0*/  IADD3 R3, P1, PT, RZ, -UR4, RZ ;  /* 0x80000004ff037c10 */ /* 0x000fca000ff3e0ff */
[----:B------:R-:W-:-:S05]  /*47d0*/  IMAD.X R32, RZ, RZ, ~R32, P1 ;  /* 0x000000ffff207224 */ /* 0x000fca00008e0e20 */
[----:B------:R-:W-:-:S04]  /*47e0*/  SHF.R.S64 R3, R3, 0x1f, R32 ;  /* 0x0000001f03037819 */ /* 0x000fc80000001020 */
[----:B------:R-:W-:-:S04]  /*47f0*/  IADD3 R206, P1, PT, R3, R206, RZ ;  /* 0x000000ce03ce7210 */ /* 0x000fc80007f3e0ff */
[----:B------:R-:W-:Y:S01]  /*4800*/  LEA.HI.X.SX32 R205, R32, R205, 0x1, P1 ;  /* 0x000000cd20cd7211 */ /* 0x000fe200008f0eff */
[----:B------:R-:W-:Y:S08]  /*4810*/  BRA `(.L_x_576) ;  /* 0x0000000000ec7947 */ /* 0x000ff00003800000 */
.L_x_575:
[----:B------:R-:W1:Y:S01]  /*4820*/  LDC R33, c[0x0][0x4f0] ;  /* 0x00013c00ff217b82 */ /* 0x000e620000000800 */
[----:B------:R-:W-:Y:S01]  /*4830*/  IADD3 R38, PT, PT, R196, -0x100, RZ ;  /* 0xffffff00c4267810 */ /* 0x000fe20007ffe0ff */
[----:B------:R-:W2:Y:S01]  /*4840*/  LDCU.64 UR6, c[0x0][0x3a0] ;  /* 0x00007400ff0677ac */ /* 0x000ea20008000a00 */
[----:B------:R-:W-:Y:S02]  /*4850*/  IABS R35, R0 ;  /* 0x0000000000237213 */ /* 0x000fe40000000000 */
[----:B------:R-:W-:Y:S02]  /*4860*/  IABS R34, R38 ;  /* 0x0000002600227213 */ /* 0x000fe40000000000 */
[-C--:B-1----:R-:W-:Y:S02]  /*4870*/  IABS R3, R33.reuse ;  /* 0x0000002100037213 */ /* 0x082fe40000000000 */
[----:B------:R-:W-:Y:S02]  /*4880*/  LOP3.LUT R38, R38, R33, RZ, 0x3c, !PT ;  /* 0x0000002126267212 */ /* 0x000fe400078e3cff */
[----:B------:R-:W1:Y:S08]  /*4890*/  I2F.RP R40, R3 ;  /* 0x0000000300287306 */ /* 0x000e700000209400 */
[----:B-1----:R-:W1:Y:S02]  /*48a0*/  MUFU.RCP R36, R40 ;  /* 0x0000002800247308 */ /* 0x002e640000001000 */
[----:B-1----:R-:W-:-:S06]  /*48b0*/  VIADD R36, R36, 0xffffffe ;  /* 0x0ffffffe24247836 */ /* 0x002fcc0000000000 */
[----:B------:R-:W1:Y:S02]  /*48c0*/  F2I.FTZ.U32.TRUNC.NTZ R37, R36 ;  /* 0x0000002400257305 */ /* 0x000e64000021f000 */
[----:B-1----:R-:W-:Y:S02]  /*48d0*/  IMAD.MOV R32, RZ, RZ, -R37 ;  /* 0x000000ffff207224 */ /* 0x002fe400078e0a25 */
[----:B------:R-:W-:Y:S02]  /*48e0*/  IMAD.MOV.U32 R36, RZ, RZ, RZ ;  /* 0x000000ffff247224 */ /* 0x000fe400078e00ff */
[----:B------:R-:W-:-:S04]  /*48f0*/  IMAD R39, R32, R3, RZ ;  /* 0x0000000320277224 */ /* 0x000fc800078e02ff */
[----:B------:R-:W-:-:S06]  /*4900*/  IMAD.HI.U32 R39, R37, R39, R36 ;  /* 0x0000002725277227 */ /* 0x000fcc00078e0024 */
[----:B------:R-:W-:-:S04]  /*4910*/  IMAD.HI.U32 R37, R39, R34, RZ ;  /* 0x0000002227257227 */ /* 0x000fc800078e00ff */
[----:B------:R-:W-:-:S04]  /*4920*/  IMAD.HI.U32 R39, R39, R35, RZ ;  /* 0x0000002327277227 */ /* 0x000fc800078e00ff */
[----:B------:R-:W-:Y:S01]  /*4930*/  IMAD.MOV R32, RZ, RZ, -R37 ;  /* 0x000000ffff207224 */ /* 0x000fe200078e0a25 */
[----:B------:R-:W-:-:S03]  /*4940*/  IADD3 R36, PT, PT, -R39, RZ, RZ ;  /* 0x000000ff27247210 */ /* 0x000fc60007ffe1ff */
[C---:B------:R-:W-:Y:S02]  /*4950*/  IMAD R32, R3.reuse, R32, R34 ;  /* 0x0000002003207224 */ /* 0x040fe400078e0222 */
[----:B------:R-:W-:-:S03]  /*4960*/  IMAD R36, R3, R36, R35 ;  /* 0x0000002403247224 */ /* 0x000fc600078e0223 */
[C---:B------:R-:W-:Y:S02]  /*4970*/  ISETP.GT.U32.AND P2, PT, R3.reuse, R32, PT ;  /* 0x000000200300720c */ /* 0x040fe40003f44070 */
[----:B------:R-:W-:-:S11]  /*4980*/  ISETP.GT.U32.AND P1, PT, R3, R36, PT ;  /* 0x000000240300720c */ /* 0x000fd60003f24070 */
[----:B------:R-:W-:Y:S01]  /*4990*/  @!P2 IMAD.IADD R32, R32, 0x1, -R3 ;  /* 0x000000012020a824 */ /* 0x000fe200078e0a03 */
[----:B------:R-:W-:Y:S01]  /*49a0*/  @!P2 IADD3 R37, PT, PT, R37, 0x1, RZ ;  /* 0x000000012525a810 */ /* 0x000fe20007ffe0ff */
[----:B------:R-:W-:Y:S01]  /*49b0*/  @!P1 VIADD R39, R39, 0x1 ;  /* 0x0000000127279836 */ /* 0x000fe20000000000 */
[-C--:B------:R-:W-:Y:S02]  /*49c0*/  @!P1 IADD3 R36, PT, PT, R36, -R3.reuse, RZ ;  /* 0x8000000324249210 */ /* 0x080fe40007ffe0ff */
[-C--:B------:R-:W-:Y:S02]  /*49d0*/  ISETP.GE.U32.AND P3, PT, R32, R3.reuse, PT ;  /* 0x000000032000720c */ /* 0x080fe40003f66070 */
[----:B------:R-:W-:Y:S02]  /*49e0*/  ISETP.GE.U32.AND P4, PT, R36, R3, PT ;  /* 0x000000032400720c */ /* 0x000fe40003f86070 */
[----:B------:R-:W-:Y:S02]  /*49f0*/  LOP3.LUT R3, R0, R33, RZ, 0x3c, !PT ;  /* 0x0000002100037212 */ /* 0x000fe400078e3cff */
[----:B------:R-:W-:-:S02]  /*4a00*/  ISETP.GE.AND P1, PT, R38, RZ, PT ;  /* 0x000000ff2600720c */ /* 0x000fc40003f26270 */
[----:B------:R-:W-:Y:S02]  /*4a10*/  ISETP.GE.AND P2, PT, R3, RZ, PT ;  /* 0x000000ff0300720c */ /* 0x000fe40003f46270 */
[----:B------:R-:W-:-:S03]  /*4a20*/  LOP3.LUT R3, RZ, R33, RZ, 0x33, !PT ;  /* 0x00000021ff037212 */ /* 0x000fc600078e33ff */
[----:B------:R-:W-:Y:S01]  /*4a30*/  @P3 VIADD R37, R37, 0x1 ;  /* 0x0000000125253836 */ /* 0x000fe20000000000 */
[----:B------:R-:W-:Y:S02]  /*4a40*/  ISETP.NE.AND P3, PT, R33, RZ, PT ;  /* 0x000000ff2100720c */ /* 0x000fe40003f65270 */
[----:B------:R-:W-:-:S03]  /*4a50*/  @P4 IADD3 R39, PT, PT, R39, 0x1, RZ ;  /* 0x0000000127274810 */ /* 0x000fc60007ffe0ff */
[----:B------:R-:W-:Y:S02]  /*4a60*/  @!P1 IMAD.MOV R37, RZ, RZ, -R37 ;  /* 0x000000ffff259224 */ /* 0x000fe400078e0a25 */
[----:B------:R-:W-:-:S03]  /*4a70*/  @!P2 IADD3 R39, PT, PT, -R39, RZ, RZ ;  /* 0x000000ff2727a210 */ /* 0x000fc60007ffe1ff */
[C---:B------:R-:W-:Y:S02]  /*4a80*/  SEL R34, R3.reuse, R37, !P3 ;  /* 0x0000002503227207 */ /* 0x040fe40005800000 */
[----:B------:R-:W-:-:S03]  /*4a90*/  SEL R3, R3, R39, !P3 ;  /* 0x0000002703037207 */ /* 0x000fc60005800000 */
[----:B------:R-:W-:-:S04]  /*4aa0*/  IMAD.WIDE R40, R34, 0x4, R214 ;  /* 0x0000000422287825 */ /* 0x000fc800078e02d6 */
[C---:B------:R-:W-:Y:S01]  /*4ab0*/  IMAD.WIDE R38, R3.reuse, 0x4, R214 ;  /* 0x0000000403267825 */ /* 0x040fe200078e02d6 */
[----:B------:R-:W3:Y:S04]  /*4ac0*/  LDG.E R35, desc[UR16][R40.64] ;  /* 0x0000001028237981 */ /* 0x000ee8000c1e1900 */
[----:B------:R-:W3:Y:S01]  /*4ad0*/  LDG.E R32, desc[UR16][R38.64] ;  /* 0x0000001026207981 */ /* 0x000ee2000c1e1900 */
[----:B------:R-:W-:-:S04]  /*4ae0*/  IMAD.IADD R34, R3, 0x1, -R34 ;  /* 0x0000000103227824 */ /* 0x000fc800078e0a22 */
[----:B------:R-:W-:-:S04]  /*4af0*/  IMAD R33, R34, R33, -0x80 ;  /* 0xffffff8022217424 */ /* 0x000fc800078e0221 */
[----:B------:R-:W-:Y:S01]  /*4b00*/  IMAD.WIDE.U32 R36, R33, R134, RZ ;  /* 0x0000008621247225 */ /* 0x000fe200078e00ff */
[----:B------:R-:W-:-:S05]  /*4b10*/  SHF.R.S32.HI R3, RZ, 0x1f, R33 ;  /* 0x0000001fff037819 */ /* 0x000fca0000011421 */
[----:B------:R-:W-:-:S04]  /*4b20*/  IMAD R34, R3, R134, RZ ;  /* 0x0000008603227224 */ /* 0x000fc800078e02ff */
[----:B------:R-:W-:-:S04]  /*4b30*/  IMAD R34, R33, R135, R34 ;  /* 0x0000008721227224 */ /* 0x000fc800078e0222 */
[----:B------:R-:W-:Y:S01]  /*4b40*/  IMAD.IADD R37, R37, 0x1, R34 ;  /* 0x0000000125257824 */ /* 0x000fe200078e0222 */
[----:B---3--:R-:W-:-:S04]  /*4b50*/  IADD3 R32, PT, PT, R35, -R32, RZ ;  /* 0x8000002023207210 */ /* 0x008fc80007ffe0ff */
[----:B------:R-:W-:Y:S01]  /*4b60*/  SHF.R.S32.HI R3, RZ, 0x1f, R32 ;  /* 0x0000001fff037819 */ /* 0x000fe20000011420 */
[----:B--2---:R-:W-:-:S04]  /*4b70*/  IMAD.WIDE.U32 R36, R32, UR6, R36 ;  /* 0x0000000620247c25 */ /* 0x004fc8000f8e0024 */
[----:B------:R-:W-:Y:S01]  /*4b80*/  IMAD R3, R3, UR6, RZ ;  /* 0x0000000603037c24 */ /* 0x000fe2000f8e02ff */
[----:B------:R-:W-:-:S03]  /*4b90*/  LEA R206, P1, R36, R206, 0x1 ;  /* 0x000000ce24ce7211 */ /* 0x000fc600078208ff */
[----:B------:R-:W-:-:S05]  /*4ba0*/  IMAD R3, R32, UR7, R3 ;  /* 0x0000000720037c24 */ /* 0x000fca000f8e0203 */
[----:B------:R-:W-:-:S04]  /*4bb0*/  IADD3 R3, PT, PT, R37, R3, RZ ;  /* 0x0000000325037210 */ /* 0x000fc80007ffe0ff */
[----:B------:R-:W-:-:S07]  /*4bc0*/  LEA.HI.X R205, R36, R205, R3, 0x1, P1 ;  /* 0x000000cd24cd7211 */ /* 0x000fce00008f0c03 */
.L_x_576:
[----:B------:R-:W1:Y:S01]  /*4bd0*/  LDCU UR4, c[0x0][0x440] ;  /* 0x00008800ff0477ac */ /* 0x000e620008000800 */
[C---:B------:R-:W-:Y:S01]  /*4be0*/  IMAD.SHL.U32 R3, R134.reuse, 0x20, RZ ;  /* 0x0000002086037824 */ /* 0x040fe200078e00ff */
[----:B------:R-:W-:-:S04]  /*4bf0*/  SHF.L.U64.HI R32, R134, 0x5, R135 ;  /* 0x0000000586207819 */ /* 0x000fc80000010287 */
[----:B------:R-:W-:-:S05]  /*4c00*/  IADD3 R34, P3, PT, R3, R206, RZ ;  /* 0x000000ce03227210 */ /* 0x000fca0007f7e0ff */
[----:B------:R-:W-:Y:S01]  /*4c10*/  IMAD.X R35, R32, 0x1, R205, P3 ;  /* 0x0000000120237824 */ /* 0x000fe200018e06cd */
[----:B------:R-:W-:-:S05]  /*4c20*/  IADD3 R44, P3, PT, R34, R3, RZ ;  /* 0x00000003222c7210 */ /* 0x000fca0007f7e0ff */
[----:B------:R-:W-:Y:S01]  /*4c30*/  IMAD.X R45, R35, 0x1, R32, P3 ;  /* 0x00000001232d7824 */ /* 0x000fe200018e0620 */
[----:B-1----:R-:W-:Y:S02]  /*4c40*/  ISETP.GE.AND P2, PT, R198, UR4, PT ;  /* 0x00000004c6007c0c */ /* 0x002fe4000bf46270 */
[----:B------:R-:W-:Y:S02]  /*4c50*/  ISETP.GE.AND P1, PT, R218, UR4, PT ;  /* 0x00000004da007c0c */ /* 0x000fe4000bf26270 */
[----:B------:R-:W-:-:S05]  /*4c60*/  IADD3 R42, P3, PT, R44, R3, RZ ;  /* 0x000000032c2a7210 */ /* 0x000fca0007f7e0ff */
[----:B------:R-:W-:Y:S01]  /*4c70*/  IMAD.X R43, R45, 0x1, R32, P3 ;  /* 0x000000012d2b7824 */ /* 0x000fe200018e0620 */
[----:B------:R-:W-:-:S03]  /*4c80*/  IADD3 R40, P3, PT, R42, R3, RZ ;  /* 0x000000032a287210 */ /* 0x000fc60007f7e0ff */
[----:B------:R-:W-:Y:S02]  /*4c90*/  @!P2 IMAD.MOV.U32 R207, RZ, RZ, R205 ;  /* 0x000000ffffcfa224 */ /* 0x000fe400078e00cd */
[--C-:B------:R-:W-:Y:S01]  /*4ca0*/  IMAD.X R41, R43, 0x1, R32.reuse, P3 ;  /* 0x000000012b297824 */ /* 0x100fe200018e0620 */
[-C--:B------:R-:W-:Y:S02]  /*4cb0*/  IADD3 R38, P3, PT, R40, R3.reuse, RZ ;  /* 0x0000000328267210 */ /* 0x080fe40007f7e0ff */
[----:B------:R-:W-:Y:S01]  /*4cc0*/  @!PT LDS RZ, [RZ] ;  /* 0x00000000fffff984 */ /* 0x000fe20000000800 */
[----:B------:R-:W-:Y:S01]  /*4cd0*/  @!PT LDS RZ, [RZ] ;  /* 0x00000000fffff984 */ /* 0x000fe20000000800 */
[----:B------:R-:W-:Y:S01]  /*4ce0*/  @!PT LDS RZ, [RZ] ;  /* 0x00000000fffff984 */ /* 0x000fe20000000800 */
[----:B------:R1:W-:Y:S02]  /*4cf0*/  @!P2 LDGSTS.E.BYPASS.LTC128B.128 [R219+0x4000], desc[UR16][R206.64] ;  /* 0x04000000cedbafae */ /* 0x0003e4000b981a10 */
[----:B------:R-:W-:Y:S01]  /*4d00*/  IADD3 R36, P4, PT, R38, R3, RZ ;  /* 0x0000000326247210 */ /* 0x000fe20007f9e0ff */
[--C-:B------:R-:W-:Y:S01]  /*4d10*/  IMAD.X R39, R41, 0x1, R32.reuse, P3 ;  /* 0x0000000129277824 */ /* 0x100fe200018e0620 */
[----:B------:R2:W-:Y:S03]  /*4d20*/  @P2 STS.128 [R219+0x4000], RZ ;  /* 0x004000ffdb002388 */ /* 0x0005e60000000c00 */
[----:B------:R-:W-:-:S04]  /*4d30*/  IMAD.X R37, R39, 0x1, R32, P4 ;  /* 0x0000000127257824 */ /* 0x000fc800020e0620 */
[----:B------:R-:W-:Y:S01]  /*4d40*/  @!P1 IMAD.MOV.U32 R33, RZ, RZ, R37 ;  /* 0x000000ffff219224 */ /* 0x000fe200078e0025 */
[----:B-1----:R-:W-:-:S05]  /*4d50*/  @!P1 MOV R207, R205 ;  /* 0x000000cd00cf9202 */ /* 0x002fca0000000f00 */
[----:B------:R-:W-:Y:S01]  /*4d60*/  @!PT LDS RZ, [RZ] ;  /* 0x00000000fffff984 */ /* 0x000fe20000000800 */
[----:B------:R-:W-:Y:S01]  /*4d70*/  @!PT LDS RZ, [RZ] ;  /* 0x00000000fffff984 */ /* 0x000fe20000000800 */
[----:B------:R-:W-:Y:S01]  /*4d80*/  @!PT LDS RZ, [RZ] ;  /* 0x00000000fffff984 */ /* 0x000fe20000000800 */
[----:B------:R-:W-:Y:S04]  /*4d90*/  @!P1 LDGSTS.E.BYPASS.LTC128B.128 [R219+0x8000], desc[UR16][R206.64+0x80] ;  /* 0x08000080cedb9fae */ /* 0x000fe8000b981a10 */
[----:B------:R2:W-:Y:S04]  /*4da0*/  @P1 STS.128 [R219+0x8000], RZ ;  /* 0x008000ffdb001388 */ /* 0x0005e80000000c00 */
        /* <DEDUP_REMOVED lines=15> */
[----:B-1----:R-:W-:Y:S01]  /*4ea0*/  @!P1 IMAD.MOV.U32 R34, RZ, RZ, R44 ;  /* 0x000000ffff229224 */ /* 0x002fe200078e002c */
[----:B------:R-:W-:-:S05]  /*4eb0*/  @!P1 MOV R35, R45 ;  /* 0x0000002d00239202 */ /* 0x000fca0000000f00 */
[----:B------:R-:W-:Y:S01]  /*4ec0*/  @!PT LDS RZ, [RZ] ;  /* 0x00000000fffff984 */ /* 0x000fe20000000800 */
[----:B------:R-:W-:Y:S01]  /*4ed0*/  @!PT LDS RZ, [RZ] ;  /* 0x00000000fffff984 */ /* 0x000fe20000000800 */
[----:B------:R-:W-:Y:S01]  /*4ee0*/  @!PT LDS RZ, [RZ] ;  /* 0x00000000fffff984 */ /* 0x000fe20000000800 */
[----:B------:R1:W-:Y:S01]  /*4ef0*/  @!P1 LDGSTS.E.BYPASS.LTC128B.128 [R219+0x9000], desc[UR16][R34.64+0x80] ;  /* 0x0900008022db9fae */ /* 0x0003e2000b981a10 */
[----:B---3--:R-:W-:-:S03]  /*4f00*/  IADD3 R44, P3, PT, R36, R3, RZ ;  /* 0x00000003242c7210 */ /* 0x008fc60007f7e0ff */
[----:B------:R2:W-:Y:S02]  /*4f10*/  @P1 STS.128 [R219+0x9000], RZ ;  /* 0x009000ffdb001388 */ /* 0x0005e40000000c00 */
[----:B------:R-:W-:Y:S02]  /*4f20*/  IMAD.X R45, R37, 0x1, R32, P3 ;  /* 0x00000001252d7824 */ /* 0x000fe400018e0620 */
[----:B------:R-:W-:Y:S01]  /*4f30*/  @!PT LDS RZ, [RZ] ;  /* 0x00000000fffff984 */ /* 0x000fe20000000800 */
[----:B------:R-:W-:Y:S01]  /*4f40*/  @!PT LDS RZ, [RZ] ;  /* 0x00000000fffff984 */ /* 0x000fe20000000800 */
[----:B------:R-:W-:Y:S01]  /*4f50*/  @!PT LDS RZ, [RZ] ;  /* 0x00000000fffff984 */ /* 0x000fe20000000800 */
[----:B------:R-:W-:Y:S01]  /*4f60*/  @!P2 LDGSTS.E.BYPASS.LTC128B.128 [R219+0x5800], desc[UR16][R42.64] ;  /* 0x058000002adbafae */ /* 0x000fe2000b981a10 */
[----:B------:R-:W-:-:S03]  /*4f70*/  @!P1 MOV R32, R36 ;  /* 0x0000002400209202 */ /* 0x000fc60000000f00 */
[----:B------:R2:W-:Y:S01]  /*4f80*/  @P2 STS.128 [R219+0x5800], RZ ;  /* 0x005800ffdb002388 */ /* 0x0005e20000000c00 */
[----:B-1----:R-:W-:Y:S01]  /*4f90*/  @!P1 IMAD.MOV.U32 R34, RZ, RZ, R42 ;  /* 0x000000ffff229224 */ /* 0x002fe200078e002a */
[----:B------:R-:W-:-:S05]  /*4fa0*/  @!P1 MOV R35, R43 ;  /* 0x0000002b00239202 */ /* 0x000fca0000000f00 */
        /* <DEDUP_REMOVED lines=18> */
[----:B------:R2:W-:Y:S01]  /*50d0*/  @!P2 LDGSTS.E.BYPASS.LTC128B.128 [R219+0x6800], desc[UR16][R38.64] ;  /* 0x0680000026dbafae */ /* 0x0005e2000b981a10 */
[----:B-1----:R-:W-:Y:S01]  /*50e0*/  @!P1 MOV R34, R38 ;  /* 0x0000002600229202 */ /* 0x002fe20000000f00 */
[----:B------:R-:W-:-:S02]  /*50f0*/  @!P1 IMAD.MOV.U32 R35, RZ, RZ, R39 ;  /* 0x000000ffff239224 */ /* 0x000fc400078e0027 */
        /* <DEDUP_REMOVED lines=26> */
[----:B------:R-:W0:Y:S02]  /*52a0*/  LDGDEPBAR ;  /* 0x00000000000079af */ /* 0x000e240000000000 */
.L_x_574:
[----:B------:R-:W-:Y:S01]  /*52b0*/  IMAD.SHL.U32 R3, R201, 0x2, RZ ;  /* 0x00000002c9037824 */ /* 0x000fe200078e00ff */
[----:B------:R-:W1:Y:S01]  /*52c0*/  LDCU UR4, c[0x0][0x45c] ;  /* 0x00008b80ff0477ac */ /* 0x000e620008000800 */
[----:B------:R-:W-:-:S03]  /*52d0*/  IMAD.IADD R67, R212, 0x1, R203 ;  /* 0x00000001d4437824 */ /* 0x000fc600078e02cb */
[----:B--2---:R-:W-:Y:S02]  /*52e0*/  LOP3.LUT R32, R196, 0x6, R3, 0xf8, !PT ;  /* 0x00000006c4207812 */ /* 0x004fe400078ef803 */
[----:B------:R-:W-:-:S03]  /*52f0*/  LEA R67, R67, UR5, 0x1 ;  /* 0x0000000543437c11 */ /* 0x000fc6000f8e08ff */
[C---:B------:R-:W-:Y:S02]  /*5300*/  VIADD R33, R32.reuse, 0xffffff80 ;  /* 0xffffff8020217836 */ /* 0x040fe40000000000 */
[----:B------:R-:W-:Y:S01]  /*5310*/  VIADD R3, R32, 0xffffff81 ;  /* 0xffffff8120037836 */ /* 0x000fe20000000000 */
[----:B------:R-:W-:Y:S01]  /*5320*/  LDSM.16.MT88.4 R68, [R67+0xc000] ;  /* 0x00c000004344783b */ /* 0x000fe20000004200 */
[----:B------:R-:W-:Y:S01]  /*5330*/  IMAD.IADD R138, R54, 0x1, R67 ;  /* 0x00000001368a7824 */ /* 0x000fe200078e0243 */
[CC--:B------:R-:W-:Y:S02]  /*5340*/  ISETP.GE.AND P2, PT, R33.reuse, R133.reuse, PT ;  /* 0x000000852100720c */ /* 0x0c0fe40003f46270 */
[-C--:B------:R-:W-:Y:S01]  /*5350*/  ISETP.GE.AND P3, PT, R33, R2.reuse, PT ;  /* 0x000000022100720c */ /* 0x080fe20003f66270 */
[----:B------:R-:W-:Y:S01]  /*5360*/  VIADD R33, R32, 0xffffff88 ;  /* 0xffffff8820217836 */ /* 0x000fe20000000000 */
[C---:B------:R-:W-:Y:S01]  /*5370*/  ISETP.GE.AND P4, PT, R3.reuse, R133, PT ;  /* 0x000000850300720c */ /* 0x040fe20003f86270 */
[----:B------:R-:W-:Y:S01]  /*5380*/  LDSM.16.MT88.4 R148, [R67+0x10800] ;  /* 0x010800004394783b */ /* 0x000fe20000004200 */
[----:B------:R-:W-:-:S02]  /*5390*/  ISETP.GE.AND P1, PT, R3, R2, PT ;  /* 0x000000020300720c */ /* 0x000fc40003f26270 */
[----:B------:R-:W-:Y:S01]  /*53a0*/  FSEL R57, R30, -INF , !P3 ;  /* 0xff8000001e397808 */ /* 0x000fe20005800000 */
[----:B------:R-:W-:Y:S01]  /*53b0*/  VIADD R30, R32, 0xffffff89 ;  /* 0xffffff89201e7836 */ /* 0x000fe20000000000 */
[----:B------:R-:W-:Y:S01]  /*53c0*/  FSEL R3, R28, -INF , !P2 ;  /* 0xff8000001c037808 */ /* 0x000fe20005000000 */
[----:B------:R-:W-:Y:S01]  /*53d0*/  VIADD R28, R32, 0xffffff90 ;  /* 0xffffff90201c7836 */ /* 0x000fe20000000000 */
[C---:B------:R-:W-:Y:S02]  /*53e0*/  ISETP.GE.AND P3, PT, R33.reuse, R2, PT ;  /* 0x000000022100720c */ /* 0x040fe40003f66270 */
[-C--:B------:R-:W-:Y:S02]  /*53f0*/  ISETP.GE.AND P2, PT, R33, R133.reuse, PT ;  /* 0x000000852100720c */ /* 0x080fe40003f46270 */
[----:B------:R-:W-:Y:S02]  /*5400*/  FSEL R63, R29, -INF , !P4 ;  /* 0xff8000001d3f7808 */ /* 0x000fe40006000000 */
[----:B------:R-:W-:Y:S01]  /*5410*/  FSEL R53, R22, -INF , !P3 ;  /* 0xff80000016357808 */ /* 0x000fe20005800000 */
[----:B------:R-:W-:Y:S01]  /*5420*/  VIADD R22, R32, 0xffffff91 ;  /* 0xffffff9120167836 */ /* 0x000fe20000000000 */
[----:B------:R-:W-:-:S02]  /*5430*/  ISETP.GE.AND P4, PT, R30, R133, PT ;  /* 0x000000851e00720c */ /* 0x000fc40003f86270 */
[----:B------:R-:W-:Y:S01]  /*5440*/  FSEL R61, R20, -INF , !P2 ;  /* 0xff800000143d7808 */ /* 0x000fe20005000000 */
[----:B------:R-:W-:Y:S01]  /*5450*/  VIADD R20, R32, 0xffffff98 ;  /* 0xffffff9820147836 */ /* 0x000fe20000000000 */
[C---:B------:R-:W-:Y:S02]  /*5460*/  ISETP.GE.AND P2, PT, R28.reuse, R133, PT ;  /* 0x000000851c00720c */ /* 0x040fe40003f46270 */
[-C--:B------:R-:W-:Y:S02]  /*5470*/  ISETP.GE.AND P3, PT, R28, R2.reuse, PT ;  /* 0x000000021c00720c */ /* 0x080fe40003f66270 */
[----:B------:R-:W-:Y:S02]  /*5480*/  FSEL R45, R31, -INF , !P1 ;  /* 0xff8000001f2d7808 */ /* 0x000fe40004800000 */
[----:B------:R-:W-:Y:S02]  /*5490*/  ISETP.GE.AND P1, PT, R30, R2, PT ;  /* 0x000000021e00720c */ /* 0x000fe40003f26270 */
[----:B------:R-:W-:-:S02]  /*54a0*/  FSEL R59, R21, -INF , !P4 ;  /* 0xff800000153b7808 */ /* 0x000fc40006000000 */
[-C--:B------:R-:W-:Y:S02]  /*54b0*/  ISETP.GE.AND P4, PT, R22, R133.reuse, PT ;  /* 0x000000851600720c */ /* 0x080fe40003f86270 */
[----:B------:R-:W-:Y:S01]  /*54c0*/  FSEL R51, R16, -INF , !P2 ;  /* 0xff80000010337808 */ /* 0x000fe20005000000 */
[----:B------:R-:W-:Y:S01]  /*54d0*/  VIADD R16, R32, 0xffffffa0 ;  /* 0xffffffa020107836 */ /* 0x000fe20000000000 */
[----:B------:R-:W-:Y:S01]  /*54e0*/  FSEL R21, R18, -INF , !P3 ;  /* 0xff80000012157808 */ /* 0x000fe20005800000 */
[----:B------:R-:W-:Y:S01]  /*54f0*/  VIADD R18, R32, 0xffffff99 ;  /* 0xffffff9920127836 */ /* 0x000fe20000000000 */
[C---:B------:R-:W-:Y:S02]  /*5500*/  ISETP.GE.AND P2, PT, R20.reuse, R133, PT ;  /* 0x000000851400720c */ /* 0x040fe40003f46270 */
[----:B------:R-:W-:Y:S02]  /*5510*/  ISETP.GE.AND P3, PT, R20, R2, PT ;  /* 0x000000021400720c */ /* 0x000fe40003f66270 */
[----:B------:R-:W-:-:S02]  /*5520*/  FSEL R55, R23, -INF , !P1 ;  /* 0xff80000017377808 */ /* 0x000fc40004800000 */
[----:B------:R-:W-:Y:S02]  /*5530*/  FSEL R23, R17, -INF , !P4 ;  /* 0xff80000011177808 */ /* 0x000fe40006000000 */
[----:B------:R-:W-:Y:S01]  /*5540*/  FSEL R17, R12, -INF , !P2 ;  /* 0xff8000000c117808 */ /* 0x000fe20005000000 */
[----:B------:R-:W-:Y:S01]  /*5550*/  VIADD R12, R32, 0xffffffa8 ;  /* 0xffffffa8200c7836 */ /* 0x000fe20000000000 */
[----:B------:R-:W-:Y:S01]  /*5560*/  FSEL R49, R14, -INF , !P3 ;  /* 0xff8000000e317808 */ /* 0x000fe20005800000 */
[----:B------:R-:W-:Y:S01]  /*5570*/  VIADD R14, R32, 0xffffffa1 ;  /* 0xffffffa1200e7836 */ /* 0x000fe20000000000 */
[CC--:B------:R-:W-:Y:S02]  /*5580*/  ISETP.GE.AND P2, PT, R16.reuse, R133.reuse, PT ;  /* 0x000000851000720c */ /* 0x0c0fe40003f46270 */
[----:B------:R-:W-:Y:S02]  /*5590*/  ISETP.GE.AND P3, PT, R16, R2, PT ;  /* 0x000000021000720c */ /* 0x000fe40003f66270 */
[----:B------:R-:W-:Y:S01]  /*55a0*/  FSEL R47, R8, -INF , !P2 ;  /* 0xff800000082f7808 */ /* 0x000fe20005000000 */
[----:B------:R-:W-:Y:S01]  /*55b0*/  VIADD R8, R32, 0xffffffb0 ;  /* 0xffffffb020087836 */ /* 0x000fe20000000000 */
[----:B------:R-:W-:Y:S01]  /*55c0*/  FSEL R31, R10, -INF , !P3 ;  /* 0xff8000000a1f7808 */ /* 0x000fe20005800000 */
[----:B------:R-:W-:Y:S01]  /*55d0*/  VIADD R10, R32, 0xffffffa9 ;  /* 0xffffffa9200a7836 */ /* 0x000fe20000000000 */
[----:B------:R-:W-:-:S02]  /*55e0*/  ISETP.GE.AND P2, PT, R12, R133, PT ;  /* 0x000000850c00720c */ /* 0x000fc40003f46270 */
[-C--:B------:R-:W-:Y:S02]  /*55f0*/  ISETP.GE.AND P3, PT, R12, R2.reuse, PT ;  /* 0x000000020c00720c */ /* 0x080fe40003f66270 */
[----:B------:R-:W-:Y:S01]  /*5600*/  FSEL R33, R4, -INF , !P2 ;  /* 0xff80000004217808 */ /* 0x000fe20005000000 */
[----:B------:R-:W-:Y:S01]  /*5610*/  VIADD R4, R32, 0xffffffb8 ;  /* 0xffffffb820047836 */ /* 0x000fe20000000000 */
[----:B------:R-:W-:Y:S01]  /*5620*/  FSEL R41, R6, -INF , !P3 ;  /* 0xff80000006297808 */ /* 0x000fe20005800000 */
[----:B------:R-:W-:Y:S01]  /*5630*/  VIADD R6, R32, 0xffffffb1 ;  /* 0xffffffb120067836 */ /* 0x000fe20000000000 */
[C---:B------:R-:W-:Y:S02]  /*5640*/  ISETP.GE.AND P2, PT, R8.reuse, R133, PT ;  /* 0x000000850800720c */ /* 0x040fe40003f46270 */
[----:B------:R-:W-:Y:S01]  /*5650*/  ISETP.GE.AND P3, PT, R8, R2, PT ;  /* 0x000000020800720c */ /* 0x000fe20003f66270 */
[----:B------:R-:W-:Y:S01]  /*5660*/  VIADD R8, R32, 0xffffffe8 ;  /* 0xffffffe820087836 */ /* 0x000fe20000000000 */
[----:B------:R-:W-:-:S02]  /*5670*/  FSEL R231, R108, -INF , !P2 ;  /* 0xff8000006ce77808 */ /* 0x000fc40005000000 */
[----:B------:R-:W-:Y:S02]  /*5680*/  FSEL R227, R110, -INF , !P3 ;  /* 0xff8000006ee37808 */ /* 0x000fe40005800000 */
[CC--:B------:R-:W-:Y:S02]  /*5690*/  ISETP.GE.AND P2, PT, R4.reuse, R133.reuse, PT ;  /* 0x000000850400720c */ /* 0x0c0fe40003f46270 */
[----:B------:R-:W-:Y:S01]  /*56a0*/  ISETP.GE.AND P3, PT, R4, R2, PT ;  /* 0x000000020400720c */ /* 0x000fe20003f66270 */
[----:B------:R-:W-:Y:S01]  /*56b0*/  VIADD R4, R32, 0xffffffc0 ;  /* 0xffffffc020047836 */ /* 0x000fe20000000000 */
[----:B------:R-:W-:Y:S02]  /*56c0*/  FSEL R229, R104, -INF , !P2 ;  /* 0xff80000068e57808 */ /* 0x000fe40005000000 */
[----:B------:R-:W-:Y:S02]  /*56d0*/  FSEL R225, R106, -INF , !P3 ;  /* 0xff8000006ae17808 */ /* 0x000fe40005800000 */
[----:B------:R-:W-:-:S02]  /*56e0*/  ISETP.GE.AND P2, PT, R4, R133, PT ;  /* 0x000000850400720c */ /* 0x000fc40003f46270 */
[-C--:B------:R-:W-:Y:S01]  /*56f0*/  ISETP.GE.AND P3, PT, R4, R2.reuse, PT ;  /* 0x000000020400720c */ /* 0x080fe20003f66270 */
[----:B------:R-:W-:Y:S01]  /*5700*/  VIADD R4, R32, 0xffffffc8 ;  /* 0xffffffc820047836 */ /* 0x000fe20000000000 */
[-C--:B------:R-:W-:Y:S02]  /*5710*/  ISETP.GE.AND P1, PT, R22, R2.reuse, PT ;  /* 0x000000021600720c */ /* 0x080fe40003f26270 */
[----:B------:R-:W-:Y:S02]  /*5720*/  FSEL R217, R100, -INF , !P2 ;  /* 0xff80000064d97808 */ /* 0x000fe40005000000 */
[----:B------:R-:W-:Y:S02]  /*5730*/  FSEL R211, R102, -INF , !P3 ;  /* 0xff80000066d37808 */ /* 0x000fe40005800000 */
[C---:B------:R-:W-:Y:S02]  /*5740*/  ISETP.GE.AND P2, PT, R4.reuse, R133, PT ;  /* 0x000000850400720c */ /* 0x040fe40003f46270 */
[----:B------:R-:W-:Y:S01]  /*5750*/  ISETP.GE.AND P3, PT, R4, R2, PT ;  /* 0x000000020400720c */ /* 0x000fe20003f66270 */
[----:B------:R-:W-:Y:S01]  /*5760*/  VIADD R4, R32, 0xffffffd0 ;  /* 0xffffffd020047836 */ /* 0x000fe20000000000 */
[----:B------:R-:W-:-:S02]  /*5770*/  FSEL R19, R19, -INF , !P1 ;  /* 0xff80000013137808 */ /* 0x000fc40004800000 */
[C---:B------:R-:W-:Y:S02]  /*5780*/  ISETP.GE.AND P4, PT, R18.reuse, R133, PT ;  /* 0x000000851200720c */ /* 0x040fe40003f86270 */
[----:B------:R-:W-:Y:S02]  /*5790*/  ISETP.GE.AND P1, PT, R18, R2, PT ;  /* 0x000000021200720c */ /* 0x000fe40003f26270 */
[----:B------:R-:W-:Y:S02]  /*57a0*/  FSEL R213, R96, -INF , !P2 ;  /* 0xff80000060d57808 */ /* 0x000fe40005000000 */
[----:B------:R-:W-:Y:S02]  /*57b0*/  FSEL R207, R98, -INF , !P3 ;  /* 0xff80000062cf7808 */ /* 0x000fe40005800000 */
[----:B------:R-:W-:Y:S02]  /*57c0*/  FSEL R13, R13, -INF , !P4 ;  /* 0xff8000000d0d7808 */ /* 0x000fe40006000000 */
[----:B------:R-:W-:-:S02]  /*57d0*/  FSEL R15, R15, -INF , !P1 ;  /* 0xff8000000f0f7808 */ /* 0x000fc40004800000 */
[CC--:B------:R-:W-:Y:S02]  /*57e0*/  ISETP.GE.AND P2, PT, R4.reuse, R133.reuse, PT ;  /* 0x000000850400720c */ /* 0x0c0fe40003f46270 */
[-C--:B------:R-:W-:Y:S01]  /*57f0*/  ISETP.GE.AND P3, PT, R4, R2.reuse, PT ;  /* 0x000000020400720c */ /* 0x080fe20003f66270 */
[----:B------:R-:W-:Y:S01]  /*5800*/  VIADD R4, R32, 0xffffffd8 ;  /* 0xffffffd820047836 */ /* 0x000fe20000000000 */
[C---:B------:R-:W-:Y:S02]  /*5810*/  ISETP.GE.AND P4, PT, R14.reuse, R133, PT ;  /* 0x000000850e00720c */ /* 0x040fe40003f86270 */
[----:B------:R-:W-:Y:S02]  /*5820*/  ISETP.GE.AND P1, PT, R14, R2, PT ;  /* 0x000000020e00720c */ /* 0x000fe40003f26270 */
[----:B------:R-:W-:Y:S01]  /*5830*/  FSEL R35, R9, -INF , !P4 ;  /* 0xff80000009237808 */ /* 0x000fe20006000000 */
[----:B------:R-:W-:Y:S01]  /*5840*/  VIADD R9, R32, 0xffffffe1 ;  /* 0xffffffe120097836 */ /* 0x000fe20000000000 */
[----:B------:R-:W-:-:S02]  /*5850*/  FSEL R29, R11, -INF , !P1 ;  /* 0xff8000000b1d7808 */ /* 0x000fc40004800000 */
[----:B------:R-:W-:Y:S02]  /*5860*/  FSEL R195, R92, -INF , !P2 ;  /* 0xff8000005cc37808 */ /* 0x000fe40005000000 */
[----:B------:R-:W-:Y:S02]  /*5870*/  FSEL R185, R94, -INF , !P3 ;  /* 0xff8000005eb97808 */ /* 0x000fe40005800000 */
[CC--:B------:R-:W-:Y:S02]  /*5880*/  ISETP.GE.AND P4, PT, R10.reuse, R133.reuse, PT ;  /* 0x000000850a00720c */ /* 0x0c0fe40003f86270 */
[-C--:B------:R-:W-:Y:S02]  /*5890*/  ISETP.GE.AND P1, PT, R10, R2.reuse, PT ;  /* 0x000000020a00720c */ /* 0x080fe40003f26270 */
[C---:B------:R-:W-:Y:S02]  /*58a0*/  ISETP.GE.AND P2, PT, R4.reuse, R133, PT ;  /* 0x000000850400720c */ /* 0x040fe40003f46270 */
[----:B------:R-:W-:-:S02]  /*58b0*/  ISETP.GE.AND P3, PT, R4, R2, PT ;  /* 0x000000020400720c */ /* 0x000fc40003f66270 */
[----:B------:R-:W-:Y:S02]  /*58c0*/  FMNMX3.FTZ R4, R3, R63, R61, !PT ;  /* 0x0000003f03047276 */ /* 0x000fe4000781003d */
[----:B------:R-:W-:Y:S01]  /*58d0*/  FSEL R43, R5, -INF , !P4 ;  /* 0xff800000052b7808 */ /* 0x000fe20006000000 */
[C---:B------:R-:W-:Y:S01]  /*58e0*/  VIADD R5, R32.reuse, 0xffffffb9 ;  /* 0xffffffb920057836 */ /* 0x040fe20000000000 */
[----:B------:R-:W-:Y:S01]  /*58f0*/  FSEL R233, R7, -INF , !P1 ;  /* 0xff80000007e97808 */ /* 0x000fe20004800000 */
[----:B------:R-:W-:Y:S01]  /*5900*/  VIADD R7, R32, 0xffffffe9 ;  /* 0xffffffe920077836 */ /* 0x000fe20000000000 */
[C---:B------:R-:W-:Y:S02]  /*5910*/  ISETP.GE.AND P4, PT, R6.reuse, R133, PT ;  /* 0x000000850600720c */ /* 0x040fe40003f86270 */
[----:B------:R-:W-:Y:S01]  /*5920*/  ISETP.GE.AND P1, PT, R6, R2, PT ;  /* 0x000000020600720c */ /* 0x000fe20003f26270 */
[----:B------:R-:W-:Y:S01]  /*5930*/  VIADD R6, R32, 0xffffffd9 ;  /* 0xffffffd920067836 */ /* 0x000fe20000000000 */
[----:B------:R-:W-:-:S02]  /*5940*/  FMNMX3.FTZ R4, R4, R59, R51, !PT ;  /* 0x0000003b04047276 */ /* 0x000fc40007810033 */
[----:B------:R-:W-:Y:S02]  /*5950*/  FSEL R39, R109, -INF , !P4 ;  /* 0xff8000006d277808 */ /* 0x000fe40006000000 */
[----:B------:R-:W-:Y:S02]  /*5960*/  FSEL R223, R111, -INF , !P1 ;  /* 0xff8000006fdf7808 */ /* 0x000fe40004800000 */
[----:B------:R-:W-:Y:S01]  /*5970*/  FMNMX3.FTZ R4, R4, R23, R17, !PT ;  /* 0x0000001704047276 */ /* 0x000fe20007810011 */
[----:B------:R-:W-:Y:S01]  /*5980*/  LDSM.16.MT88.4 R108, [R138+0x10000] ;  /* 0x010000008a6c783b */ /* 0x000fe20000004200 */
[C---:B------:R-:W-:Y:S02]  /*5990*/  ISETP.GE.AND P4, PT, R5.reuse, R133, PT ;  /* 0x000000850500720c */ /* 0x040fe40003f86270 */
[----:B------:R-:W-:Y:S01]  /*59a0*/  ISETP.GE.AND P1, PT, R5, R2, PT ;  /* 0x000000020500720c */ /* 0x000fe20003f26270 */
[----:B------:R-:W-:Y:S01]  /*59b0*/  VIADD R5, R32, 0xffffffc1 ;  /* 0xffffffc120057836 */ /* 0x000fe20000000000 */
[----:B------:R-:W-:Y:S01]  /*59c0*/  FMNMX3.FTZ R10, R4, R13, R47, !PT ;  /* 0x0000000d040a7276 */ /* 0x000fe2000781002f */
[----:B------:R-:W-:Y:S01]  /*59d0*/  VIADD R4, R32, 0xfffffff8 ;  /* 0xfffffff820047836 */ /* 0x000fe20000000000 */
[----:B------:R-:W-:-:S02]  /*59e0*/  FSEL R37, R105, -INF , !P4 ;  /* 0xff80000069257808 */ /* 0x000fc40006000000 */
[----:B------:R-:W-:Y:S02]  /*59f0*/  FSEL R221, R107, -INF , !P1 ;  /* 0xff8000006bdd7808 */ /* 0x000fe40004800000 */
[C---:B------:R-:W-:Y:S02]  /*5a00*/  ISETP.GE.AND P4, PT, R5.reuse, R133, PT ;  /* 0x000000850500720c */ /* 0x040fe40003f86270 */
[----:B------:R-:W-:Y:S01]  /*5a10*/  ISETP.GE.AND P1, PT, R5, R2, PT ;  /* 0x000000020500720c */ /* 0x000fe20003f26270 */
[----:B------:R-:W-:Y:S01]  /*5a20*/  VIADD R5, R32, 0xffffffc9 ;  /* 0xffffffc920057836 */ /* 0x000fe20000000000 */
[----:B------:R-:W-:Y:S02]  /*5a30*/  FMNMX3.FTZ R10, R10, R35, R33, !PT ;  /* 0x000000230a0a7276 */ /* 0x000fe40007810021 */
[----:B------:R-:W-:Y:S02]  /*5a40*/  FMNMX3.FTZ R12, R57, R45, R53, !PT ;  /* 0x0000002d390c7276 */ /* 0x000fe40007810035 */
[----:B------:R-:W-:-:S02]  /*5a50*/  FSEL R173, R101, -INF , !P4 ;  /* 0xff80000065ad7808 */ /* 0x000fc40006000000 */
[----:B------:R-:W-:Y:S02]  /*5a60*/  FSEL R183, R103, -INF , !P1 ;  /* 0xff80000067b77808 */ /* 0x000fe40004800000 */
[----:B------:R-:W-:Y:S01]  /*5a70*/  FMNMX3.FTZ R10, R10, R43, R231, !PT ;  /* 0x0000002b0a0a7276 */ /* 0x000fe200078100e7 */
[----:B------:R-:W-:Y:S01]  /*5a80*/  LDSM.16.MT88.4 R100, [R67+0x10000] ;  /* 0x010000004364783b */ /* 0x000fe20000004200 */
[----:B------:R-:W-:Y:S02]  /*5a90*/  FMNMX3.FTZ R12, R12, R55, R21, !PT ;  /* 0x000000370c0c7276 */ /* 0x000fe40007810015 */
[C---:B------:R-:W-:Y:S02]  /*5aa0*/  ISETP.GE.AND P4, PT, R5.reuse, R133, PT ;  /* 0x000000850500720c */ /* 0x040fe40003f86270 */
[----:B------:R-:W-:Y:S01]  /*5ab0*/  ISETP.GE.AND P1, PT, R5, R2, PT ;  /* 0x000000020500720c */ /* 0x000fe20003f26270 */
[----:B------:R-:W-:Y:S01]  /*5ac0*/  VIADD R5, R32, 0xffffffd1 ;  /* 0xffffffd120057836 */ /* 0x000fe20000000000 */
[----:B------:R-:W-:-:S02]  /*5ad0*/  FMNMX3.FTZ R10, R10, R39, R229, !PT ;  /* 0x000000270a0a7276 */ /* 0x000fc400078100e5 */
[----:B------:R-:W-:Y:S02]  /*5ae0*/  FMNMX3.FTZ R12, R12, R19, R49, !PT ;  /* 0x000000130c0c7276 */ /* 0x000fe40007810031 */
[----:B------:R-:W-:Y:S02]  /*5af0*/  FSEL R175, R97, -INF , !P4 ;  /* 0xff80000061af7808 */ /* 0x000fe40006000000 */
[----:B------:R-:W-:Y:S02]  /*5b00*/  FSEL R187, R99, -INF , !P1 ;  /* 0xff80000063bb7808 */ /* 0x000fe40004800000 */
[C---:B------:R-:W-:Y:S02]  /*5b10*/  ISETP.GE.AND P4, PT, R5.reuse, R133, PT ;  /* 0x000000850500720c */ /* 0x040fe40003f86270 */
[----:B------:R-:W-:Y:S01]  /*5b20*/  ISETP.GE.AND P1, PT, R5, R2, PT ;  /* 0x000000020500720c */ /* 0x000fe20003f26270 */
[----:B------:R-:W-:Y:S01]  /*5b30*/  VIADD R5, R32, 0xffffffe0 ;  /* 0xffffffe020057836 */ /* 0x000fe20000000000 */
[----:B------:R-:W-:-:S02]  /*5b40*/  FMNMX3.FTZ R10, R10, R37, R217, !PT ;  /* 0x000000250a0a7276 */ /* 0x000fc400078100d9 */
[----:B------:R-:W-:Y:S02]  /*5b50*/  FMNMX3.FTZ R12, R12, R15, R31, !PT ;  /* 0x0000000f0c0c7276 */ /* 0x000fe4000781001f */
[----:B------:R-:W-:Y:S02]  /*5b60*/  FSEL R193, R93, -INF , !P4 ;  /* 0xff8000005dc17808 */ /* 0x000fe40006000000 */
[----:B------:R-:W-:Y:S02]  /*5b70*/  ISETP.GE.AND P4, PT, R6, R133, PT ;  /* 0x000000850600720c */ /* 0x000fe40003f86270 */
[----:B------:R-:W-:Y:S02]  /*5b80*/  FSEL R191, R88, -INF , !P2 ;  /* 0xff80000058bf7808 */ /* 0x000fe40005000000 */
[----:B------:R-:W-:Y:S02]  /*5b90*/  FMNMX3.FTZ R10, R10, R173, R213, !PT ;  /* 0x000000ad0a0a7276 */ /* 0x000fe400078100d5 */
[----:B------:R-:W-:-:S02]  /*5ba0*/  FMNMX3.FTZ R12, R12, R29, R41, !PT ;  /* 0x0000001d0c0c7276 */ /* 0x000fc40007810029 */
[----:B------:R-:W-:Y:S02]  /*5bb0*/  ISETP.GE.AND P2, PT, R5, R133, PT ;  /* 0x000000850500720c */ /* 0x000fe40003f46270 */
[----:B------:R-:W-:Y:S02]  /*5bc0*/  FSEL R181, R95, -INF , !P1 ;  /* 0xff8000005fb57808 */ /* 0x000fe40004800000 */
[----:B------:R-:W-:Y:S02]  /*5bd0*/  FSEL R189, R89, -INF , !P4 ;  /* 0xff80000059bd7808 */ /* 0x000fe40006000000 */
[----:B------:R-:W-:Y:S02]  /*5be0*/  FMNMX3.FTZ R10, R10, R175, R195, !PT ;  /* 0x000000af0a0a7276 */ /* 0x000fe400078100c3 */
[----:B------:R-:W-:Y:S02]  /*5bf0*/  FMNMX3.FTZ R12, R12, R233, R227, !PT ;  /* 0x000000e90c0c7276 */ /* 0x000fe400078100e3 */
[----:B------:R-:W-:Y:S01]  /*5c00*/  ISETP.GE.AND P1, PT, R6, R2, PT ;  /* 0x000000020600720c */ /* 0x000fe20003f26270 */
[----:B------:R-:W-:Y:S01]  /*5c10*/  VIADD R6, R32, 0xfffffff0 ;  /* 0xfffffff020067836 */ /* 0x000fe20000000000 */
[----:B------:R-:W-:-:S02]  /*5c20*/  ISETP.GE.AND P4, PT, R9, R133, PT ;  /* 0x000000850900720c */ /* 0x000fc40003f86270 */
[----:B------:R-:W-:Y:S02]  /*5c30*/  FSEL R171, R84, -INF , !P2 ;  /* 0xff80000054ab7808 */ /* 0x000fe40005000000 */
[----:B------:R-:W-:Y:S02]  /*5c40*/  ISETP.GE.AND P2, PT, R8, R133, PT ;  /* 0x000000850800720c */ /* 0x000fe40003f46270 */
[----:B------:R-:W-:Y:S02]  /*5c50*/  FSEL R179, R90, -INF , !P3 ;  /* 0xff8000005ab37808 */ /* 0x000fe40005800000 */
[----:B------:R-:W-:Y:S02]  /*5c60*/  FMNMX3.FTZ R10, R10, R193, R191, !PT ;  /* 0x000000c10a0a7276 */ /* 0x000fe400078100bf */
[----:B------:R-:W-:Y:S02]  /*5c70*/  FMNMX3.FTZ R12, R12, R223, R225, !PT ;  /* 0x000000df0c0c7276 */ /* 0x000fe400078100e1 */
[----:B------:R-:W-:Y:S01]  /*5c80*/  ISETP.GE.AND P3, PT, R5, R2, PT ;  /* 0x000000020500720c */ /* 0x000fe20003f66270 */
[C---:B------:R-:W-:Y:S01]  /*5c90*/  VIADD R5, R32.reuse, 0xfffffff1 ;  /* 0xfffffff120057836 */ /* 0x040fe20000000000 */
[----:B------:R-:W-:Y:S01]  /*5ca0*/  FSEL R169, R85, -INF , !P4 ;  /* 0xff80000055a97808 */ /* 0x000fe20006000000 */
[----:B------:R-:W-:Y:S01]  /*5cb0*/  VIADD R32, R32, 0xfffffff9 ;  /* 0xfffffff920207836 */ /* 0x000fe20000000000 */
[----:B------:R-:W-:-:S02]  /*5cc0*/  ISETP.GE.AND P4, PT, R7, R133, PT ;  /* 0x000000850700720c */ /* 0x000fc40003f86270 */
[----:B------:R-:W-:Y:S02]  /*5cd0*/  FSEL R167, R80, -INF , !P2 ;  /* 0xff80000050a77808 */ /* 0x000fe40005000000 */
[----:B------:R-:W-:Y:S02]  /*5ce0*/  ISETP.GE.AND P2, PT, R6, R133, PT ;  /* 0x000000850600720c */ /* 0x000fe40003f46270 */
[----:B------:R-:W-:Y:S02]  /*5cf0*/  FMNMX3.FTZ R10, R10, R189, R171, !PT ;  /* 0x000000bd0a0a7276 */ /* 0x000fe400078100ab */
[----:B------:R-:W-:Y:S02]  /*5d00*/  FMNMX3.FTZ R12, R12, R221, R211, !PT ;  /* 0x000000dd0c0c7276 */ /* 0x000fe400078100d3 */
[----:B------:R-:W-:Y:S02]  /*5d10*/  FSEL R165, R81, -INF , !P4 ;  /* 0xff80000051a57808 */ /* 0x000fe40006000000 */
        /* <DEDUP_REMOVED lines=8> */
[----:B------:R-:W-:Y:S02]  /*5da0*/  FMNMX3.FTZ R10, R10, R165, R155, !PT ;  /* 0x000000a50a0a7276 */ /* 0x000fe4000781009b */
[----:B------:R-:W-:Y:S02]  /*5db0*/  FMNMX3.FTZ R12, R12, R187, R185, !PT ;  /* 0x000000bb0c0c7276 */ /* 0x000fe400078100b9 */
[----:B------:R-:W-:Y:S02]  /*5dc0*/  FSEL R177, R91, -INF , !P1 ;  /* 0xff8000005bb17808 */ /* 0x000fe40004800000 */
[----:B------:R-:W-:Y:S02]  /*5dd0*/  ISETP.GE.AND P2, PT, R9, R2, PT ;  /* 0x000000020900720c */ /* 0x000fe40003f46270 */
[----:B------:R-:W-:-:S02]  /*5de0*/  FSEL R145, R73, -INF , !P4 ;  /* 0xff80000049917808 */ /* 0x000fc40006000000 */
[----:B------:R-:W-:Y:S02]  /*5df0*/  FMNMX3.FTZ R10, R10, R153, R147, !PT ;  /* 0x000000990a0a7276 */ /* 0x000fe40007810093 */
[----:B------:R-:W-:Y:S02]  /*5e00*/  ISETP.GE.AND P1, PT, R8, R2, PT ;  /* 0x000000020800720c */ /* 0x000fe40003f26270 */
[----:B------:R-:W-:Y:S02]  /*5e10*/  FSEL R163, R86, -INF , !P3 ;  /* 0xff80000056a37808 */ /* 0x000fe40005800000 */
[----:B------:R-:W-:Y:S02]  /*5e20*/  FMNMX3.FTZ R12, R12, R181, R179, !PT ;  /* 0x000000b50c0c7276 */ /* 0x000fe400078100b3 */
[----:B------:R-:W-:Y:S02]  /*5e30*/  FMNMX.FTZ R8, R145, R10, !PT ;  /* 0x0000000a91087209 */ /* 0x000fe40007810000 */
[----:B------:R-:W-:-:S02]  /*5e40*/  ISETP.GE.AND P4, PT, R7, R2, PT ;  /* 0x000000020700720c */ /* 0x000fc40003f86270 */
[-C--:B------:R-:W-:Y:S01]  /*5e50*/  ISETP.GE.AND P3, PT, R6, R2.reuse, PT ;  /* 0x000000020600720c */ /* 0x080fe20003f66270 */
[----:B------:R-:W2:Y:S01]  /*5e60*/  SHFL.BFLY PT, R7, R8, 0x2, 0x1f ;  /* 0x0c401f0008077f89 */ /* 0x000ea200000e0000 */
[----:B------:R-:W-:Y:S02]  /*5e70*/  FSEL R161, R87, -INF , !P2 ;  /* 0xff80000057a17808 */ /* 0x000fe40005000000 */
[----:B------:R-:W-:Y:S02]  /*5e80*/  FSEL R159, R82, -INF , !P1 ;  /* 0xff800000529f7808 */ /* 0x000fe40004800000 */
[----:B------:R-:W-:Y:S02]  /*5e90*/  FMNMX3.FTZ R12, R12, R177, R163, !PT ;  /* 0x000000b10c0c7276 */ /* 0x000fe400078100a3 */
[-C--:B------:R-:W-:Y:S02]  /*5ea0*/  ISETP.GE.AND P2, PT, R5, R2.reuse, PT ;  /* 0x000000020500720c */ /* 0x080fe40003f46270 */
[----:B------:R-:W-:-:S02]  /*5eb0*/  ISETP.GE.AND P1, PT, R4, R2, PT ;  /* 0x000000020400720c */ /* 0x000fc40003f26270 */
[----:B------:R-:W-:Y:S02]  /*5ec0*/  FSEL R157, R83, -INF , !P4 ;  /* 0xff800000539d7808 */ /* 0x000fe40006000000 */
[----:B------:R-:W-:Y:S02]  /*5ed0*/  FSEL R143, R78, -INF , !P3 ;  /* 0xff8000004e8f7808 */ /* 0x000fe40005800000 */
[----:B------:R-:W-:Y:S02]  /*5ee0*/  FMNMX3.FTZ R12, R12, R161, R159, !PT ;  /* 0x000000a10c0c7276 */ /* 0x000fe4000781009f */
[----:B------:R-:W-:Y:S02]  /*5ef0*/  ISETP.GE.AND P3, PT, R32, R2, PT ;  /* 0x000000022000720c */ /* 0x000fe40003f66270 */
[----:B------:R-:W-:Y:S02]  /*5f00*/  FSEL R141, R79, -INF , !P2 ;  /* 0xff8000004f8d7808 */ /* 0x000fe40005000000 */
[----:B------:R-:W-:Y:S01]  /*5f10*/  FSEL R139, R74, -INF , !P1 ;  /* 0xff8000004a8b7808 */ /* 0x000fe20004800000 */
[----:B------:R-:W-:Y:S01]  /*5f20*/  LDSM.16.MT88.4 R76, [R138+0xc000] ;  /* 0x00c000008a4c783b */ /* 0x000fe20000004200 */
[----:B------:R-:W-:-:S02]  /*5f30*/  FMNMX3.FTZ R12, R12, R157, R143, !PT ;  /* 0x0000009d0c0c7276 */ /* 0x000fc4000781008f */
[----:B------:R-:W-:Y:S02]  /*5f40*/  FSEL R137, R75, -INF , !P3 ;  /* 0xff8000004b897808 */ /* 0x000fe40005800000 */
[----:B------:R-:W-:Y:S02]  /*5f50*/  FMNMX3.FTZ R6, R12, R141, R139, !PT ;  /* 0x0000008d0c067276 */ /* 0x000fe4000781008b */
[----:B--2---:R-:W-:Y:S02]  /*5f60*/  FMNMX.FTZ R7, R8, R7, !PT ;  /* 0x0000000708077209 */ /* 0x004fe40007810000 */
[----:B------:R-:W-:Y:S01]  /*5f70*/  FMNMX.FTZ R6, R137, R6, !PT ;  /* 0x0000000689067209 */ /* 0x000fe20007810000 */
[----:B------:R-:W-:Y:S04]  /*5f80*/  LDSM.16.MT88.4 R8, [R67+0xc800] ;  /* 0x00c800004308783b */ /* 0x000fe80000004200 */
[----:B------:R-:W2:Y:S04]  /*5f90*/  SHFL.BFLY PT, R5, R6, 0x2, 0x1f ;  /* 0x0c401f0006057f89 */ /* 0x000ea800000e0000 */
[----:B------:R-:W3:Y:S01]  /*5fa0*/  SHFL.BFLY PT, R132, R7, 0x1, 0x1f ;  /* 0x0c201f0007847f89 */ /* 0x000ee200000e0000 */
[----:B--2---:R-:W-:-:S02]  /*5fb0*/  FMNMX.FTZ R5, R6, R5, !PT ;  /* 0x0000000506057209 */ /* 0x004fc40007810000 */
[----:B---3--:R-:W-:-:S03]  /*5fc0*/  FMNMX.FTZ R132, R7, R132, !PT ;  /* 0x0000008407847209 */ /* 0x008fc60007810000 */
[----:B------:R-:W2:Y:S01]  /*5fd0*/  SHFL.BFLY PT, R4, R5, 0x1, 0x1f ;  /* 0x0c201f0005047f89 */ /* 0x000ea200000e0000 */
[C---:B------:R-:W-:Y:S01]  /*5fe0*/  FSETP.NEU.FTZ.AND P1, PT, R132.reuse, -INF , PT ;  /* 0xff8000008400780b */ /* 0x040fe20003f3d000 */
[----:B-1----:R-:W-:-:S05]  /*5ff0*/  FMUL.FTZ R140, R132, UR4 ;  /* 0x00000004848c7c20 */ /* 0x002fca0008410000 */
[----:B------:R-:W-:-:S05]  /*6000*/  FSEL R140, R140, RZ, P1 ;  /* 0x000000ff8c8c7208 */ /* 0x000fca0000800000 */
[--C-:B------:R-:W-:Y:S01]  /*6010*/  FFMA.FTZ R66, R3, UR4, -R140.reuse ;  /* 0x0000000403427c23 */ /* 0x100fe2000801088c */
[--C-:B------:R-:W-:Y:S01]  /*6020*/  FFMA.FTZ R65, R63, UR4, -R140.reuse ;  /* 0x000000043f417c23 */ /* 0x100fe2000801088c */
[--C-:B------:R-:W-:Y:S01]  /*6030*/  FFMA.FTZ R62, R61, UR4, -R140.reuse ;  /* 0x000000043d3e7c23 */ /* 0x100fe2000801088c */
[--C-:B------:R-:W-:Y:S01]  /*6040*/  FFMA.FTZ R61, R59, UR4, -R140.reuse ;  /* 0x000000043b3d7c23 */ /* 0x100fe2000801088c */
[--C-:B------:R-:W-:Y:S01]  /*6050*/  FFMA.FTZ R58, R51, UR4, -R140.reuse ;  /* 0x00000004333a7c23 */ /* 0x100fe2000801088c */
[--C-:B------:R-:W-:Y:S01]  /*6060*/  FFMA.FTZ R48, R35, UR4, -R140.reuse ;  /* 0x0000000423307c23 */ /* 0x100fe2000801088c */
[----:B------:R-:W-:Y:S01]  /*6070*/  MUFU.EX2 R66, R66 ;  /* 0x0000004200427308 */ /* 0x000fe20000000800 */
[--C-:B------:R-:W-:Y:S01]  /*6080*/  FFMA.FTZ R44, R33, UR4, -R140.reuse ;  /* 0x00000004212c7c23 */ /* 0x100fe2000801088c */
[--C-:B------:R-:W-:Y:S01]  /*6090*/  FFMA.FTZ R43, R43, UR4, -R140.reuse ;  /* 0x000000042b2b7c23 */ /* 0x100fe2000801088c */
[--C-:B------:R-:W-:Y:S01]  /*60a0*/  FFMA.FTZ R40, R231, UR4, -R140.reuse ;  /* 0x00000004e7287c23 */ /* 0x100fe2000801088c */
[----:B--2---:R-:W-:Y:S01]  /*60b0*/  FMNMX.FTZ R3, R5, R4, !PT ;  /* 0x0000000405037209 */ /* 0x004fe20007810000 */
[--C-:B------:R-:W-:Y:S01]  /*60c0*/  FFMA.FTZ R39, R39, UR4, -R140.reuse ;  /* 0x0000000427277c23 */ /* 0x100fe2000801088c */
[--C-:B------:R-:W-:Y:S01]  /*60d0*/  FFMA.FTZ R38, R229, UR4, -R140.reuse ;  /* 0x00000004e5267c23 */ /* 0x100fe2000801088c */
[--C-:B------:R-:W-:Y:S01]  /*60e0*/  FFMA.FTZ R37, R37, UR4, -R140.reuse ;  /* 0x0000000425257c23 */ /* 0x100fe2000801088c */
[C---:B------:R-:W-:Y:S01]  /*60f0*/  FSETP.NEU.FTZ.AND P1, PT, R3.reuse, -INF , PT ;  /* 0xff8000000300780b */ /* 0x040fe20003f3d000 */
[----:B------:R-:W-:Y:S01]  /*6100*/  FMUL.FTZ R136, R3, UR4 ;  /* 0x0000000403887c20 */ /* 0x000fe20008410000 */
[----:B------:R-:W1:Y:S01]  /*6110*/  MUFU.EX2 R65, R65 ;  /* 0x0000004100417308 */ /* 0x000e620000000800 */
[--C-:B------:R-:W-:Y:S01]  /*6120*/  FFMA.FTZ R146, R217, UR4, -R140.reuse ;  /* 0x00000004d9927c23 */ /* 0x100fe2000801088c */
[--C-:B------:R-:W-:Y:S01]  /*6130*/  FFMA.FTZ R173, R173, UR4, -R140.reuse ;  /* 0x00000004adad7c23 */ /* 0x100fe2000801088c */
[--C-:B------:R-:W-:Y:S01]  /*6140*/  FFMA.FTZ R175, R175, UR4, -R140.reuse ;  /* 0x00000004afaf7c23 */ /* 0x100fe2000801088c */
[----:B------:R-:W-:Y:S01]  /*6150*/  FSEL R136, R136, RZ, P1 ;  /* 0x000000ff88887208 */ /* 0x000fe20000800000 */
[--C-:B------:R-:W-:Y:S01]  /*6160*/  FFMA.FTZ R158, R171, UR4, -R140.reuse ;  /* 0x00000004ab9e7c23 */ /* 0x100fe2000801088c */
[--C-:B------:R-:W-:Y:S01]  /*6170*/  FFMA.FTZ R169, R169, UR4, -R140.reuse ;  /* 0x00000004a9a97c23 */ /* 0x100fe2000801088c */
[----:B------:R-:W-:Y:S01]  /*6180*/  FFMA.FTZ R160, R167, UR4, -R140 ;  /* 0x00000004a7a07c23 */ /* 0x000fe2000801088c */
[----:B------:R-:W-:Y:S01]  /*6190*/  MUFU.EX2 R62, R62 ;  /* 0x0000003e003e7308 */ /* 0x000fe20000000800 */
[----:B------:R-:W-:Y:S01]  /*61a0*/  FFMA.FTZ R63, R45, UR4, -R136 ;  /* 0x000000042d3f7c23 */ /* 0x000fe20008010888 */
[----:B------:R-:W-:-:S02]  /*61b0*/  IMAD.IADD R45, R52, 0x1, R67 ;  /* 0x00000001342d7824 */ /* 0x000fc400078e0243 */
[--C-:B------:R-:W-:Y:S01]  /*61c0*/  FFMA.FTZ R64, R57, UR4, -R136.reuse ;  /* 0x0000000439407c23 */ /* 0x100fe20008010888 */
[--C-:B------:R-:W-:Y:S01]  /*61d0*/  FFMA.FTZ R60, R53, UR4, -R136.reuse ;  /* 0x00000004353c7c23 */ /* 0x100fe20008010888 */
[----:B------:R-:W-:Y:S01]  /*61e0*/  FFMA.FTZ R59, R55, UR4, -R136 ;  /* 0x00000004373b7c23 */ /* 0x000fe20008010888 */
[----:B------:R-:W-:Y:S01]  /*61f0*/  IMAD.IADD R36, R54, 0x1, R45 ;  /* 0x0000000136247824 */ /* 0x000fe200078e022d */
[----:B------:R-:W2:Y:S01]  /*6200*/  LDSM.16.MT88.4 R84, [R45+0xc000] ;  /* 0x00c000002d54783b */ /* 0x000ea20000004200 */
[----:B------:R-:W3:Y:S01]  /*6210*/  MUFU.EX2 R61, R61 ;  /* 0x0000003d003d7308 */ /* 0x000ee20000000800 */
[----:B------:R-:W-:Y:S01]  /*6220*/  FFMA.FTZ R54, R17, UR4, -R140 ;  /* 0x0000000411367c23 */ /* 0x000fe2000801088c */
[----:B------:R-:W-:Y:S01]  /*6230*/  FFMA.FTZ R55, R19, UR4, -R136 ;  /* 0x0000000413377c23 */ /* 0x000fe20008010888 */
[----:B------:R-:W4:Y:S01]  /*6240*/  LDSM.16.MT88.4 R92, [R36+0xc000] ;  /* 0x00c00000245c783b */ /* 0x000f220000004200 */
[--C-:B------:R-:W-:Y:S01]  /*6250*/  FFMA.FTZ R57, R23, UR4, -R140.reuse ;  /* 0x0000000417397c23 */ /* 0x100fe2000801088c */
[----:B------:R-:W-:Y:S01]  /*6260*/  FFMA.FTZ R53, R13, UR4, -R140 ;  /* 0x000000040d357c23 */ /* 0x000fe2000801088c */
[--C-:B------:R-:W-:Y:S01]  /*6270*/  FFMA.FTZ R56, R21, UR4, -R136.reuse ;  /* 0x0000000415387c23 */ /* 0x100fe20008010888 */
[----:B------:R-:W5:Y:S01]  /*6280*/  LDSM.16.MT88.4 R112, [R45+0x10000] ;  /* 0x010000002d70783b */ /* 0x000f620000004200 */
[----:B------:R-:W-:Y:S01]  /*6290*/  MUFU.EX2 R64, R64 ;  /* 0x0000004000407308 */ /* 0x000fe20000000800 */
[--C-:B------:R-:W-:Y:S01]  /*62a0*/  FFMA.FTZ R51, R49, UR4, -R136.reuse ;  /* 0x0000000431337c23 */ /* 0x100fe20008010888 */
[----:B------:R-:W-:Y:S01]  /*62b0*/  FFMA.FTZ R50, R15, UR4, -R136 ;  /* 0x000000040f327c23 */ /* 0x000fe20008010888 */
[----:B------:R-:W5:Y:S01]  /*62c0*/  LDSM.16.MT88.4 R4, [R36+0x10000] ;  /* 0x010000002404783b */ /* 0x000f620000004200 */
[----:B-1----:R-:W-:Y:S01]  /*62d0*/  F2FP.BF16.F32.PACK_AB R116, R65, R66 ;  /* 0x000000424174723e */ /* 0x002fe200000010ff */
[----:B------:R-:W-:Y:S01]  /*62e0*/  FFMA.FTZ R49, R47, UR4, -R140 ;  /* 0x000000042f317c23 */ /* 0x000fe2000801088c */
[--C-:B------:R-:W-:Y:S01]  /*62f0*/  FFMA.FTZ R42, R41, UR4, -R136.reuse ;  /* 0x00000004292a7c23 */ /* 0x100fe20008010888 */
[----:B------:R-:W1:Y:S01]  /*6300*/  LDSM.16.MT88.4 R16, [R138+0xc800] ;  /* 0x00c800008a10783b */ /* 0x000e620000004200 */
[----:B------:R-:W2:Y:S01]  /*6310*/  MUFU.EX2 R63, R63 ;  /* 0x0000003f003f7308 */ /* 0x000ea20000000800 */
[----:B---3--:R-:W-:Y:S01]  /*6320*/  F2FP.BF16.F32.PACK_AB R118, R61, R62 ;  /* 0x0000003e3d76723e */ /* 0x008fe200000010ff */
[--C-:B------:R-:W-:Y:S01]  /*6330*/  FFMA.FTZ R47, R31, UR4, -R136.reuse ;  /* 0x000000041f2f7c23 */ /* 0x100fe20008010888 */
[----:B------:R-:W3:Y:S01]  /*6340*/  LDSM.16.MT88.4 R20, [R138+0x10800] ;  /* 0x010800008a14783b */ /* 0x000ee20000004200 */
[--C-:B------:R-:W-:Y:S01]  /*6350*/  FFMA.FTZ R46, R29, UR4, -R136.reuse ;  /* 0x000000041d2e7c23 */ /* 0x100fe20008010888 */
[--C-:B------:R-:W-:Y:S01]  /*6360*/  FFMA.FTZ R41, R233, UR4, -R136.reuse ;  /* 0x00000004e9297c23 */ /* 0x100fe20008010888 */
[--C-:B------:R-:W-:Y:S01]  /*6370*/  FFMA.FTZ R142, R227, UR4, -R136.reuse ;  /* 0x00000004e38e7c23 */ /* 0x100fe20008010888 */
[----:B------:R-:W3:Y:S01]  /*6380*/  LDSM.16.MT88.4 R12, [R45+0xc800] ;  /* 0x00c800002d0c783b */ /* 0x000ee20000004200 */
[----:B------:R-:W-:Y:S01]  /*6390*/  MUFU.EX2 R60, R60 ;  /* 0x0000003c003c7308 */ /* 0x000fe20000000800 */
[--C-:B------:R-:W-:Y:S01]  /*63a0*/  FFMA.FTZ R144, R225, UR4, -R136.reuse ;  /* 0x00000004e1907c23 */ /* 0x100fe20008010888 */
[--C-:B------:R-:W-:Y:S01]  /*63b0*/  FFMA.FTZ R183, R183, UR4, -R136.reuse ;  /* 0x00000004b7b77c23 */ /* 0x100fe20008010888 */
[----:B------:R-:W-:Y:S01]  /*63c0*/  LDSM.16.MT88.4 R32, [R45+0x10800] ;  /* 0x010800002d20783b */ /* 0x000fe20000004200 */
[--C-:B------:R-:W-:Y:S01]  /*63d0*/  FFMA.FTZ R152, R207, UR4, -R136.reuse ;  /* 0x00000004cf987c23 */ /* 0x100fe20008010888 */
[--C-:B------:R-:W-:Y:S01]  /*63e0*/  FFMA.FTZ R187, R187, UR4, -R136.reuse ;  /* 0x00000004bbbb7c23 */ /* 0x100fe20008010888 */
[--C-:B------:R-:W-:Y:S01]  /*63f0*/  FFMA.FTZ R154, R185, UR4, -R136.reuse ;  /* 0x00000004b99a7c23 */ /* 0x100fe20008010888 */
[----:B------:R-:W-:Y:S01]  /*6400*/  LDSM.16.MT88.4 R28, [R138+0xd000] ;  /* 0x00d000008a1c783b */ /* 0x000fe20000004200 */
[----:B------:R-:W4:Y:S01]  /*6410*/  MUFU.EX2 R59, R59 ;  /* 0x0000003b003b7308 */ /* 0x000f220000000800 */
[----:B--2---:R-:W-:Y:S01]  /*6420*/  F2FP.BF16.F32.PACK_AB R117, R63, R64 ;  /* 0x000000403f75723e */ /* 0x004fe200000010ff */
[--C-:B------:R-:W-:Y:S01]  /*6430*/  FFMA.FTZ R181, R181, UR4, -R136.reuse ;  /* 0x00000004b5b57c23 */ /* 0x100fe20008010888 */
[--C-:B------:R-:W-:Y:S01]  /*6440*/  FFMA.FTZ R156, R179, UR4, -R136.reuse ;  /* 0x00000004b39c7c23 */ /* 0x100fe20008010888 */
[----:B------:R-:W-:Y:S01]  /*6450*/  FFMA.FTZ R177, R177, UR4, -R136 ;  /* 0x00000004b1b17c23 */ /* 0x000fe20008010888 */
[----:B------:R-:W-:Y:S01]  /*6460*/  FFMA.FTZ R165, R165, UR4, -R140 ;  /* 0x00000004a5a57c23 */ /* 0x000fe2000801088c */
[--C-:B------:R-:W-:Y:S01]  /*6470*/  FFMA.FTZ R162, R163, UR4, -R136.reuse ;  /* 0x00000004a3a27c23 */ /* 0x100fe20008010888 */
[--C-:B------:R-:W-:Y:S01]  /*6480*/  FFMA.FTZ R161, R161, UR4, -R136.reuse ;  /* 0x00000004a1a17c23 */ /* 0x100fe20008010888 */
[----:B------:R-:W-:Y:S01]  /*6490*/  MUFU.EX2 R58, R58 ;  /* 0x0000003a003a7308 */ /* 0x000fe20000000800 */
[--C-:B------:R-:W-:Y:S01]  /*64a0*/  FFMA.FTZ R159, R159, UR4, -R136.reuse ;  /* 0x000000049f9f7c23 */ /* 0x100fe20008010888 */
[--C-:B------:R-:W-:Y:S01]  /*64b0*/  FFMA.FTZ R164, R157, UR4, -R136.reuse ;  /* 0x000000049da47c23 */ /* 0x100fe20008010888 */
[----:B------:R-:W-:Y:S01]  /*64c0*/  FFMA.FTZ R139, R139, UR4, -R136 ;  /* 0x000000048b8b7c23 */ /* 0x000fe20008010888 */
[----:B------:R-:W-:Y:S01]  /*64d0*/  FADD.FTZ R65, R66, R65 ;  /* 0x0000004142417221 */ /* 0x000fe20000010000 */
[----:B------:R-:W-:-:S03]  /*64e0*/  FADD.FTZ R63, R64, R63 ;  /* 0x0000003f403f7221 */ /* 0x000fc60000010000 */
[----:B------:R-:W2:Y:S01]  /*64f0*/  MUFU.EX2 R57, R57 ;  /* 0x0000003900397308 */ /* 0x000ea20000000800 */
[----:B----4-:R-:W-:Y:S01]  /*6500*/  F2FP.BF16.F32.PACK_AB R119, R59, R60 ;  /* 0x0000003c3b77723e */ /* 0x010fe200000010ff */
[----:B------:R-:W-:Y:S01]  /*6510*/  FADD.FTZ R62, R62, R65 ;  /* 0x000000413e3e7221 */ /* 0x000fe20000010000 */
[----:B------:R-:W-:-:S03]  /*6520*/  FADD.FTZ R60, R60, R63 ;  /* 0x0000003f3c3c7221 */ /* 0x000fc60000010000 */
[----:B------:R-:W-:Y:S01]  /*6530*/  FADD.FTZ R61, R61, R62 ;  /* 0x0000003e3d3d7221 */ /* 0x000fe20000010000 */
[----:B------:R-:W-:Y:S01]  /*6540*/  FADD.FTZ R59, R59, R60 ;  /* 0x0000003c3b3b7221 */ /* 0x000fe20000010000 */
[----:B------:R-:W-:Y:S01]  /*6550*/  MUFU.EX2 R54, R54 ;  /* 0x0000003600367308 */ /* 0x000fe20000000800 */
[C---:B------:R-:W-:Y:S07]  /*6560*/  HMMA.16816.F32.BF16 R128, R116.reuse, R68, RZ ;  /* 0x000000447480723c */ /* 0x040fee00000418ff */
[----:B------:R-:W-:Y:S01]  /*6570*/  MUFU.EX2 R53, R53 ;  /* 0x0000003500357308 */ /* 0x000fe20000000800 */
[C---:B------:R-:W-:Y:S07]  /*6580*/  HMMA.16816.F32.BF16 R68, R116.reuse, R70, RZ ;  /* 0x000000467444723c */ /* 0x040fee00000418ff */
[----:B------:R-:W-:Y:S01]  /*6590*/  MUFU.EX2 R56, R56 ;  /* 0x0000003800387308 */ /* 0x000fe20000000800 */
[C---:B------:R-:W-:Y:S07]  /*65a0*/  HMMA.16816.F32.BF16 R72, R116.reuse, R76, RZ ;  /* 0x0000004c7448723c */ /* 0x040fee00000418ff */
[----:B------:R-:W4:Y:S01]  /*65b0*/  MUFU.EX2 R55, R55 ;  /* 0x0000003700377308 */ /* 0x000f220000000800 */
[C---:B------:R-:W-:Y:S07]  /*65c0*/  HMMA.16816.F32.BF16 R76, R116.reuse, R78, RZ ;  /* 0x0000004e744c723c */ /* 0x040fee00000418ff */
[----:B------:R-:W-:Y:S01]  /*65d0*/  MUFU.EX2 R51, R51 ;  /* 0x0000003300337308 */ /* 0x000fe20000000800 */
[C---:B------:R-:W-:Y:S07]  /*65e0*/  HMMA.16816.F32.BF16 R104, R116.reuse, R108, RZ ;  /* 0x0000006c7468723c */ /* 0x040fee00000418ff */
[----:B------:R-:W1:Y:S01]  /*65f0*/  MUFU.EX2 R50, R50 ;  /* 0x0000003200327308 */ /* 0x000e620000000800 */
[C---:B------:R-:W-:Y:S07]  /*6600*/  HMMA.16816.F32.BF16 R80, R116.reuse, R84, RZ ;  /* 0x000000547450723c */ /* 0x040fee00000418ff */
[----:B------:R-:W-:Y:S01]  /*6610*/  MUFU.EX2 R49, R49 ;  /* 0x0000003100317308 */ /* 0x000fe20000000800 */
[C---:B------:R-:W-:Y:S07]  /*6620*/  HMMA.16816.F32.BF16 R88, R116.reuse, R92, RZ ;  /* 0x0000005c7458723c */ /* 0x040fee00000418ff */
[----:B------:R-:W3:Y:S01]  /*6630*/  MUFU.EX2 R48, R48 ;  /* 0x0000003000307308 */ /* 0x000ee20000000800 */
[C---:B------:R-:W-:Y:S07]  /*6640*/  HMMA.16816.F32.BF16 R96, R116.reuse, R100, RZ ;  /* 0x000000647460723c */ /* 0x040fee00000418ff */
[----:B------:R-:W-:Y:S01]  /*6650*/  MUFU.EX2 R44, R44 ;  /* 0x0000002c002c7308 */ /* 0x000fe20000000800 */
[C---:B-----5:R-:W-:Y:S07]  /*6660*/  HMMA.16816.F32.BF16 R124, R116.reuse, R112, RZ ;  /* 0x00000070747c723c */ /* 0x060fee00000418ff */
[----:B------:R-:W-:Y:S01]  /*6670*/  MUFU.EX2 R43, R43 ;  /* 0x0000002b002b7308 */ /* 0x000fe20000000800 */
[C---:B------:R-:W-:Y:S07]  /*6680*/  HMMA.16816.F32.BF16 R108, R116.reuse, R110, RZ ;  /* 0x0000006e746c723c */ /* 0x040fee00000418ff */
[----:B------:R-:W-:Y:S01]  /*6690*/  MUFU.EX2 R47, R47 ;  /* 0x0000002f002f7308 */ /* 0x000fe20000000800 */
[C---:B------:R-:W-:Y:S07]  /*66a0*/  HMMA.16816.F32.BF16 R84, R116.reuse, R86, RZ ;  /* 0x000000567454723c */ /* 0x040fee00000418ff */
[----:B------:R-:W5:Y:S01]  /*66b0*/  MUFU.EX2 R46, R46 ;  /* 0x0000002e002e7308 */ /* 0x000f620000000800 */
[C---:B------:R-:W-:Y:S07]  /*66c0*/  HMMA.16816.F32.BF16 R92, R116.reuse, R94, RZ ;  /* 0x0000005e745c723c */ /* 0x040fee00000418ff */
[----:B------:R-:W-:Y:S01]  /*66d0*/  MUFU.EX2 R42, R42 ;  /* 0x0000002a002a7308 */ /* 0x000fe20000000800 */
[C---:B------:R-:W-:Y:S07]  /*66e0*/  HMMA.16816.F32.BF16 R100, R116.reuse, R102, RZ ;  /* 0x000000667464723c */ /* 0x040fee00000418ff */
[----:B------:R-:W5:Y:S01]  /*66f0*/  MUFU.EX2 R41, R41 ;  /* 0x0000002900297308 */ /* 0x000f620000000800 */
[C---:B------:R-:W-:Y:S07]  /*6700*/  HMMA.16816.F32.BF16 R112, R116.reuse, R114, RZ ;  /* 0x000000727470723c */ /* 0x040fee00000418ff */
[----:B------:R-:W-:Y:S01]  /*6710*/  MUFU.EX2 R40, R40 ;  /* 0x0000002800287308 */ /* 0x000fe20000000800 */
[----:B------:R-:W-:Y:S01]  /*6720*/  HMMA.16816.F32.BF16 R120, R116, R4, RZ ;  /* 0x000000047478723c */ /* 0x000fe200000418ff */
[----:B--2---:R-:W-:Y:S01]  /*6730*/  F2FP.BF16.F32.PACK_AB R4, R57, R58 ;  /* 0x0000003a3904723e */ /* 0x004fe200000010ff */
[----:B------:R-:W-:Y:S01]  /*6740*/  FADD.FTZ R58, R58, R61 ;  /* 0x0000003d3a3a7221 */ /* 0x000fe20000010000 */
[----:B----4-:R-:W-:-:S03]  /*6750*/  F2FP.BF16.F32.PACK_AB R5, R55, R56 ;  /* 0x000000383705723e */ /* 0x010fc600000010ff */
[----:B------:R-:W-:Y:S01]  /*6760*/  FADD.FTZ R57, R57, R58 ;  /* 0x0000003a39397221 */ /* 0x000fe20000010000 */
[----:B------:R-:W2:Y:S01]  /*6770*/  MUFU.EX2 R39, R39 ;  /* 0x0000002700277308 */ /* 0x000ea20000000800 */
[----:B------:R-:W-:Y:S01]  /*6780*/  HMMA.16816.F32.BF16 R116, R116, R6, RZ ;  /* 0x000000067474723c */ /* 0x000fe200000418ff */
[----:B------:R-:W-:Y:S01]  /*6790*/  F2FP.BF16.F32.PACK_AB R6, R53, R54 ;  /* 0x000000363506723e */ /* 0x000fe200000010ff */
[----:B------:R-:W-:Y:S01]  /*67a0*/  FADD.FTZ R54, R54, R57 ;  /* 0x0000003936367221 */ /* 0x000fe20000010000 */
[----:B-1----:R-:W-:-:S04]  /*67b0*/  F2FP.BF16.F32.PACK_AB R7, R50, R51 ;  /* 0x000000333207723e */ /* 0x002fc800000010ff */
[----:B------:R-:W-:Y:S03]  /*67c0*/  MUFU.EX2 R38, R38 ;  /* 0x0000002600267308 */ /* 0x000fe60000000800 */
[C---:B------:R-:W-:Y:S05]  /*67d0*/  HMMA.16816.F32.BF16 R128, R4.reuse, R8, R128 ;  /* 0x000000080480723c */ /* 0x040fea0000041880 */
[----:B------:R-:W-:Y:S03]  /*67e0*/  MUFU.EX2 R37, R37 ;  /* 0x0000002500257308 */ /* 0x000fe60000000800 */
[C---:B------:R-:W-:Y:S01]  /*67f0*/  HMMA.16816.F32.BF16 R68, R4.reuse, R10, R68 ;  /* 0x0000000a0444723c */ /* 0x040fe20000041844 */
[----:B------:R-:W1:Y:S04]  /*6800*/  LDSM.16.MT88.4 R8, [R36+0x10800] ;  /* 0x010800002408783b */ /* 0x000e680000004200 */
[----:B------:R-:W-:Y:S03]  /*6810*/  MUFU.EX2 R142, R142 ;  /* 0x0000008e008e7308 */ /* 0x000fe60000000800 */
[C---:B------:R-:W-:Y:S05]  /*6820*/  HMMA.16816.F32.BF16 R72, R4.reuse, R16, R72 ;  /* 0x000000100448723c */ /* 0x040fea0000041848 */
[----:B------:R-:W-:Y:S03]  /*6830*/  MUFU.EX2 R144, R144 ;  /* 0x0000009000907308 */ /* 0x000fe60000000800 */
[C---:B------:R-:W-:Y:S01]  /*6840*/  HMMA.16816.F32.BF16 R76, R4.reuse, R18, R76 ;  /* 0x00000012044c723c */ /* 0x040fe2000004184c */
[----:B------:R-:W4:Y:S04]  /*6850*/  LDSM.16.MT88.4 R16, [R36+0xc800] ;  /* 0x00c800002410783b */ /* 0x000f280000004200 */
[----:B------:R-:W-:Y:S03]  /*6860*/  MUFU.EX2 R146, R146 ;  /* 0x0000009200927308 */ /* 0x000fe60000000800 */
[C---:B---3--:R-:W-:Y:S05]  /*6870*/  HMMA.16816.F32.BF16 R104, R4.reuse, R20, R104 ;  /* 0x000000140468723c */ /* 0x048fea0000041868 */
[----:B------:R-:W-:Y:S03]  /*6880*/  MUFU.EX2 R173, R173 ;  /* 0x000000ad00ad7308 */ /* 0x000fe60000000800 */
[C---:B------:R-:W-:Y:S01]  /*6890*/  HMMA.16816.F32.BF16 R108, R4.reuse, R22, R108 ;  /* 0x00000016046c723c */ /* 0x040fe2000004186c */
[----:B------:R-:W-:Y:S04]  /*68a0*/  LDSM.16.MT88.4 R20, [R67+0xd000] ;  /* 0x00d000004314783b */ /* 0x000fe80000004200 */
[----:B------:R-:W-:Y:S03]  /*68b0*/  MUFU.EX2 R175, R175 ;  /* 0x000000af00af7308 */ /* 0x000fe60000000800 */
[C---:B------:R-:W-:Y:S05]  /*68c0*/  HMMA.16816.F32.BF16 R80, R4.reuse, R12, R80 ;  /* 0x0000000c0450723c */ /* 0x040fea0000041850 */
[----:B------:R-:W-:Y:S03]  /*68d0*/  MUFU.EX2 R183, R183 ;  /* 0x000000b700b77308 */ /* 0x000fe60000000800 */
[C---:B------:R-:W-:Y:S01]  /*68e0*/  HMMA.16816.F32.BF16 R84, R4.reuse, R14, R84 ;  /* 0x0000000e0454723c */ /* 0x040fe20000041854 */
[----:B------:R-:W3:Y:S04]  /*68f0*/  LDSM.16.MT88.4 R12, [R138+0x11000] ;  /* 0x011000008a0c783b */ /* 0x000ee80000004200 */
[----:B------:R-:W-:Y:S03]  /*6900*/  MUFU.EX2 R152, R152 ;  /* 0x0000009800987308 */ /* 0x000fe60000000800 */
[C---:B-1----:R-:W-:Y:S05]  /*6910*/  HMMA.16816.F32.BF16 R120, R4.reuse, R8, R120 ;  /* 0x000000080478723c */ /* 0x042fea0000041878 */
[----:B------:R-:W-:Y:S03]  /*6920*/  MUFU.EX2 R187, R187 ;  /* 0x000000bb00bb7308 */ /* 0x000fe60000000800 */
[C---:B------:R-:W-:Y:S01]  /*6930*/  HMMA.16816.F32.BF16 R116, R4.reuse, R10, R116 ;  /* 0x0000000a0474723c */ /* 0x040fe20000041874 */
[----:B------:R-:W1:Y:S04]  /*6940*/  LDSM.16.MT88.4 R8, [R36+0xd000] ;  /* 0x00d000002408783b */ /* 0x000e680000004200 */
[----:B------:R-:W-:Y:S03]  /*6950*/  MUFU.EX2 R154, R154 ;  /* 0x0000009a009a7308 */ /* 0x000fe60000000800 */
[C---:B----4-:R-:W-:Y:S05]  /*6960*/  HMMA.16816.F32.BF16 R88, R4.reuse, R16, R88 ;  /* 0x000000100458723c */ /* 0x050fea0000041858 */
[----:B------:R-:W-:Y:S03]  /*6970*/  MUFU.EX2 R181, R181 ;  /* 0x000000b500b57308 */ /* 0x000fe60000000800 */
[C---:B------:R-:W-:Y:S01]  /*6980*/  HMMA.16816.F32.BF16 R92, R4.reuse, R18, R92 ;  /* 0x00000012045c723c */ /* 0x040fe2000004185c */
[----:B------:R-:W4:Y:S04]  /*6990*/  LDSM.16.MT88.4 R16, [R45+0xd000] ;  /* 0x00d000002d10783b */ /* 0x000f280000004200 */
[----:B------:R-:W-:Y:S03]  /*69a0*/  MUFU.EX2 R156, R156 ;  /* 0x0000009c009c7308 */ /* 0x000fe60000000800 */
[----:B------:R-:W-:Y:S01]  /*69b0*/  HMMA.16816.F32.BF16 R96, R4, R148, R96 ;  /* 0x000000940460723c */ /* 0x000fe20000041860 */
[----:B------:R-:W-:Y:S01]  /*69c0*/  FFMA.FTZ R149, R223, UR4, -R136 ;  /* 0x00000004df957c23 */ /* 0x000fe20008010888 */
[--C-:B------:R-:W-:Y:S01]  /*69d0*/  FFMA.FTZ R148, R213, UR4, -R140.reuse ;  /* 0x00000004d5947c23 */ /* 0x100fe2000801088c */
[----:B------:R-:W-:-:S02]  /*69e0*/  FFMA.FTZ R223, R145, UR4, -R140 ;  /* 0x0000000491df7c23 */ /* 0x000fc4000801088c */
[----:B------:R-:W-:Y:S03]  /*69f0*/  MUFU.EX2 R177, R177 ;  /* 0x000000b100b17308 */ /* 0x000fe60000000800 */
[C---:B------:R-:W-:Y:S01]  /*6a00*/  HMMA.16816.F32.BF16 R100, R4.reuse, R150, R100 ;  /* 0x000000960464723c */ /* 0x040fe20000041864 */
[--C-:B------:R-:W-:Y:S01]  /*6a10*/  FFMA.FTZ R151, R221, UR4, -R136.reuse ;  /* 0x00000004dd977c23 */ /* 0x100fe20008010888 */
[----:B------:R-:W-:Y:S01]  /*6a20*/  FFMA.FTZ R150, R211, UR4, -R136 ;  /* 0x00000004d3967c23 */ /* 0x000fe20008010888 */
[----:B------:R-:W-:Y:S02]  /*6a30*/  IMAD.MOV.U32 R211, RZ, RZ, -0x1 ;  /* 0xffffffffffd37424 */ /* 0x000fe400078e00ff */
[----:B------:R-:W2:Y:S03]  /*6a40*/  MUFU.EX2 R149, R149 ;  /* 0x0000009500957308 */ /* 0x000ea60000000800 */
[C---:B------:R-:W-:Y:S05]  /*6a50*/  HMMA.16816.F32.BF16 R124, R4.reuse, R32, R124 ;  /* 0x00000020047c723c */ /* 0x040fea000004187c */
[----:B------:R-:W2:Y:S03]  /*6a60*/  MUFU.EX2 R151, R151 ;  /* 0x0000009700977308 */ /* 0x000ea60000000800 */
[----:B------:R-:W-:Y:S01]  /*6a70*/  HMMA.16816.F32.BF16 R112, R4, R34, R112 ;  /* 0x000000220470723c */ /* 0x000fe20000041870 */
[----:B------:R-:W-:Y:S01]  /*6a80*/  F2FP.BF16.F32.PACK_AB R4, R48, R49 ;  /* 0x000000313004723e */ /* 0x000fe200000010ff */
[----:B------:R-:W-:Y:S01]  /*6a90*/  LDSM.16.MT88.4 R32, [R45+0x11000] ;  /* 0x011000002d20783b */ /* 0x000fe20000004200 */
[----:B-----5:R-:W-:-:S02]  /*6aa0*/  F2FP.BF16.F32.PACK_AB R5, R46, R47 ;  /* 0x0000002f2e05723e */ /* 0x020fc400000010ff */
[----:B------:R-:W-:Y:S01]  /*6ab0*/  F2FP.BF16.F32.PACK_AB R6, R43, R44 ;  /* 0x0000002c2b06723e */ /* 0x000fe200000010ff */
[----:B------:R-:W-:Y:S01]  /*6ac0*/  MUFU.EX2 R148, R148 ;  /* 0x0000009400947308 */ /* 0x000fe20000000800 */
[----:B------:R-:W-:-:S07]  /*6ad0*/  F2FP.BF16.F32.PACK_AB R7, R41, R42 ;  /* 0x0000002a2907723e */ /* 0x000fce00000010ff */
[C---:B---3--:R-:W-:Y:S01]  /*6ae0*/  HMMA.16816.F32.BF16 R104, R4.reuse, R12, R104 ;  /* 0x0000000c0468723c */ /* 0x048fe20000041868 */
[----:B------:R-:W3:Y:S07]  /*6af0*/  MUFU.EX2 R150, R150 ;  /* 0x0000009600967308 */ /* 0x000eee0000000800 */
[C---:B------:R-:W-:Y:S01]  /*6b00*/  HMMA.16816.F32.BF16 R108, R4.reuse, R14, R108 ;  /* 0x0000000e046c723c */ /* 0x040fe2000004186c */
[----:B------:R-:W5:Y:S01]  /*6b10*/  LDSM.16.MT88.4 R12, [R67+0x11000] ;  /* 0x01100000430c783b */ /* 0x000f620000004200 */
[----:B------:R-:W-:Y:S06]  /*6b20*/  MUFU.EX2 R158, R158 ;  /* 0x0000009e009e7308 */ /* 0x000fec0000000800 */
[C---:B------:R-:W-:Y:S02]  /*6b30*/  HMMA.16816.F32.BF16 R128, R4.reuse, R20, R128 ;  /* 0x000000140480723c */ /* 0x040fe40000041880 */
[----:B------:R-:W-:Y:S06]  /*6b40*/  MUFU.EX2 R169, R169 ;  /* 0x000000a900a97308 */ /* 0x000fec0000000800 */
[C---:B------:R-:W-:Y:S01]  /*6b50*/  HMMA.16816.F32.BF16 R68, R4.reuse, R22, R68 ;  /* 0x000000160444723c */ /* 0x040fe20000041844 */
[----:B------:R-:W2:Y:S01]  /*6b60*/  LDSM.16.MT88.4 R20, [R36+0x11000] ;  /* 0x011000002414783b */ /* 0x000ea20000004200 */
[----:B------:R-:W-:Y:S06]  /*6b70*/  MUFU.EX2 R160, R160 ;  /* 0x000000a000a07308 */ /* 0x000fec0000000800 */
[C---:B-1----:R-:W-:Y:S02]  /*6b80*/  HMMA.16816.F32.BF16 R88, R4.reuse, R8, R88 ;  /* 0x000000080458723c */ /* 0x042fe40000041858 */
[----:B------:R-:W-:Y:S06]  /*6b90*/  MUFU.EX2 R165, R165 ;  /* 0x000000a500a57308 */ /* 0x000fec0000000800 */
[C---:B------:R-:W-:Y:S01]  /*6ba0*/  HMMA.16816.F32.BF16 R92, R4.reuse, R10, R92 ;  /* 0x0000000a045c723c */ /* 0x040fe2000004185c */
[----:B------:R-:W1:Y:S01]  /*6bb0*/  LDSM.16.MT88.4 R8, [R67+0xd800] ;  /* 0x00d800004308783b */ /* 0x000e620000004200 */
[----:B------:R-:W-:Y:S06]  /*6bc0*/  MUFU.EX2 R162, R162 ;  /* 0x000000a200a27308 */ /* 0x000fec0000000800 */
[C---:B----4-:R-:W-:Y:S02]  /*6bd0*/  HMMA.16816.F32.BF16 R80, R4.reuse, R16, R80 ;  /* 0x000000100450723c */ /* 0x050fe40000041850 */
[----:B------:R-:W-:Y:S06]  /*6be0*/  MUFU.EX2 R161, R161 ;  /* 0x000000a100a17308 */ /* 0x000fec0000000800 */
[C---:B------:R-:W-:Y:S01]  /*6bf0*/  HMMA.16816.F32.BF16 R84, R4.reuse, R18, R84 ;  /* 0x000000120454723c */ /* 0x040fe20000041854 */
[----:B------:R-:W4:Y:S01]  /*6c00*/  LDSM.16.MT88.4 R16, [R138+0xd800] ;  /* 0x00d800008a10783b */ /* 0x000f220000004200 */
[----:B------:R-:W-:Y:S06]  /*6c10*/  MUFU.EX2 R159, R159 ;  /* 0x0000009f009f7308 */ /* 0x000fec0000000800 */
[C---:B------:R-:W-:Y:S02]  /*6c20*/  HMMA.16816.F32.BF16 R72, R4.reuse, R28, R72 ;  /* 0x0000001c0448723c */ /* 0x040fe40000041848 */
[----:B------:R-:W-:Y:S06]  /*6c30*/  MUFU.EX2 R164, R164 ;  /* 0x000000a400a47308 */ /* 0x000fec0000000800 */
[C---:B------:R-:W-:Y:S01]  /*6c40*/  HMMA.16816.F32.BF16 R76, R4.reuse, R30, R76 ;  /* 0x0000001e044c723c */ /* 0x040fe2000004184c */
[----:B------:R-:W-:Y:S01]  /*6c50*/  LDSM.16.MT88.4 R28, [R138+0x11800] ;  /* 0x011800008a1c783b */ /* 0x000fe20000004200 */
[----:B------:R-:W-:Y:S06]  /*6c60*/  MUFU.EX2 R223, R223 ;  /* 0x000000df00df7308 */ /* 0x000fec0000000800 */
[C---:B-----5:R-:W-:Y:S02]  /*6c70*/  HMMA.16816.F32.BF16 R96, R4.reuse, R12, R96 ;  /* 0x0000000c0460723c */ /* 0x060fe40000041860 */
[----:B------:R-:W-:Y:S06]  /*6c80*/  MUFU.EX2 R139, R139 ;  /* 0x0000008b008b7308 */ /* 0x000fec0000000800 */
[C---:B------:R-:W-:Y:S01]  /*6c90*/  HMMA.16816.F32.BF16 R100, R4.reuse, R14, R100 ;  /* 0x0000000e0464723c */ /* 0x040fe20000041864 */
[----:B------:R-:W5:Y:S07]  /*6ca0*/  LDSM.16.MT88.4 R12, [R45+0xd800] ;  /* 0x00d800002d0c783b */ /* 0x000f6e0000004200 */
[C---:B------:R-:W-:Y:S08]  /*6cb0*/  HMMA.16816.F32.BF16 R124, R4.reuse, R32, R124 ;  /* 0x00000020047c723c */ /* 0x040ff0000004187c */
[C---:B------:R-:W-:Y:S01]  /*6cc0*/  HMMA.16816.F32.BF16 R112, R4.reuse, R34, R112 ;  /* 0x000000220470723c */ /* 0x040fe20000041870 */
[----:B------:R-:W-:Y:S07]  /*6cd0*/  LDSM.16.MT88.4 R32, [R138+0xe000] ;  /* 0x00e000008a20783b */ /* 0x000fee0000004200 */
[C---:B--2---:R-:W-:Y:S08]  /*6ce0*/  HMMA.16816.F32.BF16 R120, R4.reuse, R20, R120 ;  /* 0x000000140478723c */ /* 0x044ff00000041878 */
[----:B------:R-:W-:Y:S01]  /*6cf0*/  HMMA.16816.F32.BF16 R116, R4, R22, R116 ;  /* 0x000000160474723c */ /* 0x000fe20000041874 */
[----:B------:R-:W-:Y:S01]  /*6d00*/  F2FP.BF16.F32.PACK_AB R4, R39, R40 ;  /* 0x000000282704723e */ /* 0x000fe200000010ff */
[----:B------:R-:W2:Y:S01]  /*6d10*/  LDSM.16.MT88.4 R20, [R36+0xd800] ;  /* 0x00d800002414783b */ /* 0x000ea20000004200 */
[----:B------:R-:W-:-:S02]  /*6d20*/  F2FP.BF16.F32.PACK_AB R5, R149, R142 ;  /* 0x0000008e9505723e */ /* 0x000fc400000010ff */
[----:B------:R-:W-:Y:S02]  /*6d30*/  F2FP.BF16.F32.PACK_AB R6, R37, R38 ;  /* 0x000000262506723e */ /* 0x000fe400000010ff */
[----:B------:R-:W-:-:S07]  /*6d40*/  F2FP.BF16.F32.PACK_AB R7, R151, R144 ;  /* 0x000000909707723e */ /* 0x000fce00000010ff */
[C---:B-1----:R-:W-:Y:S08]  /*6d50*/  HMMA.16816.F32.BF16 R128, R4.reuse, R8, R128 ;  /* 0x000000080480723c */ /* 0x042ff00000041880 */
[C---:B------:R-:W-:Y:S01]  /*6d60*/  HMMA.16816.F32.BF16 R68, R4.reuse, R10, R68 ;  /* 0x0000000a0444723c */ /* 0x040fe20000041844 */
[----:B------:R-:W1:Y:S07]  /*6d70*/  LDSM.16.MT88.4 R8, [R45+0x11800] ;  /* 0x011800002d08783b */ /* 0x000e6e0000004200 */
[C---:B----4-:R-:W-:Y:S08]  /*6d80*/  HMMA.16816.F32.BF16 R72, R4.reuse, R16, R72 ;  /* 0x000000100448723c */ /* 0x050ff00000041848 */
[C---:B------:R-:W-:Y:S01]  /*6d90*/  HMMA.16816.F32.BF16 R76, R4.reuse, R18, R76 ;  /* 0x00000012044c723c */ /* 0x040fe2000004184c */
[----:B------:R-:W4:Y:S07]  /*6da0*/  LDSM.16.MT88.4 R16, [R67+0x11800] ;  /* 0x011800004310783b */ /* 0x000f2e0000004200 */
[C---:B-----5:R-:W-:Y:S08]  /*6db0*/  HMMA.16816.F32.BF16 R80, R4.reuse, R12, R80 ;  /* 0x0000000c0450723c */ /* 0x060ff00000041850 */
[C---:B------:R-:W-:Y:S01]  /*6dc0*/  HMMA.16816.F32.BF16 R84, R4.reuse, R14, R84 ;  /* 0x0000000e0454723c */ /* 0x040fe20000041854 */
[----:B------:R-:W5:Y:S07]  /*6dd0*/  LDSM.16.MT88.4 R12, [R36+0x11800] ;  /* 0x01180000240c783b */ /* 0x000f6e0000004200 */
[C---:B--2---:R-:W-:Y:S08]  /*6de0*/  HMMA.16816.F32.BF16 R88, R4.reuse, R20, R88 ;  /* 0x000000140458723c */ /* 0x044ff00000041858 */
[C---:B-1----:R-:W-:Y:S08]  /*6df0*/  HMMA.16816.F32.BF16 R124, R4.reuse, R8, R124 ;  /* 0x00000008047c723c */ /* 0x042ff0000004187c */
[C---:B------:R-:W-:Y:S01]  /*6e00*/  HMMA.16816.F32.BF16 R112, R4.reuse, R10, R112 ;  /* 0x0000000a0470723c */ /* 0x040fe20000041870 */
[----:B------:R-:W1:Y:S07]  /*6e10*/  LDSM.16.MT88.4 R8, [R45+0xe000] ;  /* 0x00e000002d08783b */ /* 0x000e6e0000004200 */
[C---:B----4-:R-:W-:Y:S08]  /*6e20*/  HMMA.16816.F32.BF16 R96, R4.reuse, R16, R96 ;  /* 0x000000100460723c */ /* 0x050ff00000041860 */
[C---:B------:R-:W-:Y:S01]  /*6e30*/  HMMA.16816.F32.BF16 R100, R4.reuse, R18, R100 ;  /* 0x000000120464723c */ /* 0x040fe20000041864 */
[----:B------:R-:W2:Y:S07]  /*6e40*/  LDSM.16.MT88.4 R16, [R36+0xe000] ;  /* 0x00e000002410783b */ /* 0x000eae0000004200 */
[C---:B------:R-:W-:Y:S01]  /*6e50*/  HMMA.16816.F32.BF16 R92, R4.reuse, R22, R92 ;  /* 0x00000016045c723c */ /* 0x040fe2000004185c */
[----:B------:R-:W4:Y:S07]  /*6e60*/  LDSM.16.MT88.4 R20, [R67+0xe000] ;  /* 0x00e000004314783b */ /* 0x000f2e0000004200 */
[C---:B------:R-:W-:Y:S08]  /*6e70*/  HMMA.16816.F32.BF16 R104, R4.reuse, R28, R104 ;  /* 0x0000001c0468723c */ /* 0x040ff00000041868 */
[C---:B------:R-:W-:Y:S01]  /*6e80*/  HMMA.16816.F32.BF16 R108, R4.reuse, R30, R108 ;  /* 0x0000001e046c723c */ /* 0x040fe2000004186c */
[----:B------:R-:W-:Y:S07]  /*6e90*/  LDSM.16.MT88.4 R28, [R138+0x12000] ;  /* 0x012000008a1c783b */ /* 0x000fee0000004200 */
[C---:B-----5:R-:W-:Y:S08]  /*6ea0*/  HMMA.16816.F32.BF16 R120, R4.reuse, R12, R120 ;  /* 0x0000000c0478723c */ /* 0x060ff00000041878 */
[----:B------:R-:W-:Y:S01]  /*6eb0*/  HMMA.16816.F32.BF16 R116, R4, R14, R116 ;  /* 0x0000000e0474723c */ /* 0x000fe20000041874 */
[----:B------:R-:W-:Y:S01]  /*6ec0*/  F2FP.BF16.F32.PACK_AB R4, R173, R146 ;  /* 0x00000092ad04723e */ /* 0x000fe200000010ff */
[----:B------:R-:W5:Y:S01]  /*6ed0*/  LDSM.16.MT88.4 R12, [R67+0x12000] ;  /* 0x01200000430c783b */ /* 0x000f620000004200 */
[----:B---3--:R-:W-:-:S02]  /*6ee0*/  F2FP.BF16.F32.PACK_AB R5, R183, R150 ;  /* 0x00000096b705723e */ /* 0x008fc400000010ff */
[----:B------:R-:W-:Y:S02]  /*6ef0*/  F2FP.BF16.F32.PACK_AB R6, R175, R148 ;  /* 0x00000094af06723e */ /* 0x000fe400000010ff */
[----:B------:R-:W-:-:S07]  /*6f00*/  F2FP.BF16.F32.PACK_AB R7, R187, R152 ;  /* 0x00000098bb07723e */ /* 0x000fce00000010ff */
[C---:B-1----:R-:W-:Y:S08]  /*6f10*/  HMMA.16816.F32.BF16 R80, R4.reuse, R8, R80 ;  /* 0x000000080450723c */ /* 0x042ff00000041850 */
[C---:B------:R-:W-:Y:S01]  /*6f20*/  HMMA.16816.F32.BF16 R84, R4.reuse, R10, R84 ;  /* 0x0000000a0454723c */ /* 0x040fe20000041854 */
[----:B------:R-:W1:Y:S07]  /*6f30*/  LDSM.16.MT88.4 R8, [R45+0x12000] ;  /* 0x012000002d08783b */ /* 0x000e6e0000004200 */
[C---:B--2---:R-:W-:Y:S08]  /*6f40*/  HMMA.16816.F32.BF16 R88, R4.reuse, R16, R88 ;  /* 0x000000100458723c */ /* 0x044ff00000041858 */
[C---:B------:R-:W-:Y:S01]  /*6f50*/  HMMA.16816.F32.BF16 R92, R4.reuse, R18, R92 ;  /* 0x00000012045c723c */ /* 0x040fe2000004185c */
[----:B------:R-:W2:Y:S07]  /*6f60*/  LDSM.16.MT88.4 R16, [R36+0x12000] ;  /* 0x012000002410783b */ /* 0x000eae0000004200 */
[C---:B----4-:R-:W-:Y:S08]  /*6f70*/  HMMA.16816.F32.BF16 R128, R4.reuse, R20, R128 ;  /* 0x000000140480723c */ /* 0x050ff00000041880 */
[C---:B------:R-:W-:Y:S01]  /*6f80*/  HMMA.16816.F32.BF16 R68, R4.reuse, R22, R68 ;  /* 0x000000160444723c */ /* 0x040fe20000041844 */
[----:B------:R-:W-:Y:S07]  /*6f90*/  LDSM.16.MT88.4 R20, [R67+0xe800] ;  /* 0x00e800004314783b */ /* 0x000fee0000004200 */
[C---:B-----5:R-:W-:Y:S08]  /*6fa0*/  HMMA.16816.F32.BF16 R96, R4.reuse, R12, R96 ;  /* 0x0000000c0460723c */ /* 0x060ff00000041860 */
[C---:B------:R-:W-:Y:S01]  /*6fb0*/  HMMA.16816.F32.BF16 R100, R4.reuse, R14, R100 ;  /* 0x0000000e0464723c */ /* 0x040fe20000041864 */
[----:B------:R-:W3:Y:S07]  /*6fc0*/  LDSM.16.MT88.4 R12, [R138+0x12800] ;  /* 0x012800008a0c783b */ /* 0x000eee0000004200 */
[C---:B-1----:R-:W-:Y:S08]  /*6fd0*/  HMMA.16816.F32.BF16 R124, R4.reuse, R8, R124 ;  /* 0x00000008047c723c */ /* 0x042ff0000004187c */
[C---:B------:R-:W-:Y:S01]  /*6fe0*/  HMMA.16816.F32.BF16 R112, R4.reuse, R10, R112 ;  /* 0x0000000a0470723c */ /* 0x040fe20000041870 */
[----:B------:R-:W1:Y:S07]  /*6ff0*/  LDSM.16.MT88.4 R8, [R45+0xe800] ;  /* 0x00e800002d08783b */ /* 0x000e6e0000004200 */
[----:B------:R-:W-:Y:S01]  /*7000*/  HMMA.16816.F32.BF16 R72, R4, R32, R72 ;  /* 0x000000200448723c */ /* 0x000fe20000041848 */
[--C-:B------:R-:W-:Y:S01]  /*7010*/  FFMA.FTZ R32, R195, UR4, -R140.reuse ;  /* 0x00000004c3207c23 */ /* 0x100fe2000801088c */
[----:B------:R-:W-:-:S05]  /*7020*/  FFMA.FTZ R33, R193, UR4, -R140 ;  /* 0x00000004c1217c23 */ /* 0x000fca000801088c */
[----:B------:R-:W-:Y:S01]  /*7030*/  MUFU.EX2 R32, R32 ;  /* 0x0000002000207308 */ /* 0x000fe20000000800 */
[----:B------:R-:W-:Y:S01]  /*7040*/  HMMA.16816.F32.BF16 R76, R4, R34, R76 ;  /* 0x00000022044c723c */ /* 0x000fe2000004184c */
[--C-:B------:R-:W-:Y:S01]  /*7050*/  FFMA.FTZ R34, R191, UR4, -R140.reuse ;  /* 0x00000004bf227c23 */ /* 0x100fe2000801088c */
[----:B------:R-:W-:-:S05]  /*7060*/  FFMA.FTZ R35, R189, UR4, -R140 ;  /* 0x00000004bd237c23 */ /* 0x000fca000801088c */
[----:B------:R-:W4:Y:S01]  /*7070*/  MUFU.EX2 R33, R33 ;  /* 0x0000002100217308 */ /* 0x000f220000000800 */
[C---:B--2---:R-:W-:Y:S07]  /*7080*/  HMMA.16816.F32.BF16 R120, R4.reuse, R16, R120 ;  /* 0x000000100478723c */ /* 0x044fee0000041878 */
[----:B------:R-:W-:Y:S01]  /*7090*/  MUFU.EX2 R34, R34 ;  /* 0x0000002200227308 */ /* 0x000fe20000000800 */
[C---:B------:R-:W-:Y:S01]  /*70a0*/  HMMA.16816.F32.BF16 R116, R4.reuse, R18, R116 ;  /* 0x000000120474723c */ /* 0x040fe20000041874 */
[----:B------:R-:W2:Y:S06]  /*70b0*/  LDSM.16.MT88.4 R16, [R36+0xe800] ;  /* 0x00e800002410783b */ /* 0x000eac0000004200 */
[----:B------:R-:W5:Y:S01]  /*70c0*/  MUFU.EX2 R35, R35 ;  /* 0x0000002300237308 */ /* 0x000f620000000800 */
[C---:B------:R-:W-:Y:S08]  /*70d0*/  HMMA.16816.F32.BF16 R104, R4.reuse, R28, R104 ;  /* 0x0000001c0468723c */ /* 0x040ff00000041868 */
[----:B------:R-:W-:Y:S01]  /*70e0*/  HMMA.16816.F32.BF16 R108, R4, R30, R108 ;  /* 0x0000001e046c723c */ /* 0x000fe2000004186c */
[----:B----4-:R-:W-:Y:S01]  /*70f0*/  F2FP.BF16.F32.PACK_AB R4, R33, R32 ;  /* 0x000000202104723e */ /* 0x010fe200000010ff */
[----:B------:R-:W-:Y:S01]  /*7100*/  LDSM.16.MT88.4 R28, [R138+0xe800] ;  /* 0x00e800008a1c783b */ /* 0x000fe20000004200 */
[----:B------:R-:W-:-:S02]  /*7110*/  F2FP.BF16.F32.PACK_AB R5, R181, R154 ;  /* 0x0000009ab505723e */ /* 0x000fc400000010ff */
[----:B------:R-:W-:Y:S02]  /*7120*/  F2FP.BF16.F32.PACK_AB R7, R177, R156 ;  /* 0x0000009cb107723e */ /* 0x000fe400000010ff */
[----:B-----5:R-:W-:-:S07]  /*7130*/  F2FP.BF16.F32.PACK_AB R6, R35, R34 ;  /* 0x000000222306723e */ /* 0x020fce00000010ff */
[C---:B---3--:R-:W-:Y:S08]  /*7140*/  HMMA.16816.F32.BF16 R104, R4.reuse, R12, R104 ;  /* 0x0000000c0468723c */ /* 0x048ff00000041868 */
[C---:B------:R-:W-:Y:S01]  /*7150*/  HMMA.16816.F32.BF16 R108, R4.reuse, R14, R108 ;  /* 0x0000000e046c723c */ /* 0x040fe2000004186c */
[----:B------:R-:W3:Y:S07]  /*7160*/  LDSM.16.MT88.4 R12, [R67+0x12800] ;  /* 0x01280000430c783b */ /* 0x000eee0000004200 */
[C---:B------:R-:W-:Y:S08]  /*7170*/  HMMA.16816.F32.BF16 R128, R4.reuse, R20, R128 ;  /* 0x000000140480723c */ /* 0x040ff00000041880 */
[C---:B------:R-:W-:Y:S01]  /*7180*/  HMMA.16816.F32.BF16 R68, R4.reuse, R22, R68 ;  /* 0x000000160444723c */ /* 0x040fe20000041844 */
[----:B------:R-:W4:Y:S07]  /*7190*/  LDSM.16.MT88.4 R20, [R45+0x12800] ;  /* 0x012800002d14783b */ /* 0x000f2e0000004200 */
[C---:B-1----:R-:W-:Y:S08]  /*71a0*/  HMMA.16816.F32.BF16 R80, R4.reuse, R8, R80 ;  /* 0x000000080450723c */ /* 0x042ff00000041850 */
[C---:B------:R-:W-:Y:S01]  /*71b0*/  HMMA.16816.F32.BF16 R84, R4.reuse, R10, R84 ;  /* 0x0000000a0454723c */ /* 0x040fe20000041854 */
[----:B------:R-:W1:Y:S07]  /*71c0*/  LDSM.16.MT88.4 R8, [R36+0x12800] ;  /* 0x012800002408783b */ /* 0x000e6e0000004200 */
[C---:B--2---:R-:W-:Y:S08]  /*71d0*/  HMMA.16816.F32.BF16 R88, R4.reuse, R16, R88 ;  /* 0x000000100458723c */ /* 0x044ff00000041858 */
[C---:B------:R-:W-:Y:S01]  /*71e0*/  HMMA.16816.F32.BF16 R92, R4.reuse, R18, R92 ;  /* 0x00000012045c723c */ /* 0x040fe2000004185c */
[----:B------:R-:W2:Y:S07]  /*71f0*/  LDSM.16.MT88.4 R16, [R138+0x13000] ;  /* 0x013000008a10783b */ /* 0x000eae0000004200 */
[C---:B---3--:R-:W-:Y:S08]  /*7200*/  HMMA.16816.F32.BF16 R96, R4.reuse, R12, R96 ;  /* 0x0000000c0460723c */ /* 0x048ff00000041860 */
[C---:B------:R-:W-:Y:S01]  /*7210*/  HMMA.16816.F32.BF16 R100, R4.reuse, R14, R100 ;  /* 0x0000000e0464723c */ /* 0x040fe20000041864 */
[----:B------:R-:W3:Y:S07]  /*7220*/  LDSM.16.MT88.4 R12, [R67+0xf000] ;  /* 0x00f00000430c783b */ /* 0x000eee0000004200 */
[C---:B----4-:R-:W-:Y:S08]  /*7230*/  HMMA.16816.F32.BF16 R124, R4.reuse, R20, R124 ;  /* 0x00000014047c723c */ /* 0x050ff0000004187c */
[C---:B------:R-:W-:Y:S01]  /*7240*/  HMMA.16816.F32.BF16 R112, R4.reuse, R22, R112 ;  /* 0x000000160470723c */ /* 0x040fe20000041870 */
[----:B------:R-:W4:Y:S07]  /*7250*/  LDSM.16.MT88.4 R20, [R45+0xf000] ;  /* 0x00f000002d14783b */ /* 0x000f2e0000004200 */
[C---:B------:R-:W-:Y:S08]  /*7260*/  HMMA.16816.F32.BF16 R72, R4.reuse, R28, R72 ;  /* 0x0000001c0448723c */ /* 0x040ff00000041848 */
[C---:B------:R-:W-:Y:S01]  /*7270*/  HMMA.16816.F32.BF16 R76, R4.reuse, R30, R76 ;  /* 0x0000001e044c723c */ /* 0x040fe2000004184c */
[----:B------:R-:W-:Y:S07]  /*7280*/  LDSM.16.MT88.4 R28, [R138+0xf000] ;  /* 0x00f000008a1c783b */ /* 0x000fee0000004200 */
[C---:B-1----:R-:W-:Y:S08]  /*7290*/  HMMA.16816.F32.BF16 R120, R4.reuse, R8, R120 ;  /* 0x000000080478723c */ /* 0x042ff00000041878 */
[----:B------:R-:W-:Y:S01]  /*72a0*/  HMMA.16816.F32.BF16 R116, R4, R10, R116 ;  /* 0x0000000a0474723c */ /* 0x000fe20000041874 */
[----:B------:R-:W-:Y:S01]  /*72b0*/  F2FP.BF16.F32.PACK_AB R4, R169, R158 ;  /* 0x0000009ea904723e */ /* 0x000fe200000010ff */
[----:B------:R-:W1:Y:S01]  /*72c0*/  LDSM.16.MT88.4 R8, [R36+0xf000] ;  /* 0x00f000002408783b */ /* 0x000e620000004200 */
[----:B------:R-:W-:-:S02]  /*72d0*/  F2FP.BF16.F32.PACK_AB R5, R161, R162 ;  /* 0x000000a2a105723e */ /* 0x000fc400000010ff */
[----:B------:R-:W-:Y:S02]  /*72e0*/  F2FP.BF16.F32.PACK_AB R6, R165, R160 ;  /* 0x000000a0a506723e */ /* 0x000fe400000010ff */
[----:B------:R-:W-:-:S07]  /*72f0*/  F2FP.BF16.F32.PACK_AB R7, R164, R159 ;  /* 0x0000009fa407723e */ /* 0x000fce00000010ff */
        /* <DEDUP_REMOVED lines=15> */
[----:B------:R-:W-:Y:S01]  /*73f0*/  HMMA.16816.F32.BF16 R72, R4, R28, R72 ;  /* 0x0000001c0448723c */ /* 0x000fe20000041848 */
[--C-:B------:R-:W-:Y:S01]  /*7400*/  FFMA.FTZ R28, R155, UR4, -R140.reuse ;  /* 0x000000049b1c7c23 */ /* 0x100fe2000801088c */
[----:B------:R-:W-:-:S05]  /*7410*/  FFMA.FTZ R29, R153, UR4, -R140 ;  /* 0x00000004991d7c23 */ /* 0x000fca000801088c */
[----:B------:R-:W-:Y:S01]  /*7420*/  MUFU.EX2 R28, R28 ;  /* 0x0000001c001c7308 */ /* 0x000fe20000000800 */
[----:B------:R-:W-:Y:S01]  /*7430*/  HMMA.16816.F32.BF16 R76, R4, R30, R76 ;  /* 0x0000001e044c723c */ /* 0x000fe2000004184c */
[----:B------:R-:W-:Y:S01]  /*7440*/  FFMA.FTZ R30, R147, UR4, -R140 ;  /* 0x00000004931e7c23 */ /* 0x000fe2000801088c */
[--C-:B------:R-:W-:Y:S01]  /*7450*/  FFMA.FTZ R31, R143, UR4, -R136.reuse ;  /* 0x000000048f1f7c23 */ /* 0x100fe20008010888 */
[--C-:B------:R-:W-:Y:S01]  /*7460*/  FFMA.FTZ R140, R141, UR4, -R136.reuse ;  /* 0x000000048d8c7c23 */ /* 0x100fe20008010888 */
[----:B------:R-:W-:-:S03]  /*7470*/  FFMA.FTZ R136, R137, UR4, -R136 ;  /* 0x0000000489887c23 */ /* 0x000fc60008010888 */
[----:B------:R-:W5:Y:S01]  /*7480*/  MUFU.EX2 R29, R29 ;  /* 0x0000001d001d7308 */ /* 0x000f620000000800 */
[C---:B---3--:R-:W-:Y:S07]  /*7490*/  HMMA.16816.F32.BF16 R124, R4.reuse, R12, R124 ;  /* 0x0000000c047c723c */ /* 0x048fee000004187c */
[----:B------:R-:W3:Y:S01]  /*74a0*/  MUFU.EX2 R30, R30 ;  /* 0x0000001e001e7308 */ /* 0x000ee20000000800 */
[C---:B------:R-:W-:Y:S01]  /*74b0*/  HMMA.16816.F32.BF16 R112, R4.reuse, R14, R112 ;  /* 0x0000000e0470723c */ /* 0x040fe20000041870 */
[----:B------:R-:W2:Y:S06]  /*74c0*/  LDSM.16.MT88.4 R12, [R67+0xf800] ;  /* 0x00f80000430c783b */ /* 0x000eac0000004200 */
[----:B------:R-:W-:Y:S01]  /*74d0*/  MUFU.EX2 R31, R31 ;  /* 0x0000001f001f7308 */ /* 0x000fe20000000800 */
[----:B----4-:R-:W-:Y:S01]  /*74e0*/  HMMA.16816.F32.BF16 R120, R4, R20, R120 ;  /* 0x000000140478723c */ /* 0x010fe20000041878 */
[----:B------:R-:W-:-:S04]  /*74f0*/  FADD.FTZ R20, R56, R59 ;  /* 0x0000003b38147221 */ /* 0x000fc80000010000 */
[----:B------:R-:W-:Y:S02]  /*7500*/  FADD.FTZ R20, R55, R20 ;  /* 0x0000001437147221 */ /* 0x000fe40000010000 */
[----:B------:R-:W4:Y:S01]  /*7510*/  MUFU.EX2 R140, R140 ;  /* 0x0000008c008c7308 */ /* 0x000f220000000800 */
[----:B------:R-:W-:Y:S01]  /*7520*/  HMMA.16816.F32.BF16 R116, R4, R22, R116 ;  /* 0x000000160474723c */ /* 0x000fe20000041874 */
[----:B-----5:R-:W-:Y:S01]  /*7530*/  F2FP.BF16.F32.PACK_AB R4, R29, R28 ;  /* 0x0000001c1d04723e */ /* 0x020fe200000010ff */
[----:B------:R-:W-:Y:S01]  /*7540*/  FADD.FTZ R51, R51, R20 ;  /* 0x0000001433337221 */ /* 0x000fe20000010000 */
[----:B---3--:R-:W-:Y:S01]  /*7550*/  F2FP.BF16.F32.PACK_AB R6, R223, R30 ;  /* 0x0000001edf06723e */ /* 0x008fe200000010ff */
[----:B------:R-:W-:Y:S02]  /*7560*/  FADD.FTZ R20, R53, R54 ;  /* 0x0000003635147221 */ /* 0x000fe40000010000 */
[----:B------:R-:W-:Y:S01]  /*7570*/  FADD.FTZ R50, R50, R51 ;  /* 0x0000003332327221 */ /* 0x000fe20000010000 */
[----:B------:R-:W3:Y:S01]  /*7580*/  MUFU.EX2 R136, R136 ;  /* 0x0000008800887308 */ /* 0x000ee20000000800 */
[----:B------:R-:W-:-:S02]  /*7590*/  FADD.FTZ R21, R49, R20 ;  /* 0x0000001431157221 */ /* 0x000fc40000010000 */
[----:B------:R-:W-:Y:S02]  /*75a0*/  FADD.FTZ R23, R47, R50 ;  /* 0x000000322f177221 */ /* 0x000fe40000010000 */
[----:B------:R-:W-:Y:S02]  /*75b0*/  FADD.FTZ R21, R48, R21 ;  /* 0x0000001530157221 */ /* 0x000fe40000010000 */
[----:B------:R-:W-:Y:S01]  /*75c0*/  FADD.FTZ R23, R46, R23 ;  /* 0x000000172e177221 */ /* 0x000fe20000010000 */
[----:B----4-:R-:W-:Y:S01]  /*75d0*/  F2FP.BF16.F32.PACK_AB R5, R140, R31 ;  /* 0x0000001f8c05723e */ /* 0x010fe200000010ff */
[----:B------:R-:W-:Y:S02]  /*75e0*/  FADD.FTZ R44, R44, R21 ;  /* 0x000000152c2c7221 */ /* 0x000fe40000010000 */
[----:B------:R-:W-:Y:S02]  /*75f0*/  FADD.FTZ R42, R42, R23 ;  /* 0x000000172a2a7221 */ /* 0x000fe40000010000 */
[----:B------:R-:W-:-:S02]  /*7600*/  FADD.FTZ R43, R43, R44 ;  /* 0x0000002c2b2b7221 */ /* 0x000fc40000010000 */
[----:B------:R-:W-:Y:S01]  /*7610*/  FADD.FTZ R41, R41, R42 ;  /* 0x0000002a29297221 */ /* 0x000fe20000010000 */
[----:B---3--:R-:W-:Y:S01]  /*7620*/  F2FP.BF16.F32.PACK_AB R7, R136, R139 ;  /* 0x0000008b8807723e */ /* 0x008fe200000010ff */
[----:B------:R-:W-:Y:S02]  /*7630*/  FADD.FTZ R40, R40, R43 ;  /* 0x0000002b28287221 */ /* 0x000fe40000010000 */
[----:B------:R-:W-:Y:S02]  /*7640*/  FADD.FTZ R142, R142, R41 ;  /* 0x000000298e8e7221 */ /* 0x000fe40000010000 */
[----:B------:R-:W-:Y:S02]  /*7650*/  FADD.FTZ R39, R39, R40 ;  /* 0x0000002827277221 */ /* 0x000fe40000010000 */
[----:B------:R-:W-:Y:S01]  /*7660*/  FADD.FTZ R149, R149, R142 ;  /* 0x0000008e95957221 */ /* 0x000fe20000010000 */
[----:B-1----:R-:W-:Y:S01]  /*7670*/  HMMA.16816.F32.BF16 R72, R4, R8, R72 ;  /* 0x000000080448723c */ /* 0x002fe20000041848 */
[----:B------:R-:W-:-:S02]  /*7680*/  FADD.FTZ R38, R38, R39 ;  /* 0x0000002726267221 */ /* 0x000fc40000010000 */
[----:B------:R-:W-:-:S04]  /*7690*/  FADD.FTZ R144, R144, R149 ;  /* 0x0000009590907221 */ /* 0x000fc80000010000 */
[----:B------:R-:W-:Y:S01]  /*76a0*/  FADD.FTZ R151, R151, R144 ;  /* 0x0000009097977221 */ /* 0x000fe20000010000 */
[----:B------:R-:W-:Y:S01]  /*76b0*/  HMMA.16816.F32.BF16 R76, R4, R10, R76 ;  /* 0x0000000a044c723c */ /* 0x000fe2000004184c */
[----:B------:R-:W1:Y:S02]  /*76c0*/  LDSM.16.MT88.4 R8, [R67+0x13800] ;  /* 0x013800004308783b */ /* 0x000e640000004200 */
[----:B------:R-:W-:-:S04]  /*76d0*/  FADD.FTZ R150, R150, R151 ;  /* 0x0000009796967221 */ /* 0x000fc80000010000 */
[----:B------:R-:W-:Y:S01]  /*76e0*/  FADD.FTZ R183, R183, R150 ;  /* 0x00000096b7b77221 */ /* 0x000fe20000010000 */
[----:B--2---:R-:W-:Y:S03]  /*76f0*/  HMMA.16816.F32.BF16 R104, R4, R16, R104 ;  /* 0x000000100468723c */ /* 0x004fe60000041868 */
[----:B------:R-:W-:-:S04]  /*7700*/  FADD.FTZ R152, R152, R183 ;  /* 0x000000b798987221 */ /* 0x000fc80000010000 */
[----:B------:R-:W-:Y:S01]  /*7710*/  FADD.FTZ R187, R187, R152 ;  /* 0x00000098bbbb7221 */ /* 0x000fe20000010000 */
[----:B------:R-:W-:Y:S01]  /*7720*/  HMMA.16816.F32.BF16 R108, R4, R18, R108 ;  /* 0x00000012046c723c */ /* 0x000fe2000004186c */
[----:B------:R-:W2:Y:S02]  /*7730*/  LDSM.16.MT88.4 R16, [R45+0xf800] ;  /* 0x00f800002d10783b */ /* 0x000ea40000004200 */
[----:B------:R-:W-:-:S04]  /*7740*/  FADD.FTZ R154, R154, R187 ;  /* 0x000000bb9a9a7221 */ /* 0x000fc80000010000 */
[----:B------:R-:W-:Y:S01]  /*7750*/  FADD.FTZ R181, R181, R154 ;  /* 0x0000009ab5b57221 */ /* 0x000fe20000010000 */
[----:B------:R-:W-:Y:S03]  /*7760*/  HMMA.16816.F32.BF16 R128, R4, R12, R128 ;  /* 0x0000000c0480723c */ /* 0x000fe60000041880 */
[----:B------:R-:W-:-:S04]  /*7770*/  FADD.FTZ R156, R156, R181 ;  /* 0x000000b59c9c7221 */ /* 0x000fc80000010000 */
[----:B------:R-:W-:Y:S01]  /*7780*/  FADD.FTZ R177, R177, R156 ;  /* 0x0000009cb1b17221 */ /* 0x000fe20000010000 */
[C---:B------:R-:W-:Y:S01]  /*7790*/  HMMA.16816.F32.BF16 R68, R4.reuse, R14, R68 ;  /* 0x0000000e0444723c */ /* 0x040fe20000041844 */
[----:B------:R-:W3:Y:S07]  /*77a0*/  LDSM.16.MT88.4 R12, [R45+0x13800] ;  /* 0x013800002d0c783b */ /* 0x000eee0000004200 */
[C---:B-1----:R-:W-:Y:S08]  /*77b0*/  HMMA.16816.F32.BF16 R96, R4.reuse, R8, R96 ;  /* 0x000000080460723c */ /* 0x042ff00000041860 */
[C---:B------:R-:W-:Y:S01]  /*77c0*/  HMMA.16816.F32.BF16 R100, R4.reuse, R10, R100 ;  /* 0x0000000a0464723c */ /* 0x040fe20000041864 */
[----:B------:R-:W1:Y:S07]  /*77d0*/  LDSM.16.MT88.4 R8, [R36+0xf800] ;  /* 0x00f800002408783b */ /* 0x000e6e0000004200 */
[----:B--2---:R-:W-:Y:S01]  /*77e0*/  HMMA.16816.F32.BF16 R80, R4, R16, R80 ;  /* 0x000000100450723c */ /* 0x004fe20000041850 */
[----:B------:R-:W-:-:S02]  /*77f0*/  FADD.FTZ R17, R37, R38 ;  /* 0x0000002625117221 */ /* 0x000fc40000010000 */
[----:B------:R-:W2:Y:S02]  /*7800*/  LDSM.16.MT88.4 R36, [R36+0x13800] ;  /* 0x013800002424783b */ /* 0x000ea40000004200 */
[----:B------:R-:W-:-:S03]  /*7810*/  FADD.FTZ R146, R146, R17 ;  /* 0x0000001192927221 */ /* 0x000fc60000010000 */
[----:B------:R-:W-:Y:S01]  /*7820*/  HMMA.16816.F32.BF16 R84, R4, R18, R84 ;  /* 0x000000120454723c */ /* 0x000fe20000041854 */
[----:B------:R-:W-:-:S04]  /*7830*/  FADD.FTZ R173, R173, R146 ;  /* 0x00000092adad7221 */ /* 0x000fc80000010000 */
[----:B------:R-:W-:-:S03]  /*7840*/  FADD.FTZ R148, R148, R173 ;  /* 0x000000ad94947221 */ /* 0x000fc60000010000 */
[----:B---3--:R-:W-:Y:S01]  /*7850*/  HMMA.16816.F32.BF16 R124, R4, R12, R124 ;  /* 0x0000000c047c723c */ /* 0x008fe2000004187c */
[----:B------:R-:W-:-:S04]  /*7860*/  FADD.FTZ R175, R175, R148 ;  /* 0x00000094afaf7221 */ /* 0x000fc80000010000 */
[----:B------:R-:W-:-:S03]  /*7870*/  FADD.FTZ R32, R32, R175 ;  /* 0x000000af20207221 */ /* 0x000fc60000010000 */
[----:B------:R-:W-:Y:S01]  /*7880*/  HMMA.16816.F32.BF16 R112, R4, R14, R112 ;  /* 0x0000000e0470723c */ /* 0x000fe20000041870 */
[----:B------:R-:W-:-:S04]  /*7890*/  FADD.FTZ R33, R33, R32 ;  /* 0x0000002021217221 */ /* 0x000fc80000010000 */
[----:B------:R-:W-:-:S04]  /*78a0*/  FADD.FTZ R34, R34, R33 ;  /* 0x0000002122227221 */ /* 0x000fc80000010000 */
[----:B------:R-:W-:Y:S01]  /*78b0*/  FADD.FTZ R35, R35, R34 ;  /* 0x0000002223237221 */ /* 0x000fe20000010000 */
[C---:B-1----:R-:W-:Y:S01]  /*78c0*/  HMMA.16816.F32.BF16 R88, R4.reuse, R8, R88 ;  /* 0x000000080458723c */ /* 0x042fe20000041858 */
[----:B------:R-:W-:Y:S02]  /*78d0*/  FADD.FTZ R8, R162, R177 ;  /* 0x000000b1a2087221 */ /* 0x000fe40000010000 */
[----:B------:R-:W-:Y:S02]  /*78e0*/  FADD.FTZ R158, R158, R35 ;  /* 0x000000239e9e7221 */ /* 0x000fe40000010000 */
[----:B------:R-:W-:Y:S02]  /*78f0*/  FADD.FTZ R8, R161, R8 ;  /* 0x00000008a1087221 */ /* 0x000fe40000010000 */
[----:B------:R-:W-:Y:S01]  /*7900*/  FADD.FTZ R169, R169, R158 ;  /* 0x0000009ea9a97221 */ /* 0x000fe20000010000 */
[----:B------:R-:W-:Y:S01]  /*7910*/  HMMA.16816.F32.BF16 R92, R4, R10, R92 ;  /* 0x0000000a045c723c */ /* 0x000fe2000004185c */
[----:B------:R-:W-:-:S02]  /*7920*/  FADD.FTZ R159, R159, R8 ;  /* 0x000000089f9f7221 */ /* 0x000fc40000010000 */
[----:B------:R-:W-:Y:S02]  /*7930*/  FADD.FTZ R160, R160, R169 ;  /* 0x000000a9a0a07221 */ /* 0x000fe40000010000 */
[----:B------:R-:W-:Y:S02]  /*7940*/  FADD.FTZ R164, R164, R159 ;  /* 0x0000009fa4a47221 */ /* 0x000fe40000010000 */
[----:B------:R-:W-:Y:S01]  /*7950*/  FADD.FTZ R165, R165, R160 ;  /* 0x000000a0a5a57221 */ /* 0x000fe20000010000 */
[----:B--2---:R-:W-:Y:S01]  /*7960*/  HMMA.16816.F32.BF16 R120, R4, R36, R120 ;  /* 0x000000240478723c */ /* 0x004fe20000041878 */
[----:B------:R-:W-:Y:S02]  /*7970*/  FADD.FTZ R31, R31, R164 ;  /* 0x000000a41f1f7221 */ /* 0x000fe40000010000 */
[----:B------:R-:W-:Y:S02]  /*7980*/  FADD.FTZ R28, R28, R165 ;  /* 0x000000a51c1c7221 */ /* 0x000fe40000010000 */
[----:B------:R-:W-:-:S02]  /*7990*/  FADD.FTZ R140, R140, R31 ;  /* 0x0000001f8c8c7221 */ /* 0x000fc40000010000 */
[----:B------:R-:W-:Y:S01]  /*79a0*/  FADD.FTZ R29, R29, R28 ;  /* 0x0000001c1d1d7221 */ /* 0x000fe20000010000 */
[----:B------:R-:W-:Y:S01]  /*79b0*/  HMMA.16816.F32.BF16 R116, R4, R38, R116 ;  /* 0x000000260474723c */ /* 0x000fe20000041874 */
[----:B------:R-:W-:Y:S02]  /*79c0*/  FADD.FTZ R139, R139, R140 ;  /* 0x0000008c8b8b7221 */ /* 0x000fe40000010000 */
[----:B------:R-:W-:Y:S02]  /*79d0*/  FADD.FTZ R30, R30, R29 ;  /* 0x0000001d1e1e7221 */ /* 0x000fe40000010000 */
[----:B------:R-:W-:Y:S02]  /*79e0*/  FADD.FTZ R221, R136, R139 ;  /* 0x0000008b88dd7221 */ /* 0x000fe40000010000 */
[----:B------:R-:W-:Y:S01]  /*79f0*/  FADD.FTZ R223, R223, R30 ;  /* 0x0000001edfdf7221 */ /* 0x000fe20000010000 */
[----:B------:R-:W-:-:S12]  /*7a00*/  @!P5 BRA `(.L_x_577) ;  /* 0x0000004c00f4d947 */ /* 0x000fd80003800000 */
[----:B------:R-:W-:-:S04]  /*7a10*/  DEPBAR.LE SB0, 0x0 ;  /* 0x000080000000791a */ /* 0x000fc80000000000 */
[----:B------:R-:W-:Y:S06]  /*7a20*/  BAR.SYNC.DEFER_BLOCKING 0x0 ;  /* 0x0000000000007b1d */ /* 0x000fec0000010000 */
[----:B------:R-:W-:Y:S05]  /*7a30*/  BRA.U !UP1, `(.L_x_578) ;  /* 0x0000000109f07547 */ /* 0x000fea000b800000 */
[----:B------:R-:W1:Y:S01]  /*7a40*/  LDC R5, c[0x0][0x4f0] ;  /* 0x00013c00ff057b82 */ /* 0x000e620000000800 */
[----:B------:R-:W-:Y:S01]  /*7a50*/  IADD3 R6, PT, PT, R196, -0x100, RZ ;  /* 0xffffff00c4067810 */ /* 0x000fe20007ffe0ff */
[----:B------:R-:W2:Y:S01]  /*7a60*/  LDCU.64 UR6, c[0x0][0x3a8] ;  /* 0x00007500ff0677ac */ /* 0x000ea20008000a00 */
[----:B------:R-:W-:Y:S02]  /*7a70*/  IABS R10, R0 ;  /* 0x00000000000a7213 */ /* 0x000fe40000000000 */
[----:B------:R-:W-:Y:S02]  /*7a80*/  IABS R8, R6 ;  /* 0x0000000600087213 */ /* 0x000fe40000000000 */
[-C--:B-1----:R-:W-:Y:S02]  /*7a90*/  IABS R4, R5.reuse ;  /* 0x0000000500047213 */ /* 0x082fe40000000000 */
[-C--:B------:R-:W-:Y:S02]  /*7aa0*/  LOP3.LUT R6, R6, R5.reuse, RZ, 0x3c, !PT ;  /* 0x0000000506067212 */ /* 0x080fe400078e3cff */
[----:B------:R-:W1:Y:S01]  /*7ab0*/  I2F.RP R9, R4 ;  /* 0x0000000400097306 */ /* 0x000e620000209400 */
[----:B------:R-:W-:-:S04]  /*7ac0*/  LOP3.LUT R0, R0, R5, RZ, 0x3c, !PT ;  /* 0x0000000500007212 */ /* 0x000fc800078e3cff */
[----:B------:R-:W-:-:S03]  /*7ad0*/  ISETP.GE.AND P3, PT, R0, RZ, PT ;  /* 0x000000ff0000720c */ /* 0x000fc60003f66270 */
        /* <DEDUP_REMOVED lines=21> */
[----:B------:R-:W-:Y:S02]  /*7c30*/  ISETP.GE.AND P1, PT, R6, RZ, PT ;  /* 0x000000ff0600720c */ /* 0x000fe40003f26270 */
[----:B------:R-:W-:-:S02]  /*7c40*/  ISETP.NE.AND P2, PT, R5, RZ, PT ;  /* 0x000000ff0500720c */ /* 0x000fc40003f45270 */
[----:B------:R-:W-:-:S05]  /*7c50*/  LOP3.LUT R7, RZ, R5, RZ, 0x33, !PT ;  /* 0x00000005ff077212 */ /* 0x000fca00078e33ff */
[----:B------:R-:W-:Y:S02]  /*7c60*/  @P4 VIADD R11, R11, 0x1 ;  /* 0x000000010b0b4836 */ /* 0x000fe40000000000 */
[----:B------:R-:W-:Y:S02]  /*7c70*/  @P5 IADD3 R12, PT, PT, R12, 0x1, RZ ;  /* 0x000000010c0c5810 */ /* 0x000fe40007ffe0ff */
[----:B------:R-:W-:Y:S02]  /*7c80*/  @!P1 IMAD.MOV R11, RZ, RZ, -R11 ;  /* 0x000000ffff0b9224 */ /* 0x000fe400078e0a0b */
[----:B------:R-:W-:-:S03]  /*7c90*/  @!P3 IADD3 R12, PT, PT, -R12, RZ, RZ ;  /* 0x000000ff0c0cb210 */ /* 0x000fc60007ffe1ff */
[C---:B------:R-:W-:Y:S02]  /*7ca0*/  SEL R4, R7.reuse, R11, !P2 ;  /* 0x0000000b07047207 */ /* 0x040fe40005000000 */
[----:B------:R-:W-:-:S03]  /*7cb0*/  SEL R7, R7, R12, !P2 ;  /* 0x0000000c07077207 */ /* 0x000fc60005000000 */
[----:B------:R-:W-:-:S04]  /*7cc0*/  IMAD.WIDE R8, R4, 0x4, R214 ;  /* 0x0000000404087825 */ /* 0x000fc800078e02d6 */
[C---:B------:R-:W-:Y:S02]  /*7cd0*/  IMAD.WIDE R10, R7.reuse, 0x4, R214 ;  /* 0x00000004070a7825 */ /* 0x040fe400078e02d6 */
[----:B------:R-:W3:Y:S04]  /*7ce0*/  LDG.E R9, desc[UR16][R8.64] ;  /* 0x0000001008097981 */ /* 0x000ee8000c1e1900 */
[----:B------:R-:W3:Y:S01]  /*7cf0*/  LDG.E R0, desc[UR16][R10.64] ;  /* 0x000000100a007981 */ /* 0x000ee2000c1e1900 */
[----:B------:R-:W-:-:S04]  /*7d00*/  IMAD.IADD R4, R7, 0x1, -R4 ;  /* 0x0000000107047824 */ /* 0x000fc800078e0a04 */
[----:B------:R-:W-:-:S05]  /*7d10*/  IMAD R5, R4, R5, -0x80 ;  /* 0xffffff8004057424 */ /* 0x000fca00078e0205 */
[----:B------:R-:W-:-:S05]  /*7d20*/  SHF.R.S32.HI R7, RZ, 0x1f, R5 ;  /* 0x0000001fff077819 */ /* 0x000fca0000011405 */
[-C--:B------:R-:W-:Y:S02]  /*7d30*/  IMAD R4, R7, R24.reuse, RZ ;  /* 0x0000001807047224 */ /* 0x080fe400078e02ff */
[----:B------:R-:W-:-:S04]  /*7d40*/  IMAD.WIDE.U32 R6, R5, R24, RZ ;  /* 0x0000001805067225 */ /* 0x000fc800078e00ff */
        /* <DEDUP_REMOVED lines=9> */
[----:B------:R-:W-:Y:S01]  /*7de0*/  LEA.HI.X R209, R6, R209, R5, 0x1, P1 ;  /* 0x000000d106d17211 */ /* 0x000fe200008f0c05 */
[----:B------:R-:W-:Y:S06]  /*7df0*/  BRA `(.L_x_579) ;  /* 0x00000000001c7947 */ /* 0x000fec0003800000 */
.L_x_578:
[----:B------:R-:W-:Y:S01]  /*7e00*/  UMOV UR4, URZ ;  /* 0x000000ff00047c82 */ /* 0x000fe20008000000 */
[----:B------:R-:W-:Y:S01]  /*7e10*/  IMAD.SHL.U32 R0, R24, 0x80, RZ ;  /* 0x0000008018007824 */ /* 0x000fe200078e00ff */
[----:B------:R-:W-:-:S05]  /*7e20*/  IADD3 R5, P1, PT, RZ, -UR4, RZ ;  /* 0x80000004ff057c10 */ /* 0x000fca000ff3e0ff */
[----:B------:R-:W-:-:S05]  /*7e30*/  IMAD.X R0, RZ, RZ, ~R0, P1 ;  /* 0x000000ffff007224 */ /* 0x000fca00008e0e00 */
[----:B------:R-:W-:-:S04]  /*7e40*/  SHF.R.S64 R5, R5, 0x1f, R0 ;  /* 0x0000001f05057819 */ /* 0x000fc80000001000 */
[----:B------:R-:W-:-:S04]  /*7e50*/  IADD3 R208, P1, PT, R5, R208, RZ ;  /* 0x000000d005d07210 */ /* 0x000fc80007f3e0ff */
[----:B------:R-:W-:-:S09]  /*7e60*/  LEA.HI.X.SX32 R209, R0, R209, 0x1, P1 ;  /* 0x000000d100d17211 */ /* 0x000fd200008f0eff */
.L_x_579:
[----:B------:R-:W1:Y:S01]  /*7e70*/  LDCU UR4, c[0x0][0x440] ;  /* 0x00008800ff0477ac */ /* 0x000e620008000800 */
[C---:B------:R-:W-:Y:S01]  /*7e80*/  IMAD.SHL.U32 R5, R24.reuse, 0x20, RZ ;  /* 0x0000002018057824 */ /* 0x040fe200078e00ff */
[----:B------:R-:W-:Y:S01]  /*7e90*/  SHF.L.U64.HI R24, R24, 0x5, R25 ;  /* 0x0000000518187819 */ /* 0x000fe20000010219 */
[----:B------:R-:W-:Y:S01]  /*7ea0*/  IMAD.SHL.U32 R202, R201, 0x20, RZ ;  /* 0x00000020c9ca7824 */ /* 0x000fe200078e00ff */
[----:B------:R-:W-:Y:S01]  /*7eb0*/  SHF.R.U32.HI R200, RZ, 0x1, R201 ;  /* 0x00000001ffc87819 */ /* 0x000fe200000116c9 */
[----:B------:R-:W-:Y:S01]  /*7ec0*/  VIADD R211, R184, UR5 ;  /* 0x00000005b8d37c36 */ /* 0x000fe20008000000 */
[----:B------:R-:W-:Y:S02]  /*7ed0*/  IADD3 R6, P1, PT, R5, R208, RZ ;  /* 0x000000d005067210 */ /* 0x000fe40007f3e0ff */
[----:B------:R-:W-:Y:S02]  /*7ee0*/  LOP3.LUT R203, R200, 0x8, RZ, 0xc0, !PT ;  /* 0x00000008c8cb7812 */ /* 0x000fe400078ec0ff */
[----:B------:R-:W-:Y:S01]  /*7ef0*/  LOP3.LUT R212, R27, 0x200, RZ, 0xc0, !PT ;  /* 0x000002001bd47812 */ /* 0x000fe200078ec0ff */
[----:B------:R-:W-:Y:S01]  /*7f00*/  IMAD.X R7, R24, 0x1, R209, P1 ;  /* 0x0000000118077824 */ /* 0x000fe200008e06d1 */
[----:B------:R-:W-:-:S02]  /*7f10*/  IADD3 R12, P1, PT, R6, R5, RZ ;  /* 0x00000005060c7210 */ /* 0x000fc40007f3e0ff */
[----:B------:R-:W-:Y:S02]  /*7f20*/  LOP3.LUT R202, R202, 0x7c00, RZ, 0xc0, !PT ;  /* 0x00007c00caca7812 */ /* 0x000fe400078ec0ff */
[----:B------:R-:W-:Y:S01]  /*7f30*/  LOP3.LUT R203, R26, R203, RZ, 0x3c, !PT ;  /* 0x000000cb1acb7212 */ /* 0x000fe200078e3cff */
[----:B------:R-:W-:Y:S01]  /*7f40*/  IMAD.X R13, R7, 0x1, R24, P1 ;  /* 0x00000001070d7824 */ /* 0x000fe200008e0618 */
[----:B-1----:R-:W-:Y:S02]  /*7f50*/  ISETP.GE.AND P3, PT, R198, UR4, PT ;  /* 0x00000004c6007c0c */ /* 0x002fe4000bf66270 */
[----:B------:R-:W-:Y:S02]  /*7f60*/  ISETP.GE.AND P2, PT, R218, UR4, PT ;  /* 0x00000004da007c0c */ /* 0x000fe4000bf46270 */
[----:B------:R-:W-:Y:S02]  /*7f70*/  IADD3 R10, P1, PT, R12, R5, RZ ;  /* 0x000000050c0a7210 */ /* 0x000fe40007f3e0ff */
[----:B------:R-:W-:-:S03]  /*7f80*/  LOP3.LUT R0, R212, R202, RZ, 0xfc, !PT ;  /* 0x000000cad4007212 */ /* 0x000fc600078efcff */
[--C-:B------:R-:W-:Y:S01]  /*7f90*/  IMAD.X R11, R13, 0x1, R24.reuse, P1 ;  /* 0x000000010d0b7824 */ /* 0x100fe200008e0618 */
[----:B------:R-:W-:Y:S02]  /*7fa0*/  IADD3 R8, P1, PT, R10, R5, RZ ;  /* 0x000000050a087210 */ /* 0x000fe40007f3e0ff */
[----:B------:R-:W-:Y:S01]  /*7fb0*/  LOP3.LUT R185, R0, R203, RZ, 0xfc, !PT ;  /* 0x000000cb00b97212 */ /* 0x000fe200078efcff */
[----:B------:R-:W-:Y:S01]  /*7fc0*/  @!PT LDS RZ, [RZ] ;  /* 0x00000000fffff984 */ /* 0x000fe20000000800 */
[----:B------:R-:W-:Y:S01]  /*7fd0*/  @!PT LDS RZ, [RZ] ;  /* 0x00000000fffff984 */ /* 0x000fe20000000800 */
[----:B------:R-:W-:Y:S01]  /*7fe0*/  @!PT LDS RZ, [RZ] ;  /* 0x00000000fffff984 */ /* 0x000fe20000000800 */
[----:B------:R-:W-:Y:S01]  /*7ff0*/  @!P3 LDGSTS.E.BYPASS.LTC128B.128 [R219+0xc000], desc[UR16][R208.64] ;  /* 0x0c000000d0dbbfae */ /* 0x000fe2000b981a10 */
[----:B------:R-:W-:Y:S01]  /*8000*/  SEL R0, R199, 0xffffffe0, !P6 ;  /* 0xffffffe0c7007807 */ /* 0x000fe20007000000 */
[----:B------:R-:W-:Y:S01]  /*8010*/  IMAD.X R9, R11, 0x1, R24, P1 ;  /* 0x000000010b097824 */ /* 0x000fe200008e0618 */
[----:B------:R-:W-:Y:S01]  /*8020*/  LEA R185, R185, UR5, 0x1 ;  /* 0x00000005b9b97c11 */ /* 0x000fe2000f8e08ff */
[----:B------:R-:W-:Y:S02]  /*8030*/  @P3 STS.128 [R219+0xc000], RZ ;  /* 0x00c000ffdb003388 */ /* 0x000fe40000000c00 */
[----:B------:R-:W-:-:S02]  /*8040*/  IMAD.IADD R213, R211, 0x1, R0 ;  /* 0x00000001d3d57824 */ /* 0x000fc400078e0200 */
[----:B------:R-:W-:Y:S01]  /*8050*/  @!PT LDS RZ, [RZ] ;  /* 0x00000000fffff984 */ /* 0x000fe20000000800 */
[----:B------:R-:W-:Y:S01]  /*8060*/  @!PT LDS RZ, [RZ] ;  /* 0x00000000fffff984 */ /* 0x000fe20000000800 */
[----:B------:R-:W-:Y:S01]  /*8070*/  @!PT LDS RZ, [RZ] ;  /* 0x00000000fffff984 */ /* 0x000fe20000000800 */
[----:B------:R-:W-:Y:S01]  /*8080*/  @!P2 LDGSTS.E.BYPASS.LTC128B.128 [R219+0x10000], desc[UR16][R208.64+0x80] ;  /* 0x10000080d0dbafae */ /* 0x000fe2000b981a10 */
[C---:B------:R-:W-:Y:S02]  /*8090*/  IMAD.IADD R224, R185.reuse, 0x1, R0 ;  /* 0x00000001b9e07824 */ /* 0x040fe400078e0200 */
[--C-:B------:R-:W-:Y:S01]  /*80a0*/  IMAD.IADD R217, R185, 0x1, R52.reuse ;  /* 0x00000001b9d97824 */ /* 0x100fe200078e0234 */
[----:B------:R-:W-:Y:S01]  /*80b0*/  @P2 STS.128 [R219+0x10000], RZ ;  /* 0x010000ffdb002388 */ /* 0x000fe20000000c00 */
[----:B------:R-:W-:Y:S02]  /*80c0*/  IMAD.IADD R211, R211, 0x1, R52 ;  /* 0x00000001d3d37824 */ /* 0x000fe400078e0234 */
[C---:B------:R-:W-:Y:S01]  /*80d0*/  IMAD.IADD R216, R0.reuse, 0x1, R217 ;  /* 0x0000000100d87824 */ /* 0x040fe200078e02d9 */
[----:B------:R-:W-:Y:S01]  /*80e0*/  @!PT LDS RZ, [RZ] ;  /* 0x00000000fffff984 */ /* 0x000fe20000000800 */
[----:B------:R-:W-:Y:S01]  /*80f0*/  @!PT LDS RZ, [RZ] ;  /* 0x00000000fffff984 */ /* 0x000fe20000000800 */
[----:B------:R-:W-:Y:S01]  /*8100*/  @!PT LDS RZ, [RZ] ;  /* 0x00000000fffff984 */ /* 0x000fe20000000800 */
[----:B------:R-:W-:Y:S01]  /*8110*/  @!P3 LDGSTS.E.BYPASS.LTC128B.128 [R219+0xc800], desc[UR16][R6.64] ;  /* 0x0c80000006dbbfae */ /* 0x000fe2000b981a10 */
[----:B------:R-:W-:-:S03]  /*8120*/  IMAD.IADD R207, R0, 0x1, R211 ;  /* 0x0000000100cf7824 */ /* 0x000fc600078e02d3 */
[----:B------:R-:W-:Y:S04]  /*8130*/  @P3 STS.128 [R219+0xc800], RZ ;  /* 0x00c800ffdb003388 */ /* 0x000fe80000000c00 */
[----:B------:R-:W-:Y:S01]  /*8140*/  @!PT LDS RZ, [RZ] ;  /* 0x00000000fffff984 */ /* 0x000fe20000000800 */
[----:B------:R-:W-:Y:S01]  /*8150*/  @!PT LDS RZ, [RZ] ;  /* 0x00000000fffff984 */ /* 0x000fe20000000800 */
[----:B------:R-:W-:Y:S01]  /*8160*/  @!PT LDS RZ, [RZ] ;  /* 0x00000000fffff984 */ /* 0x000fe20000000800 */
[----:B------:R1:W-:Y:S04]  /*8170*/  @!P2 LDGSTS.E.BYPASS.LTC128B.128 [R219+0x10800], desc[UR16][R6.64+0x80] ;  /* 0x1080008006dbafae */ /* 0x0003e8000b981a10 */
[----:B------:R-:W-:Y:S04]  /*8180*/  @P2 STS.128 [R219+0x10800], RZ ;  /* 0x010800ffdb002388 */ /* 0x000fe80000000c00 */
[----:B------:R-:W-:Y:S01]  /*8190*/  @!PT LDS RZ, [RZ] ;  /* 0x00000000fffff984 */ /* 0x000fe20000000800 */
[----:B------:R-:W-:Y:S01]  /*81a0*/  @!PT LDS RZ, [RZ] ;  /* 0x00000000fffff984 */ /* 0x000fe20000000800 */
[----:B------:R-:W-:Y:S01]  /*81b0*/  @!PT LDS RZ, [RZ] ;  /* 0x00000000fffff984 */ /* 0x000fe20000000800 */
[----:B------:R-:W-:Y:S04]  /*81c0*/  @!P3 LDGSTS.E.BYPASS.LTC128B.128 [R219+0xd000], desc[UR16][R12.64] ;  /* 0x0d0000000cdbbfae */ /* 0x000fe8000b981a10 */
        /* <DEDUP_REMOVED lines=9> */
[----:B------:R-:W-:Y:S01]  /*8260*/  @!P3 LDGSTS.E.BYPASS.LTC128B.128 [R219+0xd800], desc[UR16][R10.64] ;  /* 0x0d8000000adbbfae */ /* 0x000fe2000b981a10 */
[----:B-1----:R-:W-:-:S03]  /*8270*/  IADD3 R6, P1, PT, R8, R5, RZ ;  /* 0x0000000508067210 */ /* 0x002fc60007f3e0ff */
[----:B------:R-:W-:Y:S01]  /*8280*/  @P3 STS.128 [R219+0xd800], RZ ;  /* 0x00d800ffdb003388 */ /* 0x000fe20000000c00 */
[----:B------:R-:W-:-:S03]  /*8290*/  IADD3 R4, P4, PT, R6, R5, RZ ;  /* 0x0000000506047210 */ /* 0x000fc60007f9e0ff */
[----:B------:R-:W-:Y:S01]  /*82a0*/  @!PT LDS RZ, [RZ] ;  /* 0x00000000fffff984 */ /* 0x000fe20000000800 */
[----:B------:R-:W-:Y:S01]  /*82b0*/  @!PT LDS RZ, [RZ] ;  /* 0x00000000fffff984 */ /* 0x000fe20000000800 */
[----:B------:R-:W-:Y:S01]  /*82c0*/  @!PT LDS RZ, [RZ] ;  /* 0x00000000fffff984 */ /* 0x000fe20000000800 */
[----:B------:R1:W-:Y:S01]  /*82d0*/  @!P2 LDGSTS.E.BYPASS.LTC128B.128 [R219+0x11800], desc[UR16][R10.64+0x80] ;  /* 0x118000800adbafae */ /* 0x0003e2000b981a10 */
[----:B------:R-:W-:-:S03]  /*82e0*/  IMAD.X R7, R9, 0x1, R24, P1 ;  /* 0x0000000109077824 */ /* 0x000fc600008e0618 */
        /* <DEDUP_REMOVED lines=15> */
[----:B-1----:R-:W-:Y:S01]  /*83e0*/  IADD3 R10, P1, PT, R4, R5, RZ ;  /* 0x00000005040a7210 */ /* 0x002fe20007f3e0ff */
[----:B------:R-:W-:-:S02]  /*83f0*/  IMAD.X R5, R7, 0x1, R24, P4 ;  /* 0x0000000107057824 */ /* 0x000fc400020e0618 */
[----:B------:R-:W-:Y:S02]  /*8400*/  @P3 STS.128 [R219+0xe800], RZ ;  /* 0x00e800ffdb003388 */ /* 0x000fe40000000c00 */
[----:B------:R-:W-:Y:S02]  /*8410*/  IMAD.X R11, R5, 0x1, R24, P1 ;  /* 0x00000001050b7824 */ /* 0x000fe400008e0618 */
        /* <DEDUP_REMOVED lines=25> */
[----:B------:R-:W-:Y:S04]  /*85b0*/  LDSM.16.M88.4 R148, [R185] ;  /* 0x00000000b994783b */ /* 0x000fe80000000200 */
[----:B------:R-:W3:Y:S04]  /*85c0*/  LDSM.16.M88.4 R36, [R184+UR5+0x4000] ;  /* 0x00400005b824783b */ /* 0x000ee80008000200 */
[----:B------:R-:W4:Y:S04]  /*85d0*/  LDSM.16.M88.4 R28, [R184+UR5+0x4800] ;  /* 0x00480005b81c783b */ /* 0x000f280008000200 */
[----:B------:R-:W5:Y:S04]  /*85e0*/  LDSM.16.M88.4 R20, [R184+UR5+0x5000] ;  /* 0x00500005b814783b */ /* 0x000f680008000200 */
[----:B------:R-:W5:Y:S04]  /*85f0*/  LDSM.16.M88.4 R12, [R184+UR5+0x5800] ;  /* 0x00580005b80c783b */ /* 0x000f680008000200 */
[----:B------:R-:W5:Y:S04]  /*8600*/  LDSM.16.M88.4 R172, [R184+UR5+0x6000] ;  /* 0x00600005b8ac783b */ /* 0x000f680008000200 */
[----:B------:R-:W5:Y:S04]  /*8610*/  LDSM.16.M88.4 R164, [R184+UR5+0x6800] ;  /* 0x00680005b8a4783b */ /* 0x000f680008000200 */
[----:B------:R-:W5:Y:S04]  /*8620*/  LDSM.16.M88.4 R156, [R184+UR5+0x7000] ;  /* 0x00700005b89c783b */ /* 0x000f680008000200 */
[----:B------:R-:W5:Y:S04]  /*8630*/  LDSM.16.M88.4 R44, [R184+UR5+0x7800] ;  /* 0x00780005b82c783b */ /* 0x000f680008000200 */
[----:B------:R-:W-:Y:S04]  /*8640*/  LDSM.16.M88.4 R48, [R224] ;  /* 0x00000000e030783b */ /* 0x000fe80000000200 */
[----:B-1----:R-:W1:Y:S01]  /*8650*/  LDSM.16.M88.4 R4, [R213+0x4000] ;  /* 0x00400000d504783b */ /* 0x002e620000000200 */
[C---:B---3--:R-:W-:Y:S03]  /*8660*/  HMMA.16816.F32.BF16 R40, R148.reuse, R36, RZ ;  /* 0x000000249428723c */ /* 0x048fe600000418ff */
[----:B------:R-:W3:Y:S04]  /*8670*/  LDSM.16.M88.4 R144, [R213+0x4800] ;  /* 0x00480000d590783b */ /* 0x000ee80000000200 */
[----:B--2---:R-:W2:Y:S01]  /*8680*/  LDSM.16.M88.4 R8, [R213+0x6000] ;  /* 0x00600000d508783b */ /* 0x004ea20000000200 */
[C---:B------:R-:W-:Y:S03]  /*8690*/  HMMA.16816.F32.BF16 R36, R148.reuse, R38, RZ ;  /* 0x000000269424723c */ /* 0x040fe600000418ff */
[----:B------:R-:W-:Y:S04]  /*86a0*/  LDSM.16.M88.4 R52, [R217] ;  /* 0x00000000d934783b */ /* 0x000fe80000000200 */
[----:B------:R-:W-:Y:S01]  /*86b0*/  LDSM.16.M88.4 R140, [R213+0x5000] ;  /* 0x00500000d58c783b */ /* 0x000fe20000000200 */
[C---:B----4-:R-:W-:Y:S03]  /*86c0*/  HMMA.16816.F32.BF16 R32, R148.reuse, R28, RZ ;  /* 0x0000001c9420723c */ /* 0x050fe600000418ff */
[----:B------:R-:W-:Y:S04]  /*86d0*/  LDSM.16.M88.4 R56, [R213+0x6800] ;  /* 0x00680000d538783b */ /* 0x000fe80000000200 */
[----:B------:R-:W-:Y:S01]  /*86e0*/  LDSM.16.M88.4 R136, [R213+0x5800] ;  /* 0x00580000d588783b */ /* 0x000fe20000000200 */
[C---:B-----5:R-:W-:Y:S03]  /*86f0*/  HMMA.16816.F32.BF16 R24, R148.reuse, R20, RZ ;  /* 0x000000149418723c */ /* 0x060fe600000418ff */
[----:B------:R-:W-:Y:S04]  /*8700*/  LDSM.16.M88.4 R64, [R213+0x7000] ;  /* 0x00700000d540783b */ /* 0x000fe80000000200 */
[----:B------:R-:W-:Y:S01]  /*8710*/  LDSM.16.M88.4 R60, [R213+0x7800] ;  /* 0x00780000d53c783b */ /* 0x000fe20000000200 */
[C---:B------:R-:W-:Y:S03]  /*8720*/  HMMA.16816.F32.BF16 R16, R148.reuse, R12, RZ ;  /* 0x0000000c9410723c */ /* 0x040fe600000418ff */
[----:B------:R-:W-:Y:S04]  /*8730*/  LDSM.16.M88.4 R180, [R211+0x6000] ;  /* 0x00600000d3b4783b */ /* 0x000fe80000000200 */
[----:B------:R-:W-:Y:S01]  /*8740*/  LDSM.16.M88.4 R224, [R224+0x2000] ;  /* 0x00200000e0e0783b */ /* 0x000fe20000000200 */
[C---:B------:R-:W-:Y:S03]  /*8750*/  HMMA.16816.F32.BF16 R176, R148.reuse, R172, RZ ;  /* 0x000000ac94b0723c */ /* 0x040fe600000418ff */
[----:B------:R-:W-:Y:S04]  /*8760*/  LDSM.16.M88.4 R228, [R213+0x9800] ;  /* 0x00980000d5e4783b */ /* 0x000fe80000000200 */
[----:B------:R-:W-:Y:S01]  /*8770*/  LDSM.16.M88.4 R188, [R213+0xa800] ;  /* 0x00a80000d5bc783b */ /* 0x000fe20000000200 */
[C---:B------:R-:W-:Y:S03]  /*8780*/  HMMA.16816.F32.BF16 R168, R148.reuse, R164, RZ ;  /* 0x000000a494a8723c */ /* 0x040fe600000418ff */
        /* <DEDUP_REMOVED lines=11> */
[----:B------:R-:W4:Y:S07]  /*8840*/  LDSM.16.M88.4 R44, [R211+0x4000] ;  /* 0x00400000d32c783b */ /* 0x000f2e0000000200 */
[C---:B-1----:R-:W-:Y:S08]  /*8850*/  HMMA.16816.F32.BF16 R40, R48.reuse, R4, R40 ;  /* 0x000000043028723c */ /* 0x042ff00000041828 */
[C---:B------:R-:W-:Y:S01]  /*8860*/  HMMA.16816.F32.BF16 R36, R48.reuse, R6, R36 ;  /* 0x000000063024723c */ /* 0x040fe20000041824 */
[----:B------:R-:W1:Y:S07]  /*8870*/  LDSM.16.M88.4 R4, [R211+0x4800] ;  /* 0x00480000d304783b */ /* 0x000e6e0000000200 */
[C---:B---3--:R-:W-:Y:S08]  /*8880*/  HMMA.16816.F32.BF16 R32, R48.reuse, R144, R32 ;  /* 0x000000903020723c */ /* 0x048ff00000041820 */
[C---:B------:R-:W-:Y:S01]  /*8890*/  HMMA.16816.F32.BF16 R28, R48.reuse, R146, R28 ;  /* 0x00000092301c723c */ /* 0x040fe2000004181c */
[----:B------:R-:W-:Y:S07]  /*88a0*/  LDSM.16.M88.4 R144, [R211+0x6800] ;  /* 0x00680000d390783b */ /* 0x000fee0000000200 */
[C---:B--2---:R-:W-:Y:S08]  /*88b0*/  HMMA.16816.F32.BF16 R176, R48.reuse, R8, R176 ;  /* 0x0000000830b0723c */ /* 0x044ff000000418b0 */
[----:B------:R-:W-:Y:S01]  /*88c0*/  HMMA.16816.F32.BF16 R172, R48, R10, R172 ;  /* 0x0000000a30ac723c */ /* 0x000fe200000418ac */
[----:B------:R-:W2:Y:S07]  /*88d0*/  LDSM.16.M88.4 R8, [R211+0x5000] ;  /* 0x00500000d308783b */ /* 0x000eae0000000200 */
[C---:B----4-:R-:W-:Y:S08]  /*88e0*/  HMMA.16816.F32.BF16 R40, R52.reuse, R44, R40 ;  /* 0x0000002c3428723c */ /* 0x050ff00000041828 */
[C---:B------:R-:W-:Y:S01]  /*88f0*/  HMMA.16816.F32.BF16 R36, R52.reuse, R46, R36 ;  /* 0x0000002e3424723c */ /* 0x040fe20000041824 */
[----:B------:R-:W-:Y:S07]  /*8900*/  LDSM.16.M88.4 R44, [R216] ;  /* 0x00000000d82c783b */ /* 0x000fee0000000200 */
[C---:B-1----:R-:W-:Y:S08]  /*8910*/  HMMA.16816.F32.BF16 R32, R52.reuse, R4, R32 ;  /* 0x000000043420723c */ /* 0x042ff00000041820 */
[----:B------:R-:W-:Y:S01]  /*8920*/  HMMA.16816.F32.BF16 R28, R52, R6, R28 ;  /* 0x00000006341c723c */ /* 0x000fe2000004181c */
[----:B------:R-:W1:Y:S07]  /*8930*/  LDSM.16.M88.4 R4, [R207+0x4000] ;  /* 0x00400000cf04783b */ /* 0x000e6e0000000200 */
        /* <DEDUP_REMOVED lines=8> */
[----:B------:R-:W4:Y:S07]  /*89c0*/  LDSM.16.M88.4 R136, [R211+0x7800] ;  /* 0x00780000d388783b */ /* 0x000f2e0000000200 */
[C---:B------:R-:W-:Y:S08]  /*89d0*/  HMMA.16816.F32.BF16 R160, R48.reuse, R64, R160 ;  /* 0x0000004030a0723c */ /* 0x040ff000000418a0 */
[C---:B------:R-:W-:Y:S01]  /*89e0*/  HMMA.16816.F32.BF16 R156, R48.reuse, R66, R156 ;  /* 0x00000042309c723c */ /* 0x040fe2000004189c */
[----:B------:R-:W-:Y:S07]  /*89f0*/  LDSM.16.M88.4 R64, [R207+0x4800] ;  /* 0x00480000cf40783b */ /* 0x000fee0000000200 */
[C---:B------:R-:W-:Y:S08]  /*8a00*/  HMMA.16816.F32.BF16 R152, R48.reuse, R60, R152 ;  /* 0x0000003c3098723c */ /* 0x040ff00000041898 */
[----:B------:R-:W-:Y:S01]  /*8a10*/  HMMA.16816.F32.BF16 R148, R48, R62, R148 ;  /* 0x0000003e3094723c */ /* 0x000fe20000041894 */
[----:B------:R-:W5:Y:S04]  /*8a20*/  LDSM.16.M88.4 R48, [R207+0x5800] ;  /* 0x00580000cf30783b */ /* 0x000f680000000200 */
[----:B------:R-:W-:Y:S03]  /*8a30*/  LDSM.16.M88.4 R60, [R207+0x5000] ;  /* 0x00500000cf3c783b */ /* 0x000fe60000000200 */
[C---:B--2---:R-:W-:Y:S08]  /*8a40*/  HMMA.16816.F32.BF16 R24, R52.reuse, R8, R24 ;  /* 0x000000083418723c */ /* 0x044ff00000041818 */
[----:B------:R-:W-:Y:S01]  /*8a50*/  HMMA.16816.F32.BF16 R20, R52, R10, R20 ;  /* 0x0000000a3414723c */ /* 0x000fe20000041814 */
[----:B------:R-:W2:Y:S07]  /*8a60*/  LDSM.16.M88.4 R8, [R207+0x6000] ;  /* 0x00600000cf08783b */ /* 0x000eae0000000200 */
[C---:B-1----:R-:W-:Y:S08]  /*8a70*/  HMMA.16816.F32.BF16 R40, R44.reuse, R4, R40 ;  /* 0x000000042c28723c */ /* 0x042ff00000041828 */
[----:B------:R-:W-:Y:S01]  /*8a80*/  HMMA.16816.F32.BF16 R36, R44, R6, R36 ;  /* 0x000000062c24723c */ /* 0x000fe20000041824 */
[----:B------:R-:W1:Y:S07]  /*8a90*/  LDSM.16.M88.4 R4, [R207+0x7000] ;  /* 0x00700000cf04783b */ /* 0x000e6e0000000200 */
[C---:B---3--:R-:W-:Y:S08]  /*8aa0*/  HMMA.16816.F32.BF16 R16, R52.reuse, R56, R16 ;  /* 0x000000383410723c */ /* 0x048ff00000041810 */
[C---:B------:R-:W-:Y:S01]  /*8ab0*/  HMMA.16816.F32.BF16 R12, R52.reuse, R58, R12 ;  /* 0x0000003a340c723c */ /* 0x040fe2000004180c */
[----:B------:R-:W3:Y:S07]  /*8ac0*/  LDSM.16.M88.4 R56, [R207+0x6800] ;  /* 0x00680000cf38783b */ /* 0x000eee0000000200 */
[C---:B------:R-:W-:Y:S08]  /*8ad0*/  HMMA.16816.F32.BF16 R176, R52.reuse, R180, R176 ;  /* 0x000000b434b0723c */ /* 0x040ff000000418b0 */
[C---:B------:R-:W-:Y:S01]  /*8ae0*/  HMMA.16816.F32.BF16 R172, R52.reuse, R182, R172 ;  /* 0x000000b634ac723c */ /* 0x040fe200000418ac */
[----:B------:R-:W-:Y:S07]  /*8af0*/  LDSM.16.M88.4 R180, [R213+0xb800] ;  /* 0x00b80000d5b4783b */ /* 0x000fee0000000200 */
[C---:B------:R-:W-:Y:S08]  /*8b00*/  HMMA.16816.F32.BF16 R160, R52.reuse, R140, R160 ;  /* 0x0000008c34a0723c */ /* 0x040ff000000418a0 */
[C---:B------:R-:W-:Y:S01]  /*8b10*/  HMMA.16816.F32.BF16 R156, R52.reuse, R142, R156 ;  /* 0x0000008e349c723c */ /* 0x040fe2000004189c */
[----:B------:R-:W-:Y:S07]  /*8b20*/  LDSM.16.M88.4 R140, [R184+UR5+0x8800] ;  /* 0x00880005b88c783b */ /* 0x000fee0008000200 */
[C---:B------:R-:W-:Y:S08]  /*8b30*/  HMMA.16816.F32.BF16 R168, R52.reuse, R144, R168 ;  /* 0x0000009034a8723c */ /* 0x040ff000000418a8 */
[C---:B------:R-:W-:Y:S01]  /*8b40*/  HMMA.16816.F32.BF16 R164, R52.reuse, R146, R164 ;  /* 0x0000009234a4723c */ /* 0x040fe200000418a4 */
[----:B------:R-:W-:Y:S07]  /*8b50*/  LDSM.16.M88.4 R144, [R217+0x2000] ;  /* 0x00200000d990783b */ /* 0x000fee0000000200 */
[C---:B----4-:R-:W-:Y:S08]  /*8b60*/  HMMA.16816.F32.BF16 R152, R52.reuse, R136, R152 ;  /* 0x000000883498723c */ /* 0x050ff00000041898 */
[----:B------:R-:W-:Y:S01]  /*8b70*/  HMMA.16816.F32.BF16 R148, R52, R138, R148 ;  /* 0x0000008a3494723c */ /* 0x000fe20000041894 */
[----:B------:R-:W4:Y:S04]  /*8b80*/  LDSM.16.M88.4 R52, [R207+0x7800] ;  /* 0x00780000cf34783b */ /* 0x000f280000000200 */
[----:B------:R-:W-:Y:S03]  /*8b90*/  LDSM.16.M88.4 R136, [R184+UR5+0x9000] ;  /* 0x00900005b888783b */ /* 0x000fe60008000200 */
[C---:B-----5:R-:W-:Y:S08]  /*8ba0*/  HMMA.16816.F32.BF16 R16, R44.reuse, R48, R16 ;  /* 0x000000302c10723c */ /* 0x060ff00000041810 */
[C---:B------:R-:W-:Y:S01]  /*8bb0*/  HMMA.16816.F32.BF16 R12, R44.reuse, R50, R12 ;  /* 0x000000322c0c723c */ /* 0x040fe2000004180c */
[----:B------:R-:W-:Y:S07]  /*8bc0*/  LDSM.16.M88.4 R48, [R185+0x2000] ;  /* 0x00200000b930783b */ /* 0x000fee0000000200 */
[C---:B--2---:R-:W-:Y:S08]  /*8bd0*/  HMMA.16816.F32.BF16 R176, R44.reuse, R8, R176 ;  /* 0x000000082cb0723c */ /* 0x044ff000000418b0 */
[C---:B------:R-:W-:Y:S01]  /*8be0*/  HMMA.16816.F32.BF16 R172, R44.reuse, R10, R172 ;  /* 0x0000000a2cac723c */ /* 0x040fe200000418ac */
[----:B------:R-:W2:Y:S07]  /*8bf0*/  LDSM.16.M88.4 R8, [R184+UR5+0x8000] ;  /* 0x00800005b808783b */ /* 0x000eae0008000200 */
[C---:B-1----:R-:W-:Y:S08]  /*8c00*/  HMMA.16816.F32.BF16 R160, R44.reuse, R4, R160 ;  /* 0x000000042ca0723c */ /* 0x042ff000000418a0 */
[C---:B------:R-:W-:Y:S01]  /*8c10*/  HMMA.16816.F32.BF16 R156, R44.reuse, R6, R156 ;  /* 0x000000062c9c723c */ /* 0x040fe2000004189c */
[----:B------:R-:W1:Y:S07]  /*8c20*/  LDSM.16.M88.4 R4, [R184+UR5+0xa800] ;  /* 0x00a80005b804783b */ /* 0x000e6e0008000200 */
[C---:B---3--:R-:W-:Y:S08]  /*8c30*/  HMMA.16816.F32.BF16 R168, R44.reuse, R56, R168 ;  /* 0x000000382ca8723c */ /* 0x048ff000000418a8 */
[C---:B------:R-:W-:Y:S01]  /*8c40*/  HMMA.16816.F32.BF16 R164, R44.reuse, R58, R164 ;  /* 0x0000003a2ca4723c */ /* 0x040fe200000418a4 */
[----:B------:R-:W-:Y:S07]  /*8c50*/  LDSM.16.M88.4 R56, [R184+UR5+0xb000] ;  /* 0x00b00005b838783b */ /* 0x000fee0008000200 */
[C---:B------:R-:W-:Y:S08]  /*8c60*/  HMMA.16816.F32.BF16 R32, R44.reuse, R64, R32 ;  /* 0x000000402c20723c */ /* 0x040ff00000041820 */
[C---:B------:R-:W-:Y:S01]  /*8c70*/  HMMA.16816.F32.BF16 R28, R44.reuse, R66, R28 ;  /* 0x000000422c1c723c */ /* 0x040fe2000004181c */
[----:B------:R-:W3:Y:S07]  /*8c80*/  LDSM.16.M88.4 R64, [R184+UR5+0x9800] ;  /* 0x00980005b840783b */ /* 0x000eee0008000200 */
[C---:B------:R-:W-:Y:S08]  /*8c90*/  HMMA.16816.F32.BF16 R24, R44.reuse, R60, R24 ;  /* 0x0000003c2c18723c */ /* 0x040ff00000041818 */
[C---:B------:R-:W-:Y:S01]  /*8ca0*/  HMMA.16816.F32.BF16 R20, R44.reuse, R62, R20 ;  /* 0x0000003e2c14723c */ /* 0x040fe20000041814 */
[----:B------:R-:W5:Y:S07]  /*8cb0*/  LDSM.16.M88.4 R60, [R184+UR5+0xa000] ;  /* 0x00a00005b83c783b */ /* 0x000f6e0008000200 */
[C---:B----4-:R-:W-:Y:S08]  /*8cc0*/  HMMA.16816.F32.BF16 R152, R44.reuse, R52, R152 ;  /* 0x000000342c98723c */ /* 0x050ff00000041898 */
[----:B------:R-:W-:Y:S01]  /*8cd0*/  HMMA.16816.F32.BF16 R148, R44, R54, R148 ;  /* 0x000000362c94723c */ /* 0x000fe20000041894 */
[----:B------:R-:W4:Y:S04]  /*8ce0*/  LDSM.16.M88.4 R52, [R184+UR5+0xb800] ;  /* 0x00b80005b834783b */ /* 0x000f280008000200 */
[----:B------:R-:W4:Y:S03]  /*8cf0*/  LDSM.16.M88.4 R44, [R213+0x8000] ;  /* 0x00800000d52c783b */ /* 0x000f260000000200 */
[C---:B--2---:R-:W-:Y:S01]  /*8d00*/  HMMA.16816.F32.BF16 R40, R48.reuse, R8, R40 ;  /* 0x000000083028723c */ /* 0x044fe20000041828 */
[----:B------:R-:W-:Y:S07]  /*8d10*/  LDSM.16.M88.4 R184, [R213+0xb000] ;  /* 0x00b00000d5b8783b */ /* 0x000fee0000000200 */
[C---:B------:R-:W-:Y:S01]  /*8d20*/  HMMA.16816.F32.BF16 R36, R48.reuse, R10, R36 ;  /* 0x0000000a3024723c */ /* 0x040fe20000041824 */
[----:B------:R-:W2:Y:S07]  /*8d30*/  LDSM.16.M88.4 R8, [R213+0x8800] ;  /* 0x00880000d508783b */ /* 0x000eae0000000200 */
[C---:B-1----:R-:W-:Y:S08]  /*8d40*/  HMMA.16816.F32.BF16 R168, R48.reuse, R4, R168 ;  /* 0x0000000430a8723c */ /* 0x042ff000000418a8 */
[C---:B------:R-:W-:Y:S01]  /*8d50*/  HMMA.16816.F32.BF16 R164, R48.reuse, R6, R164 ;  /* 0x0000000630a4723c */ /* 0x040fe200000418a4 */
[----:B------:R-:W1:Y:S07]  /*8d60*/  LDSM.16.M88.4 R4, [R213+0x9000] ;  /* 0x00900000d504783b */ /* 0x000e6e0000000200 */
[C---:B------:R-:W-:Y:S08]  /*8d70*/  HMMA.16816.F32.BF16 R32, R48.reuse, R140, R32 ;  /* 0x0000008c3020723c */ /* 0x040ff00000041820 */
[C---:B------:R-:W-:Y:S01]  /*8d80*/  HMMA.16816.F32.BF16 R28, R48.reuse, R142, R28 ;  /* 0x0000008e301c723c */ /* 0x040fe2000004181c */
[----:B------:R-:W1:Y:S07]  /*8d90*/  LDSM.16.M88.4 R140, [R211+0x8000] ;  /* 0x00800000d38c783b */ /* 0x000e6e0000000200 */
[C---:B------:R-:W-:Y:S08]  /*8da0*/  HMMA.16816.F32.BF16 R24, R48.reuse, R136, R24 ;  /* 0x000000883018723c */ /* 0x040ff00000041818 */
[C---:B------:R-:W-:Y:S01]  /*8db0*/  HMMA.16816.F32.BF16 R20, R48.reuse, R138, R20 ;  /* 0x0000008a3014723c */ /* 0x040fe20000041814 */
[----:B------:R-:W1:Y:S07]  /*8dc0*/  LDSM.16.M88.4 R136, [R211+0x8800] ;  /* 0x00880000d388783b */ /* 0x000e6e0000000200 */
[C---:B---3--:R-:W-:Y:S08]  /*8dd0*/  HMMA.16816.F32.BF16 R16, R48.reuse, R64, R16 ;  /* 0x000000403010723c */ /* 0x048ff00000041810 */
[C---:B------:R-:W-:Y:S01]  /*8de0*/  HMMA.16816.F32.BF16 R12, R48.reuse, R66, R12 ;  /* 0x00000042300c723c */ /* 0x040fe2000004180c */
[----:B------:R-:W-:Y:S07]  /*8df0*/  LDSM.16.M88.4 R64, [R211+0x9000] ;  /* 0x00900000d340783b */ /* 0x000fee0000000200 */
[C---:B-----5:R-:W-:Y:S08]  /*8e00*/  HMMA.16816.F32.BF16 R176, R48.reuse, R60, R176 ;  /* 0x0000003c30b0723c */ /* 0x060ff000000418b0 */
[C---:B------:R-:W-:Y:S01]  /*8e10*/  HMMA.16816.F32.BF16 R172, R48.reuse, R62, R172 ;  /* 0x0000003e30ac723c */ /* 0x040fe200000418ac */
[----:B------:R-:W-:Y:S07]  /*8e20*/  LDSM.16.M88.4 R60, [R211+0x9800] ;  /* 0x00980000d33c783b */ /* 0x000fee0000000200 */
[C---:B------:R-:W-:Y:S08]  /*8e30*/  HMMA.16816.F32.BF16 R160, R48.reuse, R56, R160 ;  /* 0x0000003830a0723c */ /* 0x040ff000000418a0 */
[C---:B------:R-:W-:Y:S01]  /*8e40*/  HMMA.16816.F32.BF16 R156, R48.reuse, R58, R156 ;  /* 0x0000003a309c723c */ /* 0x040fe2000004189c */
[----:B------:R-:W-:Y:S07]  /*8e50*/  LDSM.16.M88.4 R56, [R211+0xa000] ;  /* 0x00a00000d338783b */ /* 0x000fee0000000200 */
[C---:B----4-:R-:W-:Y:S08]  /*8e60*/  HMMA.16816.F32.BF16 R152, R48.reuse, R52, R152 ;  /* 0x000000343098723c */ /* 0x050ff00000041898 */
[----:B------:R-:W-:Y:S01]  /*8e70*/  HMMA.16816.F32.BF16 R148, R48, R54, R148 ;  /* 0x000000363094723c */ /* 0x000fe20000041894 */
[----:B------:R-:W3:Y:S04]  /*8e80*/  LDSM.16.M88.4 R48, [R211+0xb000] ;  /* 0x00b00000d330783b */ /* 0x000ee80000000200 */
[----:B------:R-:W-:Y:S03]  /*8e90*/  LDSM.16.M88.4 R52, [R211+0xa800] ;  /* 0x00a80000d334783b */ /* 0x000fe60000000200 */
[C---:B------:R-:W-:Y:S08]  /*8ea0*/  HMMA.16816.F32.BF16 R40, R224.reuse, R44, R40 ;  /* 0x0000002ce028723c */ /* 0x040ff00000041828 */
[C---:B------:R-:W-:Y:S01]  /*8eb0*/  HMMA.16816.F32.BF16 R36, R224.reuse, R46, R36 ;  /* 0x0000002ee024723c */ /* 0x040fe20000041824 */
[----:B------:R-:W4:Y:S07]  /*8ec0*/  LDSM.16.M88.4 R44, [R211+0xb800] ;  /* 0x00b80000d32c783b */ /* 0x000f2e0000000200 */
[C---:B--2---:R-:W-:Y:S08]  /*8ed0*/  HMMA.16816.F32.BF16 R32, R224.reuse, R8, R32 ;  /* 0x00000008e020723c */ /* 0x044ff00000041820 */
[C---:B------:R-:W-:Y:S01]  /*8ee0*/  HMMA.16816.F32.BF16 R28, R224.reuse, R10, R28 ;  /* 0x0000000ae01c723c */ /* 0x040fe2000004181c */
[----:B------:R-:W-:Y:S07]  /*8ef0*/  LDSM.16.M88.4 R8, [R216+0x2000] ;  /* 0x00200000d808783b */ /* 0x000fee0000000200 */
[C---:B-1----:R-:W-:Y:S08]  /*8f00*/  HMMA.16816.F32.BF16 R24, R224.reuse, R4, R24 ;  /* 0x00000004e018723c */ /* 0x042ff00000041818 */
[C---:B------:R-:W-:Y:S01]  /*8f10*/  HMMA.16816.F32.BF16 R20, R224.reuse, R6, R20 ;  /* 0x00000006e014723c */ /* 0x040fe20000041814 */
[----:B------:R-:W1:Y:S07]  /*8f20*/  LDSM.16.M88.4 R4, [R207+0x8000] ;  /* 0x00800000cf04783b */ /* 0x000e6e0000000200 */
[C---:B------:R-:W-:Y:S08]  /*8f30*/  HMMA.16816.F32.BF16 R160, R224.reuse, R184, R160 ;  /* 0x000000b8e0a0723c */ /* 0x040ff000000418a0 */
[----:B------:R-:W-:Y:S08]  /*8f40*/  HMMA.16816.F32.BF16 R152, R224, R180, R152 ;  /* 0x000000b4e098723c */ /* 0x000ff00000041898 */
[C---:B------:R-:W-:Y:S08]  /*8f50*/  HMMA.16816.F32.BF16 R40, R144.reuse, R140, R40 ;  /* 0x0000008c9028723c */ /* 0x040ff00000041828 */
[C---:B------:R-:W-:Y:S08]  /*8f60*/  HMMA.16816.F32.BF16 R32, R144.reuse, R136, R32 ;  /* 0x000000889020723c */ /* 0x040ff00000041820 */
[C---:B------:R-:W-:Y:S01]  /*8f70*/  HMMA.16816.F32.BF16 R28, R144.reuse, R138, R28 ;  /* 0x0000008a901c723c */ /* 0x040fe2000004181c */
[----:B------:R-:W2:Y:S07]  /*8f80*/  LDSM.16.M88.4 R136, [R207+0x8800] ;  /* 0x00880000cf88783b */ /* 0x000eae0000000200 */
[----:B------:R-:W-:Y:S08]  /*8f90*/  HMMA.16816.F32.BF16 R36, R144, R142, R36 ;  /* 0x0000008e9024723c */ /* 0x000ff00000041824 */
[----:B------:R-:W-:Y:S08]  /*8fa0*/  HMMA.16816.F32.BF16 R16, R224, R228, R16 ;  /* 0x000000e4e010723c */ /* 0x000ff00000041810 */
[----:B---3--:R-:W-:Y:S01]  /*8fb0*/  HMMA.16816.F32.BF16 R160, R144, R48, R160 ;  /* 0x0000003090a0723c */ /* 0x008fe200000418a0 */
[----:B------:R-:W-:-:S07]  /*8fc0*/  IMAD.SHL.U32 R49, R201, 0x2, RZ ;  /* 0x00000002c9317824 */ /* 0x000fce00078e00ff */
[----:B----4-:R-:W-:Y:S01]  /*8fd0*/  HMMA.16816.F32.BF16 R152, R144, R44, R152 ;  /* 0x0000002c9098723c */ /* 0x010fe20000041898 */
[----:B------:R-:W-:-:S05]  /*8fe0*/  IMAD.SHL.U32 R44, R197, 0x80, RZ ;  /* 0x00000080c52c7824 */ /* 0x000fca00078e00ff */
[----:B------:R-:W-:Y:S02]  /*8ff0*/  LOP3.LUT R49, R44, 0x6, R49, 0xf8, !PT ;  /* 0x000000062c317812 */ /* 0x000fe400078ef831 */
[----:B------:R-:W-:Y:S03]  /*9000*/  HMMA.16816.F32.BF16 R148, R224, R182, R148 ;  /* 0x000000b6e094723c */ /* 0x000fe60000041894 */
[C---:B------:R-:W-:Y:S02]  /*9010*/  VIADD R44, R49.reuse, 0xffffff00 ;  /* 0xffffff00312c7836 */ /* 0x040fe40000000000 */
[C---:B------:R-:W-:Y:S02]  /*9020*/  VIADD R45, R49.reuse, 0xffffff01 ;  /* 0xffffff01312d7836 */ /* 0x040fe40000000000 */
[----:B------:R-:W-:Y:S01]  /*9030*/  VIADD R48, R49, 0xffffff09 ;  /* 0xffffff0931307836 */ /* 0x000fe20000000000 */
[----:B-1----:R-:W-:Y:S01]  /*9040*/  HMMA.16816.F32.BF16 R40, R8, R4, R40 ;  /* 0x000000040828723c */ /* 0x002fe20000041828 */
[----:B------:R-:W-:-:S02]  /*9050*/  ISETP.GE.AND P4, PT, R44, R133, PT ;  /* 0x000000852c00720c */ /* 0x000fc40003f86270 */
[----:B------:R-:W-:Y:S01]  /*9060*/  ISETP.GE.AND P1, PT, R44, R2, PT ;  /* 0x000000022c00720c */ /* 0x000fe20003f26270 */
[----:B------:R-:W-:Y:S01]  /*9070*/  VIADD R44, R49, 0xffffff08 ;  /* 0xffffff08312c7836 */ /* 0x000fe20000000000 */
[----:B------:R-:W-:-:S03]  /*9080*/  ISETP.GE.AND P5, PT, R45, R133, PT ;  /* 0x000000852d00720c */ /* 0x000fc60003fa6270 */
[----:B------:R-:W-:Y:S01]  /*9090*/  HMMA.16816.F32.BF16 R36, R8, R6, R36 ;  /* 0x000000060824723c */ /* 0x000fe20000041824 */
[----:B------:R-:W1:Y:S07]  /*90a0*/  LDSM.16.M88.4 R4, [R207+0x9000] ;  /* 0x00900000cf04783b */ /* 0x000e6e0000000200 */
[----:B------:R-:W-:Y:S03]  /*90b0*/  HMMA.16816.F32.BF16 R12, R224, R230, R12 ;  /* 0x000000e6e00c723c */ /* 0x000fe6000004180c */
[----:B------:R-:W-:-:S02]  /*90c0*/  FSEL R40, R40, -INF , !P4 ;  /* 0xff80000028287808 */ /* 0x000fc40006000000 */
[----:B------:R-:W-:Y:S02]  /*90d0*/  FSEL R42, R42, -INF , !P1 ;  /* 0xff8000002a2a7808 */ /* 0x000fe40004800000 */
[----:B------:R-:W-:Y:S01]  /*90e0*/  ISETP.GE.AND P4, PT, R45, R2, PT ;  /* 0x000000022d00720c */ /* 0x000fe20003f86270 */
[----:B------:R-:W-:Y:S01]  /*90f0*/  HMMA.16816.F32.BF16 R168, R224, R188, R168 ;  /* 0x000000bce0a8723c */ /* 0x000fe200000418a8 */
[----:B------:R-:W-:-:S07]  /*9100*/  ISETP.GE.AND P1, PT, R44, R133, PT ;  /* 0x000000852c00720c */ /* 0x000fce0003f26270 */
[----:B------:R-:W-:Y:S01]  /*9110*/  HMMA.16816.F32.BF16 R16, R144, R60, R16 ;  /* 0x0000003c9010723c */ /* 0x000fe20000041810 */
[----:B------:R-:W-:Y:S02]  /*9120*/  FSEL R60, R41, -INF , !P5 ;  /* 0xff800000293c7808 */ /* 0x000fe40006800000 */
[----:B------:R-:W-:-:S04]  /*9130*/  ISETP.GE.AND P5, PT, R44, R2, PT ;  /* 0x000000022c00720c */ /* 0x000fc80003fa6270 */
[----:B------:R-:W-:Y:S01]  /*9140*/  FSEL R41, R38, -INF , !P5 ;  /* 0xff80000026297808 */ /* 0x000fe20006800000 */
[----:B------:R-:W-:Y:S01]  /*9150*/  HMMA.16816.F32.BF16 R148, R144, R46, R148 ;  /* 0x0000002e9094723c */ /* 0x000fe20000041894 */
[----:B------:R-:W3:Y:S07]  /*9160*/  LDSM.16.M88.4 R44, [R207+0x9800] ;  /* 0x00980000cf2c783b */ /* 0x000eee0000000200 */
[----:B------:R-:W-:Y:S08]  /*9170*/  HMMA.16816.F32.BF16 R156, R224, R186, R156 ;  /* 0x000000bae09c723c */ /* 0x000ff0000004189c */
[----:B--2---:R-:W-:Y:S08]  /*9180*/  HMMA.16816.F32.BF16 R32, R8, R136, R32 ;  /* 0x000000880820723c */ /* 0x004ff00000041820 */
[----:B------:R-:W-:Y:S08]  /*9190*/  HMMA.16816.F32.BF16 R24, R144, R64, R24 ;  /* 0x000000409018723c */ /* 0x000ff00000041818 */
[----:B------:R-:W-:Y:S08]  /*91a0*/  HMMA.16816.F32.BF16 R164, R224, R190, R164 ;  /* 0x000000bee0a4723c */ /* 0x000ff000000418a4 */
[----:B------:R-:W-:Y:S08]  /*91b0*/  HMMA.16816.F32.BF16 R20, R144, R66, R20 ;  /* 0x000000429014723c */ /* 0x000ff00000041814 */
[----:B------:R-:W-:Y:S08]  /*91c0*/  HMMA.16816.F32.BF16 R172, R224, R194, R172 ;  /* 0x000000c2e0ac723c */ /* 0x000ff000000418ac */
[----:B------:R-:W-:Y:S01]  /*91d0*/  HMMA.16816.F32.BF16 R12, R144, R62, R12 ;  /* 0x0000003e900c723c */ /* 0x000fe2000004180c */
[----:B------:R-:W-:Y:S01]  /*91e0*/  FSEL R62, R36, -INF , !P1 ;  /* 0xff800000243e7808 */ /* 0x000fe20004800000 */
[----:B------:R-:W-:Y:S01]  /*91f0*/  VIADD R36, R49, 0xffffff10 ;  /* 0xffffff1031247836 */ /* 0x000fe20000000000 */
[----:B------:R-:W-:-:S04]  /*9200*/  ISETP.GE.AND P1, PT, R48, R2, PT ;  /* 0x000000023000720c */ /* 0x000fc80003f26270 */
[-C--:B------:R-:W-:Y:S01]  /*9210*/  ISETP.GE.AND P5, PT, R36, R133.reuse, PT ;  /* 0x000000852400720c */ /* 0x080fe20003fa6270 */
[----:B------:R-:W-:Y:S08]  /*9220*/  HMMA.16816.F32.BF16 R28, R8, R138, R28 ;  /* 0x0000008a081c723c */ /* 0x000ff0000004181c */
[----:B------:R-:W-:Y:S01]  /*9230*/  HMMA.16816.F32.BF16 R168, R144, R52, R168 ;  /* 0x0000003490a8723c */ /* 0x000fe200000418a8 */
[----:B------:R-:W-:Y:S01]  /*9240*/  FSEL R52, R43, -INF , !P4 ;  /* 0xff8000002b347808 */ /* 0x000fe20006000000 */
[----:B------:R-:W-:Y:S01]  /*9250*/  VIADD R43, R49, 0xffffff11 ;  /* 0xffffff11312b7836 */ /* 0x000fe20000000000 */
[----:B------:R-:W-:-:S04]  /*9260*/  ISETP.GE.AND P4, PT, R48, R133, PT ;  /* 0x000000853000720c */ /* 0x000fc80003f86270 */
[----:B------:R-:W-:Y:S01]  /*9270*/  FSEL R142, R37, -INF , !P4 ;  /* 0xff800000258e7808 */ /* 0x000fe20006000000 */
[----:B------:R-:W-:Y:S01]  /*9280*/  HMMA.16816.F32.BF16 R176, R224, R192, R176 ;  /* 0x000000c0e0b0723c */ /* 0x000fe200000418b0 */
[----:B------:R-:W-:-:S04]  /*9290*/  ISETP.GE.AND P4, PT, R36, R2, PT ;  /* 0x000000022400720c */ /* 0x000fc80003f86270 */
[----:B------:R-:W-:-:S03]  /*92a0*/  FSEL R65, R34, -INF , !P4 ;  /* 0xff80000022417808 */ /* 0x000fc60006000000 */
[----:B------:R-:W-:Y:S01]  /*92b0*/  HMMA.16816.F32.BF16 R156, R144, R50, R156 ;  /* 0x00000032909c723c */ /* 0x000fe2000004189c */
[----:B------:R-:W-:Y:S01]  /*92c0*/  FSEL R50, R32, -INF , !P5 ;  /* 0xff80000020327808 */ /* 0x000fe20006800000 */
[----:B------:R-:W-:Y:S01]  /*92d0*/  VIADD R32, R49, 0xffffff18 ;  /* 0xffffff1831207836 */ /* 0x000fe20000000000 */
[----:B------:R-:W-:-:S04]  /*92e0*/  ISETP.GE.AND P5, PT, R43, R2, PT ;  /* 0x000000022b00720c */ /* 0x000fc80003fa6270 */
[----:B------:R-:W-:Y:S01]  /*92f0*/  ISETP.GE.AND P4, PT, R32, R133, PT ;  /* 0x000000852000720c */ /* 0x000fe20003f86270 */
[----:B-1----:R-:W-:Y:S01]  /*9300*/  HMMA.16816.F32.BF16 R24, R8, R4, R24 ;  /* 0x000000040818723c */ /* 0x002fe20000041818 */
[----:B------:R-:W-:Y:S01]  /*9310*/  VIADD R4, R49, 0xffffff19 ;  /* 0xffffff1931047836 */ /* 0x000fe20000000000 */
[----:B------:R-:W-:Y:S01]  /*9320*/  FSEL R66, R35, -INF , !P5 ;  /* 0xff80000023427808 */ /* 0x000fe20006800000 */
[----:B------:R-:W-:-:S03]  /*9330*/  VIADD R5, R49, 0xffffff21 ;  /* 0xffffff2131057836 */ /* 0x000fc60000000000 */
[-C--:B------:R-:W-:Y:S02]  /*9340*/  ISETP.GE.AND P5, PT, R4, R133.reuse, PT ;  /* 0x000000850400720c */ /* 0x080fe40003fa6270 */
[----:B------:R-:W-:Y:S01]  /*9350*/  HMMA.16816.F32.BF16 R164, R144, R54, R164 ;  /* 0x0000003690a4723c */ /* 0x000fe200000418a4 */
[----:B------:R-:W-:Y:S02]  /*9360*/  FSEL R54, R39, -INF , !P1 ;  /* 0xff80000027367808 */ /* 0x000fe40004800000 */
[----:B------:R-:W1:Y:S01]  /*9370*/  LDSM.16.M88.4 R36, [R207+0xa000] ;  /* 0x00a00000cf24783b */ /* 0x000e620000000200 */
[----:B------:R-:W-:-:S04]  /*9380*/  ISETP.GE.AND P1, PT, R43, R133, PT ;  /* 0x000000852b00720c */ /* 0x000fc80003f26270 */
[----:B------:R-:W-:Y:S01]  /*9390*/  HMMA.16816.F32.BF16 R20, R8, R6, R20 ;  /* 0x000000060814723c */ /* 0x000fe20000041814 */
[----:B------:R-:W-:Y:S02]  /*93a0*/  FSEL R48, R33, -INF , !P1 ;  /* 0xff80000021307808 */ /* 0x000fe40004800000 */
[----:B------:R-:W-:-:S04]  /*93b0*/  ISETP.GE.AND P1, PT, R32, R2, PT ;  /* 0x000000022000720c */ /* 0x000fc80003f26270 */
[----:B------:R-:W-:Y:S01]  /*93c0*/  FSEL R64, R30, -INF , !P1 ;  /* 0xff8000001e407808 */ /* 0x000fe20004800000 */
[----:B------:R-:W-:Y:S01]  /*93d0*/  HMMA.16816.F32.BF16 R172, R144, R58, R172 ;  /* 0x0000003a90ac723c */ /* 0x000fe200000418ac */
[----:B------:R-:W-:Y:S02]  /*93e0*/  FSEL R58, R28, -INF , !P4 ;  /* 0xff8000001c3a7808 */ /* 0x000fe40006000000 */
[----:B------:R-:W-:Y:S01]  /*93f0*/  ISETP.GE.AND P4, PT, R4, R2, PT ;  /* 0x000000020400720c */ /* 0x000fe20003f86270 */
[----:B------:R-:W-:-:S03]  /*9400*/  VIADD R4, R49, 0xffffff20 ;  /* 0xffffff2031047836 */ /* 0x000fc60000000000 */
[----:B------:R-:W-:Y:S01]  /*9410*/  FSEL R187, R31, -INF , !P4 ;  /* 0xff8000001fbb7808 */ /* 0x000fe20006000000 */
[----:B------:R-:W-:Y:S01]  /*9420*/  HMMA.16816.F32.BF16 R176, R144, R56, R176 ;  /* 0x0000003890b0723c */ /* 0x000fe200000418b0 */
[----:B------:R-:W-:Y:S02]  /*9430*/  FSEL R56, R29, -INF , !P5 ;  /* 0xff8000001d387808 */ /* 0x000fe40006800000 */
[CC--:B------:R-:W-:Y:S02]  /*9440*/  ISETP.GE.AND P1, PT, R4.reuse, R133.reuse, PT ;  /* 0x000000850400720c */ /* 0x0c0fe40003f26270 */
[----:B------:R-:W-:Y:S01]  /*9450*/  ISETP.GE.AND P5, PT, R4, R2, PT ;  /* 0x000000020400720c */ /* 0x000fe20003fa6270 */
[----:B------:R-:W-:Y:S01]  /*9460*/  VIADD R4, R49, 0xffffff28 ;  /* 0xffffff2831047836 */ /* 0x000fe20000000000 */
[----:B------:R-:W-:Y:S01]  /*9470*/  ISETP.GE.AND P4, PT, R5, R133, PT ;  /* 0x000000850500720c */ /* 0x000fe20003f86270 */
[----:B---3--:R-:W-:Y:S01]  /*9480*/  HMMA.16816.F32.BF16 R16, R8, R44, R16 ;  /* 0x0000002c0810723c */ /* 0x008fe20000041810 */
[----:B------:R-:W-:Y:S01]  /*9490*/  FSEL R185, R24, -INF , !P1 ;  /* 0xff80000018b97808 */ /* 0x000fe20004800000 */
[----:B------:R-:W-:Y:S01]  /*94a0*/  VIADD R24, R49, 0xffffff29 ;  /* 0xffffff2931187836 */ /* 0x000fe20000000000 */
[----:B------:R-:W-:-:S02]  /*94b0*/  FSEL R250, R26, -INF , !P5 ;  /* 0xff8000001afa7808 */ /* 0x000fc40006800000 */
[-C--:B------:R-:W-:Y:S02]  /*94c0*/  ISETP.GE.AND P1, PT, R5, R2.reuse, PT ;  /* 0x000000020500720c */ /* 0x080fe40003f26270 */
[CC--:B------:R-:W-:Y:S01]  /*94d0*/  ISETP.GE.AND P5, PT, R4.reuse, R133.reuse, PT ;  /* 0x000000850400720c */ /* 0x0c0fe20003fa6270 */
[C---:B------:R-:W-:Y:S01]  /*94e0*/  HMMA.16816.F32.BF16 R12, R8.reuse, R46, R12 ;  /* 0x0000002e080c723c */ /* 0x040fe2000004180c */
[----:B------:R-:W-:Y:S02]  /*94f0*/  FSEL R181, R25, -INF , !P4 ;  /* 0xff80000019b57808 */ /* 0x000fe40006000000 */
[-C--:B------:R-:W-:Y:S02]  /*9500*/  ISETP.GE.AND P4, PT, R4, R2.reuse, PT ;  /* 0x000000020400720c */ /* 0x080fe40003f86270 */
[----:B------:R-:W-:Y:S01]  /*9510*/  FSEL R246, R27, -INF , !P1 ;  /* 0xff8000001bf67808 */ /* 0x000fe20004800000 */
[----:B------:R-:W2:Y:S01]  /*9520*/  LDSM.16.M88.4 R4, [R207+0xa800] ;  /* 0x00a80000cf04783b */ /* 0x000ea20000000200 */
[----:B------:R-:W-:Y:S01]  /*9530*/  FSEL R183, R20, -INF , !P5 ;  /* 0xff80000014b77808 */ /* 0x000fe20006800000 */
[C---:B------:R-:W-:Y:S01]  /*9540*/  VIADD R20, R49.reuse, 0xffffff30 ;  /* 0xffffff3031147836 */ /* 0x040fe20000000000 */
[C---:B------:R-:W-:Y:S01]  /*9550*/  ISETP.GE.AND P1, PT, R24.reuse, R133, PT ;  /* 0x000000851800720c */ /* 0x040fe20003f26270 */
[----:B-1----:R-:W-:Y:S01]  /*9560*/  HMMA.16816.F32.BF16 R176, R8, R36, R176 ;  /* 0x0000002408b0723c */ /* 0x002fe200000418b0 */
[----:B------:R-:W-:Y:S01]  /*9570*/  ISETP.GE.AND P5, PT, R24, R2, PT ;  /* 0x000000021800720c */ /* 0x000fe20003fa6270 */
[----:B------:R-:W-:Y:S01]  /*9580*/  VIADD R24, R49, 0xffffff31 ;  /* 0xffffff3131187836 */ /* 0x000fe20000000000 */
[----:B------:R-:W-:-:S02]  /*9590*/  FSEL R248, R22, -INF , !P4 ;  /* 0xff80000016f87808 */ /* 0x000fc40006000000 */
[----:B------:R-:W-:Y:S02]  /*95a0*/  FSEL R252, R21, -INF , !P1 ;  /* 0xff80000015fc7808 */ /* 0x000fe40004800000 */
[CC--:B------:R-:W-:Y:S01]  /*95b0*/  ISETP.GE.AND P4, PT, R20.reuse, R133.reuse, PT ;  /* 0x000000851400720c */ /* 0x0c0fe20003f86270 */
[----:B------:R-:W-:Y:S01]  /*95c0*/  HMMA.16816.F32.BF16 R172, R8, R38, R172 ;  /* 0x0000002608ac723c */ /* 0x000fe200000418ac */
[----:B------:R-:W-:Y:S01]  /*95d0*/  ISETP.GE.AND P1, PT, R20, R2, PT ;  /* 0x000000021400720c */ /* 0x000fe20003f26270 */
[----:B------:R-:W-:Y:S01]  /*95e0*/  VIADD R20, R49, 0xffffff38 ;  /* 0xffffff3831147836 */ /* 0x000fe20000000000 */
[----:B------:R-:W-:Y:S02]  /*95f0*/  FSEL R244, R23, -INF , !P5 ;  /* 0xff80000017f47808 */ /* 0x000fe40006800000 */
[----:B------:R-:W-:Y:S02]  /*9600*/  ISETP.GE.AND P5, PT, R24, R133, PT ;  /* 0x000000851800720c */ /* 0x000fe40003fa6270 */
[----:B------:R-:W-:-:S02]  /*9610*/  FSEL R234, R18, -INF , !P1 ;  /* 0xff80000012ea7808 */ /* 0x000fc40004800000 */
[----:B------:R-:W-:Y:S02]  /*9620*/  FSEL R238, R17, -INF , !P5 ;  /* 0xff80000011ee7808 */ /* 0x000fe40006800000 */
[C---:B------:R-:W-:Y:S02]  /*9630*/  ISETP.GE.AND P1, PT, R20.reuse, R133, PT ;  /* 0x000000851400720c */ /* 0x040fe40003f26270 */
[-C--:B------:R-:W-:Y:S02]  /*9640*/  ISETP.GE.AND P5, PT, R20, R2.reuse, PT ;  /* 0x000000021400720c */ /* 0x080fe40003fa6270 */
[----:B------:R-:W1:Y:S01]  /*9650*/  LDSM.16.M88.4 R20, [R207+0xb000] ;  /* 0x00b00000cf14783b */ /* 0x000e620000000200 */
[----:B------:R-:W-:Y:S01]  /*9660*/  FSEL R242, R16, -INF , !P4 ;  /* 0xff80000010f27808 */ /* 0x000fe20006000000 */
[C---:B------:R-:W-:Y:S01]  /*9670*/  VIADD R16, R49.reuse, 0xffffff39 ;  /* 0xffffff3931107836 */ /* 0x040fe20000000000 */
[----:B------:R-:W-:Y:S02]  /*9680*/  ISETP.GE.AND P4, PT, R24, R2, PT ;  /* 0x000000021800720c */ /* 0x000fe40003f86270 */
[----:B------:R-:W-:Y:S01]  /*9690*/  FSEL R240, R12, -INF , !P1 ;  /* 0xff8000000cf07808 */ /* 0x000fe20004800000 */
[----:B------:R-:W-:Y:S01]  /*96a0*/  VIADD R12, R49, 0xffffff40 ;  /* 0xffffff40310c7836 */ /* 0x000fe20000000000 */
[----:B------:R-:W-:-:S02]  /*96b0*/  FSEL R230, R19, -INF , !P4 ;  /* 0xff80000013e67808 */ /* 0x000fc40006000000 */
[CC--:B------:R-:W-:Y:S02]  /*96c0*/  ISETP.GE.AND P4, PT, R16.reuse, R133.reuse, PT ;  /* 0x000000851000720c */ /* 0x0c0fe40003f86270 */
[-C--:B------:R-:W-:Y:S01]  /*96d0*/  ISETP.GE.AND P1, PT, R16, R2.reuse, PT ;  /* 0x000000021000720c */ /* 0x080fe20003f26270 */
[C---:B------:R-:W-:Y:S01]  /*96e0*/  VIADD R16, R49.reuse, 0xffffff41 ;  /* 0xffffff4131107836 */ /* 0x040fe20000000000 */
[----:B------:R-:W-:Y:S01]  /*96f0*/  FSEL R232, R14, -INF , !P5 ;  /* 0xff8000000ee87808 */ /* 0x000fe20006800000 */
[----:B--2---:R-:W-:Y:S01]  /*9700*/  HMMA.16816.F32.BF16 R168, R8, R4, R168 ;  /* 0x0000000408a8723c */ /* 0x004fe200000418a8 */
[C---:B------:R-:W-:Y:S01]  /*9710*/  ISETP.GE.AND P5, PT, R12.reuse, R133, PT ;  /* 0x000000850c00720c */ /* 0x040fe20003fa6270 */
[----:B------:R-:W-:Y:S01]  /*9720*/  VIADD R4, R49, 0xffffff49 ;  /* 0xffffff4931047836 */ /* 0x000fe20000000000 */
[----:B------:R-:W-:Y:S01]  /*9730*/  FSEL R236, R13, -INF , !P4 ;  /* 0xff8000000dec7808 */ /* 0x000fe20006000000 */
[----:B------:R-:W-:Y:S01]  /*9740*/  VIADD R5, R49, 0xffffff51 ;  /* 0xffffff5131057836 */ /* 0x000fe20000000000 */
[----:B------:R-:W-:-:S02]  /*9750*/  ISETP.GE.AND P4, PT, R12, R2, PT ;  /* 0x000000020c00720c */ /* 0x000fc40003f86270 */
[----:B------:R-:W-:Y:S01]  /*9760*/  FSEL R228, R15, -INF , !P1 ;  /* 0xff8000000fe47808 */ /* 0x000fe20004800000 */
[----:B------:R-:W-:Y:S01]  /*9770*/  HMMA.16816.F32.BF16 R164, R8, R6, R164 ;  /* 0x0000000608a4723c */ /* 0x000fe200000418a4 */
[----:B------:R-:W2:Y:S01]  /*9780*/  LDSM.16.M88.4 R12, [R207+0xb800] ;  /* 0x00b80000cf0c783b */ /* 0x000ea20000000200 */
[----:B------:R-:W-:Y:S01]  /*9790*/  FSEL R226, R176, -INF , !P5 ;  /* 0xff800000b0e27808 */ /* 0x000fe20006800000 */
[----:B------:R-:W-:-:S04]  /*97a0*/  DEPBAR.LE SB0, 0x0 ;  /* 0x000080000000791a */ /* 0x000fc80000000000 */
[----:B------:R-:W-:Y:S01]  /*97b0*/  BAR.SYNC.DEFER_BLOCKING 0x0 ;  /* 0x0000000000007b1d */ /* 0x000fe20000010000 */
[CC--:B------:R-:W-:Y:S02]  /*97c0*/  ISETP.GE.AND P1, PT, R16.reuse, R133.reuse, PT ;  /* 0x000000851000720c */ /* 0x0c0fe40003f26270 */
[----:B------:R-:W-:Y:S01]  /*97d0*/  ISETP.GE.AND P5, PT, R16, R2, PT ;  /* 0x000000021000720c */ /* 0x000fe20003fa6270 */
[----:B------:R-:W-:Y:S01]  /*97e0*/  VIADD R16, R49, 0xffffff48 ;  /* 0xffffff4831107836 */ /* 0x000fe20000000000 */
[----:B------:R-:W-:Y:S02]  /*97f0*/  FSEL R216, R178, -INF , !P4 ;  /* 0xff800000b2d87808 */ /* 0x000fe40006000000 */
[----:B------:R-:W-:Y:S02]  /*9800*/  FSEL R192, R179, -INF , !P5 ;  /* 0xff800000b3c07808 */ /* 0x000fe40006800000 */
[----:B------:R-:W-:Y:S02]  /*9810*/  ISETP.GE.AND P4, PT, R16, R133, PT ;  /* 0x000000851000720c */ /* 0x000fe40003f86270 */
[----:B------:R-:W-:Y:S01]  /*9820*/  FSEL R224, R177, -INF , !P1 ;  /* 0xff800000b1e07808 */ /* 0x000fe20004800000 */
[----:B-1----:R-:W-:Y:S01]  /*9830*/  HMMA.16816.F32.BF16 R160, R8, R20, R160 ;  /* 0x0000001408a0723c */ /* 0x002fe200000418a0 */
[----:B------:R-:W-:-:S02]  /*9840*/  FSEL R222, R172, -INF , !P4 ;  /* 0xff800000acde7808 */ /* 0x000fc40006000000 */
[CC--:B------:R-:W-:Y:S02]  /*9850*/  ISETP.GE.AND P5, PT, R4.reuse, R133.reuse, PT ;  /* 0x000000850400720c */ /* 0x0c0fe40003fa6270 */
[-C--:B------:R-:W-:Y:S01]  /*9860*/  ISETP.GE.AND P4, PT, R4, R2.reuse, PT ;  /* 0x000000020400720c */ /* 0x080fe20003f86270 */
[----:B------:R-:W-:Y:S01]  /*9870*/  VIADD R4, R49, 0xffffff50 ;  /* 0xffffff5031047836 */ /* 0x000fe20000000000 */
[----:B------:R-:W-:Y:S01]  /*9880*/  ISETP.GE.AND P1, PT, R16, R2, PT ;  /* 0x000000021000720c */ /* 0x000fe20003f26270 */
[----:B------:R-:W-:Y:S01]  /*9890*/  HMMA.16816.F32.BF16 R20, R8, R22, R156 ;  /* 0x000000160814723c */ /* 0x000fe2000004189c */
[----:B------:R-:W-:Y:S02]  /*98a0*/  FSEL R220, R173, -INF , !P5 ;  /* 0xff800000addc7808 */ /* 0x000fe40006800000 */
[----:B------:R-:W-:Y:S02]  /*98b0*/  FSEL R194, R174, -INF , !P1 ;  /* 0xff800000aec27808 */ /* 0x000fe40004800000 */
[----:B------:R-:W-:-:S02]  /*98c0*/  ISETP.GE.AND P1, PT, R4, R133, PT ;  /* 0x000000850400720c */ /* 0x000fc40003f26270 */
[-C--:B------:R-:W-:Y:S01]  /*98d0*/  ISETP.GE.AND P5, PT, R4, R2.reuse, PT ;  /* 0x000000020400720c */ /* 0x080fe20003fa6270 */
[----:B------:R-:W-:Y:S01]  /*98e0*/  VIADD R4, R49, 0xffffff58 ;  /* 0xffffff5831047836 */ /* 0x000fe20000000000 */
[----:B------:R-:W-:Y:S02]  /*98f0*/  FSEL R190, R175, -INF , !P4 ;  /* 0xff800000afbe7808 */ /* 0x000fe40006000000 */
[C---:B------:R-:W-:Y:S02]  /*9900*/  ISETP.GE.AND P4, PT, R5.reuse, R133, PT ;  /* 0x000000850500720c */ /* 0x040fe40003f86270 */
[----:B------:R-:W-:Y:S01]  /*9910*/  FSEL R188, R168, -INF , !P1 ;  /* 0xff800000a8bc7808 */ /* 0x000fe20004800000 */
[----:B--2---:R-:W-:Y:S01]  /*9920*/  HMMA.16816.F32.BF16 R152, R8, R12, R152 ;  /* 0x0000000c0898723c */ /* 0x004fe20000041898 */
        /* <DEDUP_REMOVED lines=9> */
[----:B------:R-:W-:Y:S02]  /*99c0*/  FSEL R184, R164, -INF , !P5 ;  /* 0xff800000a4b87808 */ /* 0x000fe40006800000 */
[----:B------:R-:W-:-:S02]  /*99d0*/  ISETP.GE.AND P1, PT, R5, R133, PT ;  /* 0x000000850500720c */ /* 0x000fc40003f26270 */
[----:B------:R-:W-:Y:S01]  /*99e0*/  ISETP.GE.AND P5, PT, R5, R2, PT ;  /* 0x000000020500720c */ /* 0x000fe20003fa6270 */
[----:B------:R-:W-:Y:S01]  /*99f0*/  VIADD R5, R49, 0xffffff61 ;  /* 0xffffff6131057836 */ /* 0x000fe20000000000 */
[----:B------:R-:W-:Y:S02]  /*9a00*/  FSEL R176, R166, -INF , !P4 ;  /* 0xff800000a6b07808 */ /* 0x000fe40006000000 */
[----:B------:R-:W-:Y:S02]  /*9a10*/  ISETP.GE.AND P4, PT, R4, R133, PT ;  /* 0x000000850400720c */ /* 0x000fe40003f86270 */
[----:B------:R-:W-:Y:S02]  /*9a20*/  FSEL R174, R167, -INF , !P5 ;  /* 0xff800000a7ae7808 */ /* 0x000fe40006800000 */
[----:B------:R-:W-:Y:S02]  /*9a30*/  FSEL R170, R160, -INF , !P4 ;  /* 0xff800000a0aa7808 */ /* 0x000fe40006000000 */
[----:B------:R-:W-:-:S02]  /*9a40*/  FSEL R182, R165, -INF , !P1 ;  /* 0xff800000a5b67808 */ /* 0x000fc40004800000 */
[CC--:B------:R-:W-:Y:S02]  /*9a50*/  ISETP.GE.AND P5, PT, R5.reuse, R133.reuse, PT ;  /* 0x000000850500720c */ /* 0x0c0fe40003fa6270 */
[-C--:B------:R-:W-:Y:S01]  /*9a60*/  ISETP.GE.AND P4, PT, R5, R2.reuse, PT ;  /* 0x000000020500720c */ /* 0x080fe20003f86270 */
[C---:B------:R-:W-:Y:S01]  /*9a70*/  VIADD R5, R49.reuse, 0xffffff68 ;  /* 0xffffff6831057836 */ /* 0x040fe20000000000 */
[----:B------:R-:W-:Y:S01]  /*9a80*/  ISETP.GE.AND P1, PT, R4, R2, PT ;  /* 0x000000020400720c */ /* 0x000fe20003f26270 */
[----:B------:R-:W-:Y:S01]  /*9a90*/  VIADD R4, R49, 0xffffff69 ;  /* 0xffffff6931047836 */ /* 0x000fe20000000000 */
[----:B------:R-:W-:Y:S02]  /*9aa0*/  FSEL R158, R163, -INF , !P4 ;  /* 0xff800000a39e7808 */ /* 0x000fe40006000000 */
[----:B------:R-:W-:Y:S02]  /*9ab0*/  FSEL R162, R162, -INF , !P1 ;  /* 0xff800000a2a27808 */ /* 0x000fe40004800000 */
[----:B------:R-:W-:-:S02]  /*9ac0*/  ISETP.GE.AND P1, PT, R5, R133, PT ;  /* 0x000000850500720c */ /* 0x000fc40003f26270 */
[----:B------:R-:W-:Y:S02]  /*9ad0*/  FSEL R168, R161, -INF , !P5 ;  /* 0xff800000a1a87808 */ /* 0x000fe40006800000 */
[----:B------:R-:W-:Y:S02]  /*9ae0*/  FSEL R166, R20, -INF , !P1 ;  /* 0xff80000014a67808 */ /* 0x000fe40004800000 */
[C---:B------:R-:W-:Y:S02]  /*9af0*/  ISETP.GE.AND P4, PT, R4.reuse, R133, PT ;  /* 0x000000850400720c */ /* 0x040fe40003f86270 */
[-C--:B------:R-:W-:Y:S01]  /*9b00*/  ISETP.GE.AND P1, PT, R4, R2.reuse, PT ;  /* 0x000000020400720c */ /* 0x080fe20003f26270 */
[----:B------:R-:W-:Y:S01]  /*9b10*/  VIADD R4, R49, 0xffffff70 ;  /* 0xffffff7031047836 */ /* 0x000fe20000000000 */
[----:B------:R-:W-:Y:S01]  /*9b20*/  ISETP.GE.AND P5, PT, R5, R2, PT ;  /* 0x000000020500720c */ /* 0x000fe20003fa6270 */
[----:B------:R-:W-:Y:S01]  /*9b30*/  VIADD R5, R49, 0xffffff71 ;  /* 0xffffff7131057836 */ /* 0x000fe20000000000 */
[----:B------:R-:W-:-:S02]  /*9b40*/  FSEL R164, R21, -INF , !P4 ;  /* 0xff80000015a47808 */ /* 0x000fc40006000000 */
[----:B------:R-:W-:Y:S02]  /*9b50*/  FSEL R160, R22, -INF , !P5 ;  /* 0xff80000016a07808 */ /* 0x000fe40006800000 */
[CC--:B------:R-:W-:Y:S02]  /*9b60*/  ISETP.GE.AND P5, PT, R4.reuse, R133.reuse, PT ;  /* 0x000000850400720c */ /* 0x0c0fe40003fa6270 */
[----:B------:R-:W-:Y:S01]  /*9b70*/  ISETP.GE.AND P4, PT, R4, R2, PT ;  /* 0x000000020400720c */ /* 0x000fe20003f86270 */
[----:B------:R-:W-:Y:S01]  /*9b80*/  VIADD R4, R49, 0xffffff78 ;  /* 0xffffff7831047836 */ /* 0x000fe20000000000 */
[----:B------:R-:W-:Y:S01]  /*9b90*/  FSEL R156, R23, -INF , !P1 ;  /* 0xff800000179c7808 */ /* 0x000fe20004800000 */
[----:B------:R-:W-:Y:S01]  /*9ba0*/  VIADD R49, R49, 0xffffff79 ;  /* 0xffffff7931317836 */ /* 0x000fe20000000000 */
[----:B------:R-:W-:Y:S02]  /*9bb0*/  ISETP.GE.AND P1, PT, R5, R133, PT ;  /* 0x000000850500720c */ /* 0x000fe40003f26270 */
[----:B------:R-:W-:-:S02]  /*9bc0*/  FSEL R138, R152, -INF , !P5 ;  /* 0xff800000988a7808 */ /* 0x000fc40006800000 */
[----:B------:R-:W-:Y:S02]  /*9bd0*/  FSEL R137, R153, -INF , !P1 ;  /* 0xff80000099897808 */ /* 0x000fe40004800000 */
[----:B------:R-:W-:Y:S02]  /*9be0*/  ISETP.GE.AND P1, PT, R49, R133, PT ;  /* 0x000000853100720c */ /* 0x000fe40003f26270 */
[----:B------:R-:W-:Y:S02]  /*9bf0*/  FSEL R136, R154, -INF , !P4 ;  /* 0xff8000009a887808 */ /* 0x000fe40006000000 */
[----:B------:R-:W-:Y:S02]  /*9c00*/  FSEL R140, R149, -INF , !P1 ;  /* 0xff800000958c7808 */ /* 0x000fe40004800000 */
[----:B------:R-:W-:Y:S02]  /*9c10*/  ISETP.GE.U32.AND P1, PT, R197, 0x3, PT ;  /* 0x00000003c500780c */ /* 0x000fe40003f26070 */
[----:B------:R-:W-:-:S02]  /*9c20*/  ISETP.GE.AND P5, PT, R5, R2, PT ;  /* 0x000000020500720c */ /* 0x000fc40003fa6270 */
[----:B------:R-:W-:Y:S02]  /*9c30*/  ISETP.GE.AND P4, PT, R4, R133, PT ;  /* 0x000000850400720c */ /* 0x000fe40003f86270 */
[----:B------:R-:W-:Y:S02]  /*9c40*/  FSEL R133, R155, -INF , !P5 ;  /* 0xff8000009b857808 */ /* 0x000fe40006800000 */
[----:B------:R-:W-:Y:S02]  /*9c50*/  FSEL R139, R148, -INF , !P4 ;  /* 0xff800000948b7808 */ /* 0x000fe40006000000 */
[-C--:B------:R-:W-:Y:S02]  /*9c60*/  ISETP.GE.AND P5, PT, R4, R2.reuse, PT ;  /* 0x000000020400720c */ /* 0x080fe40003fa6270 */
[----:B------:R-:W-:Y:S02]  /*9c70*/  ISETP.GE.AND P4, PT, R49, R2, PT ;  /* 0x000000023100720c */ /* 0x000fe40003f86270 */
[----:B------:R-:W-:-:S02]  /*9c80*/  FSEL R141, R150, -INF , !P5 ;  /* 0xff800000968d7808 */ /* 0x000fc40006800000 */
[----:B------:R-:W-:Y:S01]  /*9c90*/  FSEL R2, R151, -INF , !P4 ;  /* 0xff80000097027808 */ /* 0x000fe20006000000 */
[----:B------:R-:W-:Y:S08]  /*9ca0*/  @!P1 BRA `(.L_x_580) ;  /* 0x0000000800c49947 */ /* 0x000ff00003800000 */
[----:B------:R-:W-:Y:S05]  /*9cb0*/  BRA.U !UP1, `(.L_x_581) ;  /* 0x0000000109f87547 */ /* 0x000fea000b800000 */
[----:B------:R-:W1:Y:S01]  /*9cc0*/  LDC R5, c[0x0][0x4f0] ;  /* 0x00013c00ff057b82 */ /* 0x000e620000000800 */
[----:B------:R-:W-:Y:S01]  /*9cd0*/  IMAD.MOV.U32 R8, RZ, RZ, RZ ;  /* 0x000000ffff087224 */ /* 0x000fe200078e00ff */
[C---:B------:R-:W-:Y:S01]  /*9ce0*/  IADD3 R6, PT, PT, R196.reuse, -0x100, RZ ;  /* 0xffffff00c4067810 */ /* 0x040fe20007ffe0ff */
[----:B------:R-:W-:Y:S01]  /*9cf0*/  VIADD R196, R196, 0xfffffe80 ;  /* 0xfffffe80c4c47836 */ /* 0x000fe20000000000 */
[----:B------:R-:W2:Y:S02]  /*9d00*/  LDCU.64 UR6, c[0x0][0x3a0] ;  /* 0x00007400ff0677ac */ /* 0x000ea40008000a00 */
[----:B------:R-:W-:Y:S02]  /*9d10*/  IABS R10, R6 ;  /* 0x00000006000a7213 */ /* 0x000fe40000000000 */
[-C--:B-1----:R-:W-:Y:S02]  /*9d20*/  IABS R4, R5.reuse ;  /* 0x0000000500047213 */ /* 0x082fe40000000000 */
[----:B------:R-:W-:-:S02]  /*9d30*/  LOP3.LUT R6, R6, R5, RZ, 0x3c, !PT ;  /* 0x0000000506067212 */ /* 0x000fc400078e3cff */
[----:B------:R-:W1:Y:S08]  /*9d40*/  I2F.RP R11, R4 ;  /* 0x00000004000b7306 */ /* 0x000e700000209400 */
[----:B-1----:R-:W1:Y:S02]  /*9d50*/  MUFU.RCP R9, R11 ;  /* 0x0000000b00097308 */ /* 0x002e640000001000 */
[----:B-1----:R-:W-:-:S06]  /*9d60*/  VIADD R9, R9, 0xffffffe ;  /* 0x0ffffffe09097836 */ /* 0x002fcc0000000000 */
[----:B------:R-:W1:Y:S02]  /*9d70*/  F2I.FTZ.U32.TRUNC.NTZ R9, R9 ;  /* 0x0000000900097305 */ /* 0x000e64000021f000 */
[----:B-1----:R-:W-:-:S04]  /*9d80*/  IMAD.MOV R7, RZ, RZ, -R9 ;  /* 0x000000ffff077224 */ /* 0x002fc800078e0a09 */
[----:B------:R-:W-:-:S04]  /*9d90*/  IMAD R7, R7, R4, RZ ;  /* 0x0000000407077224 */ /* 0x000fc800078e02ff */
[----:B------:R-:W-:Y:S01]  /*9da0*/  IMAD.HI.U32 R7, R9, R7, R8 ;  /* 0x0000000709077227 */ /* 0x000fe200078e0008 */
[----:B------:R-:W-:Y:S02]  /*9db0*/  IABS R8, R196 ;  /* 0x000000c400087213 */ /* 0x000fe40000000000 */
[----:B------:R-:W-:-:S03]  /*9dc0*/  LOP3.LUT R196, R196, R5, RZ, 0x3c, !PT ;  /* 0x00000005c4c47212 */ /* 0x000fc600078e3cff */
[----:B------:R-:W-:-:S04]  /*9dd0*/  IMAD.HI.U32 R11, R7, R10, RZ ;  /* 0x0000000a070b7227 */ /* 0x000fc800078e00ff */
[----:B------:R-:W-:Y:S01]  /*9de0*/  IMAD.HI.U32 R7, R7, R8, RZ ;  /* 0x0000000807077227 */ /* 0x000fe200078e00ff */
[----:B------:R-:W-:-:S05]  /*9df0*/  IADD3 R9, PT, PT, -R11, RZ, RZ ;  /* 0x000000ff0b097210 */ /* 0x000fca0007ffe1ff */
[----:B------:R-:W-:Y:S02]  /*9e00*/  IMAD R13, R4, R9, R10 ;  /* 0x00000009040d7224 */ /* 0x000fe400078e020a */
[----:B------:R-:W-:-:S03]  /*9e10*/  IMAD.MOV R9, RZ, RZ, -R7 ;  /* 0x000000ffff097224 */ /* 0x000fc600078e0a07 */
[C---:B------:R-:W-:Y:S01]  /*9e20*/  ISETP.GT.U32.AND P1, PT, R4.reuse, R13, PT ;  /* 0x0000000d0400720c */ /* 0x040fe20003f24070 */
[----:B------:R-:W-:-:S05]  /*9e30*/  IMAD R9, R4, R9, R8 ;  /* 0x0000000904097224 */ /* 0x000fca00078e0208 */
[----:B------:R-:W-:-:S07]  /*9e40*/  ISETP.GT.U32.AND P5, PT, R4, R9, PT ;  /* 0x000000090400720c */ /* 0x000fce0003fa4070 */
[-C--:B------:R-:W-:Y:S02]  /*9e50*/  @!P1 IADD3 R13, PT, PT, R13, -R4.reuse, RZ ;  /* 0x800000040d0d9210 */ /* 0x080fe40007ffe0ff */
[----:B------:R-:W-:Y:S02]  /*9e60*/  @!P1 IADD3 R11, PT, PT, R11, 0x1, RZ ;  /* 0x000000010b0b9810 */ /* 0x000fe40007ffe0ff */
[-C--:B------:R-:W-:Y:S02]  /*9e70*/  ISETP.GE.U32.AND P4, PT, R13, R4.reuse, PT ;  /* 0x000000040d00720c */ /* 0x080fe40003f86070 */
[----:B------:R-:W-:Y:S01]  /*9e80*/  @!P5 IMAD.IADD R9, R9, 0x1, -R4 ;  /* 0x000000010909d824 */ /* 0x000fe200078e0a04 */
[----:B------:R-:W-:Y:S02]  /*9e90*/  @!P5 IADD3 R7, PT, PT, R7, 0x1, RZ ;  /* 0x000000010707d810 */ /* 0x000fe40007ffe0ff */
[----:B------:R-:W-:Y:S02]  /*9ea0*/  ISETP.GE.AND P5, PT, R6, RZ, PT ;  /* 0x000000ff0600720c */ /* 0x000fe40003fa6270 */
[----:B------:R-:W-:-:S06]  /*9eb0*/  ISETP.GE.U32.AND P1, PT, R9, R4, PT ;  /* 0x000000040900720c */ /* 0x000fcc0003f26070 */
[----:B------:R-:W-:Y:S01]  /*9ec0*/  @P4 VIADD R11, R11, 0x1 ;  /* 0x000000010b0b4836 */ /* 0x000fe20000000000 */
[----:B------:R-:W-:-:S04]  /*9ed0*/  ISETP.GE.AND P4, PT, R196, RZ, PT ;  /* 0x000000ffc400720c */ /* 0x000fc80003f86270 */
[----:B------:R-:W-:Y:S02]  /*9ee0*/  @!P5 IADD3 R11, PT, PT, -R11, RZ, RZ ;  /* 0x000000ff0b0bd210 */ /* 0x000fe40007ffe1ff */
[----:B------:R-:W-:Y:S01]  /*9ef0*/  @P1 VIADD R7, R7, 0x1 ;  /* 0x0000000107071836 */ /* 0x000fe20000000000 */
[----:B------:R-:W-:-:S04]  /*9f00*/  ISETP.NE.AND P1, PT, R5, RZ, PT ;  /* 0x000000ff0500720c */ /* 0x000fc80003f25270 */
[----:B------:R-:W-:Y:S02]  /*9f10*/  MOV R6, R7 ;  /* 0x0000000700067202 */ /* 0x000fe40000000f00 */
[----:B------:R-:W-:-:S03]  /*9f20*/  LOP3.LUT R7, RZ, R5, RZ, 0x33, !PT ;  /* 0x00000005ff077212 */ /* 0x000fc600078e33ff */
[----:B------:R-:W-:-:S05]  /*9f30*/  @!P4 IMAD.MOV R6, RZ, RZ, -R6 ;  /* 0x000000ffff06c224 */ /* 0x000fca00078e0a06 */
[C---:B------:R-:W-:Y:S02]  /*9f40*/  SEL R6, R7.reuse, R6, !P1 ;  /* 0x0000000607067207 */ /* 0x040fe40004800000 */
[----:B------:R-:W-:-:S03]  /*9f50*/  SEL R7, R7, R11, !P1 ;  /* 0x0000000b07077207 */ /* 0x000fc60004800000 */
[----:B------:R-:W-:-:S04]  /*9f60*/  IMAD.WIDE R12, R6, 0x4, R214 ;  /* 0x00000004060c7825 */ /* 0x000fc800078e02d6 */
[C---:B------:R-:W-:Y:S01]  /*9f70*/  IMAD.WIDE R10, R7.reuse, 0x4, R214 ;  /* 0x00000004070a7825 */ /* 0x040fe200078e02d6 */
[----:B------:R-:W3:Y:S04]  /*9f80*/  LDG.E R9, desc[UR16][R12.64] ;  /* 0x000000100c097981 */ /* 0x000ee8000c1e1900 */
[----:B------:R-:W3:Y:S01]  /*9f90*/  LDG.E R4, desc[UR16][R10.64] ;  /* 0x000000100a047981 */ /* 0x000ee2000c1e1900 */
[----:B------:R-:W-:-:S04]  /*9fa0*/  IMAD.IADD R6, R7, 0x1, -R6 ;  /* 0x0000000107067824 */ /* 0x000fc800078e0a06 */
[----:B------:R-:W-:-:S05]  /*9fb0*/  IMAD R5, R6, R5, -0x80 ;  /* 0xffffff8006057424 */ /* 0x000fca00078e0205 */
[----:B------:R-:W-:-:S05]  /*9fc0*/  SHF.R.S32.HI R7, RZ, 0x1f, R5 ;  /* 0x0000001fff077819 */ /* 0x000fca0000011405 */
[----:B------:R-:W-:-:S04]  /*9fd0*/  IMAD R6, R7, R134, RZ ;  /* 0x0000008607067224 */ /* 0x000fc800078e02ff */
[----:B------:R-:W-:Y:S01]  /*9fe0*/  IMAD R6, R5, R135, R6 ;  /* 0x0000008705067224 */ /* 0x000fe200078e0206 */
[----:B---3--:R-:W-:Y:S01]  /*9ff0*/  IADD3 R4, PT, PT, R9, -R4, RZ ;  /* 0x8000000409047210 */ /* 0x008fe20007ffe0ff */
[----:B------:R-:W-:-:S03]  /*a000*/  IMAD.WIDE.U32 R8, R5, R134, RZ ;  /* 0x0000008605087225 */ /* 0x000fc600078e00ff */
[----:B------:R-:W-:Y:S01]  /*a010*/  SHF.R.S32.HI R5, RZ, 0x1f, R4 ;  /* 0x0000001fff057819 */ /* 0x000fe20000011404 */
[----:B------:R-:W-:-:S04]  /*a020*/  IMAD.IADD R9, R9, 0x1, R6 ;  /* 0x0000000109097824 */ /* 0x000fc800078e0206 */
[----:B--2---:R-:W-:Y:S02]  /*a030*/  IMAD R5, R5, UR6, RZ ;  /* 0x0000000605057c24 */ /* 0x004fe4000f8e02ff */
[----:B------:R-:W-:-:S04]  /*a040*/  IMAD.WIDE.U32 R8, R4, UR6, R8 ;  /* 0x0000000604087c25 */ /* 0x000fc8000f8e0008 */
[----:B------:R-:W-:Y:S01]  /*a050*/  IMAD R5, R4, UR7, R5 ;  /* 0x0000000704057c24 */ /* 0x000fe2000f8e0205 */
[----:B------:R-:W-:-:S04]  /*a060*/  LEA R206, P1, R8, R206, 0x1 ;  /* 0x000000ce08ce7211 */ /* 0x000fc800078208ff */
[----:B------:R-:W-:-:S04]  /*a070*/  IADD3 R5, PT, PT, R9, R5, RZ ;  /* 0x0000000509057210 */ /* 0x000fc80007ffe0ff */
[----:B------:R-:W-:Y:S01]  /*a080*/  LEA.HI.X R205, R8, R205, R5, 0x1, P1 ;  /* 0x000000cd08cd7211 */ /* 0x000fe200008f0c05 */
[----:B------:R-:W-:Y:S06]  /*a090*/  BRA `(.L_x_582) ;  /* 0x00000000001c7947 */ /* 0x000fec0003800000 */
.L_x_581:
[----:B------:R-:W-:Y:S01]  /*a0a0*/  UMOV UR4, URZ ;  /* 0x000000ff00047c82 */ /* 0x000fe20008000000 */
[----:B------:R-:W-:Y:S01]  /*a0b0*/  IMAD.SHL.U32 R4, R134, 0x80, RZ ;  /* 0x0000008086047824 */ /* 0x000fe200078e00ff */
[----:B------:R-:W-:-:S05]  /*a0c0*/  IADD3 R5, P1, PT, RZ, -UR4, RZ ;  /* 0x80000004ff057c10 */ /* 0x000fca000ff3e0ff */
[----:B------:R-:W-:-:S05]  /*a0d0*/  IMAD.X R4, RZ, RZ, ~R4, P1 ;  /* 0x000000ffff047224 */ /* 0x000fca00008e0e04 */
[----:B------:R-:W-:-:S04]  /*a0e0*/  SHF.R.S64 R5, R5, 0x1f, R4 ;  /* 0x0000001f05057819 */ /* 0x000fc80000001004 */
[----:B------:R-:W-:-:S04]  /*a0f0*/  IADD3 R206, P1, PT, R5, R206, RZ ;  /* 0x000000ce05ce7210 */ /* 0x000fc80007f3e0ff */
[----:B------:R-:W-:-:S09]  /*a100*/  LEA.HI.X.SX32 R205, R4, R205, 0x1, P1 ;  /* 0x000000cd04cd7211 */ /* 0x000fd200008f0eff */
.L_x_582:
[C---:B------:R-:W-:Y:S01]  /*a110*/  LEA R6, P1, R134.reuse, R206, 0x5 ;  /* 0x000000ce86067211 */ /* 0x040fe200078228ff */
[C---:B------:R-:W-:Y:S01]  /*a120*/  IMAD.SHL.U32 R4, R134.reuse, 0x20, RZ ;  /* 0x0000002086047824 */ /* 0x040fe200078e00ff */
[C---:B------:R-:W-:Y:S01]  /*a130*/  SHF.L.U64.HI R5, R134.reuse, 0x5, R135 ;  /* 0x0000000586057819 */ /* 0x040fe20000010287 */
[----:B------:R-:W-:Y:S01]  /*a140*/  @!P3 IMAD.MOV.U32 R207, RZ, RZ, R205 ;  /* 0x000000ffffcfb224 */ /* 0x000fe200078e00cd */
[----:B------:R-:W-:Y:S02]  /*a150*/  LEA.HI.X R7, R134, R205, R135, 0x5, P1 ;  /* 0x000000cd86077211 */ /* 0x000fe400008f2c87 */
[----:B------:R-:W-:Y:S02]  /*a160*/  IADD3 R10, P1, PT, R6, R4, RZ ;  /* 0x00000004060a7210 */ /* 0x000fe40007f3e0ff */
[----:B------:R-:W-:Y:S01]  /*a170*/  @!PT LDS RZ, [RZ] ;  /* 0x00000000fffff984 */ /* 0x000fe20000000800 */
[----:B------:R-:W-:Y:S01]  /*a180*/  @!PT LDS RZ, [RZ] ;  /* 0x00000000fffff984 */ /* 0x000fe20000000800 */
[----:B------:R-:W-:Y:S01]  /*a190*/  @!PT LDS RZ, [RZ] ;  /* 0x00000000fffff984 */ /* 0x000fe20000000800 */
[----:B------:R1:W-:Y:S02]  /*a1a0*/  @!P3 LDGSTS.E.BYPASS.LTC128B.128 [R219+0x4000], desc[UR16][R206.64] ;  /* 0x04000000cedbbfae */ /* 0x0003e4000b981a10 */
[----:B------:R-:W-:-:S02]  /*a1b0*/  IADD3.X R11, PT, PT, R7, R5, RZ, P1, !PT ;  /* 0x00000005070b7210 */ /* 0x000fc40000ffe4ff */
[-C--:B------:R-:W-:Y:S01]  /*a1c0*/  IADD3 R8, P1, PT, R10, R4.reuse, RZ ;  /* 0x000000040a087210 */ /* 0x080fe20007f3e0ff */
[----:B------:R2:W-:Y:S04]  /*a1d0*/  @P3 STS.128 [R219+0x4000], RZ ;  /* 0x004000ffdb003388 */ /* 0x0005e80000000c00 */
[----:B------:R-:W-:Y:S01]  /*a1e0*/  IMAD.X R9, R11, 0x1, R5, P1 ;  /* 0x000000010b097824 */ /* 0x000fe200008e0605 */
[----:B------:R-:W-:-:S05]  /*a1f0*/  IADD3 R12, P1, PT, R8, R4, RZ ;  /* 0x00000004080c7210 */ /* 0x000fca0007f3e0ff */
[----:B------:R-:W-:Y:S01]  /*a200*/  IMAD.X R13, R9, 0x1, R5, P1 ;  /* 0x00000001090d7824 */ /* 0x000fe200008e0605 */
[----:B------:R-:W-:-:S04]  /*a210*/  IADD3 R14, P1, PT, R12, R4, RZ ;  /* 0x000000040c0e7210 */ /* 0x000fc80007f3e0ff */
[----:B------:R-:W-:Y:S01]  /*a220*/  IADD3 R16, P4, PT, R14, R4, RZ ;  /* 0x000000040e107210 */ /* 0x000fe20007f9e0ff */
[----:B------:R-:W-:-:S03]  /*a230*/  IMAD.X R15, R13, 0x1, R5, P1 ;  /* 0x000000010d0f7824 */ /* 0x000fc600008e0605 */
[----:B------:R-:W-:Y:S01]  /*a240*/  IADD3 R4, P1, PT, R16, R4, RZ ;  /* 0x0000000410047210 */ /* 0x000fe20007f3e0ff */
[----:B------:R-:W-:Y:S02]  /*a250*/  IMAD.X R17, R15, 0x1, R5, P4 ;  /* 0x000000010f117824 */ /* 0x000fe400020e0605 */
[----:B-1----:R-:W-:Y:S02]  /*a260*/  @!P2 IMAD.MOV.U32 R207, RZ, RZ, R205 ;  /* 0x000000ffffcfa224 */ /* 0x002fe400078e00cd */
[----:B------:R-:W-:-:S03]  /*a270*/  IMAD.X R5, R17, 0x1, R5, P1 ;  /* 0x0000000111057824 */ /* 0x000fc600008e0605 */
        /* <DEDUP_REMOVED lines=18> */
[----:B------:R-:W-:Y:S04]  /*a3a0*/  @!P3 LDGSTS.E.BYPASS.LTC128B.128 [R219+0x5000], desc[UR16][R10.64] ;  /* 0x050000000adbbfae */ /* 0x000fe8000b981a10 */
        /* <DEDUP_REMOVED lines=33> */
[----:B------:R-:W-:Y:S01]  /*a5c0*/  @!P3 LDGSTS.E.BYPASS.LTC128B.128 [R219+0x6800], desc[UR16][R14.64] ;  /* 0x068000000edbbfae */ /* 0x000fe2000b981a10 */
        /* <DEDUP_REMOVED lines=13> */
[----:B-1----:R-:W-:Y:S01]  /*a6a0*/  @!P2 MOV R6, R16 ;  /* 0x000000100006a202 */ /* 0x002fe20000000f00 */
        /* <DEDUP_REMOVED lines=17> */
.L_x_580:
[----:B--2---:R-:W-:Y:S01]  /*a7c0*/  FMNMX3.FTZ R5, R132, R40, R60, !PT ;  /* 0x0000002884057276 */ /* 0x004fe2000781003c */
[----:B------:R-:W1:Y:S01]  /*a7d0*/  LDCU UR4, c[0x0][0x45c] ;  /* 0x00008b80ff0477ac */ /* 0x000e620008000800 */
[----:B------:R-:W-:Y:S02]  /*a7e0*/  FMNMX3.FTZ R7, R3, R42, R52, !PT ;  /* 0x0000002a03077276 */ /* 0x000fe40007810034 */
[----:B------:R-:W-:Y:S02]  /*a7f0*/  FMNMX3.FTZ R5, R5, R62, R142, !PT ;  /* 0x0000003e05057276 */ /* 0x000fe4000781008e */
[----:B------:R-:W-:Y:S02]  /*a800*/  FMNMX3.FTZ R7, R7, R41, R54, !PT ;  /* 0x0000002907077276 */ /* 0x000fe40007810036 */
[----:B------:R-:W-:Y:S02]  /*a810*/  FMNMX3.FTZ R5, R5, R50, R48, !PT ;  /* 0x0000003205057276 */ /* 0x000fe40007810030 */
[----:B------:R-:W-:-:S02]  /*a820*/  FMNMX3.FTZ R7, R7, R65, R66, !PT ;  /* 0x0000004107077276 */ /* 0x000fc40007810042 */
[----:B------:R-:W-:Y:S02]  /*a830*/  FMNMX3.FTZ R4, R5, R58, R56, !PT ;  /* 0x0000003a05047276 */ /* 0x000fe40007810038 */
        /* <DEDUP_REMOVED lines=25> */
[----:B------:R-:W-:Y:S01]  /*a9d0*/  LOP3.LUT R151, R203, R212, RZ, 0xfc, !PT ;  /* 0x000000d4cb977212 */ /* 0x000fe200078efcff */
[----:B------:R-:W2:Y:S01]  /*a9e0*/  SHFL.BFLY PT, R5, R6, 0x2, 0x1f ;  /* 0x0c401f0006057f89 */ /* 0x000ea200000e0000 */
[----:B------:R-:W-:Y:S02]  /*a9f0*/  IADD3 R211, PT, PT, R197, -0x3, RZ ;  /* 0xfffffffdc5d37810 */ /* 0x000fe40007ffe0ff */
[----:B------:R-:W-:Y:S01]  /*aa00*/  LEA R151, R151, UR5, 0x1 ;  /* 0x0000000597977c11 */ /* 0x000fe2000f8e08ff */
[----:B------:R-:W3:Y:S03]  /*aa10*/  SHFL.BFLY PT, R4, R7, 0x2, 0x1f ;  /* 0x0c401f0007047f89 */ /* 0x000ee600000e0000 */
[C---:B------:R-:W-:Y:S01]  /*aa20*/  IADD3 R16, PT, PT, R151.reuse, 0xc000, RZ ;  /* 0x0000c00097107810 */ /* 0x040fe20007ffe0ff */
[----:B------:R-:W-:Y:S01]  /*aa30*/  LDSM.16.MT88.4 R12, [R151+0xc000] ;  /* 0x00c00000970c783b */ /* 0x000fe20000004200 */
[----:B------:R-:W-:-:S02]  /*aa40*/  IADD3 R155, PT, PT, R151, 0xc040, RZ ;  /* 0x0000c040979b7810 */ /* 0x000fc40007ffe0ff */
[----:B------:R-:W-:Y:S01]  /*aa50*/  @P0 IADD3 R155, PT, PT, R16, -0x40, RZ ;  /* 0xffffffc0109b0810 */ /* 0x000fe20007ffe0ff */
[----:B------:R-:W-:Y:S04]  /*aa60*/  LDSM.16.MT88.4 R44, [R151+0x10000] ;  /* 0x01000000972c783b */ /* 0x000fe80000004200 */
[----:B------:R-:W-:Y:S01]  /*aa70*/  LDSM.16.MT88.4 R28, [R155] ;  /* 0x000000009b1c783b */ /* 0x000fe20000004200 */
[----:B--2---:R-:W-:Y:S02]  /*aa80*/  FMNMX.FTZ R5, R6, R5, !PT ;  /* 0x0000000506057209 */ /* 0x004fe40007810000 */
[----:B---3--:R-:W-:-:S03]  /*aa90*/  FMNMX.FTZ R4, R7, R4, !PT ;  /* 0x0000000407047209 */ /* 0x008fc60007810000 */
[----:B------:R-:W2:Y:S04]  /*aaa0*/  SHFL.BFLY PT, R150, R5, 0x1, 0x1f ;  /* 0x0c201f0005967f89 */ /* 0x000ea800000e0000 */
[----:B------:R-:W3:Y:S01]  /*aab0*/  SHFL.BFLY PT, R149, R4, 0x1, 0x1f ;  /* 0x0c201f0004957f89 */ /* 0x000ee200000e0000 */
[----:B--2---:R-:W-:Y:S02]  /*aac0*/  FMNMX.FTZ R150, R5, R150, !PT ;  /* 0x0000009605967209 */ /* 0x004fe40007810000 */
[----:B---3--:R-:W-:-:S03]  /*aad0*/  FMNMX.FTZ R149, R4, R149, !PT ;  /* 0x0000009504957209 */ /* 0x008fc60007810000 */
[C---:B-1----:R-:W-:Y:S01]  /*aae0*/  FMUL.FTZ R147, R150.reuse, UR4 ;  /* 0x0000000496937c20 */ /* 0x042fe20008410000 */
[C---:B------:R-:W-:Y:S02]  /*aaf0*/  FSETP.NEU.FTZ.AND P2, PT, R150.reuse, -INF , PT ;  /* 0xff8000009600780b */ /* 0x040fe40003f5d000 */
[C---:B------:R-:W-:Y:S01]  /*ab00*/  FSETP.NEU.FTZ.AND P1, PT, R149.reuse, -INF , PT ;  /* 0xff8000009500780b */ /* 0x040fe20003f3d000 */
[C---:B------:R-:W-:Y:S01]  /*ab10*/  FMUL.FTZ R143, R149.reuse, UR4 ;  /* 0x00000004958f7c20 */ /* 0x040fe20008410000 */
[----:B------:R-:W-:Y:S02]  /*ab20*/  FSEL R5, R150, RZ, P2 ;  /* 0x000000ff96057208 */ /* 0x000fe40001000000 */
[----:B------:R-:W-:Y:S02]  /*ab30*/  FSEL R6, R149, RZ, P1 ;  /* 0x000000ff95067208 */ /* 0x000fe40000800000 */
[----:B------:R-:W-:Y:S01]  /*ab40*/  FSEL R147, R147, RZ, P2 ;  /* 0x000000ff93937208 */ /* 0x000fe20001000000 */
[----:B------:R-:W-:Y:S01]  /*ab50*/  FADD.FTZ R4, R132, -R5 ;  /* 0x8000000584047221 */ /* 0x000fe20000010000 */
[----:B------:R-:W-:Y:S01]  /*ab60*/  FSEL R143, R143, RZ, P1 ;  /* 0x000000ff8f8f7208 */ /* 0x000fe20000800000 */
[----:B------:R-:W-:Y:S01]  /*ab70*/  FADD.FTZ R6, R3, -R6 ;  /* 0x8000000603067221 */ /* 0x000fe20000010000 */
[----:B------:R-:W-:Y:S01]  /*ab80*/  IADD3 R3, PT, PT, R0, R151, RZ ;  /* 0x0000009700037210 */ /* 0x000fe20007ffe0ff */
[--C-:B------:R-:W-:Y:S01]  /*ab90*/  FFMA.FTZ R144, R142, UR4, -R147.reuse ;  /* 0x000000048e907c23 */ /* 0x100fe20008010893 */
[--C-:B------:R-:W-:Y:S01]  /*aba0*/  FFMA.FTZ R148, R40, UR4, -R147.reuse ;  /* 0x0000000428947c23 */ /* 0x100fe20008010893 */
[--C-:B------:R-:W-:Y:S01]  /*abb0*/  FFMA.FTZ R146, R60, UR4, -R147.reuse ;  /* 0x000000043c927c23 */ /* 0x100fe20008010893 */
[----:B------:R-:W-:Y:S01]  /*abc0*/  FFMA.FTZ R145, R62, UR4, -R147 ;  /* 0x000000043e917c23 */ /* 0x000fe20008010893 */
[--C-:B------:R-:W-:Y:S01]  /*abd0*/  FFMA.FTZ R142, R42, UR4, -R143.reuse ;  /* 0x000000042a8e7c23 */ /* 0x100fe2000801088f */
[--C-:B------:R-:W-:Y:S01]  /*abe0*/  FFMA.FTZ R135, R52, UR4, -R143.reuse ;  /* 0x0000000434877c23 */ /* 0x100fe2000801088f */
[--C-:B------:R-:W-:Y:S01]  /*abf0*/  FFMA.FTZ R134, R41, UR4, -R143.reuse ;  /* 0x0000000429867c23 */ /* 0x100fe2000801088f */
[----:B------:R-:W-:Y:S01]  /*ac00*/  FFMA.FTZ R153, R54, UR4, -R143 ;  /* 0x0000000436997c23 */ /* 0x000fe2000801088f */
[----:B------:R-:W-:Y:S01]  /*ac10*/  FMUL.FTZ R152, R4, UR4 ;  /* 0x0000000404987c20 */ /* 0x000fe20008410000 */
[----:B------:R-:W-:Y:S01]  /*ac20*/  FMUL.FTZ R132, R6, UR4 ;  /* 0x0000000406847c20 */ /* 0x000fe20008410000 */
[----:B------:R-:W-:Y:S01]  /*ac30*/  MUFU.EX2 R148, R148 ;  /* 0x0000009400947308 */ /* 0x000fe20000000800 */
[----:B------:R-:W1:Y:S01]  /*ac40*/  LDSM.16.MT88.4 R52, [R3+0x10000] ;  /* 0x010000000334783b */ /* 0x000e620000004200 */
[----:B------:R-:W-:Y:S01]  /*ac50*/  IADD3 R0, PT, PT, R0, R155, RZ ;  /* 0x0000009b00007210 */ /* 0x000fe20007ffe0ff */
[--C-:B------:R-:W-:Y:S01]  /*ac60*/  FFMA.FTZ R157, R50, UR4, -R147.reuse ;  /* 0x00000004329d7c23 */ /* 0x100fe20008010893 */
[----:B------:R-:W-:Y:S01]  /*ac70*/  FFMA.FTZ R154, R48, UR4, -R147 ;  /* 0x00000004309a7c23 */ /* 0x000fe20008010893 */
[----:B------:R-:W2:Y:S01]  /*ac80*/  LDSM.16.MT88.4 R20, [R3+0xc000] ;  /* 0x00c000000314783b */ /* 0x000ea20000004200 */
[----:B------:R-:W-:Y:S01]  /*ac90*/  FFMA.FTZ R172, R228, UR4, -R143 ;  /* 0x00000004e4ac7c23 */ /* 0x000fe2000801088f */
[--C-:B------:R-:W-:Y:S01]  /*aca0*/  FFMA.FTZ R159, R226, UR4, -R147.reuse ;  /* 0x00000004e29f7c23 */ /* 0x100fe20008010893 */
[----:B------:R-:W3:Y:S01]  /*acb0*/  MUFU.EX2 R146, R146 ;  /* 0x0000009200927308 */ /* 0x000ee20000000800 */
[----:B------:R-:W4:Y:S01]  /*acc0*/  LDSM.16.MT88.4 R36, [R0] ;  /* 0x000000000024783b */ /* 0x000f220000004200 */
[--C-:B------:R-:W-:Y:S01]  /*acd0*/  FFMA.FTZ R196, R224, UR4, -R147.reuse ;  /* 0x00000004e0c47c23 */ /* 0x100fe20008010893 */
[--C-:B------:R-:W-:Y:S01]  /*ace0*/  FFMA.FTZ R222, R222, UR4, -R147.reuse ;  /* 0x00000004dede7c23 */ /* 0x100fe20008010893 */
[----:B------:R-:W-:Y:S01]  /*acf0*/  FFMA.FTZ R161, R220, UR4, -R147 ;  /* 0x00000004dca17c23 */ /* 0x000fe20008010893 */
[----:B------:R-:W5:Y:S01]  /*ad00*/  LDSM.16.MT88.4 R60, [R155+0x4000] ;  /* 0x004000009b3c783b */ /* 0x000f620000004200 */
[--C-:B------:R-:W-:Y:S01]  /*ad10*/  FFMA.FTZ R163, R216, UR4, -R143.reuse ;  /* 0x00000004d8a37c23 */ /* 0x100fe2000801088f */
[--C-:B------:R-:W-:Y:S01]  /*ad20*/  FFMA.FTZ R192, R192, UR4, -R143.reuse ;  /* 0x00000004c0c07c23 */ /* 0x100fe2000801088f */
[----:B------:R-:W-:Y:S01]  /*ad30*/  MUFU.EX2 R145, R145 ;  /* 0x0000009100917308 */ /* 0x000fe20000000800 */
[--C-:B------:R-:W-:Y:S01]  /*ad40*/  FFMA.FTZ R165, R194, UR4, -R143.reuse ;  /* 0x00000004c2a57c23 */ /* 0x100fe2000801088f */
[----:B------:R-:W-:Y:S01]  /*ad50*/  FFMA.FTZ R190, R190, UR4, -R143 ;  /* 0x00000004bebe7c23 */ /* 0x000fe2000801088f */
[--C-:B------:R-:W-:Y:S01]  /*ad60*/  FFMA.FTZ R167, R188, UR4, -R147.reuse ;  /* 0x00000004bca77c23 */ /* 0x100fe20008010893 */
[--C-:B------:R-:W-:Y:S01]  /*ad70*/  FFMA.FTZ R186, R186, UR4, -R147.reuse ;  /* 0x00000004baba7c23 */ /* 0x100fe20008010893 */
[--C-:B------:R-:W-:Y:S01]  /*ad80*/  FFMA.FTZ R184, R184, UR4, -R147.reuse ;  /* 0x00000004b8b87c23 */ /* 0x100fe20008010893 */
[----:B------:R-:W-:Y:S01]  /*ad90*/  FFMA.FTZ R169, R182, UR4, -R147 ;  /* 0x00000004b6a97c23 */ /* 0x000fe20008010893 */
[--C-:B------:R-:W-:Y:S01]  /*ada0*/  FFMA.FTZ R171, R180, UR4, -R143.reuse ;  /* 0x00000004b4ab7c23 */ /* 0x100fe2000801088f */
[----:B------:R-:W1:Y:S01]  /*adb0*/  MUFU.EX2 R144, R144 ;  /* 0x0000009000907308 */ /* 0x000e620000000800 */
[----:B---3--:R-:W-:Y:S01]  /*adc0*/  F2FP.BF16.F32.PACK_AB R4, R146, R148 ;  /* 0x000000949204723e */ /* 0x008fe200000010ff */
[--C-:B------:R-:W-:Y:S01]  /*add0*/  FFMA.FTZ R178, R178, UR4, -R143.reuse ;  /* 0x00000004b2b27c23 */ /* 0x100fe2000801088f */
[--C-:B------:R-:W-:Y:S01]  /*ade0*/  FFMA.FTZ R173, R176, UR4, -R143.reuse ;  /* 0x00000004b0ad7c23 */ /* 0x100fe2000801088f */
[--C-:B------:R-:W-:Y:S01]  /*adf0*/  FFMA.FTZ R174, R174, UR4, -R143.reuse ;  /* 0x00000004aeae7c23 */ /* 0x100fe2000801088f */
[----:B------:R-:W-:Y:S01]  /*ae00*/  FFMA.FTZ R179, R158, UR4, -R143 ;  /* 0x000000049eb37c23 */ /* 0x000fe2000801088f */
[--C-:B------:R-:W-:Y:S01]  /*ae10*/  FFMA.FTZ R170, R170, UR4, -R147.reuse ;  /* 0x00000004aaaa7c23 */ /* 0x100fe20008010893 */
[--C-:B------:R-:W-:Y:S01]  /*ae20*/  FFMA.FTZ R175, R168, UR4, -R147.reuse ;  /* 0x00000004a8af7c23 */ /* 0x100fe20008010893 */
[----:B------:R-:W-:Y:S01]  /*ae30*/  MUFU.EX2 R142, R142 ;  /* 0x0000008e008e7308 */ /* 0x000fe20000000800 */
[--C-:B------:R-:W-:Y:S01]  /*ae40*/  FFMA.FTZ R177, R166, UR4, -R147.reuse ;  /* 0x00000004a6b17c23 */ /* 0x100fe20008010893 */
[----:B------:R-:W-:Y:S01]  /*ae50*/  FFMA.FTZ R164, R164, UR4, -R147 ;  /* 0x00000004a4a47c23 */ /* 0x000fe20008010893 */
[--C-:B------:R-:W-:Y:S01]  /*ae60*/  FFMA.FTZ R162, R162, UR4, -R143.reuse ;  /* 0x00000004a2a27c23 */ /* 0x100fe2000801088f */
[----:B------:R-:W-:Y:S01]  /*ae70*/  FFMA.FTZ R158, R160, UR4, -R143 ;  /* 0x00000004a09e7c23 */ /* 0x000fe2000801088f */
[--C-:B------:R-:W-:Y:S01]  /*ae80*/  FFMA.FTZ R138, R138, UR4, -R147.reuse ;  /* 0x000000048a8a7c23 */ /* 0x100fe20008010893 */
[--C-:B------:R-:W-:Y:S01]  /*ae90*/  FFMA.FTZ R137, R137, UR4, -R147.reuse ;  /* 0x0000000489897c23 */ /* 0x100fe20008010893 */
[--C-:B------:R-:W-:Y:S01]  /*aea0*/  FFMA.FTZ R139, R139, UR4, -R147.reuse ;  /* 0x000000048b8b7c23 */ /* 0x100fe20008010893 */
[----:B------:R-:W3:Y:S01]  /*aeb0*/  MUFU.EX2 R135, R135 ;  /* 0x0000008700877308 */ /* 0x000ee20000000800 */
[----:B-1----:R-:W-:Y:S01]  /*aec0*/  F2FP.BF16.F32.PACK_AB R6, R144, R145 ;  /* 0x000000919006723e */ /* 0x002fe200000010ff */
[----:B------:R-:W-:Y:S01]  /*aed0*/  FFMA.FTZ R140, R140, UR4, -R147 ;  /* 0x000000048c8c7c23 */ /* 0x000fe20008010893 */
[--C-:B------:R-:W-:Y:S01]  /*aee0*/  FFMA.FTZ R136, R136, UR4, -R143.reuse ;  /* 0x0000000488887c23 */ /* 0x100fe2000801088f */
[--C-:B------:R-:W-:Y:S01]  /*aef0*/  FFMA.FTZ R133, R133, UR4, -R143.reuse ;  /* 0x0000000485857c23 */ /* 0x100fe2000801088f */
[--C-:B------:R-:W-:Y:S01]  /*af00*/  FFMA.FTZ R141, R141, UR4, -R143.reuse ;  /* 0x000000048d8d7c23 */ /* 0x100fe2000801088f */
[----:B------:R-:W-:-:S02]  /*af10*/  FFMA.FTZ R2, R2, UR4, -R143 ;  /* 0x0000000402027c23 */ /* 0x000fc4000801088f */
[----:B------:R-:W-:Y:S08]  /*af20*/  MUFU.EX2 R134, R134 ;  /* 0x0000008600867308 */ /* 0x000ff00000000800 */
[----:B------:R-:W1:Y:S01]  /*af30*/  MUFU.EX2 R153, R153 ;  /* 0x0000009900997308 */ /* 0x000e620000000800 */
[----:B---3--:R-:W-:-:S07]  /*af40*/  F2FP.BF16.F32.PACK_AB R5, R135, R142 ;  /* 0x0000008e8705723e */ /* 0x008fce00000010ff */
[----:B------:R-:W3:Y:S08]  /*af50*/  MUFU.EX2 R152, R152 ;  /* 0x0000009800987308 */ /* 0x000ef00000000800 */
[----:B------:R-:W2:Y:S01]  /*af60*/  MUFU.EX2 R132, R132 ;  /* 0x0000008400847308 */ /* 0x000ea20000000800 */
[----:B-1----:R-:W-:-:S07]  /*af70*/  F2FP.BF16.F32.PACK_AB R7, R153, R134 ;  /* 0x000000869907723e */ /* 0x002fce00000010ff */
[----:B------:R-:W-:Y:S01]  /*af80*/  MUFU.EX2 R157, R157 ;  /* 0x0000009d009d7308 */ /* 0x000fe20000000800 */
[-C--:B---3--:R-:W-:Y:S01]  /*af90*/  FMUL.FTZ R8, R128, R152.reuse ;  /* 0x0000009880087220 */ /* 0x088fe20000410000 */
[-C--:B------:R-:W-:Y:S01]  /*afa0*/  FMUL.FTZ R9, R129, R152.reuse ;  /* 0x0000009881097220 */ /* 0x080fe20000410000 */
[-C--:B------:R-:W-:Y:S01]  /*afb0*/  FMUL.FTZ R68, R68, R152.reuse ;  /* 0x0000009844447220 */ /* 0x080fe20000410000 */
[-C--:B------:R-:W-:Y:S01]  /*afc0*/  FMUL.FTZ R69, R69, R152.reuse ;  /* 0x0000009845457220 */ /* 0x080fe20000410000 */
[-C--:B------:R-:W-:Y:S01]  /*afd0*/  FMUL.FTZ R24, R80, R152.reuse ;  /* 0x0000009850187220 */ /* 0x080fe20000410000 */
[-C--:B------:R-:W-:Y:S01]  /*afe0*/  FMUL.FTZ R25, R81, R152.reuse ;  /* 0x0000009851197220 */ /* 0x080fe20000410000 */
[-C--:B------:R-:W-:Y:S01]  /*aff0*/  FMUL.FTZ R84, R84, R152.reuse ;  /* 0x0000009854547220 */ /* 0x080fe20000410000 */
[----:B------:R-:W-:Y:S01]  /*b000*/  FMUL.FTZ R85, R85, R152 ;  /* 0x0000009855557220 */ /* 0x000fe20000410000 */
[-C--:B--2---:R-:W-:Y:S01]  /*b010*/  FMUL.FTZ R10, R130, R132.reuse ;  /* 0x00000084820a7220 */ /* 0x084fe20000410000 */
[-C--:B------:R-:W-:Y:S01]  /*b020*/  FMUL.FTZ R11, R131, R132.reuse ;  /* 0x00000084830b7220 */ /* 0x080fe20000410000 */
[-C--:B------:R-:W-:Y:S01]  /*b030*/  FMUL.FTZ R70, R70, R132.reuse ;  /* 0x0000008446467220 */ /* 0x080fe20000410000 */
[-C--:B------:R-:W-:Y:S01]  /*b040*/  FMUL.FTZ R71, R71, R132.reuse ;  /* 0x0000008447477220 */ /* 0x080fe20000410000 */
[-C--:B------:R-:W-:Y:S01]  /*b050*/  FMUL.FTZ R26, R82, R132.reuse ;  /* 0x00000084521a7220 */ /* 0x080fe20000410000 */
[-C--:B------:R-:W-:Y:S01]  /*b060*/  FMUL.FTZ R27, R83, R132.reuse ;  /* 0x00000084531b7220 */ /* 0x080fe20000410000 */
[-C--:B------:R-:W-:Y:S01]  /*b070*/  FMUL.FTZ R86, R86, R132.reuse ;  /* 0x0000008456567220 */ /* 0x080fe20000410000 */
[----:B------:R-:W-:Y:S01]  /*b080*/  FMUL.FTZ R87, R87, R132 ;  /* 0x0000008457577220 */ /* 0x000fe20000410000 */
[C---:B------:R-:W-:Y:S01]  /*b090*/  HMMA.16816.F32.BF16 R8, R4.reuse, R12, R8 ;  /* 0x0000000c0408723c */ /* 0x040fe20000041808 */
[-C--:B------:R-:W-:Y:S01]  /*b0a0*/  FMUL.FTZ R40, R96, R152.reuse ;  /* 0x0000009860287220 */ /* 0x080fe20000410000 */
[----:B------:R-:W-:Y:S01]  /*b0b0*/  FMUL.FTZ R41, R97, R152 ;  /* 0x0000009861297220 */ /* 0x000fe20000410000 */
[-C--:B------:R-:W-:Y:S01]  /*b0c0*/  FMUL.FTZ R42, R98, R132.reuse ;  /* 0x00000084622a7220 */ /* 0x080fe20000410000 */
[----:B------:R-:W-:Y:S01]  /*b0d0*/  FMUL.FTZ R43, R99, R132 ;  /* 0x00000084632b7220 */ /* 0x000fe20000410000 */
[-C--:B------:R-:W-:Y:S01]  /*b0e0*/  FMUL.FTZ R48, R104, R152.reuse ;  /* 0x0000009868307220 */ /* 0x080fe20000410000 */
[----:B------:R-:W-:Y:S01]  /*b0f0*/  FMUL.FTZ R49, R105, R152 ;  /* 0x0000009869317220 */ /* 0x000fe20000410000 */
[-C--:B------:R-:W-:Y:S01]  /*b100*/  FMUL.FTZ R50, R106, R132.reuse ;  /* 0x000000846a327220 */ /* 0x080fe20000410000 */
[C---:B------:R-:W-:Y:S01]  /*b110*/  HMMA.16816.F32.BF16 R12, R4.reuse, R14, R68 ;  /* 0x0000000e040c723c */ /* 0x040fe20000041844 */
[----:B------:R-:W1:Y:S01]  /*b120*/  LDSM.16.MT88.4 R68, [R0+0x4000] ;  /* 0x004000000044783b */ /* 0x000e620000004200 */
[----:B------:R-:W-:Y:S01]  /*b130*/  FMUL.FTZ R51, R107, R132 ;  /* 0x000000846b337220 */ /* 0x000fe20000410000 */
[-C--:B------:R-:W-:Y:S01]  /*b140*/  FMUL.FTZ R100, R100, R152.reuse ;  /* 0x0000009864647220 */ /* 0x080fe20000410000 */
[----:B------:R-:W-:Y:S01]  /*b150*/  FMUL.FTZ R101, R101, R152 ;  /* 0x0000009865657220 */ /* 0x000fe20000410000 */
[-C--:B------:R-:W-:Y:S01]  /*b160*/  FMUL.FTZ R102, R102, R132.reuse ;  /* 0x0000008466667220 */ /* 0x080fe20000410000 */
[----:B------:R-:W-:Y:S01]  /*b170*/  FMUL.FTZ R103, R103, R132 ;  /* 0x0000008467677220 */ /* 0x000fe20000410000 */
[-C--:B------:R-:W-:Y:S01]  /*b180*/  FMUL.FTZ R108, R108, R152.reuse ;  /* 0x000000986c6c7220 */ /* 0x080fe20000410000 */
[C---:B------:R-:W-:Y:S01]  /*b190*/  HMMA.16816.F32.BF16 R24, R4.reuse, R28, R24 ;  /* 0x0000001c0418723c */ /* 0x040fe20000041818 */
[----:B------:R-:W-:Y:S01]  /*b1a0*/  FMUL.FTZ R109, R109, R152 ;  /* 0x000000986d6d7220 */ /* 0x000fe20000410000 */
[-C--:B------:R-:W-:Y:S01]  /*b1b0*/  FMUL.FTZ R110, R110, R132.reuse ;  /* 0x000000846e6e7220 */ /* 0x080fe20000410000 */
[----:B------:R-:W-:Y:S01]  /*b1c0*/  FMUL.FTZ R111, R111, R132 ;  /* 0x000000846f6f7220 */ /* 0x000fe20000410000 */
[-C--:B------:R-:W-:Y:S01]  /*b1d0*/  FMUL.FTZ R16, R72, R152.reuse ;  /* 0x0000009848107220 */ /* 0x080fe20000410000 */
[----:B------:R-:W-:Y:S01]  /*b1e0*/  FMUL.FTZ R17, R73, R152 ;  /* 0x0000009849117220 */ /* 0x000fe20000410000 */
[-C--:B------:R-:W-:Y:S01]  /*b1f0*/  FMUL.FTZ R18, R74, R132.reuse ;  /* 0x000000844a127220 */ /* 0x080fe20000410000 */
[----:B------:R-:W-:Y:S01]  /*b200*/  FMUL.FTZ R19, R75, R132 ;  /* 0x000000844b137220 */ /* 0x000fe20000410000 */
[C---:B------:R-:W-:Y:S01]  /*b210*/  HMMA.16816.F32.BF16 R28, R4.reuse, R30, R84 ;  /* 0x0000001e041c723c */ /* 0x040fe20000041854 */
[----:B------:R-:W2:Y:S01]  /*b220*/  LDSM.16.MT88.4 R84, [R151+0xc800] ;  /* 0x00c800009754783b */ /* 0x000ea20000004200 */
[-C--:B------:R-:W-:Y:S01]  /*b230*/  FMUL.FTZ R76, R76, R152.reuse ;  /* 0x000000984c4c7220 */ /* 0x080fe20000410000 */
[----:B------:R-:W-:Y:S01]  /*b240*/  FMUL.FTZ R77, R77, R152 ;  /* 0x000000984d4d7220 */ /* 0x000fe20000410000 */
[-C--:B------:R-:W-:Y:S01]  /*b250*/  FMUL.FTZ R78, R78, R132.reuse ;  /* 0x000000844e4e7220 */ /* 0x080fe20000410000 */
[----:B------:R-:W-:Y:S01]  /*b260*/  FMUL.FTZ R79, R79, R132 ;  /* 0x000000844f4f7220 */ /* 0x000fe20000410000 */
[----:B------:R-:W3:Y:S01]  /*b270*/  LDSM.16.MT88.4 R72, [R155+0x800] ;  /* 0x000800009b48783b */ /* 0x000ee20000004200 */
[--C-:B------:R-:W-:Y:S01]  /*b280*/  FFMA.FTZ R105, R58, UR4, -R147.reuse ;  /* 0x000000043a697c23 */ /* 0x100fe20008010893 */
[C---:B------:R-:W-:Y:S01]  /*b290*/  HMMA.16816.F32.BF16 R40, R4.reuse, R44, R40 ;  /* 0x0000002c0428723c */ /* 0x040fe20000041828 */
[----:B------:R-:W-:Y:S01]  /*b2a0*/  FFMA.FTZ R104, R56, UR4, -R147 ;  /* 0x0000000438687c23 */ /* 0x000fe20008010893 */
[--C-:B------:R-:W-:Y:S01]  /*b2b0*/  FFMA.FTZ R107, R64, UR4, -R143.reuse ;  /* 0x00000004406b7c23 */ /* 0x100fe2000801088f */
[--C-:B------:R-:W-:Y:S01]  /*b2c0*/  FFMA.FTZ R106, R187, UR4, -R143.reuse ;  /* 0x00000004bb6a7c23 */ /* 0x100fe2000801088f */
[----:B------:R-:W1:Y:S01]  /*b2d0*/  MUFU.EX2 R154, R154 ;  /* 0x0000009a009a7308 */ /* 0x000e620000000800 */
[-C--:B------:R-:W-:Y:S01]  /*b2e0*/  FMUL.FTZ R32, R88, R152.reuse ;  /* 0x0000009858207220 */ /* 0x080fe20000410000 */
[----:B------:R-:W-:Y:S01]  /*b2f0*/  FMUL.FTZ R33, R89, R152 ;  /* 0x0000009859217220 */ /* 0x000fe20000410000 */
[-C--:B------:R-:W-:Y:S01]  /*b300*/  FMUL.FTZ R34, R90, R132.reuse ;  /* 0x000000845a227220 */ /* 0x080fe20000410000 */
[C---:B------:R-:W-:Y:S01]  /*b310*/  HMMA.16816.F32.BF16 R48, R4.reuse, R52, R48 ;  /* 0x000000340430723c */ /* 0x040fe20000041830 */
[----:B------:R-:W-:Y:S01]  /*b320*/  FMUL.FTZ R35, R91, R132 ;  /* 0x000000845b237220 */ /* 0x000fe20000410000 */
[-C--:B------:R-:W-:Y:S01]  /*b330*/  FMUL.FTZ R56, R124, R152.reuse ;  /* 0x000000987c387220 */ /* 0x080fe20000410000 */
[----:B------:R-:W-:Y:S01]  /*b340*/  FMUL.FTZ R57, R125, R152 ;  /* 0x000000987d397220 */ /* 0x000fe20000410000 */
[----:B------:R-:W-:Y:S01]  /*b350*/  MUFU.EX2 R105, R105 ;  /* 0x0000006900697308 */ /* 0x000fe20000000800 */
[-C--:B------:R-:W-:Y:S01]  /*b360*/  FMUL.FTZ R58, R126, R132.reuse ;  /* 0x000000847e3a7220 */ /* 0x080fe20000410000 */
[----:B------:R-:W-:Y:S01]  /*b370*/  FMUL.FTZ R59, R127, R132 ;  /* 0x000000847f3b7220 */ /* 0x000fe20000410000 */
[-C--:B------:R-:W-:Y:S01]  /*b380*/  FMUL.FTZ R92, R92, R152.reuse ;  /* 0x000000985c5c7220 */ /* 0x080fe20000410000 */
[C---:B------:R-:W-:Y:S01]  /*b390*/  HMMA.16816.F32.BF16 R44, R4.reuse, R46, R100 ;  /* 0x0000002e042c723c */ /* 0x040fe20000041864 */
[--C-:B------:R-:W-:Y:S01]  /*b3a0*/  FFMA.FTZ R101, R65, UR4, -R143.reuse ;  /* 0x0000000441657c23 */ /* 0x100fe2000801088f */
[----:B------:R-:W-:Y:S01]  /*b3b0*/  FMUL.FTZ R93, R93, R152 ;  /* 0x000000985d5d7220 */ /* 0x000fe20000410000 */
[-C--:B------:R-:W-:Y:S01]  /*b3c0*/  FMUL.FTZ R94, R94, R132.reuse ;  /* 0x000000845e5e7220 */ /* 0x080fe20000410000 */
[----:B------:R-:W-:Y:S01]  /*b3d0*/  MUFU.EX2 R104, R104 ;  /* 0x0000006800687308 */ /* 0x000fe20000000800 */
[----:B------:R-:W-:Y:S01]  /*b3e0*/  FMUL.FTZ R95, R95, R132 ;  /* 0x000000845f5f7220 */ /* 0x000fe20000410000 */
[-C--:B------:R-:W-:Y:S01]  /*b3f0*/  FMUL.FTZ R112, R112, R152.reuse ;  /* 0x0000009870707220 */ /* 0x080fe20000410000 */
[----:B------:R-:W-:Y:S01]  /*b400*/  FMUL.FTZ R113, R113, R152 ;  /* 0x0000009871717220 */ /* 0x000fe20000410000 */
[C---:B------:R-:W-:Y:S01]  /*b410*/  HMMA.16816.F32.BF16 R52, R4.reuse, R54, R108 ;  /* 0x000000360434723c */ /* 0x040fe2000004186c */
[----:B------:R-:W-:Y:S01]  /*b420*/  FFMA.FTZ R108, R66, UR4, -R143 ;  /* 0x00000004426c7c23 */ /* 0x000fe2000801088f */
[-C--:B------:R-:W-:Y:S01]  /*b430*/  FMUL.FTZ R114, R114, R132.reuse ;  /* 0x0000008472727220 */ /* 0x080fe20000410000 */
[----:B------:R-:W-:Y:S01]  /*b440*/  FMUL.FTZ R115, R115, R132 ;  /* 0x0000008473737220 */ /* 0x000fe20000410000 */
[----:B------:R-:W-:Y:S01]  /*b450*/  MUFU.EX2 R101, R101 ;  /* 0x0000006500657308 */ /* 0x000fe20000000800 */
[----:B------:R-:W-:Y:S01]  /*b460*/  LDSM.16.MT88.4 R80, [R3+0xc800] ;  /* 0x00c800000350783b */ /* 0x000fe20000004200 */
[-C--:B------:R-:W-:Y:S01]  /*b470*/  FMUL.FTZ R64, R120, R152.reuse ;  /* 0x0000009878407220 */ /* 0x080fe20000410000 */
[----:B------:R-:W-:Y:S01]  /*b480*/  FMUL.FTZ R65, R121, R152 ;  /* 0x0000009879417220 */ /* 0x000fe20000410000 */
[C---:B------:R-:W-:Y:S01]  /*b490*/  HMMA.16816.F32.BF16 R16, R4.reuse, R20, R16 ;  /* 0x000000140410723c */ /* 0x040fe20000041810 */
[-C--:B------:R-:W-:Y:S01]  /*b4a0*/  FMUL.FTZ R66, R122, R132.reuse ;  /* 0x000000847a427220 */ /* 0x080fe20000410000 */
[----:B------:R-:W-:Y:S01]  /*b4b0*/  FMUL.FTZ R67, R123, R132 ;  /* 0x000000847b437220 */ /* 0x000fe20000410000 */
[-C--:B------:R-:W-:Y:S01]  /*b4c0*/  FMUL.FTZ R116, R116, R152.reuse ;  /* 0x0000009874747220 */ /* 0x080fe20000410000 */
[----:B------:R-:W2:Y:S01]  /*b4d0*/  MUFU.EX2 R108, R108 ;  /* 0x0000006c006c7308 */ /* 0x000ea20000000800 */
[----:B------:R-:W-:Y:S01]  /*b4e0*/  FMUL.FTZ R117, R117, R152 ;  /* 0x0000009875757220 */ /* 0x000fe20000410000 */
[-C--:B------:R-:W-:Y:S01]  /*b4f0*/  FMUL.FTZ R118, R118, R132.reuse ;  /* 0x0000008476767220 */ /* 0x080fe20000410000 */
[----:B------:R-:W-:Y:S01]  /*b500*/  FMUL.FTZ R119, R119, R132 ;  /* 0x0000008477777220 */ /* 0x000fe20000410000 */
[C---:B------:R-:W-:Y:S01]  /*b510*/  HMMA.16816.F32.BF16 R20, R4.reuse, R22, R76 ;  /* 0x000000160414723c */ /* 0x040fe2000004184c */
[----:B------:R-:W3:Y:S01]  /*b520*/  LDSM.16.MT88.4 R76, [R0+0x800] ;  /* 0x00080000004c783b */ /* 0x000ee20000004200 */
[--C-:B------:R-:W-:Y:S01]  /*b530*/  FFMA.FTZ R111, R185, UR4, -R147.reuse ;  /* 0x00000004b96f7c23 */ /* 0x100fe20008010893 */
[--C-:B------:R-:W-:Y:S01]  /*b540*/  FFMA.FTZ R110, R181, UR4, -R147.reuse ;  /* 0x00000004b56e7c23 */ /* 0x100fe20008010893 */
[----:B------:R-:W-:Y:S01]  /*b550*/  MUFU.EX2 R107, R107 ;  /* 0x0000006b006b7308 */ /* 0x000fe20000000800 */
[----:B------:R-:W-:Y:S01]  /*b560*/  LDSM.16.MT88.4 R88, [R155+0x4800] ;  /* 0x004800009b58783b */ /* 0x000fe20000004200 */
[----:B------:R-:W-:Y:S01]  /*b570*/  FFMA.FTZ R109, R252, UR4, -R147 ;  /* 0x00000004fc6d7c23 */ /* 0x000fe20008010893 */
[----:B------:R-:W-:Y:S01]  /*b580*/  FFMA.FTZ R120, R248, UR4, -R143 ;  /* 0x00000004f8787c23 */ /* 0x000fe2000801088f */
[C---:B----4-:R-:W-:Y:S01]  /*b590*/  HMMA.16816.F32.BF16 R32, R4.reuse, R36, R32 ;  /* 0x000000240420723c */ /* 0x050fe20000041820 */
[--C-:B------:R-:W-:Y:S01]  /*b5a0*/  FFMA.FTZ R121, R242, UR4, -R147.reuse ;  /* 0x00000004f2797c23 */ /* 0x100fe20008010893 */
[--C-:B------:R-:W-:Y:S01]  /*b5b0*/  FFMA.FTZ R122, R238, UR4, -R147.reuse ;  /* 0x00000004ee7a7c23 */ /* 0x100fe20008010893 */
[--C-:B------:R-:W-:Y:S01]  /*b5c0*/  FFMA.FTZ R124, R240, UR4, -R147.reuse ;  /* 0x00000004f07c7c23 */ /* 0x100fe20008010893 */
[----:B------:R-:W4:Y:S01]  /*b5d0*/  MUFU.EX2 R106, R106 ;  /* 0x0000006a006a7308 */ /* 0x000f220000000800 */
[----:B------:R-:W-:Y:S01]  /*b5e0*/  FFMA.FTZ R123, R236, UR4, -R147 ;  /* 0x00000004ec7b7c23 */ /* 0x000fe20008010893 */
[--C-:B------:R-:W-:Y:S01]  /*b5f0*/  FFMA.FTZ R125, R234, UR4, -R143.reuse ;  /* 0x00000004ea7d7c23 */ /* 0x100fe2000801088f */
[--C-:B------:R-:W-:Y:S01]  /*b600*/  FFMA.FTZ R126, R230, UR4, -R143.reuse ;  /* 0x00000004e67e7c23 */ /* 0x100fe2000801088f */
[----:B-----5:R-:W-:Y:S01]  /*b610*/  HMMA.16816.F32.BF16 R56, R4, R60, R56 ;  /* 0x0000003c0438723c */ /* 0x020fe20000041838 */
[--C-:B------:R-:W-:Y:S01]  /*b620*/  FFMA.FTZ R127, R232, UR4, -R143.reuse ;  /* 0x00000004e87f7c23 */ /* 0x100fe2000801088f */
[----:B------:R-:W-:Y:S01]  /*b630*/  FFMA.FTZ R181, R156, UR4, -R143 ;  /* 0x000000049cb57c23 */ /* 0x000fe2000801088f */
[----:B------:R-:W-:Y:S01]  /*b640*/  FFMA.FTZ R223, R223, R152, R148 ;  /* 0x00000098dfdf7223 */ /* 0x000fe20000010094 */
[----:B------:R-:W-:Y:S01]  /*b650*/  MUFU.EX2 R111, R111 ;  /* 0x0000006f006f7308 */ /* 0x000fe20000000800 */
[----:B------:R-:W-:-:S02]  /*b660*/  FFMA.FTZ R132, R221, R132, R142 ;  /* 0x00000084dd847223 */ /* 0x000fc4000001008e */
[----:B------:R-:W-:Y:S01]  /*b670*/  FADD.FTZ R146, R146, R223 ;  /* 0x000000df92927221 */ /* 0x000fe20000010000 */
[C---:B------:R-:W-:Y:S01]  /*b680*/  HMMA.16816.F32.BF16 R36, R4.reuse, R38, R92 ;  /* 0x000000260424723c */ /* 0x040fe2000004185c */
[----:B------:R-:W-:Y:S01]  /*b690*/  LDSM.16.MT88.4 R92, [R3+0x10800] ;  /* 0x01080000035c783b */ /* 0x000fe20000004200 */
[----:B------:R-:W-:Y:S01]  /*b6a0*/  FADD.FTZ R135, R135, R132 ;  /* 0x0000008487877221 */ /* 0x000fe20000010000 */
[----:B------:R-:W-:Y:S01]  /*b6b0*/  FADD.FTZ R145, R145, R146 ;  /* 0x0000009291917221 */ /* 0x000fe20000010000 */
[----:B------:R-:W5:Y:S01]  /*b6c0*/  MUFU.EX2 R110, R110 ;  /* 0x0000006e006e7308 */ /* 0x000f620000000800 */
[----:B------:R-:W-:Y:S01]  /*b6d0*/  MOV R132, R150 ;  /* 0x0000009600847202 */ /* 0x000fe20000000f00 */
[----:B------:R-:W-:Y:S01]  /*b6e0*/  FADD.FTZ R134, R134, R135 ;  /* 0x0000008786867221 */ /* 0x000fe20000010000 */
[----:B------:R-:W-:Y:S01]  /*b6f0*/  FADD.FTZ R144, R144, R145 ;  /* 0x0000009190907221 */ /* 0x000fe20000010000 */
[----:B------:R-:W-:Y:S01]  /*b700*/  HMMA.16816.F32.BF16 R60, R4, R62, R112 ;  /* 0x0000003e043c723c */ /* 0x000fe20000041870 */
[----:B------:R-:W-:Y:S01]  /*b710*/  FFMA.FTZ R112, R183, UR4, -R147 ;  /* 0x00000004b7707c23 */ /* 0x000fe20008010893 */
[--C-:B------:R-:W-:Y:S01]  /*b720*/  FFMA.FTZ R114, R250, UR4, -R143.reuse ;  /* 0x00000004fa727c23 */ /* 0x100fe2000801088f */
[--C-:B------:R-:W-:Y:S01]  /*b730*/  FFMA.FTZ R113, R246, UR4, -R143.reuse ;  /* 0x00000004f6717c23 */ /* 0x100fe2000801088f */
[----:B------:R-:W-:Y:S01]  /*b740*/  FFMA.FTZ R115, R244, UR4, -R143 ;  /* 0x00000004f4737c23 */ /* 0x000fe2000801088f */
[----:B------:R-:W-:Y:S01]  /*b750*/  MUFU.EX2 R109, R109 ;  /* 0x0000006d006d7308 */ /* 0x000fe20000000800 */
[----:B------:R-:W-:-:S02]  /*b760*/  FADD.FTZ R134, R153, R134 ;  /* 0x0000008699867221 */ /* 0x000fc40000010000 */
[C---:B-1----:R-:W-:Y:S01]  /*b770*/  HMMA.16816.F32.BF16 R64, R4.reuse, R68, R64 ;  /* 0x000000440440723c */ /* 0x042fe20000041840 */
[----:B------:R-:W-:Y:S01]  /*b780*/  F2FP.BF16.F32.PACK_AB R68, R154, R157 ;  /* 0x0000009d9a44723e */ /* 0x000fe200000010ff */
[----:B------:R-:W-:Y:S01]  /*b790*/  FADD.FTZ R157, R157, R144 ;  /* 0x000000909d9d7221 */ /* 0x000fe20000010000 */
[----:B--2---:R-:W-:Y:S02]  /*b7a0*/  F2FP.BF16.F32.PACK_AB R69, R108, R101 ;  /* 0x000000656c45723e */ /* 0x004fe400000010ff */
[----:B------:R-:W-:Y:S01]  /*b7b0*/  MUFU.EX2 R112, R112 ;  /* 0x0000007000707308 */ /* 0x000fe20000000800 */
[----:B------:R-:W-:Y:S02]  /*b7c0*/  FADD.FTZ R154, R154, R157 ;  /* 0x0000009d9a9a7221 */ /* 0x000fe40000010000 */
[----:B------:R-:W-:Y:S01]  /*b7d0*/  HMMA.16816.F32.BF16 R4, R4, R70, R116 ;  /* 0x000000460404723c */ /* 0x000fe20000041874 */
[----:B------:R-:W-:Y:S01]  /*b7e0*/  F2FP.BF16.F32.PACK_AB R70, R104, R105 ;  /* 0x000000696846723e */ /* 0x000fe200000010ff */
[----:B------:R-:W-:Y:S01]  /*b7f0*/  FADD.FTZ R105, R105, R154 ;  /* 0x0000009a69697221 */ /* 0x000fe20000010000 */
[----:B----4-:R-:W-:-:S02]  /*b800*/  F2FP.BF16.F32.PACK_AB R71, R106, R107 ;  /* 0x0000006b6a47723e */ /* 0x010fc400000010ff */
[----:B------:R-:W-:Y:S01]  /*b810*/  MUFU.EX2 R114, R114 ;  /* 0x0000007200727308 */ /* 0x000fe20000000800 */
[----:B------:R-:W-:-:S04]  /*b820*/  FADD.FTZ R104, R104, R105 ;  /* 0x0000006968687221 */ /* 0x000fc80000010000 */
[C---:B------:R-:W-:Y:S03]  /*b830*/  HMMA.16816.F32.BF16 R8, R68.reuse, R84, R8 ;  /* 0x000000544408723c */ /* 0x040fe60000041808 */
[----:B------:R-:W1:Y:S05]  /*b840*/  MUFU.EX2 R113, R113 ;  /* 0x0000007100717308 */ /* 0x000e6a0000000800 */
[C---:B------:R-:W-:Y:S01]  /*b850*/  HMMA.16816.F32.BF16 R12, R68.reuse, R86, R12 ;  /* 0x00000056440c723c */ /* 0x040fe2000004180c */
[----:B------:R-:W2:Y:S02]  /*b860*/  LDSM.16.MT88.4 R84, [R151+0x10800] ;  /* 0x010800009754783b */ /* 0x000ea40000004200 */
[----:B------:R-:W-:Y:S05]  /*b870*/  MUFU.EX2 R120, R120 ;  /* 0x0000007800787308 */ /* 0x000fea0000000800 */
[C---:B---3--:R-:W-:Y:S03]  /*b880*/  HMMA.16816.F32.BF16 R24, R68.reuse, R72, R24 ;  /* 0x000000484418723c */ /* 0x048fe60000041818 */
[----:B------:R-:W3:Y:S05]  /*b890*/  MUFU.EX2 R115, R115 ;  /* 0x0000007300737308 */ /* 0x000eea0000000800 */
[C---:B------:R-:W-:Y:S01]  /*b8a0*/  HMMA.16816.F32.BF16 R28, R68.reuse, R74, R28 ;  /* 0x0000004a441c723c */ /* 0x040fe2000004181c */
[----:B------:R-:W4:Y:S02]  /*b8b0*/  LDSM.16.MT88.4 R72, [R0+0x4800] ;  /* 0x004800000048783b */ /* 0x000f240000004200 */
[----:B------:R-:W-:Y:S05]  /*b8c0*/  MUFU.EX2 R121, R121 ;  /* 0x0000007900797308 */ /* 0x000fea0000000800 */
[C---:B------:R-:W-:Y:S03]  /*b8d0*/  HMMA.16816.F32.BF16 R32, R68.reuse, R76, R32 ;  /* 0x0000004c4420723c */ /* 0x040fe60000041820 */
[----:B------:R-:W3:Y:S05]  /*b8e0*/  MUFU.EX2 R122, R122 ;  /* 0x0000007a007a7308 */ /* 0x000eea0000000800 */
[C---:B------:R-:W-:Y:S01]  /*b8f0*/  HMMA.16816.F32.BF16 R36, R68.reuse, R78, R36 ;  /* 0x0000004e4424723c */ /* 0x040fe20000041824 */
[----:B------:R-:W3:Y:S02]  /*b900*/  LDSM.16.MT88.4 R76, [R3+0xd000] ;  /* 0x00d00000034c783b */ /* 0x000ee40000004200 */
[----:B------:R-:W-:Y:S05]  /*b910*/  MUFU.EX2 R124, R124 ;  /* 0x0000007c007c7308 */ /* 0x000fea0000000800 */
[C---:B------:R-:W-:Y:S03]  /*b920*/  HMMA.16816.F32.BF16 R16, R68.reuse, R80, R16 ;  /* 0x000000504410723c */ /* 0x040fe60000041810 */
[----:B------:R-:W-:Y:S05]  /*b930*/  MUFU.EX2 R123, R123 ;  /* 0x0000007b007b7308 */ /* 0x000fea0000000800 */
[C---:B------:R-:W-:Y:S01]  /*b940*/  HMMA.16816.F32.BF16 R20, R68.reuse, R82, R20 ;  /* 0x000000524414723c */ /* 0x040fe20000041814 */
[----:B------:R-:W3:Y:S02]  /*b950*/  LDSM.16.MT88.4 R80, [R151+0xd000] ;  /* 0x00d000009750783b */ /* 0x000ee40000004200 */
[----:B------:R-:W-:Y:S05]  /*b960*/  MUFU.EX2 R125, R125 ;  /* 0x0000007d007d7308 */ /* 0x000fea0000000800 */
[C---:B--2---:R-:W-:Y:S03]  /*b970*/  HMMA.16816.F32.BF16 R40, R68.reuse, R84, R40 ;  /* 0x000000544428723c */ /* 0x044fe60000041828 */
[----:B------:R-:W2:Y:S05]  /*b980*/  MUFU.EX2 R126, R126 ;  /* 0x0000007e007e7308 */ /* 0x000eaa0000000800 */
[C---:B------:R-:W-:Y:S01]  /*b990*/  HMMA.16816.F32.BF16 R44, R68.reuse, R86, R44 ;  /* 0x00000056442c723c */ /* 0x040fe2000004182c */
[----:B------:R-:W2:Y:S02]  /*b9a0*/  LDSM.16.MT88.4 R84, [R155+0x1000] ;  /* 0x001000009b54783b */ /* 0x000ea40000004200 */
[----:B------:R-:W-:Y:S05]  /*b9b0*/  MUFU.EX2 R127, R127 ;  /* 0x0000007f007f7308 */ /* 0x000fea0000000800 */
[C---:B------:R-:W-:Y:S03]  /*b9c0*/  HMMA.16816.F32.BF16 R48, R68.reuse, R92, R48 ;  /* 0x0000005c4430723c */ /* 0x040fe60000041830 */
[----:B------:R-:W2:Y:S05]  /*b9d0*/  MUFU.EX2 R172, R172 ;  /* 0x000000ac00ac7308 */ /* 0x000eaa0000000800 */
[C---:B------:R-:W-:Y:S01]  /*b9e0*/  HMMA.16816.F32.BF16 R52, R68.reuse, R94, R52 ;  /* 0x0000005e4434723c */ /* 0x040fe20000041834 */
[----:B------:R-:W-:Y:S02]  /*b9f0*/  LDSM.16.MT88.4 R92, [R151+0xd800] ;  /* 0x00d80000975c783b */ /* 0x000fe40000004200 */
[----:B------:R-:W-:Y:S05]  /*ba00*/  MUFU.EX2 R159, R159 ;  /* 0x0000009f009f7308 */ /* 0x000fea0000000800 */
[C---:B------:R-:W-:Y:S03]  /*ba10*/  HMMA.16816.F32.BF16 R56, R68.reuse, R88, R56 ;  /* 0x000000584438723c */ /* 0x040fe60000041838 */
[----:B------:R-:W-:Y:S05]  /*ba20*/  MUFU.EX2 R196, R196 ;  /* 0x000000c400c47308 */ /* 0x000fea0000000800 */
[C---:B------:R-:W-:Y:S01]  /*ba30*/  HMMA.16816.F32.BF16 R60, R68.reuse, R90, R60 ;  /* 0x0000005a443c723c */ /* 0x040fe2000004183c */
[----:B------:R-:W2:Y:S02]  /*ba40*/  LDSM.16.MT88.4 R88, [R0+0x1000] ;  /* 0x001000000058783b */ /* 0x000ea40000004200 */
[----:B------:R-:W-:Y:S05]  /*ba50*/  MUFU.EX2 R222, R222 ;  /* 0x000000de00de7308 */ /* 0x000fea0000000800 */
[C---:B----4-:R-:W-:Y:S03]  /*ba60*/  HMMA.16816.F32.BF16 R64, R68.reuse, R72, R64 ;  /* 0x000000484440723c */ /* 0x050fe60000041840 */
[----:B------:R-:W-:Y:S05]  /*ba70*/  MUFU.EX2 R161, R161 ;  /* 0x000000a100a17308 */ /* 0x000fea0000000800 */
[----:B------:R-:W-:Y:S01]  /*ba80*/  HMMA.16816.F32.BF16 R4, R68, R74, R4 ;  /* 0x0000004a4404723c */ /* 0x000fe20000041804 */
[----:B-----5:R-:W-:Y:S01]  /*ba90*/  F2FP.BF16.F32.PACK_AB R68, R110, R111 ;  /* 0x0000006f6e44723e */ /* 0x020fe200000010ff */
[----:B------:R-:W4:Y:S01]  /*baa0*/  LDSM.16.MT88.4 R72, [R151+0x11000] ;  /* 0x011000009748783b */ /* 0x000f220000004200 */
[----:B-1----:R-:W-:Y:S01]  /*bab0*/  F2FP.BF16.F32.PACK_AB R69, R113, R114 ;  /* 0x000000727145723e */ /* 0x002fe200000010ff */
[----:B------:R-:W-:Y:S01]  /*bac0*/  MUFU.EX2 R163, R163 ;  /* 0x000000a300a37308 */ /* 0x000fe20000000800 */
[----:B------:R-:W-:Y:S01]  /*bad0*/  F2FP.BF16.F32.PACK_AB R70, R109, R112 ;  /* 0x000000706d46723e */ /* 0x000fe200000010ff */
[----:B------:R-:W-:Y:S01]  /*bae0*/  FADD.FTZ R111, R111, R104 ;  /* 0x000000686f6f7221 */ /* 0x000fe20000010000 */
[----:B---3--:R-:W-:-:S03]  /*baf0*/  F2FP.BF16.F32.PACK_AB R71, R115, R120 ;  /* 0x000000787347723e */ /* 0x008fc600000010ff */
[----:B------:R-:W-:Y:S02]  /*bb00*/  FADD.FTZ R111, R110, R111 ;  /* 0x0000006f6e6f7221 */ /* 0x000fe40000010000 */
[----:B------:R-:W-:Y:S02]  /*bb10*/  MUFU.EX2 R192, R192 ;  /* 0x000000c000c07308 */ /* 0x000fe40000000800 */
[----:B------:R-:W-:Y:S01]  /*bb20*/  HMMA.16816.F32.BF16 R16, R68, R76, R16 ;  /* 0x0000004c4410723c */ /* 0x000fe20000041810 */
[----:B------:R-:W-:-:S04]  /*bb30*/  FADD.FTZ R112, R112, R111 ;  /* 0x0000006f70707221 */ /* 0x000fc80000010000 */
[----:B------:R-:W-:Y:S01]  /*bb40*/  FADD.FTZ R112, R109, R112 ;  /* 0x000000706d707221 */ /* 0x000fe20000010000 */
[----:B------:R-:W-:Y:S02]  /*bb50*/  MUFU.EX2 R165, R165 ;  /* 0x000000a500a57308 */ /* 0x000fe40000000800 */
[C---:B------:R-:W-:Y:S01]  /*bb60*/  HMMA.16816.F32.BF16 R20, R68.reuse, R78, R20 ;  /* 0x0000004e4414723c */ /* 0x040fe20000041814 */
[----:B------:R-:W1:Y:S05]  /*bb70*/  LDSM.16.MT88.4 R76, [R3+0x11000] ;  /* 0x01100000034c783b */ /* 0x000e6a0000004200 */
[----:B------:R-:W-:Y:S02]  /*bb80*/  MUFU.EX2 R190, R190 ;  /* 0x000000be00be7308 */ /* 0x000fe40000000800 */
[C---:B------:R-:W-:Y:S06]  /*bb90*/  HMMA.16816.F32.BF16 R8, R68.reuse, R80, R8 ;  /* 0x000000504408723c */ /* 0x040fec0000041808 */
[----:B------:R-:W-:Y:S02]  /*bba0*/  MUFU.EX2 R167, R167 ;  /* 0x000000a700a77308 */ /* 0x000fe40000000800 */
[C---:B------:R-:W-:Y:S01]  /*bbb0*/  HMMA.16816.F32.BF16 R12, R68.reuse, R82, R12 ;  /* 0x00000052440c723c */ /* 0x040fe2000004180c */
[----:B------:R-:W3:Y:S05]  /*bbc0*/  LDSM.16.MT88.4 R80, [R0+0x5000] ;  /* 0x005000000050783b */ /* 0x000eea0000004200 */
[----:B------:R-:W-:Y:S02]  /*bbd0*/  MUFU.EX2 R186, R186 ;  /* 0x000000ba00ba7308 */ /* 0x000fe40000000800 */
[C---:B--2---:R-:W-:Y:S06]  /*bbe0*/  HMMA.16816.F32.BF16 R24, R68.reuse, R84, R24 ;  /* 0x000000544418723c */ /* 0x044fec0000041818 */
[----:B------:R-:W-:Y:S02]  /*bbf0*/  MUFU.EX2 R184, R184 ;  /* 0x000000b800b87308 */ /* 0x000fe40000000800 */
[C---:B------:R-:W-:Y:S01]  /*bc00*/  HMMA.16816.F32.BF16 R28, R68.reuse, R86, R28 ;  /* 0x00000056441c723c */ /* 0x040fe2000004181c */
[----:B------:R-:W2:Y:S05]  /*bc10*/  LDSM.16.MT88.4 R84, [R155+0x5000] ;  /* 0x005000009b54783b */ /* 0x000eaa0000004200 */
[----:B------:R-:W-:Y:S02]  /*bc20*/  MUFU.EX2 R169, R169 ;  /* 0x000000a900a97308 */ /* 0x000fe40000000800 */
[C---:B------:R-:W-:Y:S06]  /*bc30*/  HMMA.16816.F32.BF16 R32, R68.reuse, R88, R32 ;  /* 0x000000584420723c */ /* 0x040fec0000041820 */
[----:B------:R-:W-:Y:S02]  /*bc40*/  MUFU.EX2 R171, R171 ;  /* 0x000000ab00ab7308 */ /* 0x000fe40000000800 */
[C---:B------:R-:W-:Y:S01]  /*bc50*/  HMMA.16816.F32.BF16 R36, R68.reuse, R90, R36 ;  /* 0x0000005a4424723c */ /* 0x040fe20000041824 */
[----:B------:R-:W5:Y:S05]  /*bc60*/  LDSM.16.MT88.4 R88, [R3+0xd800] ;  /* 0x00d800000358783b */ /* 0x000f6a0000004200 */
[----:B------:R-:W-:Y:S02]  /*bc70*/  MUFU.EX2 R178, R178 ;  /* 0x000000b200b27308 */ /* 0x000fe40000000800 */
[C---:B----4-:R-:W-:Y:S06]  /*bc80*/  HMMA.16816.F32.BF16 R40, R68.reuse, R72, R40 ;  /* 0x000000484428723c */ /* 0x050fec0000041828 */
[----:B------:R-:W-:Y:S02]  /*bc90*/  MUFU.EX2 R173, R173 ;  /* 0x000000ad00ad7308 */ /* 0x000fe40000000800 */
[C---:B------:R-:W-:Y:S01]  /*bca0*/  HMMA.16816.F32.BF16 R44, R68.reuse, R74, R44 ;  /* 0x0000004a442c723c */ /* 0x040fe2000004182c */
[----:B------:R-:W4:Y:S05]  /*bcb0*/  LDSM.16.MT88.4 R72, [R155+0x1800] ;  /* 0x001800009b48783b */ /* 0x000f2a0000004200 */
[----:B------:R-:W-:Y:S02]  /*bcc0*/  MUFU.EX2 R174, R174 ;  /* 0x000000ae00ae7308 */ /* 0x000fe40000000800 */
[C---:B-1----:R-:W-:Y:S06]  /*bcd0*/  HMMA.16816.F32.BF16 R48, R68.reuse, R76, R48 ;  /* 0x0000004c4430723c */ /* 0x042fec0000041830 */
[----:B------:R-:W-:Y:S02]  /*bce0*/  MUFU.EX2 R170, R170 ;  /* 0x000000aa00aa7308 */ /* 0x000fe40000000800 */
[C---:B------:R-:W-:Y:S01]  /*bcf0*/  HMMA.16816.F32.BF16 R52, R68.reuse, R78, R52 ;  /* 0x0000004e4434723c */ /* 0x040fe20000041834 */
[----:B------:R-:W1:Y:S05]  /*bd00*/  LDSM.16.MT88.4 R76, [R0+0x1800] ;  /* 0x00180000004c783b */ /* 0x000e6a0000004200 */
[----:B------:R-:W-:Y:S02]  /*bd10*/  MUFU.EX2 R175, R175 ;  /* 0x000000af00af7308 */ /* 0x000fe40000000800 */
[C---:B---3--:R-:W-:Y:S06]  /*bd20*/  HMMA.16816.F32.BF16 R64, R68.reuse, R80, R64 ;  /* 0x000000504440723c */ /* 0x048fec0000041840 */
[----:B------:R-:W-:Y:S02]  /*bd30*/  MUFU.EX2 R177, R177 ;  /* 0x000000b100b17308 */ /* 0x000fe40000000800 */
[C---:B------:R-:W-:Y:S01]  /*bd40*/  HMMA.16816.F32.BF16 R4, R68.reuse, R82, R4 ;  /* 0x000000524404723c */ /* 0x040fe20000041804 */
[----:B------:R-:W3:Y:S05]  /*bd50*/  LDSM.16.MT88.4 R80, [R151+0x11800] ;  /* 0x011800009750783b */ /* 0x000eea0000004200 */
[----:B------:R-:W-:Y:S02]  /*bd60*/  MUFU.EX2 R164, R164 ;  /* 0x000000a400a47308 */ /* 0x000fe40000000800 */
[C---:B--2---:R-:W-:Y:S06]  /*bd70*/  HMMA.16816.F32.BF16 R56, R68.reuse, R84, R56 ;  /* 0x000000544438723c */ /* 0x044fec0000041838 */
[----:B------:R-:W-:Y:S02]  /*bd80*/  MUFU.EX2 R162, R162 ;  /* 0x000000a200a27308 */ /* 0x000fe40000000800 */
[----:B------:R-:W-:Y:S01]  /*bd90*/  HMMA.16816.F32.BF16 R60, R68, R86, R60 ;  /* 0x00000056443c723c */ /* 0x000fe2000004183c */
[----:B------:R-:W-:Y:S01]  /*bda0*/  F2FP.BF16.F32.PACK_AB R68, R122, R121 ;  /* 0x000000797a44723e */ /* 0x000fe200000010ff */
[----:B------:R-:W-:Y:S01]  /*bdb0*/  LDSM.16.MT88.4 R84, [R0+0x5800] ;  /* 0x005800000054783b */ /* 0x000fe20000004200 */
[----:B------:R-:W-:Y:S01]  /*bdc0*/  F2FP.BF16.F32.PACK_AB R69, R126, R125 ;  /* 0x0000007d7e45723e */ /* 0x000fe200000010ff */
[----:B------:R-:W-:Y:S01]  /*bdd0*/  FADD.FTZ R121, R121, R112 ;  /* 0x0000007079797221 */ /* 0x000fe20000010000 */
[----:B------:R-:W-:Y:S01]  /*bde0*/  F2FP.BF16.F32.PACK_AB R70, R123, R124 ;  /* 0x0000007c7b46723e */ /* 0x000fe200000010ff */
[----:B------:R-:W-:Y:S01]  /*bdf0*/  MUFU.EX2 R179, R179 ;  /* 0x000000b300b37308 */ /* 0x000fe20000000800 */
[----:B------:R-:W-:Y:S01]  /*be00*/  F2FP.BF16.F32.PACK_AB R71, R172, R127 ;  /* 0x0000007fac47723e */ /* 0x000fe200000010ff */
[----:B------:R-:W-:-:S04]  /*be10*/  FADD.FTZ R121, R122, R121 ;  /* 0x000000797a797221 */ /* 0x000fc80000010000 */
[----:B------:R-:W-:Y:S02]  /*be20*/  FADD.FTZ R124, R124, R121 ;  /* 0x000000797c7c7221 */ /* 0x000fe40000010000 */
[----:B-----5:R-:W-:Y:S01]  /*be30*/  HMMA.16816.F32.BF16 R16, R68, R88, R16 ;  /* 0x000000584410723c */ /* 0x020fe20000041810 */
[----:B------:R-:W-:Y:S01]  /*be40*/  MUFU.EX2 R158, R158 ;  /* 0x0000009e009e7308 */ /* 0x000fe20000000800 */
[----:B------:R-:W-:-:S06]  /*be50*/  FADD.FTZ R124, R123, R124 ;  /* 0x0000007c7b7c7221 */ /* 0x000fcc0000010000 */
[C---:B------:R-:W-:Y:S01]  /*be60*/  HMMA.16816.F32.BF16 R20, R68.reuse, R90, R20 ;  /* 0x0000005a4414723c */ /* 0x040fe20000041814 */
[----:B------:R-:W-:Y:S01]  /*be70*/  LDSM.16.MT88.4 R88, [R155+0x5800] ;  /* 0x005800009b58783b */ /* 0x000fe20000004200 */
[----:B------:R-:W-:Y:S06]  /*be80*/  MUFU.EX2 R181, R181 ;  /* 0x000000b500b57308 */ /* 0x000fec0000000800 */
[C---:B----4-:R-:W-:Y:S02]  /*be90*/  HMMA.16816.F32.BF16 R24, R68.reuse, R72, R24 ;  /* 0x000000484418723c */ /* 0x050fe40000041818 */
[----:B------:R-:W-:Y:S06]  /*bea0*/  MUFU.EX2 R138, R138 ;  /* 0x0000008a008a7308 */ /* 0x000fec0000000800 */
[C---:B------:R-:W-:Y:S01]  /*beb0*/  HMMA.16816.F32.BF16 R28, R68.reuse, R74, R28 ;  /* 0x0000004a441c723c */ /* 0x040fe2000004181c */
[----:B------:R-:W2:Y:S01]  /*bec0*/  LDSM.16.MT88.4 R72, [R3+0x11800] ;  /* 0x011800000348783b */ /* 0x000ea20000004200 */
[----:B------:R-:W4:Y:S06]  /*bed0*/  MUFU.EX2 R137, R137 ;  /* 0x0000008900897308 */ /* 0x000f2c0000000800 */
[C---:B-1----:R-:W-:Y:S02]  /*bee0*/  HMMA.16816.F32.BF16 R32, R68.reuse, R76, R32 ;  /* 0x0000004c4420723c */ /* 0x042fe40000041820 */
[----:B------:R-:W-:Y:S06]  /*bef0*/  MUFU.EX2 R139, R139 ;  /* 0x0000008b008b7308 */ /* 0x000fec0000000800 */
[----:B------:R-:W-:Y:S01]  /*bf00*/  HMMA.16816.F32.BF16 R36, R68, R78, R36 ;  /* 0x0000004e4424723c */ /* 0x000fe20000041824 */
[----:B------:R-:W1:Y:S01]  /*bf10*/  LDSM.16.MT88.4 R76, [R3+0xe000] ;  /* 0x00e00000034c783b */ /* 0x000e620000004200 */
[----:B------:R-:W5:Y:S01]  /*bf20*/  MUFU.EX2 R140, R140 ;  /* 0x0000008c008c7308 */ /* 0x000f620000000800 */
[----:B----4-:R-:W-:-:S05]  /*bf30*/  F2FP.BF16.F32.PACK_AB R116, R137, R138 ;  /* 0x0000008a8974723e */ /* 0x010fca00000010ff */
[C---:B---3--:R-:W-:Y:S02]  /*bf40*/  HMMA.16816.F32.BF16 R40, R68.reuse, R80, R40 ;  /* 0x000000504428723c */ /* 0x048fe40000041828 */
[----:B------:R-:W-:Y:S06]  /*bf50*/  MUFU.EX2 R136, R136 ;  /* 0x0000008800887308 */ /* 0x000fec0000000800 */
[----:B------:R-:W-:Y:S01]  /*bf60*/  HMMA.16816.F32.BF16 R44, R68, R82, R44 ;  /* 0x00000052442c723c */ /* 0x000fe2000004182c */
[----:B------:R-:W3:Y:S01]  /*bf70*/  LDSM.16.MT88.4 R80, [R155+0x2000] ;  /* 0x002000009b50783b */ /* 0x000ee20000004200 */
[----:B------:R-:W4:Y:S01]  /*bf80*/  MUFU.EX2 R133, R133 ;  /* 0x0000008500857308 */ /* 0x000f220000000800 */
[----:B-----5:R-:W-:-:S05]  /*bf90*/  F2FP.BF16.F32.PACK_AB R118, R140, R139 ;  /* 0x0000008b8c76723e */ /* 0x020fca00000010ff */
[C---:B------:R-:W-:Y:S02]  /*bfa0*/  HMMA.16816.F32.BF16 R8, R68.reuse, R92, R8 ;  /* 0x0000005c4408723c */ /* 0x040fe40000041808 */
[----:B------:R-:W-:Y:S06]  /*bfb0*/  MUFU.EX2 R141, R141 ;  /* 0x0000008d008d7308 */ /* 0x000fec0000000800 */
[----:B------:R-:W-:Y:S01]  /*bfc0*/  HMMA.16816.F32.BF16 R12, R68, R94, R12 ;  /* 0x0000005e440c723c */ /* 0x000fe2000004180c */
[----:B------:R-:W-:Y:S01]  /*bfd0*/  LDSM.16.MT88.4 R92, [R151+0xe000] ;  /* 0x00e00000975c783b */ /* 0x000fe20000004200 */
[----:B------:R-:W5:Y:S01]  /*bfe0*/  MUFU.EX2 R2, R2 ;  /* 0x0000000200027308 */ /* 0x000f620000000800 */
[----:B----4-:R-:W-:-:S05]  /*bff0*/  F2FP.BF16.F32.PACK_AB R117, R133, R136 ;  /* 0x000000888575723e */ /* 0x010fca00000010ff */
[C---:B--2---:R-:W-:Y:S08]  /*c000*/  HMMA.16816.F32.BF16 R48, R68.reuse, R72, R48 ;  /* 0x000000484430723c */ /* 0x044ff00000041830 */
[----:B------:R-:W-:Y:S01]  /*c010*/  HMMA.16816.F32.BF16 R52, R68, R74, R52 ;  /* 0x0000004a4434723c */ /* 0x000fe20000041834 */
[----:B------:R-:W2:Y:S01]  /*c020*/  LDSM.16.MT88.4 R72, [R0+0x2000] ;  /* 0x002000000048783b */ /* 0x000ea20000004200 */
[----:B-----5:R-:W-:-:S06]  /*c030*/  F2FP.BF16.F32.PACK_AB R119, R2, R141 ;  /* 0x0000008d0277723e */ /* 0x020fcc00000010ff */
[C---:B------:R-:W-:Y:S08]  /*c040*/  HMMA.16816.F32.BF16 R56, R68.reuse, R88, R56 ;  /* 0x000000584438723c */ /* 0x040ff00000041838 */
[C---:B------:R-:W-:Y:S01]  /*c050*/  HMMA.16816.F32.BF16 R60, R68.reuse, R90, R60 ;  /* 0x0000005a443c723c */ /* 0x040fe2000004183c */
[----:B------:R-:W-:Y:S07]  /*c060*/  LDSM.16.MT88.4 R88, [R155+0x6000] ;  /* 0x006000009b58783b */ /* 0x000fee0000004200 */
[C---:B------:R-:W-:Y:S08]  /*c070*/  HMMA.16816.F32.BF16 R64, R68.reuse, R84, R64 ;  /* 0x000000544440723c */ /* 0x040ff00000041840 */
[----:B------:R-:W-:Y:S01]  /*c080*/  HMMA.16816.F32.BF16 R4, R68, R86, R4 ;  /* 0x000000564404723c */ /* 0x000fe20000041804 */
[----:B------:R-:W-:Y:S01]  /*c090*/  F2FP.BF16.F32.PACK_AB R68, R196, R159 ;  /* 0x0000009fc444723e */ /* 0x000fe200000010ff */
[----:B------:R-:W-:Y:S01]  /*c0a0*/  LDSM.16.MT88.4 R84, [R0+0x6000] ;  /* 0x006000000054783b */ /* 0x000fe20000004200 */
[----:B------:R-:W-:Y:S01]  /*c0b0*/  F2FP.BF16.F32.PACK_AB R69, R192, R163 ;  /* 0x000000a3c045723e */ /* 0x000fe200000010ff */
[----:B------:R-:W-:Y:S01]  /*c0c0*/  FADD.FTZ R159, R159, R124 ;  /* 0x0000007c9f9f7221 */ /* 0x000fe20000010000 */
[----:B------:R-:W-:-:S02]  /*c0d0*/  F2FP.BF16.F32.PACK_AB R70, R161, R222 ;  /* 0x000000dea146723e */ /* 0x000fc400000010ff */
[----:B------:R-:W-:Y:S01]  /*c0e0*/  F2FP.BF16.F32.PACK_AB R71, R190, R165 ;  /* 0x000000a5be47723e */ /* 0x000fe200000010ff */
[----:B------:R-:W-:-:S04]  /*c0f0*/  FADD.FTZ R159, R196, R159 ;  /* 0x0000009fc49f7221 */ /* 0x000fc80000010000 */
[----:B------:R-:W-:Y:S02]  /*c100*/  FADD.FTZ R222, R222, R159 ;  /* 0x0000009fdede7221 */ /* 0x000fe40000010000 */
[----:B-1----:R-:W-:Y:S02]  /*c110*/  HMMA.16816.F32.BF16 R16, R68, R76, R16 ;  /* 0x0000004c4410723c */ /* 0x002fe40000041810 */
[----:B------:R-:W-:-:S06]  /*c120*/  FADD.FTZ R222, R161, R222 ;  /* 0x000000dea1de7221 */ /* 0x000fcc0000010000 */
[C---:B------:R-:W-:Y:S01]  /*c130*/  HMMA.16816.F32.BF16 R20, R68.reuse, R78, R20 ;  /* 0x0000004e4414723c */ /* 0x040fe20000041814 */
[----:B------:R-:W1:Y:S07]  /*c140*/  LDSM.16.MT88.4 R76, [R151+0x12000] ;  /* 0x01200000974c783b */ /* 0x000e6e0000004200 */
[C---:B---3--:R-:W-:Y:S08]  /*c150*/  HMMA.16816.F32.BF16 R24, R68.reuse, R80, R24 ;  /* 0x000000504418723c */ /* 0x048ff00000041818 */
[C---:B------:R-:W-:Y:S01]  /*c160*/  HMMA.16816.F32.BF16 R28, R68.reuse, R82, R28 ;  /* 0x00000052441c723c */ /* 0x040fe2000004181c */
[----:B------:R-:W3:Y:S07]  /*c170*/  LDSM.16.MT88.4 R80, [R3+0x12000] ;  /* 0x012000000350783b */ /* 0x000eee0000004200 */
[C---:B--2---:R-:W-:Y:S08]  /*c180*/  HMMA.16816.F32.BF16 R32, R68.reuse, R72, R32 ;  /* 0x000000484420723c */ /* 0x044ff00000041820 */
[C---:B------:R-:W-:Y:S01]  /*c190*/  HMMA.16816.F32.BF16 R36, R68.reuse, R74, R36 ;  /* 0x0000004a4424723c */ /* 0x040fe20000041824 */
[----:B------:R-:W2:Y:S07]  /*c1a0*/  LDSM.16.MT88.4 R72, [R3+0xe800] ;  /* 0x00e800000348783b */ /* 0x000eae0000004200 */
[C---:B------:R-:W-:Y:S08]  /*c1b0*/  HMMA.16816.F32.BF16 R8, R68.reuse, R92, R8 ;  /* 0x0000005c4408723c */ /* 0x040ff00000041808 */
[C---:B-1----:R-:W-:Y:S08]  /*c1c0*/  HMMA.16816.F32.BF16 R40, R68.reuse, R76, R40 ;  /* 0x0000004c4428723c */ /* 0x042ff00000041828 */
[C---:B------:R-:W-:Y:S01]  /*c1d0*/  HMMA.16816.F32.BF16 R44, R68.reuse, R78, R44 ;  /* 0x0000004e442c723c */ /* 0x040fe2000004182c */
[----:B------:R-:W1:Y:S07]  /*c1e0*/  LDSM.16.MT88.4 R76, [R155+0x2800] ;  /* 0x002800009b4c783b */ /* 0x000e6e0000004200 */
[C---:B---3--:R-:W-:Y:S08]  /*c1f0*/  HMMA.16816.F32.BF16 R48, R68.reuse, R80, R48 ;  /* 0x000000504430723c */ /* 0x048ff00000041830 */
[C---:B------:R-:W-:Y:S01]  /*c200*/  HMMA.16816.F32.BF16 R52, R68.reuse, R82, R52 ;  /* 0x000000524434723c */ /* 0x040fe20000041834 */
[----:B------:R-:W3:Y:S07]  /*c210*/  LDSM.16.MT88.4 R80, [R0+0x2800] ;  /* 0x002800000050783b */ /* 0x000eee0000004200 */
[C---:B------:R-:W-:Y:S01]  /*c220*/  HMMA.16816.F32.BF16 R12, R68.reuse, R94, R12 ;  /* 0x0000005e440c723c */ /* 0x040fe2000004180c */
[----:B------:R-:W4:Y:S07]  /*c230*/  LDSM.16.MT88.4 R92, [R151+0xe800] ;  /* 0x00e80000975c783b */ /* 0x000f2e0000004200 */
        /* <DEDUP_REMOVED lines=13> */
[----:B--2---:R-:W-:Y:S02]  /*c310*/  HMMA.16816.F32.BF16 R16, R68, R72, R16 ;  /* 0x000000484410723c */ /* 0x004fe40000041810 */
[----:B------:R-:W-:-:S06]  /*c320*/  FADD.FTZ R169, R169, R184 ;  /* 0x000000b8a9a97221 */ /* 0x000fcc0000010000 */
[C---:B------:R-:W-:Y:S01]  /*c330*/  HMMA.16816.F32.BF16 R20, R68.reuse, R74, R20 ;  /* 0x0000004a4414723c */ /* 0x040fe20000041814 */
[----:B------:R-:W2:Y:S07]  /*c340*/  LDSM.16.MT88.4 R72, [R151+0x12800] ;  /* 0x012800009748783b */ /* 0x000eae0000004200 */
[C---:B-1----:R-:W-:Y:S08]  /*c350*/  HMMA.16816.F32.BF16 R24, R68.reuse, R76, R24 ;  /* 0x0000004c4418723c */ /* 0x042ff00000041818 */
[C---:B------:R-:W-:Y:S01]  /*c360*/  HMMA.16816.F32.BF16 R28, R68.reuse, R78, R28 ;  /* 0x0000004e441c723c */ /* 0x040fe2000004181c */
[----:B------:R-:W1:Y:S07]  /*c370*/  LDSM.16.MT88.4 R76, [R3+0x12800] ;  /* 0x01280000034c783b */ /* 0x000e6e0000004200 */
[C---:B---3--:R-:W-:Y:S08]  /*c380*/  HMMA.16816.F32.BF16 R32, R68.reuse, R80, R32 ;  /* 0x000000504420723c */ /* 0x048ff00000041820 */
[C---:B------:R-:W-:Y:S01]  /*c390*/  HMMA.16816.F32.BF16 R36, R68.reuse, R82, R36 ;  /* 0x000000524424723c */ /* 0x040fe20000041824 */
[----:B------:R-:W3:Y:S07]  /*c3a0*/  LDSM.16.MT88.4 R80, [R3+0xf000] ;  /* 0x00f000000350783b */ /* 0x000eee0000004200 */
[C---:B----4-:R-:W-:Y:S08]  /*c3b0*/  HMMA.16816.F32.BF16 R8, R68.reuse, R92, R8 ;  /* 0x0000005c4408723c */ /* 0x050ff00000041808 */
[C---:B------:R-:W-:Y:S01]  /*c3c0*/  HMMA.16816.F32.BF16 R12, R68.reuse, R94, R12 ;  /* 0x0000005e440c723c */ /* 0x040fe2000004180c */
[----:B------:R-:W-:Y:S07]  /*c3d0*/  LDSM.16.MT88.4 R92, [R151+0xf000] ;  /* 0x00f00000975c783b */ /* 0x000fee0000004200 */
[C---:B--2---:R-:W-:Y:S08]  /*c3e0*/  HMMA.16816.F32.BF16 R40, R68.reuse, R72, R40 ;  /* 0x000000484428723c */ /* 0x044ff00000041828 */
[C---:B------:R-:W-:Y:S01]  /*c3f0*/  HMMA.16816.F32.BF16 R44, R68.reuse, R74, R44 ;  /* 0x0000004a442c723c */ /* 0x040fe2000004182c */
[----:B------:R-:W-:Y:S07]  /*c400*/  LDSM.16.MT88.4 R72, [R155+0x3000] ;  /* 0x003000009b48783b */ /* 0x000fee0000004200 */
[C---:B-1----:R-:W-:Y:S08]  /*c410*/  HMMA.16816.F32.BF16 R48, R68.reuse, R76, R48 ;  /* 0x0000004c4430723c */ /* 0x042ff00000041830 */
[C---:B------:R-:W-:Y:S01]  /*c420*/  HMMA.16816.F32.BF16 R52, R68.reuse, R78, R52 ;  /* 0x0000004e4434723c */ /* 0x040fe20000041834 */
[----:B------:R-:W1:Y:S07]  /*c430*/  LDSM.16.MT88.4 R76, [R0+0x3000] ;  /* 0x00300000004c783b */ /* 0x000e6e0000004200 */
        /* <DEDUP_REMOVED lines=13> */
[----:B---3--:R-:W-:Y:S02]  /*c510*/  HMMA.16816.F32.BF16 R16, R68, R80, R16 ;  /* 0x000000504410723c */ /* 0x008fe40000041810 */
[----:B------:R-:W-:-:S04]  /*c520*/  FADD.FTZ R177, R164, R177 ;  /* 0x000000b1a4b17221 */ /* 0x000fc80000010000 */
[----:B------:R-:W-:Y:S02]  /*c530*/  FADD.FTZ R138, R138, R177 ;  /* 0x000000b18a8a7221 */ /* 0x000fe40000010000 */
[----:B------:R-:W-:Y:S01]  /*c540*/  HMMA.16816.F32.BF16 R20, R68, R82, R20 ;  /* 0x000000524414723c */ /* 0x000fe20000041814 */
[----:B------:R-:W2:Y:S01]  /*c550*/  LDSM.16.MT88.4 R80, [R151+0x13000] ;  /* 0x013000009750783b */ /* 0x000ea20000004200 */
[----:B------:R-:W-:-:S04]  /*c560*/  FADD.FTZ R138, R137, R138 ;  /* 0x0000008a898a7221 */ /* 0x000fc80000010000 */
[----:B------:R-:W-:Y:S02]  /*c570*/  FADD.FTZ R139, R139, R138 ;  /* 0x0000008a8b8b7221 */ /* 0x000fe40000010000 */
[----:B-1----:R-:W-:Y:S02]  /*c580*/  HMMA.16816.F32.BF16 R32, R68, R76, R32 ;  /* 0x0000004c4420723c */ /* 0x002fe40000041820 */
[----:B------:R-:W-:-:S06]  /*c590*/  FADD.FTZ R223, R140, R139 ;  /* 0x0000008b8cdf7221 */ /* 0x000fcc0000010000 */
[C---:B------:R-:W-:Y:S01]  /*c5a0*/  HMMA.16816.F32.BF16 R36, R68.reuse, R78, R36 ;  /* 0x0000004e4424723c */ /* 0x040fe20000041824 */
[----:B------:R-:W1:Y:S07]  /*c5b0*/  LDSM.16.MT88.4 R76, [R151+0xf800] ;  /* 0x00f80000974c783b */ /* 0x000e6e0000004200 */
[C---:B------:R-:W-:Y:S08]  /*c5c0*/  HMMA.16816.F32.BF16 R8, R68.reuse, R92, R8 ;  /* 0x0000005c4408723c */ /* 0x040ff00000041808 */
[C---:B------:R-:W-:Y:S08]  /*c5d0*/  HMMA.16816.F32.BF16 R24, R68.reuse, R72, R24 ;  /* 0x000000484418723c */ /* 0x040ff00000041818 */
[C---:B------:R-:W-:Y:S01]  /*c5e0*/  HMMA.16816.F32.BF16 R28, R68.reuse, R74, R28 ;  /* 0x0000004a441c723c */ /* 0x040fe2000004181c */
[----:B------:R-:W-:Y:S07]  /*c5f0*/  LDSM.16.MT88.4 R72, [R0+0x7000] ;  /* 0x007000000048783b */ /* 0x000fee0000004200 */
[C---:B--2---:R-:W-:Y:S08]  /*c600*/  HMMA.16816.F32.BF16 R40, R68.reuse, R80, R40 ;  /* 0x000000504428723c */ /* 0x044ff00000041828 */
[----:B------:R-:W-:Y:S01]  /*c610*/  HMMA.16816.F32.BF16 R44, R68, R82, R44 ;  /* 0x00000052442c723c */ /* 0x000fe2000004182c */
[----:B------:R-:W2:Y:S07]  /*c620*/  LDSM.16.MT88.4 R80, [R151+0x13800] ;  /* 0x013800009750783b */ /* 0x000eae0000004200 */
[----:B-1----:R-:W-:Y:S01]  /*c630*/  HMMA.16816.F32.BF16 R128, R116, R76, R8 ;  /* 0x0000004c7480723c */ /* 0x002fe20000041808 */
[----:B------:R-:W1:Y:S07]  /*c640*/  LDSM.16.MT88.4 R8, [R3+0x13800] ;  /* 0x013800000308783b */ /* 0x000e6e0000004200 */
[C---:B------:R-:W-:Y:S01]  /*c650*/  HMMA.16816.F32.BF16 R12, R68.reuse, R94, R12 ;  /* 0x0000005e440c723c */ /* 0x040fe2000004180c */
[----:B------:R-:W-:Y:S07]  /*c660*/  LDSM.16.MT88.4 R92, [R0+0x3800] ;  /* 0x00380000005c783b */ /* 0x000fee0000004200 */
[C---:B------:R-:W-:Y:S08]  /*c670*/  HMMA.16816.F32.BF16 R48, R68.reuse, R88, R48 ;  /* 0x000000584430723c */ /* 0x040ff00000041830 */
[C---:B------:R-:W-:Y:S08]  /*c680*/  HMMA.16816.F32.BF16 R52, R68.reuse, R90, R52 ;  /* 0x0000005a4434723c */ /* 0x040ff00000041834 */
[----:B------:R-:W-:Y:S08]  /*c690*/  HMMA.16816.F32.BF16 R56, R68, R84, R56 ;  /* 0x000000544438723c */ /* 0x000ff00000041838 */
[----:B--2---:R-:W-:Y:S01]  /*c6a0*/  HMMA.16816.F32.BF16 R96, R116, R80, R40 ;  /* 0x000000507460723c */ /* 0x004fe20000041828 */
[----:B------:R-:W-:-:S04]  /*c6b0*/  FADD.FTZ R41, R101, R134 ;  /* 0x0000008665297221 */ /* 0x000fc80000010000 */
[----:B------:R-:W-:-:S03]  /*c6c0*/  FADD.FTZ R108, R108, R41 ;  /* 0x000000296c6c7221 */ /* 0x000fc60000010000 */
[----:B------:R-:W-:Y:S01]  /*c6d0*/  HMMA.16816.F32.BF16 R60, R68, R86, R60 ;  /* 0x00000056443c723c */ /* 0x000fe2000004183c */
[----:B------:R-:W-:Y:S01]  /*c6e0*/  FADD.FTZ R107, R107, R108 ;  /* 0x0000006c6b6b7221 */ /* 0x000fe20000010000 */
[----:B------:R2:W3:Y:S03]  /*c6f0*/  LDSM.16.MT88.4 R84, [R3+0xf800] ;  /* 0x00f800000354783b */ /* 0x0004e60000004200 */
[----:B------:R-:W-:-:S03]  /*c700*/  FADD.FTZ R107, R106, R107 ;  /* 0x0000006b6a6b7221 */ /* 0x000fc60000010000 */
[----:B------:R-:W-:Y:S01]  /*c710*/  HMMA.16816.F32.BF16 R64, R68, R72, R64 ;  /* 0x000000484440723c */ /* 0x000fe20000041840 */
[----:B------:R-:W-:-:S04]  /*c720*/  FADD.FTZ R114, R114, R107 ;  /* 0x0000006b72727221 */ /* 0x000fc80000010000 */
[----:B------:R-:W-:-:S03]  /*c730*/  FADD.FTZ R113, R113, R114 ;  /* 0x0000007271717221 */ /* 0x000fc60000010000 */
[----:B------:R-:W-:Y:S01]  /*c740*/  HMMA.16816.F32.BF16 R4, R68, R74, R4 ;  /* 0x0000004a4404723c */ /* 0x000fe20000041804 */
[----:B------:R-:W-:-:S04]  /*c750*/  FADD.FTZ R120, R120, R113 ;  /* 0x0000007178787221 */ /* 0x000fc80000010000 */
[----:B------:R-:W-:-:S03]  /*c760*/  FADD.FTZ R120, R115, R120 ;  /* 0x0000007873787221 */ /* 0x000fc60000010000 */
[C---:B------:R-:W-:Y:S01]  /*c770*/  HMMA.16816.F32.BF16 R68, R116.reuse, R78, R12 ;  /* 0x0000004e7444723c */ /* 0x040fe2000004180c */
[----:B------:R-:W-:Y:S01]  /*c780*/  FADD.FTZ R125, R125, R120 ;  /* 0x000000787d7d7221 */ /* 0x000fe20000010000 */
[----:B------:R-:W4:Y:S01]  /*c790*/  LDSM.16.MT88.4 R12, [R155+0x3800] ;  /* 0x003800009b0c783b */ /* 0x000f220000004200 */
[----:B--2---:R-:W-:Y:S02]  /*c7a0*/  MOV R3, R149 ;  /* 0x0000009500037202 */ /* 0x004fe40000000f00 */
[----:B------:R-:W-:Y:S01]  /*c7b0*/  FADD.FTZ R126, R126, R125 ;  /* 0x0000007d7e7e7221 */ /* 0x000fe20000010000 */
[----:B------:R-:W2:Y:S02]  /*c7c0*/  LDSM.16.MT88.4 R152, [R155+0x7800] ;  /* 0x007800009b98783b */ /* 0x000ea40000004200 */
[----:B-1----:R-:W-:Y:S01]  /*c7d0*/  HMMA.16816.F32.BF16 R104, R116, R8, R48 ;  /* 0x000000087468723c */ /* 0x002fe20000041830 */
[----:B------:R-:W-:-:S04]  /*c7e0*/  FADD.FTZ R127, R127, R126 ;  /* 0x0000007e7f7f7221 */ /* 0x000fc80000010000 */
[----:B------:R-:W-:-:S03]  /*c7f0*/  FADD.FTZ R172, R172, R127 ;  /* 0x0000007facac7221 */ /* 0x000fc60000010000 */
[----:B------:R-:W-:Y:S01]  /*c800*/  HMMA.16816.F32.BF16 R108, R116, R10, R52 ;  /* 0x0000000a746c723c */ /* 0x000fe20000041834 */
[----:B------:R-:W-:Y:S01]  /*c810*/  FADD.FTZ R163, R163, R172 ;  /* 0x000000aca3a37221 */ /* 0x000fe20000010000 */
[----:B------:R-:W1:Y:S03]  /*c820*/  LDSM.16.MT88.4 R8, [R0+0x7800] ;  /* 0x007800000008783b */ /* 0x000e660000004200 */
        /* <DEDUP_REMOVED lines=9> */
[----:B------:R-:W-:-:S03]  /*c8c0*/  FADD.FTZ R173, R174, R173 ;  /* 0x000000adaead7221 */ /* 0x000fc60000010000 */
[----:B------:R-:W-:Y:S01]  /*c8d0*/  HMMA.16816.F32.BF16 R88, R116, R92, R32 ;  /* 0x0000005c7458723c */ /* 0x000fe20000041820 */
[----:B------:R-:W-:-:S04]  /*c8e0*/  FADD.FTZ R162, R162, R173 ;  /* 0x000000ada2a27221 */ /* 0x000fc80000010000 */
[----:B------:R-:W-:-:S03]  /*c8f0*/  FADD.FTZ R179, R179, R162 ;  /* 0x000000a2b3b37221 */ /* 0x000fc60000010000 */
[----:B----4-:R-:W-:Y:S01]  /*c900*/  HMMA.16816.F32.BF16 R80, R116, R12, R24 ;  /* 0x0000000c7450723c */ /* 0x010fe20000041818 */
[----:B------:R-:W-:-:S04]  /*c910*/  FADD.FTZ R158, R158, R179 ;  /* 0x000000b39e9e7221 */ /* 0x000fc80000010000 */
[----:B------:R-:W-:-:S03]  /*c920*/  FADD.FTZ R181, R181, R158 ;  /* 0x0000009eb5b57221 */ /* 0x000fc60000010000 */
[----:B------:R-:W-:Y:S01]  /*c930*/  HMMA.16816.F32.BF16 R84, R116, R14, R28 ;  /* 0x0000000e7454723c */ /* 0x000fe2000004181c */
[----:B------:R-:W-:-:S04]  /*c940*/  FADD.FTZ R136, R136, R181 ;  /* 0x000000b588887221 */ /* 0x000fc80000010000 */
[----:B------:R-:W-:-:S03]  /*c950*/  FADD.FTZ R136, R133, R136 ;  /* 0x0000008885887221 */ /* 0x000fc60000010000 */
[----:B--2---:R-:W-:Y:S01]  /*c960*/  HMMA.16816.F32.BF16 R124, R116, R152, R56 ;  /* 0x00000098747c723c */ /* 0x004fe20000041838 */
[----:B------:R-:W-:-:S04]  /*c970*/  FADD.FTZ R141, R141, R136 ;  /* 0x000000888d8d7221 */ /* 0x000fc80000010000 */
[----:B------:R-:W-:-:S03]  /*c980*/  FADD.FTZ R221, R2, R141 ;  /* 0x0000008d02dd7221 */ /* 0x000fc60000010000 */
[C---:B------:R-:W-:Y:S08]  /*c990*/  HMMA.16816.F32.BF16 R112, R116.reuse, R154, R60 ;  /* 0x0000009a7470723c */ /* 0x040ff0000004183c */
[C---:B------:R-:W-:Y:S08]  /*c9a0*/  HMMA.16816.F32.BF16 R92, R116.reuse, R94, R36 ;  /* 0x0000005e745c723c */ /* 0x040ff00000041824 */
[C---:B-1----:R-:W-:Y:S08]  /*c9b0*/  HMMA.16816.F32.BF16 R120, R116.reuse, R8, R64 ;  /* 0x000000087478723c */ /* 0x042ff00000041840 */
[----:B------:R-:W-:-:S15]  /*c9c0*/  HMMA.16816.F32.BF16 R116, R116, R10, R4 ;  /* 0x0000000a7474723c */ /* 0x000fde0000041804 */
[----:B------:R-:W-:-:S05]  /*c9d0*/  NOP ;  /* 0x0000000000007918 */ /* 0x000fca0000000000 */
.L_x_577:
[----:B------:R-:W-:-:S13]  /*c9e0*/  ISETP.GE.AND P1, PT, R211, RZ, PT ;  /* 0x000000ffd300720c */ /* 0x000fda0003f26270 */
[----:B------:R-:W-:Y:S05]  /*c9f0*/  @!P1 BRA `(.L_x_583) ;  /* 0x0000004400f49947 */ /* 0x000fea0003800000 */
[----:B------:R-:W1:Y:S01]  /*ca00*/  S2UR UR10, SR_CgaCtaId ;  /* 0x00000000000a79c3 */ /* 0x000e620000008800 */
[----:B------:R-:W-:Y:S01]  /*ca10*/  UISETP.NE.U32.AND UP0, UPT, UR8, URZ, UPT ;  /* 0x000000ff0800728c */ /* 0x000fe2000bf05070 */
[----:B------:R-:W-:Y:S01]  /*ca20*/  LOP3.LUT R197, R203, R212, RZ, 0xfc, !PT ;  /* 0x000000d4cbc57212 */ /* 0x000fe200078efcff */
[----:B------:R-:W-:Y:S01]  /*ca30*/  IMAD.MOV.U32 R0, RZ, RZ, R3 ;  /* 0x000000ffff007224 */ /* 0x000fe200078e0003 */
[----:B------:R-:W-:Y:S01]  /*ca40*/  MOV R196, 0x20 ;  /* 0x0000002000c47802 */ /* 0x000fe20000000f00 */
[----:B------:R-:W-:Y:S01]  /*ca50*/  UISETP.NE.AND.EX UP0, UPT, UR9, URZ, UPT, UP0 ;  /* 0x000000ff0900728c */ /* 0x000fe2000bf05300 */
[----:B------:R-:W-:Y:S01]  /*ca60*/  LEA R197, R197, UR5, 0x1 ;  /* 0x00000005c5c57c11 */ /* 0x000fe2000f8e08ff */
[----:B------:R-:W-:Y:S01]  /*ca70*/  IMAD.MOV.U32 R133, RZ, RZ, R132 ;  /* 0x000000ffff857224 */ /* 0x000fe200078e0084 */
[----:B------:R-:W-:Y:S01]  /*ca80*/  SEL R196, R196, 0xffffffe0, !P6 ;  /* 0xffffffe0c4c47807 */ /* 0x000fe20007000000 */
[----:B------:R-:W-:Y:S01]  /*ca90*/  IMAD.MOV.U32 R213, RZ, RZ, RZ ;  /* 0x000000ffffd57224 */ /* 0x000fe200078e00ff */
[C---:B------:R-:W-:Y:S01]  /*caa0*/  LEA R212, R211.reuse, 0x80, 0x7 ;  /* 0x00000080d3d47811 */ /* 0x040fe200078e38ff */
[----:B------:R-:W-:Y:S01]  /*cab0*/  VIADD R211, R211, 0x1 ;  /* 0x00000001d3d37836 */ /* 0x000fe20000000000 */
[----:B------:R-:W-:Y:S01]  /*cac0*/  PLOP3.LUT P3, PT, PT, PT, UP0, 0x80, 0x8 ;  /* 0x000000000008781c */ /* 0x000fe20003f6f008 */
[C---:B------:R-:W-:Y:S01]  /*cad0*/  VIADD R217, R197.reuse, 0xc000 ;  /* 0x0000c000c5d97836 */ /* 0x040fe20000000000 */
[----:B------:R-:W-:Y:S01]  /*cae0*/  IADD3 R196, PT, PT, R196, R197, RZ ;  /* 0x000000c5c4c47210 */ /* 0x000fe20007ffe0ff */
[----:B------:R-:W-:Y:S01]  /*caf0*/  UMOV UR12, 0x400 ;  /* 0x00000400000c7882 */ /* 0x000fe20000000000 */
[----:B------:R-:W-:Y:S01]  /*cb00*/  IADD3 R216, PT, PT, R197, 0xc040, RZ ;  /* 0x0000c040c5d87810 */ /* 0x000fe20007ffe0ff */
[----:B------:R-:W2:Y:S01]  /*cb10*/  LDCU UR11, c[0x0][0x440] ;  /* 0x00008800ff0b77ac */ /* 0x000ea20008000800 */
[----:B------:R-:W3:Y:S01]  /*cb20*/  LDCU UR4, c[0x0][0x45c] ;  /* 0x00008b80ff0477ac */ /* 0x000ee20008000800 */
[----:B------:R-:W4:Y:S01]  /*cb30*/  LDCU.64 UR6, c[0x0][0x3a0] ;  /* 0x00007400ff0677ac */ /* 0x000f220008000a00 */
[----:B------:R-:W2:Y:S01]  /*cb40*/  LDCU.64 UR8, c[0x0][0x3a8] ;  /* 0x00007500ff0877ac */ /* 0x000ea20008000a00 */
[----:B-1----:R-:W-:-:S12]  /*cb50*/  ULEA UR5, UR10, UR12, 0x18 ;  /* 0x0000000c0a057291 */ /* 0x002fd8000f8ec0ff */
.L_x_587:
[----:B------:R-:W-:Y:S01]  /*cb60*/  @!P3 IADD3 R7, P0, PT, RZ, -R213, RZ ;  /* 0x800000d5ff07b210 */ /* 0x000fe20007f1e0ff */
[----:B------:R-:W-:Y:S01]  /*cb70*/  IMAD.SHL.U32 R4, R201, 0x8, RZ ;  /* 0x00000008c9047824 */ /* 0x000fe200078e00ff */
[----:B------:R-:W1:Y:S01]  /*cb80*/  @!P3 LDC R52, c[0x0][0x3c0] ;  /* 0x0000f000ff34bb82 */ /* 0x000e620000000800 */
[----:B------:R-:W-:Y:S04]  /*cb90*/  DEPBAR.LE SB0, 0x0 ;  /* 0x000080000000791a */ /* 0x000fe80000000000 */
[C---:B------:R-:W-:Y:S03]  /*cba0*/  LOP3.LUT R6, R4.reuse, 0x1f8, RZ, 0xc0, !PT ;  /* 0x000001f804067812 */ /* 0x040fe600078ec0ff */
[----:B------:R-:W3:Y:S01]  /*cbb0*/  LDC R55, c[0x0][0x3c4] ;  /* 0x0000f100ff377b82 */ /* 0x000ee20000000800 */
[----:B------:R-:W-:Y:S07]  /*cbc0*/  LOP3.LUT R198, R4, 0x38, RZ, 0xc0, !PT ;  /* 0x0000003804c67812 */ /* 0x000fee00078ec0ff */
[----:B------:R-:W-:Y:S01]  /*cbd0*/  BAR.SYNC.DEFER_BLOCKING 0x0 ;  /* 0x0000000000007b1d */ /* 0x000fe20000010000 */
[----:B------:R-:W-:Y:S02]  /*cbe0*/  LOP3.LUT R219, R6, 0x38, R201, 0x78, !PT ;  /* 0x0000003806db7812 */ /* 0x000fe400078e78c9 */
[C---:B------:R-:W-:Y:S02]  /*cbf0*/  LOP3.LUT R218, R198.reuse, 0x40, RZ, 0xfc, !PT ;  /* 0x00000040c6da7812 */ /* 0x040fe400078efcff */
[----:B------:R-:W-:Y:S01]  /*cc00*/  LOP3.LUT R219, R219, 0x1e00, R4, 0xf8, !PT ;  /* 0x00001e00dbdb7812 */ /* 0x000fe200078ef804 */
[----:B------:R-:W-:Y:S01]  /*cc10*/  IMAD.MOV.U32 R4, RZ, RZ, R209 ;  /* 0x000000ffff047224 */ /* 0x000fe200078e00d1 */
[----:B--2---:R-:W-:Y:S02]  /*cc20*/  ISETP.GE.AND P2, PT, R198, UR11, PT ;  /* 0x0000000bc6007c0c */ /* 0x004fe4000bf46270 */
[----:B------:R-:W-:Y:S01]  /*cc30*/  ISETP.GE.AND P1, PT, R218, UR11, PT ;  /* 0x0000000bda007c0c */ /* 0x000fe2000bf26270 */
[----:B-1----:R-:W-:Y:S04]  /*cc40*/  @!P3 IMAD.SHL.U32 R8, R52, 0x80, RZ ;  /* 0x000000803408b824 */ /* 0x002fe800078e00ff */
[----:B------:R-:W-:Y:S05]  /*cc50*/  @!P3 IMAD.X R8, RZ, RZ, ~R8, P0 ;  /* 0x000000ffff08b224 */ /* 0x000fea00000e0e08 */
[----:B------:R-:W-:Y:S01]  /*cc60*/  @!P3 SHF.R.S64 R7, R7, 0x1f, R8 ;  /* 0x0000001f0707b819 */ /* 0x000fe20000001008 */
[----:B------:R-:W1:Y:S02]  /*cc70*/  S2R R201, SR_TID.X ;  /* 0x0000000000c97919 */ /* 0x000e640000002100 */
[----:B-1----:R-:W-:Y:S01]  /*cc80*/  SHF.R.U32.HI R200, RZ, 0x1, R201 ;  /* 0x00000001ffc87819 */ /* 0x002fe200000116c9 */
[C---:B------:R-:W-:Y:S02]  /*cc90*/  IMAD.SHL.U32 R6, R201.reuse, 0x20, RZ ;  /* 0x00000020c9067824 */ /* 0x040fe400078e00ff */
[----:B------:R-:W-:Y:S01]  /*cca0*/  IMAD.SHL.U32 R3, R201, 0x40, RZ ;  /* 0x00000040c9037824 */ /* 0x000fe200078e00ff */
[----:B------:R-:W-:Y:S02]  /*ccb0*/  LOP3.LUT R5, R200, 0x8, RZ, 0xc0, !PT ;  /* 0x00000008c8057812 */ /* 0x000fe400078ec0ff */
[----:B------:R-:W-:Y:S01]  /*ccc0*/  LOP3.LUT R202, R6, 0x7c00, RZ, 0xc0, !PT ;  /* 0x00007c0006ca7812 */ /* 0x000fe200078ec0ff */
[----:B------:R-:W-:Y:S01]  /*ccd0*/  IMAD.MOV.U32 R6, RZ, RZ, R208 ;  /* 0x000000ffff067224 */ /* 0x000fe200078e00d0 */
[--C-:B------:R-:W-:Y:S02]  /*cce0*/  LOP3.LUT R2, R198, 0x1c0, R3.reuse, 0xf8, !PT ;  /* 0x000001c0c6027812 */ /* 0x100fe400078ef803 */
[----:B------:R-:W-:Y:S02]  /*ccf0*/  LOP3.LUT R186, R202, 0x200, R3, 0xf8, !PT ;  /* 0x00000200caba7812 */ /* 0x000fe400078ef803 */
[----:B------:R-:W-:Y:S02]  /*cd00*/  @!P3 IADD3 R208, P0, PT, R208, R7, RZ ;  /* 0x00000007d0d0b210 */ /* 0x000fe40007f1e0ff */
[----:B------:R-:W-:Y:S02]  /*cd10*/  LOP3.LUT R186, R186, R2, R5, 0xf6, !PT ;  /* 0x00000002baba7212 */ /* 0x000fe400078ef605 */
[----:B------:R-:W-:Y:S01]  /*cd20*/  @!P3 LEA.HI.X.SX32 R209, R8, R209, 0x1, P0 ;  /* 0x000000d108d1b211 */ /* 0x000fe200000f0eff */
[----:B---3--:R-:W-:Y:S08]  /*cd30*/  @!P3 BRA `(.L_x_584) ;  /* 0x0000000000f4b947 */ /* 0x008ff00003800000 */
[----:B------:R-:W1:Y:S01]  /*cd40*/  LDC R5, c[0x0][0x4f0] ;  /* 0x00013c00ff057b82 */ /* 0x000e620000000800 */
[----:B------:R-:W-:Y:S07]  /*cd50*/  IABS R11, R212 ;  /* 0x000000d4000b7213 */ /* 0x000fee0000000000 */
[----:B------:R-:W2:Y:S01]  /*cd60*/  LDC.64 R52, c[0x0][0x3c0] ;  /* 0x0000f000ff347b82 */ /* 0x000ea20000000a00 */
[-C--:B-1----:R-:W-:Y:S04]  /*cd70*/  IABS R7, R5.reuse ;  /* 0x0000000500077213 */ /* 0x082fe80000000000 */
[----:B------:R-:W1:Y:S10]  /*cd80*/  I2F.RP R10, R7 ;  /* 0x00000007000a7306 */ /* 0x000e740000209400 */
[----:B-1----:R-:W1:Y:S02]  /*cd90*/  MUFU.RCP R8, R10 ;  /* 0x0000000a00087308 */ /* 0x002e640000001000 */
[----:B-1----:R-:W-:Y:S02]  /*cda0*/  VIADD R12, R8, 0xffffffe ;  /* 0x0ffffffe080c7836 */ /* 0x002fe40000000000 */
[----:B------:R-:W-:Y:S06]  /*cdb0*/  VIADD R8, R212, 0xffffff80 ;  /* 0xffffff80d4087836 */ /* 0x000fec0000000000 */
[----:B------:R-:W1:Y:S01]  /*cdc0*/  F2I.FTZ.U32.TRUNC.NTZ R13, R12 ;  /* 0x0000000c000d7305 */ /* 0x000e62000021f000 */
[----:B------:R-:W-:Y:S02]  /*cdd0*/  IABS R9, R8 ;  /* 0x0000000800097213 */ /* 0x000fe40000000000 */
[----:B------:R-:W-:Y:S01]  /*cde0*/  LOP3.LUT R8, R8, R5, RZ, 0x3c, !PT ;  /* 0x0000000508087212 */ /* 0x000fe200078e3cff */
[--C-:B-1----:R-:W-:Y:S01]  /*cdf0*/  IMAD.MOV R14, RZ, RZ, -R13.reuse ;  /* 0x000000ffff0e7224 */ /* 0x102fe200078e0a0d */
[----:B------:R-:W-:Y:S03]  /*ce00*/  MOV R12, RZ ;  /* 0x000000ff000c7202 */ /* 0x000fe60000000f00 */
[----:B------:R-:W-:Y:S04]  /*ce10*/  IMAD R14, R14, R7, RZ ;  /* 0x000000070e0e7224 */ /* 0x000fe800078e02ff */
[----:B------:R-:W-:Y:S06]  /*ce20*/  IMAD.HI.U32 R14, R13, R14, R12 ;  /* 0x0000000e0d0e7227 */ /* 0x000fec00078e000c */
[C---:B------:R-:W-:Y:S04]  /*ce30*/  IMAD.HI.U32 R13, R14.reuse, R9, RZ ;  /* 0x000000090e0d7227 */ /* 0x040fe800078e00ff */
[----:B------:R-:W-:Y:S04]  /*ce40*/  IMAD.HI.U32 R14, R14, R11, RZ ;  /* 0x0000000b0e0e7227 */ /* 0x000fe800078e00ff */
[----:B------:R-:W-:Y:S02]  /*ce50*/  IMAD.MOV R10, RZ, RZ, -R13 ;  /* 0x000000ffff0a7224 */ /* 0x000fe400078e0a0d */
[----:B------:R-:W-:Y:S02]  /*ce60*/  IMAD.MOV R12, RZ, RZ, -R14 ;  /* 0x000000ffff0c7224 */ /* 0x000fe400078e0a0e */
[C---:B------:R-:W-:Y:S02]  /*ce70*/  IMAD R9, R7.reuse, R10, R9 ;  /* 0x0000000a07097224 */ /* 0x040fe400078e0209 */
[C---:B------:R-:W-:Y:S03]  /*ce80*/  IMAD R11, R7.reuse, R12, R11 ;  /* 0x0000000c070b7224 */ /* 0x040fe600078e020b */
[C---:B------:R-:W-:Y:S02]  /*ce90*/  ISETP.GT.U32.AND P0, PT, R7.reuse, R9, PT ;  /* 0x000000090700720c */ /* 0x040fe40003f04070 */
[----:B------:R-:W-:Y:S11]  /*cea0*/  ISETP.GT.U32.AND P4, PT, R7, R11, PT ;  /* 0x0000000b0700720c */ /* 0x000ff60003f84070 */
[----:B------:R-:W-:Y:S02]  /*ceb0*/  @!P0 IMAD.IADD R9, R9, 0x1, -R7 ;  /* 0x0000000109098824 */ /* 0x000fe400078e0a07 */
[-C--:B------:R-:W-:Y:S01]  /*cec0*/  @!P4 IADD3 R11, PT, PT, R11, -R7.reuse, RZ ;  /* 0x800000070b0bc210 */ /* 0x080fe20007ffe0ff */
[----:B------:R-:W-:Y:S01]  /*ced0*/  @!P0 VIADD R13, R13, 0x1 ;  /* 0x000000010d0d8836 */ /* 0x000fe20000000000 */
[----:B------:R-:W-:Y:S01]  /*cee0*/  ISETP.GE.AND P0, PT, R8, RZ, PT ;  /* 0x000000ff0800720c */ /* 0x000fe20003f06270 */
[----:B------:R-:W-:Y:S01]  /*cef0*/  @!P4 VIADD R14, R14, 0x1 ;  /* 0x000000010e0ec836 */ /* 0x000fe20000000000 */
[-C--:B------:R-:W-:Y:S02]  /*cf00*/  ISETP.GE.U32.AND P5, PT, R9, R7.reuse, PT ;  /* 0x000000070900720c */ /* 0x080fe40003fa6070 */
[----:B------:R-:W-:Y:S02]  /*cf10*/  ISETP.GE.U32.AND P6, PT, R11, R7, PT ;  /* 0x000000070b00720c */ /* 0x000fe40003fc6070 */
[-C--:B------:R-:W-:Y:S02]  /*cf20*/  LOP3.LUT R7, R212, R5.reuse, RZ, 0x3c, !PT ;  /* 0x00000005d4077212 */ /* 0x080fe400078e3cff */
[----:B------:R-:W-:Y:S02]  /*cf30*/  LOP3.LUT R9, RZ, R5, RZ, 0x33, !PT ;  /* 0x00000005ff097212 */ /* 0x000fe400078e33ff */
[----:B------:R-:W-:Y:S05]  /*cf40*/  ISETP.GE.AND P4, PT, R7, RZ, PT ;  /* 0x000000ff0700720c */ /* 0x000fea0003f86270 */
[----:B------:R-:W-:Y:S02]  /*cf50*/  @P5 IADD3 R13, PT, PT, R13, 0x1, RZ ;  /* 0x000000010d0d5810 */ /* 0x000fe40007ffe0ff */
[----:B------:R-:W-:Y:S01]  /*cf60*/  @P6 VIADD R14, R14, 0x1 ;  /* 0x000000010e0e6836 */ /* 0x000fe20000000000 */
[----:B------:R-:W-:Y:S02]  /*cf70*/  ISETP.NE.AND P5, PT, R5, RZ, PT ;  /* 0x000000ff0500720c */ /* 0x000fe40003fa5270 */
[----:B------:R-:W-:Y:S03]  /*cf80*/  @!P0 IMAD.MOV R13, RZ, RZ, -R13 ;  /* 0x000000ffff0d8224 */ /* 0x000fe600078e0a0d */
[----:B------:R-:W-:Y:S02]  /*cf90*/  @!P4 IADD3 R14, PT, PT, -R14, RZ, RZ ;  /* 0x000000ff0e0ec210 */ /* 0x000fe40007ffe1ff */
[C---:B------:R-:W-:Y:S02]  /*cfa0*/  SEL R13, R9.reuse, R13, !P5 ;  /* 0x0000000d090d7207 */ /* 0x040fe40006800000 */
[----:B------:R-:W-:Y:S02]  /*cfb0*/  SEL R9, R9, R14, !P5 ;  /* 0x0000000e09097207 */ /* 0x000fe40006800000 */
[-C--:B------:R-:W-:Y:S02]  /*cfc0*/  LEA R18, P4, R13, R214.reuse, 0x2 ;  /* 0x000000d60d127211 */ /* 0x080fe400078810ff */
[C---:B------:R-:W-:Y:S01]  /*cfd0*/  LEA R16, P0, R9.reuse, R214, 0x2 ;  /* 0x000000d609107211 */ /* 0x040fe200078010ff */
[----:B------:R-:W-:Y:S01]  /*cfe0*/  IMAD.IADD R10, R9, 0x1, -R13 ;  /* 0x00000001090a7824 */ /* 0x000fe200078e0a0d */
[-C--:B------:R-:W-:Y:S02]  /*cff0*/  LEA.HI.X.SX32 R19, R13, R215.reuse, 0x2, P4 ;  /* 0x000000d70d137211 */ /* 0x080fe400020f16ff */
[----:B------:R-:W-:Y:S01]  /*d000*/  LEA.HI.X.SX32 R17, R9, R215, 0x2, P0 ;  /* 0x000000d709117211 */ /* 0x000fe200000f16ff */
[----:B------:R-:W-:Y:S02]  /*d010*/  IMAD R5, R10, R5, -0x80 ;  /* 0xffffff800a057424 */ /* 0x000fe400078e0205 */
[----:B------:R-:W3:Y:S02]  /*d020*/  LDG.E R8, desc[UR16][R18.64] ;  /* 0x0000001012087981 */ /* 0x000ee4000c1e1900 */
[-C--:B--2---:R-:W-:Y:S01]  /*d030*/  IMAD.WIDE.U32 R12, R5, R52.reuse, RZ ;  /* 0x00000034050c7225 */ /* 0x084fe200078e00ff */
[----:B------:R-:W-:Y:S01]  /*d040*/  SHF.R.S32.HI R9, RZ, 0x1f, R5 ;  /* 0x0000001fff097819 */ /* 0x000fe20000011405 */
[----:B------:R-:W3:Y:S04]  /*d050*/  LDG.E R7, desc[UR16][R16.64] ;  /* 0x0000001010077981 */ /* 0x000ee8000c1e1900 */
[----:B------:R-:W-:Y:S04]  /*d060*/  IMAD R10, R9, R52, RZ ;  /* 0x00000034090a7224 */ /* 0x000fe800078e02ff */
[----:B------:R-:W-:Y:S05]  /*d070*/  IMAD R10, R5, R53, R10 ;  /* 0x00000035050a7224 */ /* 0x000fea00078e020a */
[----:B------:R-:W-:Y:S01]  /*d080*/  IADD3 R13, PT, PT, R13, R10, RZ ;  /* 0x0000000a0d0d7210 */ /* 0x000fe20007ffe0ff */
[----:B---3--:R-:W-:Y:S04]  /*d090*/  IMAD.IADD R7, R8, 0x1, -R7 ;  /* 0x0000000108077824 */ /* 0x008fe800078e0a07 */
[----:B------:R-:W-:Y:S01]  /*d0a0*/  IMAD.WIDE.U32 R12, R7, UR8, R12 ;  /* 0x00000008070c7c25 */ /* 0x000fe2000f8e000c */
[----:B------:R-:W-:Y:S02]  /*d0b0*/  SHF.R.S32.HI R5, RZ, 0x1f, R7 ;  /* 0x0000001fff057819 */ /* 0x000fe40000011407 */
[C---:B------:R-:W-:Y:S03]  /*d0c0*/  LEA R208, P0, R12.reuse, R6, 0x1 ;  /* 0x000000060cd07211 */ /* 0x040fe600078008ff */
[----:B------:R-:W-:Y:S04]  /*d0d0*/  IMAD R8, R5, UR8, RZ ;  /* 0x0000000805087c24 */ /* 0x000fe8000f8e02ff */
[----:B------:R-:W-:Y:S04]  /*d0e0*/  IMAD R8, R7, UR9, R8 ;  /* 0x0000000907087c24 */ /* 0x000fe8000f8e0208 */
[----:B------:R-:W-:Y:S05]  /*d0f0*/  IMAD.IADD R209, R13, 0x1, R8 ;  /* 0x000000010dd17824 */ /* 0x000fea00078e0208 */
[----:B------:R-:W-:Y:S07]  /*d100*/  LEA.HI.X R209, R12, R4, R209, 0x1, P0 ;  /* 0x000000040cd17211 */ /* 0x000fee00000f0cd1 */
.L_x_584:
[----:B------:R-:W-:Y:S01]  /*d110*/  LEA R219, R219, UR5, 0x1 ;  /* 0x00000005dbdb7c11 */ /* 0x000fe2000f8e08ff */
[C---:B------:R-:W-:Y:S01]  /*d120*/  IMAD.SHL.U32 R53, R52.reuse, 0x20, RZ ;  /* 0x0000002034357824 */ /* 0x040fe200078e00ff */
[----:B------:R-:W-:Y:S02]  /*d130*/  SHF.L.U64.HI R52, R52, 0x5, R55 ;  /* 0x0000000534347819 */ /* 0x000fe40000010237 */
[----:B------:R-:W-:Y:S01]  /*d140*/  LOP3.LUT R185, R3, 0x400, RZ, 0xc0, !PT ;  /* 0x0000040003b97812 */ /* 0x000fe200078ec0ff */
[----:B------:R-:W-:Y:S01]  /*d150*/  @!PT LDS RZ, [RZ] ;  /* 0x00000000fffff984 */ /* 0x000fe20000000800 */
[----:B------:R-:W-:Y:S01]  /*d160*/  @!PT LDS RZ, [RZ] ;  /* 0x00000000fffff984 */ /* 0x000fe20000000800 */
[----:B------:R-:W-:Y:S01]  /*d170*/  @!PT LDS RZ, [RZ] ;  /* 0x00000000fffff984 */ /* 0x000fe20000000800 */
[----:B------:R-:W-:Y:S01]  /*d180*/  @!P2 LDGSTS.E.BYPASS.LTC128B.128 [R219+0xc000], desc[UR16][R208.64] ;  /* 0x0c000000d0dbafae */ /* 0x000fe2000b981a10 */
[----:B------:R-:W-:Y:S02]  /*d190*/  IADD3 R54, P0, PT, R53, R208, RZ ;  /* 0x000000d035367210 */ /* 0x000fe40007f1e0ff */
[----:B------:R-:W-:Y:S01]  /*d1a0*/  LOP3.LUT R2, R2, 0x8, R201, 0x78, !PT ;  /* 0x0000000802027812 */ /* 0x000fe200078e78c9 */
[----:B------:R-:W-:Y:S01]  /*d1b0*/  @P2 STS.128 [R219+0xc000], RZ ;  /* 0x00c000ffdb002388 */ /* 0x000fe20000000c00 */
[----:B------:R-:W-:Y:S01]  /*d1c0*/  LEA R186, R186, UR5, 0x1 ;  /* 0x00000005baba7c11 */ /* 0x000fe2000f8e08ff */
[----:B------:R-:W-:Y:S01]  /*d1d0*/  IMAD.X R55, R52, 0x1, R209, P0 ;  /* 0x0000000134377824 */ /* 0x000fe200000e06d1 */
[-C--:B------:R-:W-:Y:S01]  /*d1e0*/  IADD3 R56, P0, PT, R54, R53.reuse, RZ ;  /* 0x0000003536387210 */ /* 0x080fe20007f1e0ff */
[----:B------:R-:W-:Y:S01]  /*d1f0*/  @!PT LDS RZ, [RZ] ;  /* 0x00000000fffff984 */ /* 0x000fe20000000800 */
[----:B------:R-:W-:Y:S01]  /*d200*/  @!PT LDS RZ, [RZ] ;  /* 0x00000000fffff984 */ /* 0x000fe20000000800 */
[----:B------:R-:W-:Y:S01]  /*d210*/  @!PT LDS RZ, [RZ] ;  /* 0x00000000fffff984 */ /* 0x000fe20000000800 */
[----:B------:R-:W-:Y:S01]  /*d220*/  @!P1 LDGSTS.E.BYPASS.LTC128B.128 [R219+0x10000], desc[UR16][R208.64+0x80] ;  /* 0x10000080d0db9fae */ /* 0x000fe2000b981a10 */
[----:B------:R-:W-:Y:S01]  /*d230*/  IMAD R185, R2, 0x2, R185 ;  /* 0x0000000202b97824 */ /* 0x000fe200078e02b9 */
[----:B------:R-:W-:Y:S02]  /*d240*/  ISETP.NE.AND P4, PT, R211, 0x1, PT ;  /* 0x00000001d300780c */ /* 0x000fe40003f85270 */
[----:B------:R-:W-:Y:S01]  /*d250*/  @P1 STS.128 [R219+0x10000], RZ ;  /* 0x010000ffdb001388 */ /* 0x000fe20000000c00 */
[--C-:B------:R-:W-:Y:S01]  /*d260*/  IMAD.X R57, R55, 0x1, R52.reuse, P0 ;  /* 0x0000000137397824 */ /* 0x100fe200000e0634 */
[-C--:B------:R-:W-:Y:S01]  /*d270*/  IADD3 R58, P0, PT, R56, R53.reuse, RZ ;  /* 0x00000035383a7210 */ /* 0x080fe20007f1e0ff */
[----:B------:R-:W-:Y:S01]  /*d280*/  VIADD R2, R185, UR5 ;  /* 0x00000005b9027c36 */ /* 0x000fe20008000000 */
[----:B------:R-:W-:Y:S01]  /*d290*/  @!PT LDS RZ, [RZ] ;  /* 0x00000000fffff984 */ /* 0x000fe20000000800 */
[----:B------:R-:W-:Y:S01]  /*d2a0*/  @!PT LDS RZ, [RZ] ;  /* 0x00000000fffff984 */ /* 0x000fe20000000800 */
[----:B------:R-:W-:Y:S01]  /*d2b0*/  @!PT LDS RZ, [RZ] ;  /* 0x00000000fffff984 */ /* 0x000fe20000000800 */
[----:B------:R-:W-:Y:S03]  /*d2c0*/  @!P2 LDGSTS.E.BYPASS.LTC128B.128 [R219+0xc800], desc[UR16][R54.64] ;  /* 0x0c80000036dbafae */ /* 0x000fe6000b981a10 */
[--C-:B------:R-:W-:Y:S01]  /*d2d0*/  IMAD.X R59, R57, 0x1, R52.reuse, P0 ;  /* 0x00000001393b7824 */ /* 0x100fe200000e0634 */
[----:B------:R-:W-:Y:S01]  /*d2e0*/  @P2 STS.128 [R219+0xc800], RZ ;  /* 0x00c800ffdb002388 */ /* 0x000fe20000000c00 */
[-C--:B------:R-:W-:Y:S03]  /*d2f0*/  IADD3 R60, P0, PT, R58, R53.reuse, RZ ;  /* 0x000000353a3c7210 */ /* 0x080fe60007f1e0ff */
[----:B------:R-:W-:Y:S01]  /*d300*/  @!PT LDS RZ, [RZ] ;  /* 0x00000000fffff984 */ /* 0x000fe20000000800 */
[----:B------:R-:W-:Y:S01]  /*d310*/  @!PT LDS RZ, [RZ] ;  /* 0x00000000fffff984 */ /* 0x000fe20000000800 */
[----:B------:R-:W-:Y:S01]  /*d320*/  @!PT LDS RZ, [RZ] ;  /* 0x00000000fffff984 */ /* 0x000fe20000000800 */
[----:B------:R1:W-:Y:S02]  /*d330*/  @!P1 LDGSTS.E.BYPASS.LTC128B.128 [R219+0x10800], desc[UR16][R54.64+0x80] ;  /* 0x1080008036db9fae */ /* 0x0003e4000b981a10 */
[--C-:B------:R-:W-:Y:S02]  /*d340*/  IMAD.X R61, R59, 0x1, R52.reuse, P0 ;  /* 0x000000013b3d7824 */ /* 0x100fe400000e0634 */
        /* <DEDUP_REMOVED lines=14> */
[----:B------:R-:W-:Y:S01]  /*d430*/  @!P2 LDGSTS.E.BYPASS.LTC128B.128 [R219+0xd800], desc[UR16][R58.64] ;  /* 0x0d8000003adbafae */ /* 0x000fe2000b981a10 */
[-C--:B-1----:R-:W-:Y:S03]  /*d440*/  IADD3 R54, P0, PT, R60, R53.reuse, RZ ;  /* 0x000000353c367210 */ /* 0x082fe60007f1e0ff */
[----:B------:R-:W-:Y:S04]  /*d450*/  @P2 STS.128 [R219+0xd800], RZ ;  /* 0x00d800ffdb002388 */ /* 0x000fe80000000c00 */
[----:B------:R-:W-:Y:S01]  /*d460*/  @!PT LDS RZ, [RZ] ;  /* 0x00000000fffff984 */ /* 0x000fe20000000800 */
[----:B------:R-:W-:Y:S01]  /*d470*/  @!PT LDS RZ, [RZ] ;  /* 0x00000000fffff984 */ /* 0x000fe20000000800 */
[----:B------:R-:W-:Y:S01]  /*d480*/  @!PT LDS RZ, [RZ] ;  /* 0x00000000fffff984 */ /* 0x000fe20000000800 */
[----:B------:R1:W-:Y:S01]  /*d490*/  @!P1 LDGSTS.E.BYPASS.LTC128B.128 [R219+0x11800], desc[UR16][R58.64+0x80] ;  /* 0x118000803adb9fae */ /* 0x0003e2000b981a10 */
[--C-:B------:R-:W-:Y:S03]  /*d4a0*/  IMAD.X R55, R61, 0x1, R52.reuse, P0 ;  /* 0x000000013d377824 */ /* 0x100fe600000e0634 */
[----:B------:R-:W-:Y:S04]  /*d4b0*/  @P1 STS.128 [R219+0x11800], RZ ;  /* 0x011800ffdb001388 */ /* 0x000fe80000000c00 */
[----:B------:R-:W-:Y:S01]  /*d4c0*/  @!PT LDS RZ, [RZ] ;  /* 0x00000000fffff984 */ /* 0x000fe20000000800 */
[----:B------:R-:W-:Y:S01]  /*d4d0*/  @!PT LDS RZ, [RZ] ;  /* 0x00000000fffff984 */ /* 0x000fe20000000800 */
[----:B------:R-:W-:Y:S01]  /*d4e0*/  @!PT LDS RZ, [RZ] ;  /* 0x00000000fffff984 */ /* 0x000fe20000000800 */
[----:B------:R-:W-:Y:S01]  /*d4f0*/  @!P2 LDGSTS.E.BYPASS.LTC128B.128 [R219+0xe000], desc[UR16][R60.64] ;  /* 0x0e0000003cdbafae */ /* 0x000fe2000b981a10 */
[-C--:B--2---:R-:W-:Y:S03]  /*d500*/  IADD3 R56, P0, PT, R54, R53.reuse, RZ ;  /* 0x0000003536387210 */ /* 0x084fe60007f1e0ff */
[----:B------:R-:W-:Y:S04]  /*d510*/  @P2 STS.128 [R219+0xe000], RZ ;  /* 0x00e000ffdb002388 */ /* 0x000fe80000000c00 */
[----:B------:R-:W-:Y:S01]  /*d520*/  @!PT LDS RZ, [RZ] ;  /* 0x00000000fffff984 */ /* 0x000fe20000000800 */
[----:B------:R-:W-:Y:S01]  /*d530*/  @!PT LDS RZ, [RZ] ;  /* 0x00000000fffff984 */ /* 0x000fe20000000800 */
[----:B------:R-:W-:Y:S01]  /*d540*/  @!PT LDS RZ, [RZ] ;  /* 0x00000000fffff984 */ /* 0x000fe20000000800 */
[----:B------:R-:W-:Y:S01]  /*d550*/  @!P1 LDGSTS.E.BYPASS.LTC128B.128 [R219+0x12000], desc[UR16][R60.64+0x80] ;  /* 0x120000803cdb9fae */ /* 0x000fe2000b981a10 */
[--C-:B------:R-:W-:Y:S03]  /*d560*/  IMAD.X R57, R55, 0x1, R52.reuse, P0 ;  /* 0x0000000137397824 */ /* 0x100fe600000e0634 */
[----:B------:R-:W-:Y:S04]  /*d570*/  @P1 STS.128 [R219+0x12000], RZ ;  /* 0x012000ffdb001388 */ /* 0x000fe80000000c00 */
[----:B------:R-:W-:Y:S01]  /*d580*/  @!PT LDS RZ, [RZ] ;  /* 0x00000000fffff984 */ /* 0x000fe20000000800 */
[----:B------:R-:W-:Y:S01]  /*d590*/  @!PT LDS RZ, [RZ] ;  /* 0x00000000fffff984 */ /* 0x000fe20000000800 */
[----:B------:R-:W-:Y:S01]  /*d5a0*/  @!PT LDS RZ, [RZ] ;  /* 0x00000000fffff984 */ /* 0x000fe20000000800 */
[----:B------:R-:W-:Y:S01]  /*d5b0*/  @!P2 LDGSTS.E.BYPASS.LTC128B.128 [R219+0xe800], desc[UR16][R54.64] ;  /* 0x0e80000036dbafae */ /* 0x000fe2000b981a10 */
[----:B-1----:R-:W-:Y:S03]  /*d5c0*/  IADD3 R58, P0, PT, R56, R53, RZ ;  /* 0x00000035383a7210 */ /* 0x002fe60007f1e0ff */
[----:B------:R-:W-:Y:S04]  /*d5d0*/  @P2 STS.128 [R219+0xe800], RZ ;  /* 0x00e800ffdb002388 */ /* 0x000fe80000000c00 */
[----:B------:R-:W-:Y:S01]  /*d5e0*/  @!PT LDS RZ, [RZ] ;  /* 0x00000000fffff984 */ /* 0x000fe20000000800 */
[----:B------:R-:W-:Y:S01]  /*d5f0*/  @!PT LDS RZ, [RZ] ;  /* 0x00000000fffff984 */ /* 0x000fe20000000800 */
[----:B------:R-:W-:Y:S01]  /*d600*/  @!PT LDS RZ, [RZ] ;  /* 0x00000000fffff984 */ /* 0x000fe20000000800 */
[----:B------:R1:W-:Y:S01]  /*d610*/  @!P1 LDGSTS.E.BYPASS.LTC128B.128 [R219+0x12800], desc[UR16][R54.64+0x80] ;  /* 0x1280008036db9fae */ /* 0x0003e2000b981a10 */
[----:B------:R-:W-:Y:S01]  /*d620*/  IMAD.X R59, R57, 0x1, R52, P0 ;  /* 0x00000001393b7824 */ /* 0x000fe200000e0634 */
[----:B------:R-:W-:Y:S02]  /*d630*/  LOP3.LUT P0, RZ, R201, 0x2, RZ, 0xc0, !PT ;  /* 0x00000002c9ff7812 */ /* 0x000fe4000780c0ff */
[----:B------:R-:W-:Y:S02]  /*d640*/  @P1 STS.128 [R219+0x12800], RZ ;  /* 0x012800ffdb001388 */ /* 0x000fe40000000c00 */
[----:B------:R-:W-:Y:S02]  /*d650*/  SEL R203, R199, 0xffffffe0, !P0 ;  /* 0xffffffe0c7cb7807 */ /* 0x000fe40004000000 */
[----:B------:R-:W-:Y:S01]  /*d660*/  @!PT LDS RZ, [RZ] ;  /* 0x00000000fffff984 */ /* 0x000fe20000000800 */
[----:B------:R-:W-:Y:S01]  /*d670*/  @!PT LDS RZ, [RZ] ;  /* 0x00000000fffff984 */ /* 0x000fe20000000800 */
[----:B------:R-:W-:Y:S01]  /*d680*/  @!PT LDS RZ, [RZ] ;  /* 0x00000000fffff984 */ /* 0x000fe20000000800 */
[----:B------:R-:W-:Y:S01]  /*d690*/  @!P2 LDGSTS.E.BYPASS.LTC128B.128 [R219+0xf000], desc[UR16][R56.64] ;  /* 0x0f00000038dbafae */ /* 0x000fe2000b981a10 */
[----:B------:R-:W-:Y:S02]  /*d6a0*/  LOP3.LUT P0, RZ, R201, 0x4, RZ, 0xc0, !PT ;  /* 0x00000004c9ff7812 */ /* 0x000fe4000780c0ff */
[--C-:B------:R-:W-:Y:S01]  /*d6b0*/  IMAD.IADD R135, R186, 0x1, R203.reuse ;  /* 0x00000001ba877824 */ /* 0x100fe200078e02cb */
[----:B------:R-:W-:Y:S01]  /*d6c0*/  @P2 STS.128 [R219+0xf000], RZ ;  /* 0x00f000ffdb002388 */ /* 0x000fe20000000c00 */
[----:B------:R-:W-:Y:S03]  /*d6d0*/  IMAD.IADD R3, R2, 0x1, R203 ;  /* 0x0000000102037824 */ /* 0x000fe600078e02cb */
        /* <DEDUP_REMOVED lines=17> */
[----:B------:R-:W5:Y:S04]  /*d7f0*/  LDSM.16.M88.4 R144, [R185+UR5+0x4800] ;  /* 0x00480005b990783b */ /* 0x000f680008000200 */
[----:B------:R-:W4:Y:S04]  /*d800*/  LDSM.16.M88.4 R148, [R185+UR5+0x5000] ;  /* 0x00500005b994783b */ /* 0x000f280008000200 */
[----:B------:R-:W0:Y:S04]  /*d810*/  LDGDEPBAR ;  /* 0x00000000000079af */ /* 0x000e280000000000 */
[----:B------:R-:W1:Y:S04]  /*d820*/  LDSM.16.M88.4 R152, [R185+UR5+0x5800] ;  /* 0x00580005b998783b */ /* 0x000e680008000200 */
[----:B------:R-:W2:Y:S04]  /*d830*/  LDSM.16.M88.4 R156, [R185+UR5+0x6000] ;  /* 0x00600005b99c783b */ /* 0x000ea80008000200 */
[----:B------:R-:W2:Y:S04]  /*d840*/  LDSM.16.M88.4 R160, [R185+UR5+0x6800] ;  /* 0x00680005b9a0783b */ /* 0x000ea80008000200 */
[----:B------:R-:W2:Y:S04]  /*d850*/  LDSM.16.M88.4 R164, [R185+UR5+0x7000] ;  /* 0x00700005b9a4783b */ /* 0x000ea80008000200 */
[----:B------:R-:W2:Y:S04]  /*d860*/  LDSM.16.M88.4 R168, [R185+UR5+0x7800] ;  /* 0x00780005b9a8783b */ /* 0x000ea80008000200 */
[----:B------:R-:W-:Y:S01]  /*d870*/  LDSM.16.M88.4 R172, [R135] ;  /* 0x0000000087ac783b */ /* 0x000fe20000000200 */
[C---:B---3--:R-:W-:Y:S03]  /*d880*/  HMMA.16816.F32.BF16 R4, R136.reuse, R140, RZ ;  /* 0x0000008c8804723c */ /* 0x048fe600000418ff */
[----:B------:R-:W3:Y:S04]  /*d890*/  LDSM.16.M88.4 R176, [R3+0x4000] ;  /* 0x0040000003b0783b */ /* 0x000ee80000000200 */
[----:B------:R-:W3:Y:S01]  /*d8a0*/  LDSM.16.M88.4 R180, [R3+0x4800] ;  /* 0x0048000003b4783b */ /* 0x000ee20000000200 */
[C---:B------:R-:W-:Y:S03]  /*d8b0*/  HMMA.16816.F32.BF16 R8, R136.reuse, R142, RZ ;  /* 0x0000008e8808723c */ /* 0x040fe600000418ff */
[----:B------:R-:W3:Y:S05]  /*d8c0*/  LDSM.16.M88.4 R140, [R3+0x5000] ;  /* 0x00500000038c783b */ /* 0x000eea0000000200 */
[C---:B-----5:R-:W-:Y:S08]  /*d8d0*/  HMMA.16816.F32.BF16 R12, R136.reuse, R144, RZ ;  /* 0x00000090880c723c */ /* 0x060ff000000418ff */
[C---:B------:R-:W-:Y:S01]  /*d8e0*/  HMMA.16816.F32.BF16 R16, R136.reuse, R146, RZ ;  /* 0x000000928810723c */ /* 0x040fe200000418ff */
[----:B------:R-:W-:Y:S07]  /*d8f0*/  LDSM.16.M88.4 R144, [R3+0x6000] ;  /* 0x006000000390783b */ /* 0x000fee0000000200 */
[C---:B----4-:R-:W-:Y:S08]  /*d900*/  HMMA.16816.F32.BF16 R20, R136.reuse, R148, RZ ;  /* 0x000000948814723c */ /* 0x050ff000000418ff */
[C---:B------:R-:W-:Y:S01]  /*d910*/  HMMA.16816.F32.BF16 R24, R136.reuse, R150, RZ ;  /* 0x000000968818723c */ /* 0x040fe200000418ff */
[----:B------:R-:W-:Y:S07]  /*d920*/  LDSM.16.M88.4 R148, [R3+0x6800] ;  /* 0x006800000394783b */ /* 0x000fee0000000200 */
[C---:B-1----:R-:W-:Y:S01]  /*d930*/  HMMA.16816.F32.BF16 R28, R136.reuse, R152, RZ ;  /* 0x00000098881c723c */ /* 0x042fe200000418ff */
[----:B------:R-:W-:Y:S05]  /*d940*/  IMAD.MOV.U32 R153, RZ, RZ, 0x40 ;  /* 0x00000040ff997424 */ /* 0x000fea00078e00ff */
[----:B------:R-:W-:Y:S02]  /*d950*/  SEL R153, R153, 0xffffffc0, !P0 ;  /* 0xffffffc099997807 */ /* 0x000fe40004000000 */
[C---:B------:R-:W-:Y:S03]  /*d960*/  HMMA.16816.F32.BF16 R32, R136.reuse, R154, RZ ;  /* 0x0000009a8820723c */ /* 0x040fe600000418ff */
[--C-:B------:R-:W-:Y:S02]  /*d970*/  IMAD.IADD R184, R186, 0x1, R153.reuse ;  /* 0x00000001bab87824 */ /* 0x100fe400078e0299 */
[----:B------:R-:W-:Y:S02]  /*d980*/  IMAD.IADD R2, R2, 0x1, R153 ;  /* 0x0000000102027824 */ /* 0x000fe400078e0299 */
[----:B------:R-:W-:Y:S01]  /*d990*/  LDSM.16.M88.4 R152, [R3+0x7000] ;  /* 0x007000000398783b */ /* 0x000fe20000000200 */
[C---:B--2---:R-:W-:Y:S01]  /*d9a0*/  HMMA.16816.F32.BF16 R36, R136.reuse, R156, RZ ;  /* 0x0000009c8824723c */ /* 0x044fe200000418ff */
[C---:B------:R-:W-:Y:S02]  /*d9b0*/  IMAD.IADD R134, R203.reuse, 0x1, R184 ;  /* 0x00000001cb867824 */ /* 0x040fe400078e02b8 */
[----:B------:R-:W-:Y:S01]  /*d9c0*/  LDSM.16.M88.4 R188, [R2+0x8000] ;  /* 0x0080000002bc783b */ /* 0x000fe20000000200 */
[----:B------:R-:W-:Y:S04]  /*d9d0*/  IMAD.IADD R132, R203, 0x1, R2 ;  /* 0x00000001cb847824 */ /* 0x000fe800078e0202 */
[C---:B------:R-:W-:Y:S01]  /*d9e0*/  HMMA.16816.F32.BF16 R40, R136.reuse, R158, RZ ;  /* 0x0000009e8828723c */ /* 0x040fe200000418ff */
[----:B------:R-:W-:Y:S04]  /*d9f0*/  LDSM.16.M88.4 R156, [R3+0x7800] ;  /* 0x00780000039c783b */ /* 0x000fe80000000200 */
[----:B------:R-:W-:Y:S03]  /*da00*/  LDSM.16.M88.4 R192, [R132+0xb000] ;  /* 0x00b0000084c0783b */ /* 0x000fe60000000200 */
[C---:B------:R-:W-:Y:S08]  /*da10*/  HMMA.16816.F32.BF16 R44, R136.reuse, R160, RZ ;  /* 0x000000a0882c723c */ /* 0x040ff000000418ff */
[C---:B------:R-:W-:Y:S01]  /*da20*/  HMMA.16816.F32.BF16 R48, R136.reuse, R162, RZ ;  /* 0x000000a28830723c */ /* 0x040fe200000418ff */
[----:B------:R-:W-:Y:S07]  /*da30*/  LDSM.16.M88.4 R160, [R184] ;  /* 0x00000000b8a0783b */ /* 0x000fee0000000200 */
[C---:B------:R-:W-:Y:S08]  /*da40*/  HMMA.16816.F32.BF16 R52, R136.reuse, R164, RZ ;  /* 0x000000a48834723c */ /* 0x040ff000000418ff */
[C---:B------:R-:W-:Y:S01]  /*da50*/  HMMA.16816.F32.BF16 R56, R136.reuse, R166, RZ ;  /* 0x000000a68838723c */ /* 0x040fe200000418ff */
[----:B------:R-:W-:Y:S07]  /*da60*/  LDSM.16.M88.4 R164, [R2+0x4000] ;  /* 0x0040000002a4783b */ /* 0x000fee0000000200 */
[C---:B------:R-:W-:Y:S08]  /*da70*/  HMMA.16816.F32.BF16 R60, R136.reuse, R168, RZ ;  /* 0x000000a8883c723c */ /* 0x040ff000000418ff */
[----:B------:R-:W-:Y:S01]  /*da80*/  HMMA.16816.F32.BF16 R64, R136, R170, RZ ;  /* 0x000000aa8840723c */ /* 0x000fe200000418ff */
[----:B------:R-:W1:Y:S04]  /*da90*/  LDSM.16.M88.4 R136, [R3+0x5800] ;  /* 0x005800000388783b */ /* 0x000e680000000200 */
[----:B------:R-:W-:Y:S03]  /*daa0*/  LDSM.16.M88.4 R168, [R2+0x6000] ;  /* 0x0060000002a8783b */ /* 0x000fe60000000200 */
[C---:B---3--:R-:W-:Y:S08]  /*dab0*/  HMMA.16816.F32.BF16 R4, R172.reuse, R176, R4 ;  /* 0x000000b0ac04723c */ /* 0x048ff00000041804 */
[C---:B------:R-:W-:Y:S01]  /*dac0*/  HMMA.16816.F32.BF16 R8, R172.reuse, R178, R8 ;  /* 0x000000b2ac08723c */ /* 0x040fe20000041808 */
[----:B------:R-:W-:Y:S07]  /*dad0*/  LDSM.16.M88.4 R176, [R185+UR5+0xa000] ;  /* 0x00a00005b9b0783b */ /* 0x000fee0008000200 */
[C---:B------:R-:W-:Y:S08]  /*dae0*/  HMMA.16816.F32.BF16 R12, R172.reuse, R180, R12 ;  /* 0x000000b4ac0c723c */ /* 0x040ff0000004180c */
[C---:B------:R-:W-:Y:S01]  /*daf0*/  HMMA.16816.F32.BF16 R16, R172.reuse, R182, R16 ;  /* 0x000000b6ac10723c */ /* 0x040fe20000041810 */
[----:B------:R-:W-:Y:S07]  /*db00*/  LDSM.16.M88.4 R180, [R3+0x9800] ;  /* 0x0098000003b4783b */ /* 0x000fee0000000200 */
[C---:B------:R-:W-:Y:S08]  /*db10*/  HMMA.16816.F32.BF16 R20, R172.reuse, R140, R20 ;  /* 0x0000008cac14723c */ /* 0x040ff00000041814 */
[C---:B------:R-:W-:Y:S01]  /*db20*/  HMMA.16816.F32.BF16 R24, R172.reuse, R142, R24 ;  /* 0x0000008eac18723c */ /* 0x040fe20000041818 */
[----:B------:R-:W2:Y:S07]  /*db30*/  LDSM.16.M88.4 R140, [R2+0x4800] ;  /* 0x00480000028c783b */ /* 0x000eae0000000200 */
[C---:B-1----:R-:W-:Y:S08]  /*db40*/  HMMA.16816.F32.BF16 R28, R172.reuse, R136, R28 ;  /* 0x00000088ac1c723c */ /* 0x042ff0000004181c */
[C---:B------:R-:W-:Y:S01]  /*db50*/  HMMA.16816.F32.BF16 R32, R172.reuse, R138, R32 ;  /* 0x0000008aac20723c */ /* 0x040fe20000041820 */
[----:B------:R-:W1:Y:S07]  /*db60*/  LDSM.16.M88.4 R136, [R2+0x5000] ;  /* 0x005000000288783b */ /* 0x000e6e0000000200 */
[C---:B------:R-:W-:Y:S08]  /*db70*/  HMMA.16816.F32.BF16 R36, R172.reuse, R144, R36 ;  /* 0x00000090ac24723c */ /* 0x040ff00000041824 */
[C---:B------:R-:W-:Y:S01]  /*db80*/  HMMA.16816.F32.BF16 R40, R172.reuse, R146, R40 ;  /* 0x00000092ac28723c */ /* 0x040fe20000041828 */
[----:B------:R-:W3:Y:S07]  /*db90*/  LDSM.16.M88.4 R144, [R2+0x5800] ;  /* 0x005800000290783b */ /* 0x000eee0000000200 */
[C---:B------:R-:W-:Y:S08]  /*dba0*/  HMMA.16816.F32.BF16 R44, R172.reuse, R148, R44 ;  /* 0x00000094ac2c723c */ /* 0x040ff0000004182c */
[C---:B------:R-:W-:Y:S01]  /*dbb0*/  HMMA.16816.F32.BF16 R48, R172.reuse, R150, R48 ;  /* 0x00000096ac30723c */ /* 0x040fe20000041830 */
[----:B------:R-:W-:Y:S07]  /*dbc0*/  LDSM.16.M88.4 R148, [R134] ;  /* 0x000000008694783b */ /* 0x000fee0000000200 */
[C---:B------:R-:W-:Y:S08]  /*dbd0*/  HMMA.16816.F32.BF16 R52, R172.reuse, R152, R52 ;  /* 0x00000098ac34723c */ /* 0x040ff00000041834 */
[C---:B------:R-:W-:Y:S01]  /*dbe0*/  HMMA.16816.F32.BF16 R56, R172.reuse, R154, R56 ;  /* 0x0000009aac38723c */ /* 0x040fe20000041838 */
[----:B------:R-:W-:Y:S07]  /*dbf0*/  LDSM.16.M88.4 R152, [R132+0x4000] ;  /* 0x004000008498783b */ /* 0x000fee0000000200 */
[C---:B------:R-:W-:Y:S08]  /*dc00*/  HMMA.16816.F32.BF16 R60, R172.reuse, R156, R60 ;  /* 0x0000009cac3c723c */ /* 0x040ff0000004183c */
[----:B------:R-:W-:Y:S01]  /*dc10*/  HMMA.16816.F32.BF16 R64, R172, R158, R64 ;  /* 0x0000009eac40723c */ /* 0x000fe20000041840 */
[----:B------:R-:W-:Y:S04]  /*dc20*/  LDSM.16.M88.4 R156, [R132+0x4800] ;  /* 0x00480000849c783b */ /* 0x000fe80000000200 */
[----:B------:R-:W-:Y:S03]  /*dc30*/  LDSM.16.M88.4 R172, [R185+UR5+0x8800] ;  /* 0x00880005b9ac783b */ /* 0x000fe60008000200 */
[C---:B------:R-:W-:Y:S08]  /*dc40*/  HMMA.16816.F32.BF16 R4, R160.reuse, R164, R4 ;  /* 0x000000a4a004723c */ /* 0x040ff00000041804 */
[C---:B------:R-:W-:Y:S01]  /*dc50*/  HMMA.16816.F32.BF16 R8, R160.reuse, R166, R8 ;  /* 0x000000a6a008723c */ /* 0x040fe20000041808 */
[----:B------:R-:W-:Y:S07]  /*dc60*/  LDSM.16.M88.4 R164, [R132+0x5000] ;  /* 0x0050000084a4783b */ /* 0x000fee0000000200 */
[C---:B--2---:R-:W-:Y:S08]  /*dc70*/  HMMA.16816.F32.BF16 R12, R160.reuse, R140, R12 ;  /* 0x0000008ca00c723c */ /* 0x044ff0000004180c */
[C---:B------:R-:W-:Y:S01]  /*dc80*/  HMMA.16816.F32.BF16 R16, R160.reuse, R142, R16 ;  /* 0x0000008ea010723c */ /* 0x040fe20000041810 */
[----:B------:R-:W2:Y:S07]  /*dc90*/  LDSM.16.M88.4 R140, [R2+0x6800] ;  /* 0x00680000028c783b */ /* 0x000eae0000000200 */
        /* <DEDUP_REMOVED lines=8> */
[----:B------:R-:W-:Y:S07]  /*dd20*/  LDSM.16.M88.4 R168, [R185+UR5+0x8000] ;  /* 0x00800005b9a8783b */ /* 0x000fee0008000200 */
        /* <DEDUP_REMOVED lines=8> */
[----:B------:R-:W3:Y:S04]  /*ddb0*/  LDSM.16.M88.4 R144, [R132+0x6800] ;  /* 0x006800008490783b */ /* 0x000ee80000000200 */
[----:B------:R-:W-:Y:S03]  /*ddc0*/  LDSM.16.M88.4 R160, [R186+0x2000] ;  /* 0x00200000baa0783b */ /* 0x000fe60000000200 */
[C---:B------:R-:W-:Y:S08]  /*ddd0*/  HMMA.16816.F32.BF16 R4, R148.reuse, R152, R4 ;  /* 0x000000989404723c */ /* 0x040ff00000041804 */
[C---:B------:R-:W-:Y:S01]  /*dde0*/  HMMA.16816.F32.BF16 R8, R148.reuse, R154, R8 ;  /* 0x0000009a9408723c */ /* 0x040fe20000041808 */
[----:B------:R-:W4:Y:S07]  /*ddf0*/  LDSM.16.M88.4 R152, [R132+0x7000] ;  /* 0x007000008498783b */ /* 0x000f2e0000000200 */
[C---:B------:R-:W-:Y:S08]  /*de00*/  HMMA.16816.F32.BF16 R12, R148.reuse, R156, R12 ;  /* 0x0000009c940c723c */ /* 0x040ff0000004180c */
[C---:B------:R-:W-:Y:S01]  /*de10*/  HMMA.16816.F32.BF16 R16, R148.reuse, R158, R16 ;  /* 0x0000009e9410723c */ /* 0x040fe20000041810 */
[----:B------:R-:W5:Y:S07]  /*de20*/  LDSM.16.M88.4 R156, [R132+0x7800] ;  /* 0x00780000849c783b */ /* 0x000f6e0000000200 */
[C---:B------:R-:W-:Y:S08]  /*de30*/  HMMA.16816.F32.BF16 R20, R148.reuse, R164, R20 ;  /* 0x000000a49414723c */ /* 0x040ff00000041814 */
[C---:B------:R-:W-:Y:S01]  /*de40*/  HMMA.16816.F32.BF16 R24, R148.reuse, R166, R24 ;  /* 0x000000a69418723c */ /* 0x040fe20000041818 */
[----:B------:R-:W5:Y:S07]  /*de50*/  LDSM.16.M88.4 R164, [R185+UR5+0x9000] ;  /* 0x00900005b9a4783b */ /* 0x000f6e0008000200 */
        /* <DEDUP_REMOVED lines=11> */
[----:B------:R-:W-:Y:S07]  /*df10*/  LDSM.16.M88.4 R152, [R135+0x2000] ;  /* 0x002000008798783b */ /* 0x000fee0000000200 */
[C---:B-----5:R-:W-:Y:S08]  /*df20*/  HMMA.16816.F32.BF16 R60, R148.reuse, R156, R60 ;  /* 0x0000009c943c723c */ /* 0x060ff0000004183c */
[----:B------:R-:W-:Y:S01]  /*df30*/  HMMA.16816.F32.BF16 R64, R148, R158, R64 ;  /* 0x0000009e9440723c */ /* 0x000fe20000041840 */
[----:B------:R-:W4:Y:S04]  /*df40*/  LDSM.16.M88.4 R148, [R185+UR5+0xb800] ;  /* 0x00b80005b994783b */ /* 0x000f280008000200 */
[----:B------:R-:W5:Y:S03]  /*df50*/  LDSM.16.M88.4 R156, [R3+0x8000] ;  /* 0x00800000039c783b */ /* 0x000f660000000200 */
[C---:B------:R-:W-:Y:S01]  /*df60*/  HMMA.16816.F32.BF16 R4, R160.reuse, R168, R4 ;  /* 0x000000a8a004723c */ /* 0x040fe20000041804 */
[----:B------:R-:W-:Y:S07]  /*df70*/  LDSM.16.M88.4 R184, [R184+0x2000] ;  /* 0x00200000b8b8783b */ /* 0x000fee0000000200 */
[C---:B------:R-:W-:Y:S01]  /*df80*/  HMMA.16816.F32.BF16 R8, R160.reuse, R170, R8 ;  /* 0x000000aaa008723c */ /* 0x040fe20000041808 */
[----:B------:R-:W5:Y:S07]  /*df90*/  LDSM.16.M88.4 R168, [R3+0x8800] ;  /* 0x0088000003a8783b */ /* 0x000f6e0000000200 */
[C---:B------:R-:W-:Y:S08]  /*dfa0*/  HMMA.16816.F32.BF16 R12, R160.reuse, R172, R12 ;  /* 0x000000aca00c723c */ /* 0x040ff0000004180c */
[C---:B------:R-:W-:Y:S01]  /*dfb0*/  HMMA.16816.F32.BF16 R16, R160.reuse, R174, R16 ;  /* 0x000000aea010723c */ /* 0x040fe20000041810 */
[----:B------:R-:W5:Y:S07]  /*dfc0*/  LDSM.16.M88.4 R172, [R3+0x9000] ;  /* 0x0090000003ac783b */ /* 0x000f6e0000000200 */
[C---:B------:R-:W-:Y:S08]  /*dfd0*/  HMMA.16816.F32.BF16 R20, R160.reuse, R164, R20 ;  /* 0x000000a4a014723c */ /* 0x040ff00000041814 */
[C---:B------:R-:W-:Y:S01]  /*dfe0*/  HMMA.16816.F32.BF16 R24, R160.reuse, R166, R24 ;  /* 0x000000a6a018723c */ /* 0x040fe20000041818 */
[----:B------:R-:W-:Y:S07]  /*dff0*/  LDSM.16.M88.4 R164, [R3+0xa800] ;  /* 0x00a8000003a4783b */ /* 0x000fee0000000200 */
[C---:B--2---:R-:W-:Y:S08]  /*e000*/  HMMA.16816.F32.BF16 R28, R160.reuse, R140, R28 ;  /* 0x0000008ca01c723c */ /* 0x044ff0000004181c */
[C---:B------:R-:W-:Y:S01]  /*e010*/  HMMA.16816.F32.BF16 R32, R160.reuse, R142, R32 ;  /* 0x0000008ea020723c */ /* 0x040fe20000041820 */
[----:B------:R-:W2:Y:S07]  /*e020*/  LDSM.16.M88.4 R140, [R3+0xa000] ;  /* 0x00a00000038c783b */ /* 0x000eae0000000200 */
[C---:B------:R-:W-:Y:S08]  /*e030*/  HMMA.16816.F32.BF16 R36, R160.reuse, R176, R36 ;  /* 0x000000b0a024723c */ /* 0x040ff00000041824 */
        /* <DEDUP_REMOVED lines=8> */
[C---:B----4-:R-:W-:Y:S08]  /*e0c0*/  HMMA.16816.F32.BF16 R60, R160.reuse, R148, R60 ;  /* 0x00000094a03c723c */ /* 0x050ff0000004183c */
[----:B------:R-:W-:Y:S01]  /*e0d0*/  HMMA.16816.F32.BF16 R64, R160, R150, R64 ;  /* 0x00000096a040723c */ /* 0x000fe20000041840 */
[----:B------:R-:W4:Y:S04]  /*e0e0*/  LDSM.16.M88.4 R148, [R2+0x9000] ;  /* 0x009000000294783b */ /* 0x000f280000000200 */
[----:B------:R-:W-:Y:S03]  /*e0f0*/  LDSM.16.M88.4 R160, [R2+0xb800] ;  /* 0x00b8000002a0783b */ /* 0x000fe60000000200 */
[C---:B-----5:R-:W-:Y:S08]  /*e100*/  HMMA.16816.F32.BF16 R4, R152.reuse, R156, R4 ;  /* 0x0000009c9804723c */ /* 0x060ff00000041804 */
[C---:B------:R-:W-:Y:S01]  /*e110*/  HMMA.16816.F32.BF16 R8, R152.reuse, R158, R8 ;  /* 0x0000009e9808723c */ /* 0x040fe20000041808 */
[----:B------:R-:W-:Y:S07]  /*e120*/  LDSM.16.M88.4 R156, [R2+0xb000] ;  /* 0x00b00000029c783b */ /* 0x000fee0000000200 */
[C---:B------:R-:W-:Y:S08]  /*e130*/  HMMA.16816.F32.BF16 R12, R152.reuse, R168, R12 ;  /* 0x000000a8980c723c */ /* 0x040ff0000004180c */
        /* <DEDUP_REMOVED lines=8> */
[C---:B--2---:R-:W-:Y:S08]  /*e1c0*/  HMMA.16816.F32.BF16 R36, R152.reuse, R140, R36 ;  /* 0x0000008c9824723c */ /* 0x044ff00000041824 */
        /* <DEDUP_REMOVED lines=8> */
[C---:B-1----:R-:W-:Y:S08]  /*e250*/  HMMA.16816.F32.BF16 R60, R152.reuse, R136, R60 ;  /* 0x00000088983c723c */ /* 0x042ff0000004183c */
[----:B------:R-:W-:Y:S01]  /*e260*/  HMMA.16816.F32.BF16 R64, R152, R138, R64 ;  /* 0x0000008a9840723c */ /* 0x000fe20000041840 */
[----:B------:R-:W1:Y:S04]  /*e270*/  LDSM.16.M88.4 R136, [R2+0x9800] ;  /* 0x009800000288783b */ /* 0x000e680000000200 */
[----:B------:R-:W2:Y:S03]  /*e280*/  LDSM.16.M88.4 R152, [R2+0xa800] ;  /* 0x00a800000298783b */ /* 0x000ea60000000200 */
[C---:B------:R-:W-:Y:S08]  /*e290*/  HMMA.16816.F32.BF16 R4, R184.reuse, R188, R4 ;  /* 0x000000bcb804723c */ /* 0x040ff00000041804 */
[C---:B------:R-:W-:Y:S01]  /*e2a0*/  HMMA.16816.F32.BF16 R8, R184.reuse, R190, R8 ;  /* 0x000000beb808723c */ /* 0x040fe20000041808 */
[----:B------:R-:W-:Y:S07]  /*e2b0*/  LDSM.16.M88.4 R188, [R132+0xa800] ;  /* 0x00a8000084bc783b */ /* 0x000fee0000000200 */
[C---:B---3--:R-:W-:Y:S08]  /*e2c0*/  HMMA.16816.F32.BF16 R12, R184.reuse, R144, R12 ;  /* 0x00000090b80c723c */ /* 0x048ff0000004180c */
[C---:B------:R-:W-:Y:S01]  /*e2d0*/  HMMA.16816.F32.BF16 R16, R184.reuse, R146, R16 ;  /* 0x00000092b810723c */ /* 0x040fe20000041810 */
[----:B------:R-:W3:Y:S07]  /*e2e0*/  LDSM.16.M88.4 R144, [R132+0x8800] ;  /* 0x008800008490783b */ /* 0x000eee0000000200 */
[C---:B----4-:R-:W-:Y:S08]  /*e2f0*/  HMMA.16816.F32.BF16 R20, R184.reuse, R148, R20 ;  /* 0x00000094b814723c */ /* 0x050ff00000041814 */
[C---:B------:R-:W-:Y:S01]  /*e300*/  HMMA.16816.F32.BF16 R24, R184.reuse, R150, R24 ;  /* 0x00000096b818723c */ /* 0x040fe20000041818 */
[----:B------:R-:W4:Y:S01]  /*e310*/  LDSM.16.M88.4 R148, [R132+0xb800] ;  /* 0x00b800008494783b */ /* 0x000f220000000200 */
[----:B------:R-:W-:Y:S04]  /*e320*/  DEPBAR.LE SB0, 0x0 ;  /* 0x000080000000791a */ /* 0x000fe80000000000 */
[----:B------:R-:W-:Y:S02]  /*e330*/  BAR.SYNC.DEFER_BLOCKING 0x0 ;  /* 0x0000000000007b1d */ /* 0x000fe40000010000 */
[C---:B-1----:R-:W-:Y:S08]  /*e340*/  HMMA.16816.F32.BF16 R28, R184.reuse, R136, R28 ;  /* 0x00000088b81c723c */ /* 0x042ff0000004181c */
[C---:B------:R-:W-:Y:S08]  /*e350*/  HMMA.16816.F32.BF16 R32, R184.reuse, R138, R32 ;  /* 0x0000008ab820723c */ /* 0x040ff00000041820 */
[C---:B------:R-:W-:Y:S08]  /*e360*/  HMMA.16816.F32.BF16 R36, R184.reuse, R140, R36 ;  /* 0x0000008cb824723c */ /* 0x040ff00000041824 */
[C---:B------:R-:W-:Y:S08]  /*e370*/  HMMA.16816.F32.BF16 R40, R184.reuse, R142, R40 ;  /* 0x0000008eb828723c */ /* 0x040ff00000041828 */
[C---:B--2---:R-:W-:Y:S08]  /*e380*/  HMMA.16816.F32.BF16 R44, R184.reuse, R152, R44 ;  /* 0x00000098b82c723c */ /* 0x044ff0000004182c */
[C---:B------:R-:W-:Y:S08]  /*e390*/  HMMA.16816.F32.BF16 R48, R184.reuse, R154, R48 ;  /* 0x0000009ab830723c */ /* 0x040ff00000041830 */
[C---:B------:R-:W-:Y:S08]  /*e3a0*/  HMMA.16816.F32.BF16 R52, R184.reuse, R156, R52 ;  /* 0x0000009cb834723c */ /* 0x040ff00000041834 */
[C---:B------:R-:W-:Y:S08]  /*e3b0*/  HMMA.16816.F32.BF16 R56, R184.reuse, R158, R56 ;  /* 0x0000009eb838723c */ /* 0x040ff00000041838 */
[C---:B------:R-:W-:Y:S08]  /*e3c0*/  HMMA.16816.F32.BF16 R60, R184.reuse, R160, R60 ;  /* 0x000000a0b83c723c */ /* 0x040ff0000004183c */
[----:B------:R-:W-:Y:S08]  /*e3d0*/  HMMA.16816.F32.BF16 R64, R184, R162, R64 ;  /* 0x000000a2b840723c */ /* 0x000ff00000041840 */
[C---:B------:R-:W-:Y:S08]  /*e3e0*/  HMMA.16816.F32.BF16 R4, R164.reuse, R168, R4 ;  /* 0x000000a8a404723c */ /* 0x040ff00000041804 */
[C---:B------:R-:W-:Y:S08]  /*e3f0*/  HMMA.16816.F32.BF16 R8, R164.reuse, R170, R8 ;  /* 0x000000aaa408723c */ /* 0x040ff00000041808 */
[C---:B---3--:R-:W-:Y:S08]  /*e400*/  HMMA.16816.F32.BF16 R12, R164.reuse, R144, R12 ;  /* 0x00000090a40c723c */ /* 0x048ff0000004180c */
        /* <DEDUP_REMOVED lines=11> */
[C---:B----4-:R-:W-:Y:S08]  /*e4c0*/  HMMA.16816.F32.BF16 R60, R164.reuse, R148, R60 ;  /* 0x00000094a43c723c */ /* 0x050ff0000004183c */
[----:B------:R-:W-:Y:S01]  /*e4d0*/  HMMA.16816.F32.BF16 R64, R164, R150, R64 ;  /* 0x00000096a440723c */ /* 0x000fe20000041840 */
[----:B------:R-:W-:Y:S08]  /*e4e0*/  @!UPT UIADD3 URZ, UPT, UPT, URZ, URZ, URZ ;  /* 0x000000fffffff290 */ /* 0x000ff0000fffe0ff */
[----:B------:R-:W-:Y:S11]  /*e4f0*/  @!P4 BRA `(.L_x_585) ;  /* 0x0000000800bcc947 */ /* 0x000ff60003800000 */
[----:B------:R-:W1:Y:S08]  /*e500*/  LDC.64 R2, c[0x0][0x4e0] ;  /* 0x00013800ff027b82 */ /* 0x000e700000000a00 */
[----:B------:R-:W2:Y:S01]  /*e510*/  LDC R135, c[0x0][0x3bc] ;  /* 0x0000ef00ff877b82 */ /* 0x000ea20000000800 */
[----:B-1----:R-:W-:Y:S04]  /*e520*/  ISETP.NE.U32.AND P3, PT, R2, RZ, PT ;  /* 0x000000ff0200720c */ /* 0x002fe80003f65070 */
[----:B------:R-:W-:Y:S11]  /*e530*/  ISETP.NE.AND.EX P3, PT, R3, RZ, PT, P3 ;  /* 0x000000ff0300720c */ /* 0x000ff60003f65330 */
[----:B------:R-:W-:Y:S02]  /*e540*/  @!UPT UIADD3 URZ, UPT, UPT, URZ, URZ, URZ ;  /* 0x000000fffffff290 */ /* 0x000fe4000fffe0ff */
[----:B------:R-:W1:Y:S01]  /*e550*/  @!P3 LDC R2, c[0x0][0x3b8] ;  /* 0x0000ee00ff02bb82 */ /* 0x000e620000000800 */
[----:B------:R-:W-:Y:S05]  /*e560*/  @!P3 IMAD.MOV.U32 R132, RZ, RZ, RZ ;  /* 0x000000ffff84b224 */ /* 0x000fea00078e00ff */
[----:B------:R-:W-:Y:S01]  /*e570*/  @!P3 IADD3 R132, P4, PT, RZ, -R132, RZ ;  /* 0x80000084ff84b210 */ /* 0x000fe20007f9e0ff */
[----:B-1----:R-:W-:Y:S04]  /*e580*/  @!P3 IMAD.SHL.U32 R3, R2, 0x80, RZ ;  /* 0x000000800203b824 */ /* 0x002fe800078e00ff */
[----:B------:R-:W-:Y:S05]  /*e590*/  @!P3 IMAD.X R3, RZ, RZ, ~R3, P4 ;  /* 0x000000ffff03b224 */ /* 0x000fea00020e0e03 */
[----:B------:R-:W-:Y:S04]  /*e5a0*/  @!P3 SHF.R.S64 R137, R132, 0x1f, R3 ;  /* 0x0000001f8489b819 */ /* 0x000fe80000001003 */
[----:B------:R-:W-:Y:S04]  /*e5b0*/  @!P3 IADD3 R206, P4, PT, R137, R206, RZ ;  /* 0x000000ce89ceb210 */ /* 0x000fe80007f9e0ff */
[----:B------:R-:W-:Y:S01]  /*e5c0*/  @!P3 LEA.HI.X.SX32 R205, R3, R205, 0x1, P4 ;  /* 0x000000cd03cdb211 */ /* 0x000fe200020f0eff */
[----:B--2---:R-:W-:Y:S08]  /*e5d0*/  @!P3 BRA `(.L_x_586) ;  /* 0x0000000000f8b947 */ /* 0x004ff00003800000 */
[C---:B------:R-:W-:Y:S01]  /*e5e0*/  VIADD R141, R212.reuse, 0xffffff00 ;  /* 0xffffff00d48d7836 */ /* 0x040fe20000000000 */
[----:B------:R-:W1:Y:S01]  /*e5f0*/  LDC R132, c[0x0][0x4f0] ;  /* 0x00013c00ff847b82 */ /* 0x000e620000000800 */
[----:B------:R-:W-:Y:S03]  /*e600*/  IADD3 R137, PT, PT, R212, -0x80, RZ ;  /* 0xffffff80d4897810 */ /* 0x000fe60007ffe0ff */
[----:B------:R-:W-:Y:S02]  /*e610*/  IABS R139, R141 ;  /* 0x0000008d008b7213 */ /* 0x000fe40000000000 */
[----:B------:R-:W-:Y:S02]  /*e620*/  IABS R136, R137 ;  /* 0x0000008900887213 */ /* 0x000fe40000000000 */
[-C--:B-1----:R-:W-:Y:S02]  /*e630*/  IABS R3, R132.reuse ;  /* 0x0000008400037213 */ /* 0x082fe40000000000 */
[-C--:B------:R-:W-:Y:S02]  /*e640*/  LOP3.LUT R141, R141, R132.reuse, RZ, 0x3c, !PT ;  /* 0x000000848d8d7212 */ /* 0x080fe400078e3cff */
[----:B------:R-:W1:Y:S01]  /*e650*/  I2F.RP R134, R3 ;  /* 0x0000000300867306 */ /* 0x000e620000209400 */
[----:B------:R-:W-:Y:S09]  /*e660*/  LOP3.LUT R137, R137, R132, RZ, 0x3c, !PT ;  /* 0x0000008489897212 */ /* 0x000ff200078e3cff */
[----:B-1----:R-:W1:Y:S02]  /*e670*/  MUFU.RCP R2, R134 ;  /* 0x0000008600027308 */ /* 0x002e640000001000 */
[----:B-1----:R-:W-:Y:S08]  /*e680*/  VIADD R142, R2, 0xffffffe ;  /* 0x0ffffffe028e7836 */ /* 0x002ff00000000000 */
[----:B------:R-:W1:Y:S02]  /*e690*/  F2I.FTZ.U32.TRUNC.NTZ R143, R142 ;  /* 0x0000008e008f7305 */ /* 0x000e64000021f000 */
[--C-:B-1----:R-:W-:Y:S02]  /*e6a0*/  IMAD.MOV R2, RZ, RZ, -R143.reuse ;  /* 0x000000ffff027224 */ /* 0x102fe400078e0a8f */
[----:B------:R-:W-:Y:S02]  /*e6b0*/  IMAD.MOV.U32 R142, RZ, RZ, RZ ;  /* 0x000000ffff8e7224 */ /* 0x000fe400078e00ff */
[----:B------:R-:W-:Y:S04]  /*e6c0*/  IMAD R2, R2, R3, RZ ;  /* 0x0000000302027224 */ /* 0x000fe800078e02ff */
[----:B------:R-:W-:Y:S06]  /*e6d0*/  IMAD.HI.U32 R2, R143, R2, R142 ;  /* 0x000000028f027227 */ /* 0x000fec00078e008e */
[C---:B------:R-:W-:Y:S04]  /*e6e0*/  IMAD.HI.U32 R138, R2.reuse, R139, RZ ;  /* 0x0000008b028a7227 */ /* 0x040fe800078e00ff */
[----:B------:R-:W-:Y:S02]  /*e6f0*/  IMAD.MOV R134, RZ, RZ, -R138 ;  /* 0x000000ffff867224 */ /* 0x000fe400078e0a8a */
[----:B------:R-:W-:Y:S04]  /*e700*/  IMAD.HI.U32 R2, R2, R136, RZ ;  /* 0x0000008802027227 */ /* 0x000fe800078e00ff */
[C---:B------:R-:W-:Y:S01]  /*e710*/  IMAD R139, R3.reuse, R134, R139 ;  /* 0x00000086038b7224 */ /* 0x040fe200078e028b */
[----:B------:R-:W-:Y:S04]  /*e720*/  IADD3 R134, PT, PT, -R2, RZ, RZ ;  /* 0x000000ff02867210 */ /* 0x000fe80007ffe1ff */
[C---:B------:R-:W-:Y:S01]  /*e730*/  ISETP.GT.U32.AND P4, PT, R3.reuse, R139, PT ;  /* 0x0000008b0300720c */ /* 0x040fe20003f84070 */
[C---:B------:R-:W-:Y:S05]  /*e740*/  IMAD R136, R3.reuse, R134, R136 ;  /* 0x0000008603887224 */ /* 0x040fea00078e0288 */
[----:B------:R-:W-:Y:S07]  /*e750*/  ISETP.GT.U32.AND P5, PT, R3, R136, PT ;  /* 0x000000880300720c */ /* 0x000fee0003fa4070 */
[----:B------:R-:W-:Y:S01]  /*e760*/  @!P4 IADD3 R138, PT, PT, R138, 0x1, RZ ;  /* 0x000000018a8ac810 */ /* 0x000fe20007ffe0ff */
[--C-:B------:R-:W-:Y:S05]  /*e770*/  @!P4 IMAD.IADD R139, R139, 0x1, -R3.reuse ;  /* 0x000000018b8bc824 */ /* 0x100fea00078e0a03 */
[-C--:B------:R-:W-:Y:S01]  /*e780*/  ISETP.GE.U32.AND P6, PT, R139, R3.reuse, PT ;  /* 0x000000038b00720c */ /* 0x080fe20003fc6070 */
[----:B------:R-:W-:Y:S01]  /*e790*/  @!P5 IMAD.IADD R136, R136, 0x1, -R3 ;  /* 0x000000018888d824 */ /* 0x000fe200078e0a03 */
[----:B------:R-:W-:Y:S01]  /*e7a0*/  LOP3.LUT R139, RZ, R132, RZ, 0x33, !PT ;  /* 0x00000084ff8b7212 */ /* 0x000fe200078e33ff */
[----:B------:R-:W-:Y:S01]  /*e7b0*/  @!P5 VIADD R2, R2, 0x1 ;  /* 0x000000010202d836 */ /* 0x000fe20000000000 */
[----:B------:R-:W-:Y:S02]  /*e7c0*/  ISETP.GE.AND P5, PT, R141, RZ, PT ;  /* 0x000000ff8d00720c */ /* 0x000fe40003fa6270 */
[----:B------:R-:W-:Y:S07]  /*e7d0*/  ISETP.GE.U32.AND P4, PT, R136, R3, PT ;  /* 0x000000038800720c */ /* 0x000fee0003f86070 */
[----:B------:R-:W-:Y:S01]  /*e7e0*/  @P6 VIADD R138, R138, 0x1 ;  /* 0x000000018a8a6836 */ /* 0x000fe20000000000 */
[----:B------:R-:W-:Y:S03]  /*e7f0*/  ISETP.GE.AND P6, PT, R137, RZ, PT ;  /* 0x000000ff8900720c */ /* 0x000fe60003fc6270 */
[----:B------:R-:W-:Y:S02]  /*e800*/  @!P5 IMAD.MOV R138, RZ, RZ, -R138 ;  /* 0x000000ffff8ad224 */ /* 0x000fe400078e0a8a */
[----:B------:R-:W-:Y:S02]  /*e810*/  @P4 IADD3 R2, PT, PT, R2, 0x1, RZ ;  /* 0x0000000102024810 */ /* 0x000fe40007ffe0ff */
[----:B------:R-:W-:Y:S04]  /*e820*/  ISETP.NE.AND P4, PT, R132, RZ, PT ;  /* 0x000000ff8400720c */ /* 0x000fe80003f85270 */
[----:B------:R-:W-:Y:S02]  /*e830*/  SEL R141, R139, R138, !P4 ;  /* 0x0000008a8b8d7207 */ /* 0x000fe40006000000 */
[----:B------:R-:W-:Y:S02]  /*e840*/  @!P6 IMAD.MOV R2, RZ, RZ, -R2 ;  /* 0x000000ffff02e224 */ /* 0x000fe400078e0a02 */
[----:B------:R-:W-:Y:S03]  /*e850*/  LEA R144, P5, R141, R214, 0x2 ;  /* 0x000000d68d907211 */ /* 0x000fe600078a10ff */
[----:B------:R-:W-:Y:S02]  /*e860*/  SEL R139, R139, R2, !P4 ;  /* 0x000000028b8b7207 */ /* 0x000fe40006000000 */
[-C--:B------:R-:W-:Y:S01]  /*e870*/  LEA.HI.X.SX32 R145, R141, R215.reuse, 0x2, P5 ;  /* 0x000000d78d917211 */ /* 0x080fe200028f16ff */
[----:B------:R-:W1:Y:S01]  /*e880*/  LDC.64 R2, c[0x0][0x3b8] ;  /* 0x0000ee00ff027b82 */ /* 0x000e620000000a00 */
[C---:B------:R-:W-:Y:S03]  /*e890*/  LEA R142, P4, R139.reuse, R214, 0x2 ;  /* 0x000000d68b8e7211 */ /* 0x040fe600078810ff */
[----:B------:R-:W2:Y:S01]  /*e8a0*/  LDG.E R137, desc[UR16][R144.64] ;  /* 0x0000001090897981 */ /* 0x000ea2000c1e1900 */
[C---:B------:R-:W-:Y:S02]  /*e8b0*/  LEA.HI.X.SX32 R143, R139.reuse, R215, 0x2, P4 ;  /* 0x000000d78b8f7211 */ /* 0x040fe400020f16ff */
[----:B------:R-:W-:Y:S03]  /*e8c0*/  IADD3 R139, PT, PT, R139, -R141, RZ ;  /* 0x8000008d8b8b7210 */ /* 0x000fe60007ffe0ff */
[----:B------:R-:W2:Y:S02]  /*e8d0*/  LDG.E R134, desc[UR16][R142.64] ;  /* 0x000000108e867981 */ /* 0x000ea4000c1e1900 */
[----:B------:R-:W-:Y:S05]  /*e8e0*/  IMAD R139, R139, R132, -0x80 ;  /* 0xffffff808b8b7424 */ /* 0x000fea00078e0284 */
[----:B------:R-:W-:Y:S05]  /*e8f0*/  SHF.R.S32.HI R141, RZ, 0x1f, R139 ;  /* 0x0000001fff8d7819 */ /* 0x000fea000001148b */
[-C--:B-1----:R-:W-:Y:S02]  /*e900*/  IMAD R132, R141, R2.reuse, RZ ;  /* 0x000000028d847224 */ /* 0x082fe400078e02ff */
[C---:B------:R-:W-:Y:S04]  /*e910*/  IMAD.WIDE.U32 R140, R139.reuse, R2, RZ ;  /* 0x000000028b8c7225 */ /* 0x040fe800078e00ff */
[----:B------:R-:W-:Y:S04]  /*e920*/  IMAD R132, R139, R3, R132 ;  /* 0x000000038b847224 */ /* 0x000fe800078e0284 */
[----:B------:R-:W-:Y:S02]  /*e930*/  IMAD.IADD R141, R141, 0x1, R132 ;  /* 0x000000018d8d7824 */ /* 0x000fe400078e0284 */
[----:B--2---:R-:W-:Y:S04]  /*e940*/  IMAD.IADD R137, R137, 0x1, -R134 ;  /* 0x0000000189897824 */ /* 0x004fe800078e0a86 */
[----:B------:R-:W-:Y:S01]  /*e950*/  IMAD.WIDE.U32 R140, R137, UR6, R140 ;  /* 0x00000006898c7c25 */ /* 0x000fe2000f8e008c */
[----:B------:R-:W-:Y:S02]  /*e960*/  SHF.R.S32.HI R3, RZ, 0x1f, R137 ;  /* 0x0000001fff037819 */ /* 0x000fe40000011489 */
[C---:B------:R-:W-:Y:S03]  /*e970*/  LEA R206, P4, R140.reuse, R206, 0x1 ;  /* 0x000000ce8cce7211 */ /* 0x040fe600078808ff */
[----:B------:R-:W-:Y:S04]  /*e980*/  IMAD R132, R3, UR6, RZ ;  /* 0x0000000603847c24 */ /* 0x000fe8000f8e02ff */
[----:B------:R-:W-:Y:S05]  /*e990*/  IMAD R132, R137, UR7, R132 ;  /* 0x0000000789847c24 */ /* 0x000fea000f8e0284 */
[----:B------:R-:W-:Y:S04]  /*e9a0*/  IADD3 R132, PT, PT, R141, R132, RZ ;  /* 0x000000848d847210 */ /* 0x000fe80007ffe0ff */
[----:B------:R-:W-:Y:S07]  /*e9b0*/  LEA.HI.X R205, R140, R205, R132, 0x1, P4 ;  /* 0x000000cd8ccd7211 */ /* 0x000fee00020f0c84 */
.L_x_586:
[----:B------:R-:W-:Y:S01]  /*e9c0*/  @!P2 IMAD.MOV.U32 R207, RZ, RZ, R205 ;  /* 0x000000ffffcfa224 */ /* 0x000fe200078e00cd */
[C---:B------:R-:W-:Y:S01]  /*e9d0*/  LEA R136, P4, R2.reuse, R206, 0x5 ;  /* 0x000000ce02887211 */ /* 0x040fe200078828ff */
[C---:B------:R-:W-:Y:S01]  /*e9e0*/  IMAD.SHL.U32 R3, R2.reuse, 0x20, RZ ;  /* 0x0000002002037824 */ /* 0x040fe200078e00ff */
[C-C-:B------:R-:W-:Y:S02]  /*e9f0*/  SHF.L.U64.HI R132, R2.reuse, 0x5, R135.reuse ;  /* 0x0000000502847819 */ /* 0x140fe40000010287 */
[----:B------:R-:W-:Y:S01]  /*ea00*/  @!PT LDS RZ, [RZ] ;  /* 0x00000000fffff984 */ /* 0x000fe20000000800 */
[----:B------:R-:W-:Y:S01]  /*ea10*/  @!PT LDS RZ, [RZ] ;  /* 0x00000000fffff984 */ /* 0x000fe20000000800 */
[----:B------:R-:W-:Y:S01]  /*ea20*/  @!PT LDS RZ, [RZ] ;  /* 0x00000000fffff984 */ /* 0x000fe20000000800 */
[----:B------:R1:W-:Y:S01]  /*ea30*/  @!P2 LDGSTS.E.BYPASS.LTC128B.128 [R219+0x4000], desc[UR16][R206.64] ;  /* 0x04000000cedbafae */ /* 0x0003e2000b981a10 */
[----:B------:R-:W-:Y:S02]  /*ea40*/  LEA.HI.X R137, R2, R205, R135, 0x5, P4 ;  /* 0x000000cd02897211 */ /* 0x000fe400020f2c87 */
[-C--:B------:R-:W-:Y:S01]  /*ea50*/  IADD3 R134, P5, PT, R136, R3.reuse, RZ ;  /* 0x0000000388867210 */ /* 0x080fe20007fbe0ff */
[----:B------:R2:W-:Y:S03]  /*ea60*/  @P2 STS.128 [R219+0x4000], RZ ;  /* 0x004000ffdb002388 */ /* 0x0005e60000000c00 */
[-C--:B------:R-:W-:Y:S01]  /*ea70*/  IADD3 R138, P4, PT, R134, R3.reuse, RZ ;  /* 0x00000003868a7210 */ /* 0x080fe20007f9e0ff */
[--C-:B------:R-:W-:Y:S03]  /*ea80*/  IMAD.X R135, R137, 0x1, R132.reuse, P5 ;  /* 0x0000000189877824 */ /* 0x100fe600028e0684 */
[-C--:B------:R-:W-:Y:S01]  /*ea90*/  IADD3 R140, P5, PT, R138, R3.reuse, RZ ;  /* 0x000000038a8c7210 */ /* 0x080fe20007fbe0ff */
[--C-:B------:R-:W-:Y:S03]  /*eaa0*/  IMAD.X R139, R135, 0x1, R132.reuse, P4 ;  /* 0x00000001878b7824 */ /* 0x100fe600020e0684 */
[-C--:B------:R-:W-:Y:S01]  /*eab0*/  IADD3 R142, P4, PT, R140, R3.reuse, RZ ;  /* 0x000000038c8e7210 */ /* 0x080fe20007f9e0ff */
[--C-:B------:R-:W-:Y:S03]  /*eac0*/  IMAD.X R141, R139, 0x1, R132.reuse, P5 ;  /* 0x000000018b8d7824 */ /* 0x100fe600028e0684 */
[-C--:B------:R-:W-:Y:S01]  /*ead0*/  IADD3 R2, P5, PT, R142, R3.reuse, RZ ;  /* 0x000000038e027210 */ /* 0x080fe20007fbe0ff */
[--C-:B------:R-:W-:Y:S02]  /*eae0*/  IMAD.X R143, R141, 0x1, R132.reuse, P4 ;  /* 0x000000018d8f7824 */ /* 0x100fe400020e0684 */
[----:B-1----:R-:W-:Y:S05]  /*eaf0*/  @!P1 IMAD.MOV.U32 R207, RZ, RZ, R205 ;  /* 0x000000ffffcf9224 */ /* 0x002fea00078e00cd */
        /* <DEDUP_REMOVED lines=39> */
[----:B-1----:R-:W-:Y:S03]  /*ed70*/  IADD3 R134, P4, PT, R2, R3, RZ ;  /* 0x0000000302867210 */ /* 0x002fe60007f9e0ff */
[----:B------:R2:W-:Y:S01]  /*ed80*/  @P2 STS.128 [R219+0x6000], RZ ;  /* 0x006000ffdb002388 */ /* 0x0005e20000000c00 */
[--C-:B------:R-:W-:Y:S03]  /*ed90*/  IMAD.X R3, R143, 0x1, R132.reuse, P5 ;  /* 0x000000018f037824 */ /* 0x100fe600028e0684 */
[----:B------:R-:W-:Y:S01]  /*eda0*/  @!PT LDS RZ, [RZ] ;  /* 0x00000000fffff984 */ /* 0x000fe20000000800 */
[----:B------:R-:W-:Y:S01]  /*edb0*/  @!PT LDS RZ, [RZ] ;  /* 0x00000000fffff984 */ /* 0x000fe20000000800 */
[----:B------:R-:W-:Y:S01]  /*edc0*/  @!PT LDS RZ, [RZ] ;  /* 0x00000000fffff984 */ /* 0x000fe20000000800 */
[----:B------:R2:W-:Y:S01]  /*edd0*/  @!P1 LDGSTS.E.BYPASS.LTC128B.128 [R219+0xa000], desc[UR16][R140.64+0x80] ;  /* 0x0a0000808cdb9fae */ /* 0x0005e2000b981a10 */
[----:B------:R-:W-:Y:S03]  /*ede0*/  IMAD.X R135, R3, 0x1, R132, P4 ;  /* 0x0000000103877824 */ /* 0x000fe600020e0684 */
        /* <DEDUP_REMOVED lines=32> */
.L_x_585:
[----:B--2---:R-:W-:Y:S01]  /*eff0*/  FMNMX3.FTZ R2, R0, R6, R7, !PT ;  /* 0x0000000600027276 */ /* 0x004fe20007810007 */
[----:B------:R-:W-:Y:S01]  /*f000*/  LDSM.16.MT88.4 R140, [R196+0xc000] ;  /* 0x00c00000c48c783b */ /* 0x000fe20000004200 */
[----:B------:R-:W-:Y:S02]  /*f010*/  FMNMX3.FTZ R3, R133, R4, R5, !PT ;  /* 0x0000000485037276 */ /* 0x000fe40007810005 */
        /* <DEDUP_REMOVED lines=30> */
[----:B------:R-:W-:Y:S01]  /*f200*/  IADD3 R211, PT, PT, R211, -0x1, RZ ;  /* 0xffffffffd3d37810 */ /* 0x000fe20007ffe0ff */
[----:B------:R-:W-:Y:S01]  /*f210*/  SHFL.BFLY PT, R2, R135, 0x2, 0x1f ;  /* 0x0c401f0087027f89 */ /* 0x000fe200000e0000 */
[----:B------:R-:W-:Y:S07]  /*f220*/  IADD3 R212, PT, PT, R212, -0x80, RZ ;  /* 0xffffff80d4d47810 */ /* 0x000fee0007ffe0ff */
[----:B------:R-:W1:Y:S02]  /*f230*/  SHFL.BFLY PT, R3, R136, 0x2, 0x1f ;  /* 0x0c401f0088037f89 */ /* 0x000e6400000e0000 */
[----:B-1----:R-:W-:Y:S02]  /*f240*/  FMNMX.FTZ R137, R136, R3, !PT ;  /* 0x0000000388897209 */ /* 0x002fe40007810000 */
[----:B------:R-:W-:Y:S04]  /*f250*/  FMNMX.FTZ R134, R135, R2, !PT ;  /* 0x0000000287867209 */ /* 0x000fe80007810000 */
[----:B------:R-:W1:Y:S08]  /*f260*/  SHFL.BFLY PT, R132, R137, 0x1, 0x1f ;  /* 0x0c201f0089847f89 */ /* 0x000e7000000e0000 */
[----:B------:R-:W2:Y:S01]  /*f270*/  SHFL.BFLY PT, R3, R134, 0x1, 0x1f ;  /* 0x0c201f0086037f89 */ /* 0x000ea200000e0000 */
[----:B-1----:R-:W-:Y:S07]  /*f280*/  FMNMX.FTZ R132, R137, R132, !PT ;  /* 0x0000008489847209 */ /* 0x002fee0007810000 */
[----:B------:R-:W1:Y:S01]  /*f290*/  LDSM.16.MT88.4 R136, [R197+0xc000] ;  /* 0x00c00000c588783b */ /* 0x000e620000004200 */
[----:B--2---:R-:W-:Y:S01]  /*f2a0*/  FMNMX.FTZ R3, R134, R3, !PT ;  /* 0x0000000386037209 */ /* 0x004fe20007810000 */
[C---:B------:R-:W-:Y:S01]  /*f2b0*/  FMUL.FTZ R158, R132.reuse, UR4 ;  /* 0x00000004849e7c20 */ /* 0x040fe20008410000 */
[C---:B------:R-:W-:Y:S01]  /*f2c0*/  FSETP.NEU.FTZ.AND P1, PT, R132.reuse, -INF , PT ;  /* 0xff8000008400780b */ /* 0x040fe20003f3d000 */
[----:B------:R-:W-:Y:S02]  /*f2d0*/  FADD.FTZ R2, -R132, R133 ;  /* 0x0000008584027221 */ /* 0x000fe40000010100 */
[C---:B------:R-:W-:Y:S01]  /*f2e0*/  FADD.FTZ R0, -R3.reuse, R0 ;  /* 0x0000000003007221 */ /* 0x040fe20000010100 */
[----:B------:R-:W-:Y:S01]  /*f2f0*/  FSEL R158, R158, RZ, P1 ;  /* 0x000000ff9e9e7208 */ /* 0x000fe20000800000 */
[C---:B------:R-:W-:Y:S01]  /*f300*/  FMUL.FTZ R156, R3.reuse, UR4 ;  /* 0x00000004039c7c20 */ /* 0x040fe20008410000 */
[----:B------:R-:W-:Y:S01]  /*f310*/  FSETP.NEU.FTZ.AND P1, PT, R3, -INF , PT ;  /* 0xff8000000300780b */ /* 0x000fe20003f3d000 */
[----:B------:R-:W-:Y:S01]  /*f320*/  FMUL.FTZ R135, R0, UR4 ;  /* 0x0000000400877c20 */ /* 0x000fe20008410000 */
[----:B------:R-:W-:Y:S01]  /*f330*/  FMUL.FTZ R133, R2, UR4 ;  /* 0x0000000402857c20 */ /* 0x000fe20008410000 */
[--C-:B------:R-:W-:Y:S01]  /*f340*/  FFMA.FTZ R153, R4, UR4, -R158.reuse ;  /* 0x0000000404997c23 */ /* 0x100fe2000801089e */
[----:B------:R-:W-:Y:S01]  /*f350*/  FSEL R156, R156, RZ, P1 ;  /* 0x000000ff9c9c7208 */ /* 0x000fe20000800000 */
[----:B------:R2:W3:Y:S01]  /*f360*/  MUFU.EX2 R0, R135 ;  /* 0x0000008700007308 */ /* 0x0004e20000000800 */
[--C-:B------:R-:W-:Y:S01]  /*f370*/  FFMA.FTZ R152, R5, UR4, -R158.reuse ;  /* 0x0000000405987c23 */ /* 0x100fe2000801089e */
[--C-:B------:R-:W-:Y:S01]  /*f380*/  FFMA.FTZ R134, R8, UR4, -R158.reuse ;  /* 0x0000000408867c23 */ /* 0x100fe2000801089e */
[----:B------:R-:W-:Y:S01]  /*f390*/  FFMA.FTZ R171, R24, UR4, -R158 ;  /* 0x0000000418ab7c23 */ /* 0x000fe2000801089e */
[--C-:B------:R-:W-:Y:S01]  /*f3a0*/  FFMA.FTZ R155, R6, UR4, -R156.reuse ;  /* 0x00000004069b7c23 */ /* 0x100fe2000801089c */
[--C-:B------:R-:W-:Y:S01]  /*f3b0*/  FFMA.FTZ R7, R7, UR4, -R156.reuse ;  /* 0x0000000407077c23 */ /* 0x100fe2000801089c */
[--C-:B------:R-:W-:Y:S01]  /*f3c0*/  FFMA.FTZ R154, R10, UR4, -R156.reuse ;  /* 0x000000040a9a7c23 */ /* 0x100fe2000801089c */
[----:B------:R-:W-:Y:S03]  /*f3d0*/  FFMA.FTZ R157, R11, UR4, -R156 ;  /* 0x000000040b9d7c23 */ /* 0x000fe6000801089c */
[----:B------:R-:W4:Y:S01]  /*f3e0*/  MUFU.EX2 R2, R133 ;  /* 0x0000008500027308 */ /* 0x000f220000000800 */
[----:B------:R-:W-:Y:S01]  /*f3f0*/  MOV R6, R216 ;  /* 0x000000d800067202 */ /* 0x000fe20000000f00 */
[----:B------:R-:W-:Y:S01]  /*f400*/  FFMA.FTZ R172, R25, UR4, -R158 ;  /* 0x0000000419ac7c23 */ /* 0x000fe2000801089e */
[----:B------:R-:W-:Y:S01]  /*f410*/  @P0 IADD3 R6, PT, PT, R217, -0x40, RZ ;  /* 0xffffffc0d9060810 */ /* 0x000fe20007ffe0ff */
[--C-:B------:R-:W-:Y:S01]  /*f420*/  FFMA.FTZ R173, R26, UR4, -R156.reuse ;  /* 0x000000041aad7c23 */ /* 0x100fe2000801089c */
[----:B------:R-:W-:Y:S01]  /*f430*/  FFMA.FTZ R174, R27, UR4, -R156 ;  /* 0x000000041bae7c23 */ /* 0x000fe2000801089c */
[--C-:B------:R-:W-:Y:S01]  /*f440*/  FFMA.FTZ R159, R12, UR4, -R158.reuse ;  /* 0x000000040c9f7c23 */ /* 0x100fe2000801089e */
[----:B------:R-:W-:Y:S03]  /*f450*/  IADD3 R203, PT, PT, R203, R6, RZ ;  /* 0x00000006cbcb7210 */ /* 0x000fe60007ffe0ff */
[----:B------:R-:W-:Y:S01]  /*f460*/  MUFU.EX2 R153, R153 ;  /* 0x0000009900997308 */ /* 0x000fe20000000800 */
[--C-:B--2---:R-:W-:Y:S01]  /*f470*/  FFMA.FTZ R135, R9, UR4, -R158.reuse ;  /* 0x0000000409877c23 */ /* 0x104fe2000801089e */
[C---:B---3--:R-:W-:Y:S01]  /*f480*/  FMUL.FTZ R10, R0.reuse, R130 ;  /* 0x00000082000a7220 */ /* 0x048fe20000410000 */
[C---:B------:R-:W-:Y:S01]  /*f490*/  FMUL.FTZ R11, R0.reuse, R131 ;  /* 0x00000083000b7220 */ /* 0x040fe20000410000 */
[----:B------:R-:W2:Y:S01]  /*f4a0*/  LDSM.16.MT88.4 R144, [R6] ;  /* 0x000000000690783b */ /* 0x000ea20000004200 */
[C---:B------:R-:W-:Y:S01]  /*f4b0*/  FMUL.FTZ R70, R0.reuse, R70 ;  /* 0x0000004600467220 */ /* 0x040fe20000410000 */
[C---:B------:R-:W-:Y:S01]  /*f4c0*/  FMUL.FTZ R71, R0.reuse, R71 ;  /* 0x0000004700477220 */ /* 0x040fe20000410000 */
[----:B------:R-:W-:Y:S03]  /*f4d0*/  FMUL.FTZ R74, R0, R74 ;  /* 0x0000004a004a7220 */ /* 0x000fe60000410000 */
[----:B------:R-:W3:Y:S01]  /*f4e0*/  MUFU.EX2 R152, R152 ;  /* 0x0000009800987308 */ /* 0x000ee20000000800 */
[C---:B----4-:R-:W-:Y:S01]  /*f4f0*/  FMUL.FTZ R8, R2.reuse, R128 ;  /* 0x0000008002087220 */ /* 0x050fe20000410000 */
[C---:B------:R-:W-:Y:S01]  /*f500*/  FMUL.FTZ R9, R2.reuse, R129 ;  /* 0x0000008102097220 */ /* 0x040fe20000410000 */
[C---:B------:R-:W-:Y:S01]  /*f510*/  FMUL.FTZ R68, R2.reuse, R68 ;  /* 0x0000004402447220 */ /* 0x040fe20000410000 */
[C---:B------:R-:W-:Y:S01]  /*f520*/  FMUL.FTZ R69, R2.reuse, R69 ;  /* 0x0000004502457220 */ /* 0x040fe20000410000 */
[C---:B------:R-:W-:Y:S01]  /*f530*/  FMUL.FTZ R72, R2.reuse, R72 ;  /* 0x0000004802487220 */ /* 0x040fe20000410000 */
[----:B------:R-:W-:Y:S01]  /*f540*/  FMUL.FTZ R73, R2, R73 ;  /* 0x0000004902497220 */ /* 0x000fe20000410000 */
[----:B------:R-:W-:Y:S03]  /*f550*/  FMUL.FTZ R75, R0, R75 ;  /* 0x0000004b004b7220 */ /* 0x000fe60000410000 */
[----:B------:R-:W-:Y:S01]  /*f560*/  MUFU.EX2 R155, R155 ;  /* 0x0000009b009b7308 */ /* 0x000fe20000000800 */
[C---:B------:R-:W-:Y:S01]  /*f570*/  FMUL.FTZ R76, R2.reuse, R76 ;  /* 0x0000004c024c7220 */ /* 0x040fe20000410000 */
[----:B------:R-:W-:Y:S01]  /*f580*/  FMUL.FTZ R77, R2, R77 ;  /* 0x0000004d024d7220 */ /* 0x000fe20000410000 */
[C---:B------:R-:W-:Y:S01]  /*f590*/  FMUL.FTZ R78, R0.reuse, R78 ;  /* 0x0000004e004e7220 */ /* 0x040fe20000410000 */
[----:B------:R-:W-:Y:S01]  /*f5a0*/  FMUL.FTZ R79, R0, R79 ;  /* 0x0000004f004f7220 */ /* 0x000fe20000410000 */
[----:B------:R-:W-:Y:S01]  /*f5b0*/  LDSM.16.MT88.4 R148, [R203+0x800] ;  /* 0x00080000cb94783b */ /* 0x000fe20000004200 */
[C---:B------:R-:W-:Y:S01]  /*f5c0*/  FMUL.FTZ R12, R2.reuse, R124 ;  /* 0x0000007c020c7220 */ /* 0x040fe20000410000 */
[----:B------:R-:W-:Y:S03]  /*f5d0*/  FMUL.FTZ R80, R2, R80 ;  /* 0x0000005002507220 */ /* 0x000fe60000410000 */
[----:B------:R-:W4:Y:S01]  /*f5e0*/  MUFU.EX2 R7, R7 ;  /* 0x0000000700077308 */ /* 0x000f220000000800 */
[----:B---3--:R-:W-:Y:S01]  /*f5f0*/  F2FP.BF16.F32.PACK_AB R128, R152, R153 ;  /* 0x000000999880723e */ /* 0x008fe200000010ff */
[----:B------:R-:W-:Y:S01]  /*f600*/  FMUL.FTZ R81, R2, R81 ;  /* 0x0000005102517220 */ /* 0x000fe20000410000 */
[C---:B------:R-:W-:Y:S01]  /*f610*/  FMUL.FTZ R82, R0.reuse, R82 ;  /* 0x0000005200527220 */ /* 0x040fe20000410000 */
[----:B------:R-:W-:Y:S01]  /*f620*/  FMUL.FTZ R83, R0, R83 ;  /* 0x0000005300537220 */ /* 0x000fe20000410000 */
[----:B------:R-:W-:Y:S01]  /*f630*/  LDSM.16.MT88.4 R24, [R6+0x1000] ;  /* 0x001000000618783b */ /* 0x000fe20000004200 */
[C---:B------:R-:W-:Y:S01]  /*f640*/  FMUL.FTZ R84, R2.reuse, R84 ;  /* 0x0000005402547220 */ /* 0x040fe20000410000 */
[----:B------:R-:W-:Y:S03]  /*f650*/  FMUL.FTZ R85, R2, R85 ;  /* 0x0000005502557220 */ /* 0x000fe60000410000 */
[----:B------:R-:W-:Y:S01]  /*f660*/  MUFU.EX2 R134, R134 ;  /* 0x0000008600867308 */ /* 0x000fe20000000800 */
[C---:B------:R-:W-:Y:S01]  /*f670*/  FMUL.FTZ R86, R0.reuse, R86 ;  /* 0x0000005600567220 */ /* 0x040fe20000410000 */
[----:B------:R-:W-:Y:S01]  /*f680*/  FMUL.FTZ R87, R0, R87 ;  /* 0x0000005700577220 */ /* 0x000fe20000410000 */
[C---:B------:R-:W-:Y:S01]  /*f690*/  FMUL.FTZ R88, R2.reuse, R88 ;  /* 0x0000005802587220 */ /* 0x040fe20000410000 */
[----:B------:R-:W-:Y:S01]  /*f6a0*/  FMUL.FTZ R89, R2, R89 ;  /* 0x0000005902597220 */ /* 0x000fe20000410000 */
[C---:B------:R-:W-:Y:S01]  /*f6b0*/  FMUL.FTZ R90, R0.reuse, R90 ;  /* 0x0000005a005a7220 */ /* 0x040fe20000410000 */
[----:B------:R-:W-:Y:S01]  /*f6c0*/  FMUL.FTZ R91, R0, R91 ;  /* 0x0000005b005b7220 */ /* 0x000fe20000410000 */
[C---:B------:R-:W-:Y:S03]  /*f6d0*/  FMUL.FTZ R92, R2.reuse, R92 ;  /* 0x0000005c025c7220 */ /* 0x040fe60000410000 */
[----:B------:R-:W3:Y:S01]  /*f6e0*/  MUFU.EX2 R135, R135 ;  /* 0x0000008700877308 */ /* 0x000ee20000000800 */
[----:B----4-:R-:W-:Y:S01]  /*f6f0*/  F2FP.BF16.F32.PACK_AB R129, R7, R155 ;  /* 0x0000009b0781723e */ /* 0x010fe200000010ff */
[----:B------:R-:W-:Y:S01]  /*f700*/  FMUL.FTZ R93, R2, R93 ;  /* 0x0000005d025d7220 */ /* 0x000fe20000410000 */
[C---:B------:R-:W-:Y:S01]  /*f710*/  FMUL.FTZ R94, R0.reuse, R94 ;  /* 0x0000005e005e7220 */ /* 0x040fe20000410000 */
[----:B------:R-:W-:Y:S01]  /*f720*/  FMUL.FTZ R95, R0, R95 ;  /* 0x0000005f005f7220 */ /* 0x000fe20000410000 */
[C---:B------:R-:W-:Y:S01]  /*f730*/  FMUL.FTZ R96, R2.reuse, R96 ;  /* 0x0000006002607220 */ /* 0x040fe20000410000 */
[----:B------:R-:W-:Y:S01]  /*f740*/  FMUL.FTZ R97, R2, R97 ;  /* 0x0000006102617220 */ /* 0x000fe20000410000 */
[C---:B------:R-:W-:Y:S03]  /*f750*/  FMUL.FTZ R98, R0.reuse, R98 ;  /* 0x0000006200627220 */ /* 0x040fe60000410000 */
[----:B------:R-:W-:Y:S01]  /*f760*/  MUFU.EX2 R154, R154 ;  /* 0x0000009a009a7308 */ /* 0x000fe20000000800 */
[----:B------:R-:W-:Y:S01]  /*f770*/  FMUL.FTZ R99, R0, R99 ;  /* 0x0000006300637220 */ /* 0x000fe20000410000 */
[C---:B------:R-:W-:Y:S01]  /*f780*/  FMUL.FTZ R100, R2.reuse, R100 ;  /* 0x0000006402647220 */ /* 0x040fe20000410000 */
[----:B------:R-:W-:Y:S01]  /*f790*/  FMUL.FTZ R101, R2, R101 ;  /* 0x0000006502657220 */ /* 0x000fe20000410000 */
[C---:B------:R-:W-:Y:S01]  /*f7a0*/  FMUL.FTZ R102, R0.reuse, R102 ;  /* 0x0000006600667220 */ /* 0x040fe20000410000 */
[----:B------:R-:W-:Y:S01]  /*f7b0*/  FMUL.FTZ R103, R0, R103 ;  /* 0x0000006700677220 */ /* 0x000fe20000410000 */
[C---:B------:R-:W-:Y:S01]  /*f7c0*/  FMUL.FTZ R104, R2.reuse, R104 ;  /* 0x0000006802687220 */ /* 0x040fe20000410000 */
[----:B------:R-:W-:Y:S03]  /*f7d0*/  FMUL.FTZ R105, R2, R105 ;  /* 0x0000006902697220 */ /* 0x000fe60000410000 */
[----:B------:R-:W4:Y:S01]  /*f7e0*/  MUFU.EX2 R157, R157 ;  /* 0x0000009d009d7308 */ /* 0x000f220000000800 */
[----:B---3--:R-:W-:Y:S01]  /*f7f0*/  F2FP.BF16.F32.PACK_AB R130, R135, R134 ;  /* 0x000000868782723e */ /* 0x008fe200000010ff */
[C---:B------:R-:W-:Y:S01]  /*f800*/  FMUL.FTZ R106, R0.reuse, R106 ;  /* 0x0000006a006a7220 */ /* 0x040fe20000410000 */
[----:B------:R-:W-:Y:S01]  /*f810*/  FMUL.FTZ R107, R0, R107 ;  /* 0x0000006b006b7220 */ /* 0x000fe20000410000 */
[C---:B------:R-:W-:Y:S01]  /*f820*/  FMUL.FTZ R108, R2.reuse, R108 ;  /* 0x0000006c026c7220 */ /* 0x040fe20000410000 */
[----:B------:R-:W-:Y:S01]  /*f830*/  FMUL.FTZ R109, R2, R109 ;  /* 0x0000006d026d7220 */ /* 0x000fe20000410000 */
[C---:B------:R-:W-:Y:S01]  /*f840*/  FMUL.FTZ R110, R0.reuse, R110 ;  /* 0x0000006e006e7220 */ /* 0x040fe20000410000 */
[----:B------:R-:W-:Y:S01]  /*f850*/  FMUL.FTZ R111, R0, R111 ;  /* 0x0000006f006f7220 */ /* 0x000fe20000410000 */
[----:B------:R-:W-:Y:S01]  /*f860*/  FFMA.FTZ R160, R13, UR4, -R158 ;  /* 0x000000040da07c23 */ /* 0x000fe2000801089e */
[----:B------:R-:W-:Y:S01]  /*f870*/  FMUL.FTZ R13, R2, R125 ;  /* 0x0000007d020d7220 */ /* 0x000fe20000410000 */
[--C-:B------:R-:W-:Y:S01]  /*f880*/  FFMA.FTZ R161, R14, UR4, -R156.reuse ;  /* 0x000000040ea17c23 */ /* 0x100fe2000801089c */
[C---:B------:R-:W-:Y:S01]  /*f890*/  FMUL.FTZ R14, R0.reuse, R126 ;  /* 0x0000007e000e7220 */ /* 0x040fe20000410000 */
[----:B------:R-:W-:Y:S01]  /*f8a0*/  FFMA.FTZ R162, R15, UR4, -R156 ;  /* 0x000000040fa27c23 */ /* 0x000fe2000801089c */
[----:B------:R-:W-:Y:S01]  /*f8b0*/  FMUL.FTZ R15, R0, R127 ;  /* 0x0000007f000f7220 */ /* 0x000fe20000410000 */
[C---:B------:R-:W-:Y:S01]  /*f8c0*/  FMUL.FTZ R112, R2.reuse, R112 ;  /* 0x0000007002707220 */ /* 0x040fe20000410000 */
[----:B------:R-:W-:Y:S01]  /*f8d0*/  LDSM.16.MT88.4 R124, [R197+0xc800] ;  /* 0x00c80000c57c783b */ /* 0x000fe20000004200 */
[----:B------:R-:W-:Y:S01]  /*f8e0*/  FMUL.FTZ R113, R2, R113 ;  /* 0x0000007102717220 */ /* 0x000fe20000410000 */
[----:B----4-:R-:W-:Y:S01]  /*f8f0*/  F2FP.BF16.F32.PACK_AB R131, R157, R154 ;  /* 0x0000009a9d83723e */ /* 0x010fe200000010ff */
[C---:B------:R-:W-:Y:S01]  /*f900*/  FMUL.FTZ R114, R0.reuse, R114 ;  /* 0x0000007200727220 */ /* 0x040fe20000410000 */
[----:B------:R-:W-:Y:S01]  /*f910*/  FMUL.FTZ R115, R0, R115 ;  /* 0x0000007300737220 */ /* 0x000fe20000410000 */
[----:B------:R-:W-:Y:S01]  /*f920*/  MUFU.EX2 R159, R159 ;  /* 0x0000009f009f7308 */ /* 0x000fe20000000800 */
[C---:B------:R-:W-:Y:S01]  /*f930*/  FMUL.FTZ R116, R2.reuse, R116 ;  /* 0x0000007402747220 */ /* 0x040fe20000410000 */
[----:B------:R-:W-:Y:S01]  /*f940*/  FMUL.FTZ R117, R2, R117 ;  /* 0x0000007502757220 */ /* 0x000fe20000410000 */
[C---:B------:R-:W-:Y:S01]  /*f950*/  FMUL.FTZ R118, R0.reuse, R118 ;  /* 0x0000007600767220 */ /* 0x040fe20000410000 */
[C---:B-1----:R-:W-:Y:S06]  /*f960*/  HMMA.16816.F32.BF16 R8, R128.reuse, R136, R8 ;  /* 0x000000888008723c */ /* 0x042fec0000041808 */
[----:B------:R-:W1:Y:S01]  /*f970*/  MUFU.EX2 R160, R160 ;  /* 0x000000a000a07308 */ /* 0x000e620000000800 */
[----:B------:R-:W-:Y:S01]  /*f980*/  FMUL.FTZ R119, R0, R119 ;  /* 0x0000007700777220 */ /* 0x000fe20000410000 */
[--C-:B------:R-:W-:Y:S01]  /*f990*/  FFMA.FTZ R163, R16, UR4, -R158.reuse ;  /* 0x0000000410a37c23 */ /* 0x100fe2000801089e */
[C---:B------:R-:W-:Y:S01]  /*f9a0*/  FMUL.FTZ R16, R2.reuse, R120 ;  /* 0x0000007802107220 */ /* 0x040fe20000410000 */
[C---:B------:R-:W-:Y:S01]  /*f9b0*/  HMMA.16816.F32.BF16 R68, R128.reuse, R138, R68 ;  /* 0x0000008a8044723c */ /* 0x040fe20000041844 */
[----:B------:R-:W3:Y:S02]  /*f9c0*/  LDSM.16.MT88.4 R136, [R203] ;  /* 0x00000000cb88783b */ /* 0x000ee40000004200 */
[----:B------:R-:W-:Y:S03]  /*f9d0*/  FFMA.FTZ R164, R17, UR4, -R158 ;  /* 0x0000000411a47c23 */ /* 0x000fe6000801089e */
[----:B------:R-:W-:Y:S01]  /*f9e0*/  MUFU.EX2 R161, R161 ;  /* 0x000000a100a17308 */ /* 0x000fe20000000800 */
[----:B------:R-:W-:Y:S01]  /*f9f0*/  FMUL.FTZ R17, R2, R121 ;  /* 0x0000007902117220 */ /* 0x000fe20000410000 */
[--C-:B------:R-:W-:Y:S01]  /*fa00*/  FFMA.FTZ R166, R18, UR4, -R156.reuse ;  /* 0x0000000412a67c23 */ /* 0x100fe2000801089c */
[----:B------:R-:W-:Y:S01]  /*fa10*/  FMUL.FTZ R18, R0, R122 ;  /* 0x0000007a00127220 */ /* 0x000fe20000410000 */
[C---:B------:R-:W-:Y:S03]  /*fa20*/  HMMA.16816.F32.BF16 R72, R128.reuse, R140, R72 ;  /* 0x0000008c8048723c */ /* 0x040fe60000041848 */
[----:B------:R-:W-:Y:S03]  /*fa30*/  FFMA.FTZ R165, R19, UR4, -R156 ;  /* 0x0000000413a57c23 */ /* 0x000fe6000801089c */
[----:B------:R-:W4:Y:S01]  /*fa40*/  MUFU.EX2 R162, R162 ;  /* 0x000000a200a27308 */ /* 0x000f220000000800 */
[----:B-1----:R-:W-:Y:S01]  /*fa50*/  F2FP.BF16.F32.PACK_AB R120, R160, R159 ;  /* 0x0000009fa078723e */ /* 0x002fe200000010ff */
[----:B------:R-:W-:Y:S01]  /*fa60*/  FMUL.FTZ R19, R0, R123 ;  /* 0x0000007b00137220 */ /* 0x000fe20000410000 */
[--C-:B------:R-:W-:Y:S01]  /*fa70*/  FFMA.FTZ R167, R20, UR4, -R158.reuse ;  /* 0x0000000414a77c23 */ /* 0x100fe2000801089e */
[C---:B------:R-:W-:Y:S01]  /*fa80*/  HMMA.16816.F32.BF16 R76, R128.reuse, R142, R76 ;  /* 0x0000008e804c723c */ /* 0x040fe2000004184c */
[----:B------:R-:W1:Y:S02]  /*fa90*/  LDSM.16.MT88.4 R140, [R197+0x10000] ;  /* 0x01000000c58c783b */ /* 0x000e640000004200 */
[----:B------:R-:W-:Y:S03]  /*faa0*/  FFMA.FTZ R170, R21, UR4, -R158 ;  /* 0x0000000415aa7c23 */ /* 0x000fe6000801089e */
[----:B------:R-:W-:Y:S01]  /*fab0*/  MUFU.EX2 R163, R163 ;  /* 0x000000a300a37308 */ /* 0x000fe20000000800 */
[--C-:B------:R-:W-:Y:S01]  /*fac0*/  FFMA.FTZ R169, R22, UR4, -R156.reuse ;  /* 0x0000000416a97c23 */ /* 0x100fe2000801089c */
[----:B------:R-:W-:Y:S01]  /*fad0*/  FFMA.FTZ R168, R23, UR4, -R156 ;  /* 0x0000000417a87c23 */ /* 0x000fe2000801089c */
[--C-:B------:R-:W-:Y:S01]  /*fae0*/  FFMA.FTZ R48, R48, UR4, -R158.reuse ;  /* 0x0000000430307c23 */ /* 0x100fe2000801089e */
[C---:B--2---:R-:W-:Y:S03]  /*faf0*/  HMMA.16816.F32.BF16 R80, R128.reuse, R144, R80 ;  /* 0x000000908050723c */ /* 0x044fe60000041850 */
[----:B------:R-:W-:Y:S03]  /*fb00*/  FFMA.FTZ R49, R49, UR4, -R158 ;  /* 0x0000000431317c23 */ /* 0x000fe6000801089e */
[----:B------:R-:W2:Y:S01]  /*fb10*/  MUFU.EX2 R164, R164 ;  /* 0x000000a400a47308 */ /* 0x000ea20000000800 */
[----:B----4-:R-:W-:Y:S01]  /*fb20*/  F2FP.BF16.F32.PACK_AB R121, R162, R161 ;  /* 0x000000a1a279723e */ /* 0x010fe200000010ff */
[--C-:B------:R-:W-:Y:S01]  /*fb30*/  FFMA.FTZ R50, R50, UR4, -R156.reuse ;  /* 0x0000000432327c23 */ /* 0x100fe2000801089c */
[--C-:B------:R-:W-:Y:S01]  /*fb40*/  FFMA.FTZ R51, R51, UR4, -R156.reuse ;  /* 0x0000000433337c23 */ /* 0x100fe2000801089c */
[C---:B------:R-:W-:Y:S01]  /*fb50*/  HMMA.16816.F32.BF16 R84, R128.reuse, R146, R84 ;  /* 0x000000928054723c */ /* 0x040fe20000041854 */
[----:B------:R-:W4:Y:S02]  /*fb60*/  LDSM.16.MT88.4 R144, [R196+0x10000] ;  /* 0x01000000c490783b */ /* 0x000f240000004200 */
[--C-:B------:R-:W-:Y:S03]  /*fb70*/  FFMA.FTZ R175, R54, UR4, -R156.reuse ;  /* 0x0000000436af7c23 */ /* 0x100fe6000801089c */
[----:B------:R-:W-:Y:S01]  /*fb80*/  MUFU.EX2 R166, R166 ;  /* 0x000000a600a67308 */ /* 0x000fe20000000800 */
[----:B------:R-:W-:Y:S01]  /*fb90*/  FFMA.FTZ R54, R55, UR4, -R156 ;  /* 0x0000000437367c23 */ /* 0x000fe2000801089c */
[--C-:B------:R-:W-:Y:S01]  /*fba0*/  FFMA.FTZ R55, R56, UR4, -R158.reuse ;  /* 0x0000000438377c23 */ /* 0x100fe2000801089e */
[----:B------:R-:W-:Y:S01]  /*fbb0*/  FFMA.FTZ R56, R57, UR4, -R158 ;  /* 0x0000000439387c23 */ /* 0x000fe2000801089e */
[----:B------:R-:W-:Y:S01]  /*fbc0*/  FFMA.FTZ R57, R58, UR4, -R156 ;  /* 0x000000043a397c23 */ /* 0x000fe2000801089c */
[C---:B---3--:R-:W-:Y:S05]  /*fbd0*/  HMMA.16816.F32.BF16 R88, R128.reuse, R136, R88 ;  /* 0x000000888058723c */ /* 0x048fea0000041858 */
[----:B------:R-:W3:Y:S01]  /*fbe0*/  MUFU.EX2 R165, R165 ;  /* 0x000000a500a57308 */ /* 0x000ee20000000800 */
[----:B--2---:R-:W-:Y:S01]  /*fbf0*/  F2FP.BF16.F32.PACK_AB R122, R164, R163 ;  /* 0x000000a3a47a723e */ /* 0x004fe200000010ff */
[--C-:B------:R-:W-:Y:S01]  /*fc00*/  FFMA.FTZ R52, R52, UR4, -R158.reuse ;  /* 0x0000000434347c23 */ /* 0x100fe2000801089e */
[----:B------:R-:W-:Y:S01]  /*fc10*/  FFMA.FTZ R53, R53, UR4, -R158 ;  /* 0x0000000435357c23 */ /* 0x000fe2000801089e */
[----:B------:R-:W-:Y:S01]  /*fc20*/  FFMA.FTZ R58, R59, UR4, -R156 ;  /* 0x000000043b3a7c23 */ /* 0x000fe2000801089c */
[C---:B------:R-:W-:Y:S01]  /*fc30*/  HMMA.16816.F32.BF16 R92, R128.reuse, R138, R92 ;  /* 0x0000008a805c723c */ /* 0x040fe2000004185c */
[----:B------:R-:W2:Y:S04]  /*fc40*/  LDSM.16.MT88.4 R136, [R6+0x4000] ;  /* 0x004000000688783b */ /* 0x000ea80000004200 */
[----:B------:R-:W-:Y:S01]  /*fc50*/  MUFU.EX2 R167, R167 ;  /* 0x000000a700a77308 */ /* 0x000fe20000000800 */
[----:B------:R-:W-:Y:S01]  /*fc60*/  FFMA.FTZ R59, R64, UR4, -R158 ;  /* 0x00000004403b7c23 */ /* 0x000fe2000801089e */
[----:B------:R-:W-:Y:S01]  /*fc70*/  FFMA.FTZ R153, R2, R223, R153 ;  /* 0x000000df02997223 */ /* 0x000fe20000010099 */
[----:B------:R-:W-:Y:S01]  /*fc80*/  ISETP.NE.AND P1, PT, R211, RZ, PT ;  /* 0x000000ffd300720c */ /* 0x000fe20003f25270 */
[----:B------:R-:W-:Y:S01]  /*fc90*/  FFMA.FTZ R155, R0, R221, R155 ;  /* 0x000000dd009b7223 */ /* 0x000fe2000001009b */
[C---:B-1----:R-:W-:Y:S05]  /*fca0*/  HMMA.16816.F32.BF16 R96, R128.reuse, R140, R96 ;  /* 0x0000008c8060723c */ /* 0x042fea0000041860 */
[----:B------:R-:W1:Y:S01]  /*fcb0*/  MUFU.EX2 R170, R170 ;  /* 0x000000aa00aa7308 */ /* 0x000e620000000800 */
[----:B---3--:R-:W-:Y:S01]  /*fcc0*/  F2FP.BF16.F32.PACK_AB R123, R165, R166 ;  /* 0x000000a6a57b723e */ /* 0x008fe200000010ff */
[----:B------:R-:W-:Y:S01]  /*fcd0*/  FADD.FTZ R153, R152, R153 ;  /* 0x0000009998997221 */ /* 0x000fe20000010000 */
[----:B------:R-:W-:Y:S01]  /*fce0*/  MOV R133, R132 ;  /* 0x0000008400857202 */ /* 0x000fe20000000f00 */
[----:B------:R-:W-:Y:S01]  /*fcf0*/  FADD.FTZ R155, R7, R155 ;  /* 0x0000009b079b7221 */ /* 0x000fe20000010000 */
[C---:B------:R-:W-:Y:S01]  /*fd00*/  HMMA.16816.F32.BF16 R100, R128.reuse, R142, R100 ;  /* 0x0000008e8064723c */ /* 0x040fe20000041864 */
[----:B------:R-:W3:Y:S04]  /*fd10*/  LDSM.16.MT88.4 R140, [R203+0x4000] ;  /* 0x00400000cb8c783b */ /* 0x000ee80000004200 */
[----:B------:R-:W-:Y:S01]  /*fd20*/  MUFU.EX2 R169, R169 ;  /* 0x000000a900a97308 */ /* 0x000fe20000000800 */
[----:B------:R-:W-:Y:S01]  /*fd30*/  FADD.FTZ R0, R134, R153 ;  /* 0x0000009986007221 */ /* 0x000fe20000010000 */
[----:B------:R-:W-:Y:S01]  /*fd40*/  FADD.FTZ R154, R154, R155 ;  /* 0x0000009b9a9a7221 */ /* 0x000fe20000010000 */
[C---:B----4-:R-:W-:Y:S07]  /*fd50*/  HMMA.16816.F32.BF16 R104, R128.reuse, R144, R104 ;  /* 0x000000908068723c */ /* 0x050fee0000041868 */
[----:B------:R-:W4:Y:S01]  /*fd60*/  MUFU.EX2 R168, R168 ;  /* 0x000000a800a87308 */ /* 0x000f220000000800 */
[----:B-1----:R-:W-:Y:S01]  /*fd70*/  F2FP.BF16.F32.PACK_AB R20, R170, R167 ;  /* 0x000000a7aa14723e */ /* 0x002fe200000010ff */
[----:B------:R-:W-:Y:S01]  /*fd80*/  FADD.FTZ R0, R135, R0 ;  /* 0x0000000087007221 */ /* 0x000fe20000010000 */
[----:B------:R-:W-:Y:S01]  /*fd90*/  FADD.FTZ R154, R157, R154 ;  /* 0x0000009a9d9a7221 */ /* 0x000fe20000010000 */
[C---:B------:R-:W-:Y:S01]  /*fda0*/  HMMA.16816.F32.BF16 R108, R128.reuse, R146, R108 ;  /* 0x00000092806c723c */ /* 0x040fe2000004186c */
[----:B------:R-:W1:Y:S05]  /*fdb0*/  LDSM.16.MT88.4 R144, [R196+0xc800] ;  /* 0x00c80000c490783b */ /* 0x000e6a0000004200 */
[----:B------:R-:W-:Y:S01]  /*fdc0*/  MUFU.EX2 R171, R171 ;  /* 0x000000ab00ab7308 */ /* 0x000fe20000000800 */
[----:B------:R-:W-:Y:S01]  /*fdd0*/  FADD.FTZ R159, R159, R0 ;  /* 0x000000009f9f7221 */ /* 0x000fe20000010000 */
[----:B------:R-:W-:Y:S03]  /*fde0*/  FADD.FTZ R161, R161, R154 ;  /* 0x0000009aa1a17221 */ /* 0x000fe60000010000 */
[----:B------:R-:W-:Y:S01]  /*fdf0*/  FADD.FTZ R160, R160, R159 ;  /* 0x0000009fa0a07221 */ /* 0x000fe20000010000 */
[C---:B--2---:R-:W-:Y:S04]  /*fe00*/  HMMA.16816.F32.BF16 R12, R128.reuse, R136, R12 ;  /* 0x00000088800c723c */ /* 0x044fe8000004180c */
[----:B------:R-:W2:Y:S01]  /*fe10*/  MUFU.EX2 R172, R172 ;  /* 0x000000ac00ac7308 */ /* 0x000ea20000000800 */
[----:B----4-:R-:W-:Y:S01]  /*fe20*/  F2FP.BF16.F32.PACK_AB R21, R168, R169 ;  /* 0x000000a9a815723e */ /* 0x010fe200000010ff */
[----:B------:R-:W-:Y:S01]  /*fe30*/  FADD.FTZ R161, R162, R161 ;  /* 0x000000a1a2a17221 */ /* 0x000fe20000010000 */
[----:B------:R-:W-:Y:S01]  /*fe40*/  FADD.FTZ R163, R163, R160 ;  /* 0x000000a0a3a37221 */ /* 0x000fe20000010000 */
[C---:B------:R-:W-:Y:S01]  /*fe50*/  HMMA.16816.F32.BF16 R112, R128.reuse, R138, R112 ;  /* 0x0000008a8070723c */ /* 0x040fe20000041870 */
[----:B------:R-:W4:Y:S05]  /*fe60*/  LDSM.16.MT88.4 R136, [R6+0x800] ;  /* 0x000800000688783b */ /* 0x000f2a0000004200 */
[----:B------:R-:W-:Y:S01]  /*fe70*/  MUFU.EX2 R173, R173 ;  /* 0x000000ad00ad7308 */ /* 0x000fe20000000800 */
[----:B------:R-:W-:Y:S01]  /*fe80*/  FADD.FTZ R166, R166, R161 ;  /* 0x000000a1a6a67221 */ /* 0x000fe20000010000 */
[----:B------:R-:W-:Y:S03]  /*fe90*/  FADD.FTZ R164, R164, R163 ;  /* 0x000000a3a4a47221 */ /* 0x000fe60000010000 */
[----:B------:R-:W-:Y:S01]  /*fea0*/  FADD.FTZ R166, R165, R166 ;  /* 0x000000a6a5a67221 */ /* 0x000fe20000010000 */
[C---:B---3--:R-:W-:Y:S04]  /*feb0*/  HMMA.16816.F32.BF16 R16, R128.reuse, R140, R16 ;  /* 0x0000008c8010723c */ /* 0x048fe80000041810 */
[----:B------:R-:W3:Y:S01]  /*fec0*/  MUFU.EX2 R174, R174 ;  /* 0x000000ae00ae7308 */ /* 0x000ee20000000800 */
[----:B--2---:R-:W-:Y:S01]  /*fed0*/  F2FP.BF16.F32.PACK_AB R22, R172, R171 ;  /* 0x000000abac16723e */ /* 0x004fe200000010ff */
[----:B------:R-:W-:Y:S01]  /*fee0*/  FADD.FTZ R167, R167, R164 ;  /* 0x000000a4a7a77221 */ /* 0x000fe20000010000 */
[----:B------:R-:W-:Y:S01]  /*fef0*/  FADD.FTZ R169, R169, R166 ;  /* 0x000000a6a9a97221 */ /* 0x000fe20000010000 */
[----:B------:R-:W-:Y:S01]  /*ff00*/  HMMA.16816.F32.BF16 R116, R128, R142, R116 ;  /* 0x0000008e8074723c */ /* 0x000fe20000041874 */
[----:B------:R-:W-:Y:S05]  /*ff10*/  LDSM.16.MT88.4 R128, [R196+0x10800] ;  /* 0x01080000c480783b */ /* 0x000fea0000004200 */
[----:B------:R-:W-:Y:S01]  /*ff20*/  MUFU.EX2 R48, R48 ;  /* 0x0000003000307308 */ /* 0x000fe20000000800 */
[----:B------:R-:W-:Y:S01]  /*ff30*/  FADD.FTZ R170, R170, R167 ;  /* 0x000000a7aaaa7221 */ /* 0x000fe20000010000 */
[----:B------:R-:W-:Y:S03]  /*ff40*/  FADD.FTZ R168, R168, R169 ;  /* 0x000000a9a8a87221 */ /* 0x000fe60000010000 */
[----:B------:R-:W-:Y:S01]  /*ff50*/  FADD.FTZ R7, R171, R170 ;  /* 0x000000aaab077221 */ /* 0x000fe20000010000 */
[C---:B------:R-:W-:Y:S01]  /*ff60*/  HMMA.16816.F32.BF16 R8, R120.reuse, R124, R8 ;  /* 0x0000007c7808723c */ /* 0x040fe20000041808 */
[----:B------:R-:W-:Y:S03]  /*ff70*/  LDSM.16.MT88.4 R140, [R203+0x4800] ;  /* 0x00480000cb8c783b */ /* 0x000fe60000004200 */
[----:B------:R-:W-:Y:S01]  /*ff80*/  MUFU.EX2 R49, R49 ;  /* 0x0000003100317308 */ /* 0x000fe20000000800 */
[----:B---3--:R-:W-:Y:S01]  /*ff90*/  F2FP.BF16.F32.PACK_AB R23, R174, R173 ;  /* 0x000000adae17723e */ /* 0x008fe200000010ff */
[----:B------:R-:W-:Y:S01]  /*ffa0*/  FADD.FTZ R173, R173, R168 ;  /* 0x000000a8adad7221 */ /* 0x000fe20000010000 */
[----:B------:R-:W-:Y:S01]  /*ffb0*/  FADD.FTZ R7, R172, R7 ;  /* 0x00000007ac077221 */ /* 0x000fe20000010000 */
[C---:B------:R-:W-:Y:S01]  /*ffc0*/  HMMA.16816.F32.BF16 R68, R120.reuse, R126, R68 ;  /* 0x0000007e7844723c */ /* 0x040fe20000041844 */
[----:B------:R-:W2:Y:S05]  /*ffd0*/  LDSM.16.MT88.4 R124, [R197+0x10800] ;  /* 0x01080000c57c783b */ /* 0x000eaa0000004200 */
[----:B------:R-:W-:Y:S01]  /*ffe0*/  MUFU.EX2 R50, R50 ;  /* 0x0000003200327308 */ /* 0x000fe20000000800 */
[----:B------:R-:W-:Y:S01]  /*fff0*/  FADD.FTZ R173, R174, R173 ;  /* 0x000000adaead7221 */ /* 0x000fe20000010000 */
[C---:B-1----:R-:W-:Y:S08]  /*10000*/  HMMA.16816.F32.BF16 R72, R120.reuse, R144, R72 ;  /* 0x000000907848723c */ /* 0x042ff00000041848 */
[----:B------:R-:W-:Y:S01]  /*10010*/  MUFU.EX2 R51, R51 ;  /* 0x0000003300337308 */ /* 0x000fe20000000800 */
[C---:B------:R-:W-:Y:S01]  /*10020*/  HMMA.16816.F32.BF16 R76, R120.reuse, R146, R76 ;  /* 0x00000092784c723c */ /* 0x040fe2000004184c */
[----:B------:R-:W-:Y:S08]  /*10030*/  LDSM.16.MT88.4 R144, [R197+0xd000] ;  /* 0x00d00000c590783b */ /* 0x000ff00000004200 */
[----:B------:R-:W-:Y:S01]  /*10040*/  MUFU.EX2 R52, R52 ;  /* 0x0000003400347308 */ /* 0x000fe20000000800 */
[C---:B----4-:R-:W-:Y:S09]  /*10050*/  HMMA.16816.F32.BF16 R80, R120.reuse, R136, R80 ;  /* 0x000000887850723c */ /* 0x050ff20000041850 */
[----:B------:R-:W-:Y:S01]  /*10060*/  MUFU.EX2 R53, R53 ;  /* 0x0000003500357308 */ /* 0x000fe20000000800 */
[C---:B------:R-:W-:Y:S01]  /*10070*/  HMMA.16816.F32.BF16 R84, R120.reuse, R138, R84 ;  /* 0x0000008a7854723c */ /* 0x040fe20000041854 */
[----:B------:R-:W1:Y:S08]  /*10080*/  LDSM.16.MT88.4 R136, [R6+0x4800] ;  /* 0x004800000688783b */ /* 0x000e700000004200 */
[----:B------:R-:W-:Y:S01]  /*10090*/  MUFU.EX2 R175, R175 ;  /* 0x000000af00af7308 */ /* 0x000fe20000000800 */
[C---:B------:R-:W-:Y:S09]  /*100a0*/  HMMA.16816.F32.BF16 R88, R120.reuse, R148, R88 ;  /* 0x000000947858723c */ /* 0x040ff20000041858 */
[----:B------:R-:W-:Y:S01]  /*100b0*/  MUFU.EX2 R54, R54 ;  /* 0x0000003600367308 */ /* 0x000fe20000000800 */
[C---:B------:R-:W-:Y:S01]  /*100c0*/  HMMA.16816.F32.BF16 R92, R120.reuse, R150, R92 ;  /* 0x00000096785c723c */ /* 0x040fe2000004185c */
[----:B------:R-:W3:Y:S08]  /*100d0*/  LDSM.16.MT88.4 R148, [R196+0xd000] ;  /* 0x00d00000c494783b */ /* 0x000ef00000004200 */
[----:B------:R-:W-:Y:S01]  /*100e0*/  MUFU.EX2 R55, R55 ;  /* 0x0000003700377308 */ /* 0x000fe20000000800 */
[C---:B--2---:R-:W-:Y:S09]  /*100f0*/  HMMA.16816.F32.BF16 R96, R120.reuse, R124, R96 ;  /* 0x0000007c7860723c */ /* 0x044ff20000041860 */
[----:B------:R-:W-:Y:S01]  /*10100*/  MUFU.EX2 R56, R56 ;  /* 0x0000003800387308 */ /* 0x000fe20000000800 */
[C---:B------:R-:W-:Y:S01]  /*10110*/  HMMA.16816.F32.BF16 R100, R120.reuse, R126, R100 ;  /* 0x0000007e7864723c */ /* 0x040fe20000041864 */
[----:B------:R-:W2:Y:S08]  /*10120*/  LDSM.16.MT88.4 R124, [R203+0x1000] ;  /* 0x00100000cb7c783b */ /* 0x000eb00000004200 */
[----:B------:R-:W-:Y:S01]  /*10130*/  MUFU.EX2 R57, R57 ;  /* 0x0000003900397308 */ /* 0x000fe20000000800 */
[C---:B------:R-:W-:Y:S09]  /*10140*/  HMMA.16816.F32.BF16 R104, R120.reuse, R128, R104 ;  /* 0x000000807868723c */ /* 0x040ff20000041868 */
[----:B------:R-:W-:Y:S01]  /*10150*/  MUFU.EX2 R58, R58 ;  /* 0x0000003a003a7308 */ /* 0x000fe20000000800 */
[C---:B------:R-:W-:Y:S01]  /*10160*/  HMMA.16816.F32.BF16 R108, R120.reuse, R130, R108 ;  /* 0x00000082786c723c */ /* 0x040fe2000004186c */
[----:B------:R-:W-:Y:S08]  /*10170*/  LDSM.16.MT88.4 R128, [R6+0x5000] ;  /* 0x005000000680783b */ /* 0x000ff00000004200 */
[----:B------:R-:W-:Y:S01]  /*10180*/  MUFU.EX2 R59, R59 ;  /* 0x0000003b003b7308 */ /* 0x000fe20000000800 */
[C---:B-1----:R-:W-:Y:S08]  /*10190*/  HMMA.16816.F32.BF16 R12, R120.reuse, R136, R12 ;  /* 0x00000088780c723c */ /* 0x042ff0000004180c */
[C---:B------:R-:W-:Y:S01]  /*101a0*/  HMMA.16816.F32.BF16 R112, R120.reuse, R138, R112 ;  /* 0x0000008a7870723c */ /* 0x040fe20000041870 */
[----:B------:R-:W-:Y:S07]  /*101b0*/  LDSM.16.MT88.4 R136, [R203+0x5000] ;  /* 0x00500000cb88783b */ /* 0x000fee0000004200 */
[C---:B------:R-:W-:Y:S03]  /*101c0*/  HMMA.16816.F32.BF16 R16, R120.reuse, R140, R16 ;  /* 0x0000008c7810723c */ /* 0x040fe60000041810 */
[----:B------:R-:W-:Y:S01]  /*101d0*/  FFMA.FTZ R140, R28, UR4, -R158 ;  /* 0x000000041c8c7c23 */ /* 0x000fe2000801089e */
[----:B------:R-:W-:Y:S04]  /*101e0*/  FFMA.FTZ R141, R31, UR4, -R156 ;  /* 0x000000041f8d7c23 */ /* 0x000fe8000801089c */
[----:B------:R-:W-:Y:S01]  /*101f0*/  HMMA.16816.F32.BF16 R116, R120, R142, R116 ;  /* 0x0000008e7874723c */ /* 0x000fe20000041874 */
[----:B------:R-:W1:Y:S01]  /*10200*/  LDSM.16.MT88.4 R120, [R197+0x11000] ;  /* 0x01100000c578783b */ /* 0x000e620000004200 */
[----:B------:R-:W-:Y:S01]  /*10210*/  MUFU.EX2 R140, R140 ;  /* 0x0000008c008c7308 */ /* 0x000fe20000000800 */
[----:B------:R-:W-:Y:S01]  /*10220*/  FFMA.FTZ R143, R29, UR4, -R158 ;  /* 0x000000041d8f7c23 */ /* 0x000fe2000801089e */
[----:B------:R-:W-:Y:S04]  /*10230*/  FFMA.FTZ R142, R30, UR4, -R156 ;  /* 0x000000041e8e7c23 */ /* 0x000fe8000801089c */
[C---:B------:R-:W-:Y:S01]  /*10240*/  HMMA.16816.F32.BF16 R8, R20.reuse, R144, R8 ;  /* 0x000000901408723c */ /* 0x040fe20000041808 */
[----:B------:R-:W-:Y:S03]  /*10250*/  LDSM.16.MT88.4 R28, [R197+0xd800] ;  /* 0x00d80000c51c783b */ /* 0x000fe60000004200 */
[----:B------:R-:W4:Y:S01]  /*10260*/  MUFU.EX2 R143, R143 ;  /* 0x0000008f008f7308 */ /* 0x000f220000000800 */
[--C-:B------:R-:W-:Y:S01]  /*10270*/  FFMA.FTZ R144, R32, UR4, -R158.reuse ;  /* 0x0000000420907c23 */ /* 0x100fe2000801089e */
[----:B------:R-:W-:Y:S02]  /*10280*/  FFMA.FTZ R145, R33, UR4, -R158 ;  /* 0x0000000421917c23 */ /* 0x000fe4000801089e */
[C---:B------:R-:W-:Y:S06]  /*10290*/  HMMA.16816.F32.BF16 R68, R20.reuse, R146, R68 ;  /* 0x000000921444723c */ /* 0x040fec0000041844 */
[----:B------:R-:W-:Y:S01]  /*102a0*/  MUFU.EX2 R142, R142 ;  /* 0x0000008e008e7308 */ /* 0x000fe20000000800 */
[--C-:B------:R-:W-:Y:S01]  /*102b0*/  FFMA.FTZ R146, R34, UR4, -R156.reuse ;  /* 0x0000000422927c23 */ /* 0x100fe2000801089c */
[----:B------:R-:W-:Y:S02]  /*102c0*/  FFMA.FTZ R147, R35, UR4, -R156 ;  /* 0x0000000423937c23 */ /* 0x000fe4000801089c */
[----:B------:R-:W-:Y:S01]  /*102d0*/  LDSM.16.MT88.4 R32, [R6+0x1800] ;  /* 0x001800000620783b */ /* 0x000fe20000004200 */
[C---:B---3--:R-:W-:Y:S05]  /*102e0*/  HMMA.16816.F32.BF16 R72, R20.reuse, R148, R72 ;  /* 0x000000941448723c */ /* 0x048fea0000041848 */
[----:B------:R-:W3:Y:S01]  /*102f0*/  MUFU.EX2 R141, R141 ;  /* 0x0000008d008d7308 */ /* 0x000ee20000000800 */
[--C-:B------:R-:W-:Y:S01]  /*10300*/  FFMA.FTZ R148, R40, UR4, -R158.reuse ;  /* 0x0000000428947c23 */ /* 0x100fe2000801089e */
[----:B------:R-:W-:Y:S01]  /*10310*/  FFMA.FTZ R149, R41, UR4, -R158 ;  /* 0x0000000429957c23 */ /* 0x000fe2000801089e */
[C---:B------:R-:W-:Y:S07]  /*10320*/  HMMA.16816.F32.BF16 R76, R20.reuse, R150, R76 ;  /* 0x00000096144c723c */ /* 0x040fee000004184c */
[----:B------:R-:W-:Y:S01]  /*10330*/  MUFU.EX2 R144, R144 ;  /* 0x0000009000907308 */ /* 0x000fe20000000800 */
[--C-:B------:R-:W-:Y:S01]  /*10340*/  FFMA.FTZ R150, R42, UR4, -R156.reuse ;  /* 0x000000042a967c23 */ /* 0x100fe2000801089c */
[----:B------:R-:W-:Y:S02]  /*10350*/  FFMA.FTZ R151, R43, UR4, -R156 ;  /* 0x000000042b977c23 */ /* 0x000fe4000801089c */
[----:B------:R-:W-:Y:S01]  /*10360*/  LDSM.16.MT88.4 R40, [R203+0x6000] ;  /* 0x00600000cb28783b */ /* 0x000fe20000004200 */
[C---:B------:R-:W-:Y:S05]  /*10370*/  HMMA.16816.F32.BF16 R80, R20.reuse, R24, R80 ;  /* 0x000000181450723c */ /* 0x040fea0000041850 */
[----:B------:R-:W5:Y:S03]  /*10380*/  MUFU.EX2 R145, R145 ;  /* 0x0000009100917308 */ /* 0x000f660000000800 */
[C---:B------:R-:W-:Y:S01]  /*10390*/  HMMA.16816.F32.BF16 R84, R20.reuse, R26, R84 ;  /* 0x0000001a1454723c */ /* 0x040fe20000041854 */
[----:B------:R-:W4:Y:S06]  /*103a0*/  LDSM.16.MT88.4 R24, [R196+0x11000] ;  /* 0x01100000c418783b */ /* 0x000f2c0000004200 */
[----:B------:R-:W-:Y:S01]  /*103b0*/  MUFU.EX2 R146, R146 ;  /* 0x0000009200927308 */ /* 0x000fe20000000800 */
[C---:B--2---:R-:W-:Y:S09]  /*103c0*/  HMMA.16816.F32.BF16 R88, R20.reuse, R124, R88 ;  /* 0x0000007c1458723c */ /* 0x044ff20000041858 */
[----:B------:R-:W2:Y:S01]  /*103d0*/  MUFU.EX2 R147, R147 ;  /* 0x0000009300937308 */ /* 0x000ea20000000800 */
[C---:B------:R-:W-:Y:S01]  /*103e0*/  HMMA.16816.F32.BF16 R92, R20.reuse, R126, R92 ;  /* 0x0000007e145c723c */ /* 0x040fe2000004185c */
[----:B------:R-:W2:Y:S08]  /*103f0*/  LDSM.16.MT88.4 R124, [R196+0xd800] ;  /* 0x00d80000c47c783b */ /* 0x000eb00000004200 */
[----:B------:R-:W-:Y:S01]  /*10400*/  MUFU.EX2 R148, R148 ;  /* 0x0000009400947308 */ /* 0x000fe20000000800 */
[C---:B-1----:R-:W-:Y:S09]  /*10410*/  HMMA.16816.F32.BF16 R96, R20.reuse, R120, R96 ;  /* 0x000000781460723c */ /* 0x042ff20000041860 */
[----:B------:R-:W-:Y:S01]  /*10420*/  MUFU.EX2 R149, R149 ;  /* 0x0000009500957308 */ /* 0x000fe20000000800 */
[C---:B------:R-:W-:Y:S01]  /*10430*/  HMMA.16816.F32.BF16 R100, R20.reuse, R122, R100 ;  /* 0x0000007a1464723c */ /* 0x040fe20000041864 */
[----:B------:R-:W-:Y:S08]  /*10440*/  LDSM.16.MT88.4 R120, [R6+0x5800] ;  /* 0x005800000678783b */ /* 0x000ff00000004200 */
[----:B------:R-:W-:Y:S01]  /*10450*/  MUFU.EX2 R150, R150 ;  /* 0x0000009600967308 */ /* 0x000fe20000000800 */
[C---:B----4-:R-:W-:Y:S09]  /*10460*/  HMMA.16816.F32.BF16 R104, R20.reuse, R24, R104 ;  /* 0x000000181468723c */ /* 0x050ff20000041868 */
[----:B------:R-:W-:Y:S01]  /*10470*/  MUFU.EX2 R151, R151 ;  /* 0x0000009700977308 */ /* 0x000fe20000000800 */
[C---:B------:R-:W-:Y:S01]  /*10480*/  HMMA.16816.F32.BF16 R108, R20.reuse, R26, R108 ;  /* 0x0000001a146c723c */ /* 0x040fe2000004186c */
[----:B------:R-:W1:Y:S07]  /*10490*/  LDSM.16.MT88.4 R24, [R203+0x1800] ;  /* 0x00180000cb18783b */ /* 0x000e6e0000004200 */
[C---:B------:R-:W-:Y:S08]  /*104a0*/  HMMA.16816.F32.BF16 R12, R20.reuse, R128, R12 ;  /* 0x00000080140c723c */ /* 0x040ff0000004180c */
[C---:B------:R-:W-:Y:S08]  /*104b0*/  HMMA.16816.F32.BF16 R112, R20.reuse, R130, R112 ;  /* 0x000000821470723c */ /* 0x040ff00000041870 */
[C---:B------:R-:W-:Y:S03]  /*104c0*/  HMMA.16816.F32.BF16 R16, R20.reuse, R136, R16 ;  /* 0x000000881410723c */ /* 0x040fe60000041810 */
[----:B------:R-:W-:Y:S01]  /*104d0*/  FFMA.FTZ R136, R36, UR4, -R158 ;  /* 0x0000000424887c23 */ /* 0x000fe2000801089e */
[----:B------:R-:W-:Y:S04]  /*104e0*/  FFMA.FTZ R137, R39, UR4, -R156 ;  /* 0x0000000427897c23 */ /* 0x000fe8000801089c */
[----:B------:R-:W-:Y:S01]  /*104f0*/  HMMA.16816.F32.BF16 R116, R20, R138, R116 ;  /* 0x0000008a1474723c */ /* 0x000fe20000041874 */
[----:B------:R-:W-:Y:S02]  /*10500*/  MUFU.EX2 R136, R136 ;  /* 0x0000008800887308 */ /* 0x000fe40000000800 */
[----:B------:R-:W-:Y:S01]  /*10510*/  F2FP.BF16.F32.PACK_AB R20, R143, R140 ;  /* 0x0000008c8f14723e */ /* 0x000fe200000010ff */
[----:B------:R-:W-:Y:S01]  /*10520*/  FFMA.FTZ R139, R37, UR4, -R158 ;  /* 0x00000004258b7c23 */ /* 0x000fe2000801089e */
[----:B---3--:R-:W-:Y:S01]  /*10530*/  F2FP.BF16.F32.PACK_AB R21, R141, R142 ;  /* 0x0000008e8d15723e */ /* 0x008fe200000010ff */
[----:B------:R-:W-:Y:S01]  /*10540*/  FFMA.FTZ R138, R38, UR4, -R156 ;  /* 0x00000004268a7c23 */ /* 0x000fe2000801089c */
[----:B-----5:R-:W-:Y:S01]  /*10550*/  F2FP.BF16.F32.PACK_AB R22, R145, R144 ;  /* 0x000000909116723e */ /* 0x020fe200000010ff */
[----:B------:R-:W-:Y:S01]  /*10560*/  LDSM.16.MT88.4 R36, [R196+0xe000] ;  /* 0x00e00000c424783b */ /* 0x000fe20000004200 */
[----:B--2---:R-:W-:Y:S02]  /*10570*/  F2FP.BF16.F32.PACK_AB R23, R147, R146 ;  /* 0x000000929317723e */ /* 0x004fe400000010ff */
[----:B------:R-:W2:Y:S01]  /*10580*/  MUFU.EX2 R139, R139 ;  /* 0x0000008b008b7308 */ /* 0x000ea20000000800 */
[----:B------:R-:W-:Y:S01]  /*10590*/  FADD.FTZ R140, R140, R7 ;  /* 0x000000078c8c7221 */ /* 0x000fe20000010000 */
[----:B------:R-:W-:Y:S03]  /*105a0*/  FADD.FTZ R142, R142, R173 ;  /* 0x000000ad8e8e7221 */ /* 0x000fe60000010000 */
[----:B------:R-:W-:Y:S01]  /*105b0*/  FADD.FTZ R143, R143, R140 ;  /* 0x0000008c8f8f7221 */ /* 0x000fe20000010000 */
[C---:B------:R-:W-:Y:S04]  /*105c0*/  HMMA.16816.F32.BF16 R8, R20.reuse, R28, R8 ;  /* 0x0000001c1408723c */ /* 0x040fe80000041808 */
[----:B------:R-:W-:Y:S01]  /*105d0*/  MUFU.EX2 R138, R138 ;  /* 0x0000008a008a7308 */ /* 0x000fe20000000800 */
[----:B------:R-:W-:Y:S01]  /*105e0*/  FADD.FTZ R141, R141, R142 ;  /* 0x0000008e8d8d7221 */ /* 0x000fe20000010000 */
[----:B------:R-:W-:Y:S03]  /*105f0*/  FADD.FTZ R144, R144, R143 ;  /* 0x0000008f90907221 */ /* 0x000fe60000010000 */
[----:B------:R-:W-:Y:S01]  /*10600*/  FADD.FTZ R146, R146, R141 ;  /* 0x0000008d92927221 */ /* 0x000fe20000010000 */
[C---:B------:R-:W-:Y:S01]  /*10610*/  HMMA.16816.F32.BF16 R68, R20.reuse, R30, R68 ;  /* 0x0000001e1444723c */ /* 0x040fe20000041844 */
[----:B------:R-:W3:Y:S03]  /*10620*/  LDSM.16.MT88.4 R28, [R197+0x11800] ;  /* 0x01180000c51c783b */ /* 0x000ee60000004200 */
[----:B------:R-:W4:Y:S01]  /*10630*/  MUFU.EX2 R137, R137 ;  /* 0x0000008900897308 */ /* 0x000f220000000800 */
[----:B------:R-:W-:Y:S01]  /*10640*/  FADD.FTZ R145, R145, R144 ;  /* 0x0000009091917221 */ /* 0x000fe20000010000 */
[----:B------:R-:W-:Y:S02]  /*10650*/  FADD.FTZ R147, R147, R146 ;  /* 0x0000009293937221 */ /* 0x000fe40000010000 */
[C---:B------:R-:W-:Y:S08]  /*10660*/  HMMA.16816.F32.BF16 R72, R20.reuse, R124, R72 ;  /* 0x0000007c1448723c */ /* 0x040ff00000041848 */
[C---:B------:R-:W-:Y:S01]  /*10670*/  HMMA.16816.F32.BF16 R76, R20.reuse, R126, R76 ;  /* 0x0000007e144c723c */ /* 0x040fe2000004184c */
[----:B------:R-:W-:Y:S07]  /*10680*/  LDSM.16.MT88.4 R124, [R203+0x5800] ;  /* 0x00580000cb7c783b */ /* 0x000fee0000004200 */
[C---:B------:R-:W-:Y:S08]  /*10690*/  HMMA.16816.F32.BF16 R80, R20.reuse, R32, R80 ;  /* 0x000000201450723c */ /* 0x040ff00000041850 */
[C---:B------:R-:W-:Y:S01]  /*106a0*/  HMMA.16816.F32.BF16 R84, R20.reuse, R34, R84 ;  /* 0x000000221454723c */ /* 0x040fe20000041854 */
[----:B------:R-:W5:Y:S07]  /*106b0*/  LDSM.16.MT88.4 R32, [R196+0x11800] ;  /* 0x01180000c420783b */ /* 0x000f6e0000004200 */
[C---:B-1----:R-:W-:Y:S08]  /*106c0*/  HMMA.16816.F32.BF16 R88, R20.reuse, R24, R88 ;  /* 0x000000181458723c */ /* 0x042ff00000041858 */
[C---:B------:R-:W-:Y:S01]  /*106d0*/  HMMA.16816.F32.BF16 R92, R20.reuse, R26, R92 ;  /* 0x0000001a145c723c */ /* 0x040fe2000004185c */
[----:B------:R-:W1:Y:S07]  /*106e0*/  LDSM.16.MT88.4 R24, [R197+0xe000] ;  /* 0x00e00000c518783b */ /* 0x000e6e0000004200 */
[C---:B---3--:R-:W-:Y:S08]  /*106f0*/  HMMA.16816.F32.BF16 R96, R20.reuse, R28, R96 ;  /* 0x0000001c1460723c */ /* 0x048ff00000041860 */
[C---:B------:R-:W-:Y:S01]  /*10700*/  HMMA.16816.F32.BF16 R100, R20.reuse, R30, R100 ;  /* 0x0000001e1464723c */ /* 0x040fe20000041864 */
[----:B------:R-:W3:Y:S07]  /*10710*/  LDSM.16.MT88.4 R28, [R6+0x2000] ;  /* 0x00200000061c783b */ /* 0x000eee0000004200 */
[C---:B-----5:R-:W-:Y:S08]  /*10720*/  HMMA.16816.F32.BF16 R104, R20.reuse, R32, R104 ;  /* 0x000000201468723c */ /* 0x060ff00000041868 */
[C---:B------:R-:W-:Y:S01]  /*10730*/  HMMA.16816.F32.BF16 R108, R20.reuse, R34, R108 ;  /* 0x00000022146c723c */ /* 0x040fe2000004186c */
[----:B------:R-:W5:Y:S07]  /*10740*/  LDSM.16.MT88.4 R32, [R203+0x2000] ;  /* 0x00200000cb20783b */ /* 0x000f6e0000004200 */
[C---:B------:R-:W-:Y:S03]  /*10750*/  HMMA.16816.F32.BF16 R12, R20.reuse, R120, R12 ;  /* 0x00000078140c723c */ /* 0x040fe6000004180c */
[--C-:B------:R-:W-:Y:S01]  /*10760*/  FFMA.FTZ R120, R44, UR4, -R158.reuse ;  /* 0x000000042c787c23 */ /* 0x100fe2000801089e */
[----:B------:R-:W-:Y:S04]  /*10770*/  FFMA.FTZ R121, R45, UR4, -R158 ;  /* 0x000000042d797c23 */ /* 0x000fe8000801089e */
[C---:B------:R-:W-:Y:S01]  /*10780*/  HMMA.16816.F32.BF16 R112, R20.reuse, R122, R112 ;  /* 0x0000007a1470723c */ /* 0x040fe20000041870 */
[----:B------:R-:W-:Y:S02]  /*10790*/  MUFU.EX2 R120, R120 ;  /* 0x0000007800787308 */ /* 0x000fe40000000800 */
[--C-:B------:R-:W-:Y:S01]  /*107a0*/  FFMA.FTZ R123, R46, UR4, -R156.reuse ;  /* 0x000000042e7b7c23 */ /* 0x100fe2000801089c */
[----:B------:R-:W-:Y:S02]  /*107b0*/  FFMA.FTZ R122, R47, UR4, -R156 ;  /* 0x000000042f7a7c23 */ /* 0x000fe4000801089c */
[----:B------:R-:W-:Y:S02]  /*107c0*/  LDSM.16.MT88.4 R44, [R196+0xe800] ;  /* 0x00e80000c42c783b */ /* 0x000fe40000004200 */
[C---:B------:R-:W-:Y:S03]  /*107d0*/  HMMA.16816.F32.BF16 R16, R20.reuse, R124, R16 ;  /* 0x0000007c1410723c */ /* 0x040fe60000041810 */
[----:B------:R-:W5:Y:S05]  /*107e0*/  MUFU.EX2 R121, R121 ;  /* 0x0000007900797308 */ /* 0x000f6a0000000800 */
[----:B------:R-:W-:Y:S05]  /*107f0*/  HMMA.16816.F32.BF16 R116, R20, R126, R116 ;  /* 0x0000007e1474723c */ /* 0x000fea0000041874 */
[----:B------:R-:W-:Y:S01]  /*10800*/  MUFU.EX2 R123, R123 ;  /* 0x0000007b007b7308 */ /* 0x000fe20000000800 */
[----:B--2---:R-:W-:Y:S01]  /*10810*/  F2FP.BF16.F32.PACK_AB R20, R139, R136 ;  /* 0x000000888b14723e */ /* 0x004fe200000010ff */
[----:B------:R-:W-:Y:S01]  /*10820*/  FADD.FTZ R136, R136, R145 ;  /* 0x0000009188887221 */ /* 0x000fe20000010000 */
[----:B----4-:R-:W-:Y:S01]  /*10830*/  F2FP.BF16.F32.PACK_AB R21, R137, R138 ;  /* 0x0000008a8915723e */ /* 0x010fe200000010ff */
[----:B------:R-:W-:Y:S01]  /*10840*/  FADD.FTZ R138, R138, R147 ;  /* 0x000000938a8a7221 */ /* 0x000fe20000010000 */
[----:B------:R-:W-:Y:S01]  /*10850*/  F2FP.BF16.F32.PACK_AB R22, R149, R148 ;  /* 0x000000949516723e */ /* 0x000fe200000010ff */
[----:B------:R-:W-:Y:S01]  /*10860*/  FADD.FTZ R139, R139, R136 ;  /* 0x000000888b8b7221 */ /* 0x000fe20000010000 */
[----:B------:R-:W-:Y:S03]  /*10870*/  F2FP.BF16.F32.PACK_AB R23, R151, R150 ;  /* 0x000000969717723e */ /* 0x000fe600000010ff */
[----:B------:R-:W2:Y:S01]  /*10880*/  MUFU.EX2 R122, R122 ;  /* 0x0000007a007a7308 */ /* 0x000ea20000000800 */
[----:B------:R-:W-:Y:S01]  /*10890*/  FADD.FTZ R137, R137, R138 ;  /* 0x0000008a89897221 */ /* 0x000fe20000010000 */
[----:B------:R-:W-:Y:S03]  /*108a0*/  FADD.FTZ R148, R148, R139 ;  /* 0x0000008b94947221 */ /* 0x000fe60000010000 */
[----:B------:R-:W-:Y:S01]  /*108b0*/  FADD.FTZ R150, R150, R137 ;  /* 0x0000008996967221 */ /* 0x000fe20000010000 */
[C---:B-1----:R-:W-:Y:S03]  /*108c0*/  HMMA.16816.F32.BF16 R8, R20.reuse, R24, R8 ;  /* 0x000000181408723c */ /* 0x042fe60000041808 */
[----:B------:R-:W-:Y:S01]  /*108d0*/  FADD.FTZ R149, R149, R148 ;  /* 0x0000009495957221 */ /* 0x000fe20000010000 */
[----:B------:R-:W-:Y:S04]  /*108e0*/  FADD.FTZ R150, R151, R150 ;  /* 0x0000009697967221 */ /* 0x000fe80000010000 */
[C---:B------:R-:W-:Y:S01]  /*108f0*/  HMMA.16816.F32.BF16 R68, R20.reuse, R26, R68 ;  /* 0x0000001a1444723c */ /* 0x040fe20000041844 */
[----:B------:R-:W1:Y:S07]  /*10900*/  LDSM.16.MT88.4 R24, [R197+0x12000] ;  /* 0x01200000c518783b */ /* 0x000e6e0000004200 */
[C---:B------:R-:W-:Y:S08]  /*10910*/  HMMA.16816.F32.BF16 R72, R20.reuse, R36, R72 ;  /* 0x000000241448723c */ /* 0x040ff00000041848 */
[C---:B------:R-:W-:Y:S01]  /*10920*/  HMMA.16816.F32.BF16 R76, R20.reuse, R38, R76 ;  /* 0x00000026144c723c */ /* 0x040fe2000004184c */
[----:B------:R-:W-:Y:S07]  /*10930*/  LDSM.16.MT88.4 R36, [R6+0x6000] ;  /* 0x006000000624783b */ /* 0x000fee0000004200 */
[C---:B---3--:R-:W-:Y:S08]  /*10940*/  HMMA.16816.F32.BF16 R80, R20.reuse, R28, R80 ;  /* 0x0000001c1450723c */ /* 0x048ff00000041850 */
[C---:B------:R-:W-:Y:S01]  /*10950*/  HMMA.16816.F32.BF16 R84, R20.reuse, R30, R84 ;  /* 0x0000001e1454723c */ /* 0x040fe20000041854 */
[----:B------:R-:W3:Y:S07]  /*10960*/  LDSM.16.MT88.4 R28, [R196+0x12000] ;  /* 0x01200000c41c783b */ /* 0x000eee0000004200 */
[C---:B-----5:R-:W-:Y:S08]  /*10970*/  HMMA.16816.F32.BF16 R88, R20.reuse, R32, R88 ;  /* 0x000000201458723c */ /* 0x060ff00000041858 */
[C---:B------:R-:W-:Y:S01]  /*10980*/  HMMA.16816.F32.BF16 R92, R20.reuse, R34, R92 ;  /* 0x00000022145c723c */ /* 0x040fe2000004185c */
[----:B------:R-:W4:Y:S07]  /*10990*/  LDSM.16.MT88.4 R32, [R197+0xe800] ;  /* 0x00e80000c520783b */ /* 0x000f2e0000004200 */
[C---:B-1----:R-:W-:Y:S08]  /*109a0*/  HMMA.16816.F32.BF16 R96, R20.reuse, R24, R96 ;  /* 0x000000181460723c */ /* 0x042ff00000041860 */
[C---:B------:R-:W-:Y:S01]  /*109b0*/  HMMA.16816.F32.BF16 R100, R20.reuse, R26, R100 ;  /* 0x0000001a1464723c */ /* 0x040fe20000041864 */
[----:B------:R-:W1:Y:S07]  /*109c0*/  LDSM.16.MT88.4 R24, [R6+0x2800] ;  /* 0x002800000618783b */ /* 0x000e6e0000004200 */
[C---:B---3--:R-:W-:Y:S08]  /*109d0*/  HMMA.16816.F32.BF16 R104, R20.reuse, R28, R104 ;  /* 0x0000001c1468723c */ /* 0x048ff00000041868 */
[C---:B------:R-:W-:Y:S01]  /*109e0*/  HMMA.16816.F32.BF16 R108, R20.reuse, R30, R108 ;  /* 0x0000001e146c723c */ /* 0x040fe2000004186c */
[----:B------:R-:W3:Y:S07]  /*109f0*/  LDSM.16.MT88.4 R28, [R203+0x2800] ;  /* 0x00280000cb1c783b */ /* 0x000eee0000004200 */
[C---:B------:R-:W-:Y:S08]  /*10a00*/  HMMA.16816.F32.BF16 R12, R20.reuse, R36, R12 ;  /* 0x00000024140c723c */ /* 0x040ff0000004180c */
[C---:B------:R-:W-:Y:S01]  /*10a10*/  HMMA.16816.F32.BF16 R112, R20.reuse, R38, R112 ;  /* 0x000000261470723c */ /* 0x040fe20000041870 */
[----:B------:R-:W-:Y:S07]  /*10a20*/  LDSM.16.MT88.4 R36, [R6+0x6800] ;  /* 0x006800000624783b */ /* 0x000fee0000004200 */
[C---:B------:R-:W-:Y:S08]  /*10a30*/  HMMA.16816.F32.BF16 R16, R20.reuse, R40, R16 ;  /* 0x000000281410723c */ /* 0x040ff00000041810 */
[----:B------:R-:W-:Y:S01]  /*10a40*/  HMMA.16816.F32.BF16 R116, R20, R42, R116 ;  /* 0x0000002a1474723c */ /* 0x000fe20000041874 */
[----:B------:R-:W-:Y:S02]  /*10a50*/  LDSM.16.MT88.4 R40, [R203+0x6800] ;  /* 0x00680000cb28783b */ /* 0x000fe40000004200 */
[----:B------:R-:W-:Y:S01]  /*10a60*/  F2FP.BF16.F32.PACK_AB R20, R121, R120 ;  /* 0x000000787914723e */ /* 0x000fe200000010ff */
[----:B------:R-:W-:Y:S01]  /*10a70*/  FADD.FTZ R120, R120, R149 ;  /* 0x0000009578787221 */ /* 0x000fe20000010000 */
[C---:B--2---:R-:W-:Y:S01]  /*10a80*/  F2FP.BF16.F32.PACK_AB R21, R122.reuse, R123 ;  /* 0x0000007b7a15723e */ /* 0x044fe200000010ff */
[----:B------:R-:W-:Y:S01]  /*10a90*/  FADD.FTZ R123, R123, R150 ;  /* 0x000000967b7b7221 */ /* 0x000fe20000010000 */
[----:B------:R-:W-:Y:S01]  /*10aa0*/  F2FP.BF16.F32.PACK_AB R22, R49, R48 ;  /* 0x000000303116723e */ /* 0x000fe200000010ff */
[----:B------:R-:W-:Y:S01]  /*10ab0*/  FADD.FTZ R121, R121, R120 ;  /* 0x0000007879797221 */ /* 0x000fe20000010000 */
[----:B------:R-:W-:Y:S01]  /*10ac0*/  F2FP.BF16.F32.PACK_AB R23, R51, R50 ;  /* 0x000000323317723e */ /* 0x000fe200000010ff */
[----:B------:R-:W-:Y:S02]  /*10ad0*/  FADD.FTZ R123, R122, R123 ;  /* 0x0000007b7a7b7221 */ /* 0x000fe40000010000 */
[----:B------:R-:W-:Y:S02]  /*10ae0*/  FADD.FTZ R48, R48, R121 ;  /* 0x0000007930307221 */ /* 0x000fe40000010000 */
[----:B------:R-:W-:Y:S02]  /*10af0*/  FADD.FTZ R50, R50, R123 ;  /* 0x0000007b32327221 */ /* 0x000fe40000010000 */
[C---:B----4-:R-:W-:Y:S03]  /*10b00*/  HMMA.16816.F32.BF16 R8, R20.reuse, R32, R8 ;  /* 0x000000201408723c */ /* 0x050fe60000041808 */
[----:B------:R-:W-:Y:S01]  /*10b10*/  FADD.FTZ R49, R49, R48 ;  /* 0x0000003031317221 */ /* 0x000fe20000010000 */
[----:B------:R-:W-:Y:S03]  /*10b20*/  FADD.FTZ R50, R51, R50 ;  /* 0x0000003233327221 */ /* 0x000fe60000010000 */
[----:B------:R-:W-:Y:S01]  /*10b30*/  FADD.FTZ R0, R52, R49 ;  /* 0x0000003134007221 */ /* 0x000fe20000010000 */
[C---:B------:R-:W-:Y:S01]  /*10b40*/  HMMA.16816.F32.BF16 R68, R20.reuse, R34, R68 ;  /* 0x000000221444723c */ /* 0x040fe20000041844 */
[----:B------:R-:W2:Y:S02]  /*10b50*/  LDSM.16.MT88.4 R32, [R197+0x12800] ;  /* 0x01280000c520783b */ /* 0x000ea40000004200 */
[----:B------:R-:W-:Y:S04]  /*10b60*/  FADD.FTZ R0, R53, R0 ;  /* 0x0000000035007221 */ /* 0x000fe80000010000 */
[----:B------:R-:W-:Y:S01]  /*10b70*/  FADD.FTZ R7, R55, R0 ;  /* 0x0000000037077221 */ /* 0x000fe20000010000 */
[C---:B------:R-:W-:Y:S03]  /*10b80*/  HMMA.16816.F32.BF16 R72, R20.reuse, R44, R72 ;  /* 0x0000002c1448723c */ /* 0x040fe60000041848 */
[----:B------:R-:W-:Y:S05]  /*10b90*/  FADD.FTZ R7, R56, R7 ;  /* 0x0000000738077221 */ /* 0x000fea0000010000 */
[C---:B------:R-:W-:Y:S01]  /*10ba0*/  HMMA.16816.F32.BF16 R76, R20.reuse, R46, R76 ;  /* 0x0000002e144c723c */ /* 0x040fe2000004184c */
[----:B------:R-:W-:Y:S07]  /*10bb0*/  LDSM.16.MT88.4 R44, [R196+0xf000] ;  /* 0x00f00000c42c783b */ /* 0x000fee0000004200 */
[C---:B-1----:R-:W-:Y:S08]  /*10bc0*/  HMMA.16816.F32.BF16 R80, R20.reuse, R24, R80 ;  /* 0x000000181450723c */ /* 0x042ff00000041850 */
        /* <DEDUP_REMOVED lines=16> */
[----:B------:R-:W-:Y:S02]  /*10cd0*/  LDSM.16.MT88.4 R40, [R203+0x7000] ;  /* 0x00700000cb28783b */ /* 0x000fe40000004200 */
[----:B------:R-:W-:Y:S02]  /*10ce0*/  F2FP.BF16.F32.PACK_AB R20, R53, R52 ;  /* 0x000000343514723e */ /* 0x000fe400000010ff */
[----:B------:R-:W-:Y:S01]  /*10cf0*/  F2FP.BF16.F32.PACK_AB R21, R54, R175 ;  /* 0x000000af3615723e */ /* 0x000fe200000010ff */
[----:B------:R-:W-:Y:S01]  /*10d00*/  FADD.FTZ R175, R175, R50 ;  /* 0x00000032afaf7221 */ /* 0x000fe20000010000 */
[----:B------:R-:W-:Y:S02]  /*10d10*/  F2FP.BF16.F32.PACK_AB R22, R56, R55 ;  /* 0x000000373816723e */ /* 0x000fe400000010ff */
[----:B------:R-:W-:Y:S01]  /*10d20*/  F2FP.BF16.F32.PACK_AB R23, R58, R57 ;  /* 0x000000393a17723e */ /* 0x000fe200000010ff */
[----:B------:R-:W-:Y:S04]  /*10d30*/  FADD.FTZ R54, R54, R175 ;  /* 0x000000af36367221 */ /* 0x000fe80000010000 */
[----:B------:R-:W-:Y:S02]  /*10d40*/  FADD.FTZ R57, R57, R54 ;  /* 0x0000003639397221 */ /* 0x000fe40000010000 */
[C---:B---3--:R-:W-:Y:S03]  /*10d50*/  HMMA.16816.F32.BF16 R8, R20.reuse, R28, R8 ;  /* 0x0000001c1408723c */ /* 0x048fe60000041808 */
[----:B------:R-:W-:Y:S05]  /*10d60*/  FADD.FTZ R58, R58, R57 ;  /* 0x000000393a3a7221 */ /* 0x000fea0000010000 */
[C---:B------:R-:W-:Y:S01]  /*10d70*/  HMMA.16816.F32.BF16 R68, R20.reuse, R30, R68 ;  /* 0x0000001e1444723c */ /* 0x040fe20000041844 */
[----:B------:R-:W3:Y:S07]  /*10d80*/  LDSM.16.MT88.4 R28, [R197+0x13000] ;  /* 0x01300000c51c783b */ /* 0x000eee0000004200 */
[C---:B------:R-:W-:Y:S03]  /*10d90*/  HMMA.16816.F32.BF16 R72, R20.reuse, R44, R72 ;  /* 0x0000002c1448723c */ /* 0x040fe60000041848 */
[--C-:B------:R-:W-:Y:S01]  /*10da0*/  FFMA.FTZ R44, R60, UR4, -R158.reuse ;  /* 0x000000043c2c7c23 */ /* 0x100fe2000801089e */
[--C-:B------:R-:W-:Y:S01]  /*10db0*/  FFMA.FTZ R45, R61, UR4, -R158.reuse ;  /* 0x000000043d2d7c23 */ /* 0x100fe2000801089e */
[----:B------:R-:W-:Y:S01]  /*10dc0*/  FFMA.FTZ R158, R65, UR4, -R158 ;  /* 0x00000004419e7c23 */ /* 0x000fe2000801089e */
[--C-:B------:R-:W-:Y:S02]  /*10dd0*/  FFMA.FTZ R60, R66, UR4, -R156.reuse ;  /* 0x00000004423c7c23 */ /* 0x100fe4000801089c */
[C---:B------:R-:W-:Y:S01]  /*10de0*/  HMMA.16816.F32.BF16 R76, R20.reuse, R46, R76 ;  /* 0x0000002e144c723c */ /* 0x040fe2000004184c */
[----:B------:R-:W4:Y:S02]  /*10df0*/  MUFU.EX2 R44, R44 ;  /* 0x0000002c002c7308 */ /* 0x000f240000000800 */
[--C-:B------:R-:W-:Y:S01]  /*10e00*/  FFMA.FTZ R47, R62, UR4, -R156.reuse ;  /* 0x000000043e2f7c23 */ /* 0x100fe2000801089c */
[--C-:B------:R-:W-:Y:S01]  /*10e10*/  FFMA.FTZ R46, R63, UR4, -R156.reuse ;  /* 0x000000043f2e7c23 */ /* 0x100fe2000801089c */
[----:B------:R-:W-:Y:S03]  /*10e20*/  FFMA.FTZ R156, R67, UR4, -R156 ;  /* 0x00000004439c7c23 */ /* 0x000fe6000801089c */
[C---:B--2---:R-:W-:Y:S03]  /*10e30*/  HMMA.16816.F32.BF16 R80, R20.reuse, R32, R80 ;  /* 0x000000201450723c */ /* 0x044fe60000041850 */
[----:B------:R-:W2:Y:S05]  /*10e40*/  MUFU.EX2 R45, R45 ;  /* 0x0000002d002d7308 */ /* 0x000eaa0000000800 */
[C---:B------:R-:W-:Y:S01]  /*10e50*/  HMMA.16816.F32.BF16 R84, R20.reuse, R34, R84 ;  /* 0x000000221454723c */ /* 0x040fe20000041854 */
[----:B------:R-:W5:Y:S04]  /*10e60*/  LDSM.16.MT88.4 R32, [R196+0x13000] ;  /* 0x01300000c420783b */ /* 0x000f680000004200 */
[----:B------:R-:W-:Y:S01]  /*10e70*/  MUFU.EX2 R47, R47 ;  /* 0x0000002f002f7308 */ /* 0x000fe20000000800 */
[----:B----4-:R-:W-:Y:S02]  /*10e80*/  FADD.FTZ R0, R44, R7 ;  /* 0x000000072c007221 */ /* 0x010fe40000010000 */
[C---:B-1----:R-:W-:Y:S07]  /*10e90*/  HMMA.16816.F32.BF16 R88, R20.reuse, R24, R88 ;  /* 0x000000181458723c */ /* 0x042fee0000041858 */
[----:B------:R-:W1:Y:S01]  /*10ea0*/  MUFU.EX2 R46, R46 ;  /* 0x0000002e002e7308 */ /* 0x000e620000000800 */
[C---:B--2---:R-:W-:Y:S01]  /*10eb0*/  FADD.FTZ R0, R45.reuse, R0 ;  /* 0x000000002d007221 */ /* 0x044fe20000010000 */
[C---:B------:R-:W-:Y:S01]  /*10ec0*/  HMMA.16816.F32.BF16 R92, R20.reuse, R26, R92 ;  /* 0x0000001a145c723c */ /* 0x040fe2000004185c */
[----:B------:R-:W2:Y:S07]  /*10ed0*/  LDSM.16.MT88.4 R24, [R197+0xf800] ;  /* 0x00f80000c518783b */ /* 0x000eae0000004200 */
[----:B------:R-:W4:Y:S01]  /*10ee0*/  MUFU.EX2 R158, R158 ;  /* 0x0000009e009e7308 */ /* 0x000f220000000800 */
[C---:B---3--:R-:W-:Y:S09]  /*10ef0*/  HMMA.16816.F32.BF16 R96, R20.reuse, R28, R96 ;  /* 0x0000001c1460723c */ /* 0x048ff20000041860 */
[----:B------:R-:W-:Y:S01]  /*10f00*/  MUFU.EX2 R60, R60 ;  /* 0x0000003c003c7308 */ /* 0x000fe20000000800 */
[C---:B------:R-:W-:Y:S01]  /*10f10*/  HMMA.16816.F32.BF16 R100, R20.reuse, R30, R100 ;  /* 0x0000001e1464723c */ /* 0x040fe20000041864 */
[----:B------:R-:W3:Y:S08]  /*10f20*/  LDSM.16.MT88.4 R28, [R196+0xf800] ;  /* 0x00f80000c41c783b */ /* 0x000ef00000004200 */
[----:B------:R-:W2:Y:S01]  /*10f30*/  MUFU.EX2 R61, R156 ;  /* 0x0000009c003d7308 */ /* 0x000ea20000000800 */
[C---:B-----5:R-:W-:Y:S08]  /*10f40*/  HMMA.16816.F32.BF16 R104, R20.reuse, R32, R104 ;  /* 0x000000201468723c */ /* 0x060ff00000041868 */
[C---:B------:R-:W-:Y:S01]  /*10f50*/  HMMA.16816.F32.BF16 R108, R20.reuse, R34, R108 ;  /* 0x00000022146c723c */ /* 0x040fe2000004186c */
[----:B------:R-:W5:Y:S07]  /*10f60*/  LDSM.16.MT88.4 R32, [R6+0x3800] ;  /* 0x003800000620783b */ /* 0x000f6e0000004200 */
[C---:B------:R-:W-:Y:S08]  /*10f70*/  HMMA.16816.F32.BF16 R12, R20.reuse, R36, R12 ;  /* 0x00000024140c723c */ /* 0x040ff0000004180c */
[C---:B------:R-:W-:Y:S08]  /*10f80*/  HMMA.16816.F32.BF16 R112, R20.reuse, R38, R112 ;  /* 0x000000261470723c */ /* 0x040ff00000041870 */
[C---:B------:R-:W-:Y:S08]  /*10f90*/  HMMA.16816.F32.BF16 R16, R20.reuse, R40, R16 ;  /* 0x000000281410723c */ /* 0x040ff00000041810 */
[----:B------:R-:W-:Y:S03]  /*10fa0*/  HMMA.16816.F32.BF16 R116, R20, R42, R116 ;  /* 0x0000002a1474723c */ /* 0x000fe60000041874 */
[----:B------:R-:W-:Y:S02]  /*10fb0*/  F2FP.BF16.F32.PACK_AB R20, R45, R44 ;  /* 0x0000002c2d14723e */ /* 0x000fe400000010ff */
[----:B-1----:R-:W-:Y:S01]  /*10fc0*/  F2FP.BF16.F32.PACK_AB R21, R46, R47 ;  /* 0x0000002f2e15723e */ /* 0x002fe200000010ff */
[----:B------:R-:W-:Y:S01]  /*10fd0*/  FADD.FTZ R47, R47, R58 ;  /* 0x0000003a2f2f7221 */ /* 0x000fe20000010000 */
[----:B----4-:R-:W-:Y:S01]  /*10fe0*/  F2FP.BF16.F32.PACK_AB R22, R158, R59 ;  /* 0x0000003b9e16723e */ /* 0x010fe200000010ff */
[----:B------:R-:W-:Y:S01]  /*10ff0*/  FADD.FTZ R59, R59, R0 ;  /* 0x000000003b3b7221 */ /* 0x000fe20000010000 */
[C---:B--2---:R-:W-:Y:S01]  /*11000*/  F2FP.BF16.F32.PACK_AB R23, R61.reuse, R60 ;  /* 0x0000003c3d17723e */ /* 0x044fe200000010ff */
[----:B------:R-:W-:Y:S01]  /*11010*/  FADD.FTZ R47, R46, R47 ;  /* 0x0000002f2e2f7221 */ /* 0x000fe20000010000 */
[----:B------:R-:W-:Y:S01]  /*11020*/  MOV R0, R3 ;  /* 0x0000000300007202 */ /* 0x000fe20000000f00 */
[----:B------:R-:W-:Y:S02]  /*11030*/  FADD.FTZ R223, R158, R59 ;  /* 0x0000003b9edf7221 */ /* 0x000fe40000010000 */
[----:B------:R-:W-:Y:S02]  /*11040*/  FADD.FTZ R60, R60, R47 ;  /* 0x0000002f3c3c7221 */ /* 0x000fe40000010000 */
[C---:B------:R-:W-:Y:S01]  /*11050*/  HMMA.16816.F32.BF16 R128, R20.reuse, R24, R8 ;  /* 0x000000181480723c */ /* 0x040fe20000041808 */
[----:B------:R-:W1:Y:S02]  /*11060*/  LDSM.16.MT88.4 R8, [R203+0x3800] ;  /* 0x00380000cb08783b */ /* 0x000e640000004200 */
[----:B------:R-:W-:Y:S05]  /*11070*/  FADD.FTZ R221, R61, R60 ;  /* 0x0000003c3ddd7221 */ /* 0x000fea0000010000 */
[C---:B------:R-:W-:Y:S01]  /*11080*/  HMMA.16816.F32.BF16 R68, R20.reuse, R26, R68 ;  /* 0x0000001a1444723c */ /* 0x040fe20000041844 */
[----:B------:R-:W2:Y:S07]  /*11090*/  LDSM.16.MT88.4 R24, [R197+0x13800] ;  /* 0x01380000c518783b */ /* 0x000eae0000004200 */
[C---:B---3--:R-:W-:Y:S08]  /*110a0*/  HMMA.16816.F32.BF16 R72, R20.reuse, R28, R72 ;  /* 0x0000001c1448723c */ /* 0x048ff00000041848 */
[C---:B------:R-:W-:Y:S01]  /*110b0*/  HMMA.16816.F32.BF16 R76, R20.reuse, R30, R76 ;  /* 0x0000001e144c723c */ /* 0x040fe2000004184c */
[----:B------:R-:W3:Y:S07]  /*110c0*/  LDSM.16.MT88.4 R28, [R196+0x13800] ;  /* 0x01380000c41c783b */ /* 0x000eee0000004200 */
[C---:B-----5:R-:W-:Y:S08]  /*110d0*/  HMMA.16816.F32.BF16 R80, R20.reuse, R32, R80 ;  /* 0x000000201450723c */ /* 0x060ff00000041850 */
[C---:B------:R-:W-:Y:S08]  /*110e0*/  HMMA.16816.F32.BF16 R84, R20.reuse, R34, R84 ;  /* 0x000000221454723c */ /* 0x040ff00000041854 */
[C---:B-1----:R-:W-:Y:S08]  /*110f0*/  HMMA.16816.F32.BF16 R88, R20.reuse, R8, R88 ;  /* 0x000000081458723c */ /* 0x042ff00000041858 */
[C---:B------:R-:W-:Y:S01]  /*11100*/  HMMA.16816.F32.BF16 R92, R20.reuse, R10, R92 ;  /* 0x0000000a145c723c */ /* 0x040fe2000004185c */
[----:B------:R-:W1:Y:S07]  /*11110*/  LDSM.16.MT88.4 R8, [R6+0x7800] ;  /* 0x007800000608783b */ /* 0x000e6e0000004200 */
[C---:B--2---:R-:W-:Y:S08]  /*11120*/  HMMA.16816.F32.BF16 R96, R20.reuse, R24, R96 ;  /* 0x000000181460723c */ /* 0x044ff00000041860 */
[C---:B------:R-:W-:Y:S01]  /*11130*/  HMMA.16816.F32.BF16 R100, R20.reuse, R26, R100 ;  /* 0x0000001a1464723c */ /* 0x040fe20000041864 */
[----:B------:R-:W2:Y:S07]  /*11140*/  LDSM.16.MT88.4 R24, [R203+0x7800] ;  /* 0x00780000cb18783b */ /* 0x000eae0000004200 */
[C---:B---3--:R-:W-:Y:S08]  /*11150*/  HMMA.16816.F32.BF16 R104, R20.reuse, R28, R104 ;  /* 0x0000001c1468723c */ /* 0x048ff00000041868 */
[C---:B------:R-:W-:Y:S08]  /*11160*/  HMMA.16816.F32.BF16 R108, R20.reuse, R30, R108 ;  /* 0x0000001e146c723c */ /* 0x040ff0000004186c */
[C---:B-1----:R-:W-:Y:S08]  /*11170*/  HMMA.16816.F32.BF16 R124, R20.reuse, R8, R12 ;  /* 0x00000008147c723c */ /* 0x042ff0000004180c */
[C---:B------:R-:W-:Y:S08]  /*11180*/  HMMA.16816.F32.BF16 R112, R20.reuse, R10, R112 ;  /* 0x0000000a1470723c */ /* 0x040ff00000041870 */
[C---:B--2---:R-:W-:Y:S08]  /*11190*/  HMMA.16816.F32.BF16 R120, R20.reuse, R24, R16 ;  /* 0x000000181478723c */ /* 0x044ff00000041810 */
[----:B------:R-:W-:Y:S01]  /*111a0*/  HMMA.16816.F32.BF16 R116, R20, R26, R116 ;  /* 0x0000001a1474723c */ /* 0x000fe20000041874 */
[----:B------:R-:W-:Y:S08]  /*111b0*/  @!UPT UIADD3 URZ, UPT, UPT, URZ, URZ, URZ ;  /* 0x000000fffffff290 */ /* 0x000ff0000fffe0ff */
[----:B------:R-:W-:Y:S11]  /*111c0*/  @P1 BRA `(.L_x_587) ;  /* 0xffffffb800641947 */ /* 0x000ff6000383ffff */
.L_x_583:
[----:B------:R-:W1:Y:S01]  /*111d0*/  SHFL.BFLY PT, R0, R221, 0x2, 0x1f ;  /* 0x0c401f00dd007f89 */ /* 0x000e6200000e0000 */
[C---:B------:R-:W-:Y:S01]  /*111e0*/  SHF.L.U32 R4, R201.reuse, 0x4, RZ ;  /* 0x00000004c9047819 */ /* 0x040fe200000006ff */
[----:B------:R-:W2:Y:S01]  /*111f0*/  S2UR UR6, SR_CTAID.X ;  /* 0x00000000000679c3 */ /* 0x000ea20000002500 */
[C---:B------:R-:W-:Y:S01]  /*11200*/  LOP3.LUT P3, RZ, R201.reuse, 0x8, RZ, 0xc0, !PT ;  /* 0x00000008c9ff7812 */ /* 0x040fe2000786c0ff */
[----:B------:R-:W3:Y:S01]  /*11210*/  SHFL.BFLY PT, R8, R223, 0x2, 0x1f ;  /* 0x0c401f00df087f89 */ /* 0x000ee200000e0000 */
[----:B------:R-:W-:Y:S01]  /*11220*/  LOP3.LUT R4, R4, 0x1c0, RZ, 0xc0, !PT ;  /* 0x000001c004047812 */ /* 0x000fe200078ec0ff */
[----:B------:R-:W-:Y:S01]  /*11230*/  BSSY.RECONVERGENT B0, `(.L_x_588) ;  /* 0x00000cf000007945 */ /* 0x000fe20003800200 */
[----:B------:R-:W-:Y:S01]  /*11240*/  LOP3.LUT P5, RZ, R201, 0x3, RZ, 0xc0, !PT ;  /* 0x00000003c9ff7812 */ /* 0x000fe200078ac0ff */
[----:B------:R-:W4:Y:S01]  /*11250*/  S2R R25, SR_CTAID.Z ;  /* 0x0000000000197919 */ /* 0x000f220000002700 */
[----:B-1----:R-:W-:Y:S01]  /*11260*/  FADD.FTZ R9, R0, R221 ;  /* 0x000000dd00097221 */ /* 0x002fe20000010000 */
[----:B--2---:R-:W-:Y:S01]  /*11270*/  USHF.L.U32 UR6, UR6, 0x6, URZ ;  /* 0x0000000606067899 */ /* 0x004fe200080006ff */
[----:B---3--:R-:W-:-:S03]  /*11280*/  FADD.FTZ R8, R8, R223 ;  /* 0x000000df08087221 */ /* 0x008fc60000010000 */
[----:B------:R-:W1:Y:S04]  /*11290*/  SHFL.BFLY PT, R0, R9, 0x1, 0x1f ;  /* 0x0c201f0009007f89 */ /* 0x000e6800000e0000 */
[----:B------:R-:W2:Y:S01]  /*112a0*/  SHFL.BFLY PT, R5, R8, 0x1, 0x1f ;  /* 0x0c201f0008057f89 */ /* 0x000ea200000e0000 */
[----:B-1----:R-:W-:Y:S01]  /*112b0*/  FADD.FTZ R0, R9, R0 ;  /* 0x0000000009007221 */ /* 0x002fe20000010000 */
[----:B--2---:R-:W-:-:S03]  /*112c0*/  FADD.FTZ R2, R8, R5 ;  /* 0x0000000508027221 */ /* 0x004fc60000010000 */
[----:B------:R-:W1:Y:S01]  /*112d0*/  MUFU.RCP R6, R0 ;  /* 0x0000000000067308 */ /* 0x000e620000001000 */
[----:B------:R-:W-:Y:S01]  /*112e0*/  SHF.L.U32 R5, R201, 0x1, RZ ;  /* 0x00000001c9057819 */ /* 0x000fe200000006ff */
[----:B------:R-:W2:Y:S01]  /*112f0*/  LDC.U8 R8, c[0x0][0x548] ;  /* 0x00015200ff087b82 */ /* 0x000ea20000000000 */
[----:B------:R-:W-:Y:S02]  /*11300*/  FSETP.NE.FTZ.AND P1, PT, R0, RZ, PT ;  /* 0x000000ff0000720b */ /* 0x000fe40003f35000 */
[--C-:B------:R-:W-:Y:S02]  /*11310*/  LOP3.LUT R202, R202, 0x6, R5.reuse, 0xf8, !PT ;  /* 0x00000006caca7812 */ /* 0x100fe400078ef805 */
[----:B------:R-:W-:Y:S01]  /*11320*/  LOP3.LUT R5, R4, 0x38, R5, 0xf8, !PT ;  /* 0x0000003804057812 */ /* 0x000fe200078ef805 */
[----:B------:R-:W3:Y:S01]  /*11330*/  MUFU.RCP R7, R2 ;  /* 0x0000000200077308 */ /* 0x000ee20000001000 */
[----:B------:R-:W-:Y:S02]  /*11340*/  MOV R4, 0x10 ;  /* 0x0000001000047802 */ /* 0x000fe40000000f00 */
[----:B------:R-:W-:-:S02]  /*11350*/  FSETP.NE.FTZ.AND P2, PT, R2, RZ, PT ;  /* 0x000000ff0200720b */ /* 0x000fc40003f55000 */
[----:B------:R-:W-:Y:S02]  /*11360*/  SEL R4, R4, 0xfffffff0, !P0 ;  /* 0xfffffff004047807 */ /* 0x000fe40004000000 */
[----:B------:R-:W-:Y:S01]  /*11370*/  LOP3.LUT P0, RZ, R201, 0x10, RZ, 0xc0, !PT ;  /* 0x00000010c9ff7812 */ /* 0x000fe2000780c0ff */
[----:B------:R-:W5:Y:S01]  /*11380*/  @P1 LDC R18, c[0x0][0x458] ;  /* 0x00011600ff121b82 */ /* 0x000f620000000800 */
[----:B-1----:R-:W-:Y:S01]  /*11390*/  FSEL R6, R6, 1, P1 ;  /* 0x3f80000006067808 */ /* 0x002fe20000800000 */
[----:B------:R-:W1:Y:S01]  /*113a0*/  @P1 MUFU.LG2 R0, R0 ;  /* 0x0000000000001308 */ /* 0x000e620000000c00 */
[----:B------:R-:W-:-:S03]  /*113b0*/  LOP3.LUT R5, R202, R5, RZ, 0xfc, !PT ;  /* 0x00000005ca057212 */ /* 0x000fc600078efcff */
[C---:B------:R-:W-:Y:S01]  /*113c0*/  FMUL.FTZ R130, R6.reuse, R130 ;  /* 0x0000008206827220 */ /* 0x040fe20000410000 */
[C---:B------:R-:W-:Y:S01]  /*113d0*/  FMUL.FTZ R131, R6.reuse, R131 ;  /* 0x0000008306837220 */ /* 0x040fe20000410000 */
[C---:B------:R-:W-:Y:S01]  /*113e0*/  FMUL.FTZ R70, R6.reuse, R70 ;  /* 0x0000004606467220 */ /* 0x040fe20000410000 */
[----:B---3--:R-:W-:Y:S01]  /*113f0*/  FSEL R7, R7, 1, P2 ;  /* 0x3f80000007077808 */ /* 0x008fe20001000000 */
[C---:B------:R-:W-:Y:S01]  /*11400*/  FMUL.FTZ R71, R6.reuse, R71 ;  /* 0x0000004706477220 */ /* 0x040fe20000410000 */
        /* <DEDUP_REMOVED lines=27> */
[----:B------:R-:W-:Y:S01]  /*115c0*/  FMUL.FTZ R119, R6, R119 ;  /* 0x0000007706777220 */ /* 0x000fe20000410000 */
[----:B------:R-:W-:Y:S01]  /*115d0*/  LEA R5, R5, UR5, 0x1 ;  /* 0x0000000505057c11 */ /* 0x000fe2000f8e08ff */
[C---:B------:R-:W-:Y:S01]  /*115e0*/  FMUL.FTZ R128, R7.reuse, R128 ;  /* 0x0000008007807220 */ /* 0x040fe20000410000 */
[----:B------:R-:W-:Y:S01]  /*115f0*/  FMUL.FTZ R129, R7, R129 ;  /* 0x0000008107817220 */ /* 0x000fe20000410000 */
[----:B------:R-:W-:Y:S01]  /*11600*/  SEL R6, R199, 0xffffffe0, !P3 ;  /* 0xffffffe0c7067807 */ /* 0x000fe20005800000 */
[C---:B------:R-:W-:Y:S01]  /*11610*/  FMUL.FTZ R68, R7.reuse, R68 ;  /* 0x0000004407447220 */ /* 0x040fe20000410000 */
[C---:B------:R-:W-:Y:S01]  /*11620*/  FMUL.FTZ R69, R7.reuse, R69 ;  /* 0x0000004507457220 */ /* 0x040fe20000410000 */
[C---:B------:R-:W-:Y:S01]  /*11630*/  FMUL.FTZ R72, R7.reuse, R72 ;  /* 0x0000004807487220 */ /* 0x040fe20000410000 */
[C---:B------:R-:W-:Y:S01]  /*11640*/  FMUL.FTZ R73, R7.reuse, R73 ;  /* 0x0000004907497220 */ /* 0x040fe20000410000 */
[C---:B------:R-:W-:Y:S01]  /*11650*/  FMUL.FTZ R76, R7.reuse, R76 ;  /* 0x0000004c074c7220 */ /* 0x040fe20000410000 */
[----:B------:R-:W-:Y:S01]  /*11660*/  FMUL.FTZ R77, R7, R77 ;  /* 0x0000004d074d7220 */ /* 0x000fe20000410000 */
[----:B------:R-:W-:Y:S01]  /*11670*/  IADD3 R13, PT, PT, R5, 0x40, RZ ;  /* 0x00000040050d7810 */ /* 0x000fe20007ffe0ff */
[C---:B------:R-:W-:Y:S01]  /*11680*/  FMUL.FTZ R80, R7.reuse, R80 ;  /* 0x0000005007507220 */ /* 0x040fe20000410000 */
[C---:B------:R-:W-:Y:S01]  /*11690*/  FMUL.FTZ R81, R7.reuse, R81 ;  /* 0x0000005107517220 */ /* 0x040fe20000410000 */
[----:B------:R-:W-:Y:S01]  /*116a0*/  IADD3 R17, PT, PT, R6, R5, RZ ;  /* 0x0000000506117210 */ /* 0x000fe20007ffe0ff */
[----:B------:R-:W-:Y:S01]  /*116b0*/  FMUL.FTZ R84, R7, R84 ;  /* 0x0000005407547220 */ /* 0x000fe20000410000 */
[----:B------:R-:W-:Y:S01]  /*116c0*/  @P0 IADD3 R13, PT, PT, R5, -0x40, RZ ;  /* 0xffffffc0050d0810 */ /* 0x000fe20007ffe0ff */
[----:B------:R-:W-:Y:S01]  /*116d0*/  FMUL.FTZ R85, R7, R85 ;  /* 0x0000005507557220 */ /* 0x000fe20000410000 */
[----:B------:R-:W-:Y:S01]  /*116e0*/  F2FP.BF16.F32.PACK_AB R128, R129, R128 ;  /* 0x000000808180723e */ /* 0x000fe200000010ff */
[----:B------:R-:W-:Y:S01]  /*116f0*/  FMUL.FTZ R88, R7, R88 ;  /* 0x0000005807587220 */ /* 0x000fe20000410000 */
[----:B------:R-:W-:Y:S01]  /*11700*/  F2FP.BF16.F32.PACK_AB R130, R131, R130 ;  /* 0x000000828382723e */ /* 0x000fe200000010ff */
[----:B------:R-:W-:Y:S01]  /*11710*/  FMUL.FTZ R89, R7, R89 ;  /* 0x0000005907597220 */ /* 0x000fe20000410000 */
[----:B------:R-:W-:Y:S01]  /*11720*/  F2FP.BF16.F32.PACK_AB R68, R69, R68 ;  /* 0x000000444544723e */ /* 0x000fe200000010ff */
[----:B------:R-:W-:Y:S01]  /*11730*/  FMUL.FTZ R92, R7, R92 ;  /* 0x0000005c075c7220 */ /* 0x000fe20000410000 */
[----:B------:R-:W-:Y:S01]  /*11740*/  F2FP.BF16.F32.PACK_AB R70, R71, R70 ;  /* 0x000000464746723e */ /* 0x000fe200000010ff */
[C---:B------:R-:W-:Y:S01]  /*11750*/  FMUL.FTZ R93, R7.reuse, R93 ;  /* 0x0000005d075d7220 */ /* 0x040fe20000410000 */
[C---:B------:R-:W-:Y:S01]  /*11760*/  IADD3 R9, PT, PT, R4.reuse, R5, RZ ;  /* 0x0000000504097210 */ /* 0x040fe20007ffe0ff */
        /* <DEDUP_REMOVED lines=9> */
[----:B------:R-:W-:Y:S01]  /*11800*/  IADD3 R15, PT, PT, R4, R17, RZ ;  /* 0x00000011040f7210 */ /* 0x000fe20007ffe0ff */
[----:B------:R-:W-:Y:S01]  /*11810*/  FMUL.FTZ R105, R7, R105 ;  /* 0x0000006907697220 */ /* 0x000fe20000410000 */
[----:B------:R-:W-:Y:S01]  /*11820*/  IADD3 R21, PT, PT, R6, R13, RZ ;  /* 0x0000000d06157210 */ /* 0x000fe20007ffe0ff */
[----:B------:R-:W-:Y:S01]  /*11830*/  STS [R5], R128 ;  /* 0x0000008005007388 */ /* 0x000fe20000000800 */
[----:B------:R-:W-:Y:S01]  /*11840*/  F2FP.BF16.F32.PACK_AB R80, R81, R80 ;  /* 0x000000505150723e */ /* 0x000fe200000010ff */
[----:B------:R-:W-:Y:S01]  /*11850*/  FMUL.FTZ R108, R7, R108 ;  /* 0x0000006c076c7220 */ /* 0x000fe20000410000 */
[----:B------:R-:W-:Y:S01]  /*11860*/  F2FP.BF16.F32.PACK_AB R82, R83, R82 ;  /* 0x000000525352723e */ /* 0x000fe200000010ff */
[----:B------:R-:W-:Y:S01]  /*11870*/  STS [R5+0x400], R130 ;  /* 0x0004008205007388 */ /* 0x000fe20000000800 */
[----:B------:R-:W-:Y:S01]  /*11880*/  F2FP.BF16.F32.PACK_AB R84, R85, R84 ;  /* 0x000000545554723e */ /* 0x000fe200000010ff */
[----:B------:R-:W-:Y:S01]  /*11890*/  FMUL.FTZ R109, R7, R109 ;  /* 0x0000006d076d7220 */ /* 0x000fe20000410000 */
[----:B------:R-:W-:Y:S01]  /*118a0*/  F2FP.BF16.F32.PACK_AB R86, R87, R86 ;  /* 0x000000565756723e */ /* 0x000fe200000010ff */
[----:B------:R-:W-:Y:S01]  /*118b0*/  STS [R9], R68 ;  /* 0x0000004409007388 */ /* 0x000fe20000000800 */
[C---:B------:R-:W-:Y:S01]  /*118c0*/  IADD3 R19, PT, PT, R4.reuse, R13, RZ ;  /* 0x0000000d04137210 */ /* 0x040fe20007ffe0ff */
[----:B------:R-:W-:Y:S01]  /*118d0*/  FMUL.FTZ R124, R7, R124 ;  /* 0x0000007c077c7220 */ /* 0x000fe20000410000 */
[----:B------:R-:W-:Y:S01]  /*118e0*/  F2FP.BF16.F32.PACK_AB R88, R89, R88 ;  /* 0x000000585958723e */ /* 0x000fe200000010ff */
[----:B------:R-:W-:Y:S01]  /*118f0*/  STS [R9+0x400], R70 ;  /* 0x0004004609007388 */ /* 0x000fe20000000800 */
[----:B------:R-:W-:Y:S01]  /*11900*/  F2FP.BF16.F32.PACK_AB R90, R91, R90 ;  /* 0x0000005a5b5a723e */ /* 0x000fe200000010ff */
[----:B------:R-:W-:Y:S01]  /*11910*/  FMUL.FTZ R125, R7, R125 ;  /* 0x0000007d077d7220 */ /* 0x000fe20000410000 */
[----:B------:R-:W-:Y:S01]  /*11920*/  F2FP.BF16.F32.PACK_AB R92, R93, R92 ;  /* 0x0000005c5d5c723e */ /* 0x000fe200000010ff */
[----:B------:R-:W-:Y:S01]  /*11930*/  STS [R17], R72 ;  /* 0x0000004811007388 */ /* 0x000fe20000000800 */
[----:B------:R-:W-:Y:S01]  /*11940*/  F2FP.BF16.F32.PACK_AB R94, R95, R94 ;  /* 0x0000005e5f5e723e */ /* 0x000fe200000010ff */
[C---:B------:R-:W-:Y:S01]  /*11950*/  FMUL.FTZ R112, R7.reuse, R112 ;  /* 0x0000007007707220 */ /* 0x040fe20000410000 */
[----:B------:R-:W-:Y:S01]  /*11960*/  IADD3 R23, PT, PT, R4, R21, RZ ;  /* 0x0000001504177210 */ /* 0x000fe20007ffe0ff */
[----:B------:R-:W-:Y:S01]  /*11970*/  STS [R17+0x400], R74 ;  /* 0x0004004a11007388 */ /* 0x000fe20000000800 */
[----:B------:R-:W-:Y:S01]  /*11980*/  FMUL.FTZ R113, R7, R113 ;  /* 0x0000007107717220 */ /* 0x000fe20000410000 */
[----:B------:R-:W-:Y:S01]  /*11990*/  F2FP.BF16.F32.PACK_AB R96, R97, R96 ;  /* 0x000000606160723e */ /* 0x000fe200000010ff */
[----:B------:R-:W-:Y:S01]  /*119a0*/  FMUL.FTZ R120, R7, R120 ;  /* 0x0000007807787220 */ /* 0x000fe20000410000 */
[----:B------:R-:W-:Y:S01]  /*119b0*/  F2FP.BF16.F32.PACK_AB R98, R99, R98 ;  /* 0x000000626362723e */ /* 0x000fe200000010ff */
[----:B------:R-:W-:Y:S01]  /*119c0*/  STS [R15], R76 ;  /* 0x0000004c0f007388 */ /* 0x000fe20000000800 */
[C---:B------:R-:W-:Y:S01]  /*119d0*/  FMUL.FTZ R121, R7.reuse, R121 ;  /* 0x0000007907797220 */ /* 0x040fe20000410000 */
        /* <DEDUP_REMOVED lines=8> */
[----:B------:R-:W3:Y:S01]  /*11a60*/  @P2 MUFU.LG2 R2, R2 ;  /* 0x0000000200022308 */ /* 0x000ee20000000c00 */
[----:B------:R-:W-:Y:S01]  /*11a70*/  F2FP.BF16.F32.PACK_AB R108, R109, R108 ;  /* 0x0000006c6d6c723e */ /* 0x000fe200000010ff */
[----:B------:R-:W-:Y:S01]  /*11a80*/  STS [R13+0x400], R82 ;  /* 0x000400520d007388 */ /* 0x000fe20000000800 */
[----:B------:R-:W-:Y:S01]  /*11a90*/  F2FP.BF16.F32.PACK_AB R110, R111, R110 ;  /* 0x0000006e6f6e723e */ /* 0x000fe200000010ff */
[----:B-1----:R-:W-:Y:S01]  /*11aa0*/  @P1 FMUL.FTZ R0, R0, 0.69314718246459960938 ;  /* 0x3f31721800001820 */ /* 0x002fe20000410000 */
[----:B------:R-:W-:Y:S01]  /*11ab0*/  F2FP.BF16.F32.PACK_AB R124, R125, R124 ;  /* 0x0000007c7d7c723e */ /* 0x000fe200000010ff */
[----:B------:R-:W-:Y:S01]  /*11ac0*/  STS [R19], R84 ;  /* 0x0000005413007388 */ /* 0x000fe20000000800 */
[----:B------:R-:W-:-:S02]  /*11ad0*/  F2FP.BF16.F32.PACK_AB R126, R127, R126 ;  /* 0x0000007e7f7e723e */ /* 0x000fc400000010ff */
[----:B------:R-:W-:Y:S01]  /*11ae0*/  F2FP.BF16.F32.PACK_AB R112, R113, R112 ;  /* 0x000000707170723e */ /* 0x000fe200000010ff */
[----:B------:R-:W-:Y:S01]  /*11af0*/  STS [R19+0x400], R86 ;  /* 0x0004005613007388 */ /* 0x000fe20000000800 */
[----:B------:R-:W-:Y:S02]  /*11b00*/  F2FP.BF16.F32.PACK_AB R114, R115, R114 ;  /* 0x000000727372723e */ /* 0x000fe400000010ff */
[----:B------:R-:W-:Y:S01]  /*11b10*/  F2FP.BF16.F32.PACK_AB R120, R121, R120 ;  /* 0x000000787978723e */ /* 0x000fe200000010ff */
[----:B------:R-:W-:Y:S01]  /*11b20*/  STS [R21], R88 ;  /* 0x0000005815007388 */ /* 0x000fe20000000800 */
[----:B------:R-:W-:Y:S02]  /*11b30*/  F2FP.BF16.F32.PACK_AB R122, R123, R122 ;  /* 0x0000007a7b7a723e */ /* 0x000fe400000010ff */
[----:B------:R-:W-:Y:S01]  /*11b40*/  F2FP.BF16.F32.PACK_AB R7, R7, R116 ;  /* 0x000000740707723e */ /* 0x000fe200000010ff */
[----:B------:R-:W-:Y:S01]  /*11b50*/  STS [R21+0x400], R90 ;  /* 0x0004005a15007388 */ /* 0x000fe20000000800 */
[----:B------:R-:W-:Y:S01]  /*11b60*/  F2FP.BF16.F32.PACK_AB R118, R119, R118 ;  /* 0x000000767776723e */ /* 0x000fe200000010ff */
[----:B---3--:R-:W-:Y:S01]  /*11b70*/  @P2 FMUL.FTZ R27, R2, 0.69314718246459960938 ;  /* 0x3f317218021b2820 */ /* 0x008fe20000410000 */
[----:B------:R-:W-:Y:S01]  /*11b80*/  ISETP.NE.AND P3, PT, R210, -0x1, PT ;  /* 0xffffffffd200780c */ /* 0x000fe20003f65270 */
[----:B------:R-:W-:Y:S01]  /*11b90*/  STS [R23], R92 ;  /* 0x0000005c17007388 */ /* 0x000fe20000000800 */
[----:B--2---:R-:W-:-:S03]  /*11ba0*/  ISETP.NE.AND P4, PT, R8, RZ, PT ;  /* 0x000000ff0800720c */ /* 0x004fc60003f85270 */
[----:B------:R-:W-:Y:S01]  /*11bb0*/  STS [R23+0x400], R94 ;  /* 0x0004005e17007388 */ /* 0x000fe20000000800 */
[----:B------:R-:W-:-:S03]  /*11bc0*/  ISETP.NE.OR P0, PT, R210, -0x1, !P4 ;  /* 0xffffffffd200780c */ /* 0x000fc60006705670 */
[----:B------:R-:W-:Y:S04]  /*11bd0*/  STS [R5+0x2000], R96 ;  /* 0x0020006005007388 */ /* 0x000fe80000000800 */
[----:B------:R1:W-:Y:S01]  /*11be0*/  STS [R5+0x2400], R98 ;  /* 0x0024006205007388 */ /* 0x0003e20000000800 */
[----:B------:R-:W2:Y:S03]  /*11bf0*/  @!P3 LDC.64 R10, c[0x0][0x400] ;  /* 0x00010000ff0abb82 */ /* 0x000ea60000000a00 */
[----:B------:R-:W-:Y:S04]  /*11c00*/  STS [R9+0x2000], R100 ;  /* 0x0020006409007388 */ /* 0x000fe80000000800 */
[----:B------:R3:W-:Y:S01]  /*11c10*/  STS [R9+0x2400], R102 ;  /* 0x0024006609007388 */ /* 0x0007e20000000800 */
[----:B------:R-:W4:Y:S03]  /*11c20*/  @!P4 LDC R16, c[0x0][0x3e0] ;  /* 0x0000f800ff10cb82 */ /* 0x000f260000000800 */
[----:B------:R-:W-:Y:S04]  /*11c30*/  STS [R17+0x2000], R104 ;  /* 0x0020006811007388 */ /* 0x000fe80000000800 */
[----:B------:R5:W-:Y:S04]  /*11c40*/  STS [R17+0x2400], R106 ;  /* 0x0024006a11007388 */ /* 0x000be80000000800 */
[----:B------:R-:W-:Y:S04]  /*11c50*/  STS [R15+0x2000], R108 ;  /* 0x0020006c0f007388 */ /* 0x000fe80000000800 */
[----:B------:R-:W-:Y:S01]  /*11c60*/  STS [R15+0x2400], R110 ;  /* 0x0024006e0f007388 */ /* 0x000fe20000000800 */
[----:B-1----:R-:W1:Y:S03]  /*11c70*/  @P3 LDC.64 R4, c[0x0][0x408] ;  /* 0x00010200ff043b82 */ /* 0x002e660000000a00 */
[----:B------:R-:W-:Y:S04]  /*11c80*/  STS [R13+0x2000], R124 ;  /* 0x0020007c0d007388 */ /* 0x000fe80000000800 */
[----:B------:R-:W-:Y:S01]  /*11c90*/  STS [R13+0x2400], R126 ;  /* 0x0024007e0d007388 */ /* 0x000fe20000000800 */
[----:B---3--:R-:W3:Y:S03]  /*11ca0*/  LDC.64 R8, c[0x0][0x408] ;  /* 0x00010200ff087b82 */ /* 0x008ee60000000a00 */
[----:B------:R-:W-:Y:S04]  /*11cb0*/  STS [R19+0x2000], R112 ;  /* 0x0020007013007388 */ /* 0x000fe80000000800 */
[----:B------:R2:W-:Y:S01]  /*11cc0*/  STS [R19+0x2400], R114 ;  /* 0x0024007213007388 */ /* 0x0005e20000000800 */
[----:B-----5:R-:W5:Y:S03]  /*11cd0*/  LDC R17, c[0x0][0x434] ;  /* 0x00010d00ff117b82 */ /* 0x020f660000000800 */
[----:B------:R-:W-:Y:S04]  /*11ce0*/  STS [R21+0x2000], R120 ;  /* 0x0020007815007388 */ /* 0x000fe80000000800 */
[----:B------:R-:W-:Y:S04]  /*11cf0*/  STS [R21+0x2400], R122 ;  /* 0x0024007a15007388 */ /* 0x000fe80000000800 */
[----:B------:R4:W-:Y:S04]  /*11d00*/  STS [R23+0x2000], R7 ;  /* 0x0020000717007388 */ /* 0x0009e80000000800 */
[----:B------:R1:W-:Y:S01]  /*11d10*/  STS [R23+0x2400], R118 ;  /* 0x0024007617007388 */ /* 0x0003e20000000800 */
[----:B------:R-:W-:Y:S08]  /*11d20*/  BAR.SYNC.DEFER_BLOCKING 0x0 ;  /* 0x0000000000007b1d */ /* 0x000ff00000010000 */
[----:B--2---:R-:W2:Y:S01]  /*11d30*/  @P2 LDC R19, c[0x0][0x458] ;  /* 0x00011600ff132b82 */ /* 0x004ea20000000800 */
[----:B------:R-:W3:Y:S07]  /*11d40*/  S2R R6, SR_CTAID.Y ;  /* 0x0000000000067919 */ /* 0x000eee0000002600 */
[----:B----4-:R-:W4:Y:S01]  /*11d50*/  @P4 LDC R7, c[0x0][0x454] ;  /* 0x00011500ff074b82 */ /* 0x010f220000000800 */
[----:B-1----:R-:W-:Y:S01]  /*11d60*/  @P3 IMAD.WIDE.U32 R22, R210, R4, RZ ;  /* 0x00000004d2163225 */ /* 0x002fe200078e00ff */
[----:B------:R-:W-:Y:S01]  /*11d70*/  MOV R4, 0x7f800000 ;  /* 0x7f80000000047802 */ /* 0x000fe20000000f00 */
[----:B------:R1:W1:Y:S02]  /*11d80*/  LDS.128 R12, [R219+0x1800] ;  /* 0x00180000db0c7984 */ /* 0x0002640000000c00 */
[----:B--2---:R-:W-:Y:S01]  /*11d90*/  @P2 FFMA.FTZ R4, R132, R19, R27 ;  /* 0x0000001384042223 */ /* 0x004fe2000001001b */
[----:B---3--:R-:W-:Y:S01]  /*11da0*/  @!P3 IMAD.WIDE.U32 R20, R6, R10, RZ ;  /* 0x0000000a0614b225 */ /* 0x008fe200078e00ff */
[----:B------:R-:W-:-:S03]  /*11db0*/  SHF.R.U32.HI R10, RZ, 0x2, R201 ;  /* 0x00000002ff0a7819 */ /* 0x000fc600000116c9 */
[----:B------:R-:W-:Y:S01]  /*11dc0*/  @!P3 IMAD R11, R6, R11, R21 ;  /* 0x0000000b060bb224 */ /* 0x000fe200078e0215 */
[----:B------:R-:W-:Y:S01]  /*11dd0*/  LOP3.LUT R21, R200, 0x30, RZ, 0xc0, !PT ;  /* 0x00000030c8157812 */ /* 0x000fe200078ec0ff */
[----:B------:R-:W-:Y:S01]  /*11de0*/  @P3 IMAD R11, R210, R5, R23 ;  /* 0x00000005d20b3224 */ /* 0x000fe200078e0217 */
[----:B------:R-:W-:Y:S01]  /*11df0*/  MOV R5, 0x7f800000 ;  /* 0x7f80000000057802 */ /* 0x000fe20000000f00 */
[C---:B------:R-:W-:Y:S01]  /*11e00*/  @!P4 IMAD R16, R6.reuse, R16, R25 ;  /* 0x000000100610c224 */ /* 0x040fe200078e0219 */
[----:B------:R-:W-:Y:S01]  /*11e10*/  LOP3.LUT R21, R21, 0x7, R10, 0xf8, !PT ;  /* 0x0000000715157812 */ /* 0x000fe200078ef80a */
[-C--:B-----5:R-:W-:Y:S02]  /*11e20*/  @!P0 IMAD R210, R6, R17.reuse, RZ ;  /* 0x0000001106d28224 */ /* 0x0a0fe400078e02ff */
[----:B------:R-:W-:Y:S01]  /*11e30*/  @P1 FFMA.FTZ R5, R3, R18, R0 ;  /* 0x0000001203051223 */ /* 0x000fe20000010000 */
[----:B------:R-:W-:Y:S02]  /*11e40*/  @!P4 IMAD R16, R16, R17, RZ ;  /* 0x000000111010c224 */ /* 0x000fe400078e02ff */
[----:B----4-:R-:W-:Y:S01]  /*11e50*/  @P4 IMAD R16, R25, R7, R210 ;  /* 0x0000000719104224 */ /* 0x010fe200078e02d2 */
[----:B-1----:R-:W-:Y:S06]  /*11e60*/  @P5 BRA `(.L_x_589) ;  /* 0x00000000002c5947 */ /* 0x002fec0003800000 */
[----:B------:R-:W1:Y:S01]  /*11e70*/  LDCU.64 UR4, c[0x0][0x420] ;  /* 0x00008400ff0477ac */ /* 0x000e620008000a00 */
[----:B------:R-:W-:Y:S01]  /*11e80*/  VIADD R16, R16, UR6 ;  /* 0x0000000610107c36 */ /* 0x000fe20008000000 */
[C---:B------:R-:W-:Y:S01]  /*11e90*/  ISETP.GE.AND P2, PT, R21.reuse, R204, PT ;  /* 0x000000cc1500720c */ /* 0x040fe20003f46270 */
[----:B------:R-:W-:-:S03]  /*11ea0*/  VIADD R3, R21, 0x8 ;  /* 0x0000000815037836 */ /* 0x000fc60000000000 */
[C---:B------:R-:W-:Y:S02]  /*11eb0*/  IADD3 R0, P0, PT, R16.reuse, R21, RZ ;  /* 0x0000001510007210 */ /* 0x040fe40007f1e0ff */
[----:B------:R-:W-:Y:S02]  /*11ec0*/  ISETP.GE.AND P1, PT, R3, R204, PT ;  /* 0x000000cc0300720c */ /* 0x000fe40003f26270 */
[----:B------:R-:W-:Y:S02]  /*11ed0*/  LEA.HI.X.SX32 R3, R16, RZ, 0x1, P0 ;  /* 0x000000ff10037211 */ /* 0x000fe400000f0eff */
[----:B-1----:R-:W-:-:S04]  /*11ee0*/  LEA R2, P0, R0, UR4, 0x2 ;  /* 0x0000000400027c11 */ /* 0x002fc8000f8010ff */
[----:B------:R-:W-:-:S05]  /*11ef0*/  LEA.HI.X R3, R0, UR5, R3, 0x2, P0 ;  /* 0x0000000500037c11 */ /* 0x000fca00080f1403 */
[----:B------:R1:W-:Y:S04]  /*11f00*/  @!P2 STG.E desc[UR16][R2.64], R4 ;  /* 0x000000040200a986 */ /* 0x0003e8000c101910 */
[----:B------:R1:W-:Y:S02]  /*11f10*/  @!P1 STG.E desc[UR16][R2.64+0x20], R5 ;  /* 0x0000200502009986 */ /* 0x0003e4000c101910 */
.L_x_589:
[----:B------:R-:W-:Y:S05]  /*11f20*/  BSYNC.RECONVERGENT B0 ;  /* 0x0000000000007941 */ /* 0x000fea0003800200 */
.L_x_588:
[----:B------:R-:W-:Y:S01]  /*11f30*/  IMAD.MOV.U32 R199, RZ, RZ, RZ ;  /* 0x000000ffffc77224 */ /* 0x000fe200078e00ff */
[----:B-1----:R-:W-:Y:S01]  /*11f40*/  SHF.R.U32.HI R3, RZ, 0x3, R201 ;  /* 0x00000003ff037819 */ /* 0x002fe200000116c9 */
[----:B------:R-:W-:Y:S01]  /*11f50*/  @P3 IMAD.MOV.U32 R20, RZ, RZ, R22 ;  /* 0x000000ffff143224 */ /* 0x000fe200078e0016 */
[----:B------:R1:W2:Y:S01]  /*11f60*/  LDS.128 R16, [R219] ;  /* 0x00000000db107984 */ /* 0x0002a20000000c00 */
[----:B------:R-:W-:Y:S01]  /*11f70*/  IMAD.WIDE.U32 R4, R8, UR6, R198 ;  /* 0x0000000608047c25 */ /* 0x000fe2000f8e00c6 */
[C---:B------:R-:W-:Y:S01]  /*11f80*/  IADD3 R7, PT, PT, R3.reuse, 0x10, RZ ;  /* 0x0000001003077810 */ /* 0x040fe20007ffe0ff */
[----:B------:R-:W3:Y:S01]  /*11f90*/  LDCU.64 UR4, c[0x0][0x410] ;  /* 0x00008200ff0477ac */ /* 0x000ee20008000a00 */
[----:B------:R-:W-:Y:S01]  /*11fa0*/  ISETP.GE.AND P3, PT, R3, R204, PT ;  /* 0x000000cc0300720c */ /* 0x000fe20003f66270 */
[----:B------:R-:W-:Y:S01]  /*11fb0*/  IMAD R0, R9, UR6, R5 ;  /* 0x0000000609007c24 */ /* 0x000fe2000f8e0205 */
[----:B------:R-:W-:Y:S01]  /*11fc0*/  IADD3 R20, P0, PT, R20, R4, RZ ;  /* 0x0000000414147210 */ /* 0x000fe20007f1e0ff */
[----:B------:R-:W-:Y:S01]  /*11fd0*/  VIADD R5, R3, 0x20 ;  /* 0x0000002003057836 */ /* 0x000fe20000000000 */
[----:B------:R-:W-:Y:S01]  /*11fe0*/  ISETP.GE.AND P2, PT, R7, R204, PT ;  /* 0x000000cc0700720c */ /* 0x000fe20003f46270 */
[----:B------:R-:W-:Y:S01]  /*11ff0*/  BSSY.RECONVERGENT B0, `(.L_x_590) ;  /* 0x0000014000007945 */ /* 0x000fe20003800200 */
[----:B------:R-:W-:Y:S01]  /*12000*/  IADD3.X R21, PT, PT, R11, R0, RZ, P0, !PT ;  /* 0x000000000b157210 */ /* 0x000fe200007fe4ff */
[----:B------:R-:W-:Y:S01]  /*12010*/  VIADD R11, R3, 0x30 ;  /* 0x00000030030b7836 */ /* 0x000fe20000000000 */
[----:B------:R-:W-:-:S02]  /*12020*/  ISETP.GE.AND P1, PT, R5, R204, PT ;  /* 0x000000cc0500720c */ /* 0x000fc40003f26270 */
[----:B------:R1:W4:Y:S02]  /*12030*/  LDS.128 R4, [R219+0x2000] ;  /* 0x00200000db047984 */ /* 0x0003240000000c00 */
[----:B------:R-:W-:Y:S01]  /*12040*/  ISETP.GE.AND P0, PT, R11, R204, PT ;  /* 0x000000cc0b00720c */ /* 0x000fe20003f06270 */
[----:B---3--:R-:W-:-:S04]  /*12050*/  IMAD.WIDE.U32 R10, R25, UR4, R20 ;  /* 0x00000004190a7c25 */ /* 0x008fc8000f8e0014 */
[----:B------:R-:W-:Y:S01]  /*12060*/  IMAD R23, R25, UR5, R11 ;  /* 0x0000000519177c24 */ /* 0x000fe2000f8e020b */
[----:B------:R-:W-:Y:S07]  /*12070*/  @P3 BRA `(.L_x_591) ;  /* 0x00000000002c3947 */ /* 0x000fee0003800000 */
[----:B------:R-:W3:Y:S01]  /*12080*/  LDCU UR6, c[0x0][0x440] ;  /* 0x00008800ff0677ac */ /* 0x000ee20008000800 */
[----:B------:R-:W-:Y:S01]  /*12090*/  IMAD.MOV.U32 R22, RZ, RZ, R10 ;  /* 0x000000ffff167224 */ /* 0x000fe200078e000a */
[----:B------:R-:W5:Y:S03]  /*120a0*/  LDCU.64 UR4, c[0x0][0x3f0] ;  /* 0x00007e00ff0477ac */ /* 0x000f660008000a00 */
[----:B------:R-:W-:-:S04]  /*120b0*/  IMAD.WIDE.U32 R24, R3, R8, R22 ;  /* 0x0000000803187225 */ /* 0x000fc800078e0016 */
[----:B------:R-:W-:Y:S01]  /*120c0*/  IMAD R0, R3, R9, R25 ;  /* 0x0000000903007224 */ /* 0x000fe200078e0219 */
[----:B---3--:R-:W-:Y:S02]  /*120d0*/  ISETP.GE.AND P4, PT, R198, UR6, PT ;  /* 0x00000006c6007c0c */ /* 0x008fe4000bf86270 */
[----:B------:R-:W-:Y:S02]  /*120e0*/  ISETP.GE.AND P3, PT, R218, UR6, PT ;  /* 0x00000006da007c0c */ /* 0x000fe4000bf66270 */
[----:B-----5:R-:W-:-:S04]  /*120f0*/  LEA R20, P5, R24, UR4, 0x1 ;  /* 0x0000000418147c11 */ /* 0x020fc8000f8a08ff */
[----:B------:R-:W-:-:S05]  /*12100*/  LEA.HI.X R21, R24, UR5, R0, 0x1, P5 ;  /* 0x0000000518157c11 */ /* 0x000fca000a8f0c00 */
[----:B--2---:R3:W-:Y:S04]  /*12110*/  @!P4 STG.E.128 desc[UR16][R20.64], R16 ;  /* 0x000000101400c986 */ /* 0x0047e8000c101d10 */
[----:B----4-:R3:W-:Y:S02]  /*12120*/  @!P3 STG.E.128 desc[UR16][R20.64+0x80], R4 ;  /* 0x000080041400b986 */ /* 0x0107e4000c101d10 */
.L_x_591:
[----:B------:R-:W-:Y:S05]  /*12130*/  BSYNC.RECONVERGENT B0 ;  /* 0x0000000000007941 */ /* 0x000fea0003800200 */
.L_x_590:
[----:B--23--:R2:W3:Y:S01]  /*12140*/  LDS.128 R16, [R219+0x800] ;  /* 0x00080000db107984 */ /* 0x00c4e20000000c00 */
[----:B------:R-:W-:Y:S03]  /*12150*/  BSSY.RECONVERGENT B0, `(.L_x_592) ;  /* 0x0000013000007945 */ /* 0x000fe60003800200 */
[----:B----4-:R2:W4:Y:S01]  /*12160*/  LDS.128 R4, [R219+0x2800] ;  /* 0x00280000db047984 */ /* 0x0105220000000c00 */
[----:B------:R-:W-:Y:S05]  /*12170*/  @P2 BRA `(.L_x_593) ;  /* 0x0000000000402947 */ /* 0x000fea0003800000 */
[----:B------:R-:W5:Y:S01]  /*12180*/  LDCU UR6, c[0x0][0x440] ;  /* 0x00008800ff0677ac */ /* 0x000f620008000800 */
[----:B------:R-:W-:Y:S01]  /*12190*/  IADD3 R21, P2, PT, R3, 0x10, RZ ;  /* 0x0000001003157810 */ /* 0x000fe20007f5e0ff */
[----:B------:R-:W-:Y:S01]  /*121a0*/  IMAD.MOV.U32 R24, RZ, RZ, R10 ;  /* 0x000000ffff187224 */ /* 0x000fe200078e000a */
[----:B------:R-:W1:Y:S03]  /*121b0*/  LDCU.64 UR4, c[0x0][0x3f0] ;  /* 0x00007e00ff0477ac */ /* 0x000e660008000a00 */
[----:B------:R-:W-:-:S04]  /*121c0*/  IMAD.X R25, RZ, RZ, RZ, P2 ;  /* 0x000000ffff197224 */ /* 0x000fc800010e06ff */
[----:B------:R-:W-:Y:S01]  /*121d0*/  IMAD R0, R25, R8, RZ ;  /* 0x0000000819007224 */ /* 0x000fe200078e02ff */
[----:B------:R-:W-:-:S03]  /*121e0*/  MOV R25, R23 ;  /* 0x0000001700197202 */ /* 0x000fc60000000f00 */
[C---:B------:R-:W-:Y:S02]  /*121f0*/  IMAD R0, R21.reuse, R9, R0 ;  /* 0x0000000915007224 */ /* 0x040fe400078e0200 */
[----:B------:R-:W-:Y:S01]  /*12200*/  IMAD.WIDE.U32 R24, R21, R8, R24 ;  /* 0x0000000815187225 */ /* 0x000fe200078e0018 */
[----:B-----5:R-:W-:Y:S02]  /*12210*/  ISETP.GE.AND P3, PT, R198, UR6, PT ;  /* 0x00000006c6007c0c */ /* 0x020fe4000bf66270 */
[----:B------:R-:W-:Y:S01]  /*12220*/  ISETP.GE.AND P2, PT, R218, UR6, PT ;  /* 0x00000006da007c0c */ /* 0x000fe2000bf46270 */
[----:B------:R-:W-:Y:S01]  /*12230*/  IMAD.IADD R0, R0, 0x1, R25 ;  /* 0x0000000100007824 */ /* 0x000fe200078e0219 */
[----:B-1----:R-:W-:-:S04]  /*12240*/  LEA R20, P4, R24, UR4, 0x1 ;  /* 0x0000000418147c11 */ /* 0x002fc8000f8808ff */
[----:B------:R-:W-:-:S05]  /*12250*/  LEA.HI.X R21, R24, UR5, R0, 0x1, P4 ;  /* 0x0000000518157c11 */ /* 0x000fca000a0f0c00 */
[----:B---3--:R1:W-:Y:S04]  /*12260*/  @!P3 STG.E.128 desc[UR16][R20.64], R16 ;  /* 0x000000101400b986 */ /* 0x0083e8000c101d10 */
[----:B----4-:R1:W-:Y:S02]  /*12270*/  @!P2 STG.E.128 desc[UR16][R20.64+0x80], R4 ;  /* 0x000080041400a986 */ /* 0x0103e4000c101d10 */
.L_x_593:
[----:B------:R-:W-:Y:S05]  /*12280*/  BSYNC.RECONVERGENT B0 ;  /* 0x0000000000007941 */ /* 0x000fea0003800200 */
.L_x_592:
[----:B-1-3--:R1:W3:Y:S01]  /*12290*/  LDS.128 R16, [R219+0x1000] ;  /* 0x00100000db107984 */ /* 0x00a2e20000000c00 */
[----:B------:R-:W-:Y:S03]  /*122a0*/  BSSY.RECONVERGENT B0, `(.L_x_594) ;  /* 0x0000013000007945 */ /* 0x000fe60003800200 */
[----:B----4-:R1:W4:Y:S01]  /*122b0*/  LDS.128 R4, [R219+0x3000] ;  /* 0x00300000db047984 */ /* 0x0103220000000c00 */
[----:B------:R-:W-:Y:S05]  /*122c0*/  @P1 BRA `(.L_x_595) ;  /* 0x0000000000401947 */ /* 0x000fea0003800000 */
[----:B------:R-:W5:Y:S01]  /*122d0*/  LDCU UR6, c[0x0][0x440] ;  /* 0x00008800ff0677ac */ /* 0x000f620008000800 */
[----:B------:R-:W-:Y:S01]  /*122e0*/  IADD3 R21, P1, PT, R3, 0x20, RZ ;  /* 0x0000002003157810 */ /* 0x000fe20007f3e0ff */
[----:B------:R-:W-:Y:S01]  /*122f0*/  IMAD.MOV.U32 R24, RZ, RZ, R10 ;  /* 0x000000ffff187224 */ /* 0x000fe200078e000a */
[----:B------:R-:W2:Y:S03]  /*12300*/  LDCU.64 UR4, c[0x0][0x3f0] ;  /* 0x00007e00ff0477ac */ /* 0x000ea60008000a00 */
        /* <DEDUP_REMOVED lines=8> */
[----:B--2---:R-:W-:-:S04]  /*12390*/  LEA R20, P3, R24, UR4, 0x1 ;  /* 0x0000000418147c11 */ /* 0x004fc8000f8608ff */
[----:B------:R-:W-:-:S05]  /*123a0*/  LEA.HI.X R21, R24, UR5, R0, 0x1, P3 ;  /* 0x0000000518157c11 */ /* 0x000fca00098f0c00 */
[----:B---3--:R2:W-:Y:S04]  /*123b0*/  @!P2 STG.E.128 desc[UR16][R20.64], R16 ;  /* 0x000000101400a986 */ /* 0x0085e8000c101d10 */
[----:B----4-:R2:W-:Y:S02]  /*123c0*/  @!P1 STG.E.128 desc[UR16][R20.64+0x80], R4 ;  /* 0x0000800414009986 */ /* 0x0105e4000c101d10 */
.L_x_595:
[----:B------:R-:W-:Y:S05]  /*123d0*/  BSYNC.RECONVERGENT B0 ;  /* 0x0000000000007941 */ /* 0x000fea0003800200 */
.L_x_594:
[----:B------:R-:W-:Y:S05]  /*123e0*/  @P0 EXIT ;  /* 0x000000000000094d */ /* 0x000fea0003800000 */
[----:B--2-4-:R2:W4:Y:S01]  /*123f0*/  LDS.128 R4, [R219+0x3800] ;  /* 0x00380000db047984 */ /* 0x0145220000000c00 */
[----:B------:R-:W5:Y:S01]  /*12400*/  LDCU UR6, c[0x0][0x440] ;  /* 0x00008800ff0677ac */ /* 0x000f620008000800 */
[----:B------:R-:W-:Y:S01]  /*12410*/  IADD3 R3, P0, PT, R3, 0x30, RZ ;  /* 0x0000003003037810 */ /* 0x000fe20007f1e0ff */
[----:B------:R-:W1:Y:S04]  /*12420*/  LDCU.64 UR4, c[0x0][0x3f0] ;  /* 0x00007e00ff0477ac */ /* 0x000e680008000a00 */
        /* <DEDUP_REMOVED lines=10> */
[----:B------:R2:W-:Y:S02]  /*124d0*/  @!P1 STG.E.128 desc[UR16][R2.64], R12 ;  /* 0x0000000c02009986 */ /* 0x0005e4000c101d10 */
[----:B------:R-:W-:Y:S05]  /*124e0*/  @P0 EXIT ;  /* 0x000000000000094d */ /* 0x000fea0003800000 */
[----:B----4-:R-:W-:Y:S01]  /*124f0*/  STG.E.128 desc[UR16][R2.64+0x80], R4 ;  /* 0x0000800402007986 */ /* 0x010fe2000c101d10 */
[----:B------:R-:W-:Y:S05]  /*12500*/  EXIT ;  /* 0x000000000000794d */ /* 0x000fea0003800000 */
.L_x_596:
        /* <DEDUP_REMOVED lines=15> */
.L_x_7194:


//--------------------- .text._ZN5flash24flash_fwd_splitkv_kernelI23Flash_fwd_kernel_traitsILi128ELi64ELi128ELi4ELb0ELb0EN7cutlass10bfloat16_tE19Flash_kernel_traitsILi128ELi64ELi128ELi4ES3_EELb1ELb0ELb0ELb0ELb0ELb1ELb0ELb0EEEvNS_16Flash_fwd_paramsE --------------------------
	.section	.text._ZN5flash24flash_fwd_splitkv_kernelI23Flash_fwd_kernel_traitsILi128ELi64ELi128ELi4ELb0ELb0EN7cutlass10bfloat16_tE19Flash_kernel_traitsILi128ELi64ELi128ELi4ES3_EELb1ELb0ELb0ELb0ELb0ELb1ELb0ELb0EEEvNS_16Flash_fwd_paramsE,"ax",@progbits
	.align	128
        .global         _ZN5flash24flash_fwd_splitkv_kernelI23Flash_fwd_kernel_traitsILi128ELi64ELi128ELi4ELb0ELb0EN7cutlass10bfloat16_tE19Flash_kernel_traitsILi128ELi64ELi128ELi4ES3_EELb1ELb0ELb0ELb0ELb0ELb1ELb0ELb0EEEvNS_16Flash_fwd_paramsE
        .type           _ZN5flash24flash_fwd_splitkv_kernelI23Flash_fwd_kernel_traitsILi128ELi64ELi128ELi4ELb0ELb0EN7cutlass10bfloat16_tE19Flash_kernel_traitsILi128ELi64ELi128ELi4ES3_EELb1ELb0ELb0ELb0ELb0ELb1ELb0ELb0EEEvNS_16Flash_fwd_paramsE,@function
        .size           _ZN5flash24flash_fwd_splitkv_kernelI23Flash_fwd_kernel_traitsILi128ELi64ELi128ELi4ELb0ELb0EN7cutlass10bfloat16_tE19Flash_kernel_traitsILi128ELi64ELi128ELi4ES3_EELb1ELb0ELb0ELb0ELb0ELb1ELb0ELb0EEEvNS_16Flash_fwd_paramsE,(.L_x_7195 - _ZN5flash24flash_fwd_splitkv_kernelI23Flash_fwd_kernel_traitsILi128ELi64ELi128ELi4ELb0ELb0EN7cutlass10bfloat16_tE19Flash_kernel_traitsILi128ELi64ELi128ELi4ES3_EELb1ELb0ELb0ELb0ELb0ELb1ELb0ELb0EEEvNS_16Flash_fwd_paramsE)
        .other          _ZN5flash24flash_fwd_splitkv_kernelI23Flash_fwd_kernel_traitsILi128ELi64ELi128ELi4ELb0ELb0EN7cutlass10bfloat16_tE19Flash_kernel_traitsILi128ELi64ELi128ELi4ES3_EELb1ELb0ELb0ELb0ELb0ELb1ELb0ELb0EEEvNS_16Flash_fwd_paramsE,@"STO_CUDA_ENTRY STV_DEFAULT"
_ZN5flash24flash_fwd_splitkv_kernelI23Flash_fwd_kernel_traitsILi128ELi64ELi128ELi4ELb0ELb0EN7cutlass10bfloat16_tE19Flash_kernel_traitsILi128ELi64ELi128ELi4ES3_EELb1ELb0ELb0ELb0ELb0ELb1ELb0ELb0EEEvNS_16Flash_fwd_paramsE:
.text._ZN5flash24flash_fwd_splitkv_kernelI23Flash_fwd_kernel_traitsILi128ELi64ELi128ELi4ELb0ELb0EN7cutlass10bfloat16_tE19Flash_kernel_traitsILi128ELi64ELi128ELi4ES3_EELb1ELb0ELb0ELb0ELb0ELb1ELb0ELb0EEEvNS_16Flash_fwd_paramsE:
        /* <DEDUP_REMOVED lines=12> */
[----:B------:R-:W1:Y:S01]  /*00c0*/  LDC.64 R2, c[0x0][0x468] ;  /* 0x00011a00ff027b82 */ /* 0x000e620000000a00 */
[----:B--2---:R-:W-:Y:S01]  /*00d0*/  IMAD.WIDE.U32 R14, R0, 0x4, R4 ;  /* 0x00000004000e7825 */ /* 0x004fe200078e0004 */
[----:B----4-:R-:W-:Y:S02]  /*00e0*/  ISETP.NE.U32.AND P2, PT, RZ, UR4, PT ;  /* 0x00000004ff007c0c */ /* 0x010fe4000bf45070 */
[----:B------:R-:W-:-:S02]  /*00f0*/  SHF.R.U32.HI R12, RZ, 0x1e, R0 ;  /* 0x0000001eff0c7819 */ /* 0x000fc40000011600 */
[----:B------:R-:W-:Y:S01]  /*0100*/  ISETP.NE.AND.EX P2, PT, RZ, UR5, PT, P2 ;  /* 0x00000005ff007c0c */ /* 0x000fe2000bf45320 */
[----:B------:R-:W-:Y:S01]  /*0110*/  IMAD.SHL.U32 R7, R0, 0x4, RZ ;  /* 0x0000000400077824 */ /* 0x000fe200078e00ff */
[----:B---3--:R-:W-:Y:S01]  /*0120*/  ISETP.NE.U32.AND P3, PT, RZ, UR6, PT ;  /* 0x00000006ff007c0c */ /* 0x008fe2000bf65070 */
[----:B------:R-:W2:Y:S02]  /*0130*/  @P0 LDG.E R220, desc[UR16][R14.64] ;  /* 0x000000100edc0981 */ /* 0x000ea4000c1e1900 */
[----:B------:R-:W3:Y:S01]  /*0140*/  @!P4 LDC R6, c[0x0][0x434] ;  /* 0x00010d00ff06cb82 */ /* 0x000ee20000000800 */
[----:B------:R-:W-:Y:S01]  /*0150*/  ISETP.NE.AND.EX P3, PT, RZ, UR7, PT, P3 ;  /* 0x00000007ff007c0c */ /* 0x000fe2000bf65330 */
[----:B------:R1:W2:Y:S06]  /*0160*/  @P4 LDG.E R13, desc[UR16][R14.64+0x4] ;  /* 0x000004100e0d4981 */ /* 0x0002ac000c1e1900 */
[C---:B------:R-:W-:Y:S01]  /*0170*/  @P2 IADD3 R8, P0, PT, R7.reuse, UR4, RZ ;  /* 0x0000000407082c10 */ /* 0x040fe2000ff1e0ff */
[----:B------:R-:W4:Y:S01]  /*0180*/  S2R R27, SR_CTAID.X ;  /* 0x00000000001b7919 */ /* 0x000f220000002500 */
[----:B------:R-:W-:Y:S01]  /*0190*/  IMAD.MOV.U32 R4, RZ, RZ, RZ ;  /* 0x000000ffff047224 */ /* 0x000fe200078e00ff */
[----:B------:R-:W2:Y:S01]  /*01a0*/  @!P2 LDC R10, c[0x0][0x43c] ;  /* 0x00010f00ff0aab82 */ /* 0x000ea20000000800 */
[----:B------:R-:W-:Y:S01]  /*01b0*/  @P2 IADD3.X R9, PT, PT, R12, UR5, RZ, P0, !PT ;  /* 0x000000050c092c10 */ /* 0x000fe200087fe4ff */
[----:B------:R-:W4:Y:S01]  /*01c0*/  LDCU.U8 UR4, c[0x0][0x532] ;  /* 0x0000a640ff0477ac */ /* 0x000f220008000000 */
[----:B------:R-:W-:-:S03]  /*01d0*/  @P3 IADD3 R16, P1, PT, R7, UR6, RZ ;  /* 0x0000000607103c10 */ /* 0x000fc6000ff3e0ff */
[----:B------:R2:W5:Y:S01]  /*01e0*/  @P2 LDG.E R11, desc[UR16][R8.64] ;  /* 0x00000010080b2981 */ /* 0x000562000c1e1900 */
[----:B-1----:R-:W-:-:S05]  /*01f0*/  IADD3 R14, P0, PT, R7, R2, RZ ;  /* 0x00000002070e7210 */ /* 0x002fca0007f1e0ff */
[----:B------:R-:W-:Y:S01]  /*0200*/  IMAD.X R15, R12, 0x1, R3, P0 ;  /* 0x000000010c0f7824 */ /* 0x000fe200000e0603 */
[----:B------:R-:W-:-:S04]  /*0210*/  ISETP.NE.U32.AND P0, PT, R2, RZ, PT ;  /* 0x000000ff0200720c */ /* 0x000fc80003f05070 */
[----:B------:R-:W-:Y:S02]  /*0220*/  ISETP.NE.AND.EX P0, PT, R3, RZ, PT, P0 ;  /* 0x000000ff0300720c */ /* 0x000fe40003f05300 */
[----:B------:R-:W-:Y:S01]  /*0230*/  @P3 IADD3.X R17, PT, PT, R12, UR7, RZ, P1, !PT ;  /* 0x000000070c113c10 */ /* 0x000fe20008ffe4ff */
[----:B------:R-:W1:Y:S01]  /*0240*/  @!P2 LDC.64 R8, c[0x0][0x488] ;  /* 0x00012200ff08ab82 */ /* 0x000e620000000a00 */
[----:B----4-:R-:W-:-:S03]  /*0250*/  ISETP.NE.AND P1, PT, RZ, UR4, PT ;  /* 0x00000004ff007c0c */ /* 0x010fc6000bf25270 */
[----:B------:R4:W5:Y:S01]  /*0260*/  @P3 LDG.E R4, desc[UR16][R16.64] ;  /* 0x0000001010043981 */ /* 0x000962000c1e1900 */
[----:B------:R-:W-:-:S04]  /*0270*/  ISETP.EQ.U32.AND P3, PT, R2, RZ, PT ;  /* 0x000000ff0200720c */ /* 0x000fc80003f62070 */
[----:B------:R-:W-:Y:S01]  /*0280*/  ISETP.EQ.OR.EX P3, PT, R3, RZ, !P1, P3 ;  /* 0x000000ff0300720c */ /* 0x000fe20004f62730 */
[----:B------:R-:W-:Y:S02]  /*0290*/  IMAD.MOV.U32 R5, RZ, RZ, -0x1 ;  /* 0xffffffffff057424 */ /* 0x000fe400078e00ff */
[----:B------:R-:W-:-:S10]  /*02a0*/  IMAD.SHL.U32 R3, R27, 0x40, RZ ;  /* 0x000000401b037824 */ /* 0x000fd400078e00ff */
[----:B------:R4:W5:Y:S01]  /*02b0*/  @!P3 LDG.E R5, desc[UR16][R14.64] ;  /* 0x000000100e05b981 */ /* 0x000962000c1e1900 */
[----:B--2---:R-:W-:Y:S02]  /*02c0*/  @P4 IMAD.IADD R6, R13, 0x1, -R220 ;  /* 0x000000010d064824 */ /* 0x004fe400078e0adc */
[----:B------:R-:W2:Y:S03]  /*02d0*/  @!P0 LDC R13, c[0x0][0x438] ;  /* 0x00010e00ff0d8b82 */ /* 0x000ea60000000800 */
[----:B---3--:R-:W-:Y:S01]  /*02e0*/  ISETP.GT.AND P3, PT, R6, R3, PT ;  /* 0x000000030600720c */ /* 0x008fe20003f64270 */
[----:B-1--4-:R-:W-:-:S12]  /*02f0*/  @!P0 BRA `(.L_x_597) ;  /* 0x00000000000c8947 */ /* 0x012fd80003800000 */
[----:B------:R-:W2:Y:S02]  /*0300*/  @P1 LDG.E R2, desc[UR16][R14.64+0x4] ;  /* 0x000004100e021981 */ /* 0x000ea4000c1e1900 */
[----:B--2--5:R-:W-:-:S06]  /*0310*/  @P1 IADD3 R13, PT, PT, R2, -R5, RZ ;  /* 0x80000005020d1210 */ /* 0x024fcc0007ffe0ff */
[----:B------:R1:W5:Y:S02]  /*0320*/  @!P1 LDG.E R13, desc[UR16][R14.64] ;  /* 0x000000100e0d9981 */ /* 0x000364000c1e1900 */
.L_x_597:
        /* <DEDUP_REMOVED lines=8> */
[----:B------:R-:W-:Y:S01]  /*03b0*/  VIADD R9, R27, 0x1 ;  /* 0x000000011b097836 */ /* 0x000fe20000000000 */
[----:B------:R-:W4:Y:S02]  /*03c0*/  S2R R211, SR_TID.X ;  /* 0x0000000000d37919 */ /* 0x000f240000002100 */
[----:B--2---:R-:W-:Y:S01]  /*03d0*/  @!P2 IADD3 R116, PT, PT, R10, R13, -R4 ;  /* 0x0000000d0a74a210 */ /* 0x004fe20007ffe804 */
[----:B------:R-:W-:-:S02]  /*03e0*/  IMAD R2, R9, 0x40, -R6 ;  /* 0x0000004009027824 */ /* 0x000fc400078e0a06 */
[----:B------:R-:W-:Y:S02]  /*03f0*/  IMAD.MOV.U32 R10, RZ, RZ, R0 ;  /* 0x000000ffff0a7224 */ /* 0x000fe400078e0000 */
[----:B------:R-:W-:Y:S01]  /*0400*/  VIADD R11, R116, 0x7f ;  /* 0x0000007f740b7836 */ /* 0x000fe20000000000 */
[----:B---3--:R-:W-:-:S04]  /*0410*/  UIADD3 UR5, UPT, UPT, UR5, 0x7f, URZ ;  /* 0x0000007f05057890 */ /* 0x008fc8000fffe0ff */
[----:B------:R-:W-:Y:S02]  /*0420*/  SHF.R.S32.HI R8, RZ, 0x1f, R11 ;  /* 0x0000001fff087819 */ /* 0x000fe4000001140b */
[----:B-1----:R-:W-:Y:S01]  /*0430*/  IADD3 R9, PT, PT, R11, UR14, R2 ;  /* 0x0000000e0b097c10 */ /* 0x002fe2000fffe002 */
[----:B------:R-:W-:Y:S01]  /*0440*/  USHF.R.S32.HI UR4, URZ, 0x1f, UR5 ;  /* 0x0000001fff047899 */ /* 0x000fe20008011405 */
[----:B------:R-:W-:Y:S02]  /*0450*/  LEA.HI R8, R8, R11, RZ, 0x7 ;  /* 0x0000000b08087211 */ /* 0x000fe400078f38ff */
[----:B------:R-:W-:Y:S01]  /*0460*/  SHF.R.S32.HI R2, RZ, 0x1f, R9 ;  /* 0x0000001fff027819 */ /* 0x000fe20000011409 */
[----:B------:R-:W-:Y:S01]  /*0470*/  ULEA.HI UR4, UR4, UR5, URZ, 0x7 ;  /* 0x0000000504047291 */ /* 0x000fe2000f8f38ff */
[----:B------:R-:W-:Y:S02]  /*0480*/  SHF.R.S32.HI R8, RZ, 0x7, R8 ;  /* 0x00000007ff087819 */ /* 0x000fe40000011408 */
[----:B------:R-:W-:Y:S01]  /*0490*/  LEA.HI R2, R2, R9, RZ, 0x7 ;  /* 0x0000000902027211 */ /* 0x000fe200078f38ff */
[----:B------:R-:W-:-:S03]  /*04a0*/  USHF.R.S32.HI UR4, URZ, 0x7, UR4 ;  /* 0x00000007ff047899 */ /* 0x000fc60008011404 */
[----:B------:R-:W-:-:S04]  /*04b0*/  SHF.R.S32.HI R9, RZ, 0x7, R2 ;  /* 0x00000007ff097819 */ /* 0x000fc80000011402 */
        /* <DEDUP_REMOVED lines=9> */
[----:B------:R-:W-:Y:S01]  /*0550*/  IADD3 R6, PT, PT, -R3, R6, RZ ;  /* 0x0000000603067210 */ /* 0x000fe20007ffe1ff */
[----:B------:R-:W3:Y:S01]  /*0560*/  LDCU.64 UR4, c[0x0][0x410] ;  /* 0x00008200ff0477ac */ /* 0x000ee20008000a00 */
[----:B------:R-:W-:Y:S01]  /*0570*/  IADD3 R11, PT, PT, R211, 0x20, RZ ;  /* 0x00000020d30b7810 */ /* 0x000fe20007ffe0ff */
[----:B------:R-:W4:Y:S03]  /*0580*/  LDCU UR6, c[0x0][0x434] ;  /* 0x00008680ff0677ac */ /* 0x000f260008000800 */
[----:B------:R-:W-:Y:S01]  /*0590*/  ISETP.GE.AND P2, PT, R11, R6, PT ;  /* 0x000000060b00720c */ /* 0x000fe20003f46270 */
[----:B------:R-:W5:Y:S01]  /*05a0*/  @!P0 LDC.64 R8, c[0x0][0x400] ;  /* 0x00010000ff088b82 */ /* 0x000f620000000a00 */
[----:B-1----:R-:W-:-:S04]  /*05b0*/  @P0 IMAD.WIDE.U32 R12, R220, R4, RZ ;  /* 0x00000004dc0c0225 */ /* 0x002fc800078e00ff */
[----:B-----5:R-:W-:Y:S01]  /*05c0*/  @!P0 IMAD.WIDE.U32 R14, R0, R8, RZ ;  /* 0x00000008000e8225 */ /* 0x020fe200078e00ff */
[----:B------:R-:W-:Y:S02]  /*05d0*/  LOP3.LUT R8, R2, 0x38, RZ, 0xc0, !PT ;  /* 0x0000003802087812 */ /* 0x000fe400078ec0ff */
[----:B------:R-:W-:Y:S01]  /*05e0*/  @P0 MOV R14, R12 ;  /* 0x0000000c000e0202 */ /* 0x000fe20000000f00 */
[----:B------:R-:W-:Y:S02]  /*05f0*/  @!P0 IMAD R0, R0, R9, R15 ;  /* 0x0000000900008224 */ /* 0x000fe400078e020f */
[----:B------:R-:W-:Y:S02]  /*0600*/  IMAD.MOV.U32 R9, RZ, RZ, RZ ;  /* 0x000000ffff097224 */ /* 0x000fe400078e00ff */
[----:B------:R-:W-:Y:S02]  /*0610*/  @P0 IMAD R0, R220, R5, R13 ;  /* 0x00000005dc000224 */ /* 0x000fe400078e020d */
[----:B------:R-:W-:-:S04]  /*0620*/  IMAD.WIDE.U32 R16, R3, R4, R8 ;  /* 0x0000000403107225 */ /* 0x000fc800078e0008 */
[----:B------:R-:W-:Y:S01]  /*0630*/  IMAD R7, R3, R5, R17 ;  /* 0x0000000503077224 */ /* 0x000fe200078e0211 */
[----:B------:R-:W-:Y:S01]  /*0640*/  IADD3 R14, P0, PT, R14, R16, RZ ;  /* 0x000000100e0e7210 */ /* 0x000fe20007f1e0ff */
[----:B------:R-:W-:-:S04]  /*0650*/  VIADD R13, R211, 0x10 ;  /* 0x00000010d30d7836 */ /* 0x000fc80000000000 */
[----:B------:R-:W-:Y:S01]  /*0660*/  IMAD.X R15, R0, 0x1, R7, P0 ;  /* 0x00000001000f7824 */ /* 0x000fe200000e0607 */
[CC--:B------:R-:W-:Y:S01]  /*0670*/  ISETP.GE.AND P0, PT, R211.reuse, R6.reuse, PT ;  /* 0x00000006d300720c */ /* 0x0c0fe20003f06270 */
[----:B--2---:R-:W-:Y:S01]  /*0680*/  IMAD R0, R10, UR7, R23 ;  /* 0x000000070a007c24 */ /* 0x004fe2000f8e0217 */
[----:B------:R-:W-:Y:S01]  /*0690*/  IADD3 R7, PT, PT, R211, 0x30, RZ ;  /* 0x00000030d3077810 */ /* 0x000fe20007ffe0ff */
[----:B---3--:R-:W-:Y:S01]  /*06a0*/  IMAD.WIDE.U32 R14, R23, UR4, R14 ;  /* 0x00000004170e7c25 */ /* 0x008fe2000f8e000e */
[-C--:B------:R-:W-:Y:S02]  /*06b0*/  ISETP.GE.AND P3, PT, R13, R6.reuse, PT ;  /* 0x000000060d00720c */ /* 0x080fe40003f66270 */
[----:B------:R-:W-:Y:S01]  /*06c0*/  ISETP.GE.AND P1, PT, R7, R6, PT ;  /* 0x000000060700720c */ /* 0x000fe20003f26270 */
[----:B----4-:R-:W-:Y:S01]  /*06d0*/  IMAD R0, R0, UR6, R3 ;  /* 0x0000000600007c24 */ /* 0x010fe2000f8e0203 */
[----:B------:R-:W-:Y:S01]  /*06e0*/  LOP3.LUT R10, R8, 0x40, RZ, 0xfc, !PT ;  /* 0x00000040080a7812 */ /* 0x000fe200078efcff */
[----:B------:R-:W-:-:S04]  /*06f0*/  IMAD R19, R23, UR5, R15 ;  /* 0x0000000517137c24 */ /* 0x000fc8000f8e020f */
[----:B------:R-:W-:Y:S06]  /*0700*/  @P0 BRA `(.L_x_600) ;  /* 0x00000000002c0947 */ /* 0x000fec0003800000 */
        /* <DEDUP_REMOVED lines=11> */
.L_x_600:
[----:B------:R-:W-:Y:S05]  /*07c0*/  BSYNC.RECONVERGENT B0 ;  /* 0x0000000000007941 */ /* 0x000fea0003800200 */
.L_x_599:
[----:B------:R-:W-:Y:S04]  /*07d0*/  BSSY.RECONVERGENT B0, `(.L_x_601) ;  /* 0x0000012000007945 */ /* 0x000fe80003800200 */
[----:B------:R-:W-:Y:S05]  /*07e0*/  @P3 BRA `(.L_x_602) ;  /* 0x0000000000403947 */ /* 0x000fea0003800000 */
[----:B------:R-:W2:Y:S01]  /*07f0*/  LDCU UR6, c[0x0][0x440] ;  /* 0x00008800ff0677ac */ /* 0x000ea20008000800 */
[----:B------:R-:W-:Y:S01]  /*0800*/  IADD3 R3, P0, PT, R211, 0x10, RZ ;  /* 0x00000010d3037810 */ /* 0x000fe20007f1e0ff */
[----:B-1----:R-:W-:Y:S01]  /*0810*/  IMAD.MOV.U32 R16, RZ, RZ, R14 ;  /* 0x000000ffff107224 */ /* 0x002fe200078e000e */
        /* <DEDUP_REMOVED lines=13> */
.L_x_602:
[----:B------:R-:W-:Y:S05]  /*08f0*/  BSYNC.RECONVERGENT B0 ;  /* 0x0000000000007941 */ /* 0x000fea0003800200 */
.L_x_601:
[----:B------:R-:W-:Y:S04]  /*0900*/  BSSY.RECONVERGENT B0, `(.L_x_603) ;  /* 0x0000012000007945 */ /* 0x000fe80003800200 */
[----:B------:R-:W-:Y:S05]  /*0910*/  @P2 BRA `(.L_x_604) ;  /* 0x0000000000402947 */ /* 0x000fea0003800000 */
[----:B------:R-:W3:Y:S01]  /*0920*/  LDCU UR6, c[0x0][0x440] ;  /* 0x00008800ff0677ac */ /* 0x000ee20008000800 */
[----:B------:R-:W-:Y:S01]  /*0930*/  IADD3 R3, P0, PT, R211, 0x20, RZ ;  /* 0x00000020d3037810 */ /* 0x000fe20007f1e0ff */
[----:B-1----:R-:W-:Y:S01]  /*0940*/  IMAD.MOV.U32 R16, RZ, RZ, R14 ;  /* 0x000000ffff107224 */ /* 0x002fe200078e000e */
[----:B------:R-:W2:Y:S03]  /*0950*/  LDCU.64 UR4, c[0x0][0x3f0] ;  /* 0x00007e00ff0477ac */ /* 0x000ea60008000a00 */
        /* <DEDUP_REMOVED lines=8> */
[----:B--2---:R-:W-:-:S04]  /*09e0*/  LEA R20, P3, R16, UR4, 0x1 ;  /* 0x0000000410147c11 */ /* 0x004fc8000f8608ff */
[----:B------:R-:W-:-:S05]  /*09f0*/  LEA.HI.X R21, R16, UR5, R3, 0x1, P3 ;  /* 0x0000000510157c11 */ /* 0x000fca00098f0c03 */
[----:B------:R3:W-:Y:S04]  /*0a00*/  @!P2 STG.E.128 desc[UR16][R20.64], RZ ;  /* 0x000000ff1400a986 */ /* 0x0007e8000c101d10 */
[----:B------:R3:W-:Y:S02]  /*0a10*/  @!P0 STG.E.128 desc[UR16][R20.64+0x80], RZ ;  /* 0x000080ff14008986 */ /* 0x0007e4000c101d10 */
.L_x_604:
[----:B------:R-:W-:Y:S05]  /*0a20*/  BSYNC.RECONVERGENT B0 ;  /* 0x0000000000007941 */ /* 0x000fea0003800200 */
.L_x_603:
[----:B------:R-:W-:Y:S04]  /*0a30*/  BSSY.RECONVERGENT B0, `(.L_x_605) ;  /* 0x0000011000007945 */ /* 0x000fe80003800200 */
[----:B------:R-:W-:Y:S05]  /*0a40*/  @P1 BRA `(.L_x_606) ;  /* 0x00000000003c1947 */ /* 0x000fea0003800000 */
[----:B------:R-:W4:Y:S01]  /*0a50*/  LDCU UR6, c[0x0][0x440] ;  /* 0x00008800ff0677ac */ /* 0x000f220008000800 */
[----:B------:R-:W-:Y:S01]  /*0a60*/  IADD3 R3, P0, PT, R211, 0x30, RZ ;  /* 0x00000030d3037810 */ /* 0x000fe20007f1e0ff */
[----:B------:R-:W5:Y:S04]  /*0a70*/  LDCU.64 UR4, c[0x0][0x3f0] ;  /* 0x00007e00ff0477ac */ /* 0x000f680008000a00 */
[----:B------:R-:W-:-:S04]  /*0a80*/  IMAD.X R15, RZ, RZ, RZ, P0 ;  /* 0x000000ffff0f7224 */ /* 0x000fc800000e06ff */
[----:B------:R-:W-:Y:S01]  /*0a90*/  IMAD R2, R15, R4, RZ ;  /* 0x000000040f027224 */ /* 0x000fe200078e02ff */
[----:B------:R-:W-:-:S03]  /*0aa0*/  MOV R15, R19 ;  /* 0x00000013000f7202 */ /* 0x000fc60000000f00 */
[----:B------:R-:W-:Y:S01]  /*0ab0*/  IMAD.WIDE.U32 R14, R3, R4, R14 ;  /* 0x00000004030e7225 */ /* 0x000fe200078e000e */
[----:B----4-:R-:W-:-:S03]  /*0ac0*/  ISETP.GE.AND P1, PT, R8, UR6, PT ;  /* 0x0000000608007c0c */ /* 0x010fc6000bf26270 */
[----:B------:R-:W-:Y:S01]  /*0ad0*/  IMAD R3, R3, R5, R2 ;  /* 0x0000000503037224 */ /* 0x000fe200078e0202 */
[----:B------:R-:W-:Y:S02]  /*0ae0*/  ISETP.GE.AND P0, PT, R10, UR6, PT ;  /* 0x000000060a007c0c */ /* 0x000fe4000bf06270 */
[----:B-----5:R-:W-:Y:S01]  /*0af0*/  LEA R2, P2, R14, UR4, 0x1 ;  /* 0x000000040e027c11 */ /* 0x020fe2000f8408ff */
[----:B------:R-:W-:-:S05]  /*0b00*/  IMAD.IADD R3, R15, 0x1, R3 ;  /* 0x000000010f037824 */ /* 0x000fca00078e0203 */
[----:B------:R-:W-:-:S05]  /*0b10*/  LEA.HI.X R3, R14, UR5, R3, 0x1, P2 ;  /* 0x000000050e037c11 */ /* 0x000fca00090f0c03 */
[----:B------:R4:W-:Y:S04]  /*0b20*/  @!P1 STG.E.128 desc[UR16][R2.64], RZ ;  /* 0x000000ff02009986 */ /* 0x0009e8000c101d10 */
[----:B------:R4:W-:Y:S02]  /*0b30*/  @!P0 STG.E.128 desc[UR16][R2.64+0x80], RZ ;  /* 0x000080ff02008986 */ /* 0x0009e4000c101d10 */
.L_x_606:
[----:B------:R-:W-:Y:S05]  /*0b40*/  BSYNC.RECONVERGENT B0 ;  /* 0x0000000000007941 */ /* 0x000fea0003800200 */
.L_x_605:
        /* <DEDUP_REMOVED lines=20> */
.L_x_598:
        /* <DEDUP_REMOVED lines=10> */
.L_x_607:
[----:B------:R-:W-:Y:S05]  /*0d30*/  BRA.U !UP1, `(.L_x_608) ;  /* 0x0000000509887547 */ /* 0x000fea000b800000 */
[----:B------:R-:W2:Y:S01]  /*0d40*/  LDC R9, c[0x0][0x4f0] ;  /* 0x00013c00ff097b82 */ /* 0x000ea20000000800 */
[----:B------:R-:W-:Y:S01]  /*0d50*/  LEA R4, R2, 0xffffff80, 0x7 ;  /* 0xffffff8002047811 */ /* 0x000fe200078e38ff */
[----:B------:R-:W3:Y:S01]  /*0d60*/  LDCU.64 UR4, c[0x0][0x4e8] ;  /* 0x00009d00ff0477ac */ /* 0x000ee20008000a00 */
[----:B-----5:R-:W-:Y:S02]  /*0d70*/  MOV R10, RZ ;  /* 0x000000ff000a7202 */ /* 0x020fe40000000f00 */
[----:B------:R-:W-:Y:S01]  /*0d80*/  IABS R5, R4 ;  /* 0x0000000400057213 */ /* 0x000fe20000000000 */
[----:B------:R-:W4:Y:S01]  /*0d90*/  LDCU.64 UR6, c[0x0][0x3a0] ;  /* 0x00007400ff0677ac */ /* 0x000f220008000a00 */
[----:B------:R-:W-:Y:S01]  /*0da0*/  MOV R14, RZ ;  /* 0x000000ff000e7202 */ /* 0x000fe20000000f00 */
[----:B------:R-:W4:Y:S01]  /*0db0*/  LDCU.64 UR12, c[0x0][0x3b8] ;  /* 0x00007700ff0c77ac */ /* 0x000f220008000a00 */
[----:B------:R-:W4:Y:S01]  /*0dc0*/  LDCU.64 UR10, c[0x0][0x3c0] ;  /* 0x00007800ff0a77ac */ /* 0x000f220008000a00 */
[----:B--2---:R-:W-:-:S04]  /*0dd0*/  IABS R8, R9 ;  /* 0x0000000900087213 */ /* 0x004fc80000000000 */
[----:B------:R-:W1:Y:S08]  /*0de0*/  I2F.RP R12, R8 ;  /* 0x00000008000c7306 */ /* 0x000e700000209400 */
[----:B-1----:R-:W1:Y:S02]  /*0df0*/  MUFU.RCP R11, R12 ;  /* 0x0000000c000b7308 */ /* 0x002e640000001000 */
[----:B-1----:R-:W-:Y:S01]  /*0e00*/  IADD3 R11, PT, PT, R11, 0xffffffe, RZ ;  /* 0x0ffffffe0b0b7810 */ /* 0x002fe20007ffe0ff */
[----:B------:R-:W1:Y:S05]  /*0e10*/  LDC R12, c[0x0][0x3e8] ;  /* 0x0000fa00ff0c7b82 */ /* 0x000e6a0000000800 */
[----:B------:R-:W2:Y:S02]  /*0e20*/  F2I.FTZ.U32.TRUNC.NTZ R11, R11 ;  /* 0x0000000b000b7305 */ /* 0x000ea4000021f000 */
[----:B--2---:R-:W-:-:S04]  /*0e30*/  IMAD.MOV R7, RZ, RZ, -R11 ;  /* 0x000000ffff077224 */ /* 0x004fc800078e0a0b */
[----:B------:R-:W-:-:S04]  /*0e40*/  IMAD R7, R7, R8, RZ ;  /* 0x0000000807077224 */ /* 0x000fc800078e02ff */
[----:B------:R-:W-:-:S04]  /*0e50*/  IMAD.HI.U32 R7, R11, R7, R10 ;  /* 0x000000070b077227 */ /* 0x000fc800078e000a */
[----:B------:R-:W-:-:S04]  /*0e60*/  IMAD.MOV.U32 R10, RZ, RZ, R5 ;  /* 0x000000ffff0a7224 */ /* 0x000fc800078e0005 */
[----:B------:R-:W-:-:S05]  /*0e70*/  IMAD.HI.U32 R5, R7, R10, RZ ;  /* 0x0000000a07057227 */ /* 0x000fca00078e00ff */
[----:B------:R-:W-:-:S05]  /*0e80*/  IADD3 R7, PT, PT, -R5, RZ, RZ ;  /* 0x000000ff05077210 */ /* 0x000fca0007ffe1ff */
[----:B------:R-:W-:Y:S02]  /*0e90*/  IMAD R7, R8, R7, R10 ;  /* 0x0000000708077224 */ /* 0x000fe400078e020a */
[----:B---3--:R-:W-:-:S03]  /*0ea0*/  IMAD.WIDE.U32 R10, R0, UR4, RZ ;  /* 0x00000004000a7c25 */ /* 0x008fc6000f8e00ff */
[----:B------:R-:W-:Y:S01]  /*0eb0*/  ISETP.GT.U32.AND P2, PT, R8, R7, PT ;  /* 0x000000070800720c */ /* 0x000fe20003f44070 */
[----:B------:R-:W-:Y:S01]  /*0ec0*/  IMAD R225, R0, UR5, R11 ;  /* 0x0000000500e17c24 */ /* 0x000fe2000f8e020b */
[----:B------:R-:W2:Y:S11]  /*0ed0*/  LDCU.64 UR4, c[0x0][0x3a8] ;  /* 0x00007500ff0477ac */ /* 0x000eb60008000a00 */
[----:B------:R-:W-:Y:S01]  /*0ee0*/  @!P2 IMAD.IADD R7, R7, 0x1, -R8 ;  /* 0x000000010707a824 */ /* 0x000fe200078e0a08 */
[----:B------:R-:W-:-:S02]  /*0ef0*/  @!P2 IADD3 R5, PT, PT, R5, 0x1, RZ ;  /* 0x000000010505a810 */ /* 0x000fc40007ffe0ff */
[----:B------:R-:W-:Y:S02]  /*0f00*/  ISETP.NE.AND P2, PT, R9, RZ, PT ;  /* 0x000000ff0900720c */ /* 0x000fe40003f45270 */
[----:B------:R-:W-:Y:S02]  /*0f10*/  ISETP.GE.U32.AND P0, PT, R7, R8, PT ;  /* 0x000000080700720c */ /* 0x000fe40003f06070 */
[----:B------:R-:W-:-:S04]  /*0f20*/  LOP3.LUT R7, R4, R9, RZ, 0x3c, !PT ;  /* 0x0000000904077212 */ /* 0x000fc800078e3cff */
[----:B------:R-:W-:-:S07]  /*0f30*/  ISETP.GE.AND P1, PT, R7, RZ, PT ;  /* 0x000000ff0700720c */ /* 0x000fce0003f26270 */
[----:B------:R-:W-:Y:S01]  /*0f40*/  @P0 VIADD R5, R5, 0x1 ;  /* 0x0000000105050836 */ /* 0x000fe20000000000 */
[----:B------:R-:W-:-:S04]  /*0f50*/  LEA R224, P0, R10, UR8, 0x2 ;  /* 0x000000080ae07c11 */ /* 0x000fc8000f8010ff */
[----:B------:R-:W-:Y:S02]  /*0f60*/  LEA.HI.X R225, R10, UR9, R225, 0x2, P0 ;  /* 0x000000090ae17c11 */ /* 0x000fe400080f14e1 */
[----:B------:R-:W-:Y:S02]  /*0f70*/  @!P1 IADD3 R5, PT, PT, -R5, RZ, RZ ;  /* 0x000000ff05059210 */ /* 0x000fe40007ffe1ff */
[----:B------:R-:W-:-:S05]  /*0f80*/  @!P2 LOP3.LUT R5, RZ, R9, RZ, 0x33, !PT ;  /* 0x00000009ff05a212 */ /* 0x000fca00078e33ff */
[----:B------:R-:W-:-:S05]  /*0f90*/  IMAD.WIDE R16, R5, 0x4, R224 ;  /* 0x0000000405107825 */ /* 0x000fca00078e02e0 */
[----:B------:R-:W3:Y:S01]  /*0fa0*/  LDG.E R10, desc[UR16][R16.64] ;  /* 0x00000010100a7981 */ /* 0x000ee2000c1e1900 */
[----:B-1----:R-:W-:Y:S01]  /*0fb0*/  IABS R7, R12 ;  /* 0x0000000c00077213 */ /* 0x002fe20000000000 */
[----:B----4-:R-:W-:Y:S01]  /*0fc0*/  IMAD.U32 R134, RZ, RZ, UR12 ;  /* 0x0000000cff867e24 */ /* 0x010fe2000f8e00ff */
[----:B------:R-:W-:Y:S01]  /*0fd0*/  IADD3 R5, PT, PT, -R5, RZ, RZ ;  /* 0x000000ff05057210 */ /* 0x000fe20007ffe1ff */
[----:B------:R-:W-:Y:S01]  /*0fe0*/  IMAD.U32 R135, RZ, RZ, UR13 ;  /* 0x0000000dff877e24 */ /* 0x000fe2000f8e00ff */
[----:B------:R-:W1:Y:S01]  /*0ff0*/  I2F.RP R13, R7 ;  /* 0x00000007000d7306 */ /* 0x000e620000209400 */
[----:B------:R-:W-:Y:S02]  /*1000*/  MOV R24, UR10 ;  /* 0x0000000a00187c02 */ /* 0x000fe40008000f00 */
[----:B------:R-:W-:Y:S01]  /*1010*/  IMAD R4, R9, R5, R4 ;  /* 0x0000000509047224 */ /* 0x000fe200078e0204 */
[----:B------:R-:W-:-:S04]  /*1020*/  MOV R25, UR11 ;  /* 0x0000000b00197c02 */ /* 0x000fc80008000f00 */
[----:B------:R-:W-:Y:S01]  /*1030*/  SHF.R.S32.HI R5, RZ, 0x1f, R4 ;  /* 0x0000001fff057819 */ /* 0x000fe20000011404 */
[----:B-1----:R-:W1:Y:S02]  /*1040*/  MUFU.RCP R15, R13 ;  /* 0x0000000d000f7308 */ /* 0x002e640000001000 */
[----:B-1----:R-:W-:-:S06]  /*1050*/  VIADD R15, R15, 0xffffffe ;  /* 0x0ffffffe0f0f7836 */ /* 0x002fcc0000000000 */
[----:B------:R-:W1:Y:S02]  /*1060*/  F2I.FTZ.U32.TRUNC.NTZ R15, R15 ;  /* 0x0000000f000f7305 */ /* 0x000e64000021f000 */
[----:B-1----:R-:W-:-:S05]  /*1070*/  IADD3 R8, PT, PT, RZ, -R15, RZ ;  /* 0x8000000fff087210 */ /* 0x002fca0007ffe0ff */
[----:B------:R-:W-:Y:S01]  /*1080*/  IMAD R11, R8, R7, RZ ;  /* 0x00000007080b7224 */ /* 0x000fe200078e02ff */
        /* <DEDUP_REMOVED lines=8> */
[----:B------:R-:W-:-:S11]  /*1110*/  ISETP.GE.AND P0, PT, R11, RZ, PT ;  /* 0x000000ff0b00720c */ /* 0x000fd60003f06270 */
[-C--:B------:R-:W-:Y:S01]  /*1120*/  @!P1 IADD3 R14, PT, PT, R14, -R7.reuse, RZ ;  /* 0x800000070e0e9210 */ /* 0x080fe20007ffe0ff */
[----:B------:R-:W-:Y:S01]  /*1130*/  @!P1 VIADD R8, R8, 0x1 ;  /* 0x0000000108089836 */ /* 0x000fe20000000000 */
[----:B------:R-:W-:Y:S02]  /*1140*/  ISETP.NE.AND P1, PT, R12, RZ, PT ;  /* 0x000000ff0c00720c */ /* 0x000fe40003f25270 */
[----:B------:R-:W-:-:S13]  /*1150*/  ISETP.GE.U32.AND P2, PT, R14, R7, PT ;  /* 0x000000070e00720c */ /* 0x000fda0003f46070 */
[----:B------:R-:W-:-:S05]  /*1160*/  @P2 IADD3 R8, PT, PT, R8, 0x1, RZ ;  /* 0x0000000108082810 */ /* 0x000fca0007ffe0ff */
[----:B------:R-:W-:Y:S01]  /*1170*/  @!P0 IMAD.MOV R8, RZ, RZ, -R8 ;  /* 0x000000ffff088224 */ /* 0x000fe200078e0a08 */
[----:B------:R-:W-:Y:S02]  /*1180*/  @!P1 LOP3.LUT R8, RZ, R12, RZ, 0x33, !PT ;  /* 0x0000000cff089212 */ /* 0x000fe400078e33ff */
[----:B---3--:R-:W-:Y:S01]  /*1190*/  SHF.R.S32.HI R7, RZ, 0x1f, R10 ;  /* 0x0000001fff077819 */ /* 0x008fe2000001140a */
[----:B------:R-:W-:-:S04]  /*11a0*/  IMAD.WIDE.U32 R14, R10, UR6, RZ ;  /* 0x000000060a0e7c25 */ /* 0x000fc8000f8e00ff */
[C---:B------:R-:W-:Y:S01]  /*11b0*/  IMAD R13, R7.reuse, UR6, RZ ;  /* 0x00000006070d7c24 */ /* 0x040fe2000f8e02ff */
[----:B------:R-:W-:Y:S01]  /*11c0*/  MOV R12, R14 ;  /* 0x0000000e000c7202 */ /* 0x000fe20000000f00 */
[----:B--2---:R-:W-:Y:S02]  /*11d0*/  IMAD R7, R7, UR4, RZ ;  /* 0x0000000407077c24 */ /* 0x004fe4000f8e02ff */
[C---:B------:R-:W-:Y:S02]  /*11e0*/  IMAD R13, R10.reuse, UR7, R13 ;  /* 0x000000070a0d7c24 */ /* 0x040fe4000f8e020d */
[C---:B------:R-:W-:Y:S02]  /*11f0*/  IMAD R7, R10.reuse, UR5, R7 ;  /* 0x000000050a077c24 */ /* 0x040fe4000f8e0207 */
[----:B------:R-:W-:Y:S01]  /*1200*/  IMAD.WIDE.U32 R10, R10, UR4, RZ ;  /* 0x000000040a0a7c25 */ /* 0x000fe2000f8e00ff */
[----:B------:R-:W1:Y:S01]  /*1210*/  LDCU.128 UR4, c[0x0][0x3d0] ;  /* 0x00007a00ff0477ac */ /* 0x000e620008000c00 */
[----:B------:R-:W-:-:S03]  /*1220*/  IADD3 R13, PT, PT, R15, R13, RZ ;  /* 0x0000000d0f0d7210 */ /* 0x000fc60007ffe0ff */
[----:B------:R-:W-:Y:S01]  /*1230*/  IADD3 R11, PT, PT, R11, R7, RZ ;  /* 0x000000070b0b7210 */ /* 0x000fe20007ffe0ff */
[C---:B------:R-:W-:Y:S02]  /*1240*/  IMAD R7, R5.reuse, R134, RZ ;  /* 0x0000008605077224 */ /* 0x040fe400078e02ff */
[----:B------:R-:W-:Y:S02]  /*1250*/  IMAD R5, R5, R24, RZ ;  /* 0x0000001805057224 */ /* 0x000fe400078e02ff */
[C---:B------:R-:W-:Y:S02]  /*1260*/  IMAD R7, R4.reuse, R135, R7 ;  /* 0x0000008704077224 */ /* 0x040fe400078e0207 */
[----:B------:R-:W-:-:S04]  /*1270*/  IMAD.WIDE.U32 R12, R4, R134, R12 ;  /* 0x00000086040c7225 */ /* 0x000fc800078e000c */
[C---:B------:R-:W-:Y:S01]  /*1280*/  IMAD R5, R4.reuse, R25, R5 ;  /* 0x0000001904057224 */ /* 0x040fe200078e0205 */
[----:B------:R-:W-:Y:S01]  /*1290*/  IADD3 R13, PT, PT, R13, R7, RZ ;  /* 0x000000070d0d7210 */ /* 0x000fe20007ffe0ff */
[----:B------:R-:W-:Y:S01]  /*12a0*/  IMAD.WIDE.U32 R10, R4, R24, R10 ;  /* 0x00000018040a7225 */ /* 0x000fe200078e000a */
[----:B------:R-:W-:-:S03]  /*12b0*/  SHF.R.S32.HI R4, RZ, 0x1f, R8 ;  /* 0x0000001fff047819 */ /* 0x000fc60000011408 */
[----:B------:R-:W-:Y:S02]  /*12c0*/  IMAD.IADD R11, R11, 0x1, R5 ;  /* 0x000000010b0b7824 */ /* 0x000fe400078e0205 */
[C---:B-1----:R-:W-:Y:S02]  /*12d0*/  IMAD R5, R4.reuse, UR4, RZ ;  /* 0x0000000404057c24 */ /* 0x042fe4000f8e02ff */
[----:B------:R-:W-:Y:S02]  /*12e0*/  IMAD R7, R4, UR6, RZ ;  /* 0x0000000604077c24 */ /* 0x000fe4000f8e02ff */
[C---:B------:R-:W-:Y:S02]  /*12f0*/  IMAD R5, R8.reuse, UR5, R5 ;  /* 0x0000000508057c24 */ /* 0x040fe4000f8e0205 */
[----:B------:R-:W-:-:S04]  /*1300*/  IMAD.WIDE.U32 R12, R8, UR4, R12 ;  /* 0x00000004080c7c25 */ /* 0x000fc8000f8e000c */
[C---:B------:R-:W-:Y:S01]  /*1310*/  IMAD R4, R8.reuse, UR7, R7 ;  /* 0x0000000708047c24 */ /* 0x040fe2000f8e0207 */
[----:B------:R-:W-:Y:S01]  /*1320*/  IADD3 R7, PT, PT, R13, R5, RZ ;  /* 0x000000050d077210 */ /* 0x000fe20007ffe0ff */
[----:B------:R-:W-:-:S05]  /*1330*/  IMAD.WIDE.U32 R14, R8, UR6, R10 ;  /* 0x00000006080e7c25 */ /* 0x000fca000f8e000a */
[----:B------:R-:W-:Y:S01]  /*1340*/  IADD3 R10, PT, PT, R15, R4, RZ ;  /* 0x000000040f0a7210 */ /* 0x000fe20007ffe0ff */
[----:B------:R-:W-:Y:S06]  /*1350*/  BRA `(.L_x_609) ;  /* 0x00000004005c7947 */ /* 0x000fec0003800000 */
.L_x_608:
[----:B------:R-:W-:-:S13]  /*1360*/  ISETP.NE.AND P0, PT, R5, -0x1, PT ;  /* 0xffffffff0500780c */ /* 0x000fda0003f05270 */
[----:B------:R-:W-:Y:S05]  /*1370*/  @P0 BRA `(.L_x_610) ;  /* 0x0000000000340947 */ /* 0x000fea0003800000 */
[----:B------:R-:W2:Y:S01]  /*1380*/  LDC.64 R134, c[0x0][0x3b8] ;  /* 0x0000ee00ff867b82 */ /* 0x000ea20000000a00 */
[----:B------:R-:W3:Y:S01]  /*1390*/  LDCU.64 UR4, c[0x0][0x3a0] ;  /* 0x00007400ff0477ac */ /* 0x000ee20008000a00 */
[----:B------:R-:W-:-:S05]  /*13a0*/  SHF.R.S32.HI R7, RZ, 0x1f, R4 ;  /* 0x0000001fff077819 */ /* 0x000fca0000011404 */
        /* <DEDUP_REMOVED lines=8> */
[----:B-1----:R-:W-:Y:S01]  /*1430*/  IADD3 R11, PT, PT, R13, R7, RZ ;  /* 0x000000070d0b7210 */ /* 0x002fe20007ffe0ff */
[----:B------:R-:W-:Y:S05]  /*1440*/  BRA `(.L_x_611) ;  /* 0x0000000000147947 */ /* 0x000fea0003800000 */
.L_x_610:
[----:B------:R-:W1:Y:S01]  /*1450*/  LDC.64 R134, c[0x0][0x3b8] ;  /* 0x0000ee00ff867b82 */ /* 0x000e620000000a00 */
[----:B------:R-:W-:-:S05]  /*1460*/  IADD3 R12, PT, PT, R4, R5, RZ ;  /* 0x00000005040c7210 */ /* 0x000fca0007ffe0ff */
[C---:B-1----:R-:W-:Y:S02]  /*1470*/  IMAD R11, R12.reuse, R135, RZ ;  /* 0x000000870c0b7224 */ /* 0x042fe400078e02ff */
[----:B------:R-:W-:-:S05]  /*1480*/  IMAD.WIDE.U32 R12, R12, R134, RZ ;  /* 0x000000860c0c7225 */ /* 0x000fca00078e00ff */
[----:B------:R-:W-:Y:S02]  /*1490*/  IADD3 R11, PT, PT, R13, R11, RZ ;  /* 0x0000000b0d0b7210 */ /* 0x000fe40007ffe0ff */
.L_x_611:
[----:B------:R-:W-:Y:S05]  /*14a0*/  @P0 BRA `(.L_x_612) ;  /* 0x0000000000340947 */ /* 0x000fea0003800000 */
[----:B------:R-:W1:Y:S01]  /*14b0*/  LDC.64 R24, c[0x0][0x3c0] ;  /* 0x0000f000ff187b82 */ /* 0x000e620000000a00 */
[----:B------:R-:W2:Y:S01]  /*14c0*/  LDCU.64 UR4, c[0x0][0x3a8] ;  /* 0x00007500ff0477ac */ /* 0x000ea20008000a00 */
[----:B------:R-:W-:Y:S02]  /*14d0*/  SHF.R.S32.HI R7, RZ, 0x1f, R4 ;  /* 0x0000001fff077819 */ /* 0x000fe40000011404 */
[----:B-----5:R-:W-:-:S05]  /*14e0*/  SHF.R.S32.HI R5, RZ, 0x1f, R10 ;  /* 0x0000001fff057819 */ /* 0x020fca000001140a */
[----:B--2---:R-:W-:-:S04]  /*14f0*/  IMAD R5, R5, UR4, RZ ;  /* 0x0000000405057c24 */ /* 0x004fc8000f8e02ff */
[----:B------:R-:W-:Y:S02]  /*1500*/  IMAD R5, R10, UR5, R5 ;  /* 0x000000050a057c24 */ /* 0x000fe4000f8e0205 */
[-C--:B-1----:R-:W-:Y:S02]  /*1510*/  IMAD R7, R7, R24.reuse, RZ ;  /* 0x0000001807077224 */ /* 0x082fe400078e02ff */
[----:B------:R-:W-:-:S04]  /*1520*/  IMAD.WIDE.U32 R8, R4, R24, RZ ;  /* 0x0000001804087225 */ /* 0x000fc800078e00ff */
[----:B------:R-:W-:-:S05]  /*1530*/  IMAD R7, R4, R25, R7 ;  /* 0x0000001904077224 */ /* 0x000fca00078e0207 */
[----:B------:R-:W-:-:S03]  /*1540*/  IADD3 R9, PT, PT, R9, R7, RZ ;  /* 0x0000000709097210 */ /* 0x000fc60007ffe0ff */
[----:B------:R-:W-:-:S05]  /*1550*/  IMAD.WIDE.U32 R14, R10, UR4, R8 ;  /* 0x000000040a0e7c25 */ /* 0x000fca000f8e0008 */
[----:B------:R-:W-:Y:S01]  /*1560*/  IADD3 R13, PT, PT, R15, R5, RZ ;  /* 0x000000050f0d7210 */ /* 0x000fe20007ffe0ff */
[----:B------:R-:W-:Y:S06]  /*1570*/  BRA `(.L_x_613) ;  /* 0x0000000000147947 */ /* 0x000fec0003800000 */
.L_x_612:
[----:B------:R-:W1:Y:S01]  /*1580*/  LDC.64 R24, c[0x0][0x3c0] ;  /* 0x0000f000ff187b82 */ /* 0x000e620000000a00 */
[----:B------:R-:W-:-:S05]  /*1590*/  IADD3 R4, PT, PT, R4, R5, RZ ;  /* 0x0000000504047210 */ /* 0x000fca0007ffe0ff */
[C---:B-1----:R-:W-:Y:S02]  /*15a0*/  IMAD R13, R4.reuse, R25, RZ ;  /* 0x00000019040d7224 */ /* 0x042fe400078e02ff */
[----:B------:R-:W-:-:S05]  /*15b0*/  IMAD.WIDE.U32 R14, R4, R24, RZ ;  /* 0x00000018040e7225 */ /* 0x000fca00078e00ff */
[----:B------:R-:W-:-:S07]  /*15c0*/  IADD3 R13, PT, PT, R15, R13, RZ ;  /* 0x0000000d0f0d7210 */ /* 0x000fce0007ffe0ff */
.L_x_613:
[----:B-----5:R-:W1:Y:S01]  /*15d0*/  LDC R10, c[0x0][0x3e8] ;  /* 0x0000fa00ff0a7b82 */ /* 0x020e620000000800 */
[----:B------:R-:W-:Y:S02]  /*15e0*/  MOV R8, RZ ;  /* 0x000000ff00087202 */ /* 0x000fe40000000f00 */
[----:B------:R-:W-:Y:S02]  /*15f0*/  CS2R R224, SRZ ;  /* 0x0000000000e07805 */ /* 0x000fe4000001ff00 */
[----:B------:R-:W-:Y:S01]  /*1600*/  MOV R17, R13 ;  /* 0x0000000d00117202 */ /* 0x000fe20000000f00 */
[----:B------:R-:W-:Y:S01]  /*1610*/  IMAD.MOV.U32 R13, RZ, RZ, R11 ;  /* 0x000000ffff0d7224 */ /* 0x000fe200078e000b */
[----:B-1----:R-:W-:-:S04]  /*1620*/  IABS R4, R10 ;  /* 0x0000000a00047213 */ /* 0x002fc80000000000 */
[----:B------:R-:W1:Y:S08]  /*1630*/  I2F.RP R16, R4 ;  /* 0x0000000400107306 */ /* 0x000e700000209400 */
[----:B-1----:R-:W1:Y:S02]  /*1640*/  MUFU.RCP R9, R16 ;  /* 0x0000001000097308 */ /* 0x002e640000001000 */
[----:B-1----:R-:W-:Y:S01]  /*1650*/  IADD3 R9, PT, PT, R9, 0xffffffe, RZ ;  /* 0x0ffffffe09097810 */ /* 0x002fe20007ffe0ff */
[----:B------:R-:W-:-:S05]  /*1660*/  IMAD.MOV.U32 R16, RZ, RZ, R14 ;  /* 0x000000ffff107224 */ /* 0x000fca00078e000e */
[----:B------:R-:W1:Y:S02]  /*1670*/  F2I.FTZ.U32.TRUNC.NTZ R9, R9 ;  /* 0x0000000900097305 */ /* 0x000e64000021f000 */
[----:B-1----:R-:W-:-:S04]  /*1680*/  IMAD.MOV R5, RZ, RZ, -R9 ;  /* 0x000000ffff057224 */ /* 0x002fc800078e0a09 */
[----:B------:R-:W-:Y:S01]  /*1690*/  IMAD R7, R5, R4, RZ ;  /* 0x0000000405077224 */ /* 0x000fe200078e02ff */
[----:B------:R-:W-:-:S03]  /*16a0*/  IABS R5, R23 ;  /* 0x0000001700057213 */ /* 0x000fc60000000000 */
[----:B------:R-:W-:-:S04]  /*16b0*/  IMAD.HI.U32 R8, R9, R7, R8 ;  /* 0x0000000709087227 */ /* 0x000fc800078e0008 */
[----:B------:R-:W-:-:S04]  /*16c0*/  IMAD.MOV.U32 R7, RZ, RZ, R5 ;  /* 0x000000ffff077224 */ /* 0x000fc800078e0005 */
[----:B------:R-:W-:Y:S02]  /*16d0*/  IMAD.HI.U32 R15, R8, R7, RZ ;  /* 0x00000007080f7227 */ /* 0x000fe400078e00ff */
[----:B------:R-:W1:Y:S03]  /*16e0*/  LDC.64 R8, c[0x0][0x3d8] ;  /* 0x0000f600ff087b82 */ /* 0x000e660000000a00 */
[----:B------:R-:W-:-:S05]  /*16f0*/  IADD3 R5, PT, PT, -R15, RZ, RZ ;  /* 0x000000ff0f057210 */ /* 0x000fca0007ffe1ff */
[----:B------:R-:W-:Y:S01]  /*1700*/  IMAD R5, R4, R5, R7 ;  /* 0x0000000504057224 */ /* 0x000fe200078e0207 */
[----:B------:R-:W-:-:S04]  /*1710*/  LEA R7, R2, 0xffffff80, 0x7 ;  /* 0xffffff8002077811 */ /* 0x000fc800078e38ff */
[----:B------:R-:W-:Y:S01]  /*1720*/  ISETP.GT.U32.AND P0, PT, R4, R5, PT ;  /* 0x000000050400720c */ /* 0x000fe20003f04070 */
[----:B------:R-:W-:-:S04]  /*1730*/  IMAD.WIDE.U32 R12, R7, R134, R12 ;  /* 0x00000086070c7225 */ /* 0x000fc800078e000c */
[----:B------:R-:W-:Y:S01]  /*1740*/  IMAD.WIDE.U32 R16, R7, R24, R16 ;  /* 0x0000001807107225 */ /* 0x000fe200078e0010 */
[----:B------:R-:W-:-:S03]  /*1750*/  MOV R18, R12 ;  /* 0x0000000c00127202 */ /* 0x000fc60000000f00 */
[C---:B------:R-:W-:Y:S02]  /*1760*/  IMAD R17, R7.reuse, R25, R17 ;  /* 0x0000001907117224 */ /* 0x040fe400078e0211 */
[----:B------:R-:W-:Y:S02]  /*1770*/  IMAD R19, R7, R135, R13 ;  /* 0x0000008707137224 */ /* 0x000fe400078e020d */
        /* <DEDUP_REMOVED lines=12> */
[C---:B------:R-:W-:Y:S01]  /*1840*/  IMAD R10, R11.reuse, R8, RZ ;  /* 0x000000080b0a7224 */ /* 0x040fe200078e02ff */
[----:B------:R-:W-:Y:S01]  /*1850*/  MOV R14, R16 ;  /* 0x00000010000e7202 */ /* 0x000fe20000000f00 */
[-C--:B--2---:R-:W-:Y:S02]  /*1860*/  IMAD R12, R11, R4.reuse, RZ ;  /* 0x000000040b0c7224 */ /* 0x084fe400078e02ff */
[----:B------:R-:W-:-:S04]  /*1870*/  IMAD.WIDE.U32 R18, R15, R4, R18 ;  /* 0x000000040f127225 */ /* 0x000fc800078e0012 */
[C---:B------:R-:W-:Y:S01]  /*1880*/  IMAD R5, R15.reuse, R5, R12 ;  /* 0x000000050f057224 */ /* 0x040fe200078e020c */
[----:B------:R-:W-:Y:S01]  /*1890*/  MOV R12, R18 ;  /* 0x00000012000c7202 */ /* 0x000fe20000000f00 */
[----:B------:R-:W-:-:S03]  /*18a0*/  IMAD R10, R15, R9, R10 ;  /* 0x000000090f0a7224 */ /* 0x000fc600078e020a */
[----:B------:R-:W-:Y:S01]  /*18b0*/  IADD3 R7, PT, PT, R19, R5, RZ ;  /* 0x0000000513077210 */ /* 0x000fe20007ffe0ff */
[----:B------:R-:W-:-:S07]  /*18c0*/  IMAD.IADD R10, R17, 0x1, R10 ;  /* 0x00000001110a7824 */ /* 0x000fce00078e020a */
.L_x_609:
        /* <DEDUP_REMOVED lines=77> */
.L_x_615:
[----:B------:R-:W-:Y:S05]  /*1da0*/  BSYNC.RECONVERGENT B0 ;  /* 0x0000000000007941 */ /* 0x000fea0003800200 */
.L_x_614:
        /* <DEDUP_REMOVED lines=28> */
.L_x_617:
[----:B------:R-:W-:Y:S05]  /*1f70*/  BSYNC.RECONVERGENT B0 ;  /* 0x0000000000007941 */ /* 0x000fea0003800200 */
.L_x_616:
        /* <DEDUP_REMOVED lines=29> */
.L_x_619:
[----:B------:R-:W-:Y:S05]  /*2150*/  BSYNC.RECONVERGENT B0 ;  /* 0x0000000000007941 */ /* 0x000fea0003800200 */
.L_x_618:
        /* <DEDUP_REMOVED lines=30> */
.L_x_621:
[----:B------:R-:W-:Y:S05]  /*2340*/  BSYNC.RECONVERGENT B0 ;  /* 0x0000000000007941 */ /* 0x000fea0003800200 */
.L_x_620:
[----:B------:R-:W-:Y:S04]  /*2350*/  BSSY.RECONVERGENT B0, `(.L_x_622) ;  /* 0x0000012000007945 */ /* 0x000fe80003800200 */
[----:B------:R-:W-:Y:S05]  /*2360*/  @P6 BRA `(.L_x_623) ;  /* 0x0000000000406947 */ /* 0x000fea0003800000 */
[----:B------:R-:W3:Y:S02]  /*2370*/  LDCU UR4, c[0x0][0x440] ;  /* 0x00008800ff0477ac */ /* 0x000ee40008000800 */
[----:B---3--:R-:W-:Y:S02]  /*2380*/  ISETP.GE.AND P2, PT, R208, UR4, PT ;  /* 0x00000004d0007c0c */ /* 0x008fe4000bf46270 */
[----:B------:R-:W-:-:S11]  /*2390*/  ISETP.GE.AND P1, PT, R228, UR4, PT ;  /* 0x00000004e4007c0c */ /* 0x000fd6000bf26270 */
[----:B------:R-:W-:Y:S01]  /*23a0*/  @!P2 IMAD.MOV.U32 R14, RZ, RZ, R216 ;  /* 0x000000ffff0ea224 */ /* 0x000fe200078e00d8 */
        /* <DEDUP_REMOVED lines=12> */
.L_x_623:
[----:B------:R-:W-:Y:S05]  /*2470*/  BSYNC.RECONVERGENT B0 ;  /* 0x0000000000007941 */ /* 0x000fea0003800200 */
.L_x_622:
[----:B------:R-:W-:Y:S01]  /*2480*/  SHF.L.U64.HI R8, R134, 0x4, R135 ;  /* 0x0000000486087819 */ /* 0x000fe20000010287 */
[----:B------:R-:W-:Y:S01]  /*2490*/  BSSY.RECONVERGENT B0, `(.L_x_624) ;  /* 0x0000013000007945 */ /* 0x000fe20003800200 */
[----:B--2---:R-:W-:Y:S01]  /*24a0*/  LEA R22, P1, R5, R216, 0x1 ;  /* 0x000000d805167211 */ /* 0x004fe200078208ff */
[----:B---3--:R-:W-:Y:S01]  /*24b0*/  VIADD R15, R20, 0x60 ;  /* 0x00000060140f7836 */ /* 0x008fe20000000000 */
        /* <DEDUP_REMOVED lines=16> */
.L_x_625:
[----:B------:R-:W-:Y:S05]  /*25c0*/  BSYNC.RECONVERGENT B0 ;  /* 0x0000000000007941 */ /* 0x000fea0003800200 */
.L_x_624:
        /* <DEDUP_REMOVED lines=19> */
.L_x_627:
[----:B------:R-:W-:Y:S05]  /*2700*/  BSYNC.RECONVERGENT B0 ;  /* 0x0000000000007941 */ /* 0x000fea0003800200 */
.L_x_626:
        /* <DEDUP_REMOVED lines=19> */
.L_x_629:
[----:B------:R-:W-:Y:S05]  /*2840*/  BSYNC.RECONVERGENT B0 ;  /* 0x0000000000007941 */ /* 0x000fea0003800200 */
.L_x_628:
        /* <DEDUP_REMOVED lines=21> */
.L_x_631:
[----:B------:R-:W-:Y:S05]  /*29a0*/  BSYNC.RECONVERGENT B0 ;  /* 0x0000000000007941 */ /* 0x000fea0003800200 */
.L_x_630:
        /* <DEDUP_REMOVED lines=17> */
.L_x_633:
[----:B------:R-:W-:Y:S05]  /*2ac0*/  BSYNC.RECONVERGENT B0 ;  /* 0x0000000000007941 */ /* 0x000fea0003800200 */
.L_x_632:
        /* <DEDUP_REMOVED lines=20> */
.L_x_635:
[----:B------:R-:W-:Y:S05]  /*2c10*/  BSYNC.RECONVERGENT B0 ;  /* 0x0000000000007941 */ /* 0x000fea0003800200 */
.L_x_634:
        /* <DEDUP_REMOVED lines=18> */
.L_x_637:
[----:B------:R-:W-:Y:S05]  /*2d40*/  BSYNC.RECONVERGENT B0 ;  /* 0x0000000000007941 */ /* 0x000fea0003800200 */
.L_x_636:
[----:B------:R-:W0:Y:S01]  /*2d50*/  LDGDEPBAR ;  /* 0x00000000000079af */ /* 0x000e220000000000 */
[--C-:B------:R-:W-:Y:S01]  /*2d60*/  SHF.R.U32.HI R210, RZ, 0x1, R211.reuse ;  /* 0x00000001ffd27819 */ /* 0x100fe200000116d3 */
[----:B------:R-:W-:Y:S01]  /*2d70*/  BSSY.RECONVERGENT B0, `(.L_x_638) ;  /* 0x000001f000007945 */ /* 0x000fe20003800200 */
[----:B------:R-:W-:Y:S01]  /*2d80*/  SHF.R.U32.HI R7, RZ, 0x2, R211 ;  /* 0x00000002ff077819 */ /* 0x000fe200000116d3 */
[----:B---3--:R-:W-:Y:S01]  /*2d90*/  IMAD.SHL.U32 R27, R211, 0x40, RZ ;  /* 0x00000040d31b7824 */ /* 0x008fe200078e00ff */
[----:B------:R-:W-:Y:S02]  /*2da0*/  LOP3.LUT R8, R210, 0x1f0, RZ, 0xc0, !PT ;  /* 0x000001f0d2087812 */ /* 0x000fe400078ec0ff */
        /* <DEDUP_REMOVED lines=12> */
[----:B----4-:R-:W-:Y:S02]  /*2e70*/  @!P1 IMAD.MOV.U32 R20, RZ, RZ, R218 ;  /* 0x000000ffff149224 */ /* 0x010fe400078e00da */
        /* <DEDUP_REMOVED lines=12> */
.L_x_639:
[----:B------:R3:W-:Y:S04]  /*2f40*/  STS.128 [R229+0xc000], RZ ;  /* 0x00c000ffe5007388 */ /* 0x0007e80000000c00 */
[----:B------:R3:W-:Y:S02]  /*2f50*/  STS.128 [R229+0x10000], RZ ;  /* 0x010000ffe5007388 */ /* 0x0007e40000000c00 */
.L_x_640:
[----:B------:R-:W-:Y:S05]  /*2f60*/  BSYNC.RECONVERGENT B0 ;  /* 0x0000000000007941 */ /* 0x000fea0003800200 */
.L_x_638:
        /* <DEDUP_REMOVED lines=31> */
.L_x_642:
[----:B------:R-:W-:Y:S05]  /*3160*/  BSYNC.RECONVERGENT B0 ;  /* 0x0000000000007941 */ /* 0x000fea0003800200 */
.L_x_641:
        /* <DEDUP_REMOVED lines=21> */
.L_x_644:
[----:B------:R-:W-:Y:S05]  /*32c0*/  BSYNC.RECONVERGENT B0 ;  /* 0x0000000000007941 */ /* 0x000fea0003800200 */
.L_x_643:
        /* <DEDUP_REMOVED lines=25> */
.L_x_646:
[----:B------:R-:W-:Y:S05]  /*3460*/  BSYNC.RECONVERGENT B0 ;  /* 0x0000000000007941 */ /* 0x000fea0003800200 */
.L_x_645:
        /* <DEDUP_REMOVED lines=22> */
.L_x_648:
[----:B------:R-:W-:Y:S05]  /*35d0*/  BSYNC.RECONVERGENT B0 ;  /* 0x0000000000007941 */ /* 0x000fea0003800200 */
.L_x_647:
        /* <DEDUP_REMOVED lines=19> */
.L_x_650:
[----:B------:R-:W-:Y:S05]  /*3710*/  BSYNC.RECONVERGENT B0 ;  /* 0x0000000000007941 */ /* 0x000fea0003800200 */
.L_x_649:
        /* <DEDUP_REMOVED lines=22> */
.L_x_652:
[----:B------:R-:W-:Y:S05]  /*3880*/  BSYNC.RECONVERGENT B0 ;  /* 0x0000000000007941 */ /* 0x000fea0003800200 */
.L_x_651:
        /* <DEDUP_REMOVED lines=20> */
.L_x_654:
[----:B------:R-:W-:Y:S05]  /*39d0*/  BSYNC.RECONVERGENT B0 ;  /* 0x0000000000007941 */ /* 0x000fea0003800200 */
.L_x_653:
[----:B------:R-:W-:Y:S01]  /*39e0*/  LDSM.16.M88.4 R72, [R121] ;  /* 0x000000007948783b */ /* 0x000fe20000000200 */
[----:B------:R-:W-:Y:S01]  /*39f0*/  LOP3.LUT P6, RZ, R211, 0x2, RZ, 0xc0, !PT ;  /* 0x00000002d3ff7812 */ /* 0x000fe200078cc0ff */
[----:B------:R-:W5:Y:S01]  /*3a00*/  LDCU UR4, c[0x0][0x50c] ;  /* 0x0000a180ff0477ac */ /* 0x000f620008000800 */
[----:B------:R-:W-:Y:S01]  /*3a10*/  MOV R209, 0x20 ;  /* 0x0000002000d17802 */ /* 0x000fe20000000f00 */
[----:B------:R-:W5:Y:S01]  /*3a20*/  LDSM.16.M88.4 R40, [R194+UR5+0x4000] ;  /* 0x00400005c228783b */ /* 0x000f620008000200 */
[----:B------:R-:W-:Y:S02]  /*3a30*/  IADD3 R117, PT, PT, R194, UR5, RZ ;  /* 0x00000005c2757c10 */ /* 0x000fe4000fffe0ff */
[----:B------:R-:W-:Y:S01]  /*3a40*/  SEL R124, R209, 0xffffffe0, !P6 ;  /* 0xffffffe0d17c7807 */ /* 0x000fe20007000000 */
[----:B------:R-:W5:Y:S01]  /*3a50*/  LDSM.16.M88.4 R32, [R194+UR5+0x4800] ;  /* 0x00480005c220783b */ /* 0x000f620008000200 */
[----:B------:R-:W-:Y:S02]  /*3a60*/  LOP3.LUT P0, RZ, R211, 0x4, RZ, 0xc0, !PT ;  /* 0x00000004d3ff7812 */ /* 0x000fe4000780c0ff */
[-C--:B------:R-:W-:Y:S01]  /*3a70*/  IADD3 R120, PT, PT, R121, R124.reuse, RZ ;  /* 0x0000007c79787210 */ /* 0x080fe20007ffe0ff */
[----:B--234-:R-:W2:Y:S01]  /*3a80*/  LDSM.16.M88.4 R20, [R194+UR5+0x5000] ;  /* 0x00500005c214783b */ /* 0x01cea20008000200 */
[----:B------:R-:W-:-:S02]  /*3a90*/  IADD3 R118, PT, PT, R117, R124, RZ ;  /* 0x0000007c75767210 */ /* 0x000fc40007ffe0ff */
[----:B------:R-:W-:Y:S01]  /*3aa0*/  MOV R172, 0x40 ;  /* 0x0000004000ac7802 */ /* 0x000fe20000000f00 */
[----:B------:R-:W3:Y:S01]  /*3ab0*/  LDSM.16.M88.4 R12, [R194+UR5+0x5800] ;  /* 0x00580005c20c783b */ /* 0x000ee20008000200 */
[----:B------:R-:W-:Y:S02]  /*3ac0*/  ISETP.NE.AND P5, PT, R2, 0x1, PT ;  /* 0x000000010200780c */ /* 0x000fe40003fa5270 */
[----:B------:R-:W-:Y:S01]  /*3ad0*/  SEL R172, R172, 0xffffffc0, !P0 ;  /* 0xffffffc0acac7807 */ /* 0x000fe20004000000 */
[----:B-1----:R-:W1:Y:S01]  /*3ae0*/  LDSM.16.M88.4 R4, [R194+UR5+0x6000] ;  /* 0x00600005c204783b */ /* 0x002e620008000200 */
[----:B------:R-:W-:Y:S02]  /*3af0*/  VIMNMX R191, PT, PT, R3, R116, PT ;  /* 0x0000007403bf7248 */ /* 0x000fe40003fe0100 */
[-C--:B------:R-:W-:Y:S01]  /*3b00*/  IADD3 R119, PT, PT, R121, R172.reuse, RZ ;  /* 0x000000ac79777210 */ /* 0x080fe20007ffe0ff */
[----:B------:R-:W4:Y:S01]  /*3b10*/  LDSM.16.M88.4 R88, [R194+UR5+0x6800] ;  /* 0x00680005c258783b */ /* 0x000f220008000200 */
[----:B------:R-:W-:-:S02]  /*3b20*/  IADD3 R117, PT, PT, R117, R172, RZ ;  /* 0x000000ac75757210 */ /* 0x000fc40007ffe0ff */
[----:B------:R-:W-:Y:S01]  /*3b30*/  VIADDMNMX R190, R3, 0x8, R116, PT ;  /* 0x0000000803be7846 */ /* 0x000fe20003800174 */
[----:B------:R-:W4:Y:S04]  /*3b40*/  LDSM.16.M88.4 R80, [R194+UR5+0x7000] ;  /* 0x00700005c250783b */ /* 0x000f280008000200 */
[----:B------:R-:W4:Y:S04]  /*3b50*/  LDSM.16.M88.4 R48, [R194+UR5+0x7800] ;  /* 0x00780005c230783b */ /* 0x000f280008000200 */
[----:B------:R-:W-:Y:S04]  /*3b60*/  LDSM.16.M88.4 R108, [R120] ;  /* 0x00000000786c783b */ /* 0x000fe80000000200 */
[----:B------:R-:W4:Y:S01]  /*3b70*/  LDSM.16.M88.4 R60, [R118+0x4000] ;  /* 0x00400000763c783b */ /* 0x000f220000000200 */
[C---:B-----5:R-:W-:Y:S03]  /*3b80*/  HMMA.16816.F32.BF16 R44, R72.reuse, R40, RZ ;  /* 0x00000028482c723c */ /* 0x060fe600000418ff */
[----:B------:R-:W5:Y:S04]  /*3b90*/  LDSM.16.M88.4 R56, [R118+0x4800] ;  /* 0x004800007638783b */ /* 0x000f680000000200 */
[----:B------:R-:W5:Y:S01]  /*3ba0*/  LDSM.16.M88.4 R52, [R118+0x5000] ;  /* 0x005000007634783b */ /* 0x000f620000000200 */
[C---:B------:R-:W-:Y:S03]  /*3bb0*/  HMMA.16816.F32.BF16 R40, R72.reuse, R42, RZ ;  /* 0x0000002a4828723c */ /* 0x040fe600000418ff */
[----:B------:R-:W-:Y:S04]  /*3bc0*/  LDSM.16.M88.4 R96, [R118+0x7800] ;  /* 0x007800007660783b */ /* 0x000fe80000000200 */
[----:B------:R-:W-:Y:S01]  /*3bd0*/  LDSM.16.M88.4 R68, [R119] ;  /* 0x000000007744783b */ /* 0x000fe20000000200 */
[C---:B------:R-:W-:Y:S03]  /*3be0*/  HMMA.16816.F32.BF16 R36, R72.reuse, R32, RZ ;  /* 0x000000204824723c */ /* 0x040fe600000418ff */
[----:B------:R-:W-:Y:S04]  /*3bf0*/  LDSM.16.M88.4 R64, [R117+0x4000] ;  /* 0x004000007540783b */ /* 0x000fe80000000200 */
[----:B------:R-:W-:Y:S01]  /*3c00*/  LDSM.16.M88.4 R112, [R118+0x6000] ;  /* 0x006000007670783b */ /* 0x000fe20000000200 */
[C---:B--2---:R-:W-:Y:S03]  /*3c10*/  HMMA.16816.F32.BF16 R28, R72.reuse, R20, RZ ;  /* 0x00000014481c723c */ /* 0x044fe600000418ff */
[----:B------:R-:W-:Y:S04]  /*3c20*/  LDSM.16.M88.4 R104, [R118+0x6800] ;  /* 0x006800007668783b */ /* 0x000fe80000000200 */
[----:B------:R-:W-:Y:S01]  /*3c30*/  LDSM.16.M88.4 R100, [R118+0x7000] ;  /* 0x007000007664783b */ /* 0x000fe20000000200 */
[C---:B---3--:R-:W-:Y:S03]  /*3c40*/  HMMA.16816.F32.BF16 R16, R72.reuse, R12, RZ ;  /* 0x0000000c4810723c */ /* 0x048fe600000418ff */
[----:B------:R-:W0:Y:S05]  /*3c50*/  LDGDEPBAR ;  /* 0x00000000000079af */ /* 0x000e2a0000000000 */
[C---:B-1----:R-:W-:Y:S08]  /*3c60*/  HMMA.16816.F32.BF16 R8, R72.reuse, R4, RZ ;  /* 0x000000044808723c */ /* 0x042ff000000418ff */
[C---:B----4-:R-:W-:Y:S08]  /*3c70*/  HMMA.16816.F32.BF16 R92, R72.reuse, R88, RZ ;  /* 0x00000058485c723c */ /* 0x050ff000000418ff */
        /* <DEDUP_REMOVED lines=12> */
[----:B------:R-:W2:Y:S07]  /*3d40*/  LDSM.16.M88.4 R60, [R117+0x4800] ;  /* 0x00480000753c783b */ /* 0x000eae0000000200 */
[C---:B-----5:R-:W-:Y:S08]  /*3d50*/  HMMA.16816.F32.BF16 R36, R108.reuse, R56, R36 ;  /* 0x000000386c24723c */ /* 0x060ff00000041824 */
[C---:B------:R-:W-:Y:S01]  /*3d60*/  HMMA.16816.F32.BF16 R32, R108.reuse, R58, R32 ;  /* 0x0000003a6c20723c */ /* 0x040fe20000041820 */
[----:B------:R-:W3:Y:S07]  /*3d70*/  LDSM.16.M88.4 R56, [R117+0x5000] ;  /* 0x005000007538783b */ /* 0x000eee0000000200 */
[C---:B------:R-:W-:Y:S08]  /*3d80*/  HMMA.16816.F32.BF16 R28, R108.reuse, R52, R28 ;  /* 0x000000346c1c723c */ /* 0x040ff0000004181c */
[C---:B------:R-:W-:Y:S01]  /*3d90*/  HMMA.16816.F32.BF16 R20, R108.reuse, R54, R20 ;  /* 0x000000366c14723c */ /* 0x040fe20000041814 */
[----:B------:R-:W4:Y:S07]  /*3da0*/  LDSM.16.M88.4 R52, [R117+0x5800] ;  /* 0x005800007534783b */ /* 0x000f2e0000000200 */
[C---:B-1----:R-:W-:Y:S08]  /*3db0*/  HMMA.16816.F32.BF16 R16, R108.reuse, R48, R16 ;  /* 0x000000306c10723c */ /* 0x042ff00000041810 */
[C---:B------:R-:W-:Y:S01]  /*3dc0*/  HMMA.16816.F32.BF16 R12, R108.reuse, R50, R12 ;  /* 0x000000326c0c723c */ /* 0x040fe2000004180c */
[----:B------:R-:W1:Y:S07]  /*3dd0*/  LDSM.16.M88.4 R48, [R117+0x6000] ;  /* 0x006000007530783b */ /* 0x000e6e0000000200 */
[C---:B------:R-:W-:Y:S08]  /*3de0*/  HMMA.16816.F32.BF16 R76, R108.reuse, R96, R76 ;  /* 0x000000606c4c723c */ /* 0x040ff0000004184c */
[----:B------:R-:W-:Y:S01]  /*3df0*/  HMMA.16816.F32.BF16 R72, R108, R98, R72 ;  /* 0x000000626c48723c */ /* 0x000fe20000041848 */
[----:B------:R-:W-:Y:S07]  /*3e00*/  LDSM.16.M88.4 R96, [R117+0x7800] ;  /* 0x007800007560783b */ /* 0x000fee0000000200 */
[C---:B------:R-:W-:Y:S08]  /*3e10*/  HMMA.16816.F32.BF16 R44, R68.reuse, R64, R44 ;  /* 0x00000040442c723c */ /* 0x040ff0000004182c */
[C---:B------:R-:W-:Y:S01]  /*3e20*/  HMMA.16816.F32.BF16 R40, R68.reuse, R66, R40 ;  /* 0x000000424428723c */ /* 0x040fe20000041828 */
[----:B------:R-:W5:Y:S07]  /*3e30*/  LDSM.16.M88.4 R64, [R117+0x6800] ;  /* 0x006800007540783b */ /* 0x000f6e0000000200 */
[C---:B--2---:R-:W-:Y:S08]  /*3e40*/  HMMA.16816.F32.BF16 R36, R68.reuse, R60, R36 ;  /* 0x0000003c4424723c */ /* 0x044ff00000041824 */
[----:B------:R-:W-:Y:S01]  /*3e50*/  HMMA.16816.F32.BF16 R32, R68, R62, R32 ;  /* 0x0000003e4420723c */ /* 0x000fe20000041820 */
[----:B------:R-:W2:Y:S07]  /*3e60*/  LDSM.16.M88.4 R60, [R117+0x7000] ;  /* 0x00700000753c783b */ /* 0x000eae0000000200 */
[----:B------:R-:W-:Y:S01]  /*3e70*/  HMMA.16816.F32.BF16 R8, R108, R112, R8 ;  /* 0x000000706c08723c */ /* 0x000fe20000041808 */
[----:B------:R-:W-:-:S02]  /*3e80*/  IADD3 R113, PT, PT, R124, R119, RZ ;  /* 0x000000777c717210 */ /* 0x000fc40007ffe0ff */
[----:B------:R-:W-:-:S05]  /*3e90*/  IADD3 R112, PT, PT, R124, R117, RZ ;  /* 0x000000757c707210 */ /* 0x000fca0007ffe0ff */
[----:B------:R-:W-:Y:S08]  /*3ea0*/  HMMA.16816.F32.BF16 R4, R108, R114, R4 ;  /* 0x000000726c04723c */ /* 0x000ff00000041804 */
[C---:B---3--:R-:W-:Y:S08]  /*3eb0*/  HMMA.16816.F32.BF16 R28, R68.reuse, R56, R28 ;  /* 0x00000038441c723c */ /* 0x048ff0000004181c */
[C---:B------:R-:W-:Y:S01]  /*3ec0*/  HMMA.16816.F32.BF16 R20, R68.reuse, R58, R20 ;  /* 0x0000003a4414723c */ /* 0x040fe20000041814 */
[----:B------:R-:W-:Y:S07]  /*3ed0*/  LDSM.16.M88.4 R56, [R113] ;  /* 0x000000007138783b */ /* 0x000fee0000000200 */
[C---:B----4-:R-:W-:Y:S08]  /*3ee0*/  HMMA.16816.F32.BF16 R16, R68.reuse, R52, R16 ;  /* 0x000000344410723c */ /* 0x050ff00000041810 */
[----:B------:R-:W-:Y:S01]  /*3ef0*/  HMMA.16816.F32.BF16 R12, R68, R54, R12 ;  /* 0x00000036440c723c */ /* 0x000fe2000004180c */
[----:B------:R-:W3:Y:S07]  /*3f00*/  LDSM.16.M88.4 R52, [R112+0x4000] ;  /* 0x004000007034783b */ /* 0x000eee0000000200 */
[C---:B------:R-:W-:Y:S08]  /*3f10*/  HMMA.16816.F32.BF16 R92, R108.reuse, R104, R92 ;  /* 0x000000686c5c723c */ /* 0x040ff0000004185c */
[C---:B------:R-:W-:Y:S08]  /*3f20*/  HMMA.16816.F32.BF16 R88, R108.reuse, R106, R88 ;  /* 0x0000006a6c58723c */ /* 0x040ff00000041858 */
[C---:B------:R-:W-:Y:S08]  /*3f30*/  HMMA.16816.F32.BF16 R84, R108.reuse, R100, R84 ;  /* 0x000000646c54723c */ /* 0x040ff00000041854 */
[----:B------:R-:W-:Y:S01]  /*3f40*/  HMMA.16816.F32.BF16 R80, R108, R102, R80 ;  /* 0x000000666c50723c */ /* 0x000fe20000041850 */
[----:B------:R-:W-:Y:S07]  /*3f50*/  LDSM.16.M88.4 R100, [R121+0x2000] ;  /* 0x002000007964783b */ /* 0x000fee0000000200 */
[C---:B-1----:R-:W-:Y:S08]  /*3f60*/  HMMA.16816.F32.BF16 R8, R68.reuse, R48, R8 ;  /* 0x000000304408723c */ /* 0x042ff00000041808 */
[C---:B------:R-:W-:Y:S01]  /*3f70*/  HMMA.16816.F32.BF16 R4, R68.reuse, R50, R4 ;  /* 0x000000324404723c */ /* 0x040fe20000041804 */
[----:B------:R-:W1:Y:S07]  /*3f80*/  LDSM.16.M88.4 R48, [R112+0x4800] ;  /* 0x004800007030783b */ /* 0x000e6e0000000200 */
[C---:B-----5:R-:W-:Y:S08]  /*3f90*/  HMMA.16816.F32.BF16 R92, R68.reuse, R64, R92 ;  /* 0x00000040445c723c */ /* 0x060ff0000004185c */
[C---:B------:R-:W-:Y:S01]  /*3fa0*/  HMMA.16816.F32.BF16 R88, R68.reuse, R66, R88 ;  /* 0x000000424458723c */ /* 0x040fe20000041858 */
[----:B------:R-:W4:Y:S07]  /*3fb0*/  LDSM.16.M88.4 R64, [R112+0x5000] ;  /* 0x005000007040783b */ /* 0x000f2e0000000200 */
[C---:B--2---:R-:W-:Y:S08]  /*3fc0*/  HMMA.16816.F32.BF16 R84, R68.reuse, R60, R84 ;  /* 0x0000003c4454723c */ /* 0x044ff00000041854 */
[C---:B------:R-:W-:Y:S01]  /*3fd0*/  HMMA.16816.F32.BF16 R80, R68.reuse, R62, R80 ;  /* 0x0000003e4450723c */ /* 0x040fe20000041850 */
[----:B------:R-:W-:Y:S07]  /*3fe0*/  LDSM.16.M88.4 R60, [R112+0x5800] ;  /* 0x00580000703c783b */ /* 0x000fee0000000200 */
[C---:B------:R-:W-:Y:S08]  /*3ff0*/  HMMA.16816.F32.BF16 R76, R68.reuse, R96, R76 ;  /* 0x00000060444c723c */ /* 0x040ff0000004184c */
[----:B------:R-:W-:Y:S01]  /*4000*/  HMMA.16816.F32.BF16 R72, R68, R98, R72 ;  /* 0x000000624448723c */ /* 0x000fe20000041848 */
[----:B------:R-:W2:Y:S04]  /*4010*/  LDSM.16.M88.4 R68, [R112+0x6000] ;  /* 0x006000007044783b */ /* 0x000ea80000000200 */
[----:B------:R-:W-:Y:S03]  /*4020*/  LDSM.16.M88.4 R96, [R194+UR5+0x8000] ;  /* 0x00800005c260783b */ /* 0x000fe60008000200 */
[C---:B---3--:R-:W-:Y:S08]  /*4030*/  HMMA.16816.F32.BF16 R44, R56.reuse, R52, R44 ;  /* 0x00000034382c723c */ /* 0x048ff0000004182c */
[C---:B------:R-:W-:Y:S01]  /*4040*/  HMMA.16816.F32.BF16 R40, R56.reuse, R54, R40 ;  /* 0x000000363828723c */ /* 0x040fe20000041828 */
[----:B------:R-:W3:Y:S07]  /*4050*/  LDSM.16.M88.4 R52, [R112+0x6800] ;  /* 0x006800007034783b */ /* 0x000eee0000000200 */
[C---:B-1----:R-:W-:Y:S08]  /*4060*/  HMMA.16816.F32.BF16 R36, R56.reuse, R48, R36 ;  /* 0x000000303824723c */ /* 0x042ff00000041824 */
[C---:B------:R-:W-:Y:S01]  /*4070*/  HMMA.16816.F32.BF16 R32, R56.reuse, R50, R32 ;  /* 0x000000323820723c */ /* 0x040fe20000041820 */
[----:B------:R-:W1:Y:S07]  /*4080*/  LDSM.16.M88.4 R48, [R112+0x7000] ;  /* 0x007000007030783b */ /* 0x000e6e0000000200 */
[C---:B----4-:R-:W-:Y:S08]  /*4090*/  HMMA.16816.F32.BF16 R28, R56.reuse, R64, R28 ;  /* 0x00000040381c723c */ /* 0x050ff0000004181c */
[C---:B------:R-:W-:Y:S01]  /*40a0*/  HMMA.16816.F32.BF16 R20, R56.reuse, R66, R20 ;  /* 0x000000423814723c */ /* 0x040fe20000041814 */
[----:B------:R-:W-:Y:S07]  /*40b0*/  LDSM.16.M88.4 R64, [R120+0x2000] ;  /* 0x002000007840783b */ /* 0x000fee0000000200 */
[C---:B--2---:R-:W-:Y:S01]  /*40c0*/  HMMA.16816.F32.BF16 R104, R56.reuse, R68, R8 ;  /* 0x000000443868723c */ /* 0x044fe20000041808 */
[----:B------:R-:W2:Y:S07]  /*40d0*/  LDSM.16.M88.4 R8, [R118+0x8000] ;  /* 0x008000007608783b */ /* 0x000eae0000000200 */
[C---:B------:R-:W-:Y:S08]  /*40e0*/  HMMA.16816.F32.BF16 R16, R56.reuse, R60, R16 ;  /* 0x0000003c3810723c */ /* 0x040ff00000041810 */
[C---:B------:R-:W-:Y:S01]  /*40f0*/  HMMA.16816.F32.BF16 R12, R56.reuse, R62, R12 ;  /* 0x0000003e380c723c */ /* 0x040fe2000004180c */
[----:B------:R-:W4:Y:S07]  /*4100*/  LDSM.16.M88.4 R60, [R112+0x7800] ;  /* 0x00780000703c783b */ /* 0x000f2e0000000200 */
[C---:B------:R-:W-:Y:S01]  /*4110*/  HMMA.16816.F32.BF16 R4, R56.reuse, R70, R4 ;  /* 0x000000463804723c */ /* 0x040fe20000041804 */
[----:B------:R-:W-:Y:S07]  /*4120*/  LDSM.16.M88.4 R68, [R119+0x2000] ;  /* 0x002000007744783b */ /* 0x000fee0000000200 */
[C---:B---3--:R-:W-:Y:S08]  /*4130*/  HMMA.16816.F32.BF16 R92, R56.reuse, R52, R92 ;  /* 0x00000034385c723c */ /* 0x048ff0000004185c */
[----:B------:R-:W-:Y:S01]  /*4140*/  HMMA.16816.F32.BF16 R88, R56, R54, R88 ;  /* 0x000000363858723c */ /* 0x000fe20000041858 */
[----:B------:R-:W3:Y:S07]  /*4150*/  LDSM.16.M88.4 R52, [R194+UR5+0x8800] ;  /* 0x00880005c234783b */ /* 0x000eee0008000200 */
[C---:B------:R-:W-:Y:S01]  /*4160*/  HMMA.16816.F32.BF16 R108, R100.reuse, R96, R44 ;  /* 0x00000060646c723c */ /* 0x040fe2000004182c */
[----:B------:R-:W5:Y:S07]  /*4170*/  LDSM.16.M88.4 R44, [R117+0x8000] ;  /* 0x00800000752c783b */ /* 0x000f6e0000000200 */
[----:B------:R-:W-:Y:S01]  /*4180*/  HMMA.16816.F32.BF16 R40, R100, R98, R40 ;  /* 0x000000626428723c */ /* 0x000fe20000041828 */
[----:B------:R-:W-:Y:S07]  /*4190*/  LDSM.16.M88.4 R96, [R118+0x8800] ;  /* 0x008800007660783b */ /* 0x000fee0000000200 */
[C---:B-1----:R-:W-:Y:S08]  /*41a0*/  HMMA.16816.F32.BF16 R84, R56.reuse, R48, R84 ;  /* 0x000000303854723c */ /* 0x042ff00000041854 */
[----:B------:R-:W-:Y:S01]  /*41b0*/  HMMA.16816.F32.BF16 R80, R56, R50, R80 ;  /* 0x000000323850723c */ /* 0x000fe20000041850 */
[----:B------:R-:W1:Y:S07]  /*41c0*/  LDSM.16.M88.4 R48, [R194+UR5+0x9000] ;  /* 0x00900005c230783b */ /* 0x000e6e0008000200 */
[C---:B--2---:R-:W-:Y:S08]  /*41d0*/  HMMA.16816.F32.BF16 R108, R64.reuse, R8, R108 ;  /* 0x00000008406c723c */ /* 0x044ff0000004186c */
[----:B------:R-:W-:Y:S01]  /*41e0*/  HMMA.16816.F32.BF16 R40, R64, R10, R40 ;  /* 0x0000000a4028723c */ /* 0x000fe20000041828 */
[----:B------:R-:W-:Y:S07]  /*41f0*/  LDSM.16.M88.4 R8, [R117+0x8800] ;  /* 0x008800007508783b */ /* 0x000fee0000000200 */
[C---:B----4-:R-:W-:Y:S08]  /*4200*/  HMMA.16816.F32.BF16 R76, R56.reuse, R60, R76 ;  /* 0x0000003c384c723c */ /* 0x050ff0000004184c */
[----:B------:R-:W-:Y:S01]  /*4210*/  HMMA.16816.F32.BF16 R72, R56, R62, R72 ;  /* 0x0000003e3848723c */ /* 0x000fe20000041848 */
[----:B------:R-:W-:Y:S04]  /*4220*/  LDSM.16.M88.4 R60, [R113+0x2000] ;  /* 0x00200000713c783b */ /* 0x000fe80000000200 */
[----:B------:R-:W2:Y:S03]  /*4230*/  LDSM.16.M88.4 R56, [R112+0x8000] ;  /* 0x008000007038783b */ /* 0x000ea60000000200 */
[----:B---3--:R-:W-:Y:S08]  /*4240*/  HMMA.16816.F32.BF16 R36, R100, R52, R36 ;  /* 0x000000346424723c */ /* 0x008ff00000041824 */
[C---:B-----5:R-:W-:Y:S08]  /*4250*/  HMMA.16816.F32.BF16 R108, R68.reuse, R44, R108 ;  /* 0x0000002c446c723c */ /* 0x060ff0000004186c */
[----:B------:R-:W-:Y:S01]  /*4260*/  HMMA.16816.F32.BF16 R40, R68, R46, R40 ;  /* 0x0000002e4428723c */ /* 0x000fe20000041828 */
[----:B------:R-:W3:Y:S07]  /*4270*/  LDSM.16.M88.4 R44, [R194+UR5+0x9800] ;  /* 0x00980005c22c783b */ /* 0x000eee0008000200 */
[C---:B------:R-:W-:Y:S08]  /*4280*/  HMMA.16816.F32.BF16 R32, R100.reuse, R54, R32 ;  /* 0x000000366420723c */ /* 0x040ff00000041820 */
[----:B-1----:R-:W-:Y:S08]  /*4290*/  HMMA.16816.F32.BF16 R28, R100, R48, R28 ;  /* 0x00000030641c723c */ /* 0x002ff0000004181c */
[----:B------:R-:W-:Y:S01]  /*42a0*/  HMMA.16816.F32.BF16 R52, R64, R96, R36 ;  /* 0x000000604034723c */ /* 0x000fe20000041824 */
[----:B------:R-:W1:Y:S07]  /*42b0*/  LDSM.16.M88.4 R36, [R112+0x8800] ;  /* 0x008800007024783b */ /* 0x000e6e0000000200 */
[----:B------:R-:W-:Y:S01]  /*42c0*/  HMMA.16816.F32.BF16 R20, R100, R50, R20 ;  /* 0x000000326414723c */ /* 0x000fe20000041814 */
[----:B------:R-:W4:Y:S07]  /*42d0*/  LDSM.16.M88.4 R48, [R118+0x9000] ;  /* 0x009000007630783b */ /* 0x000f2e0000000200 */
[----:B------:R-:W-:Y:S08]  /*42e0*/  HMMA.16816.F32.BF16 R32, R64, R98, R32 ;  /* 0x000000624020723c */ /* 0x000ff00000041820 */
[C---:B--2---:R-:W-:Y:S08]  /*42f0*/  HMMA.16816.F32.BF16 R108, R60.reuse, R56, R108 ;  /* 0x000000383c6c723c */ /* 0x044ff0000004186c */
[----:B------:R-:W-:Y:S08]  /*4300*/  HMMA.16816.F32.BF16 R40, R60, R58, R40 ;  /* 0x0000003a3c28723c */ /* 0x000ff00000041828 */
[----:B------:R-:W-:Y:S03]  /*4310*/  HMMA.16816.F32.BF16 R52, R68, R8, R52 ;  /* 0x000000084434723c */ /* 0x000fe60000041834 */
[----:B------:R-:W-:Y:S01]  /*4320*/  FMUL.FTZ R108, R108, UR4 ;  /* 0x000000046c6c7c20 */ /* 0x000fe20008410000 */
[----:B------:R-:W-:Y:S01]  /*4330*/  FMUL.FTZ R109, R109, UR4 ;  /* 0x000000046d6d7c20 */ /* 0x000fe20008410000 */
[----:B------:R-:W-:Y:S01]  /*4340*/  FMUL.FTZ R110, R110, UR4 ;  /* 0x000000046e6e7c20 */ /* 0x000fe20008410000 */
[----:B------:R-:W-:-:S02]  /*4350*/  FMUL.FTZ R111, R111, UR4 ;  /* 0x000000046f6f7c20 */ /* 0x000fc40008410000 */
[----:B---3--:R-:W-:Y:S01]  /*4360*/  HMMA.16816.F32.BF16 R56, R100, R44, R16 ;  /* 0x0000002c6438723c */ /* 0x008fe20000041810 */
[----:B------:R-:W2:Y:S01]  /*4370*/  LDSM.16.M88.4 R16, [R117+0x9000] ;  /* 0x009000007510783b */ /* 0x000ea20000000200 */
[----:B------:R-:W3:Y:S01]  /*4380*/  MUFU.TANH R108, R108 ;  /* 0x0000006c006c7308 */ /* 0x000ee20000002400 */
[----:B------:R-:W-:Y:S01]  /*4390*/  FMUL.FTZ R40, R40, UR4 ;  /* 0x0000000428287c20 */ /* 0x000fe20008410000 */
[----:B------:R-:W-:Y:S01]  /*43a0*/  FMUL.FTZ R41, R41, UR4 ;  /* 0x0000000429297c20 */ /* 0x000fe20008410000 */
[----:B------:R-:W-:Y:S01]  /*43b0*/  FMUL.FTZ R42, R42, UR4 ;  /* 0x000000042a2a7c20 */ /* 0x000fe20008410000 */
[----:B------:R-:W-:Y:S02]  /*43c0*/  FMUL.FTZ R43, R43, UR4 ;  /* 0x000000042b2b7c20 */ /* 0x000fe40008410000 */
[----:B------:R-:W-:Y:S01]  /*43d0*/  HMMA.16816.F32.BF16 R32, R68, R10, R32 ;  /* 0x0000000a4420723c */ /* 0x000fe20000041820 */
[----:B------:R-:W5:Y:S01]  /*43e0*/  LDSM.16.M88.4 R8, [R194+UR5+0xa000] ;  /* 0x00a00005c208783b */ /* 0x000f620008000200 */
[----:B------:R-:W2:Y:S06]  /*43f0*/  MUFU.TANH R113, R40 ;  /* 0x0000002800717308 */ /* 0x000eac0000002400 */
[----:B-1----:R-:W-:Y:S02]  /*4400*/  HMMA.16816.F32.BF16 R52, R60, R36, R52 ;  /* 0x000000243c34723c */ /* 0x002fe40000041834 */
[----:B------:R-:W1:Y:S06]  /*4410*/  MUFU.TANH R114, R41 ;  /* 0x0000002900727308 */ /* 0x000e6c0000002400 */
[----:B----4-:R-:W-:Y:S01]  /*4420*/  HMMA.16816.F32.BF16 R96, R64, R48, R28 ;  /* 0x000000304060723c */ /* 0x010fe2000004181c */
[----:B------:R-:W4:Y:S01]  /*4430*/  LDSM.16.M88.4 R28, [R112+0x9000] ;  /* 0x00900000701c783b */ /* 0x000f220000000200 */
[----:B------:R-:W1:Y:S06]  /*4440*/  MUFU.TANH R115, R42 ;  /* 0x0000002a00737308 */ /* 0x000e6c0000002400 */
[----:B------:R-:W-:Y:S01]  /*4450*/  HMMA.16816.F32.BF16 R32, R60, R38, R32 ;  /* 0x000000263c20723c */ /* 0x000fe20000041820 */
[----:B------:R-:W3:Y:S01]  /*4460*/  LDSM.16.M88.4 R36, [R118+0x9800] ;  /* 0x009800007624783b */ /* 0x000ee20000000200 */
[----:B------:R2:W1:Y:S01]  /*4470*/  MUFU.TANH R48, R43 ;  /* 0x0000002b00307308 */ /* 0x0004620000002400 */
[----:B------:R-:W-:Y:S01]  /*4480*/  FMUL.FTZ R49, R52, UR4 ;  /* 0x0000000434317c20 */ /* 0x000fe20008410000 */
[----:B------:R-:W-:Y:S01]  /*4490*/  FMUL.FTZ R52, R53, UR4 ;  /* 0x0000000435347c20 */ /* 0x000fe20008410000 */
[----:B------:R-:W-:-:S03]  /*44a0*/  FMUL.FTZ R53, R54, UR4 ;  /* 0x0000000436357c20 */ /* 0x000fc60008410000 */
[----:B------:R-:W-:Y:S01]  /*44b0*/  HMMA.16816.F32.BF16 R20, R64, R50, R20 ;  /* 0x000000324014723c */ /* 0x000fe20000041814 */
[----:B------:R-:W-:Y:S01]  /*44c0*/  FMUL.FTZ R50, R55, UR4 ;  /* 0x0000000437327c20 */ /* 0x000fe20008410000 */
[----:B------:R-:W1:Y:S06]  /*44d0*/  MUFU.TANH R109, R109 ;  /* 0x0000006d006d7308 */ /* 0x000e6c0000002400 */
[----:B------:R-:W-:Y:S01]  /*44e0*/  HMMA.16816.F32.BF16 R12, R100, R46, R12 ;  /* 0x0000002e640c723c */ /* 0x000fe2000004180c */
[----:B------:R-:W-:Y:S01]  /*44f0*/  LDSM.16.M88.4 R44, [R112+0x9800] ;  /* 0x00980000702c783b */ /* 0x000fe20000000200 */
[----:B------:R-:W1:Y:S01]  /*4500*/  MUFU.TANH R110, R110 ;  /* 0x0000006e006e7308 */ /* 0x000e620000002400 */
[----:B------:R-:W-:Y:S01]  /*4510*/  FMUL.FTZ R32, R32, UR4 ;  /* 0x0000000420207c20 */ /* 0x000fe20008410000 */
[----:B------:R-:W-:Y:S01]  /*4520*/  FMUL.FTZ R33, R33, UR4 ;  /* 0x0000000421217c20 */ /* 0x000fe20008410000 */
[----:B--2---:R-:W-:Y:S01]  /*4530*/  LDSM.16.M88.4 R40, [R117+0x9800] ;  /* 0x009800007528783b */ /* 0x004fe20000000200 */
[----:B------:R-:W-:Y:S01]  /*4540*/  FMUL.FTZ R34, R34, UR4 ;  /* 0x0000000422227c20 */ /* 0x000fe20008410000 */
[----:B------:R-:W-:Y:S01]  /*4550*/  FMUL.FTZ R35, R35, UR4 ;  /* 0x0000000423237c20 */ /* 0x000fe20008410000 */
[----:B------:R-:W-:Y:S02]  /*4560*/  HMMA.16816.F32.BF16 R96, R68, R16, R96 ;  /* 0x000000104460723c */ /* 0x000fe40000041860 */
[----:B------:R-:W2:Y:S06]  /*4570*/  MUFU.TANH R51, R32 ;  /* 0x0000002000337308 */ /* 0x000eac0000002400 */
[----:B-----5:R-:W-:Y:S02]  /*4580*/  HMMA.16816.F32.BF16 R104, R100, R8, R104 ;  /* 0x000000086468723c */ /* 0x020fe40000041868 */
[----:B------:R-:W1:Y:S06]  /*4590*/  MUFU.TANH R54, R33 ;  /* 0x0000002100367308 */ /* 0x000e6c0000002400 */
[----:B------:R-:W-:Y:S01]  /*45a0*/  HMMA.16816.F32.BF16 R20, R68, R18, R20 ;  /* 0x000000124414723c */ /* 0x000fe20000041814 */
[----:B------:R-:W5:Y:S01]  /*45b0*/  LDSM.16.M88.4 R16, [R194+UR5+0xa800] ;  /* 0x00a80005c210783b */ /* 0x000f620008000200 */
[----:B------:R-:W1:Y:S06]  /*45c0*/  MUFU.TANH R55, R34 ;  /* 0x0000002200377308 */ /* 0x000e6c0000002400 */
[----:B------:R-:W-:Y:S01]  /*45d0*/  HMMA.16816.F32.BF16 R4, R100, R10, R4 ;  /* 0x0000000a6404723c */ /* 0x000fe20000041804 */
[----:B------:R-:W2:Y:S01]  /*45e0*/  LDSM.16.M88.4 R8, [R118+0xa000] ;  /* 0x00a000007608783b */ /* 0x000ea20000000200 */
[----:B------:R3:W1:Y:S06]  /*45f0*/  MUFU.TANH R119, R35 ;  /* 0x0000002300777308 */ /* 0x00066c0000002400 */
[C---:B----4-:R-:W-:Y:S02]  /*4600*/  HMMA.16816.F32.BF16 R96, R60.reuse, R28, R96 ;  /* 0x0000001c3c60723c */ /* 0x050fe40000041860 */
[----:B------:R-:W4:Y:S06]  /*4610*/  MUFU.TANH R111, R111 ;  /* 0x0000006f006f7308 */ /* 0x000f2c0000002400 */
[----:B------:R-:W-:Y:S01]  /*4620*/  HMMA.16816.F32.BF16 R20, R60, R30, R20 ;  /* 0x0000001e3c14723c */ /* 0x000fe20000041814 */
[----:B------:R-:W1:Y:S01]  /*4630*/  LDSM.16.M88.4 R28, [R117+0xa000] ;  /* 0x00a00000751c783b */ /* 0x000e620000000200 */
[----:B------:R-:W1:Y:S03]  /*4640*/  MUFU.TANH R49, R49 ;  /* 0x0000003100317308 */ /* 0x000e660000002400 */
[----:B---3--:R-:W-:Y:S03]  /*4650*/  LDSM.16.M88.4 R32, [R194+UR5+0xb000] ;  /* 0x00b00005c220783b */ /* 0x008fe60008000200 */
[----:B------:R-:W-:Y:S02]  /*4660*/  HMMA.16816.F32.BF16 R12, R64, R38, R12 ;  /* 0x00000026400c723c */ /* 0x000fe4000004180c */
[----:B------:R-:W3:Y:S01]  /*4670*/  MUFU.TANH R52, R52 ;  /* 0x0000003400347308 */ /* 0x000ee20000002400 */
[----:B------:R-:W-:Y:S01]  /*4680*/  FMUL.FTZ R96, R96, UR4 ;  /* 0x0000000460607c20 */ /* 0x000fe20008410000 */
[----:B------:R-:W-:-:S04]  /*4690*/  FMUL.FTZ R97, R97, UR4 ;  /* 0x0000000461617c20 */ /* 0x000fc80008410000 */
[----:B------:R-:W-:Y:S01]  /*46a0*/  HMMA.16816.F32.BF16 R56, R64, R36, R56 ;  /* 0x000000244038723c */ /* 0x000fe20000041838 */
[----:B------:R-:W4:Y:S01]  /*46b0*/  LDSM.16.M88.4 R36, [R112+0xa000] ;  /* 0x00a000007024783b */ /* 0x000f220000000200 */
[----:B------:R-:W1:Y:S01]  /*46c0*/  MUFU.TANH R53, R53 ;  /* 0x0000003500357308 */ /* 0x000e620000002400 */
[----:B------:R-:W-:Y:S01]  /*46d0*/  FMUL.FTZ R20, R20, UR4 ;  /* 0x0000000414147c20 */ /* 0x000fe20008410000 */
[----:B------:R-:W-:Y:S01]  /*46e0*/  FMUL.FTZ R21, R21, UR4 ;  /* 0x0000000415157c20 */ /* 0x000fe20008410000 */
[----:B------:R-:W-:Y:S01]  /*46f0*/  FMUL.FTZ R22, R22, UR4 ;  /* 0x0000000416167c20 */ /* 0x000fe20008410000 */
[----:B------:R-:W-:Y:S02]  /*4700*/  FMUL.FTZ R23, R23, UR4 ;  /* 0x0000000417177c20 */ /* 0x000fe40008410000 */
[----:B-----5:R-:W-:Y:S02]  /*4710*/  HMMA.16816.F32.BF16 R92, R100, R16, R92 ;  /* 0x00000010645c723c */ /* 0x020fe4000004185c */
[----:B------:R-:W1:Y:S06]  /*4720*/  MUFU.TANH R50, R50 ;  /* 0x0000003200327308 */ /* 0x000e6c0000002400 */
[----:B------:R-:W-:Y:S02]  /*4730*/  HMMA.16816.F32.BF16 R12, R68, R42, R12 ;  /* 0x0000002a440c723c */ /* 0x000fe4000004180c */
[----:B------:R-:W1:Y:S06]  /*4740*/  MUFU.TANH R42, R22 ;  /* 0x00000016002a7308 */ /* 0x000e6c0000002400 */
[C---:B--2---:R-:W-:Y:S02]  /*4750*/  HMMA.16816.F32.BF16 R4, R64.reuse, R10, R4 ;  /* 0x0000000a4004723c */ /* 0x044fe40000041804 */
[----:B------:R-:W2:Y:S06]  /*4760*/  MUFU.TANH R43, R23 ;  /* 0x00000017002b7308 */ /* 0x000eac0000002400 */
[----:B------:R-:W-:Y:S01]  /*4770*/  HMMA.16816.F32.BF16 R104, R64, R8, R104 ;  /* 0x000000084068723c */ /* 0x000fe20000041868 */
[----:B------:R-:W-:Y:S01]  /*4780*/  LDSM.16.M88.4 R8, [R117+0xa800] ;  /* 0x00a800007508783b */ /* 0x000fe20000000200 */
[----:B------:R-:W1:Y:S06]  /*4790*/  MUFU.TANH R96, R96 ;  /* 0x0000006000607308 */ /* 0x000e6c0000002400 */
[----:B------:R-:W-:Y:S01]  /*47a0*/  HMMA.16816.F32.BF16 R56, R68, R40, R56 ;  /* 0x000000284438723c */ /* 0x000fe20000041838 */
[----:B------:R-:W-:Y:S01]  /*47b0*/  FMUL.FTZ R40, R98, UR4 ;  /* 0x0000000462287c20 */ /* 0x000fe20008410000 */
[----:B------:R-:W-:Y:S01]  /*47c0*/  FMUL.FTZ R41, R99, UR4 ;  /* 0x0000000463297c20 */ /* 0x000fe20008410000 */
[----:B------:R-:W2:Y:S05]  /*47d0*/  MUFU.TANH R98, R20 ;  /* 0x0000001400627308 */ /* 0x000eaa0000002400 */
[----:B------:R-:W-:Y:S03]  /*47e0*/  HMMA.16816.F32.BF16 R12, R60, R46, R12 ;  /* 0x0000002e3c0c723c */ /* 0x000fe6000004180c */
[----:B------:R-:W2:Y:S05]  /*47f0*/  MUFU.TANH R97, R97 ;  /* 0x0000006100617308 */ /* 0x000eaa0000002400 */
[C---:B-1----:R-:W-:Y:S03]  /*4800*/  HMMA.16816.F32.BF16 R4, R68.reuse, R30, R4 ;  /* 0x0000001e4404723c */ /* 0x042fe60000041804 */
[----:B------:R-:W1:Y:S05]  /*4810*/  MUFU.TANH R40, R40 ;  /* 0x0000002800287308 */ /* 0x000e6a0000002400 */
[----:B------:R-:W-:Y:S01]  /*4820*/  HMMA.16816.F32.BF16 R104, R68, R28, R104 ;  /* 0x0000001c4468723c */ /* 0x000fe20000041868 */
[----:B------:R-:W-:Y:S02]  /*4830*/  LDSM.16.M88.4 R28, [R112+0xa800] ;  /* 0x00a80000701c783b */ /* 0x000fe40000000200 */
[----:B------:R-:W-:Y:S01]  /*4840*/  FMUL.FTZ R12, R12, UR4 ;  /* 0x000000040c0c7c20 */ /* 0x000fe20008410000 */
[----:B------:R-:W-:Y:S01]  /*4850*/  FMUL.FTZ R13, R13, UR4 ;  /* 0x000000040d0d7c20 */ /* 0x000fe20008410000 */
[----:B------:R-:W-:Y:S01]  /*4860*/  FMUL.FTZ R217, R14, UR4 ;  /* 0x000000040ed97c20 */ /* 0x000fe20008410000 */
[----:B------:R-:W-:Y:S01]  /*4870*/  FMUL.FTZ R213, R15, UR4 ;  /* 0x000000040fd57c20 */ /* 0x000fe20008410000 */
[----:B------:R-:W1:Y:S01]  /*4880*/  MUFU.TANH R41, R41 ;  /* 0x0000002900297308 */ /* 0x000e620000002400 */
[----:B------:R-:W-:Y:S07]  /*4890*/  HMMA.16816.F32.BF16 R56, R60, R44, R56 ;  /* 0x0000002c3c38723c */ /* 0x000fee0000041838 */
[----:B------:R5:W1:Y:S01]  /*48a0*/  MUFU.TANH R44, R21 ;  /* 0x00000015002c7308 */ /* 0x000a620000002400 */
[----:B------:R-:W-:Y:S01]  /*48b0*/  HMMA.16816.F32.BF16 R88, R100, R18, R88 ;  /* 0x000000126458723c */ /* 0x000fe20000041858 */
[----:B------:R-:W3:Y:S06]  /*48c0*/  LDSM.16.M88.4 R16, [R118+0xa800] ;  /* 0x00a800007610783b */ /* 0x000eec0000000200 */
[----:B------:R-:W1:Y:S01]  /*48d0*/  MUFU.TANH R217, R217 ;  /* 0x000000d900d97308 */ /* 0x000e620000002400 */
[C---:B----4-:R-:W-:Y:S03]  /*48e0*/  HMMA.16816.F32.BF16 R4, R60.reuse, R38, R4 ;  /* 0x000000263c04723c */ /* 0x050fe60000041804 */
[----:B------:R-:W-:Y:S01]  /*48f0*/  FMUL.FTZ R46, R57, UR4 ;  /* 0x00000004392e7c20 */ /* 0x000fe20008410000 */
[----:B------:R-:W-:Y:S01]  /*4900*/  FMUL.FTZ R45, R56, UR4 ;  /* 0x00000004382d7c20 */ /* 0x000fe20008410000 */
[----:B------:R-:W-:Y:S01]  /*4910*/  FMUL.FTZ R47, R58, UR4 ;  /* 0x000000043a2f7c20 */ /* 0x000fe20008410000 */
[----:B------:R-:W-:Y:S01]  /*4920*/  FMUL.FTZ R56, R59, UR4 ;  /* 0x000000043b387c20 */ /* 0x000fe20008410000 */
[----:B------:R-:W4:Y:S01]  /*4930*/  MUFU.TANH R57, R12 ;  /* 0x0000000c00397308 */ /* 0x000f220000002400 */
[----:B-----5:R-:W5:Y:S01]  /*4940*/  LDSM.16.M88.4 R20, [R194+UR5+0xb800] ;  /* 0x00b80005c214783b */ /* 0x020f620008000200 */
[----:B------:R-:W-:Y:S06]  /*4950*/  HMMA.16816.F32.BF16 R104, R60, R36, R104 ;  /* 0x000000243c68723c */ /* 0x000fec0000041868 */
[----:B------:R2:W1:Y:S02]  /*4960*/  MUFU.TANH R37, R13 ;  /* 0x0000000d00257308 */ /* 0x0004640000002400 */
[C---:B------:R-:W-:Y:S02]  /*4970*/  HMMA.16816.F32.BF16 R84, R100.reuse, R32, R84 ;  /* 0x000000206454723c */ /* 0x040fe40000041854 */
[----:B------:R-:W-:Y:S01]  /*4980*/  FMUL.FTZ R4, R4, UR4 ;  /* 0x0000000404047c20 */ /* 0x000fe20008410000 */
[----:B------:R-:W-:Y:S01]  /*4990*/  FMUL.FTZ R5, R5, UR4 ;  /* 0x0000000405057c20 */ /* 0x000fe20008410000 */
[----:B------:R-:W-:Y:S01]  /*49a0*/  FMUL.FTZ R201, R6, UR4 ;  /* 0x0000000406c97c20 */ /* 0x000fe20008410000 */
[----:B------:R-:W-:Y:S01]  /*49b0*/  FMUL.FTZ R187, R7, UR4 ;  /* 0x0000000407bb7c20 */ /* 0x000fe20008410000 */
[----:B------:R-:W1:Y:S02]  /*49c0*/  MUFU.TANH R205, R4 ;  /* 0x0000000400cd7308 */ /* 0x000e640000002400 */
[----:B------:R-:W-:Y:S01]  /*49d0*/  HMMA.16816.F32.BF16 R80, R100, R34, R80 ;  /* 0x000000226450723c */ /* 0x000fe20000041850 */
[----:B------:R-:W-:Y:S02]  /*49e0*/  LDSM.16.M88.4 R32, [R118+0xb800] ;  /* 0x00b800007620783b */ /* 0x000fe40000000200 */
[----:B------:R-:W-:Y:S01]  /*49f0*/  FMUL.FTZ R104, R104, UR4 ;  /* 0x0000000468687c20 */ /* 0x000fe20008410000 */
[----:B------:R-:W-:Y:S01]  /*4a00*/  FMUL.FTZ R105, R105, UR4 ;  /* 0x0000000469697c20 */ /* 0x000fe20008410000 */
[----:B------:R-:W-:Y:S01]  /*4a10*/  FMUL.FTZ R106, R106, UR4 ;  /* 0x000000046a6a7c20 */ /* 0x000fe20008410000 */
[----:B------:R4:W1:Y:S01]  /*4a20*/  MUFU.TANH R175, R5 ;  /* 0x0000000500af7308 */ /* 0x0008620000002400 */
[----:B--2---:R-:W2:Y:S01]  /*4a30*/  LDSM.16.M88.4 R12, [R118+0xb000] ;  /* 0x00b00000760c783b */ /* 0x004ea20000000200 */
[----:B---3--:R-:W-:Y:S01]  /*4a40*/  HMMA.16816.F32.BF16 R92, R64, R16, R92 ;  /* 0x00000010405c723c */ /* 0x008fe2000004185c */
[----:B------:R-:W-:-:S05]  /*4a50*/  FMUL.FTZ R107, R107, UR4 ;  /* 0x000000046b6b7c20 */ /* 0x000fca0008410000 */
[----:B------:R-:W3:Y:S02]  /*4a60*/  MUFU.TANH R45, R45 ;  /* 0x0000002d002d7308 */ /* 0x000ee40000002400 */
[----:B------:R-:W-:Y:S01]  /*4a70*/  HMMA.16816.F32.BF16 R88, R64, R18, R88 ;  /* 0x000000124058723c */ /* 0x000fe20000041858 */
[----:B------:R-:W1:Y:S05]  /*4a80*/  LDSM.16.M88.4 R16, [R117+0xb000] ;  /* 0x00b000007510783b */ /* 0x000e6a0000000200 */
[----:B------:R-:W1:Y:S01]  /*4a90*/  MUFU.TANH R46, R46 ;  /* 0x0000002e002e7308 */ /* 0x000e620000002400 */
[----:B----4-:R-:W4:Y:S01]  /*4aa0*/  LDSM.16.M88.4 R4, [R117+0xb800] ;  /* 0x00b800007504783b */ /* 0x010f220000000200 */
[C---:B-----5:R-:W-:Y:S06]  /*4ab0*/  HMMA.16816.F32.BF16 R76, R100.reuse, R20, R76 ;  /* 0x00000014644c723c */ /* 0x060fec000004184c */
[----:B------:R-:W1:Y:S02]  /*4ac0*/  MUFU.TANH R47, R47 ;  /* 0x0000002f002f7308 */ /* 0x000e640000002400 */
[----:B------:R-:W-:Y:S06]  /*4ad0*/  HMMA.16816.F32.BF16 R72, R100, R22, R72 ;  /* 0x000000166448723c */ /* 0x000fec0000041848 */
[----:B------:R-:W1:Y:S02]  /*4ae0*/  MUFU.TANH R56, R56 ;  /* 0x0000003800387308 */ /* 0x000e640000002400 */
[C---:B------:R-:W-:Y:S06]  /*4af0*/  HMMA.16816.F32.BF16 R92, R68.reuse, R8, R92 ;  /* 0x00000008445c723c */ /* 0x040fec000004185c */
[----:B------:R-:W1:Y:S02]  /*4b00*/  MUFU.TANH R213, R213 ;  /* 0x000000d500d57308 */ /* 0x000e640000002400 */
[----:B------:R-:W-:Y:S01]  /*4b10*/  HMMA.16816.F32.BF16 R88, R68, R10, R88 ;  /* 0x0000000a4458723c */ /* 0x000fe20000041858 */
[----:B------:R-:W5:Y:S05]  /*4b20*/  LDSM.16.M88.4 R8, [R112+0xb000] ;  /* 0x00b000007008783b */ /* 0x000f6a0000000200 */
[----:B------:R1:W1:Y:S02]  /*4b30*/  MUFU.TANH R207, R104 ;  /* 0x0000006800cf7308 */ /* 0x0002640000002400 */
[C---:B--2---:R-:W-:Y:S06]  /*4b40*/  HMMA.16816.F32.BF16 R84, R64.reuse, R12, R84 ;  /* 0x0000000c4054723c */ /* 0x044fec0000041854 */
[----:B------:R2:W1:Y:S02]  /*4b50*/  MUFU.TANH R173, R105 ;  /* 0x0000006900ad7308 */ /* 0x0004640000002400 */
[----:B------:R-:W-:Y:S01]  /*4b60*/  HMMA.16816.F32.BF16 R80, R64, R14, R80 ;  /* 0x0000000e4050723c */ /* 0x000fe20000041850 */
[----:B------:R-:W3:Y:S01]  /*4b70*/  LDSM.16.M88.4 R12, [R112+0xb800] ;  /* 0x00b80000700c783b */ /* 0x000ee20000000200 */
[----:B------:R-:W-:-:S04]  /*4b80*/  DEPBAR.LE SB0, 0x0 ;  /* 0x000080000000791a */ /* 0x000fc80000000000 */
[----:B------:R2:W1:Y:S02]  /*4b90*/  MUFU.TANH R203, R106 ;  /* 0x0000006a00cb7308 */ /* 0x0004640000002400 */
[C---:B------:R-:W-:Y:S06]  /*4ba0*/  HMMA.16816.F32.BF16 R76, R64.reuse, R32, R76 ;  /* 0x00000020404c723c */ /* 0x040fec000004184c */
[----:B------:R2:W2:Y:S02]  /*4bb0*/  MUFU.TANH R183, R107 ;  /* 0x0000006b00b77308 */ /* 0x0004a40000002400 */
[----:B------:R-:W-:Y:S06]  /*4bc0*/  HMMA.16816.F32.BF16 R72, R64, R34, R72 ;  /* 0x000000224048723c */ /* 0x000fec0000041848 */
[----:B------:R-:W2:Y:S02]  /*4bd0*/  MUFU.TANH R201, R201 ;  /* 0x000000c900c97308 */ /* 0x000ea40000002400 */
[C---:B-1----:R-:W-:Y:S06]  /*4be0*/  HMMA.16816.F32.BF16 R84, R68.reuse, R16, R84 ;  /* 0x000000104454723c */ /* 0x042fec0000041854 */
[----:B------:R-:W1:Y:S02]  /*4bf0*/  MUFU.TANH R187, R187 ;  /* 0x000000bb00bb7308 */ /* 0x000e640000002400 */
[C---:B------:R-:W-:Y:S08]  /*4c00*/  HMMA.16816.F32.BF16 R80, R68.reuse, R18, R80 ;  /* 0x000000124450723c */ /* 0x040ff00000041850 */
[C---:B----4-:R-:W-:Y:S08]  /*4c10*/  HMMA.16816.F32.BF16 R76, R68.reuse, R4, R76 ;  /* 0x00000004444c723c */ /* 0x050ff0000004184c */
[----:B------:R-:W-:Y:S08]  /*4c20*/  HMMA.16816.F32.BF16 R72, R68, R6, R72 ;  /* 0x000000064448723c */ /* 0x000ff00000041848 */
[C---:B------:R-:W-:Y:S08]  /*4c30*/  HMMA.16816.F32.BF16 R92, R60.reuse, R28, R92 ;  /* 0x0000001c3c5c723c */ /* 0x040ff0000004185c */
[C---:B------:R-:W-:Y:S08]  /*4c40*/  HMMA.16816.F32.BF16 R88, R60.reuse, R30, R88 ;  /* 0x0000001e3c58723c */ /* 0x040ff00000041858 */
[C---:B-----5:R-:W-:Y:S03]  /*4c50*/  HMMA.16816.F32.BF16 R84, R60.reuse, R8, R84 ;  /* 0x000000083c54723c */ /* 0x060fe60000041854 */
[----:B------:R-:W-:Y:S01]  /*4c60*/  FMUL.FTZ R92, R92, UR4 ;  /* 0x000000045c5c7c20 */ /* 0x000fe20008410000 */
[----:B------:R-:W-:Y:S01]  /*4c70*/  FMUL.FTZ R93, R93, UR4 ;  /* 0x000000045d5d7c20 */ /* 0x000fe20008410000 */
[----:B------:R-:W-:Y:S01]  /*4c80*/  FMUL.FTZ R94, R94, UR4 ;  /* 0x000000045e5e7c20 */ /* 0x000fe20008410000 */
[----:B------:R-:W-:Y:S01]  /*4c90*/  FMUL.FTZ R95, R95, UR4 ;  /* 0x000000045f5f7c20 */ /* 0x000fe20008410000 */
[----:B------:R4:W1:Y:S01]  /*4ca0*/  MUFU.TANH R199, R92 ;  /* 0x0000005c00c77308 */ /* 0x0008620000002400 */
[C---:B------:R-:W-:Y:S03]  /*4cb0*/  HMMA.16816.F32.BF16 R80, R60.reuse, R10, R80 ;  /* 0x0000000a3c50723c */ /* 0x040fe60000041850 */
[----:B------:R-:W-:Y:S01]  /*4cc0*/  FMUL.FTZ R88, R88, UR4 ;  /* 0x0000000458587c20 */ /* 0x000fe20008410000 */
[----:B------:R-:W-:Y:S01]  /*4cd0*/  FMUL.FTZ R89, R89, UR4 ;  /* 0x0000000459597c20 */ /* 0x000fe20008410000 */
[----:B------:R-:W-:Y:S01]  /*4ce0*/  FMUL.FTZ R90, R90, UR4 ;  /* 0x000000045a5a7c20 */ /* 0x000fe20008410000 */
[----:B------:R-:W-:Y:S01]  /*4cf0*/  FMUL.FTZ R91, R91, UR4 ;  /* 0x000000045b5b7c20 */ /* 0x000fe20008410000 */
[----:B------:R4:W1:Y:S01]  /*4d00*/  MUFU.TANH R197, R93 ;  /* 0x0000005d00c57308 */ /* 0x0008620000002400 */
[C---:B---3--:R-:W-:Y:S03]  /*4d10*/  HMMA.16816.F32.BF16 R76, R60.reuse, R12, R76 ;  /* 0x0000000c3c4c723c */ /* 0x048fe6000004184c */
[----:B------:R-:W-:Y:S01]  /*4d20*/  FMUL.FTZ R84, R84, UR4 ;  /* 0x0000000454547c20 */ /* 0x000fe20008410000 */
[----:B------:R-:W-:Y:S01]  /*4d30*/  FMUL.FTZ R85, R85, UR4 ;  /* 0x0000000455557c20 */ /* 0x000fe20008410000 */
[----:B------:R-:W-:Y:S01]  /*4d40*/  FMUL.FTZ R86, R86, UR4 ;  /* 0x0000000456567c20 */ /* 0x000fe20008410000 */
[----:B------:R-:W-:Y:S01]  /*4d50*/  FMUL.FTZ R87, R87, UR4 ;  /* 0x0000000457577c20 */ /* 0x000fe20008410000 */
[----:B------:R4:W3:Y:S01]  /*4d60*/  MUFU.TANH R185, R94 ;  /* 0x0000005e00b97308 */ /* 0x0008e20000002400 */
[----:B------:R-:W-:Y:S03]  /*4d70*/  HMMA.16816.F32.BF16 R72, R60, R14, R72 ;  /* 0x0000000e3c48723c */ /* 0x000fe60000041848 */
[----:B------:R-:W-:Y:S01]  /*4d80*/  FMUL.FTZ R80, R80, UR4 ;  /* 0x0000000450507c20 */ /* 0x000fe20008410000 */
[----:B------:R-:W-:Y:S01]  /*4d90*/  FMUL.FTZ R81, R81, UR4 ;  /* 0x0000000451517c20 */ /* 0x000fe20008410000 */
[----:B------:R-:W-:Y:S01]  /*4da0*/  FMUL.FTZ R82, R82, UR4 ;  /* 0x0000000452527c20 */ /* 0x000fe20008410000 */
[----:B------:R-:W-:Y:S01]  /*4db0*/  FMUL.FTZ R83, R83, UR4 ;  /* 0x0000000453537c20 */ /* 0x000fe20008410000 */
[----:B------:R4:W1:Y:S04]  /*4dc0*/  MUFU.TANH R181, R95 ;  /* 0x0000005f00b57308 */ /* 0x0008680000002400 */
        /* <DEDUP_REMOVED lines=9> */
[----:B------:R4:W1:Y:S08]  /*4e60*/  MUFU.TANH R193, R89 ;  /* 0x0000005900c17308 */ /* 0x0008700000002400 */
        /* <DEDUP_REMOVED lines=17> */
[----:B------:R4:W1:Y:S01]  /*4f80*/  MUFU.TANH R137, R75 ;  /* 0x0000004b00897308 */ /* 0x0008620000002400 */
[----:B------:R-:W-:Y:S06]  /*4f90*/  BAR.SYNC.DEFER_BLOCKING 0x0 ;  /* 0x0000000000007b1d */ /* 0x000fec0000010000 */
[----:B--23--:R-:W-:Y:S05]  /*4fa0*/  @!P5 BRA `(.L_x_655) ;  /* 0x0000000800e0d947 */ /* 0x00cfea0003800000 */
        /* <DEDUP_REMOVED lines=11> */
.L_x_656:
[----:B------:R-:W2:Y:S01]  /*5060*/  LDC R5, c[0x0][0x4f0] ;  /* 0x00013c00ff057b82 */ /* 0x000ea20000000800 */
[----:B------:R-:W-:Y:S01]  /*5070*/  IADD3 R10, PT, PT, R189, -0x100, RZ ;  /* 0xffffff00bd0a7810 */ /* 0x000fe20007ffe0ff */
[----:B------:R-:W3:Y:S01]  /*5080*/  LDCU.64 UR6, c[0x0][0x3a0] ;  /* 0x00007400ff0677ac */ /* 0x000ee20008000a00 */
[----:B------:R-:W-:Y:S02]  /*5090*/  IABS R7, R0 ;  /* 0x0000000000077213 */ /* 0x000fe40000000000 */
[----:B------:R-:W-:Y:S02]  /*50a0*/  IABS R6, R10 ;  /* 0x0000000a00067213 */ /* 0x000fe40000000000 */
[-C--:B--2---:R-:W-:Y:S02]  /*50b0*/  IABS R3, R5.reuse ;  /* 0x0000000500037213 */ /* 0x084fe40000000000 */
[----:B------:R-:W-:Y:S02]  /*50c0*/  LOP3.LUT R10, R10, R5, RZ, 0x3c, !PT ;  /* 0x000000050a0a7212 */ /* 0x000fe400078e3cff */
[----:B------:R-:W2:Y:S08]  /*50d0*/  I2F.RP R12, R3 ;  /* 0x00000003000c7306 */ /* 0x000eb00000209400 */
[----:B--2---:R-:W2:Y:S02]  /*50e0*/  MUFU.RCP R8, R12 ;  /* 0x0000000c00087308 */ /* 0x004ea40000001000 */
[----:B--2---:R-:W-:-:S06]  /*50f0*/  VIADD R8, R8, 0xffffffe ;  /* 0x0ffffffe08087836 */ /* 0x004fcc0000000000 */
[----:B------:R-:W2:Y:S02]  /*5100*/  F2I.FTZ.U32.TRUNC.NTZ R9, R8 ;  /* 0x0000000800097305 */ /* 0x000ea4000021f000 */
[----:B--2---:R-:W-:Y:S02]  /*5110*/  IMAD.MOV R4, RZ, RZ, -R9 ;  /* 0x000000ffff047224 */ /* 0x004fe400078e0a09 */
        /* <DEDUP_REMOVED lines=30> */
[----:B------:R-:W2:Y:S04]  /*5300*/  LDG.E R7, desc[UR16][R12.64] ;  /* 0x000000100c077981 */ /* 0x000ea8000c1e1900 */
[----:B------:R-:W2:Y:S01]  /*5310*/  LDG.E R4, desc[UR16][R10.64] ;  /* 0x000000100a047981 */ /* 0x000ea2000c1e1900 */
[----:B------:R-:W-:-:S04]  /*5320*/  IMAD.IADD R6, R3, 0x1, -R6 ;  /* 0x0000000103067824 */ /* 0x000fc800078e0a06 */
[----:B------:R-:W-:-:S04]  /*5330*/  IMAD R5, R6, R5, -0x80 ;  /* 0xffffff8006057424 */ /* 0x000fc800078e0205 */
[----:B------:R-:W-:Y:S01]  /*5340*/  IMAD.WIDE.U32 R8, R5, R134, RZ ;  /* 0x0000008605087225 */ /* 0x000fe200078e00ff */
[----:B------:R-:W-:-:S05]  /*5350*/  SHF.R.S32.HI R3, RZ, 0x1f, R5 ;  /* 0x0000001fff037819 */ /* 0x000fca0000011405 */
[----:B------:R-:W-:-:S04]  /*5360*/  IMAD R6, R3, R134, RZ ;  /* 0x0000008603067224 */ /* 0x000fc800078e02ff */
[----:B------:R-:W-:-:S04]  /*5370*/  IMAD R6, R5, R135, R6 ;  /* 0x0000008705067224 */ /* 0x000fc800078e0206 */
[----:B------:R-:W-:Y:S01]  /*5380*/  IMAD.IADD R9, R9, 0x1, R6 ;  /* 0x0000000109097824 */ /* 0x000fe200078e0206 */
[----:B--2---:R-:W-:-:S04]  /*5390*/  IADD3 R4, PT, PT, R7, -R4, RZ ;  /* 0x8000000407047210 */ /* 0x004fc80007ffe0ff */
[----:B------:R-:W-:Y:S01]  /*53a0*/  SHF.R.S32.HI R3, RZ, 0x1f, R4 ;  /* 0x0000001fff037819 */ /* 0x000fe20000011404 */
[----:B---3--:R-:W-:-:S04]  /*53b0*/  IMAD.WIDE.U32 R8, R4, UR6, R8 ;  /* 0x0000000604087c25 */ /* 0x008fc8000f8e0008 */
[----:B------:R-:W-:Y:S01]  /*53c0*/  IMAD R3, R3, UR6, RZ ;  /* 0x0000000603037c24 */ /* 0x000fe2000f8e02ff */
[----:B------:R-:W-:-:S03]  /*53d0*/  LEA R216, P1, R8, R216, 0x1 ;  /* 0x000000d808d87211 */ /* 0x000fc600078208ff */
[----:B------:R-:W-:-:S05]  /*53e0*/  IMAD R3, R4, UR7, R3 ;  /* 0x0000000704037c24 */ /* 0x000fca000f8e0203 */
[----:B------:R-:W-:-:S04]  /*53f0*/  IADD3 R3, PT, PT, R9, R3, RZ ;  /* 0x0000000309037210 */ /* 0x000fc80007ffe0ff */
[----:B------:R-:W-:-:S07]  /*5400*/  LEA.HI.X R215, R8, R215, R3, 0x1, P1 ;  /* 0x000000d708d77211 */ /* 0x000fce00008f0c03 */
.L_x_657:
[----:B------:R-:W2:Y:S01]  /*5410*/  LDCU UR4, c[0x0][0x440] ;  /* 0x00008800ff0477ac */ /* 0x000ea20008000800 */
[C---:B------:R-:W-:Y:S01]  /*5420*/  IMAD.SHL.U32 R3, R134.reuse, 0x20, RZ ;  /* 0x0000002086037824 */ /* 0x040fe200078e00ff */
[----:B------:R-:W-:-:S04]  /*5430*/  SHF.L.U64.HI R4, R134, 0x5, R135 ;  /* 0x0000000586047819 */ /* 0x000fc80000010287 */
[----:B------:R-:W-:-:S05]  /*5440*/  IADD3 R8, P3, PT, R3, R216, RZ ;  /* 0x000000d803087210 */ /* 0x000fca0007f7e0ff */
[----:B------:R-:W-:Y:S01]  /*5450*/  IMAD.X R9, R4, 0x1, R215, P3 ;  /* 0x0000000104097824 */ /* 0x000fe200018e06d7 */
[----:B------:R-:W-:-:S04]  /*5460*/  IADD3 R16, P3, PT, R8, R3, RZ ;  /* 0x0000000308107210 */ /* 0x000fc80007f7e0ff */
[----:B------:R-:W-:Y:S02]  /*5470*/  IADD3.X R17, PT, PT, R9, R4, RZ, P3, !PT ;  /* 0x0000000409117210 */ /* 0x000fe40001ffe4ff */
[----:B--2---:R-:W-:Y:S02]  /*5480*/  ISETP.GE.AND P2, PT, R208, UR4, PT ;  /* 0x00000004d0007c0c */ /* 0x004fe4000bf46270 */
[----:B------:R-:W-:Y:S02]  /*5490*/  ISETP.GE.AND P1, PT, R228, UR4, PT ;  /* 0x00000004e4007c0c */ /* 0x000fe4000bf26270 */
[----:B------:R-:W-:-:S04]  /*54a0*/  IADD3 R14, P3, PT, R16, R3, RZ ;  /* 0x00000003100e7210 */ /* 0x000fc80007f7e0ff */
[----:B------:R-:W-:Y:S02]  /*54b0*/  IADD3.X R15, PT, PT, R17, R4, RZ, P3, !PT ;  /* 0x00000004110f7210 */ /* 0x000fe40001ffe4ff */
[----:B------:R-:W-:-:S03]  /*54c0*/  IADD3 R12, P3, PT, R14, R3, RZ ;  /* 0x000000030e0c7210 */ /* 0x000fc60007f7e0ff */
[--C-:B------:R-:W-:Y:S01]  /*54d0*/  @!P2 IMAD.MOV.U32 R6, RZ, RZ, R216.reuse ;  /* 0x000000ffff06a224 */ /* 0x100fe200078e00d8 */
[----:B------:R-:W-:Y:S02]  /*54e0*/  @!P2 MOV R7, R215 ;  /* 0x000000d70007a202 */ /* 0x000fe40000000f00 */
[-C--:B------:R-:W-:Y:S02]  /*54f0*/  IADD3.X R13, PT, PT, R15, R4.reuse, RZ, P3, !PT ;  /* 0x000000040f0d7210 */ /* 0x080fe40001ffe4ff */
[----:B------:R-:W-:Y:S01]  /*5500*/  IADD3 R10, P3, PT, R12, R3, RZ ;  /* 0x000000030c0a7210 */ /* 0x000fe20007f7e0ff */
[----:B------:R-:W-:Y:S01]  /*5510*/  @!PT LDS RZ, [RZ] ;  /* 0x00000000fffff984 */ /* 0x000fe20000000800 */
[----:B------:R-:W-:Y:S01]  /*5520*/  @!PT LDS RZ, [RZ] ;  /* 0x00000000fffff984 */ /* 0x000fe20000000800 */
[----:B------:R-:W-:Y:S01]  /*5530*/  @!PT LDS RZ, [RZ] ;  /* 0x00000000fffff984 */ /* 0x000fe20000000800 */
[----:B------:R2:W-:Y:S03]  /*5540*/  @!P2 LDGSTS.E.BYPASS.LTC128B.128 [R229+0x4000], desc[UR16][R6.64] ;  /* 0x0400000006e5afae */ /* 0x0005e6000b981a10 */
[----:B------:R-:W-:Y:S01]  /*5550*/  IADD3.X R11, PT, PT, R13, R4, RZ, P3, !PT ;  /* 0x000000040d0b7210 */ /* 0x000fe20001ffe4ff */
[----:B------:R3:W-:Y:S01]  /*5560*/  @P2 STS.128 [R229+0x4000], RZ ;  /* 0x004000ffe5002388 */ /* 0x0007e20000000c00 */
[----:B--2---:R-:W-:-:S02]  /*5570*/  @!P1 IMAD.MOV.U32 R6, RZ, RZ, R216 ;  /* 0x000000ffff069224 */ /* 0x004fc400078e00d8 */
        /* <DEDUP_REMOVED lines=11> */
[----:B--2---:R-:W-:-:S02]  /*5630*/  @!P1 IMAD.MOV.U32 R6, RZ, RZ, R8 ;  /* 0x000000ffff069224 */ /* 0x004fc400078e0008 */
[----:B------:R-:W-:-:S05]  /*5640*/  @!P1 IMAD.MOV.U32 R7, RZ, RZ, R9 ;  /* 0x000000ffff079224 */ /* 0x000fca00078e0009 */
[----:B------:R-:W-:Y:S01]  /*5650*/  @!PT LDS RZ, [RZ] ;  /* 0x00000000fffff984 */ /* 0x000fe20000000800 */
[----:B------:R-:W-:Y:S01]  /*5660*/  @!PT LDS RZ, [RZ] ;  /* 0x00000000fffff984 */ /* 0x000fe20000000800 */
[----:B------:R-:W-:Y:S01]  /*5670*/  @!PT LDS RZ, [RZ] ;  /* 0x00000000fffff984 */ /* 0x000fe20000000800 */
[----:B------:R2:W-:Y:S01]  /*5680*/  @!P1 LDGSTS.E.BYPASS.LTC128B.128 [R229+0x8800], desc[UR16][R6.64+0x80] ;  /* 0x0880008006e59fae */ /* 0x0005e2000b981a10 */
[----:B-----5:R-:W-:-:S03]  /*5690*/  IADD3 R8, P4, PT, R10, R3, RZ ;  /* 0x000000030a087210 */ /* 0x020fc60007f9e0ff */
[----:B------:R3:W-:Y:S02]  /*56a0*/  @P1 STS.128 [R229+0x8800], RZ ;  /* 0x008800ffe5001388 */ /* 0x0007e40000000c00 */
[----:B------:R-:W-:Y:S02]  /*56b0*/  IMAD.X R9, R11, 0x1, R4, P4 ;  /* 0x000000010b097824 */ /* 0x000fe400020e0604 */
[----:B------:R-:W-:Y:S01]  /*56c0*/  @!PT LDS RZ, [RZ] ;  /* 0x00000000fffff984 */ /* 0x000fe20000000800 */
[----:B------:R-:W-:Y:S01]  /*56d0*/  @!PT LDS RZ, [RZ] ;  /* 0x00000000fffff984 */ /* 0x000fe20000000800 */
[----:B------:R-:W-:Y:S01]  /*56e0*/  @!PT LDS RZ, [RZ] ;  /* 0x00000000fffff984 */ /* 0x000fe20000000800 */
[----:B------:R5:W-:Y:S03]  /*56f0*/  @!P2 LDGSTS.E.BYPASS.LTC128B.128 [R229+0x5000], desc[UR16][R16.64] ;  /* 0x0500000010e5afae */ /* 0x000be6000b981a10 */
[----:B------:R-:W-:Y:S01]  /*5700*/  @!P1 MOV R5, R9 ;  /* 0x0000000900059202 */ /* 0x000fe20000000f00 */
[----:B------:R3:W-:Y:S01]  /*5710*/  @P2 STS.128 [R229+0x5000], RZ ;  /* 0x005000ffe5002388 */ /* 0x0007e20000000c00 */
[----:B--2---:R-:W-:Y:S02]  /*5720*/  @!P1 IMAD.MOV.U32 R6, RZ, RZ, R16 ;  /* 0x000000ffff069224 */ /* 0x004fe400078e0010 */
        /* <DEDUP_REMOVED lines=11> */
[----:B------:R-:W-:Y:S01]  /*57e0*/  @!P2 LDGSTS.E.BYPASS.LTC128B.128 [R229+0x5800], desc[UR16][R14.64] ;  /* 0x058000000ee5afae */ /* 0x000fe2000b981a10 */
[----:B------:R-:W-:-:S03]  /*57f0*/  @!P1 IMAD.MOV.U32 R4, RZ, RZ, R8 ;  /* 0x000000ffff049224 */ /* 0x000fc600078e0008 */
[----:B------:R3:W-:Y:S01]  /*5800*/  @P2 STS.128 [R229+0x5800], RZ ;  /* 0x005800ffe5002388 */ /* 0x0007e20000000c00 */
[----:B--2---:R-:W-:Y:S02]  /*5810*/  @!P1 IMAD.MOV.U32 R6, RZ, RZ, R14 ;  /* 0x000000ffff069224 */ /* 0x004fe400078e000e */
        /* <DEDUP_REMOVED lines=20> */
[----:B--2---:R-:W-:Y:S01]  /*5960*/  @!P1 IMAD.MOV.U32 R6, RZ, RZ, R10 ;  /* 0x000000ffff069224 */ /* 0x004fe200078e000a */
[----:B------:R-:W-:-:S02]  /*5970*/  @!P1 MOV R7, R11 ;  /* 0x0000000b00079202 */ /* 0x000fc40000000f00 */
        /* <DEDUP_REMOVED lines=27> */
.L_x_655:
[----:B---3--:R-:W-:Y:S01]  /*5b30*/  IMAD.SHL.U32 R4, R211, 0x2, RZ ;  /* 0x00000002d3047824 */ /* 0x008fe200078e00ff */
[----:B------:R-:W2:Y:S01]  /*5b40*/  LDCU UR4, c[0x0][0x45c] ;  /* 0x00008b80ff0477ac */ /* 0x000ea20008000800 */
[----:B------:R-:W-:-:S03]  /*5b50*/  IMAD.IADD R67, R188, 0x1, R133 ;  /* 0x00000001bc437824 */ /* 0x000fc600078e0285 */
[----:B------:R-:W-:Y:S02]  /*5b60*/  LOP3.LUT R4, R189, 0x6, R4, 0xf8, !PT ;  /* 0x00000006bd047812 */ /* 0x000fe400078ef804 */
[----:B------:R-:W-:-:S03]  /*5b70*/  LEA R67, R67, UR5, 0x1 ;  /* 0x0000000543437c11 */ /* 0x000fc6000f8e08ff */
[C---:B------:R-:W-:Y:S02]  /*5b80*/  VIADD R5, R4.reuse, 0xffffff80 ;  /* 0xffffff8004057836 */ /* 0x040fe40000000000 */
[C---:B------:R-:W-:Y:S01]  /*5b90*/  VIADD R3, R4.reuse, 0xffffff81 ;  /* 0xffffff8104037836 */ /* 0x040fe20000000000 */
[----:B----4-:R-:W-:Y:S01]  /*5ba0*/  LDSM.16.MT88.4 R92, [R67+0x10000] ;  /* 0x01000000435c783b */ /* 0x010fe20000004200 */
[C---:B------:R-:W-:Y:S01]  /*5bb0*/  VIADD R6, R4.reuse, 0xffffff89 ;  /* 0xffffff8904067836 */ /* 0x040fe20000000000 */
[CC--:B------:R-:W-:Y:S01]  /*5bc0*/  ISETP.GE.AND P2, PT, R5.reuse, R191.reuse, PT ;  /* 0x000000bf0500720c */ /* 0x0c0fe20003f46270 */
[C---:B------:R-:W-:Y:S01]  /*5bd0*/  VIADD R8, R4.reuse, 0xffffff91 ;  /* 0xffffff9104087836 */ /* 0x040fe20000000000 */
[-C--:B------:R-:W-:Y:S01]  /*5be0*/  ISETP.GE.AND P3, PT, R5, R190.reuse, PT ;  /* 0x000000be0500720c */ /* 0x080fe20003f66270 */
[C---:B------:R-:W-:Y:S01]  /*5bf0*/  VIADD R5, R4.reuse, 0xffffff88 ;  /* 0xffffff8804057836 */ /* 0x040fe20000000000 */
[CC--:B------:R-:W-:Y:S01]  /*5c00*/  ISETP.GE.AND P4, PT, R3.reuse, R191.reuse, PT ;  /* 0x000000bf0300720c */ /* 0x0c0fe20003f86270 */
[C---:B------:R-:W-:Y:S01]  /*5c10*/  VIADD R10, R4.reuse, 0xffffffd9 ;  /* 0xffffffd9040a7836 */ /* 0x040fe20000000000 */
[-C--:B------:R-:W-:Y:S01]  /*5c20*/  ISETP.GE.AND P1, PT, R3, R190.reuse, PT ;  /* 0x000000be0300720c */ /* 0x080fe20003f26270 */
[----:B------:R-:W-:Y:S01]  /*5c30*/  VIADD R16, R4, 0xffffffe1 ;  /* 0xffffffe104107836 */ /* 0x000fe20000000000 */
[----:B------:R-:W-:Y:S01]  /*5c40*/  FSEL R3, R108, -INF , !P2 ;  /* 0xff8000006c037808 */ /* 0x000fe20005000000 */
[----:B------:R-:W-:Y:S01]  /*5c50*/  VIADD R14, R4, 0xffffffe8 ;  /* 0xffffffe8040e7836 */ /* 0x000fe20000000000 */
[----:B------:R-:W-:Y:S01]  /*5c60*/  FSEL R7, R110, -INF , !P3 ;  /* 0xff8000006e077808 */ /* 0x000fe20005800000 */
[----:B------:R-:W-:Y:S01]  /*5c70*/  VIADD R12, R4, 0xffffffe9 ;  /* 0xffffffe9040c7836 */ /* 0x000fe20000000000 */
[C---:B------:R-:W-:Y:S01]  /*5c80*/  ISETP.GE.AND P2, PT, R5.reuse, R191, PT ;  /* 0x000000bf0500720c */ /* 0x040fe20003f46270 */
[----:B------:R-:W-:Y:S01]  /*5c90*/  IMAD.IADD R136, R124, 0x1, R67 ;  /* 0x000000017c887824 */ /* 0x000fe200078e0243 */
[----:B------:R-:W-:Y:S01]  /*5ca0*/  ISETP.GE.AND P3, PT, R5, R190, PT ;  /* 0x000000be0500720c */ /* 0x000fe20003f66270 */
[----:B------:R-:W-:Y:S01]  /*5cb0*/  VIADD R5, R4, 0xffffff90 ;  /* 0xffffff9004057836 */ /* 0x000fe20000000000 */
[----:B------:R-:W-:Y:S01]  /*5cc0*/  FSEL R109, R109, -INF , !P4 ;  /* 0xff8000006d6d7808 */ /* 0x000fe20006000000 */
[----:B------:R-:W-:Y:S01]  /*5cd0*/  LDSM.16.MT88.4 R148, [R67+0x10800] ;  /* 0x010800004394783b */ /* 0x000fe20000004200 */
[----:B------:R-:W-:-:S02]  /*5ce0*/  FSEL R111, R111, -INF , !P1 ;  /* 0xff8000006f6f7808 */ /* 0x000fc40004800000 */
[CC--:B------:R-:W-:Y:S01]  /*5cf0*/  ISETP.GE.AND P4, PT, R6.reuse, R191.reuse, PT ;  /* 0x000000bf0600720c */ /* 0x0c0fe20003f86270 */
[----:B------:R-:W-:Y:S01]  /*5d00*/  LDSM.16.MT88.4 R84, [R136+0x10000] ;  /* 0x010000008854783b */ /* 0x000fe20000004200 */
[-C--:B------:R-:W-:Y:S01]  /*5d10*/  ISETP.GE.AND P1, PT, R6, R190.reuse, PT ;  /* 0x000000be0600720c */ /* 0x080fe20003f26270 */
[----:B------:R-:W-:Y:S01]  /*5d20*/  VIADD R6, R4, 0xffffff98 ;  /* 0xffffff9804067836 */ /* 0x000fe20000000000 */
[----:B------:R-:W-:Y:S02]  /*5d30*/  FSEL R113, R113, -INF , !P2 ;  /* 0xff80000071717808 */ /* 0x000fe40005000000 */
[----:B------:R-:W-:Y:S02]  /*5d40*/  FSEL R115, R115, -INF , !P3 ;  /* 0xff80000073737808 */ /* 0x000fe40005800000 */
[C---:B------:R-:W-:Y:S02]  /*5d50*/  ISETP.GE.AND P2, PT, R5.reuse, R191, PT ;  /* 0x000000bf0500720c */ /* 0x040fe40003f46270 */
[----:B------:R-:W-:-:S02]  /*5d60*/  ISETP.GE.AND P3, PT, R5, R190, PT ;  /* 0x000000be0500720c */ /* 0x000fc40003f66270 */
[----:B------:R-:W-:Y:S02]  /*5d70*/  FSEL R23, R114, -INF , !P4 ;  /* 0xff80000072177808 */ /* 0x000fe40006000000 */
[----:B------:R-:W-:Y:S02]  /*5d80*/  FSEL R5, R48, -INF , !P1 ;  /* 0xff80000030057808 */ /* 0x000fe40004800000 */
[C---:B------:R-:W-:Y:S02]  /*5d90*/  ISETP.GE.AND P4, PT, R8.reuse, R191, PT ;  /* 0x000000bf0800720c */ /* 0x040fe40003f86270 */
[----:B------:R-:W-:Y:S01]  /*5da0*/  ISETP.GE.AND P1, PT, R8, R190, PT ;  /* 0x000000be0800720c */ /* 0x000fe20003f26270 */
[----:B------:R-:W-:Y:S01]  /*5db0*/  VIADD R8, R4, 0xffffff99 ;  /* 0xffffff9904087836 */ /* 0x000fe20000000000 */
[----:B------:R-:W-:Y:S02]  /*5dc0*/  FSEL R19, R52, -INF , !P4 ;  /* 0xff80000034137808 */ /* 0x000fe40006000000 */
[----:B------:R-:W-:-:S02]  /*5dd0*/  FSEL R13, R50, -INF , !P1 ;  /* 0xff800000320d7808 */ /* 0x000fc40004800000 */
[CC--:B------:R-:W-:Y:S02]  /*5de0*/  ISETP.GE.AND P4, PT, R8.reuse, R191.reuse, PT ;  /* 0x000000bf0800720c */ /* 0x0c0fe40003f86270 */
[-C--:B------:R-:W-:Y:S01]  /*5df0*/  ISETP.GE.AND P1, PT, R8, R190.reuse, PT ;  /* 0x000000be0800720c */ /* 0x080fe20003f26270 */
[----:B------:R-:W-:Y:S01]  /*5e00*/  VIADD R8, R4, 0xffffffa1 ;  /* 0xffffffa104087836 */ /* 0x000fe20000000000 */
[----:B------:R-:W-:Y:S02]  /*5e10*/  FSEL R17, R54, -INF , !P4 ;  /* 0xff80000036117808 */ /* 0x000fe40006000000 */
[----:B------:R-:W-:Y:S02]  /*5e20*/  FSEL R9, R119, -INF , !P1 ;  /* 0xff80000077097808 */ /* 0x000fe40004800000 */
[C---:B------:R-:W-:Y:S01]  /*5e30*/  ISETP.GE.AND P4, PT, R8.reuse, R191, PT ;  /* 0x000000bf0800720c */ /* 0x040fe20003f86270 */
[----:B------:R-:W-:Y:S01]  /*5e40*/  LDSM.16.MT88.4 R116, [R136+0xc000] ;  /* 0x00c000008874783b */ /* 0x000fe20000004200 */
        /* <DEDUP_REMOVED lines=12> */
[----:B------:R-:W-:Y:S02]  /*5f10*/  FSEL R21, R49, -INF , !P2 ;  /* 0xff80000031157808 */ /* 0x000fe40005000000 */
[----:B------:R-:W-:Y:S02]  /*5f20*/  FSEL R15, R53, -INF , !P3 ;  /* 0xff800000350f7808 */ /* 0x000fe40005800000 */
        /* <DEDUP_REMOVED lines=34> */
[----:B-1----:R-:W-:Y:S02]  /*6150*/  FSEL R187, R187, -INF , !P1 ;  /* 0xff800000bbbb7808 */ /* 0x002fe40004800000 */
[C---:B------:R-:W-:Y:S02]  /*6160*/  ISETP.GE.AND P4, PT, R8.reuse, R191, PT ;  /* 0x000000bf0800720c */ /* 0x040fe40003f86270 */
[----:B------:R-:W-:Y:S02]  /*6170*/  ISETP.GE.AND P1, PT, R8, R190, PT ;  /* 0x000000be0800720c */ /* 0x000fe40003f26270 */
[----:B------:R-:W-:Y:S02]  /*6180*/  FMNMX3.FTZ R8, R3, R109, R113, !PT ;  /* 0x0000006d03087276 */ /* 0x000fe40007810071 */
[----:B------:R-:W-:Y:S02]  /*6190*/  FSEL R231, R45, -INF , !P2 ;  /* 0xff8000002de77808 */ /* 0x000fe40005000000 */
[----:B------:R-:W-:-:S02]  /*61a0*/  FSEL R223, R47, -INF , !P3 ;  /* 0xff8000002fdf7808 */ /* 0x000fc40005800000 */
[C---:B------:R-:W-:Y:S02]  /*61b0*/  ISETP.GE.AND P2, PT, R6.reuse, R191, PT ;  /* 0x000000bf0600720c */ /* 0x040fe40003f46270 */
[----:B------:R-:W-:Y:S01]  /*61c0*/  ISETP.GE.AND P3, PT, R6, R190, PT ;  /* 0x000000be0600720c */ /* 0x000fe20003f66270 */
[----:B------:R-:W-:Y:S01]  /*61d0*/  VIADD R6, R4, 0xffffffc0 ;  /* 0xffffffc004067836 */ /* 0x000fe20000000000 */
[----:B------:R-:W-:Y:S02]  /*61e0*/  FMNMX3.FTZ R8, R8, R23, R21, !PT ;  /* 0x0000001708087276 */ /* 0x000fe40007810015 */
[----:B------:R-:W-:Y:S02]  /*61f0*/  FSEL R227, R57, -INF , !P2 ;  /* 0xff80000039e37808 */ /* 0x000fe40005000000 */
[----:B------:R-:W-:Y:S02]  /*6200*/  FSEL R217, R217, -INF , !P3 ;  /* 0xff800000d9d97808 */ /* 0x000fe40005800000 */
[----:B------:R-:W-:-:S02]  /*6210*/  FMNMX3.FTZ R8, R8, R19, R51, !PT ;  /* 0x0000001308087276 */ /* 0x000fc40007810033 */
[C---:B------:R-:W-:Y:S02]  /*6220*/  ISETP.GE.AND P2, PT, R6.reuse, R191, PT ;  /* 0x000000bf0600720c */ /* 0x040fe40003f46270 */
[----:B------:R-:W-:Y:S01]  /*6230*/  ISETP.GE.AND P3, PT, R6, R190, PT ;  /* 0x000000be0600720c */ /* 0x000fe20003f66270 */
[----:B------:R-:W-:Y:S01]  /*6240*/  VIADD R6, R4, 0xffffffc8 ;  /* 0xffffffc804067836 */ /* 0x000fe20000000000 */
[----:B------:R-:W-:Y:S01]  /*6250*/  FMNMX3.FTZ R18, R8, R17, R49, !PT ;  /* 0x0000001108127276 */ /* 0x000fe20007810031 */
[----:B------:R-:W-:Y:S01]  /*6260*/  VIADD R8, R4, 0xfffffff1 ;  /* 0xfffffff104087836 */ /* 0x000fe20000000000 */
[----:B------:R-:W-:Y:S02]  /*6270*/  FSEL R207, R207, -INF , !P2 ;  /* 0xff800000cfcf7808 */ /* 0x000fe40005000000 */
[----:B------:R-:W-:Y:S02]  /*6280*/  FSEL R203, R203, -INF , !P3 ;  /* 0xff800000cbcb7808 */ /* 0x000fe40005800000 */
[----:B------:R-:W-:-:S02]  /*6290*/  ISETP.GE.AND P2, PT, R6, R191, PT ;  /* 0x000000bf0600720c */ /* 0x000fc40003f46270 */
[----:B------:R-:W-:Y:S01]  /*62a0*/  ISETP.GE.AND P3, PT, R6, R190, PT ;  /* 0x000000be0600720c */ /* 0x000fe20003f66270 */
[----:B------:R-:W-:Y:S01]  /*62b0*/  VIADD R6, R4, 0xffffffd0 ;  /* 0xffffffd004067836 */ /* 0x000fe20000000000 */
[----:B------:R-:W-:Y:S02]  /*62c0*/  FMNMX3.FTZ R18, R18, R35, R33, !PT ;  /* 0x0000002312127276 */ /* 0x000fe40007810021 */
[----:B------:R-:W-:Y:S02]  /*62d0*/  FSEL R205, R205, -INF , !P2 ;  /* 0xff800000cdcd7808 */ /* 0x000fe40005000000 */
[----:B------:R-:W-:Y:S02]  /*62e0*/  FSEL R201, R201, -INF , !P3 ;  /* 0xff800000c9c97808 */ /* 0x000fe40005800000 */
[----:B------:R-:W-:Y:S02]  /*62f0*/  FMNMX3.FTZ R18, R18, R235, R231, !PT ;  /* 0x000000eb12127276 */ /* 0x000fe400078100e7 */
[----:B------:R-:W-:-:S02]  /*6300*/  ISETP.GE.AND P2, PT, R6, R191, PT ;  /* 0x000000bf0600720c */ /* 0x000fc40003f46270 */
[----:B------:R-:W-:Y:S01]  /*6310*/  ISETP.GE.AND P3, PT, R6, R190, PT ;  /* 0x000000be0600720c */ /* 0x000fe20003f66270 */
[----:B------:R-:W-:Y:S01]  /*6320*/  VIADD R6, R4, 0xffffffd8 ;  /* 0xffffffd804067836 */ /* 0x000fe20000000000 */
[----:B------:R-:W-:Y:S02]  /*6330*/  FMNMX3.FTZ R18, R18, R39, R227, !PT ;  /* 0x0000002712127276 */ /* 0x000fe400078100e3 */
[----:B------:R-:W-:Y:S02]  /*6340*/  FMNMX3.FTZ R20, R7, R111, R115, !PT ;  /* 0x0000006f07147276 */ /* 0x000fe40007810073 */
[----:B------:R-:W-:Y:S02]  /*6350*/  FSEL R199, R199, -INF , !P2 ;  /* 0xff800000c7c77808 */ /* 0x000fe40005000000 */
[----:B------:R-:W-:Y:S02]  /*6360*/  FSEL R185, R185, -INF , !P3 ;  /* 0xff800000b9b97808 */ /* 0x000fe40005800000 */
[----:B------:R-:W-:-:S02]  /*6370*/  ISETP.GE.AND P2, PT, R6, R191, PT ;  /* 0x000000bf0600720c */ /* 0x000fc40003f46270 */
[----:B------:R-:W-:Y:S01]  /*6380*/  ISETP.GE.AND P3, PT, R6, R190, PT ;  /* 0x000000be0600720c */ /* 0x000fe20003f66270 */
[----:B------:R-:W-:Y:S01]  /*6390*/  VIADD R6, R4, 0xffffffe0 ;  /* 0xffffffe004067836 */ /* 0x000fe20000000000 */
[----:B------:R-:W-:Y:S02]  /*63a0*/  FMNMX3.FTZ R18, R18, R37, R207, !PT ;  /* 0x0000002512127276 */ /* 0x000fe400078100cf */
[----:B------:R-:W-:Y:S02]  /*63b0*/  FMNMX3.FTZ R20, R20, R5, R15, !PT ;  /* 0x0000000514147276 */ /* 0x000fe4000781000f */
[----:B------:R-:W-:Y:S02]  /*63c0*/  FSEL R197, R197, -INF , !P4 ;  /* 0xff800000c5c57808 */ /* 0x000fe40006000000 */
[----:B------:R-:W-:Y:S02]  /*63d0*/  ISETP.GE.AND P4, PT, R10, R191, PT ;  /* 0x000000bf0a00720c */ /* 0x000fe40003f86270 */
[----:B------:R-:W-:-:S02]  /*63e0*/  FSEL R195, R195, -INF , !P2 ;  /* 0xff800000c3c37808 */ /* 0x000fc40005000000 */
[----:B------:R-:W-:Y:S02]  /*63f0*/  FMNMX3.FTZ R18, R18, R173, R205, !PT ;  /* 0x000000ad12127276 */ /* 0x000fe400078100cd */
[----:B------:R-:W-:Y:S02]  /*6400*/  ISETP.GE.AND P2, PT, R6, R191, PT ;  /* 0x000000bf0600720c */ /* 0x000fe40003f46270 */
[----:B------:R-:W-:Y:S02]  /*6410*/  FMNMX3.FTZ R20, R20, R13, R11, !PT ;  /* 0x0000000d14147276 */ /* 0x000fe4000781000b */
[----:B------:R-:W-:Y:S02]  /*6420*/  FSEL R181, R181, -INF , !P1 ;  /* 0xff800000b5b57808 */ /* 0x000fe40004800000 */
[----:B------:R-:W-:Y:S02]  /*6430*/  FSEL R193, R193, -INF , !P4 ;  /* 0xff800000c1c17808 */ /* 0x000fe40006000000 */
[----:B------:R-:W-:-:S02]  /*6440*/  FMNMX3.FTZ R18, R18, R175, R199, !PT ;  /* 0x000000af12127276 */ /* 0x000fc400078100c7 */
[----:B------:R-:W-:Y:S01]  /*6450*/  ISETP.GE.AND P1, PT, R10, R190, PT ;  /* 0x000000be0a00720c */ /* 0x000fe20003f26270 */
[----:B------:R-:W-:Y:S01]  /*6460*/  VIADD R10, R4, 0xfffffff0 ;  /* 0xfffffff0040a7836 */ /* 0x000fe20000000000 */
[----:B------:R-:W-:Y:S02]  /*6470*/  ISETP.GE.AND P4, PT, R16, R191, PT ;  /* 0x000000bf1000720c */ /* 0x000fe40003f86270 */
[----:B------:R-:W-:Y:S02]  /*6480*/  FSEL R171, R171, -INF , !P2 ;  /* 0xff800000abab7808 */ /* 0x000fe40005000000 */
[----:B------:R-:W-:Y:S02]  /*6490*/  FMNMX3.FTZ R20, R20, R9, R31, !PT ;  /* 0x0000000914147276 */ /* 0x000fe4000781001f */
[----:B------:R-:W-:Y:S02]  /*64a0*/  ISETP.GE.AND P2, PT, R14, R191, PT ;  /* 0x000000bf0e00720c */ /* 0x000fe40003f46270 */
[----:B------:R-:W-:-:S02]  /*64b0*/  FMNMX3.FTZ R18, R18, R197, R195, !PT ;  /* 0x000000c512127276 */ /* 0x000fc400078100c3 */
[----:B------:R-:W-:Y:S02]  /*64c0*/  FSEL R179, R179, -INF , !P3 ;  /* 0xff800000b3b37808 */ /* 0x000fe40005800000 */
[----:B------:R-:W-:Y:S02]  /*64d0*/  FSEL R169, R169, -INF , !P4 ;  /* 0xff800000a9a97808 */ /* 0x000fe40006000000 */
[----:B------:R-:W-:Y:S02]  /*64e0*/  FMNMX3.FTZ R20, R20, R29, R233, !PT ;  /* 0x0000001d14147276 */ /* 0x000fe400078100e9 */
[----:B------:R-:W-:Y:S01]  /*64f0*/  ISETP.GE.AND P3, PT, R6, R190, PT ;  /* 0x000000be0600720c */ /* 0x000fe20003f66270 */
[----:B------:R-:W-:Y:S01]  /*6500*/  VIADD R6, R4, 0xfffffff8 ;  /* 0xfffffff804067836 */ /* 0x000fe20000000000 */
[----:B------:R-:W-:Y:S01]  /*6510*/  ISETP.GE.AND P4, PT, R12, R191, PT ;  /* 0x000000bf0c00720c */ /* 0x000fe20003f86270 */
[----:B------:R-:W-:Y:S01]  /*6520*/  VIADD R4, R4, 0xfffffff9 ;  /* 0xfffffff904047836 */ /* 0x000fe20000000000 */
[----:B------:R-:W-:-:S02]  /*6530*/  FSEL R167, R167, -INF , !P2 ;  /* 0xff800000a7a77808 */ /* 0x000fc40005000000 */
[----:B------:R-:W-:Y:S02]  /*6540*/  ISETP.GE.AND P2, PT, R10, R191, PT ;  /* 0x000000bf0a00720c */ /* 0x000fe40003f46270 */
[----:B------:R-:W-:Y:S02]  /*6550*/  FMNMX3.FTZ R18, R18, R193, R171, !PT ;  /* 0x000000c112127276 */ /* 0x000fe400078100ab */
[----:B------:R-:W-:Y:S02]  /*6560*/  FMNMX3.FTZ R20, R20, R41, R223, !PT ;  /* 0x0000002914147276 */ /* 0x000fe400078100df */
[----:B------:R-:W-:Y:S02]  /*6570*/  FSEL R165, R165, -INF , !P4 ;  /* 0xff800000a5a57808 */ /* 0x000fe40006000000 */
[----:B------:R-:W-:Y:S02]  /*6580*/  ISETP.GE.AND P4, PT, R8, R191, PT ;  /* 0x000000bf0800720c */ /* 0x000fe40003f86270 */
[----:B------:R-:W-:-:S02]  /*6590*/  FSEL R155, R155, -INF , !P2 ;  /* 0xff8000009b9b7808 */ /* 0x000fc40005000000 */
[----:B------:R-:W-:Y:S02]  /*65a0*/  ISETP.GE.AND P2, PT, R6, R191, PT ;  /* 0x000000bf0600720c */ /* 0x000fe40003f46270 */
[----:B------:R-:W-:Y:S02]  /*65b0*/  FMNMX3.FTZ R18, R18, R169, R167, !PT ;  /* 0x000000a912127276 */ /* 0x000fe400078100a7 */
[----:B------:R-:W-:Y:S02]  /*65c0*/  FMNMX3.FTZ R20, R20, R221, R217, !PT ;  /* 0x000000dd14147276 */ /* 0x000fe400078100d9 */
[----:B------:R-:W-:Y:S02]  /*65d0*/  FSEL R153, R153, -INF , !P4 ;  /* 0xff80000099997808 */ /* 0x000fe40006000000 */
[----:B------:R-:W-:Y:S02]  /*65e0*/  ISETP.GE.AND P4, PT, R4, R191, PT ;  /* 0x000000bf0400720c */ /* 0x000fe40003f86270 */
[----:B------:R-:W-:-:S02]  /*65f0*/  FSEL R147, R147, -INF , !P2 ;  /* 0xff80000093937808 */ /* 0x000fc40005000000 */
[----:B------:R-:W-:Y:S02]  /*6600*/  FMNMX3.FTZ R18, R18, R165, R155, !PT ;  /* 0x000000a512127276 */ /* 0x000fe4000781009b */
[----:B------:R-:W-:Y:S02]  /*6610*/  FMNMX3.FTZ R20, R20, R213, R203, !PT ;  /* 0x000000d514147276 */ /* 0x000fe400078100cb */
[----:B------:R-:W-:Y:S02]  /*6620*/  FSEL R145, R145, -INF , !P4 ;  /* 0xff80000091917808 */ /* 0x000fe40006000000 */
[----:B------:R-:W-:Y:S02]  /*6630*/  FMNMX3.FTZ R18, R18, R153, R147, !PT ;  /* 0x0000009912127276 */ /* 0x000fe40007810093 */
[----:B------:R-:W-:Y:S02]  /*6640*/  FMNMX3.FTZ R20, R20, R183, R201, !PT ;  /* 0x000000b714147276 */ /* 0x000fe400078100c9 */
[----:B------:R-:W-:-:S02]  /*6650*/  FSEL R177, R177, -INF , !P1 ;  /* 0xff800000b1b17808 */ /* 0x000fc40004800000 */
[----:B------:R-:W-:Y:S02]  /*6660*/  ISETP.GE.AND P1, PT, R14, R190, PT ;  /* 0x000000be0e00720c */ /* 0x000fe40003f26270 */
[----:B------:R-:W-:Y:S02]  /*6670*/  FMNMX.FTZ R14, R145, R18, !PT ;  /* 0x00000012910e7209 */ /* 0x000fe40007810000 */
[----:B------:R-:W-:Y:S02]  /*6680*/  FMNMX3.FTZ R20, R20, R187, R185, !PT ;  /* 0x000000bb14147276 */ /* 0x000fe400078100b9 */
[----:B------:R-:W-:Y:S01]  /*6690*/  ISETP.GE.AND P2, PT, R16, R190, PT ;  /* 0x000000be1000720c */ /* 0x000fe20003f46270 */
[----:B------:R-:W1:Y:S01]  /*66a0*/  SHFL.BFLY PT, R43, R14, 0x2, 0x1f ;  /* 0x0c401f000e2b7f89 */ /* 0x000e6200000e0000 */
[----:B------:R-:W-:Y:S02]  /*66b0*/  FSEL R163, R163, -INF , !P3 ;  /* 0xff800000a3a37808 */ /* 0x000fe40005800000 */
[----:B------:R-:W-:-:S02]  /*66c0*/  FMNMX3.FTZ R20, R20, R181, R179, !PT ;  /* 0x000000b514147276 */ /* 0x000fc400078100b3 */
[-C--:B------:R-:W-:Y:S02]  /*66d0*/  ISETP.GE.AND P4, PT, R12, R190.reuse, PT ;  /* 0x000000be0c00720c */ /* 0x080fe40003f86270 */
[-C--:B------:R-:W-:Y:S02]  /*66e0*/  ISETP.GE.AND P3, PT, R10, R190.reuse, PT ;  /* 0x000000be0a00720c */ /* 0x080fe40003f66270 */
[----:B------:R-:W-:Y:S02]  /*66f0*/  FSEL R161, R161, -INF , !P2 ;  /* 0xff800000a1a17808 */ /* 0x000fe40005000000 */
[----:B------:R-:W-:Y:S02]  /*6700*/  FSEL R159, R159, -INF , !P1 ;  /* 0xff8000009f9f7808 */ /* 0x000fe40004800000 */
[----:B------:R-:W-:Y:S02]  /*6710*/  FMNMX3.FTZ R20, R20, R177, R163, !PT ;  /* 0x000000b114147276 */ /* 0x000fe400078100a3 */
[----:B------:R-:W-:-:S02]  /*6720*/  ISETP.GE.AND P2, PT, R8, R190, PT ;  /* 0x000000be0800720c */ /* 0x000fc40003f46270 */
[-C--:B------:R-:W-:Y:S02]  /*6730*/  ISETP.GE.AND P1, PT, R6, R190.reuse, PT ;  /* 0x000000be0600720c */ /* 0x080fe40003f26270 */
[----:B------:R-:W-:Y:S02]  /*6740*/  FSEL R157, R157, -INF , !P4 ;  /* 0xff8000009d9d7808 */ /* 0x000fe40006000000 */
[----:B------:R-:W-:Y:S02]  /*6750*/  FSEL R143, R143, -INF , !P3 ;  /* 0xff8000008f8f7808 */ /* 0x000fe40005800000 */
[----:B------:R-:W-:Y:S02]  /*6760*/  FMNMX3.FTZ R20, R20, R161, R159, !PT ;  /* 0x000000a114147276 */ /* 0x000fe4000781009f */
[----:B------:R-:W-:Y:S02]  /*6770*/  ISETP.GE.AND P3, PT, R4, R190, PT ;  /* 0x000000be0400720c */ /* 0x000fe40003f66270 */
[----:B------:R-:W-:-:S02]  /*6780*/  FSEL R141, R141, -INF , !P2 ;  /* 0xff8000008d8d7808 */ /* 0x000fc40005000000 */
[----:B------:R-:W-:Y:S02]  /*6790*/  FSEL R139, R139, -INF , !P1 ;  /* 0xff8000008b8b7808 */ /* 0x000fe40004800000 */
[----:B------:R-:W-:Y:S02]  /*67a0*/  FMNMX3.FTZ R20, R20, R157, R143, !PT ;  /* 0x0000009d14147276 */ /* 0x000fe4000781008f */
[----:B------:R-:W-:Y:S02]  /*67b0*/  FSEL R137, R137, -INF , !P3 ;  /* 0xff80000089897808 */ /* 0x000fe40005800000 */
[----:B------:R-:W-:Y:S02]  /*67c0*/  FMNMX3.FTZ R6, R20, R141, R139, !PT ;  /* 0x0000008d14067276 */ /* 0x000fe4000781008b */
[----:B-1----:R-:W-:Y:S02]  /*67d0*/  FMNMX.FTZ R45, R14, R43, !PT ;  /* 0x0000002b0e2d7209 */ /* 0x002fe40007810000 */
[----:B------:R-:W-:-:S03]  /*67e0*/  FMNMX.FTZ R6, R137, R6, !PT ;  /* 0x0000000689067209 */ /* 0x000fc60007810000 */
[----:B------:R-:W1:Y:S04]  /*67f0*/  SHFL.BFLY PT, R132, R45, 0x1, 0x1f ;  /* 0x0c201f002d847f89 */ /* 0x000e6800000e0000 */
[----:B------:R-:W3:Y:S01]  /*6800*/  SHFL.BFLY PT, R43, R6, 0x2, 0x1f ;  /* 0x0c401f00062b7f89 */ /* 0x000ee200000e0000 */
[----:B-1----:R-:W-:Y:S01]  /*6810*/  FMNMX.FTZ R132, R45, R132, !PT ;  /* 0x000000842d847209 */ /* 0x002fe20007810000 */
[----:B------:R-:W-:Y:S01]  /*6820*/  IMAD.IADD R45, R172, 0x1, R67 ;  /* 0x00000001ac2d7824 */ /* 0x000fe200078e0243 */
[----:B---3--:R-:W-:-:S03]  /*6830*/  FMNMX.FTZ R43, R6, R43, !PT ;  /* 0x0000002b062b7209 */ /* 0x008fc60007810000 */
[C---:B--2---:R-:W-:Y:S01]  /*6840*/  FMUL.FTZ R138, R132.reuse, UR4 ;  /* 0x00000004848a7c20 */ /* 0x044fe20008410000 */
[----:B------:R-:W-:Y:S01]  /*6850*/  FSETP.NEU.FTZ.AND P1, PT, R132, -INF , PT ;  /* 0xff8000008400780b */ /* 0x000fe20003f3d000 */
[----:B------:R-:W-:Y:S01]  /*6860*/  IMAD.IADD R36, R124, 0x1, R45 ;  /* 0x000000017c247824 */ /* 0x000fe200078e022d */
[----:B------:R-:W-:Y:S02]  /*6870*/  LDSM.16.MT88.4 R76, [R45+0x10000] ;  /* 0x010000002d4c783b */ /* 0x000fe40000004200 */
[----:B------:R-:W-:Y:S02]  /*6880*/  FSEL R138, R138, RZ, P1 ;  /* 0x000000ff8a8a7208 */ /* 0x000fe40000800000 */
[----:B------:R-:W1:Y:S03]  /*6890*/  SHFL.BFLY PT, R4, R43, 0x1, 0x1f ;  /* 0x0c201f002b047f89 */ /* 0x000e6600000e0000 */
[--C-:B------:R-:W-:Y:S01]  /*68a0*/  FFMA.FTZ R65, R3, UR4, -R138.reuse ;  /* 0x0000000403417c23 */ /* 0x100fe2000801088a */
[--C-:B------:R-:W-:Y:S01]  /*68b0*/  FFMA.FTZ R64, R109, UR4, -R138.reuse ;  /* 0x000000046d407c23 */ /* 0x100fe2000801088a */
[--C-:B------:R-:W-:Y:S01]  /*68c0*/  FFMA.FTZ R61, R113, UR4, -R138.reuse ;  /* 0x00000004713d7c23 */ /* 0x100fe2000801088a */
[--C-:B------:R-:W-:Y:S01]  /*68d0*/  FFMA.FTZ R60, R23, UR4, -R138.reuse ;  /* 0x00000004173c7c23 */ /* 0x100fe2000801088a */
[----:B------:R-:W-:Y:S01]  /*68e0*/  LDSM.16.MT88.4 R100, [R36+0xc000] ;  /* 0x00c000002464783b */ /* 0x000fe20000004200 */
[--C-:B------:R-:W-:Y:S01]  /*68f0*/  FFMA.FTZ R53, R51, UR4, -R138.reuse ;  /* 0x0000000433357c23 */ /* 0x100fe2000801088a */
[----:B------:R-:W-:Y:S01]  /*6900*/  MUFU.EX2 R65, R65 ;  /* 0x0000004100417308 */ /* 0x000fe20000000800 */
[--C-:B------:R-:W-:Y:S01]  /*6910*/  FFMA.FTZ R56, R19, UR4, -R138.reuse ;  /* 0x0000000413387c23 */ /* 0x100fe2000801088a */
[--C-:B------:R-:W-:Y:S01]  /*6920*/  FFMA.FTZ R52, R17, UR4, -R138.reuse ;  /* 0x0000000411347c23 */ /* 0x100fe2000801088a */
[--C-:B------:R-:W-:Y:S01]  /*6930*/  FFMA.FTZ R57, R21, UR4, -R138.reuse ;  /* 0x0000000415397c23 */ /* 0x100fe2000801088a */
[----:B------:R-:W-:Y:S01]  /*6940*/  LDSM.16.MT88.4 R16, [R136+0xc800] ;  /* 0x00c800008810783b */ /* 0x000fe20000004200 */
[--C-:B------:R-:W-:Y:S01]  /*6950*/  FFMA.FTZ R48, R35, UR4, -R138.reuse ;  /* 0x0000000423307c23 */ /* 0x100fe2000801088a */
[--C-:B------:R-:W-:Y:S01]  /*6960*/  FFMA.FTZ R44, R33, UR4, -R138.reuse ;  /* 0x00000004212c7c23 */ /* 0x100fe2000801088a */
[--C-:B------:R-:W-:Y:S01]  /*6970*/  FFMA.FTZ R49, R49, UR4, -R138.reuse ;  /* 0x0000000431317c23 */ /* 0x100fe2000801088a */
[----:B------:R-:W2:Y:S01]  /*6980*/  MUFU.EX2 R64, R64 ;  /* 0x0000004000407308 */ /* 0x000ea20000000800 */
[----:B------:R-:W-:Y:S01]  /*6990*/  LDSM.16.MT88.4 R20, [R136+0x10800] ;  /* 0x010800008814783b */ /* 0x000fe20000004200 */
[--C-:B------:R-:W-:Y:S01]  /*69a0*/  FFMA.FTZ R40, R231, UR4, -R138.reuse ;  /* 0x00000004e7287c23 */ /* 0x100fe2000801088a */
[--C-:B------:R-:W-:Y:S01]  /*69b0*/  FFMA.FTZ R39, R39, UR4, -R138.reuse ;  /* 0x0000000427277c23 */ /* 0x100fe2000801088a */
[--C-:B------:R-:W-:Y:S01]  /*69c0*/  FFMA.FTZ R38, R227, UR4, -R138.reuse ;  /* 0x00000004e3267c23 */ /* 0x100fe2000801088a */
[----:B------:R-:W-:Y:S01]  /*69d0*/  LDSM.16.MT88.4 R32, [R45+0x10800] ;  /* 0x010800002d20783b */ /* 0x000fe20000004200 */
[--C-:B------:R-:W-:Y:S01]  /*69e0*/  FFMA.FTZ R37, R37, UR4, -R138.reuse ;  /* 0x0000000425257c23 */ /* 0x100fe2000801088a */
[----:B-1----:R-:W-:Y:S01]  /*69f0*/  FMNMX.FTZ R3, R43, R4, !PT ;  /* 0x000000042b037209 */ /* 0x002fe20007810000 */
[----:B------:R-:W-:Y:S01]  /*6a00*/  MUFU.EX2 R61, R61 ;  /* 0x0000003d003d7308 */ /* 0x000fe20000000800 */
[--C-:B------:R-:W-:Y:S01]  /*6a10*/  FFMA.FTZ R43, R235, UR4, -R138.reuse ;  /* 0x00000004eb2b7c23 */ /* 0x100fe2000801088a */
[--C-:B------:R-:W-:Y:S01]  /*6a20*/  FFMA.FTZ R144, R207, UR4, -R138.reuse ;  /* 0x00000004cf907c23 */ /* 0x100fe2000801088a */
[C---:B------:R-:W-:Y:S01]  /*6a30*/  FSETP.NEU.FTZ.AND P1, PT, R3.reuse, -INF , PT ;  /* 0xff8000000300780b */ /* 0x040fe20003f3d000 */
[----:B------:R-:W-:Y:S01]  /*6a40*/  FMUL.FTZ R66, R3, UR4 ;  /* 0x0000000403427c20 */ /* 0x000fe20008410000 */
[--C-:B------:R-:W-:Y:S01]  /*6a50*/  FFMA.FTZ R173, R173, UR4, -R138.reuse ;  /* 0x00000004adad7c23 */ /* 0x100fe2000801088a */
[--C-:B------:R-:W-:Y:S01]  /*6a60*/  FFMA.FTZ R146, R205, UR4, -R138.reuse ;  /* 0x00000004cd927c23 */ /* 0x100fe2000801088a */
[--C-:B------:R-:W-:Y:S01]  /*6a70*/  FFMA.FTZ R175, R175, UR4, -R138.reuse ;  /* 0x00000004afaf7c23 */ /* 0x100fe2000801088a */
[----:B------:R-:W1:Y:S01]  /*6a80*/  MUFU.EX2 R60, R60 ;  /* 0x0000003c003c7308 */ /* 0x000e620000000800 */
[----:B------:R-:W-:Y:S01]  /*6a90*/  FSEL R66, R66, RZ, P1 ;  /* 0x000000ff42427208 */ /* 0x000fe20000800000 */
[--C-:B------:R-:W-:Y:S01]  /*6aa0*/  FFMA.FTZ R156, R171, UR4, -R138.reuse ;  /* 0x00000004ab9c7c23 */ /* 0x100fe2000801088a */
[----:B--2---:R-:W-:Y:S01]  /*6ab0*/  F2FP.BF16.F32.PACK_AB R68, R64, R65 ;  /* 0x000000414044723e */ /* 0x004fe200000010ff */
[--C-:B------:R-:W-:Y:S01]  /*6ac0*/  FFMA.FTZ R169, R169, UR4, -R138.reuse ;  /* 0x00000004a9a97c23 */ /* 0x100fe2000801088a */
[----:B------:R-:W-:Y:S01]  /*6ad0*/  FFMA.FTZ R158, R167, UR4, -R138 ;  /* 0x00000004a79e7c23 */ /* 0x000fe2000801088a */
[--C-:B------:R-:W-:Y:S01]  /*6ae0*/  FFMA.FTZ R63, R7, UR4, -R66.reuse ;  /* 0x00000004073f7c23 */ /* 0x100fe20008010842 */
[--C-:B------:R-:W-:Y:S01]  /*6af0*/  FFMA.FTZ R58, R5, UR4, -R66.reuse ;  /* 0x00000004053a7c23 */ /* 0x100fe20008010842 */
[--C-:B------:R-:W-:Y:S01]  /*6b00*/  FFMA.FTZ R62, R111, UR4, -R66.reuse ;  /* 0x000000046f3e7c23 */ /* 0x100fe20008010842 */
[----:B------:R-:W2:Y:S01]  /*6b10*/  LDSM.16.MT88.4 R4, [R67+0xc000] ;  /* 0x00c000004304783b */ /* 0x000ea20000004200 */
[--C-:B------:R-:W-:Y:S01]  /*6b20*/  FFMA.FTZ R59, R115, UR4, -R66.reuse ;  /* 0x00000004733b7c23 */ /* 0x100fe20008010842 */
[--C-:B------:R-:W-:Y:S01]  /*6b30*/  FFMA.FTZ R51, R11, UR4, -R66.reuse ;  /* 0x000000040b337c23 */ /* 0x100fe20008010842 */
[----:B------:R-:W-:Y:S01]  /*6b40*/  MUFU.EX2 R63, R63 ;  /* 0x0000003f003f7308 */ /* 0x000fe20000000800 */
[----:B------:R-:W3:Y:S01]  /*6b50*/  LDSM.16.MT88.4 R108, [R45+0xc000] ;  /* 0x00c000002d6c783b */ /* 0x000ee20000004200 */
[--C-:B------:R-:W-:Y:S01]  /*6b60*/  FFMA.FTZ R50, R9, UR4, -R66.reuse ;  /* 0x0000000409327c23 */ /* 0x100fe20008010842 */
[--C-:B------:R-:W-:Y:S01]  /*6b70*/  FFMA.FTZ R55, R15, UR4, -R66.reuse ;  /* 0x000000040f377c23 */ /* 0x100fe20008010842 */
[--C-:B------:R-:W-:Y:S01]  /*6b80*/  FFMA.FTZ R54, R13, UR4, -R66.reuse ;  /* 0x000000040d367c23 */ /* 0x100fe20008010842 */
[----:B-1----:R-:W-:Y:S01]  /*6b90*/  F2FP.BF16.F32.PACK_AB R70, R60, R61 ;  /* 0x0000003d3c46723e */ /* 0x002fe200000010ff */
[----:B------:R-:W-:Y:S01]  /*6ba0*/  LDSM.16.MT88.4 R8, [R67+0xc800] ;  /* 0x00c800004308783b */ /* 0x000fe20000004200 */
[--C-:B------:R-:W-:Y:S01]  /*6bb0*/  FFMA.FTZ R47, R31, UR4, -R66.reuse ;  /* 0x000000041f2f7c23 */ /* 0x100fe20008010842 */
[----:B------:R-:W1:Y:S01]  /*6bc0*/  MUFU.EX2 R62, R62 ;  /* 0x0000003e003e7308 */ /* 0x000e620000000800 */
[--C-:B------:R-:W-:Y:S01]  /*6bd0*/  FFMA.FTZ R46, R29, UR4, -R66.reuse ;  /* 0x000000041d2e7c23 */ /* 0x100fe20008010842 */
[----:B------:R-:W-:Y:S01]  /*6be0*/  LDSM.16.MT88.4 R12, [R45+0xc800] ;  /* 0x00c800002d0c783b */ /* 0x000fe20000004200 */
        /* <DEDUP_REMOVED lines=9> */
[--C-:B------:R-:W-:Y:S01]  /*6c80*/  FFMA.FTZ R181, R181, UR4, -R66.reuse ;  /* 0x00000004b5b57c23 */ /* 0x100fe20008010842 */
[--C-:B------:R-:W-:Y:S01]  /*6c90*/  FFMA.FTZ R154, R179, UR4, -R66.reuse ;  /* 0x00000004b39a7c23 */ /* 0x100fe20008010842 */
[----:B------:R-:W-:Y:S01]  /*6ca0*/  FFMA.FTZ R177, R177, UR4, -R66 ;  /* 0x00000004b1b17c23 */ /* 0x000fe20008010842 */
[----:B------:R-:W-:Y:S01]  /*6cb0*/  FFMA.FTZ R165, R165, UR4, -R138 ;  /* 0x00000004a5a57c23 */ /* 0x000fe2000801088a */
[----:B------:R-:W4:Y:S01]  /*6cc0*/  MUFU.EX2 R58, R58 ;  /* 0x0000003a003a7308 */ /* 0x000f220000000800 */
[----:B-1----:R-:W-:Y:S01]  /*6cd0*/  F2FP.BF16.F32.PACK_AB R69, R62, R63 ;  /* 0x0000003f3e45723e */ /* 0x002fe200000010ff */
[--C-:B------:R-:W-:Y:S01]  /*6ce0*/  FFMA.FTZ R160, R163, UR4, -R66.reuse ;  /* 0x00000004a3a07c23 */ /* 0x100fe20008010842 */
[--C-:B------:R-:W-:Y:S01]  /*6cf0*/  FFMA.FTZ R161, R161, UR4, -R66.reuse ;  /* 0x00000004a1a17c23 */ /* 0x100fe20008010842 */
[--C-:B------:R-:W-:Y:S01]  /*6d00*/  FFMA.FTZ R159, R159, UR4, -R66.reuse ;  /* 0x000000049f9f7c23 */ /* 0x100fe20008010842 */
[----:B------:R-:W-:Y:S01]  /*6d10*/  FFMA.FTZ R162, R157, UR4, -R66 ;  /* 0x000000049da27c23 */ /* 0x000fe20008010842 */
[----:B------:R-:W-:Y:S01]  /*6d20*/  FFMA.FTZ R233, R145, UR4, -R138 ;  /* 0x0000000491e97c23 */ /* 0x000fe2000801088a */
[----:B------:R-:W-:Y:S01]  /*6d30*/  FFMA.FTZ R139, R139, UR4, -R66 ;  /* 0x000000048b8b7c23 */ /* 0x000fe20008010842 */
[----:B------:R-:W-:Y:S01]  /*6d40*/  MUFU.EX2 R57, R57 ;  /* 0x0000003900397308 */ /* 0x000fe20000000800 */
[----:B------:R-:W-:Y:S01]  /*6d50*/  FADD.FTZ R64, R65, R64 ;  /* 0x0000004041407221 */ /* 0x000fe20000010000 */
[----:B------:R-:W-:-:S03]  /*6d60*/  FADD.FTZ R62, R63, R62 ;  /* 0x0000003e3f3e7221 */ /* 0x000fc60000010000 */
[----:B------:R-:W-:-:S03]  /*6d70*/  FADD.FTZ R61, R61, R64 ;  /* 0x000000403d3d7221 */ /* 0x000fc60000010000 */
[----:B------:R-:W1:Y:S01]  /*6d80*/  MUFU.EX2 R56, R56 ;  /* 0x0000003800387308 */ /* 0x000e620000000800 */
[----:B----4-:R-:W-:Y:S01]  /*6d90*/  F2FP.BF16.F32.PACK_AB R71, R58, R59 ;  /* 0x0000003b3a47723e */ /* 0x010fe200000010ff */
[----:B------:R-:W-:Y:S01]  /*6da0*/  FADD.FTZ R59, R59, R62 ;  /* 0x0000003e3b3b7221 */ /* 0x000fe20000010000 */
[----:B------:R-:W-:-:S03]  /*6db0*/  FADD.FTZ R60, R60, R61 ;  /* 0x0000003d3c3c7221 */ /* 0x000fc60000010000 */
[----:B------:R-:W-:Y:S02]  /*6dc0*/  FADD.FTZ R58, R58, R59 ;  /* 0x0000003b3a3a7221 */ /* 0x000fe40000010000 */
[C---:B--2---:R-:W-:Y:S01]  /*6dd0*/  HMMA.16816.F32.BF16 R128, R68.reuse, R4, RZ ;  /* 0x000000044480723c */ /* 0x044fe200000418ff */
[----:B------:R-:W-:Y:S07]  /*6de0*/  MUFU.EX2 R53, R53 ;  /* 0x0000003500357308 */ /* 0x000fee0000000800 */
[C---:B------:R-:W-:Y:S01]  /*6df0*/  HMMA.16816.F32.BF16 R124, R68.reuse, R6, RZ ;  /* 0x00000006447c723c */ /* 0x040fe200000418ff */
[----:B------:R-:W2:Y:S01]  /*6e00*/  LDSM.16.MT88.4 R4, [R36+0x10000] ;  /* 0x010000002404783b */ /* 0x000ea20000004200 */
[----:B------:R-:W-:Y:S06]  /*6e10*/  MUFU.EX2 R52, R52 ;  /* 0x0000003400347308 */ /* 0x000fec0000000800 */
[C---:B------:R-:W-:Y:S02]  /*6e20*/  HMMA.16816.F32.BF16 R120, R68.reuse, R116, RZ ;  /* 0x000000744478723c */ /* 0x040fe400000418ff */
[----:B------:R-:W-:Y:S06]  /*6e30*/  MUFU.EX2 R55, R55 ;  /* 0x0000003700377308 */ /* 0x000fec0000000800 */
[C---:B------:R-:W-:Y:S02]  /*6e40*/  HMMA.16816.F32.BF16 R116, R68.reuse, R118, RZ ;  /* 0x000000764474723c */ /* 0x040fe400000418ff */
[----:B------:R-:W4:Y:S06]  /*6e50*/  MUFU.EX2 R54, R54 ;  /* 0x0000003600367308 */ /* 0x000f2c0000000800 */
[C---:B------:R-:W-:Y:S02]  /*6e60*/  HMMA.16816.F32.BF16 R88, R68.reuse, R84, RZ ;  /* 0x000000544458723c */ /* 0x040fe400000418ff */
[----:B------:R-:W-:Y:S06]  /*6e70*/  MUFU.EX2 R51, R51 ;  /* 0x0000003300337308 */ /* 0x000fec0000000800 */
[C---:B---3--:R-:W-:Y:S02]  /*6e80*/  HMMA.16816.F32.BF16 R112, R68.reuse, R108, RZ ;  /* 0x0000006c4470723c */ /* 0x048fe400000418ff */
[----:B------:R-:W3:Y:S06]  /*6e90*/  MUFU.EX2 R50, R50 ;  /* 0x0000003200327308 */ /* 0x000eec0000000800 */
[C---:B------:R-:W-:Y:S02]  /*6ea0*/  HMMA.16816.F32.BF16 R104, R68.reuse, R100, RZ ;  /* 0x000000644468723c */ /* 0x040fe400000418ff */
[----:B------:R-:W-:Y:S06]  /*6eb0*/  MUFU.EX2 R49, R49 ;  /* 0x0000003100317308 */ /* 0x000fec0000000800 */
[C---:B------:R-:W-:Y:S02]  /*6ec0*/  HMMA.16816.F32.BF16 R96, R68.reuse, R92, RZ ;  /* 0x0000005c4460723c */ /* 0x040fe400000418ff */
[----:B------:R-:W5:Y:S06]  /*6ed0*/  MUFU.EX2 R48, R48 ;  /* 0x0000003000307308 */ /* 0x000f6c0000000800 */
[C---:B------:R-:W-:Y:S02]  /*6ee0*/  HMMA.16816.F32.BF16 R80, R68.reuse, R76, RZ ;  /* 0x0000004c4450723c */ /* 0x040fe400000418ff */
[----:B------:R-:W-:Y:S06]  /*6ef0*/  MUFU.EX2 R44, R44 ;  /* 0x0000002c002c7308 */ /* 0x000fec0000000800 */
[C---:B------:R-:W-:Y:S02]  /*6f00*/  HMMA.16816.F32.BF16 R84, R68.reuse, R86, RZ ;  /* 0x000000564454723c */ /* 0x040fe400000418ff */
[----:B------:R-:W-:Y:S06]  /*6f10*/  MUFU.EX2 R43, R43 ;  /* 0x0000002b002b7308 */ /* 0x000fec0000000800 */
[C---:B------:R-:W-:Y:S02]  /*6f20*/  HMMA.16816.F32.BF16 R108, R68.reuse, R110, RZ ;  /* 0x0000006e446c723c */ /* 0x040fe400000418ff */
[----:B------:R-:W-:Y:S06]  /*6f30*/  MUFU.EX2 R47, R47 ;  /* 0x0000002f002f7308 */ /* 0x000fec0000000800 */
[C---:B------:R-:W-:Y:S02]  /*6f40*/  HMMA.16816.F32.BF16 R100, R68.reuse, R102, RZ ;  /* 0x000000664464723c */ /* 0x040fe400000418ff */
[----:B------:R-:W5:Y:S06]  /*6f50*/  MUFU.EX2 R46, R46 ;  /* 0x0000002e002e7308 */ /* 0x000f6c0000000800 */
[C---:B------:R-:W-:Y:S02]  /*6f60*/  HMMA.16816.F32.BF16 R92, R68.reuse, R94, RZ ;  /* 0x0000005e445c723c */ /* 0x040fe400000418ff */
[----:B------:R-:W-:Y:S06]  /*6f70*/  MUFU.EX2 R42, R42 ;  /* 0x0000002a002a7308 */ /* 0x000fec0000000800 */
[C---:B------:R-:W-:Y:S02]  /*6f80*/  HMMA.16816.F32.BF16 R76, R68.reuse, R78, RZ ;  /* 0x0000004e444c723c */ /* 0x040fe400000418ff */
[----:B------:R-:W5:Y:S06]  /*6f90*/  MUFU.EX2 R41, R41 ;  /* 0x0000002900297308 */ /* 0x000f6c0000000800 */
[----:B--2---:R-:W-:Y:S01]  /*6fa0*/  HMMA.16816.F32.BF16 R72, R68, R4, RZ ;  /* 0x000000044448723c */ /* 0x004fe200000418ff */
[----:B-1----:R-:W-:Y:S01]  /*6fb0*/  F2FP.BF16.F32.PACK_AB R4, R56, R57 ;  /* 0x000000393804723e */ /* 0x002fe200000010ff */
[----:B------:R-:W-:Y:S01]  /*6fc0*/  MUFU.EX2 R40, R40 ;  /* 0x0000002800287308 */ /* 0x000fe20000000800 */
[----:B----4-:R-:W-:Y:S01]  /*6fd0*/  F2FP.BF16.F32.PACK_AB R5, R54, R55 ;  /* 0x000000373605723e */ /* 0x010fe200000010ff */
[----:B------:R-:W-:Y:S01]  /*6fe0*/  FADD.FTZ R57, R57, R60 ;  /* 0x0000003c39397221 */ /* 0x000fe20000010000 */
[----:B------:R-:W-:-:S03]  /*6ff0*/  FADD.FTZ R55, R55, R58 ;  /* 0x0000003a37377221 */ /* 0x000fc60000010000 */
[----:B------:R-:W-:Y:S01]  /*7000*/  HMMA.16816.F32.BF16 R68, R68, R6, RZ ;  /* 0x000000064444723c */ /* 0x000fe200000418ff */
[----:B------:R-:W-:Y:S01]  /*7010*/  F2FP.BF16.F32.PACK_AB R6, R52, R53 ;  /* 0x000000353406723e */ /* 0x000fe200000010ff */
[----:B------:R-:W1:Y:S01]  /*7020*/  MUFU.EX2 R39, R39 ;  /* 0x0000002700277308 */ /* 0x000e620000000800 */
[----:B---3--:R-:W-:Y:S01]  /*7030*/  F2FP.BF16.F32.PACK_AB R7, R50, R51 ;  /* 0x000000333207723e */ /* 0x008fe200000010ff */
[----:B------:R-:W-:Y:S01]  /*7040*/  FADD.FTZ R56, R56, R57 ;  /* 0x0000003938387221 */ /* 0x000fe20000010000 */
[----:B------:R-:W-:-:S03]  /*7050*/  FADD.FTZ R54, R54, R55 ;  /* 0x0000003736367221 */ /* 0x000fc60000010000 */
[----:B------:R-:W-:Y:S01]  /*7060*/  FADD.FTZ R53, R53, R56 ;  /* 0x0000003835357221 */ /* 0x000fe20000010000 */
[----:B------:R-:W-:Y:S01]  /*7070*/  FADD.FTZ R51, R51, R54 ;  /* 0x0000003633337221 */ /* 0x000fe20000010000 */
[----:B------:R-:W-:Y:S01]  /*7080*/  HMMA.16816.F32.BF16 R128, R4, R8, R128 ;  /* 0x000000080480723c */ /* 0x000fe20000041880 */
[----:B------:R-:W-:Y:S01]  /*7090*/  MUFU.EX2 R38, R38 ;  /* 0x0000002600267308 */ /* 0x000fe20000000800 */
[----:B------:R-:W-:Y:S01]  /*70a0*/  FADD.FTZ R52, R52, R53 ;  /* 0x0000003534347221 */ /* 0x000fe20000010000 */
[----:B------:R-:W-:-:S05]  /*70b0*/  FADD.FTZ R50, R50, R51 ;  /* 0x0000003332327221 */ /* 0x000fca0000010000 */
[C---:B------:R-:W-:Y:S01]  /*70c0*/  HMMA.16816.F32.BF16 R124, R4.reuse, R10, R124 ;  /* 0x0000000a047c723c */ /* 0x040fe2000004187c */
[----:B------:R-:W2:Y:S01]  /*70d0*/  LDSM.16.MT88.4 R8, [R36+0x10800] ;  /* 0x010800002408783b */ /* 0x000ea20000004200 */
[----:B------:R-:W-:Y:S06]  /*70e0*/  MUFU.EX2 R37, R37 ;  /* 0x0000002500257308 */ /* 0x000fec0000000800 */
[C---:B------:R-:W-:Y:S02]  /*70f0*/  HMMA.16816.F32.BF16 R120, R4.reuse, R16, R120 ;  /* 0x000000100478723c */ /* 0x040fe40000041878 */
[----:B------:R-:W-:Y:S06]  /*7100*/  MUFU.EX2 R140, R140 ;  /* 0x0000008c008c7308 */ /* 0x000fec0000000800 */
[C---:B------:R-:W-:Y:S01]  /*7110*/  HMMA.16816.F32.BF16 R116, R4.reuse, R18, R116 ;  /* 0x000000120474723c */ /* 0x040fe20000041874 */
[----:B------:R-:W3:Y:S01]  /*7120*/  LDSM.16.MT88.4 R16, [R36+0xc800] ;  /* 0x00c800002410783b */ /* 0x000ee20000004200 */
[----:B------:R-:W-:Y:S06]  /*7130*/  MUFU.EX2 R142, R142 ;  /* 0x0000008e008e7308 */ /* 0x000fec0000000800 */
[C---:B------:R-:W-:Y:S02]  /*7140*/  HMMA.16816.F32.BF16 R88, R4.reuse, R20, R88 ;  /* 0x000000140458723c */ /* 0x040fe40000041858 */
[----:B------:R-:W-:Y:S06]  /*7150*/  MUFU.EX2 R144, R144 ;  /* 0x0000009000907308 */ /* 0x000fec0000000800 */
[C---:B------:R-:W-:Y:S01]  /*7160*/  HMMA.16816.F32.BF16 R84, R4.reuse, R22, R84 ;  /* 0x000000160454723c */ /* 0x040fe20000041854 */
[----:B------:R-:W-:Y:S01]  /*7170*/  LDSM.16.MT88.4 R20, [R67+0xd000] ;  /* 0x00d000004314783b */ /* 0x000fe20000004200 */
[----:B------:R-:W-:Y:S06]  /*7180*/  MUFU.EX2 R173, R173 ;  /* 0x000000ad00ad7308 */ /* 0x000fec0000000800 */
[C---:B------:R-:W-:Y:S02]  /*7190*/  HMMA.16816.F32.BF16 R112, R4.reuse, R12, R112 ;  /* 0x0000000c0470723c */ /* 0x040fe40000041870 */
[----:B------:R-:W-:Y:S06]  /*71a0*/  MUFU.EX2 R146, R146 ;  /* 0x0000009200927308 */ /* 0x000fec0000000800 */
[C---:B------:R-:W-:Y:S01]  /*71b0*/  HMMA.16816.F32.BF16 R108, R4.reuse, R14, R108 ;  /* 0x0000000e046c723c */ /* 0x040fe2000004186c */
[----:B------:R-:W4:Y:S01]  /*71c0*/  LDSM.16.MT88.4 R12, [R136+0x11000] ;  /* 0x01100000880c783b */ /* 0x000f220000004200 */
[----:B------:R-:W-:Y:S06]  /*71d0*/  MUFU.EX2 R175, R175 ;  /* 0x000000af00af7308 */ /* 0x000fec0000000800 */
[C---:B--2---:R-:W-:Y:S02]  /*71e0*/  HMMA.16816.F32.BF16 R72, R4.reuse, R8, R72 ;  /* 0x000000080448723c */ /* 0x044fe40000041848 */
[----:B------:R-:W-:Y:S06]  /*71f0*/  MUFU.EX2 R183, R183 ;  /* 0x000000b700b77308 */ /* 0x000fec0000000800 */
[C---:B------:R-:W-:Y:S01]  /*7200*/  HMMA.16816.F32.BF16 R68, R4.reuse, R10, R68 ;  /* 0x0000000a0444723c */ /* 0x040fe20000041844 */
[----:B------:R-:W2:Y:S01]  /*7210*/  LDSM.16.MT88.4 R8, [R36+0xd000] ;  /* 0x00d000002408783b */ /* 0x000ea20000004200 */
[----:B------:R-:W-:Y:S06]  /*7220*/  MUFU.EX2 R187, R187 ;  /* 0x000000bb00bb7308 */ /* 0x000fec0000000800 */
[C---:B---3--:R-:W-:Y:S02]  /*7230*/  HMMA.16816.F32.BF16 R104, R4.reuse, R16, R104 ;  /* 0x000000100468723c */ /* 0x048fe40000041868 */
[----:B------:R-:W-:Y:S06]  /*7240*/  MUFU.EX2 R152, R152 ;  /* 0x0000009800987308 */ /* 0x000fec0000000800 */
[C---:B------:R-:W-:Y:S01]  /*7250*/  HMMA.16816.F32.BF16 R100, R4.reuse, R18, R100 ;  /* 0x000000120464723c */ /* 0x040fe20000041864 */
[----:B------:R-:W3:Y:S01]  /*7260*/  LDSM.16.MT88.4 R16, [R45+0xd000] ;  /* 0x00d000002d10783b */ /* 0x000ee20000004200 */
[----:B------:R-:W-:Y:S06]  /*7270*/  MUFU.EX2 R181, R181 ;  /* 0x000000b500b57308 */ /* 0x000fec0000000800 */
[----:B------:R-:W-:Y:S01]  /*7280*/  HMMA.16816.F32.BF16 R96, R4, R148, R96 ;  /* 0x000000940460723c */ /* 0x000fe20000041860 */
[--C-:B------:R-:W-:Y:S01]  /*7290*/  FFMA.FTZ R149, R221, UR4, -R66.reuse ;  /* 0x00000004dd957c23 */ /* 0x100fe20008010842 */
[----:B------:R-:W-:Y:S01]  /*72a0*/  FFMA.FTZ R148, R203, UR4, -R66 ;  /* 0x00000004cb947c23 */ /* 0x000fe20008010842 */
[----:B------:R-:W-:Y:S01]  /*72b0*/  MUFU.EX2 R154, R154 ;  /* 0x0000009a009a7308 */ /* 0x000fe20000000800 */
[----:B------:R-:W-:-:S04]  /*72c0*/  IMAD.MOV.U32 R221, RZ, RZ, -0x1 ;  /* 0xffffffffffdd7424 */ /* 0x000fc800078e00ff */
[C---:B------:R-:W-:Y:S01]  /*72d0*/  HMMA.16816.F32.BF16 R92, R4.reuse, R150, R92 ;  /* 0x00000096045c723c */ /* 0x040fe2000004185c */
[--C-:B------:R-:W-:Y:S01]  /*72e0*/  FFMA.FTZ R151, R213, UR4, -R66.reuse ;  /* 0x00000004d5977c23 */ /* 0x100fe20008010842 */
[----:B------:R-:W-:Y:S01]  /*72f0*/  FFMA.FTZ R150, R201, UR4, -R66 ;  /* 0x00000004c9967c23 */ /* 0x000fe20008010842 */
[----:B------:R-:W1:Y:S05]  /*7300*/  MUFU.EX2 R149, R149 ;  /* 0x0000009500957308 */ /* 0x000e6a0000000800 */
[C---:B------:R-:W-:Y:S03]  /*7310*/  HMMA.16816.F32.BF16 R80, R4.reuse, R32, R80 ;  /* 0x000000200450723c */ /* 0x040fe60000041850 */
[----:B------:R-:W1:Y:S05]  /*7320*/  MUFU.EX2 R151, R151 ;  /* 0x0000009700977308 */ /* 0x000e6a0000000800 */
[----:B------:R-:W-:Y:S01]  /*7330*/  HMMA.16816.F32.BF16 R76, R4, R34, R76 ;  /* 0x00000022044c723c */ /* 0x000fe2000004184c */
[----:B-----5:R-:W-:Y:S01]  /*7340*/  F2FP.BF16.F32.PACK_AB R4, R48, R49 ;  /* 0x000000313004723e */ /* 0x020fe200000010ff */
[----:B------:R-:W-:Y:S01]  /*7350*/  LDSM.16.MT88.4 R32, [R45+0x11000] ;  /* 0x011000002d20783b */ /* 0x000fe20000004200 */
[----:B------:R-:W-:Y:S01]  /*7360*/  F2FP.BF16.F32.PACK_AB R5, R46, R47 ;  /* 0x0000002f2e05723e */ /* 0x000fe200000010ff */
[----:B------:R-:W5:Y:S01]  /*7370*/  MUFU.EX2 R148, R148 ;  /* 0x0000009400947308 */ /* 0x000f620000000800 */
[----:B------:R-:W-:-:S02]  /*7380*/  F2FP.BF16.F32.PACK_AB R6, R43, R44 ;  /* 0x0000002c2b06723e */ /* 0x000fc400000010ff */
[----:B------:R-:W-:-:S05]  /*7390*/  F2FP.BF16.F32.PACK_AB R7, R41, R42 ;  /* 0x0000002a2907723e */ /* 0x000fca00000010ff */
[----:B------:R-:W5:Y:S02]  /*73a0*/  MUFU.EX2 R150, R150 ;  /* 0x0000009600967308 */ /* 0x000f640000000800 */
[C---:B----4-:R-:W-:Y:S06]  /*73b0*/  HMMA.16816.F32.BF16 R88, R4.reuse, R12, R88 ;  /* 0x0000000c0458723c */ /* 0x050fec0000041858 */
[----:B------:R-:W-:Y:S02]  /*73c0*/  MUFU.EX2 R177, R177 ;  /* 0x000000b100b17308 */ /* 0x000fe40000000800 */
[C---:B------:R-:W-:Y:S01]  /*73d0*/  HMMA.16816.F32.BF16 R84, R4.reuse, R14, R84 ;  /* 0x0000000e0454723c */ /* 0x040fe20000041854 */
[----:B------:R-:W4:Y:S05]  /*73e0*/  LDSM.16.MT88.4 R12, [R67+0x11000] ;  /* 0x01100000430c783b */ /* 0x000f2a0000004200 */
[----:B------:R-:W-:Y:S02]  /*73f0*/  MUFU.EX2 R156, R156 ;  /* 0x0000009c009c7308 */ /* 0x000fe40000000800 */
[C---:B------:R-:W-:Y:S06]  /*7400*/  HMMA.16816.F32.BF16 R128, R4.reuse, R20, R128 ;  /* 0x000000140480723c */ /* 0x040fec0000041880 */
[----:B------:R-:W-:Y:S02]  /*7410*/  MUFU.EX2 R169, R169 ;  /* 0x000000a900a97308 */ /* 0x000fe40000000800 */
[C---:B------:R-:W-:Y:S01]  /*7420*/  HMMA.16816.F32.BF16 R124, R4.reuse, R22, R124 ;  /* 0x00000016047c723c */ /* 0x040fe2000004187c */
[----:B------:R-:W1:Y:S05]  /*7430*/  LDSM.16.MT88.4 R20, [R36+0x11000] ;  /* 0x011000002414783b */ /* 0x000e6a0000004200 */
[----:B------:R-:W-:Y:S02]  /*7440*/  MUFU.EX2 R158, R158 ;  /* 0x0000009e009e7308 */ /* 0x000fe40000000800 */
[C---:B--2---:R-:W-:Y:S06]  /*7450*/  HMMA.16816.F32.BF16 R104, R4.reuse, R8, R104 ;  /* 0x000000080468723c */ /* 0x044fec0000041868 */
[----:B------:R-:W-:Y:S02]  /*7460*/  MUFU.EX2 R165, R165 ;  /* 0x000000a500a57308 */ /* 0x000fe40000000800 */
[C---:B------:R-:W-:Y:S01]  /*7470*/  HMMA.16816.F32.BF16 R100, R4.reuse, R10, R100 ;  /* 0x0000000a0464723c */ /* 0x040fe20000041864 */
[----:B------:R-:W2:Y:S05]  /*7480*/  LDSM.16.MT88.4 R8, [R67+0xd800] ;  /* 0x00d800004308783b */ /* 0x000eaa0000004200 */
[----:B------:R-:W-:Y:S02]  /*7490*/  MUFU.EX2 R160, R160 ;  /* 0x000000a000a07308 */ /* 0x000fe40000000800 */
[C---:B---3--:R-:W-:Y:S06]  /*74a0*/  HMMA.16816.F32.BF16 R112, R4.reuse, R16, R112 ;  /* 0x000000100470723c */ /* 0x048fec0000041870 */
[----:B------:R-:W-:Y:S02]  /*74b0*/  MUFU.EX2 R161, R161 ;  /* 0x000000a100a17308 */ /* 0x000fe40000000800 */
[C---:B------:R-:W-:Y:S01]  /*74c0*/  HMMA.16816.F32.BF16 R108, R4.reuse, R18, R108 ;  /* 0x00000012046c723c */ /* 0x040fe2000004186c */
[----:B------:R-:W3:Y:S05]  /*74d0*/  LDSM.16.MT88.4 R16, [R136+0xd800] ;  /* 0x00d800008810783b */ /* 0x000eea0000004200 */
[----:B------:R-:W-:Y:S02]  /*74e0*/  MUFU.EX2 R159, R159 ;  /* 0x0000009f009f7308 */ /* 0x000fe40000000800 */
[C---:B------:R-:W-:Y:S06]  /*74f0*/  HMMA.16816.F32.BF16 R120, R4.reuse, R28, R120 ;  /* 0x0000001c0478723c */ /* 0x040fec0000041878 */
[----:B------:R-:W-:Y:S02]  /*7500*/  MUFU.EX2 R162, R162 ;  /* 0x000000a200a27308 */ /* 0x000fe40000000800 */
[C---:B------:R-:W-:Y:S01]  /*7510*/  HMMA.16816.F32.BF16 R116, R4.reuse, R30, R116 ;  /* 0x0000001e0474723c */ /* 0x040fe20000041874 */
[----:B------:R-:W-:Y:S05]  /*7520*/  LDSM.16.MT88.4 R28, [R136+0x11800] ;  /* 0x01180000881c783b */ /* 0x000fea0000004200 */
[----:B------:R-:W-:Y:S02]  /*7530*/  MUFU.EX2 R233, R233 ;  /* 0x000000e900e97308 */ /* 0x000fe40000000800 */
[C---:B----4-:R-:W-:Y:S06]  /*7540*/  HMMA.16816.F32.BF16 R96, R4.reuse, R12, R96 ;  /* 0x0000000c0460723c */ /* 0x050fec0000041860 */
[----:B------:R-:W-:Y:S02]  /*7550*/  MUFU.EX2 R139, R139 ;  /* 0x0000008b008b7308 */ /* 0x000fe40000000800 */
        /* <DEDUP_REMOVED lines=22> */
[C---:B--2---:R-:W-:Y:S08]  /*76c0*/  HMMA.16816.F32.BF16 R80, R4.reuse, R8, R80 ;  /* 0x000000080450723c */ /* 0x044ff00000041850 */
[C---:B------:R-:W-:Y:S01]  /*76d0*/  HMMA.16816.F32.BF16 R76, R4.reuse, R10, R76 ;  /* 0x0000000a044c723c */ /* 0x040fe2000004184c */
[----:B------:R-:W1:Y:S07]  /*76e0*/  LDSM.16.MT88.4 R8, [R45+0xe000] ;  /* 0x00e000002d08783b */ /* 0x000e6e0000004200 */
[C---:B---3--:R-:W-:Y:S08]  /*76f0*/  HMMA.16816.F32.BF16 R96, R4.reuse, R16, R96 ;  /* 0x000000100460723c */ /* 0x048ff00000041860 */
[C---:B------:R-:W-:Y:S01]  /*7700*/  HMMA.16816.F32.BF16 R92, R4.reuse, R18, R92 ;  /* 0x00000012045c723c */ /* 0x040fe2000004185c */
[----:B------:R-:W2:Y:S07]  /*7710*/  LDSM.16.MT88.4 R16, [R36+0xe000] ;  /* 0x00e000002410783b */ /* 0x000eae0000004200 */
[C---:B------:R-:W-:Y:S01]  /*7720*/  HMMA.16816.F32.BF16 R100, R4.reuse, R22, R100 ;  /* 0x000000160464723c */ /* 0x040fe20000041864 */
[----:B------:R-:W3:Y:S07]  /*7730*/  LDSM.16.MT88.4 R20, [R67+0xe000] ;  /* 0x00e000004314783b */ /* 0x000eee0000004200 */
[C---:B------:R-:W-:Y:S08]  /*7740*/  HMMA.16816.F32.BF16 R88, R4.reuse, R28, R88 ;  /* 0x0000001c0458723c */ /* 0x040ff00000041858 */
[C---:B------:R-:W-:Y:S01]  /*7750*/  HMMA.16816.F32.BF16 R84, R4.reuse, R30, R84 ;  /* 0x0000001e0454723c */ /* 0x040fe20000041854 */
[----:B------:R-:W-:Y:S07]  /*7760*/  LDSM.16.MT88.4 R28, [R136+0x12000] ;  /* 0x01200000881c783b */ /* 0x000fee0000004200 */
[C---:B----4-:R-:W-:Y:S08]  /*7770*/  HMMA.16816.F32.BF16 R72, R4.reuse, R12, R72 ;  /* 0x0000000c0448723c */ /* 0x050ff00000041848 */
[----:B------:R-:W-:Y:S01]  /*7780*/  HMMA.16816.F32.BF16 R68, R4, R14, R68 ;  /* 0x0000000e0444723c */ /* 0x000fe20000041844 */
[----:B------:R-:W-:Y:S01]  /*7790*/  F2FP.BF16.F32.PACK_AB R4, R173, R144 ;  /* 0x00000090ad04723e */ /* 0x000fe200000010ff */
[----:B------:R-:W4:Y:S01]  /*77a0*/  LDSM.16.MT88.4 R12, [R67+0x12000] ;  /* 0x01200000430c783b */ /* 0x000f220000004200 */
[----:B-----5:R-:W-:-:S02]  /*77b0*/  F2FP.BF16.F32.PACK_AB R5, R183, R148 ;  /* 0x00000094b705723e */ /* 0x020fc400000010ff */
        /* <DEDUP_REMOVED lines=10> */
[----:B------:R-:W-:Y:S07]  /*7860*/  LDSM.16.MT88.4 R20, [R67+0xe800] ;  /* 0x00e800004314783b */ /* 0x000fee0000004200 */
[C---:B----4-:R-:W-:Y:S08]  /*7870*/  HMMA.16816.F32.BF16 R96, R4.reuse, R12, R96 ;  /* 0x0000000c0460723c */ /* 0x050ff00000041860 */
        /* <DEDUP_REMOVED lines=103> */
[----:B---3--:R-:W-:-:S03]  /*7ef0*/  F2FP.BF16.F32.PACK_AB R7, R66, R139 ;  /* 0x0000008b4207723e */ /* 0x008fc600000010ff */
[----:B------:R-:W-:-:S04]  /*7f00*/  FADD.FTZ R142, R142, R149 ;  /* 0x000000958e8e7221 */ /* 0x000fc80000010000 */
[----:B------:R-:W-:Y:S01]  /*7f10*/  FADD.FTZ R151, R151, R142 ;  /* 0x0000008e97977221 */ /* 0x000fe20000010000 */
[----:B-1----:R-:W-:Y:S03]  /*7f20*/  HMMA.16816.F32.BF16 R120, R4, R8, R120 ;  /* 0x000000080478723c */ /* 0x002fe60000041878 */
        /* <DEDUP_REMOVED lines=13> */
[C---:B------:R-:W-:Y:S08]  /*8000*/  HMMA.16816.F32.BF16 R128, R4.reuse, R12, R128 ;  /* 0x0000000c0480723c */ /* 0x040ff00000041880 */
        /* <DEDUP_REMOVED lines=103> */
.L_x_659:
[----:B------:R-:W-:Y:S01]  /*8680*/  UMOV UR4, URZ ;  /* 0x000000ff00047c82 */ /* 0x000fe20008000000 */
[----:B------:R-:W-:Y:S01]  /*8690*/  IMAD.SHL.U32 R0, R24, 0x80, RZ ;  /* 0x0000008018007824 */ /* 0x000fe200078e00ff */
[----:B------:R-:W-:-:S05]  /*86a0*/  IADD3 R5, P1, PT, RZ, -UR4, RZ ;  /* 0x80000004ff057c10 */ /* 0x000fca000ff3e0ff */
[----:B------:R-:W-:-:S05]  /*86b0*/  IMAD.X R0, RZ, RZ, ~R0, P1 ;  /* 0x000000ffff007224 */ /* 0x000fca00008e0e00 */
[----:B------:R-:W-:-:S04]  /*86c0*/  SHF.R.S64 R5, R5, 0x1f, R0 ;  /* 0x0000001f05057819 */ /* 0x000fc80000001000 */
[----:B------:R-:W-:-:S04]  /*86d0*/  IADD3 R218, P1, PT, R5, R218, RZ ;  /* 0x000000da05da7210 */ /* 0x000fc80007f3e0ff */
[----:B------:R-:W-:-:S09]  /*86e0*/  LEA.HI.X.SX32 R219, R0, R219, 0x1, P1 ;  /* 0x000000db00db7211 */ /* 0x000fd200008f0eff */
.L_x_660:
        /* <DEDUP_REMOVED lines=15> */
[----:B------:R-:W-:Y:S01]  /*87e0*/  ISETP.GE.AND P2, PT, R228, UR4, PT ;  /* 0x00000004e4007c0c */ /* 0x000fe2000bf46270 */
[----:B------:R-:W1:Y:S01]  /*87f0*/  LDCU UR4, c[0x0][0x50c] ;  /* 0x0000a180ff0477ac */ /* 0x000e620008000800 */
        /* <DEDUP_REMOVED lines=48> */
[----:B--2---:R-:W-:-:S03]  /*8b00*/  IADD3 R6, P1, PT, R8, R5, RZ ;  /* 0x0000000508067210 */ /* 0x004fc60007f3e0ff */
        /* <DEDUP_REMOVED lines=22> */
[----:B--2---:R-:W-:Y:S01]  /*8c70*/  IADD3 R10, P1, PT, R4, R5, RZ ;  /* 0x00000005040a7210 */ /* 0x004fe20007f3e0ff */
        /* <DEDUP_REMOVED lines=29> */
[----:B------:R-:W4:Y:S04]  /*8e50*/  LDSM.16.M88.4 R44, [R194+UR5+0x4000] ;  /* 0x00400005c22c783b */ /* 0x000f280008000200 */
[----:B--2---:R-:W-:Y:S04]  /*8e60*/  LDSM.16.M88.4 R4, [R196] ;  /* 0x00000000c404783b */ /* 0x004fe80000000200 */
[----:B------:R-:W-:Y:S04]  /*8e70*/  LDSM.16.M88.4 R56, [R192+0x4000] ;  /* 0x00400000c038783b */ /* 0x000fe80000000200 */
[----:B------:R-:W2:Y:S04]  /*8e80*/  LDSM.16.M88.4 R36, [R194+UR5+0x4800] ;  /* 0x00480005c224783b */ /* 0x000ea80008000200 */
[----:B------:R-:W5:Y:S04]  /*8e90*/  LDSM.16.M88.4 R28, [R194+UR5+0x5000] ;  /* 0x00500005c21c783b */ /* 0x000f680008000200 */
[----:B------:R-:W1:Y:S04]  /*8ea0*/  LDSM.16.M88.4 R20, [R194+UR5+0x5800] ;  /* 0x00580005c214783b */ /* 0x000e680008000200 */
[----:B------:R-:W1:Y:S04]  /*8eb0*/  LDSM.16.M88.4 R12, [R194+UR5+0x6000] ;  /* 0x00600005c20c783b */ /* 0x000e680008000200 */
[----:B------:R-:W1:Y:S04]  /*8ec0*/  LDSM.16.M88.4 R160, [R194+UR5+0x6800] ;  /* 0x00680005c2a0783b */ /* 0x000e680008000200 */
[----:B------:R-:W1:Y:S04]  /*8ed0*/  LDSM.16.M88.4 R152, [R194+UR5+0x7000] ;  /* 0x00700005c298783b */ /* 0x000e680008000200 */
[----:B------:R-:W1:Y:S01]  /*8ee0*/  LDSM.16.M88.4 R60, [R194+UR5+0x7800] ;  /* 0x00780005c23c783b */ /* 0x000e620008000200 */
[C---:B----4-:R-:W-:Y:S03]  /*8ef0*/  HMMA.16816.F32.BF16 R48, R144.reuse, R44, RZ ;  /* 0x0000002c9030723c */ /* 0x050fe600000418ff */
[----:B------:R-:W4:Y:S04]  /*8f00*/  LDSM.16.M88.4 R52, [R192+0x4800] ;  /* 0x00480000c034783b */ /* 0x000f280000000200 */
[----:B---3--:R-:W3:Y:S01]  /*8f10*/  LDSM.16.M88.4 R8, [R192+0x5000] ;  /* 0x00500000c008783b */ /* 0x008ee20000000200 */
[C---:B------:R-:W-:Y:S03]  /*8f20*/  HMMA.16816.F32.BF16 R44, R144.reuse, R46, RZ ;  /* 0x0000002e902c723c */ /* 0x040fe600000418ff */
[----:B------:R-:W3:Y:S04]  /*8f30*/  LDSM.16.M88.4 R168, [R192+0x5800] ;  /* 0x00580000c0a8783b */ /* 0x000ee80000000200 */
[----:B------:R-:W3:Y:S01]  /*8f40*/  LDSM.16.M88.4 R140, [R192+0x6000] ;  /* 0x00600000c08c783b */ /* 0x000ee20000000200 */
[----:B--2---:R-:W-:Y:S03]  /*8f50*/  HMMA.16816.F32.BF16 R40, R144, R36, RZ ;  /* 0x000000249028723c */ /* 0x004fe600000418ff */
[----:B------:R-:W2:Y:S04]  /*8f60*/  LDSM.16.M88.4 R136, [R192+0x6800] ;  /* 0x00680000c088783b */ /* 0x000ea80000000200 */
[----:B------:R-:W2:Y:S01]  /*8f70*/  LDSM.16.M88.4 R64, [R192+0x7000] ;  /* 0x00700000c040783b */ /* 0x000ea20000000200 */
[C---:B------:R-:W-:Y:S03]  /*8f80*/  HMMA.16816.F32.BF16 R48, R4.reuse, R56, R48 ;  /* 0x000000380430723c */ /* 0x040fe60000041830 */
[----:B------:R-:W-:Y:S04]  /*8f90*/  LDSM.16.M88.4 R172, [R193+0x5000] ;  /* 0x00500000c1ac783b */ /* 0x000fe80000000200 */
[----:B------:R-:W-:Y:S01]  /*8fa0*/  LDSM.16.M88.4 R180, [R198] ;  /* 0x00000000c6b4783b */ /* 0x000fe20000000200 */
[----:B------:R-:W-:Y:S03]  /*8fb0*/  HMMA.16816.F32.BF16 R44, R4, R58, R44 ;  /* 0x0000003a042c723c */ /* 0x000fe6000004182c */
[----:B------:R-:W2:Y:S04]  /*8fc0*/  LDSM.16.M88.4 R56, [R192+0x7800] ;  /* 0x00780000c038783b */ /* 0x000ea80000000200 */
[----:B------:R-:W-:Y:S01]  /*8fd0*/  LDSM.16.M88.4 R184, [R195+0x6000] ;  /* 0x00600000c3b8783b */ /* 0x000fe20000000200 */
[C---:B------:R-:W-:Y:S03]  /*8fe0*/  HMMA.16816.F32.BF16 R36, R144.reuse, R38, RZ ;  /* 0x000000269024723c */ /* 0x040fe600000418ff */
[----:B------:R-:W-:Y:S04]  /*8ff0*/  LDSM.16.M88.4 R176, [R195+0x6800] ;  /* 0x00680000c3b0783b */ /* 0x000fe80000000200 */
[----:B------:R-:W0:Y:S01]  /*9000*/  LDGDEPBAR ;  /* 0x00000000000079af */ /* 0x000e220000000000 */
[C---:B-----5:R-:W-:Y:S08]  /*9010*/  HMMA.16816.F32.BF16 R32, R144.reuse, R28, RZ ;  /* 0x0000001c9020723c */ /* 0x060ff000000418ff */
[C---:B-1----:R-:W-:Y:S08]  /*9020*/  HMMA.16816.F32.BF16 R24, R144.reuse, R20, RZ ;  /* 0x000000149018723c */ /* 0x042ff000000418ff */
        /* <DEDUP_REMOVED lines=10> */
[----:B------:R-:W-:Y:S07]  /*90d0*/  LDSM.16.M88.4 R60, [R197] ;  /* 0x00000000c53c783b */ /* 0x000fee0000000200 */
[C---:B----4-:R-:W-:Y:S08]  /*90e0*/  HMMA.16816.F32.BF16 R40, R4.reuse, R52, R40 ;  /* 0x000000340428723c */ /* 0x050ff00000041828 */
[C---:B------:R-:W-:Y:S01]  /*90f0*/  HMMA.16816.F32.BF16 R36, R4.reuse, R54, R36 ;  /* 0x000000360424723c */ /* 0x040fe20000041824 */
        /* <DEDUP_REMOVED lines=9> */
[----:B------:R-:W4:Y:S07]  /*9190*/  LDSM.16.M88.4 R140, [R193+0x6000] ;  /* 0x00600000c18c783b */ /* 0x000f2e0000000200 */
[C---:B--2---:R-:W-:Y:S08]  /*91a0*/  HMMA.16816.F32.BF16 R164, R4.reuse, R136, R164 ;  /* 0x0000008804a4723c */ /* 0x044ff000000418a4 */
[C---:B------:R-:W-:Y:S01]  /*91b0*/  HMMA.16816.F32.BF16 R160, R4.reuse, R138, R160 ;  /* 0x0000008a04a0723c */ /* 0x040fe200000418a0 */
[----:B------:R-:W-:Y:S07]  /*91c0*/  LDSM.16.M88.4 R136, [R193+0x6800] ;  /* 0x00680000c188783b */ /* 0x000fee0000000200 */
[C---:B------:R-:W-:Y:S08]  /*91d0*/  HMMA.16816.F32.BF16 R156, R4.reuse, R64, R156 ;  /* 0x00000040049c723c */ /* 0x040ff0000004189c */
[C---:B------:R-:W-:Y:S01]  /*91e0*/  HMMA.16816.F32.BF16 R152, R4.reuse, R66, R152 ;  /* 0x000000420498723c */ /* 0x040fe20000041898 */
[----:B------:R-:W-:Y:S07]  /*91f0*/  LDSM.16.M88.4 R64, [R193+0x7800] ;  /* 0x00780000c140783b */ /* 0x000fee0000000200 */
[C---:B------:R-:W-:Y:S08]  /*9200*/  HMMA.16816.F32.BF16 R148, R4.reuse, R56, R148 ;  /* 0x000000380494723c */ /* 0x040ff00000041894 */
[----:B------:R-:W-:Y:S01]  /*9210*/  HMMA.16816.F32.BF16 R144, R4, R58, R144 ;  /* 0x0000003a0490723c */ /* 0x000fe20000041890 */
[----:B------:R-:W2:Y:S04]  /*9220*/  LDSM.16.M88.4 R4, [R193+0x7000] ;  /* 0x00700000c104783b */ /* 0x000ea80000000200 */
[----:B------:R-:W-:Y:S03]  /*9230*/  LDSM.16.M88.4 R56, [R195+0x4000] ;  /* 0x00400000c338783b */ /* 0x000fe60000000200 */
[C---:B-1----:R-:W-:Y:S08]  /*9240*/  HMMA.16816.F32.BF16 R48, R60.reuse, R52, R48 ;  /* 0x000000343c30723c */ /* 0x042ff00000041830 */
[C---:B------:R-:W-:Y:S01]  /*9250*/  HMMA.16816.F32.BF16 R44, R60.reuse, R54, R44 ;  /* 0x000000363c2c723c */ /* 0x040fe2000004182c */
[----:B------:R-:W1:Y:S07]  /*9260*/  LDSM.16.M88.4 R52, [R195+0x4800] ;  /* 0x00480000c334783b */ /* 0x000e6e0000000200 */
[C---:B---3--:R-:W-:Y:S08]  /*9270*/  HMMA.16816.F32.BF16 R40, R60.reuse, R8, R40 ;  /* 0x000000083c28723c */ /* 0x048ff00000041828 */
[C---:B------:R-:W-:Y:S01]  /*9280*/  HMMA.16816.F32.BF16 R36, R60.reuse, R10, R36 ;  /* 0x0000000a3c24723c */ /* 0x040fe20000041824 */
[----:B------:R-:W3:Y:S07]  /*9290*/  LDSM.16.M88.4 R8, [R195+0x5000] ;  /* 0x00500000c308783b */ /* 0x000eee0000000200 */
[C---:B----4-:R-:W-:Y:S08]  /*92a0*/  HMMA.16816.F32.BF16 R16, R60.reuse, R140, R16 ;  /* 0x0000008c3c10723c */ /* 0x050ff00000041810 */
[C---:B--2---:R-:W-:Y:S08]  /*92b0*/  HMMA.16816.F32.BF16 R156, R60.reuse, R4, R156 ;  /* 0x000000043c9c723c */ /* 0x044ff0000004189c */
[C---:B------:R-:W-:Y:S01]  /*92c0*/  HMMA.16816.F32.BF16 R152, R60.reuse, R6, R152 ;  /* 0x000000063c98723c */ /* 0x040fe20000041898 */
[----:B------:R-:W2:Y:S07]  /*92d0*/  LDSM.16.M88.4 R4, [R195+0x5800] ;  /* 0x00580000c304783b */ /* 0x000eae0000000200 */
[C---:B------:R-:W-:Y:S01]  /*92e0*/  HMMA.16816.F32.BF16 R12, R60.reuse, R142, R12 ;  /* 0x0000008e3c0c723c */ /* 0x040fe2000004180c */
[----:B------:R-:W-:Y:S07]  /*92f0*/  LDSM.16.M88.4 R140, [R199+0x2000] ;  /* 0x00200000c78c783b */ /* 0x000fee0000000200 */
[C---:B------:R-:W-:Y:S08]  /*9300*/  HMMA.16816.F32.BF16 R148, R60.reuse, R64, R148 ;  /* 0x000000403c94723c */ /* 0x040ff00000041894 */
[C---:B------:R-:W-:Y:S01]  /*9310*/  HMMA.16816.F32.BF16 R144, R60.reuse, R66, R144 ;  /* 0x000000423c90723c */ /* 0x040fe20000041890 */
[----:B------:R-:W4:Y:S07]  /*9320*/  LDSM.16.M88.4 R64, [R194+UR5+0x8800] ;  /* 0x00880005c240783b */ /* 0x000f2e0008000200 */
        /* <DEDUP_REMOVED lines=8> */
[----:B------:R-:W5:Y:S04]  /*93b0*/  LDSM.16.M88.4 R60, [R194+UR5+0x9000] ;  /* 0x00900005c23c783b */ /* 0x000f680008000200 */
[----:B------:R-:W5:Y:S03]  /*93c0*/  LDSM.16.M88.4 R136, [R194+UR5+0x8000] ;  /* 0x00800005c288783b */ /* 0x000f660008000200 */
[C---:B-1----:R-:W-:Y:S08]  /*93d0*/  HMMA.16816.F32.BF16 R40, R180.reuse, R52, R40 ;  /* 0x00000034b428723c */ /* 0x042ff00000041828 */
[C---:B------:R-:W-:Y:S01]  /*93e0*/  HMMA.16816.F32.BF16 R36, R180.reuse, R54, R36 ;  /* 0x00000036b424723c */ /* 0x040fe20000041824 */
[----:B------:R-:W1:Y:S07]  /*93f0*/  LDSM.16.M88.4 R52, [R194+UR5+0xa000] ;  /* 0x00a00005c234783b */ /* 0x000e6e0008000200 */
[C---:B---3--:R-:W-:Y:S08]  /*9400*/  HMMA.16816.F32.BF16 R32, R180.reuse, R8, R32 ;  /* 0x00000008b420723c */ /* 0x048ff00000041820 */
[C---:B------:R-:W-:Y:S01]  /*9410*/  HMMA.16816.F32.BF16 R28, R180.reuse, R10, R28 ;  /* 0x0000000ab41c723c */ /* 0x040fe2000004181c */
[----:B------:R-:W-:Y:S07]  /*9420*/  LDSM.16.M88.4 R8, [R196+0x2000] ;  /* 0x00200000c408783b */ /* 0x000fee0000000200 */
[C---:B--2---:R-:W-:Y:S08]  /*9430*/  HMMA.16816.F32.BF16 R24, R180.reuse, R4, R24 ;  /* 0x00000004b418723c */ /* 0x044ff00000041818 */
[C---:B------:R-:W-:Y:S01]  /*9440*/  HMMA.16816.F32.BF16 R20, R180.reuse, R6, R20 ;  /* 0x00000006b414723c */ /* 0x040fe20000041814 */
[----:B------:R-:W2:Y:S07]  /*9450*/  LDSM.16.M88.4 R4, [R192+0x8000] ;  /* 0x00800000c004783b */ /* 0x000eae0000000200 */
[C---:B------:R-:W-:Y:S08]  /*9460*/  HMMA.16816.F32.BF16 R48, R180.reuse, R56, R48 ;  /* 0x00000038b430723c */ /* 0x040ff00000041830 */
[C---:B------:R-:W-:Y:S01]  /*9470*/  HMMA.16816.F32.BF16 R44, R180.reuse, R58, R44 ;  /* 0x0000003ab42c723c */ /* 0x040fe2000004182c */
[----:B------:R-:W3:Y:S07]  /*9480*/  LDSM.16.M88.4 R56, [R194+UR5+0x9800] ;  /* 0x00980005c238783b */ /* 0x000eee0008000200 */
[C---:B------:R-:W-:Y:S08]  /*9490*/  HMMA.16816.F32.BF16 R16, R180.reuse, R184, R16 ;  /* 0x000000b8b410723c */ /* 0x040ff00000041810 */
[----:B------:R-:W-:Y:S08]  /*94a0*/  HMMA.16816.F32.BF16 R12, R180, R186, R12 ;  /* 0x000000bab40c723c */ /* 0x000ff0000004180c */
[C---:B----4-:R-:W-:Y:S08]  /*94b0*/  HMMA.16816.F32.BF16 R40, R140.reuse, R64, R40 ;  /* 0x000000408c28723c */ /* 0x050ff00000041828 */
[C---:B------:R-:W-:Y:S08]  /*94c0*/  HMMA.16816.F32.BF16 R36, R140.reuse, R66, R36 ;  /* 0x000000428c24723c */ /* 0x040ff00000041824 */
[C---:B-----5:R-:W-:Y:S08]  /*94d0*/  HMMA.16816.F32.BF16 R32, R140.reuse, R60, R32 ;  /* 0x0000003c8c20723c */ /* 0x060ff00000041820 */
[C---:B------:R-:W-:Y:S01]  /*94e0*/  HMMA.16816.F32.BF16 R64, R140.reuse, R62, R28 ;  /* 0x0000003e8c40723c */ /* 0x040fe2000004181c */
[----:B------:R-:W-:Y:S04]  /*94f0*/  LDSM.16.M88.4 R60, [R197+0x2000] ;  /* 0x00200000c53c783b */ /* 0x000fe80000000200 */
[----:B------:R-:W4:Y:S03]  /*9500*/  LDSM.16.M88.4 R28, [R193+0x8000] ;  /* 0x00800000c11c783b */ /* 0x000f260000000200 */
[C---:B------:R-:W-:Y:S08]  /*9510*/  HMMA.16816.F32.BF16 R48, R140.reuse, R136, R48 ;  /* 0x000000888c30723c */ /* 0x040ff00000041830 */
[C---:B------:R-:W-:Y:S01]  /*9520*/  HMMA.16816.F32.BF16 R44, R140.reuse, R138, R44 ;  /* 0x0000008a8c2c723c */ /* 0x040fe2000004182c */
[----:B------:R-:W5:Y:S07]  /*9530*/  LDSM.16.M88.4 R136, [R194+UR5+0xa800] ;  /* 0x00a80005c288783b */ /* 0x000f6e0008000200 */
[C---:B-1----:R-:W-:Y:S08]  /*9540*/  HMMA.16816.F32.BF16 R16, R140.reuse, R52, R16 ;  /* 0x000000348c10723c */ /* 0x042ff00000041810 */
[----:B------:R-:W-:Y:S01]  /*9550*/  HMMA.16816.F32.BF16 R12, R140, R54, R12 ;  /* 0x000000368c0c723c */ /* 0x000fe2000004180c */
[----:B------:R-:W1:Y:S07]  /*9560*/  LDSM.16.M88.4 R52, [R192+0x8800] ;  /* 0x00880000c034783b */ /* 0x000e6e0000000200 */
[C---:B------:R-:W-:Y:S08]  /*9570*/  HMMA.16816.F32.BF16 R148, R180.reuse, R168, R148 ;  /* 0x000000a8b494723c */ /* 0x040ff00000041894 */
[----:B------:R-:W-:Y:S08]  /*9580*/  HMMA.16816.F32.BF16 R144, R180, R170, R144 ;  /* 0x000000aab490723c */ /* 0x000ff00000041890 */
[C---:B--2---:R-:W-:Y:S01]  /*9590*/  HMMA.16816.F32.BF16 R168, R8.reuse, R4, R48 ;  /* 0x0000000408a8723c */ /* 0x044fe20000041830 */
[----:B------:R-:W-:Y:S07]  /*95a0*/  LDSM.16.M88.4 R48, [R195+0x8000] ;  /* 0x00800000c330783b */ /* 0x000fee0000000200 */
[----:B------:R-:W-:Y:S01]  /*95b0*/  HMMA.16816.F32.BF16 R44, R8, R6, R44 ;  /* 0x00000006082c723c */ /* 0x000fe2000004182c */
[----:B------:R-:W-:Y:S07]  /*95c0*/  LDSM.16.M88.4 R4, [R193+0x8800] ;  /* 0x00880000c104783b */ /* 0x000fee0000000200 */
[C---:B---3--:R-:W-:Y:S08]  /*95d0*/  HMMA.16816.F32.BF16 R24, R140.reuse, R56, R24 ;  /* 0x000000388c18723c */ /* 0x048ff00000041818 */
[----:B------:R-:W-:Y:S01]  /*95e0*/  HMMA.16816.F32.BF16 R20, R140, R58, R20 ;  /* 0x0000003a8c14723c */ /* 0x000fe20000041814 */
[----:B------:R-:W2:Y:S07]  /*95f0*/  LDSM.16.M88.4 R56, [R198+0x2000] ;  /* 0x00200000c638783b */ /* 0x000eae0000000200 */
[C---:B------:R-:W-:Y:S08]  /*9600*/  HMMA.16816.F32.BF16 R164, R180.reuse, R176, R164 ;  /* 0x000000b0b4a4723c */ /* 0x040ff000000418a4 */
[----:B------:R-:W-:Y:S08]  /*9610*/  HMMA.16816.F32.BF16 R160, R180, R178, R160 ;  /* 0x000000b2b4a0723c */ /* 0x000ff000000418a0 */
[C---:B----4-:R-:W-:Y:S08]  /*9620*/  HMMA.16816.F32.BF16 R168, R60.reuse, R28, R168 ;  /* 0x0000001c3ca8723c */ /* 0x050ff000000418a8 */
[----:B------:R-:W-:Y:S01]  /*9630*/  HMMA.16816.F32.BF16 R44, R60, R30, R44 ;  /* 0x0000001e3c2c723c */ /* 0x000fe2000004182c */
[----:B------:R-:W3:Y:S07]  /*9640*/  LDSM.16.M88.4 R28, [R194+UR5+0xb000] ;  /* 0x00b00005c21c783b */ /* 0x000eee0008000200 */
[C---:B-----5:R-:W-:Y:S08]  /*9650*/  HMMA.16816.F32.BF16 R164, R140.reuse, R136, R164 ;  /* 0x000000888ca4723c */ /* 0x060ff000000418a4 */
[----:B------:R-:W-:Y:S08]  /*9660*/  HMMA.16816.F32.BF16 R160, R140, R138, R160 ;  /* 0x0000008a8ca0723c */ /* 0x000ff000000418a0 */
[C---:B-1----:R-:W-:Y:S01]  /*9670*/  HMMA.16816.F32.BF16 R136, R8.reuse, R52, R40 ;  /* 0x000000340888723c */ /* 0x042fe20000041828 */
[----:B------:R-:W-:Y:S07]  /*9680*/  LDSM.16.M88.4 R40, [R195+0x8800] ;  /* 0x00880000c328783b */ /* 0x000fee0000000200 */
[----:B------:R-:W-:Y:S01]  /*9690*/  HMMA.16816.F32.BF16 R36, R8, R54, R36 ;  /* 0x000000360824723c */ /* 0x000fe20000041824 */
[----:B------:R-:W1:Y:S07]  /*96a0*/  LDSM.16.M88.4 R52, [R192+0x9000] ;  /* 0x00900000c034783b */ /* 0x000e6e0000000200 */
[C---:B------:R-:W-:Y:S08]  /*96b0*/  HMMA.16816.F32.BF16 R156, R180.reuse, R172, R156 ;  /* 0x000000acb49c723c */ /* 0x040ff0000004189c */
[----:B------:R-:W-:Y:S08]  /*96c0*/  HMMA.16816.F32.BF16 R152, R180, R174, R152 ;  /* 0x000000aeb498723c */ /* 0x000ff00000041898 */
[----:B--2---:R-:W-:Y:S08]  /*96d0*/  HMMA.16816.F32.BF16 R168, R56, R48, R168 ;  /* 0x0000003038a8723c */ /* 0x004ff000000418a8 */
[C---:B------:R-:W-:Y:S08]  /*96e0*/  HMMA.16816.F32.BF16 R136, R60.reuse, R4, R136 ;  /* 0x000000043c88723c */ /* 0x040ff00000041888 */
[----:B------:R-:W-:Y:S01]  /*96f0*/  HMMA.16816.F32.BF16 R36, R60, R6, R36 ;  /* 0x000000063c24723c */ /* 0x000fe20000041824 */
[----:B------:R-:W2:Y:S02]  /*9700*/  LDSM.16.M88.4 R4, [R193+0x9000] ;  /* 0x00900000c104783b */ /* 0x000ea40000000200 */
[----:B------:R-:W-:Y:S01]  /*9710*/  FMUL.FTZ R168, R168, UR4 ;  /* 0x00000004a8a87c20 */ /* 0x000fe20008410000 */
[----:B------:R-:W-:Y:S01]  /*9720*/  FMUL.FTZ R169, R169, UR4 ;  /* 0x00000004a9a97c20 */ /* 0x000fe20008410000 */
[----:B------:R-:W-:Y:S01]  /*9730*/  FMUL.FTZ R170, R170, UR4 ;  /* 0x00000004aaaa7c20 */ /* 0x000fe20008410000 */
[----:B------:R-:W-:Y:S01]  /*9740*/  FMUL.FTZ R171, R171, UR4 ;  /* 0x00000004abab7c20 */ /* 0x000fe20008410000 */
[----:B------:R-:W4:Y:S01]  /*9750*/  MUFU.TANH R172, R168 ;  /* 0x000000a800ac7308 */ /* 0x000f220000002400 */
[C---:B---3--:R-:W-:Y:S07]  /*9760*/  HMMA.16816.F32.BF16 R156, R140.reuse, R28, R156 ;  /* 0x0000001c8c9c723c */ /* 0x048fee000004189c */
[----:B------:R-:W-:Y:S01]  /*9770*/  MUFU.TANH R173, R169 ;  /* 0x000000a900ad7308 */ /* 0x000fe20000002400 */
[----:B------:R-:W-:Y:S01]  /*9780*/  HMMA.16816.F32.BF16 R152, R140, R30, R152 ;  /* 0x0000001e8c98723c */ /* 0x000fe20000041898 */
[----:B------:R-:W3:Y:S06]  /*9790*/  LDSM.16.M88.4 R28, [R192+0x9800] ;  /* 0x00980000c01c783b */ /* 0x000eec0000000200 */
[----:B------:R-:W5:Y:S01]  /*97a0*/  MUFU.TANH R174, R170 ;  /* 0x000000aa00ae7308 */ /* 0x000f620000002400 */
[----:B-1----:R-:W-:Y:S07]  /*97b0*/  HMMA.16816.F32.BF16 R32, R8, R52, R32 ;  /* 0x000000340820723c */ /* 0x002fee0000041820 */
[----:B------:R1:W5:Y:S01]  /*97c0*/  MUFU.TANH R175, R171 ;  /* 0x000000ab00af7308 */ /* 0x0003620000002400 */
[C---:B------:R-:W-:Y:S01]  /*97d0*/  HMMA.16816.F32.BF16 R44, R56.reuse, R50, R44 ;  /* 0x00000032382c723c */ /* 0x040fe2000004182c */
[----:B------:R-:W-:Y:S07]  /*97e0*/  LDSM.16.M88.4 R48, [R194+UR5+0xb800] ;  /* 0x00b80005c230783b */ /* 0x000fee0008000200 */
[C---:B------:R-:W-:Y:S01]  /*97f0*/  HMMA.16816.F32.BF16 R136, R56.reuse, R40, R136 ;  /* 0x000000283888723c */ /* 0x040fe20000041888 */
[----:B-1----:R-:W1:Y:S07]  /*9800*/  LDSM.16.M88.4 R168, [R195+0x9000] ;  /* 0x00900000c3a8783b */ /* 0x002e6e0000000200 */
[----:B------:R-:W-:Y:S03]  /*9810*/  HMMA.16816.F32.BF16 R36, R56, R42, R36 ;  /* 0x0000002a3824723c */ /* 0x000fe60000041824 */
[----:B------:R-:W-:Y:S01]  /*9820*/  FMUL.FTZ R44, R44, UR4 ;  /* 0x000000042c2c7c20 */ /* 0x000fe20008410000 */
[----:B------:R-:W4:Y:S01]  /*9830*/  LDSM.16.M88.4 R40, [R193+0x9800] ;  /* 0x00980000c128783b */ /* 0x000f220000000200 */
[----:B------:R-:W-:Y:S01]  /*9840*/  FMUL.FTZ R45, R45, UR4 ;  /* 0x000000042d2d7c20 */ /* 0x000fe20008410000 */
[----:B------:R-:W-:Y:S01]  /*9850*/  FMUL.FTZ R46, R46, UR4 ;  /* 0x000000042e2e7c20 */ /* 0x000fe20008410000 */
[----:B------:R-:W-:Y:S01]  /*9860*/  FMUL.FTZ R47, R47, UR4 ;  /* 0x000000042f2f7c20 */ /* 0x000fe20008410000 */
[----:B------:R-:W-:Y:S01]  /*9870*/  HMMA.16816.F32.BF16 R64, R8, R54, R64 ;  /* 0x000000360840723c */ /* 0x000fe20000041840 */
[----:B------:R-:W5:Y:S02]  /*9880*/  MUFU.TANH R44, R44 ;  /* 0x0000002c002c7308 */ /* 0x000f640000002400 */
[----:B------:R-:W-:Y:S01]  /*9890*/  FMUL.FTZ R53, R136, UR4 ;  /* 0x0000000488357c20 */ /* 0x000fe20008410000 */
[----:B------:R-:W-:Y:S01]  /*98a0*/  FMUL.FTZ R52, R137, UR4 ;  /* 0x0000000489347c20 */ /* 0x000fe20008410000 */
[----:B------:R-:W-:Y:S01]  /*98b0*/  FMUL.FTZ R136, R138, UR4 ;  /* 0x000000048a887c20 */ /* 0x000fe20008410000 */
[----:B------:R-:W-:-:S02]  /*98c0*/  FMUL.FTZ R54, R139, UR4 ;  /* 0x000000048b367c20 */ /* 0x000fc40008410000 */
[----:B--2---:R-:W-:Y:S01]  /*98d0*/  HMMA.16816.F32.BF16 R32, R60, R4, R32 ;  /* 0x000000043c20723c */ /* 0x004fe20000041820 */
[----:B------:R-:W-:Y:S02]  /*98e0*/  MUFU.TANH R45, R45 ;  /* 0x0000002d002d7308 */ /* 0x000fe40000002400 */
[----:B------:R-:W-:Y:S01]  /*98f0*/  FMUL.FTZ R36, R36, UR4 ;  /* 0x0000000424247c20 */ /* 0x000fe20008410000 */
[----:B------:R-:W-:Y:S01]  /*9900*/  FMUL.FTZ R37, R37, UR4 ;  /* 0x0000000425257c20 */ /* 0x000fe20008410000 */
[----:B------:R-:W-:Y:S01]  /*9910*/  FMUL.FTZ R38, R38, UR4 ;  /* 0x0000000426267c20 */ /* 0x000fe20008410000 */
[----:B------:R-:W-:Y:S02]  /*9920*/  FMUL.FTZ R39, R39, UR4 ;  /* 0x0000000427277c20 */ /* 0x000fe40008410000 */
[----:B---3--:R-:W-:Y:S01]  /*9930*/  HMMA.16816.F32.BF16 R24, R8, R28, R24 ;  /* 0x0000001c0818723c */ /* 0x008fe20000041818 */
[----:B------:R-:W-:Y:S07]  /*9940*/  MUFU.TANH R55, R37 ;  /* 0x0000002500377308 */ /* 0x000fee0000002400 */
[----:B------:R-:W-:Y:S01]  /*9950*/  HMMA.16816.F32.BF16 R64, R60, R6, R64 ;  /* 0x000000063c40723c */ /* 0x000fe20000041840 */
[----:B------:R-:W2:Y:S01]  /*9960*/  LDSM.16.M88.4 R4, [R195+0x9800] ;  /* 0x00980000c304783b */ /* 0x000ea20000000200 */
[----:B------:R-:W-:Y:S06]  /*9970*/  MUFU.TANH R137, R38 ;  /* 0x0000002600897308 */ /* 0x000fec0000002400 */
[----:B------:R-:W-:Y:S01]  /*9980*/  HMMA.16816.F32.BF16 R20, R8, R30, R20 ;  /* 0x0000001e0814723c */ /* 0x000fe20000041814 */
[----:B------:R-:W3:Y:S01]  /*9990*/  LDSM.16.M88.4 R28, [R192+0xa000] ;  /* 0x00a00000c01c783b */ /* 0x000ee20000000200 */
[----:B------:R-:W-:Y:S06]  /*99a0*/  MUFU.TANH R138, R39 ;  /* 0x00000027008a7308 */ /* 0x000fec0000002400 */
[----:B-1----:R-:W-:Y:S02]  /*99b0*/  HMMA.16816.F32.BF16 R32, R56, R168, R32 ;  /* 0x000000a83820723c */ /* 0x002fe40000041820 */
[----:B------:R-:W1:Y:S06]  /*99c0*/  MUFU.TANH R46, R46 ;  /* 0x0000002e002e7308 */ /* 0x000e6c0000002400 */
[----:B------:R-:W-:Y:S02]  /*99d0*/  HMMA.16816.F32.BF16 R148, R140, R48, R148 ;  /* 0x000000308c94723c */ /* 0x000fe40000041894 */
[----:B------:R5:W-:Y:S06]  /*99e0*/  MUFU.TANH R49, R36 ;  /* 0x0000002400317308 */ /* 0x000bec0000002400 */
[----:B----4-:R-:W-:Y:S02]  /*99f0*/  HMMA.16816.F32.BF16 R24, R60, R40, R24 ;  /* 0x000000283c18723c */ /* 0x010fe40000041818 */
[----:B------:R-:W4:Y:S01]  /*9a00*/  MUFU.TANH R47, R47 ;  /* 0x0000002f002f7308 */ /* 0x000f220000002400 */
[----:B------:R-:W-:Y:S01]  /*9a10*/  FMUL.FTZ R139, R32, UR4 ;  /* 0x00000004208b7c20 */ /* 0x000fe20008410000 */
[----:B------:R-:W-:Y:S01]  /*9a20*/  FMUL.FTZ R252, R33, UR4 ;  /* 0x0000000421fc7c20 */ /* 0x000fe20008410000 */
[----:B------:R-:W-:Y:S01]  /*9a30*/  FMUL.FTZ R248, R34, UR4 ;  /* 0x0000000422f87c20 */ /* 0x000fe20008410000 */
[----:B------:R-:W-:-:S02]  /*9a40*/  FMUL.FTZ R246, R35, UR4 ;  /* 0x0000000423f67c20 */ /* 0x000fc40008410000 */
[----:B------:R-:W-:Y:S01]  /*9a50*/  HMMA.16816.F32.BF16 R20, R60, R42, R20 ;  /* 0x0000002a3c14723c */ /* 0x000fe20000041814 */
[----:B------:R-:W-:Y:S01]  /*9a60*/  LDSM.16.M88.4 R32, [R193+0xa000] ;  /* 0x00a00000c120783b */ /* 0x000fe20000000200 */
[----:B------:R-:W4:Y:S03]  /*9a70*/  MUFU.TANH R53, R53 ;  /* 0x0000003500357308 */ /* 0x000f260000002400 */
[----:B-----5:R-:W5:Y:S03]  /*9a80*/  LDSM.16.M88.4 R36, [R192+0xa800] ;  /* 0x00a80000c024783b */ /* 0x020f660000000200 */
[C---:B------:R-:W-:Y:S01]  /*9a90*/  HMMA.16816.F32.BF16 R64, R56.reuse, R170, R64 ;  /* 0x000000aa3840723c */ /* 0x040fe20000041840 */
[----:B------:R-:W-:Y:S01]  /*9aa0*/  LDSM.16.M88.4 R40, [R195+0xa000] ;  /* 0x00a00000c328783b */ /* 0x000fe20000000200 */
[----:B------:R-:W-:Y:S06]  /*9ab0*/  MUFU.TANH R52, R52 ;  /* 0x0000003400347308 */ /* 0x000fec0000002400 */
[----:B--2---:R-:W-:Y:S02]  /*9ac0*/  HMMA.16816.F32.BF16 R24, R56, R4, R24 ;  /* 0x000000043818723c */ /* 0x004fe40000041818 */
[----:B------:R-:W2:Y:S06]  /*9ad0*/  MUFU.TANH R136, R136 ;  /* 0x0000008800887308 */ /* 0x000eac0000002400 */
[----:B---3--:R-:W-:Y:S02]  /*9ae0*/  HMMA.16816.F32.BF16 R16, R8, R28, R16 ;  /* 0x0000001c0810723c */ /* 0x008fe40000041810 */
[----:B------:R-:W3:Y:S01]  /*9af0*/  MUFU.TANH R54, R54 ;  /* 0x0000003600367308 */ /* 0x000ee20000002400 */
[----:B------:R-:W-:Y:S01]  /*9b00*/  FMUL.FTZ R66, R66, UR4 ;  /* 0x0000000442427c20 */ /* 0x000fe20008410000 */
[----:B------:R-:W-:Y:S01]  /*9b10*/  FMUL.FTZ R65, R65, UR4 ;  /* 0x0000000441417c20 */ /* 0x000fe20008410000 */
[----:B------:R-:W-:-:S03]  /*9b20*/  FMUL.FTZ R67, R67, UR4 ;  /* 0x0000000443437c20 */ /* 0x000fc60008410000 */
[----:B------:R-:W-:Y:S01]  /*9b30*/  HMMA.16816.F32.BF16 R12, R8, R30, R12 ;  /* 0x0000001e080c723c */ /* 0x000fe2000004180c */
[----:B------:R-:W1:Y:S01]  /*9b40*/  LDSM.16.M88.4 R28, [R193+0xa800] ;  /* 0x00a80000c11c783b */ /* 0x000e620000000200 */
[----:B------:R-:W-:Y:S01]  /*9b50*/  MUFU.TANH R244, R66 ;  /* 0x0000004200f47308 */ /* 0x000fe20000002400 */
[----:B------:R-:W-:Y:S01]  /*9b60*/  FMUL.FTZ R24, R24, UR4 ;  /* 0x0000000418187c20 */ /* 0x000fe20008410000 */
[----:B------:R-:W-:Y:S01]  /*9b70*/  FMUL.FTZ R25, R25, UR4 ;  /* 0x0000000419197c20 */ /* 0x000fe20008410000 */
[----:B------:R-:W-:Y:S01]  /*9b80*/  FMUL.FTZ R26, R26, UR4 ;  /* 0x000000041a1a7c20 */ /* 0x000fe20008410000 */
[----:B------:R-:W-:Y:S02]  /*9b90*/  FMUL.FTZ R27, R27, UR4 ;  /* 0x000000041b1b7c20 */ /* 0x000fe40008410000 */
[----:B------:R-:W-:Y:S01]  /*9ba0*/  HMMA.16816.F32.BF16 R20, R56, R6, R20 ;  /* 0x000000063814723c */ /* 0x000fe20000041814 */
[----:B------:R-:W4:Y:S01]  /*9bb0*/  LDSM.16.M88.4 R4, [R192+0xb000] ;  /* 0x00b00000c004783b */ /* 0x000f220000000200 */
[----:B------:R-:W-:Y:S06]  /*9bc0*/  MUFU.TANH R240, R24 ;  /* 0x0000001800f07308 */ /* 0x000fec0000002400 */
[----:B-----5:R-:W-:Y:S02]  /*9bd0*/  HMMA.16816.F32.BF16 R164, R8, R36, R164 ;  /* 0x0000002408a4723c */ /* 0x020fe400000418a4 */
[----:B------:R-:W-:Y:S06]  /*9be0*/  MUFU.TANH R236, R26 ;  /* 0x0000001a00ec7308 */ /* 0x000fec0000002400 */
[----:B------:R-:W-:Y:S02]  /*9bf0*/  HMMA.16816.F32.BF16 R12, R60, R34, R12 ;  /* 0x000000223c0c723c */ /* 0x000fe4000004180c */
[----:B------:R-:W-:Y:S01]  /*9c00*/  MUFU.TANH R176, R27 ;  /* 0x0000001b00b07308 */ /* 0x000fe20000002400 */
[----:B------:R-:W-:Y:S01]  /*9c10*/  FMUL.FTZ R20, R20, UR4 ;  /* 0x0000000414147c20 */ /* 0x000fe20008410000 */
[----:B------:R-:W-:Y:S01]  /*9c20*/  FMUL.FTZ R21, R21, UR4 ;  /* 0x0000000415157c20 */ /* 0x000fe20008410000 */
[----:B------:R-:W-:Y:S01]  /*9c30*/  FMUL.FTZ R178, R22, UR4 ;  /* 0x0000000416b27c20 */ /* 0x000fe20008410000 */
[----:B------:R-:W-:-:S02]  /*9c40*/  FMUL.FTZ R234, R23, UR4 ;  /* 0x0000000417ea7c20 */ /* 0x000fc40008410000 */
[----:B------:R-:W-:Y:S02]  /*9c50*/  HMMA.16816.F32.BF16 R16, R60, R32, R16 ;  /* 0x000000203c10723c */ /* 0x000fe40000041810 */
[----:B------:R5:W-:Y:S06]  /*9c60*/  MUFU.TANH R32, R25 ;  /* 0x0000001900207308 */ /* 0x000bec0000002400 */
[----:B------:R-:W-:Y:S02]  /*9c70*/  HMMA.16816.F32.BF16 R160, R8, R38, R160 ;  /* 0x0000002608a0723c */ /* 0x000fe400000418a0 */
[----:B------:R-:W-:Y:S06]  /*9c80*/  MUFU.TANH R33, R20 ;  /* 0x0000001400217308 */ /* 0x000fec0000002400 */
[----:B-1----:R-:W-:Y:S01]  /*9c90*/  HMMA.16816.F32.BF16 R164, R60, R28, R164 ;  /* 0x0000001c3ca4723c */ /* 0x002fe200000418a4 */
[----:B------:R-:W-:Y:S01]  /*9ca0*/  IMAD.SHL.U32 R28, R211, 0x2, RZ ;  /* 0x00000002d31c7824 */ /* 0x000fe200078e00ff */
[----:B------:R1:W-:Y:S01]  /*9cb0*/  MUFU.TANH R238, R21 ;  /* 0x0000001500ee7308 */ /* 0x0003e20000002400 */
[----:B-----5:R-:W5:Y:S05]  /*9cc0*/  LDSM.16.M88.4 R24, [R195+0xa800] ;  /* 0x00a80000c318783b */ /* 0x020f6a0000000200 */
[----:B----4-:R-:W-:Y:S01]  /*9cd0*/  HMMA.16816.F32.BF16 R156, R8, R4, R156 ;  /* 0x00000004089c723c */ /* 0x010fe2000004189c */
[----:B------:R-:W-:Y:S01]  /*9ce0*/  IMAD.SHL.U32 R5, R2, 0x80, RZ ;  /* 0x0000008002057824 */ /* 0x000fe200078e00ff */
[----:B------:R-:W-:Y:S04]  /*9cf0*/  MUFU.TANH R139, R139 ;  /* 0x0000008b008b7308 */ /* 0x000fe80000002400 */
[----:B------:R-:W-:-:S02]  /*9d00*/  LOP3.LUT R28, R5, 0x6, R28, 0xf8, !PT ;  /* 0x00000006051c7812 */ /* 0x000fc400078ef81c */
[C---:B------:R-:W-:Y:S02]  /*9d10*/  HMMA.16816.F32.BF16 R12, R56.reuse, R42, R12 ;  /* 0x0000002a380c723c */ /* 0x040fe4000004180c */
[----:B------:R-:W4:Y:S01]  /*9d20*/  MUFU.TANH R248, R248 ;  /* 0x000000f800f87308 */ /* 0x000f220000002400 */
[----:B------:R-:W-:Y:S01]  /*9d30*/  VIADD R4, R28, 0xffffff00 ;  /* 0xffffff001c047836 */ /* 0x000fe20000000000 */
[----:B-1----:R-:W-:Y:S04]  /*9d40*/  LDSM.16.M88.4 R20, [R193+0xb000] ;  /* 0x00b00000c114783b */ /* 0x002fe80000000200 */
[----:B------:R-:W-:Y:S01]  /*9d50*/  HMMA.16816.F32.BF16 R16, R56, R40, R16 ;  /* 0x000000283810723c */ /* 0x000fe20000041810 */
[C---:B------:R-:W-:Y:S01]  /*9d60*/  ISETP.GE.AND P4, PT, R4.reuse, R191, PT ;  /* 0x000000bf0400720c */ /* 0x040fe20003f86270 */
[----:B------:R-:W1:Y:S01]  /*9d70*/  MUFU.TANH R252, R252 ;  /* 0x000000fc00fc7308 */ /* 0x000e620000002400 */
[----:B------:R-:W-:-:S05]  /*9d80*/  ISETP.GE.AND P1, PT, R4, R190, PT ;  /* 0x000000be0400720c */ /* 0x000fca0003f26270 */
[----:B------:R-:W-:Y:S01]  /*9d90*/  HMMA.16816.F32.BF16 R152, R8, R6, R152 ;  /* 0x000000060898723c */ /* 0x000fe20000041898 */
[----:B------:R-:W2:Y:S01]  /*9da0*/  LDSM.16.M88.4 R4, [R192+0xb800] ;  /* 0x00b80000c004783b */ /* 0x000ea20000000200 */
[----:B------:R-:W1:Y:S01]  /*9db0*/  MUFU.TANH R246, R246 ;  /* 0x000000f600f67308 */ /* 0x000e620000002400 */
[----:B------:R-:W-:Y:S01]  /*9dc0*/  FMUL.FTZ R226, R12, UR4 ;  /* 0x000000040ce27c20 */ /* 0x000fe20008410000 */
[----:B------:R-:W-:Y:S01]  /*9dd0*/  FMUL.FTZ R222, R13, UR4 ;  /* 0x000000040dde7c20 */ /* 0x000fe20008410000 */
[----:B------:R-:W-:Y:S02]  /*9de0*/  VIADD R12, R28, 0xffffff01 ;  /* 0xffffff011c0c7836 */ /* 0x000fe40000000000 */
[----:B------:R-:W-:Y:S01]  /*9df0*/  FMUL.FTZ R202, R14, UR4 ;  /* 0x000000040eca7c20 */ /* 0x000fe20008410000 */
[----:B------:R-:W-:Y:S01]  /*9e00*/  VIADD R13, R28, 0xffffff08 ;  /* 0xffffff081c0d7836 */ /* 0x000fe20000000000 */
[----:B------:R-:W-:Y:S01]  /*9e10*/  HMMA.16816.F32.BF16 R160, R60, R30, R160 ;  /* 0x0000001e3ca0723c */ /* 0x000fe200000418a0 */
[----:B------:R-:W-:Y:S01]  /*9e20*/  FSEL R30, R172, -INF , !P4 ;  /* 0xff800000ac1e7808 */ /* 0x000fe20006000000 */
[----:B------:R-:W-:Y:S01]  /*9e30*/  FMUL.FTZ R200, R15, UR4 ;  /* 0x000000040fc87c20 */ /* 0x000fe20008410000 */
[----:B------:R-:W-:Y:S01]  /*9e40*/  FMUL.FTZ R17, R17, UR4 ;  /* 0x0000000411117c20 */ /* 0x000fe20008410000 */
[----:B------:R-:W-:Y:S01]  /*9e50*/  FMUL.FTZ R16, R16, UR4 ;  /* 0x0000000410107c20 */ /* 0x000fe20008410000 */
[----:B------:R-:W-:Y:S01]  /*9e60*/  ISETP.GE.AND P5, PT, R12, R191, PT ;  /* 0x000000bf0c00720c */ /* 0x000fe20003fa6270 */
[----:B------:R-:W-:Y:S01]  /*9e70*/  FMUL.FTZ R18, R18, UR4 ;  /* 0x0000000412127c20 */ /* 0x000fe20008410000 */
[----:B------:R3:W-:Y:S01]  /*9e80*/  MUFU.TANH R230, R17 ;  /* 0x0000001100e67308 */ /* 0x0007e20000002400 */
[----:B-----5:R-:W-:Y:S01]  /*9e90*/  HMMA.16816.F32.BF16 R164, R56, R24, R164 ;  /* 0x0000001838a4723c */ /* 0x020fe200000418a4 */
[----:B------:R-:W-:Y:S01]  /*9ea0*/  FSEL R24, R174, -INF , !P1 ;  /* 0xff800000ae187808 */ /* 0x000fe20004800000 */
[----:B------:R-:W-:Y:S01]  /*9eb0*/  FMUL.FTZ R19, R19, UR4 ;  /* 0x0000000413137c20 */ /* 0x000fe20008410000 */
[----:B------:R-:W-:-:S02]  /*9ec0*/  ISETP.GE.AND P4, PT, R12, R190, PT ;  /* 0x000000be0c00720c */ /* 0x000fc40003f86270 */
[-C--:B------:R-:W-:Y:S02]  /*9ed0*/  ISETP.GE.AND P1, PT, R13, R191.reuse, PT ;  /* 0x000000bf0d00720c */ /* 0x080fe40003f26270 */
[----:B------:R5:W-:Y:S01]  /*9ee0*/  MUFU.TANH R232, R16 ;  /* 0x0000001000e87308 */ /* 0x000be20000002400 */
[----:B------:R-:W-:Y:S01]  /*9ef0*/  FSEL R34, R173, -INF , !P5 ;  /* 0xff800000ad227808 */ /* 0x000fe20006800000 */
[----:B------:R-:W-:Y:S01]  /*9f00*/  HMMA.16816.F32.BF16 R144, R140, R50, R144 ;  /* 0x000000328c90723c */ /* 0x000fe20000041890 */
[----:B------:R-:W-:Y:S01]  /*9f10*/  FSEL R36, R175, -INF , !P4 ;  /* 0xff800000af247808 */ /* 0x000fe20006000000 */
[----:B------:R-:W-:Y:S01]  /*9f20*/  FMUL.FTZ R51, R64, UR4 ;  /* 0x0000000440337c20 */ /* 0x000fe20008410000 */
[----:B------:R-:W-:Y:S02]  /*9f30*/  FSEL R44, R44, -INF , !P1 ;  /* 0xff8000002c2c7808 */ /* 0x000fe40004800000 */
[-C--:B------:R-:W-:Y:S01]  /*9f40*/  ISETP.GE.AND P5, PT, R13, R190.reuse, PT ;  /* 0x000000be0d00720c */ /* 0x080fe20003fa6270 */
[----:B------:R-:W-:Y:S01]  /*9f50*/  MUFU.TANH R206, R18 ;  /* 0x0000001200ce7308 */ /* 0x000fe20000002400 */
[----:B---3--:R-:W-:Y:S01]  /*9f60*/  VIADD R17, R28, 0xffffff09 ;  /* 0xffffff091c117836 */ /* 0x008fe20000000000 */
[----:B------:R-:W-:Y:S01]  /*9f70*/  HMMA.16816.F32.BF16 R160, R56, R26, R160 ;  /* 0x0000001a38a0723c */ /* 0x000fe200000418a0 */
[----:B------:R-:W-:Y:S01]  /*9f80*/  FSEL R46, R46, -INF , !P5 ;  /* 0xff8000002e2e7808 */ /* 0x000fe20006800000 */
[----:B------:R-:W3:Y:S01]  /*9f90*/  LDSM.16.M88.4 R12, [R195+0xb000] ;  /* 0x00b00000c30c783b */ /* 0x000ee20000000200 */
[----:B------:R-:W-:Y:S01]  /*9fa0*/  FMUL.FTZ R165, R165, UR4 ;  /* 0x00000004a5a57c20 */ /* 0x000fe20008410000 */
[-C--:B------:R-:W-:Y:S01]  /*9fb0*/  ISETP.GE.AND P4, PT, R17, R191.reuse, PT ;  /* 0x000000bf1100720c */ /* 0x080fe20003f86270 */
[----:B------:R-:W-:Y:S01]  /*9fc0*/  FMUL.FTZ R184, R167, UR4 ;  /* 0x00000004a7b87c20 */ /* 0x000fe20008410000 */
[-C--:B------:R-:W-:Y:S01]  /*9fd0*/  ISETP.GE.AND P1, PT, R17, R190.reuse, PT ;  /* 0x000000be1100720c */ /* 0x080fe20003f26270 */
[C---:B-----5:R-:W-:Y:S01]  /*9fe0*/  VIADD R16, R28.reuse, 0xffffff10 ;  /* 0xffffff101c107836 */ /* 0x060fe20000000000 */
[----:B------:R-:W-:Y:S01]  /*9ff0*/  FSEL R38, R45, -INF , !P4 ;  /* 0xff8000002d267808 */ /* 0x000fe20006000000 */
[----:B------:R-:W-:Y:S01]  /*a000*/  VIADD R17, R28, 0xffffff11 ;  /* 0xffffff111c117836 */ /* 0x000fe20000000000 */
[----:B------:R-:W-:Y:S01]  /*a010*/  FSEL R26, R47, -INF , !P1 ;  /* 0xff8000002f1a7808 */ /* 0x000fe20004800000 */
[----:B------:R5:W-:Y:S01]  /*a020*/  MUFU.TANH R204, R19 ;  /* 0x0000001300cc7308 */ /* 0x000be20000002400 */
[CC--:B------:R-:W-:Y:S01]  /*a030*/  ISETP.GE.AND P5, PT, R16.reuse, R191.reuse, PT ;  /* 0x000000bf1000720c */ /* 0x0c0fe20003fa6270 */
[----:B--2---:R-:W-:Y:S01]  /*a040*/  HMMA.16816.F32.BF16 R148, R8, R4, R148 ;  /* 0x000000040894723c */ /* 0x004fe20000041894 */
[-C--:B------:R-:W-:Y:S01]  /*a050*/  ISETP.GE.AND P4, PT, R16, R190.reuse, PT ;  /* 0x000000be1000720c */ /* 0x080fe20003f86270 */
[C---:B------:R-:W-:Y:S01]  /*a060*/  VIADD R16, R28.reuse, 0xffffff18 ;  /* 0xffffff181c107836 */ /* 0x040fe20000000000 */
[-C--:B------:R-:W-:Y:S01]  /*a070*/  ISETP.GE.AND P1, PT, R17, R191.reuse, PT ;  /* 0x000000bf1100720c */ /* 0x080fe20003f26270 */
[----:B------:R-:W-:Y:S01]  /*a080*/  VIADD R5, R28, 0xffffff19 ;  /* 0xffffff191c057836 */ /* 0x000fe20000000000 */
[----:B------:R-:W-:Y:S01]  /*a090*/  FSEL R50, R53, -INF , !P5 ;  /* 0xff80000035327808 */ /* 0x000fe20006800000 */
[----:B------:R-:W2:Y:S01]  /*a0a0*/  MUFU.TANH R51, R51 ;  /* 0x0000003300337308 */ /* 0x000ea20000002400 */
[----:B------:R-:W-:Y:S01]  /*a0b0*/  FSEL R66, R136, -INF , !P4 ;  /* 0xff80000088427808 */ /* 0x000fe20006000000 */
[----:B------:R-:W-:Y:S01]  /*a0c0*/  VIADD R4, R28, 0xffffff20 ;  /* 0xffffff201c047836 */ /* 0x000fe20000000000 */
[----:B------:R-:W-:Y:S01]  /*a0d0*/  FSEL R48, R52, -INF , !P1 ;  /* 0xff80000034307808 */ /* 0x000fe20004800000 */
[C---:B------:R-:W-:Y:S01]  /*a0e0*/  HMMA.16816.F32.BF16 R156, R60.reuse, R20, R156 ;  /* 0x000000143c9c723c */ /* 0x040fe2000004189c */
[-C--:B------:R-:W-:Y:S01]  /*a0f0*/  ISETP.GE.AND P5, PT, R17, R190.reuse, PT ;  /* 0x000000be1100720c */ /* 0x080fe20003fa6270 */
[----:B------:R-:W-:Y:S01]  /*a100*/  FMUL.FTZ R192, R161, UR4 ;  /* 0x00000004a1c07c20 */ /* 0x000fe20008410000 */
[CC--:B------:R-:W-:Y:S01]  /*a110*/  ISETP.GE.AND P4, PT, R16.reuse, R191.reuse, PT ;  /* 0x000000bf1000720c */ /* 0x0c0fe20003f86270 */
[----:B------:R4:W2:Y:S01]  /*a120*/  MUFU.TANH R250, R65 ;  /* 0x0000004100fa7308 */ /* 0x0008a20000002400 */
[-C--:B------:R-:W-:Y:S01]  /*a130*/  ISETP.GE.AND P1, PT, R16, R190.reuse, PT ;  /* 0x000000be1000720c */ /* 0x080fe20003f26270 */
[----:B------:R-:W-:Y:S01]  /*a140*/  FMUL.FTZ R164, R164, UR4 ;  /* 0x00000004a4a47c20 */ /* 0x000fe20008410000 */
[----:B-----5:R-:W5:Y:S01]  /*a150*/  LDSM.16.M88.4 R16, [R193+0xb800] ;  /* 0x00b80000c110783b */ /* 0x020f620000000200 */
[----:B------:R-:W-:Y:S01]  /*a160*/  HMMA.16816.F32.BF16 R152, R60, R22, R152 ;  /* 0x000000163c98723c */ /* 0x000fe20000041898 */
[----:B------:R-:W-:Y:S01]  /*a170*/  FSEL R169, R49, -INF , !P4 ;  /* 0xff80000031a97808 */ /* 0x000fe20006000000 */
[----:B------:R-:W-:Y:S01]  /*a180*/  FMUL.FTZ R166, R166, UR4 ;  /* 0x00000004a6a67c20 */ /* 0x000fe20008410000 */
[----:B------:R-:W2:Y:S01]  /*a190*/  LDSM.16.M88.4 R20, [R195+0xb800] ;  /* 0x00b80000c314783b */ /* 0x000ea20000000200 */
[----:B------:R1:W2:Y:S01]  /*a1a0*/  MUFU.TANH R242, R67 ;  /* 0x0000004300f27308 */ /* 0x0002a20000002400 */
[----:B------:R-:W-:Y:S01]  /*a1b0*/  ISETP.GE.AND P4, PT, R5, R190, PT ;  /* 0x000000be0500720c */ /* 0x000fe20003f86270 */
[----:B------:R-:W-:Y:S01]  /*a1c0*/  FMUL.FTZ R160, R160, UR4 ;  /* 0x00000004a0a07c20 */ /* 0x000fe20008410000 */
[----:B------:R-:W-:Y:S01]  /*a1d0*/  FSEL R64, R137, -INF , !P1 ;  /* 0xff80000089407808 */ /* 0x000fe20004800000 */
[----:B------:R-:W-:Y:S01]  /*a1e0*/  HMMA.16816.F32.BF16 R144, R8, R6, R144 ;  /* 0x000000060890723c */ /* 0x000fe20000041890 */
[-C--:B------:R-:W-:Y:S01]  /*a1f0*/  ISETP.GE.AND P1, PT, R4, R191.reuse, PT ;  /* 0x000000bf0400720c */ /* 0x080fe20003f26270 */
[----:B------:R-:W-:Y:S01]  /*a200*/  FMUL.FTZ R162, R162, UR4 ;  /* 0x00000004a2a27c20 */ /* 0x000fe20008410000 */
[----:B------:R-:W-:Y:S01]  /*a210*/  FSEL R167, R138, -INF , !P4 ;  /* 0xff8000008aa77808 */ /* 0x000fe20006000000 */
[----:B------:R1:W-:Y:S01]  /*a220*/  MUFU.TANH R196, R165 ;  /* 0x000000a500c47308 */ /* 0x0003e20000002400 */
[----:B----4-:R-:W-:Y:S01]  /*a230*/  FSEL R65, R54, -INF , !P5 ;  /* 0xff80000036417808 */ /* 0x010fe20006800000 */
[----:B------:R-:W-:Y:S01]  /*a240*/  FMUL.FTZ R163, R163, UR4 ;  /* 0x00000004a3a37c20 */ /* 0x000fe20008410000 */
[----:B------:R-:W-:Y:S01]  /*a250*/  ISETP.GE.AND P5, PT, R5, R191, PT ;  /* 0x000000bf0500720c */ /* 0x000fe20003fa6270 */
[----:B------:R-:W-:Y:S01]  /*a260*/  VIADD R5, R28, 0xffffff21 ;  /* 0xffffff211c057836 */ /* 0x000fe20000000000 */
[----:B---3--:R-:W-:Y:S01]  /*a270*/  HMMA.16816.F32.BF16 R156, R56, R12, R156 ;  /* 0x0000000c389c723c */ /* 0x008fe2000004189c */
[----:B------:R-:W-:-:S04]  /*a280*/  DEPBAR.LE SB0, 0x0 ;  /* 0x000080000000791a */ /* 0x000fc80000000000 */
[----:B-1----:R-:W-:Y:S01]  /*a290*/  FSEL R67, R55, -INF , !P5 ;  /* 0xff80000037437808 */ /* 0x002fe20006800000 */
[----:B------:R-:W1:Y:S01]  /*a2a0*/  MUFU.TANH R178, R178 ;  /* 0x000000b200b27308 */ /* 0x000e620000002400 */
[-C--:B------:R-:W-:Y:S01]  /*a2b0*/  ISETP.GE.AND P5, PT, R4, R190.reuse, PT ;  /* 0x000000be0400720c */ /* 0x080fe20003fa6270 */
[----:B------:R-:W-:Y:S01]  /*a2c0*/  VIADD R4, R28, 0xffffff28 ;  /* 0xffffff281c047836 */ /* 0x000fe20000000000 */
[-C--:B------:R-:W-:Y:S01]  /*a2d0*/  ISETP.GE.AND P4, PT, R5, R191.reuse, PT ;  /* 0x000000bf0500720c */ /* 0x080fe20003f86270 */
[----:B------:R-:W-:Y:S01]  /*a2e0*/  HMMA.16816.F32.BF16 R152, R56, R14, R152 ;  /* 0x0000000e3898723c */ /* 0x000fe20000041898 */
[----:B------:R-:W-:Y:S02]  /*a2f0*/  FSEL R248, R248, -INF , !P5 ;  /* 0xff800000f8f87808 */ /* 0x000fe40006800000 */
[----:B------:R-:W-:Y:S01]  /*a300*/  FSEL R165, R139, -INF , !P1 ;  /* 0xff8000008ba57808 */ /* 0x000fe20004800000 */
[----:B------:R-:W3:Y:S01]  /*a310*/  MUFU.TANH R234, R234 ;  /* 0x000000ea00ea7308 */ /* 0x000ee20000002400 */
[----:B------:R-:W-:Y:S01]  /*a320*/  ISETP.GE.AND P1, PT, R5, R190, PT ;  /* 0x000000be0500720c */ /* 0x000fe20003f26270 */
[----:B------:R-:W-:Y:S01]  /*a330*/  VIADD R5, R28, 0xffffff29 ;  /* 0xffffff291c057836 */ /* 0x000fe20000000000 */
[----:B------:R-:W-:-:S02]  /*a340*/  ISETP.GE.AND P5, PT, R4, R191, PT ;  /* 0x000000bf0400720c */ /* 0x000fc40003fa6270 */
[----:B------:R-:W-:Y:S01]  /*a350*/  FSEL R252, R252, -INF , !P4 ;  /* 0xff800000fcfc7808 */ /* 0x000fe20006000000 */
[----:B------:R-:W-:Y:S01]  /*a360*/  FMUL.FTZ R157, R157, UR4 ;  /* 0x000000049d9d7c20 */ /* 0x000fe20008410000 */
[-C--:B------:R-:W-:Y:S01]  /*a370*/  ISETP.GE.AND P4, PT, R4, R190.reuse, PT ;  /* 0x000000be0400720c */ /* 0x080fe20003f86270 */
[----:B------:R-:W-:Y:S01]  /*a380*/  VIADD R4, R28, 0xffffff30 ;  /* 0xffffff301c047836 */ /* 0x000fe20000000000 */
[----:B------:R-:W-:Y:S01]  /*a390*/  FSEL R246, R246, -INF , !P1 ;  /* 0xff800000f6f67808 */ /* 0x000fe20004800000 */
[C---:B-----5:R-:W-:Y:S01]  /*a3a0*/  HMMA.16816.F32.BF16 R148, R60.reuse, R16, R148 ;  /* 0x000000103c94723c */ /* 0x060fe20000041894 */
[----:B--2---:R-:W-:Y:S01]  /*a3b0*/  FSEL R161, R51, -INF , !P5 ;  /* 0xff80000033a17808 */ /* 0x004fe20006800000 */
[----:B------:R-:W-:Y:S01]  /*a3c0*/  MUFU.TANH R222, R222 ;  /* 0x000000de00de7308 */ /* 0x000fe20000002400 */
[CC--:B------:R-:W-:Y:S01]  /*a3d0*/  ISETP.GE.AND P1, PT, R5.reuse, R191.reuse, PT ;  /* 0x000000bf0500720c */ /* 0x0c0fe20003f26270 */
[----:B------:R-:W-:Y:S01]  /*a3e0*/  FMUL.FTZ R158, R158, UR4 ;  /* 0x000000049e9e7c20 */ /* 0x000fe20008410000 */
[-C--:B------:R-:W-:Y:S01]  /*a3f0*/  ISETP.GE.AND P5, PT, R5, R190.reuse, PT ;  /* 0x000000be0500720c */ /* 0x080fe20003fa6270 */
[----:B------:R-:W-:Y:S01]  /*a400*/  VIADD R5, R28, 0xffffff31 ;  /* 0xffffff311c057836 */ /* 0x000fe20000000000 */
[----:B------:R-:W-:Y:S01]  /*a410*/  FSEL R244, R244, -INF , !P4 ;  /* 0xff800000f4f47808 */ /* 0x000fe20006000000 */
[----:B------:R-:W-:Y:S01]  /*a420*/  HMMA.16816.F32.BF16 R144, R60, R18, R144 ;  /* 0x000000123c90723c */ /* 0x000fe20000041890 */
[----:B------:R-:W-:Y:S01]  /*a430*/  FSEL R250, R250, -INF , !P1 ;  /* 0xff800000fafa7808 */ /* 0x000fe20004800000 */
[----:B------:R-:W2:Y:S01]  /*a440*/  MUFU.TANH R202, R202 ;  /* 0x000000ca00ca7308 */ /* 0x000ea20000002400 */
[-C--:B------:R-:W-:Y:S01]  /*a450*/  ISETP.GE.AND P4, PT, R4, R191.reuse, PT ;  /* 0x000000bf0400720c */ /* 0x080fe20003f86270 */
[----:B------:R-:W-:Y:S01]  /*a460*/  FMUL.FTZ R156, R156, UR4 ;  /* 0x000000049c9c7c20 */ /* 0x000fe20008410000 */
[-C--:B------:R-:W-:Y:S01]  /*a470*/  ISETP.GE.AND P1, PT, R4, R190.reuse, PT ;  /* 0x000000be0400720c */ /* 0x080fe20003f26270 */
[----:B------:R-:W-:Y:S01]  /*a480*/  VIADD R4, R28, 0xffffff38 ;  /* 0xffffff381c047836 */ /* 0x000fe20000000000 */
[----:B------:R-:W-:Y:S01]  /*a490*/  FSEL R242, R242, -INF , !P5 ;  /* 0xff800000f2f27808 */ /* 0x000fe20006800000 */
[----:B------:R-:W-:Y:S01]  /*a4a0*/  FMUL.FTZ R159, R159, UR4 ;  /* 0x000000049f9f7c20 */ /* 0x000fe20008410000 */
[CC--:B------:R-:W-:Y:S01]  /*a4b0*/  ISETP.GE.AND P5, PT, R5.reuse, R191.reuse, PT ;  /* 0x000000bf0500720c */ /* 0x0c0fe20003fa6270 */
[----:B------:R-:W4:Y:S01]  /*a4c0*/  MUFU.TANH R226, R226 ;  /* 0x000000e200e27308 */ /* 0x000f220000002400 */
[----:B------:R-:W-:Y:S01]  /*a4d0*/  FSEL R240, R240, -INF , !P4 ;  /* 0xff800000f0f07808 */ /* 0x000fe20006000000 */
[C---:B------:R-:W-:Y:S01]  /*a4e0*/  HMMA.16816.F32.BF16 R148, R56.reuse, R20, R148 ;  /* 0x000000143894723c */ /* 0x040fe20000041894 */
[-C--:B------:R-:W-:Y:S01]  /*a4f0*/  ISETP.GE.AND P4, PT, R5, R190.reuse, PT ;  /* 0x000000be0500720c */ /* 0x080fe20003f86270 */
[----:B------:R-:W-:Y:S01]  /*a500*/  VIADD R5, R28, 0xffffff39 ;  /* 0xffffff391c057836 */ /* 0x000fe20000000000 */
[----:B------:R-:W-:Y:S01]  /*a510*/  FSEL R236, R236, -INF , !P1 ;  /* 0xff800000ecec7808 */ /* 0x000fe20004800000 */
[----:B------:R-:W-:Y:S01]  /*a520*/  FMUL.FTZ R152, R152, UR4 ;  /* 0x0000000498987c20 */ /* 0x000fe20008410000 */
[----:B------:R-:W-:Y:S01]  /*a530*/  FSEL R172, R32, -INF , !P5 ;  /* 0xff80000020ac7808 */ /* 0x000fe20006800000 */
[----:B------:R-:W-:Y:S01]  /*a540*/  MUFU.TANH R200, R200 ;  /* 0x000000c800c87308 */ /* 0x000fe20000002400 */
[CC--:B------:R-:W-:Y:S01]  /*a550*/  ISETP.GE.AND P1, PT, R4.reuse, R191.reuse, PT ;  /* 0x000000bf0400720c */ /* 0x0c0fe20003f26270 */
[----:B------:R-:W-:Y:S01]  /*a560*/  HMMA.16816.F32.BF16 R20, R56, R22, R144 ;  /* 0x000000163814723c */ /* 0x000fe20000041890 */
[-C--:B------:R-:W-:Y:S01]  /*a570*/  ISETP.GE.AND P5, PT, R4, R190.reuse, PT ;  /* 0x000000be0400720c */ /* 0x080fe20003fa6270 */
[----:B------:R-:W-:Y:S01]  /*a580*/  VIADD R4, R28, 0xffffff40 ;  /* 0xffffff401c047836 */ /* 0x000fe20000000000 */
[----:B------:R-:W-:Y:S01]  /*a590*/  FSEL R176, R176, -INF , !P4 ;  /* 0xff800000b0b07808 */ /* 0x000fe20006000000 */
[----:B------:R-:W-:Y:S01]  /*a5a0*/  FMUL.FTZ R154, R154, UR4 ;  /* 0x000000049a9a7c20 */ /* 0x000fe20008410000 */
[----:B------:R-:W-:Y:S01]  /*a5b0*/  FSEL R174, R33, -INF , !P1 ;  /* 0xff80000021ae7808 */ /* 0x000fe20004800000 */
[----:B------:R-:W5:Y:S01]  /*a5c0*/  MUFU.TANH R198, R164 ;  /* 0x000000a400c67308 */ /* 0x000f620000002400 */
[-C--:B------:R-:W-:Y:S01]  /*a5d0*/  ISETP.GE.AND P4, PT, R5, R191.reuse, PT ;  /* 0x000000bf0500720c */ /* 0x080fe20003f86270 */
[----:B------:R-:W-:Y:S01]  /*a5e0*/  FMUL.FTZ R155, R155, UR4 ;  /* 0x000000049b9b7c20 */ /* 0x000fe20008410000 */
[-C--:B------:R-:W-:Y:S01]  /*a5f0*/  ISETP.GE.AND P1, PT, R5, R190.reuse, PT ;  /* 0x000000be0500720c */ /* 0x080fe20003f26270 */
[----:B------:R-:W-:Y:S01]  /*a600*/  VIADD R5, R28, 0xffffff41 ;  /* 0xffffff411c057836 */ /* 0x000fe20000000000 */
[----:B-1----:R-:W-:Y:S01]  /*a610*/  FSEL R178, R178, -INF , !P5 ;  /* 0xff800000b2b27808 */ /* 0x002fe20006800000 */
[----:B------:R-:W-:Y:S01]  /*a620*/  FMUL.FTZ R143, R148, UR4 ;  /* 0x00000004948f7c20 */ /* 0x000fe20008410000 */
[-C--:B------:R-:W-:Y:S01]  /*a630*/  ISETP.GE.AND P5, PT, R4, R191.reuse, PT ;  /* 0x000000bf0400720c */ /* 0x080fe20003fa6270 */
[----:B------:R-:W1:Y:S01]  /*a640*/  MUFU.TANH R186, R166 ;  /* 0x000000a600ba7308 */ /* 0x000e620000002400 */
[----:B------:R-:W-:Y:S01]  /*a650*/  FSEL R238, R238, -INF , !P4 ;  /* 0xff800000eeee7808 */ /* 0x000fe20006000000 */
[----:B------:R-:W-:Y:S01]  /*a660*/  FMUL.FTZ R142, R149, UR4 ;  /* 0x00000004958e7c20 */ /* 0x000fe20008410000 */
[-C--:B------:R-:W-:Y:S01]  /*a670*/  ISETP.GE.AND P4, PT, R4, R190.reuse, PT ;  /* 0x000000be0400720c */ /* 0x080fe20003f86270 */
[----:B------:R-:W-:Y:S01]  /*a680*/  VIADD R4, R28, 0xffffff48 ;  /* 0xffffff481c047836 */ /* 0x000fe20000000000 */
[----:B---3--:R-:W-:Y:S01]  /*a690*/  FSEL R234, R234, -INF , !P1 ;  /* 0xff800000eaea7808 */ /* 0x008fe20004800000 */
[----:B------:R-:W-:Y:S01]  /*a6a0*/  FMUL.FTZ R21, R21, UR4 ;  /* 0x0000000415157c20 */ /* 0x000fe20008410000 */
[----:B------:R-:W-:Y:S01]  /*a6b0*/  FSEL R232, R232, -INF , !P5 ;  /* 0xff800000e8e87808 */ /* 0x000fe20006800000 */
[----:B------:R-:W3:Y:S01]  /*a6c0*/  MUFU.TANH R184, R184 ;  /* 0x000000b800b87308 */ /* 0x000ee20000002400 */
[-C--:B------:R-:W-:Y:S01]  /*a6d0*/  ISETP.GE.AND P1, PT, R5, R191.reuse, PT ;  /* 0x000000bf0500720c */ /* 0x080fe20003f26270 */
[----:B------:R-:W-:Y:S01]  /*a6e0*/  FMUL.FTZ R153, R153, UR4 ;  /* 0x0000000499997c20 */ /* 0x000fe20008410000 */
[-C--:B------:R-:W-:Y:S01]  /*a6f0*/  ISETP.GE.AND P5, PT, R5, R190.reuse, PT ;  /* 0x000000be0500720c */ /* 0x080fe20003fa6270 */
[----:B------:R-:W-:Y:S01]  /*a700*/  VIADD R5, R28, 0xffffff49 ;  /* 0xffffff491c057836 */ /* 0x000fe20000000000 */
[----:B------:R-:W-:Y:S01]  /*a710*/  FSEL R206, R206, -INF , !P4 ;  /* 0xff800000cece7808 */ /* 0x000fe20006000000 */
[----:B------:R-:W-:Y:S01]  /*a720*/  FMUL.FTZ R139, R150, UR4 ;  /* 0x00000004968b7c20 */ /* 0x000fe20008410000 */
[----:B------:R-:W-:Y:S01]  /*a730*/  FSEL R230, R230, -INF , !P1 ;  /* 0xff800000e6e67808 */ /* 0x000fe20004800000 */
[----:B------:R-:W3:Y:S01]  /*a740*/  MUFU.TANH R194, R160 ;  /* 0x000000a000c27308 */ /* 0x000ee20000002400 */
[CC--:B------:R-:W-:Y:S01]  /*a750*/  ISETP.GE.AND P4, PT, R4.reuse, R191.reuse, PT ;  /* 0x000000bf0400720c */ /* 0x0c0fe20003f86270 */
[----:B------:R-:W-:Y:S01]  /*a760*/  FMUL.FTZ R138, R151, UR4 ;  /* 0x00000004978a7c20 */ /* 0x000fe20008410000 */
[----:B------:R-:W-:Y:S01]  /*a770*/  ISETP.GE.AND P1, PT, R4, R190, PT ;  /* 0x000000be0400720c */ /* 0x000fe20003f26270 */
[----:B------:R-:W-:Y:S01]  /*a780*/  VIADD R4, R28, 0xffffff50 ;  /* 0xffffff501c047836 */ /* 0x000fe20000000000 */
[----:B------:R-:W-:Y:S01]  /*a790*/  FSEL R204, R204, -INF , !P5 ;  /* 0xff800000cccc7808 */ /* 0x000fe20006800000 */
[----:B------:R-:W-:Y:S01]  /*a7a0*/  FMUL.FTZ R20, R20, UR4 ;  /* 0x0000000414147c20 */ /* 0x000fe20008410000 */
[----:B------:R-:W-:Y:S01]  /*a7b0*/  ISETP.GE.AND P5, PT, R5, R191, PT ;  /* 0x000000bf0500720c */ /* 0x000fe20003fa6270 */
[----:B------:R-:W3:Y:S01]  /*a7c0*/  MUFU.TANH R192, R192 ;  /* 0x000000c000c07308 */ /* 0x000ee20000002400 */
[----:B--2---:R-:W-:Y:S01]  /*a7d0*/  FSEL R202, R202, -INF , !P1 ;  /* 0xff800000caca7808 */ /* 0x004fe20004800000 */
[----:B------:R-:W-:Y:S01]  /*a7e0*/  FMUL.FTZ R22, R22, UR4 ;  /* 0x0000000416167c20 */ /* 0x000fe20008410000 */
[----:B------:R-:W-:Y:S01]  /*a7f0*/  FSEL R222, R222, -INF , !P5 ;  /* 0xff800000dede7808 */ /* 0x000fe20006800000 */
[----:B------:R-:W-:Y:S01]  /*a800*/  FMUL.FTZ R23, R23, UR4 ;  /* 0x0000000417177c20 */ /* 0x000fe20008410000 */
[----:B----4-:R-:W-:-:S02]  /*a810*/  FSEL R226, R226, -INF , !P4 ;  /* 0xff800000e2e27808 */ /* 0x010fc40006000000 */
[CC--:B------:R-:W-:Y:S01]  /*a820*/  ISETP.GE.AND P1, PT, R4.reuse, R191.reuse, PT ;  /* 0x000000bf0400720c */ /* 0x0c0fe20003f26270 */
[----:B------:R-:W2:Y:S01]  /*a830*/  MUFU.TANH R182, R162 ;  /* 0x000000a200b67308 */ /* 0x000ea20000002400 */
[-C--:B------:R-:W-:Y:S01]  /*a840*/  ISETP.GE.AND P5, PT, R4, R190.reuse, PT ;  /* 0x000000be0400720c */ /* 0x080fe20003fa6270 */
[C---:B------:R-:W-:Y:S01]  /*a850*/  VIADD R4, R28.reuse, 0xffffff51 ;  /* 0xffffff511c047836 */ /* 0x040fe20000000000 */
[----:B------:R-:W-:Y:S01]  /*a860*/  ISETP.GE.AND P4, PT, R5, R190, PT ;  /* 0x000000be0500720c */ /* 0x000fe20003f86270 */
[----:B------:R-:W-:Y:S01]  /*a870*/  VIADD R5, R28, 0xffffff58 ;  /* 0xffffff581c057836 */ /* 0x000fe20000000000 */
[----:B-----5:R-:W-:Y:S02]  /*a880*/  FSEL R198, R198, -INF , !P1 ;  /* 0xff800000c6c67808 */ /* 0x020fe40004800000 */
[----:B------:R-:W-:Y:S01]  /*a890*/  FSEL R200, R200, -INF , !P4 ;  /* 0xff800000c8c87808 */ /* 0x000fe20006000000 */
[----:B------:R-:W4:Y:S01]  /*a8a0*/  MUFU.TANH R180, R163 ;  /* 0x000000a300b47308 */ /* 0x000f220000002400 */
[----:B------:R-:W-:-:S02]  /*a8b0*/  ISETP.GE.AND P4, PT, R4, R191, PT ;  /* 0x000000bf0400720c */ /* 0x000fc40003f86270 */
[----:B------:R-:W-:Y:S01]  /*a8c0*/  ISETP.GE.AND P1, PT, R4, R190, PT ;  /* 0x000000be0400720c */ /* 0x000fe20003f26270 */
[----:B------:R-:W-:Y:S01]  /*a8d0*/  VIADD R4, R28, 0xffffff59 ;  /* 0xffffff591c047836 */ /* 0x000fe20000000000 */
[----:B-1----:R-:W-:Y:S02]  /*a8e0*/  FSEL R186, R186, -INF , !P5 ;  /* 0xff800000baba7808 */ /* 0x002fe40006800000 */
[----:B------:R-:W-:Y:S01]  /*a8f0*/  ISETP.GE.AND P5, PT, R5, R191, PT ;  /* 0x000000bf0500720c */ /* 0x000fe20003fa6270 */
[----:B------:R-:W-:Y:S01]  /*a900*/  MUFU.TANH R168, R157 ;  /* 0x0000009d00a87308 */ /* 0x000fe20000002400 */
[----:B---3--:R-:W-:Y:S02]  /*a910*/  FSEL R184, R184, -INF , !P1 ;  /* 0xff800000b8b87808 */ /* 0x008fe40004800000 */
[----:B------:R-:W-:Y:S02]  /*a920*/  FSEL R194, R194, -INF , !P5 ;  /* 0xff800000c2c27808 */ /* 0x000fe40006800000 */
[----:B------:R-:W-:-:S02]  /*a930*/  FSEL R196, R196, -INF , !P4 ;  /* 0xff800000c4c47808 */ /* 0x000fc40006000000 */
[CC--:B------:R-:W-:Y:S01]  /*a940*/  ISETP.GE.AND P1, PT, R4.reuse, R191.reuse, PT ;  /* 0x000000bf0400720c */ /* 0x0c0fe20003f26270 */
[----:B------:R-:W1:Y:S01]  /*a950*/  MUFU.TANH R162, R158 ;  /* 0x0000009e00a27308 */ /* 0x000e620000002400 */
[-C--:B------:R-:W-:Y:S01]  /*a960*/  ISETP.GE.AND P5, PT, R4, R190.reuse, PT ;  /* 0x000000be0400720c */ /* 0x080fe20003fa6270 */
[C---:B------:R-:W-:Y:S01]  /*a970*/  VIADD R4, R28.reuse, 0xffffff60 ;  /* 0xffffff601c047836 */ /* 0x040fe20000000000 */
[----:B------:R-:W-:Y:S01]  /*a980*/  ISETP.GE.AND P4, PT, R5, R190, PT ;  /* 0x000000be0500720c */ /* 0x000fe20003f86270 */
[----:B------:R-:W-:Y:S01]  /*a990*/  VIADD R5, R28, 0xffffff61 ;  /* 0xffffff611c057836 */ /* 0x000fe20000000000 */
[----:B------:R-:W-:Y:S02]  /*a9a0*/  FSEL R192, R192, -INF , !P1 ;  /* 0xff800000c0c07808 */ /* 0x000fe40004800000 */
[----:B--2---:R-:W-:Y:S01]  /*a9b0*/  FSEL R182, R182, -INF , !P4 ;  /* 0xff800000b6b67808 */ /* 0x004fe20006000000 */
[----:B------:R-:W2:Y:S01]  /*a9c0*/  MUFU.TANH R170, R156 ;  /* 0x0000009c00aa7308 */ /* 0x000ea20000002400 */
[----:B------:R-:W-:-:S02]  /*a9d0*/  ISETP.GE.AND P4, PT, R4, R191, PT ;  /* 0x000000bf0400720c */ /* 0x000fc40003f86270 */
[----:B------:R-:W-:Y:S01]  /*a9e0*/  ISETP.GE.AND P1, PT, R4, R190, PT ;  /* 0x000000be0400720c */ /* 0x000fe20003f26270 */
[----:B------:R-:W-:Y:S01]  /*a9f0*/  VIADD R4, R28, 0xffffff68 ;  /* 0xffffff681c047836 */ /* 0x000fe20000000000 */
[----:B----4-:R-:W-:Y:S02]  /*aa00*/  FSEL R180, R180, -INF , !P5 ;  /* 0xff800000b4b47808 */ /* 0x010fe40006800000 */
[-C--:B------:R-:W-:Y:S01]  /*aa10*/  ISETP.GE.AND P5, PT, R5, R191.reuse, PT ;  /* 0x000000bf0500720c */ /* 0x080fe20003fa6270 */
[----:B------:R-:W3:Y:S01]  /*aa20*/  MUFU.TANH R160, R159 ;  /* 0x0000009f00a07308 */ /* 0x000ee20000002400 */
[----:B-1----:R-:W-:Y:S02]  /*aa30*/  FSEL R162, R162, -INF , !P1 ;  /* 0xff800000a2a27808 */ /* 0x002fe40004800000 */
[----:B------:R-:W-:Y:S02]  /*aa40*/  FSEL R168, R168, -INF , !P5 ;  /* 0xff800000a8a87808 */ /* 0x000fe40006800000 */
[----:B------:R-:W-:-:S02]  /*aa50*/  ISETP.GE.AND P1, PT, R4, R191, PT ;  /* 0x000000bf0400720c */ /* 0x000fc40003f26270 */
[-C--:B------:R-:W-:Y:S01]  /*aa60*/  ISETP.GE.AND P5, PT, R4, R190.reuse, PT ;  /* 0x000000be0400720c */ /* 0x080fe20003fa6270 */
[----:B------:R-:W1:Y:S01]  /*aa70*/  MUFU.TANH R166, R152 ;  /* 0x0000009800a67308 */ /* 0x000e620000002400 */
[----:B--2---:R-:W-:Y:S01]  /*aa80*/  FSEL R170, R170, -INF , !P4 ;  /* 0xff800000aaaa7808 */ /* 0x004fe20006000000 */
[C---:B------:R-:W-:Y:S01]  /*aa90*/  VIADD R4, R28.reuse, 0xffffff69 ;  /* 0xffffff691c047836 */ /* 0x040fe20000000000 */
[----:B------:R-:W-:Y:S01]  /*aaa0*/  ISETP.GE.AND P4, PT, R5, R190, PT ;  /* 0x000000be0500720c */ /* 0x000fe20003f86270 */
[----:B------:R-:W-:-:S04]  /*aab0*/  VIADD R5, R28, 0xffffff70 ;  /* 0xffffff701c057836 */ /* 0x000fc80000000000 */
[----:B------:R-:W2:Y:S01]  /*aac0*/  MUFU.TANH R158, R154 ;  /* 0x0000009a009e7308 */ /* 0x000ea20000002400 */
[----:B---3--:R-:W-:Y:S02]  /*aad0*/  FSEL R160, R160, -INF , !P4 ;  /* 0xff800000a0a07808 */ /* 0x008fe40006000000 */
[----:B------:R-:W-:-:S05]  /*aae0*/  ISETP.GE.AND P4, PT, R4, R191, PT ;  /* 0x000000bf0400720c */ /* 0x000fca0003f86270 */
[----:B------:R-:W3:Y:S01]  /*aaf0*/  MUFU.TANH R156, R155 ;  /* 0x0000009b009c7308 */ /* 0x000ee20000002400 */
[----:B-1----:R-:W-:Y:S02]  /*ab00*/  FSEL R166, R166, -INF , !P1 ;  /* 0xff800000a6a67808 */ /* 0x002fe40004800000 */
[----:B------:R-:W-:Y:S01]  /*ab10*/  ISETP.GE.AND P1, PT, R4, R190, PT ;  /* 0x000000be0400720c */ /* 0x000fe20003f26270 */
[----:B------:R-:W-:-:S04]  /*ab20*/  VIADD R4, R28, 0xffffff71 ;  /* 0xffffff711c047836 */ /* 0x000fc80000000000 */
[----:B------:R-:W1:Y:S01]  /*ab30*/  MUFU.TANH R143, R143 ;  /* 0x0000008f008f7308 */ /* 0x000e620000002400 */
[----:B--2---:R-:W-:Y:S02]  /*ab40*/  FSEL R158, R158, -INF , !P5 ;  /* 0xff8000009e9e7808 */ /* 0x004fe40006800000 */
[----:B------:R-:W-:-:S05]  /*ab50*/  ISETP.GE.AND P5, PT, R5, R191, PT ;  /* 0x000000bf0500720c */ /* 0x000fca0003fa6270 */
[----:B------:R-:W2:Y:S01]  /*ab60*/  MUFU.TANH R142, R142 ;  /* 0x0000008e008e7308 */ /* 0x000ea20000002400 */
[----:B---3--:R-:W-:Y:S02]  /*ab70*/  FSEL R156, R156, -INF , !P1 ;  /* 0xff8000009c9c7808 */ /* 0x008fe40004800000 */
[----:B------:R-:W-:-:S05]  /*ab80*/  ISETP.GE.AND P1, PT, R4, R191, PT ;  /* 0x000000bf0400720c */ /* 0x000fca0003f26270 */
[----:B------:R-:W3:Y:S01]  /*ab90*/  MUFU.TANH R140, R21 ;  /* 0x00000015008c7308 */ /* 0x000ee20000002400 */
[----:B-1----:R-:W-:Y:S02]  /*aba0*/  FSEL R143, R143, -INF , !P5 ;  /* 0xff8000008f8f7808 */ /* 0x002fe40006800000 */
[----:B------:R-:W-:Y:S01]  /*abb0*/  ISETP.GE.AND P5, PT, R4, R190, PT ;  /* 0x000000be0400720c */ /* 0x000fe20003fa6270 */
[C---:B------:R-:W-:Y:S02]  /*abc0*/  VIADD R4, R28.reuse, 0xffffff78 ;  /* 0xffffff781c047836 */ /* 0x040fe40000000000 */
[----:B------:R-:W-:Y:S02]  /*abd0*/  VIADD R28, R28, 0xffffff79 ;  /* 0xffffff791c1c7836 */ /* 0x000fe40000000000 */
[----:B------:R-:W1:Y:S01]  /*abe0*/  MUFU.TANH R164, R153 ;  /* 0x0000009900a47308 */ /* 0x000e620000002400 */
[----:B--2---:R-:W-:Y:S01]  /*abf0*/  FSEL R142, R142, -INF , !P1 ;  /* 0xff8000008e8e7808 */ /* 0x004fe20004800000 */
[----:B------:R-:W-:Y:S01]  /*ac00*/  BAR.SYNC.DEFER_BLOCKING 0x0 ;  /* 0x0000000000007b1d */ /* 0x000fe20000010000 */
[----:B------:R-:W-:-:S05]  /*ac10*/  ISETP.GE.AND P1, PT, R28, R191, PT ;  /* 0x000000bf1c00720c */ /* 0x000fca0003f26270 */
[----:B------:R-:W2:Y:S01]  /*ac20*/  MUFU.TANH R139, R139 ;  /* 0x0000008b008b7308 */ /* 0x000ea20000002400 */
[----:B---3--:R-:W-:Y:S02]  /*ac30*/  FSEL R140, R140, -INF , !P1 ;  /* 0xff8000008c8c7808 */ /* 0x008fe40004800000 */
[----:B------:R-:W-:-:S05]  /*ac40*/  ISETP.GE.U32.AND P1, PT, R2, 0x3, PT ;  /* 0x000000030200780c */ /* 0x000fca0003f26070 */
[----:B------:R-:W3:Y:S01]  /*ac50*/  MUFU.TANH R138, R138 ;  /* 0x0000008a008a7308 */ /* 0x000ee20000002400 */
[----:B-1----:R-:W-:Y:S02]  /*ac60*/  FSEL R164, R164, -INF , !P4 ;  /* 0xff800000a4a47808 */ /* 0x002fe40006000000 */
[----:B------:R-:W-:-:S05]  /*ac70*/  ISETP.GE.AND P4, PT, R5, R190, PT ;  /* 0x000000be0500720c */ /* 0x000fca0003f86270 */
        /* <DEDUP_REMOVED lines=8> */
[----:B------:R-:W-:Y:S02]  /*ad00*/  ISETP.GE.AND P4, PT, R28, R190, PT ;  /* 0x000000be1c00720c */ /* 0x000fe40003f86270 */
[----:B--2---:R-:W-:Y:S02]  /*ad10*/  FSEL R137, R137, -INF , !P5 ;  /* 0xff80000089897808 */ /* 0x004fe40006800000 */
[----:B---3--:R-:W-:Y:S01]  /*ad20*/  FSEL R136, R136, -INF , !P4 ;  /* 0xff80000088887808 */ /* 0x008fe20006000000 */
        /* <DEDUP_REMOVED lines=64> */
.L_x_662:
[----:B------:R-:W-:Y:S01]  /*b130*/  UMOV UR4, URZ ;  /* 0x000000ff00047c82 */ /* 0x000fe20008000000 */
[----:B------:R-:W-:Y:S01]  /*b140*/  IMAD.SHL.U32 R4, R134, 0x80, RZ ;  /* 0x0000008086047824 */ /* 0x000fe200078e00ff */
[----:B------:R-:W-:-:S05]  /*b150*/  IADD3 R5, P1, PT, RZ, -UR4, RZ ;  /* 0x80000004ff057c10 */ /* 0x000fca000ff3e0ff */
[----:B------:R-:W-:-:S05]  /*b160*/  IMAD.X R4, RZ, RZ, ~R4, P1 ;  /* 0x000000ffff047224 */ /* 0x000fca00008e0e04 */
[----:B------:R-:W-:-:S04]  /*b170*/  SHF.R.S64 R5, R5, 0x1f, R4 ;  /* 0x0000001f05057819 */ /* 0x000fc80000001004 */
[----:B------:R-:W-:-:S04]  /*b180*/  IADD3 R216, P1, PT, R5, R216, RZ ;  /* 0x000000d805d87210 */ /* 0x000fc80007f3e0ff */
[----:B------:R-:W-:-:S09]  /*b190*/  LEA.HI.X.SX32 R215, R4, R215, 0x1, P1 ;  /* 0x000000d704d77211 */ /* 0x000fd200008f0eff */
.L_x_663:
        /* <DEDUP_REMOVED lines=107> */
.L_x_661:
        /* <DEDUP_REMOVED lines=41> */
[----:B------:R-:W-:-:S05]  /*bae0*/  @P0 IADD3 R157, PT, PT, R16, -0x40, RZ ;  /* 0xffffffc0109d0810 */ /* 0x000fca0007ffe0ff */
[----:B------:R-:W-:Y:S01]  /*baf0*/  LDSM.16.MT88.4 R60, [R157+0x4000] ;  /* 0x004000009d3c783b */ /* 0x000fe20000004200 */
        /* <DEDUP_REMOVED lines=9> */
[----:B------:R-:W-:Y:S01]  /*bb90*/  FMUL.FTZ R149, R152, UR4 ;  /* 0x0000000498957c20 */ /* 0x000fe20008410000 */
[----:B------:R-:W-:Y:S02]  /*bba0*/  FSEL R6, R151, RZ, P1 ;  /* 0x000000ff97067208 */ /* 0x000fe40000800000 */
[----:B------:R-:W-:Y:S02]  /*bbb0*/  FSEL R145, R145, RZ, P1 ;  /* 0x000000ff91917208 */ /* 0x000fe40000800000 */
[----:B------:R-:W-:Y:S01]  /*bbc0*/  FSEL R149, R149, RZ, P2 ;  /* 0x000000ff95957208 */ /* 0x000fe20001000000 */
[----:B------:R-:W-:Y:S01]  /*bbd0*/  FADD.FTZ R6, R3, -R6 ;  /* 0x8000000603067221 */ /* 0x000fe20000010000 */
[----:B------:R-:W-:Y:S01]  /*bbe0*/  IADD3 R3, PT, PT, R0, R153, RZ ;  /* 0x0000009900037210 */ /* 0x000fe20007ffe0ff */
[----:B------:R-:W-:Y:S01]  /*bbf0*/  FFMA.FTZ R135, R36, UR4, -R145 ;  /* 0x0000000424877c23 */ /* 0x000fe20008010891 */
[----:B------:R-:W-:Y:S01]  /*bc00*/  IADD3 R0, PT, PT, R0, R157, RZ ;  /* 0x0000009d00007210 */ /* 0x000fe20007ffe0ff */
[--C-:B------:R-:W-:Y:S01]  /*bc10*/  FFMA.FTZ R146, R38, UR4, -R149.reuse ;  /* 0x0000000426927c23 */ /* 0x100fe20008010895 */
[----:B------:R-:W-:Y:S01]  /*bc20*/  FFMA.FTZ R147, R44, UR4, -R149 ;  /* 0x000000042c937c23 */ /* 0x000fe20008010895 */
[----:B------:R-:W-:Y:S01]  /*bc30*/  FFMA.FTZ R134, R46, UR4, -R145 ;  /* 0x000000042e867c23 */ /* 0x000fe20008010891 */
[----:B------:R-:W-:Y:S01]  /*bc40*/  FSEL R5, R152, RZ, P2 ;  /* 0x000000ff98057208 */ /* 0x000fe20001000000 */
[----:B------:R-:W1:Y:S01]  /*bc50*/  LDSM.16.MT88.4 R36, [R0] ;  /* 0x000000000024783b */ /* 0x000e620000004200 */
[--C-:B------:R-:W-:Y:S01]  /*bc60*/  FFMA.FTZ R150, R30, UR4, -R149.reuse ;  /* 0x000000041e967c23 */ /* 0x100fe20008010895 */
[----:B------:R-:W-:Y:S01]  /*bc70*/  FFMA.FTZ R148, R34, UR4, -R149 ;  /* 0x0000000422947c23 */ /* 0x000fe20008010895 */
[----:B------:R-:W-:Y:S01]  /*bc80*/  FFMA.FTZ R144, R24, UR4, -R145 ;  /* 0x0000000418907c23 */ /* 0x000fe20008010891 */
[----:B------:R-:W2:Y:S01]  /*bc90*/  LDSM.16.MT88.4 R44, [R153+0x10000] ;  /* 0x01000000992c783b */ /* 0x000ea20000004200 */
[----:B------:R-:W-:Y:S01]  /*bca0*/  FADD.FTZ R4, R132, -R5 ;  /* 0x8000000584047221 */ /* 0x000fe20000010000 */
[----:B------:R-:W-:Y:S01]  /*bcb0*/  FFMA.FTZ R155, R26, UR4, -R145 ;  /* 0x000000041a9b7c23 */ /* 0x000fe20008010891 */
[----:B------:R-:W-:Y:S01]  /*bcc0*/  FMUL.FTZ R132, R6, UR4 ;  /* 0x0000000406847c20 */ /* 0x000fe20008410000 */
[----:B------:R-:W3:Y:S01]  /*bcd0*/  LDSM.16.MT88.4 R52, [R3+0x10000] ;  /* 0x010000000334783b */ /* 0x000ee20000004200 */
[----:B------:R-:W-:Y:S01]  /*bce0*/  FMUL.FTZ R154, R4, UR4 ;  /* 0x00000004049a7c20 */ /* 0x000fe20008410000 */
[----:B------:R-:W-:Y:S01]  /*bcf0*/  MUFU.EX2 R150, R150 ;  /* 0x0000009600967308 */ /* 0x000fe20000000800 */
[--C-:B------:R-:W-:Y:S01]  /*bd00*/  FFMA.FTZ R159, R240, UR4, -R149.reuse ;  /* 0x00000004f09f7c23 */ /* 0x100fe20008010895 */
[----:B------:R-:W4:Y:S01]  /*bd10*/  LDSM.16.MT88.4 R20, [R3+0xc000] ;  /* 0x00c000000314783b */ /* 0x000f220000004200 */
[--C-:B------:R-:W-:Y:S01]  /*bd20*/  FFMA.FTZ R172, R172, UR4, -R149.reuse ;  /* 0x00000004acac7c23 */ /* 0x100fe20008010895 */
[----:B------:R-:W-:Y:S01]  /*bd30*/  FFMA.FTZ R174, R174, UR4, -R149 ;  /* 0x00000004aeae7c23 */ /* 0x000fe20008010895 */
[--C-:B------:R-:W-:Y:S01]  /*bd40*/  FFMA.FTZ R163, R236, UR4, -R145.reuse ;  /* 0x00000004eca37c23 */ /* 0x100fe20008010891 */
[----:B------:R-:W5:Y:S01]  /*bd50*/  LDSM.16.MT88.4 R28, [R157] ;  /* 0x000000009d1c783b */ /* 0x000f620000004200 */
[----:B------:R-:W-:Y:S01]  /*bd60*/  FFMA.FTZ R176, R176, UR4, -R145 ;  /* 0x00000004b0b07c23 */ /* 0x000fe20008010891 */
[----:B------:R-:W1:Y:S01]  /*bd70*/  MUFU.EX2 R148, R148 ;  /* 0x0000009400947308 */ /* 0x000e620000000800 */
[--C-:B------:R-:W-:Y:S01]  /*bd80*/  FFMA.FTZ R190, R230, UR4, -R149.reuse ;  /* 0x00000004e6be7c23 */ /* 0x100fe20008010895 */
[----:B------:R-:W-:Y:S01]  /*bd90*/  FFMA.FTZ R226, R226, UR4, -R149 ;  /* 0x00000004e2e27c23 */ /* 0x000fe20008010895 */
[--C-:B------:R-:W-:Y:S01]  /*bda0*/  FFMA.FTZ R171, R206, UR4, -R145.reuse ;  /* 0x00000004ceab7c23 */ /* 0x100fe20008010891 */
[--C-:B------:R-:W-:Y:S01]  /*bdb0*/  FFMA.FTZ R204, R204, UR4, -R145.reuse ;  /* 0x00000004cccc7c23 */ /* 0x100fe20008010891 */
[--C-:B------:R-:W-:Y:S01]  /*bdc0*/  FFMA.FTZ R173, R202, UR4, -R145.reuse ;  /* 0x00000004caad7c23 */ /* 0x100fe20008010891 */
[----:B------:R-:W-:Y:S01]  /*bdd0*/  FFMA.FTZ R200, R200, UR4, -R145 ;  /* 0x00000004c8c87c23 */ /* 0x000fe20008010891 */
[--C-:B------:R-:W-:Y:S01]  /*bde0*/  FFMA.FTZ R175, R198, UR4, -R149.reuse ;  /* 0x00000004c6af7c23 */ /* 0x100fe20008010895 */
[----:B------:R-:W-:Y:S01]  /*bdf0*/  MUFU.EX2 R147, R147 ;  /* 0x0000009300937308 */ /* 0x000fe20000000800 */
[--C-:B------:R-:W-:Y:S01]  /*be00*/  FFMA.FTZ R196, R196, UR4, -R149.reuse ;  /* 0x00000004c4c47c23 */ /* 0x100fe20008010895 */
[--C-:B------:R-:W-:Y:S01]  /*be10*/  FFMA.FTZ R194, R194, UR4, -R149.reuse ;  /* 0x00000004c2c27c23 */ /* 0x100fe20008010895 */
[----:B------:R-:W-:Y:S01]  /*be20*/  FFMA.FTZ R177, R192, UR4, -R149 ;  /* 0x00000004c0b17c23 */ /* 0x000fe20008010895 */
[--C-:B------:R-:W-:Y:S01]  /*be30*/  FFMA.FTZ R179, R186, UR4, -R145.reuse ;  /* 0x00000004bab37c23 */ /* 0x100fe20008010891 */
[--C-:B------:R-:W-:Y:S01]  /*be40*/  FFMA.FTZ R184, R184, UR4, -R145.reuse ;  /* 0x00000004b8b87c23 */ /* 0x100fe20008010891 */
[--C-:B------:R-:W-:Y:S01]  /*be50*/  FFMA.FTZ R181, R182, UR4, -R145.reuse ;  /* 0x00000004b6b57c23 */ /* 0x100fe20008010891 */
[----:B------:R-:W-:Y:S01]  /*be60*/  FFMA.FTZ R180, R180, UR4, -R145 ;  /* 0x00000004b4b47c23 */ /* 0x000fe20008010891 */
[----:B------:R-:W2:Y:S01]  /*be70*/  MUFU.EX2 R146, R146 ;  /* 0x0000009200927308 */ /* 0x000ea20000000800 */
[----:B-1----:R-:W-:Y:S01]  /*be80*/  F2FP.BF16.F32.PACK_AB R4, R148, R150 ;  /* 0x000000969404723e */ /* 0x002fe200000010ff */
        /* <DEDUP_REMOVED lines=15> */
[----:B--2---:R-:W-:Y:S01]  /*bf80*/  F2FP.BF16.F32.PACK_AB R6, R146, R147 ;  /* 0x000000939206723e */ /* 0x004fe200000010ff */
[--C-:B------:R-:W-:Y:S01]  /*bf90*/  FFMA.FTZ R138, R138, UR4, -R145.reuse ;  /* 0x000000048a8a7c23 */ /* 0x100fe20008010891 */
[--C-:B------:R-:W-:Y:S01]  /*bfa0*/  FFMA.FTZ R137, R137, UR4, -R145.reuse ;  /* 0x0000000489897c23 */ /* 0x100fe20008010891 */
[----:B------:R-:W-:-:S04]  /*bfb0*/  FFMA.FTZ R136, R136, UR4, -R145 ;  /* 0x0000000488887c23 */ /* 0x000fc80008010891 */
[----:B------:R-:W-:Y:S08]  /*bfc0*/  MUFU.EX2 R134, R134 ;  /* 0x0000008600867308 */ /* 0x000ff00000000800 */
[----:B------:R-:W2:Y:S01]  /*bfd0*/  MUFU.EX2 R155, R155 ;  /* 0x0000009b009b7308 */ /* 0x000ea20000000800 */
[----:B-1----:R-:W-:-:S07]  /*bfe0*/  F2FP.BF16.F32.PACK_AB R5, R135, R144 ;  /* 0x000000908705723e */ /* 0x002fce00000010ff */
[----:B------:R-:W1:Y:S08]  /*bff0*/  MUFU.EX2 R154, R154 ;  /* 0x0000009a009a7308 */ /* 0x000e700000000800 */
[----:B------:R-:W3:Y:S01]  /*c000*/  MUFU.EX2 R132, R132 ;  /* 0x0000008400847308 */ /* 0x000ee20000000800 */
[----:B--2---:R-:W-:-:S07]  /*c010*/  F2FP.BF16.F32.PACK_AB R7, R155, R134 ;  /* 0x000000869b07723e */ /* 0x004fce00000010ff */
[----:B------:R-:W-:Y:S01]  /*c020*/  MUFU.EX2 R159, R159 ;  /* 0x0000009f009f7308 */ /* 0x000fe20000000800 */
[-C--:B-1----:R-:W-:Y:S01]  /*c030*/  FMUL.FTZ R32, R104, R154.reuse ;  /* 0x0000009a68207220 */ /* 0x082fe20000410000 */
[-C--:B------:R-:W-:Y:S01]  /*c040*/  FMUL.FTZ R33, R105, R154.reuse ;  /* 0x0000009a69217220 */ /* 0x080fe20000410000 */
[-C--:B------:R-:W-:Y:S01]  /*c050*/  FMUL.FTZ R100, R100, R154.reuse ;  /* 0x0000009a64647220 */ /* 0x080fe20000410000 */
[-C--:B------:R-:W-:Y:S01]  /*c060*/  FMUL.FTZ R101, R101, R154.reuse ;  /* 0x0000009a65657220 */ /* 0x080fe20000410000 */
[-C--:B------:R-:W-:Y:S01]  /*c070*/  FMUL.FTZ R40, R96, R154.reuse ;  /* 0x0000009a60287220 */ /* 0x080fe20000410000 */
[-C--:B------:R-:W-:Y:S01]  /*c080*/  FMUL.FTZ R41, R97, R154.reuse ;  /* 0x0000009a61297220 */ /* 0x080fe20000410000 */
[-C--:B------:R-:W-:Y:S01]  /*c090*/  FMUL.FTZ R92, R92, R154.reuse ;  /* 0x0000009a5c5c7220 */ /* 0x080fe20000410000 */
[----:B------:R-:W-:Y:S01]  /*c0a0*/  FMUL.FTZ R93, R93, R154 ;  /* 0x0000009a5d5d7220 */ /* 0x000fe20000410000 */
        /* <DEDUP_REMOVED lines=9> */
[----:B------:R-:W-:Y:S01]  /*c140*/  FMUL.FTZ R49, R89, R154 ;  /* 0x0000009a59317220 */ /* 0x000fe20000410000 */
[----:B------:R-:W-:Y:S01]  /*c150*/  FMUL.FTZ R51, R91, R132 ;  /* 0x000000845b337220 */ /* 0x000fe20000410000 */
[-C--:B------:R-:W-:Y:S01]  /*c160*/  FMUL.FTZ R84, R84, R154.reuse ;  /* 0x0000009a54547220 */ /* 0x080fe20000410000 */
[----:B------:R-:W-:Y:S01]  /*c170*/  FMUL.FTZ R85, R85, R154 ;  /* 0x0000009a55557220 */ /* 0x000fe20000410000 */
[-C--:B------:R-:W-:Y:S01]  /*c180*/  FMUL.FTZ R86, R86, R132.reuse ;  /* 0x0000008456567220 */ /* 0x080fe20000410000 */
[----:B------:R-:W-:Y:S01]  /*c190*/  FMUL.FTZ R87, R87, R132 ;  /* 0x0000008457577220 */ /* 0x000fe20000410000 */
[----:B------:R-:W-:Y:S01]  /*c1a0*/  FFMA.FTZ R107, R66, UR4, -R145 ;  /* 0x00000004426b7c23 */ /* 0x000fe20008010891 */
[C---:B------:R-:W-:Y:S01]  /*c1b0*/  HMMA.16816.F32.BF16 R36, R4.reuse, R38, R100 ;  /* 0x000000260424723c */ /* 0x040fe20000041864 */
[--C-:B------:R-:W-:Y:S01]  /*c1c0*/  FFMA.FTZ R101, R50, UR4, -R149.reuse ;  /* 0x0000000432657c23 */ /* 0x100fe20008010895 */
[--C-:B------:R-:W-:Y:S01]  /*c1d0*/  FFMA.FTZ R100, R48, UR4, -R149.reuse ;  /* 0x0000000430647c23 */ /* 0x100fe20008010895 */
[----:B------:R-:W-:Y:S01]  /*c1e0*/  FMUL.FTZ R48, R88, R154 ;  /* 0x0000009a58307220 */ /* 0x000fe20000410000 */
[----:B------:R-:W-:Y:S01]  /*c1f0*/  FMUL.FTZ R50, R90, R132 ;  /* 0x000000845a327220 */ /* 0x000fe20000410000 */
[--C-:B------:R-:W-:Y:S01]  /*c200*/  FFMA.FTZ R103, R169, UR4, -R149.reuse ;  /* 0x00000004a9677c23 */ /* 0x100fe20008010895 */
[----:B------:R-:W-:Y:S01]  /*c210*/  FFMA.FTZ R102, R67, UR4, -R149 ;  /* 0x0000000443667c23 */ /* 0x000fe20008010895 */
[--C-:B------:R-:W-:Y:S01]  /*c220*/  FFMA.FTZ R106, R65, UR4, -R145.reuse ;  /* 0x00000004416a7c23 */ /* 0x100fe20008010891 */
[C---:B------:R-:W-:Y:S01]  /*c230*/  HMMA.16816.F32.BF16 R40, R4.reuse, R44, R40 ;  /* 0x0000002c0428723c */ /* 0x040fe20000041828 */
[--C-:B------:R-:W-:Y:S01]  /*c240*/  FFMA.FTZ R105, R64, UR4, -R145.reuse ;  /* 0x0000000440697c23 */ /* 0x100fe20008010891 */
[--C-:B------:R-:W-:Y:S01]  /*c250*/  FFMA.FTZ R104, R167, UR4, -R145.reuse ;  /* 0x00000004a7687c23 */ /* 0x100fe20008010891 */
        /* <DEDUP_REMOVED lines=10> */
[----:B------:R-:W-:Y:S01]  /*c300*/  MUFU.EX2 R101, R101 ;  /* 0x0000006500657308 */ /* 0x000fe20000000800 */
[-C--:B------:R-:W-:Y:S01]  /*c310*/  FMUL.FTZ R8, R128, R154.reuse ;  /* 0x0000009a80087220 */ /* 0x080fe20000410000 */
[----:B------:R-:W-:Y:S01]  /*c320*/  FMUL.FTZ R9, R129, R154 ;  /* 0x0000009a81097220 */ /* 0x000fe20000410000 */
[C---:B------:R-:W-:Y:S01]  /*c330*/  HMMA.16816.F32.BF16 R48, R4.reuse, R52, R48 ;  /* 0x000000340430723c */ /* 0x040fe20000041830 */
[-C--:B------:R-:W-:Y:S01]  /*c340*/  FMUL.FTZ R10, R130, R132.reuse ;  /* 0x00000084820a7220 */ /* 0x080fe20000410000 */
[----:B------:R-:W-:Y:S01]  /*c350*/  FMUL.FTZ R11, R131, R132 ;  /* 0x00000084830b7220 */ /* 0x000fe20000410000 */
[-C--:B------:R-:W-:Y:S01]  /*c360*/  FMUL.FTZ R24, R112, R154.reuse ;  /* 0x0000009a70187220 */ /* 0x080fe20000410000 */
[----:B------:R-:W-:Y:S01]  /*c370*/  FMUL.FTZ R25, R113, R154 ;  /* 0x0000009a71197220 */ /* 0x000fe20000410000 */
[----:B------:R-:W2:Y:S01]  /*c380*/  MUFU.EX2 R100, R100 ;  /* 0x0000006400647308 */ /* 0x000ea20000000800 */
[-C--:B------:R-:W-:Y:S01]  /*c390*/  FMUL.FTZ R26, R114, R132.reuse ;  /* 0x00000084721a7220 */ /* 0x080fe20000410000 */
[----:B------:R-:W-:Y:S01]  /*c3a0*/  FMUL.FTZ R27, R115, R132 ;  /* 0x00000084731b7220 */ /* 0x000fe20000410000 */
[C---:B------:R-:W-:Y:S01]  /*c3b0*/  HMMA.16816.F32.BF16 R52, R4.reuse, R54, R84 ;  /* 0x000000360434723c */ /* 0x040fe20000041854 */
[----:B------:R-:W3:Y:S01]  /*c3c0*/  LDSM.16.MT88.4 R84, [R3+0xc800] ;  /* 0x00c800000354783b */ /* 0x000ee20000004200 */
[-C--:B------:R-:W-:Y:S01]  /*c3d0*/  FMUL.FTZ R56, R80, R154.reuse ;  /* 0x0000009a50387220 */ /* 0x080fe20000410000 */
[----:B------:R-:W-:Y:S01]  /*c3e0*/  FMUL.FTZ R57, R81, R154 ;  /* 0x0000009a51397220 */ /* 0x000fe20000410000 */
[-C--:B------:R-:W-:Y:S01]  /*c3f0*/  FMUL.FTZ R58, R82, R132.reuse ;  /* 0x00000084523a7220 */ /* 0x080fe20000410000 */
[----:B------:R-:W-:Y:S01]  /*c400*/  MUFU.EX2 R103, R103 ;  /* 0x0000006700677308 */ /* 0x000fe20000000800 */
[----:B------:R-:W-:Y:S01]  /*c410*/  FMUL.FTZ R59, R83, R132 ;  /* 0x00000084533b7220 */ /* 0x000fe20000410000 */
[-C--:B------:R-:W-:Y:S01]  /*c420*/  FMUL.FTZ R124, R124, R154.reuse ;  /* 0x0000009a7c7c7220 */ /* 0x080fe20000410000 */
[C---:B----4-:R-:W-:Y:S01]  /*c430*/  HMMA.16816.F32.BF16 R16, R4.reuse, R20, R16 ;  /* 0x000000140410723c */ /* 0x050fe20000041810 */
[----:B------:R-:W-:Y:S01]  /*c440*/  FMUL.FTZ R125, R125, R154 ;  /* 0x0000009a7d7d7220 */ /* 0x000fe20000410000 */
[-C--:B------:R-:W-:Y:S01]  /*c450*/  FMUL.FTZ R126, R126, R132.reuse ;  /* 0x000000847e7e7220 */ /* 0x080fe20000410000 */
[----:B------:R-:W-:Y:S01]  /*c460*/  FMUL.FTZ R127, R127, R132 ;  /* 0x000000847f7f7220 */ /* 0x000fe20000410000 */
[-C--:B------:R-:W-:Y:S01]  /*c470*/  FMUL.FTZ R108, R108, R154.reuse ;  /* 0x0000009a6c6c7220 */ /* 0x080fe20000410000 */
[----:B------:R-:W-:Y:S01]  /*c480*/  MUFU.EX2 R102, R102 ;  /* 0x0000006600667308 */ /* 0x000fe20000000800 */
[----:B------:R-:W-:Y:S01]  /*c490*/  FMUL.FTZ R109, R109, R154 ;  /* 0x0000009a6d6d7220 */ /* 0x000fe20000410000 */
[-C--:B------:R-:W-:Y:S01]  /*c4a0*/  FMUL.FTZ R110, R110, R132.reuse ;  /* 0x000000846e6e7220 */ /* 0x080fe20000410000 */
[C---:B------:R-:W-:Y:S01]  /*c4b0*/  HMMA.16816.F32.BF16 R20, R4.reuse, R22, R116 ;  /* 0x000000160414723c */ /* 0x040fe20000041874 */
[----:B------:R-:W-:Y:S01]  /*c4c0*/  FMUL.FTZ R111, R111, R132 ;  /* 0x000000846f6f7220 */ /* 0x000fe20000410000 */
[-C--:B------:R-:W-:Y:S01]  /*c4d0*/  FMUL.FTZ R76, R76, R154.reuse ;  /* 0x0000009a4c4c7220 */ /* 0x080fe20000410000 */
[----:B------:R-:W-:Y:S01]  /*c4e0*/  FMUL.FTZ R77, R77, R154 ;  /* 0x0000009a4d4d7220 */ /* 0x000fe20000410000 */
[-C--:B------:R-:W-:Y:S01]  /*c4f0*/  FMUL.FTZ R78, R78, R132.reuse ;  /* 0x000000844e4e7220 */ /* 0x080fe20000410000 */
[----:B------:R-:W-:Y:S01]  /*c500*/  MUFU.EX2 R107, R107 ;  /* 0x0000006b006b7308 */ /* 0x000fe20000000800 */
[----:B------:R-:W-:Y:S01]  /*c510*/  FMUL.FTZ R79, R79, R132 ;  /* 0x000000844f4f7220 */ /* 0x000fe20000410000 */
[-C--:B------:R-:W-:Y:S01]  /*c520*/  FMUL.FTZ R64, R72, R154.reuse ;  /* 0x0000009a48407220 */ /* 0x080fe20000410000 */
[----:B------:R-:W-:Y:S01]  /*c530*/  FMUL.FTZ R65, R73, R154 ;  /* 0x0000009a49417220 */ /* 0x000fe20000410000 */
[-C--:B------:R-:W-:Y:S01]  /*c540*/  FMUL.FTZ R66, R74, R132.reuse ;  /* 0x000000844a427220 */ /* 0x080fe20000410000 */
[----:B------:R-:W-:Y:S01]  /*c550*/  FMUL.FTZ R67, R75, R132 ;  /* 0x000000844b437220 */ /* 0x000fe20000410000 */
[-C--:B------:R-:W-:Y:S01]  /*c560*/  FMUL.FTZ R68, R68, R154.reuse ;  /* 0x0000009a44447220 */ /* 0x080fe20000410000 */
[----:B------:R-:W-:Y:S01]  /*c570*/  FMUL.FTZ R69, R69, R154 ;  /* 0x0000009a45457220 */ /* 0x000fe20000410000 */
[----:B------:R-:W4:Y:S01]  /*c580*/  MUFU.EX2 R106, R106 ;  /* 0x0000006a006a7308 */ /* 0x000f220000000800 */
[-C--:B------:R-:W-:Y:S01]  /*c590*/  FMUL.FTZ R70, R70, R132.reuse ;  /* 0x0000008446467220 */ /* 0x080fe20000410000 */
[----:B------:R-:W-:Y:S01]  /*c5a0*/  FMUL.FTZ R71, R71, R132 ;  /* 0x0000008447477220 */ /* 0x000fe20000410000 */
[C---:B------:R-:W-:Y:S01]  /*c5b0*/  HMMA.16816.F32.BF16 R8, R4.reuse, R12, R8 ;  /* 0x0000000c0408723c */ /* 0x040fe20000041808 */
[----:B------:R-:W3:Y:S01]  /*c5c0*/  LDSM.16.MT88.4 R88, [R153+0xc800] ;  /* 0x00c800009958783b */ /* 0x000ee20000004200 */
[--C-:B------:R-:W-:Y:S01]  /*c5d0*/  FFMA.FTZ R113, R248, UR4, -R145.reuse ;  /* 0x00000004f8717c23 */ /* 0x100fe20008010891 */
[--C-:B------:R-:W-:Y:S01]  /*c5e0*/  FFMA.FTZ R112, R246, UR4, -R145.reuse ;  /* 0x00000004f6707c23 */ /* 0x100fe20008010891 */
[--C-:B------:R-:W-:Y:S01]  /*c5f0*/  FFMA.FTZ R115, R244, UR4, -R145.reuse ;  /* 0x00000004f4737c23 */ /* 0x100fe20008010891 */
[----:B------:R-:W-:Y:S01]  /*c600*/  MUFU.EX2 R105, R105 ;  /* 0x0000006900697308 */ /* 0x000fe20000000800 */
[----:B------:R-:W3:Y:S01]  /*c610*/  LDSM.16.MT88.4 R80, [R157+0x800] ;  /* 0x000800009d50783b */ /* 0x000ee20000004200 */
[----:B------:R-:W-:Y:S01]  /*c620*/  FFMA.FTZ R114, R242, UR4, -R145 ;  /* 0x00000004f2727c23 */ /* 0x000fe20008010891 */
[C---:B-----5:R-:W-:Y:S01]  /*c630*/  HMMA.16816.F32.BF16 R24, R4.reuse, R28, R24 ;  /* 0x0000001c0418723c */ /* 0x060fe20000041818 */
[--C-:B------:R-:W-:Y:S01]  /*c640*/  FFMA.FTZ R167, R232, UR4, -R149.reuse ;  /* 0x00000004e8a77c23 */ /* 0x100fe20008010895 */
[----:B------:R-:W-:Y:S01]  /*c650*/  LDSM.16.MT88.4 R72, [R0+0x4800] ;  /* 0x004800000048783b */ /* 0x000fe20000004200 */
[----:B------:R-:W-:Y:S01]  /*c660*/  FFMA.FTZ R169, R222, UR4, -R149 ;  /* 0x00000004dea97c23 */ /* 0x000fe20008010895 */
[----:B------:R-:W-:Y:S01]  /*c670*/  FFMA.FTZ R233, R233, R154, R150 ;  /* 0x0000009ae9e97223 */ /* 0x000fe20000010096 */
[----:B------:R-:W5:Y:S01]  /*c680*/  MUFU.EX2 R104, R104 ;  /* 0x0000006800687308 */ /* 0x000f620000000800 */
[----:B------:R-:W-:Y:S01]  /*c690*/  FFMA.FTZ R132, R231, R132, R144 ;  /* 0x00000084e7847223 */ /* 0x000fe20000010090 */
[----:B------:R-:W-:Y:S01]  /*c6a0*/  LDSM.16.MT88.4 R116, [R3+0xf800] ;  /* 0x00f800000374783b */ /* 0x000fe20000004200 */
[----:B------:R-:W-:Y:S01]  /*c6b0*/  HMMA.16816.F32.BF16 R56, R4, R60, R56 ;  /* 0x0000003c0438723c */ /* 0x000fe20000041838 */
[----:B------:R-:W-:Y:S01]  /*c6c0*/  FADD.FTZ R148, R148, R233 ;  /* 0x000000e994947221 */ /* 0x000fe20000010000 */
[----:B------:R-:W-:Y:S01]  /*c6d0*/  FADD.FTZ R135, R135, R132 ;  /* 0x0000008487877221 */ /* 0x000fe20000010000 */
[----:B------:R-:W-:-:S02]  /*c6e0*/  MOV R132, R152 ;  /* 0x0000009800847202 */ /* 0x000fc40000000f00 */
[----:B------:R-:W-:Y:S01]  /*c6f0*/  MUFU.EX2 R113, R113 ;  /* 0x0000007100717308 */ /* 0x000fe20000000800 */
[----:B------:R-:W-:Y:S01]  /*c700*/  FADD.FTZ R147, R147, R148 ;  /* 0x0000009493937221 */ /* 0x000fe20000010000 */
[----:B------:R-:W-:Y:S01]  /*c710*/  FADD.FTZ R134, R134, R135 ;  /* 0x0000008786867221 */ /* 0x000fe20000010000 */
[C---:B------:R-:W-:Y:S01]  /*c720*/  HMMA.16816.F32.BF16 R12, R4.reuse, R14, R124 ;  /* 0x0000000e040c723c */ /* 0x040fe2000004187c */
[----:B------:R-:W-:Y:S01]  /*c730*/  LDSM.16.MT88.4 R124, [R153+0xf800] ;  /* 0x00f80000997c783b */ /* 0x000fe20000004200 */
[----:B------:R-:W-:Y:S01]  /*c740*/  FADD.FTZ R146, R146, R147 ;  /* 0x0000009392927221 */ /* 0x000fe20000010000 */
[----:B------:R-:W-:Y:S02]  /*c750*/  FADD.FTZ R134, R155, R134 ;  /* 0x000000869b867221 */ /* 0x000fe40000010000 */
[----:B------:R-:W-:Y:S03]  /*c760*/  MUFU.EX2 R112, R112 ;  /* 0x0000007000707308 */ /* 0x000fe60000000800 */
[C---:B------:R-:W-:Y:S01]  /*c770*/  HMMA.16816.F32.BF16 R28, R4.reuse, R30, R108 ;  /* 0x0000001e041c723c */ /* 0x040fe2000004186c */
[--C-:B------:R-:W-:Y:S01]  /*c780*/  FFMA.FTZ R110, R165, UR4, -R149.reuse ;  /* 0x00000004a56e7c23 */ /* 0x100fe20008010895 */
[--C-:B------:R-:W-:Y:S01]  /*c790*/  FFMA.FTZ R109, R252, UR4, -R149.reuse ;  /* 0x00000004fc6d7c23 */ /* 0x100fe20008010895 */
[--C-:B------:R-:W-:Y:S01]  /*c7a0*/  FFMA.FTZ R111, R161, UR4, -R149.reuse ;  /* 0x00000004a16f7c23 */ /* 0x100fe20008010895 */
[----:B------:R-:W-:Y:S01]  /*c7b0*/  FFMA.FTZ R108, R250, UR4, -R149 ;  /* 0x00000004fa6c7c23 */ /* 0x000fe20008010895 */
[----:B------:R-:W-:Y:S01]  /*c7c0*/  MUFU.EX2 R115, R115 ;  /* 0x0000007300737308 */ /* 0x000fe20000000800 */
[----:B------:R-:W-:Y:S01]  /*c7d0*/  FFMA.FTZ R165, R178, UR4, -R145 ;  /* 0x00000004b2a57c23 */ /* 0x000fe20008010891 */
[----:B------:R-:W-:Y:S01]  /*c7e0*/  FFMA.FTZ R161, R238, UR4, -R149 ;  /* 0x00000004eea17c23 */ /* 0x000fe20008010895 */
[----:B------:R-:W-:Y:S01]  /*c7f0*/  HMMA.16816.F32.BF16 R60, R4, R62, R76 ;  /* 0x0000003e043c723c */ /* 0x000fe2000004184c */
[----:B------:R-:W3:Y:S01]  /*c800*/  LDSM.16.MT88.4 R76, [R0+0x800] ;  /* 0x00080000004c783b */ /* 0x000ee20000004200 */
[----:B------:R-:W-:-:S03]  /*c810*/  FFMA.FTZ R178, R234, UR4, -R145 ;  /* 0x00000004eab27c23 */ /* 0x000fc60008010891 */
[----:B------:R-:W-:Y:S03]  /*c820*/  MUFU.EX2 R110, R110 ;  /* 0x0000006e006e7308 */ /* 0x000fe60000000800 */
[C---:B-1----:R-:W-:Y:S05]  /*c830*/  HMMA.16816.F32.BF16 R64, R4.reuse, R92, R64 ;  /* 0x0000005c0440723c */ /* 0x042fea0000041840 */
[----:B------:R-:W1:Y:S03]  /*c840*/  MUFU.EX2 R109, R109 ;  /* 0x0000006d006d7308 */ /* 0x000e660000000800 */
[----:B------:R-:W-:Y:S01]  /*c850*/  HMMA.16816.F32.BF16 R4, R4, R94, R68 ;  /* 0x0000005e0404723c */ /* 0x000fe20000041844 */
[----:B--2---:R-:W-:Y:S01]  /*c860*/  F2FP.BF16.F32.PACK_AB R68, R100, R101 ;  /* 0x000000656444723e */ /* 0x004fe200000010ff */
[----:B------:R-:W-:Y:S01]  /*c870*/  LDSM.16.MT88.4 R92, [R3+0x10800] ;  /* 0x01080000035c783b */ /* 0x000fe20000004200 */
[----:B----4-:R-:W-:Y:S01]  /*c880*/  F2FP.BF16.F32.PACK_AB R69, R106, R107 ;  /* 0x0000006b6a45723e */ /* 0x010fe200000010ff */
[----:B------:R-:W-:Y:S01]  /*c890*/  FADD.FTZ R101, R101, R146 ;  /* 0x0000009265657221 */ /* 0x000fe20000010000 */
[----:B------:R-:W-:Y:S01]  /*c8a0*/  F2FP.BF16.F32.PACK_AB R70, R102, R103 ;  /* 0x000000676646723e */ /* 0x000fe200000010ff */
[----:B------:R-:W-:Y:S01]  /*c8b0*/  MUFU.EX2 R111, R111 ;  /* 0x0000006f006f7308 */ /* 0x000fe20000000800 */
[----:B-----5:R-:W-:Y:S01]  /*c8c0*/  F2FP.BF16.F32.PACK_AB R71, R104, R105 ;  /* 0x000000696847723e */ /* 0x020fe200000010ff */
[----:B------:R-:W-:Y:S01]  /*c8d0*/  FADD.FTZ R107, R107, R134 ;  /* 0x000000866b6b7221 */ /* 0x000fe20000010000 */
[----:B------:R-:W-:-:S03]  /*c8e0*/  FADD.FTZ R100, R100, R101 ;  /* 0x0000006564647221 */ /* 0x000fc60000010000 */
[----:B------:R-:W-:Y:S01]  /*c8f0*/  FADD.FTZ R106, R106, R107 ;  /* 0x0000006b6a6a7221 */ /* 0x000fe20000010000 */
[----:B------:R-:W-:Y:S01]  /*c900*/  FADD.FTZ R103, R103, R100 ;  /* 0x0000006467677221 */ /* 0x000fe20000010000 */
[----:B---3--:R-:W-:Y:S01]  /*c910*/  HMMA.16816.F32.BF16 R16, R68, R84, R16 ;  /* 0x000000544410723c */ /* 0x008fe20000041810 */
[----:B------:R-:W2:Y:S01]  /*c920*/  MUFU.EX2 R108, R108 ;  /* 0x0000006c006c7308 */ /* 0x000ea20000000800 */
[----:B------:R-:W-:Y:S01]  /*c930*/  FADD.FTZ R105, R105, R106 ;  /* 0x0000006a69697221 */ /* 0x000fe20000010000 */
[----:B------:R-:W-:-:S03]  /*c940*/  FADD.FTZ R103, R102, R103 ;  /* 0x0000006766677221 */ /* 0x000fc60000010000 */
[----:B------:R-:W-:Y:S02]  /*c950*/  FADD.FTZ R104, R104, R105 ;  /* 0x0000006968687221 */ /* 0x000fe40000010000 */
[C---:B------:R-:W-:Y:S01]  /*c960*/  HMMA.16816.F32.BF16 R20, R68.reuse, R86, R20 ;  /* 0x000000564414723c */ /* 0x040fe20000041814 */
[----:B------:R-:W3:Y:S01]  /*c970*/  LDSM.16.MT88.4 R84, [R153+0x10800] ;  /* 0x010800009954783b */ /* 0x000ee20000004200 */
[----:B------:R-:W4:Y:S06]  /*c980*/  MUFU.EX2 R114, R114 ;  /* 0x0000007200727308 */ /* 0x000f2c0000000800 */
[C---:B------:R-:W-:Y:S02]  /*c990*/  HMMA.16816.F32.BF16 R8, R68.reuse, R88, R8 ;  /* 0x000000584408723c */ /* 0x040fe40000041808 */
[----:B------:R-:W5:Y:S06]  /*c9a0*/  MUFU.EX2 R172, R172 ;  /* 0x000000ac00ac7308 */ /* 0x000f6c0000000800 */
[C---:B------:R-:W-:Y:S01]  /*c9b0*/  HMMA.16816.F32.BF16 R12, R68.reuse, R90, R12 ;  /* 0x0000005a440c723c */ /* 0x040fe2000004180c */
[----:B------:R-:W1:Y:S01]  /*c9c0*/  LDSM.16.MT88.4 R88, [R157+0x4800] ;  /* 0x004800009d58783b */ /* 0x000e620000004200 */
[----:B------:R-:W-:Y:S06]  /*c9d0*/  MUFU.EX2 R174, R174 ;  /* 0x000000ae00ae7308 */ /* 0x000fec0000000800 */
[C---:B------:R-:W-:Y:S02]  /*c9e0*/  HMMA.16816.F32.BF16 R24, R68.reuse, R80, R24 ;  /* 0x000000504418723c */ /* 0x040fe40000041818 */
[----:B------:R-:W-:Y:S06]  /*c9f0*/  MUFU.EX2 R161, R161 ;  /* 0x000000a100a17308 */ /* 0x000fec0000000800 */
[C---:B------:R-:W-:Y:S01]  /*ca00*/  HMMA.16816.F32.BF16 R28, R68.reuse, R82, R28 ;  /* 0x00000052441c723c */ /* 0x040fe2000004181c */
[----:B------:R-:W5:Y:S01]  /*ca10*/  LDSM.16.MT88.4 R80, [R153+0xd000] ;  /* 0x00d000009950783b */ /* 0x000f620000004200 */
[----:B------:R-:W-:Y:S06]  /*ca20*/  MUFU.EX2 R163, R163 ;  /* 0x000000a300a37308 */ /* 0x000fec0000000800 */
[C---:B------:R-:W-:Y:S02]  /*ca30*/  HMMA.16816.F32.BF16 R32, R68.reuse, R76, R32 ;  /* 0x0000004c4420723c */ /* 0x040fe40000041820 */
[----:B------:R-:W5:Y:S06]  /*ca40*/  MUFU.EX2 R176, R176 ;  /* 0x000000b000b07308 */ /* 0x000f6c0000000800 */
[C---:B------:R-:W-:Y:S01]  /*ca50*/  HMMA.16816.F32.BF16 R36, R68.reuse, R78, R36 ;  /* 0x0000004e4424723c */ /* 0x040fe20000041824 */
[----:B------:R-:W5:Y:S01]  /*ca60*/  LDSM.16.MT88.4 R76, [R3+0xd000] ;  /* 0x00d00000034c783b */ /* 0x000f620000004200 */
[----:B------:R-:W-:Y:S06]  /*ca70*/  MUFU.EX2 R165, R165 ;  /* 0x000000a500a57308 */ /* 0x000fec0000000800 */
[C---:B---3--:R-:W-:Y:S02]  /*ca80*/  HMMA.16816.F32.BF16 R40, R68.reuse, R84, R40 ;  /* 0x000000544428723c */ /* 0x048fe40000041828 */
[----:B------:R-:W3:Y:S06]  /*ca90*/  MUFU.EX2 R178, R178 ;  /* 0x000000b200b27308 */ /* 0x000eec0000000800 */
[C---:B------:R-:W-:Y:S01]  /*caa0*/  HMMA.16816.F32.BF16 R44, R68.reuse, R86, R44 ;  /* 0x00000056442c723c */ /* 0x040fe2000004182c */
[----:B------:R-:W3:Y:S01]  /*cab0*/  LDSM.16.MT88.4 R84, [R157+0x1000] ;  /* 0x001000009d54783b */ /* 0x000ee20000004200 */
[----:B------:R-:W-:Y:S06]  /*cac0*/  MUFU.EX2 R167, R167 ;  /* 0x000000a700a77308 */ /* 0x000fec0000000800 */
[C---:B------:R-:W-:Y:S02]  /*cad0*/  HMMA.16816.F32.BF16 R64, R68.reuse, R72, R64 ;  /* 0x000000484440723c */ /* 0x040fe40000041840 */
[----:B------:R-:W3:Y:S06]  /*cae0*/  MUFU.EX2 R190, R190 ;  /* 0x000000be00be7308 */ /* 0x000eec0000000800 */
        /* <DEDUP_REMOVED lines=8> */
[C---:B-1----:R-:W-:Y:S02]  /*cb70*/  HMMA.16816.F32.BF16 R56, R68.reuse, R88, R56 ;  /* 0x000000584438723c */ /* 0x042fe40000041838 */
[----:B------:R-:W1:Y:S06]  /*cb80*/  MUFU.EX2 R204, R204 ;  /* 0x000000cc00cc7308 */ /* 0x000e6c0000000800 */
[----:B------:R-:W-:Y:S01]  /*cb90*/  HMMA.16816.F32.BF16 R60, R68, R90, R60 ;  /* 0x0000005a443c723c */ /* 0x000fe2000004183c */
[----:B------:R-:W1:Y:S01]  /*cba0*/  LDSM.16.MT88.4 R88, [R0+0x1000] ;  /* 0x001000000058783b */ /* 0x000e620000004200 */
[----:B------:R-:W-:Y:S01]  /*cbb0*/  F2FP.BF16.F32.PACK_AB R68, R109, R110 ;  /* 0x0000006e6d44723e */ /* 0x000fe200000010ff */
[----:B------:R-:W-:Y:S01]  /*cbc0*/  MUFU.EX2 R173, R173 ;  /* 0x000000ad00ad7308 */ /* 0x000fe20000000800 */
[----:B------:R-:W-:Y:S01]  /*cbd0*/  F2FP.BF16.F32.PACK_AB R69, R112, R113 ;  /* 0x000000717045723e */ /* 0x000fe200000010ff */
[----:B------:R-:W-:Y:S01]  /*cbe0*/  FADD.FTZ R110, R110, R103 ;  /* 0x000000676e6e7221 */ /* 0x000fe20000010000 */
[----:B--2---:R-:W-:Y:S01]  /*cbf0*/  F2FP.BF16.F32.PACK_AB R70, R108, R111 ;  /* 0x0000006f6c46723e */ /* 0x004fe200000010ff */
[----:B------:R-:W-:Y:S01]  /*cc00*/  FADD.FTZ R113, R113, R104 ;  /* 0x0000006871717221 */ /* 0x000fe20000010000 */
[----:B----4-:R-:W-:Y:S01]  /*cc10*/  F2FP.BF16.F32.PACK_AB R71, R114, R115 ;  /* 0x000000737247723e */ /* 0x010fe200000010ff */
[----:B------:R-:W-:Y:S01]  /*cc20*/  FADD.FTZ R110, R109, R110 ;  /* 0x0000006e6d6e7221 */ /* 0x000fe20000010000 */
[----:B------:R-:W-:Y:S01]  /*cc30*/  LDSM.16.MT88.4 R100, [R0+0x3800] ;  /* 0x003800000064783b */ /* 0x000fe20000004200 */
[----:B------:R-:W2:Y:S01]  /*cc40*/  MUFU.EX2 R200, R200 ;  /* 0x000000c800c87308 */ /* 0x000ea20000000800 */
[----:B------:R-:W-:Y:S01]  /*cc50*/  FADD.FTZ R112, R112, R113 ;  /* 0x0000007170707221 */ /* 0x000fe20000010000 */
[----:B------:R-:W-:-:S02]  /*cc60*/  FADD.FTZ R111, R111, R110 ;  /* 0x0000006e6f6f7221 */ /* 0x000fc40000010000 */
[----:B-----5:R-:W-:Y:S01]  /*cc70*/  HMMA.16816.F32.BF16 R8, R68, R80, R8 ;  /* 0x000000504408723c */ /* 0x020fe20000041808 */
[----:B------:R-:W-:Y:S01]  /*cc80*/  FADD.FTZ R115, R115, R112 ;  /* 0x0000007073737221 */ /* 0x000fe20000010000 */
[----:B------:R-:W-:Y:S02]  /*cc90*/  FADD.FTZ R108, R108, R111 ;  /* 0x0000006f6c6c7221 */ /* 0x000fe40000010000 */
[----:B------:R-:W-:Y:S01]  /*cca0*/  MUFU.EX2 R175, R175 ;  /* 0x000000af00af7308 */ /* 0x000fe20000000800 */
[----:B------:R-:W-:-:S03]  /*ccb0*/  FADD.FTZ R114, R114, R115 ;  /* 0x0000007372727221 */ /* 0x000fc60000010000 */
[C---:B------:R-:W-:Y:S01]  /*ccc0*/  HMMA.16816.F32.BF16 R12, R68.reuse, R82, R12 ;  /* 0x00000052440c723c */ /* 0x040fe2000004180c */
[----:B------:R-:W-:Y:S03]  /*ccd0*/  LDSM.16.MT88.4 R80, [R0+0x5000] ;  /* 0x005000000050783b */ /* 0x000fe60000004200 */
[----:B------:R-:W4:Y:S04]  /*cce0*/  MUFU.EX2 R196, R196 ;  /* 0x000000c400c47308 */ /* 0x000f280000000800 */
[C---:B------:R-:W-:Y:S04]  /*ccf0*/  HMMA.16816.F32.BF16 R16, R68.reuse, R76, R16 ;  /* 0x0000004c4410723c */ /* 0x040fe80000041810 */
[----:B------:R-:W-:Y:S04]  /*cd00*/  MUFU.EX2 R194, R194 ;  /* 0x000000c200c27308 */ /* 0x000fe80000000800 */
[C---:B------:R-:W-:Y:S01]  /*cd10*/  HMMA.16816.F32.BF16 R20, R68.reuse, R78, R20 ;  /* 0x0000004e4414723c */ /* 0x040fe20000041814 */
[----:B------:R-:W5:Y:S03]  /*cd20*/  LDSM.16.MT88.4 R76, [R3+0x11000] ;  /* 0x01100000034c783b */ /* 0x000f660000004200 */
[----:B------:R-:W-:Y:S04]  /*cd30*/  MUFU.EX2 R177, R177 ;  /* 0x000000b100b17308 */ /* 0x000fe80000000800 */
[C---:B---3--:R-:W-:Y:S04]  /*cd40*/  HMMA.16816.F32.BF16 R24, R68.reuse, R84, R24 ;  /* 0x000000544418723c */ /* 0x048fe80000041818 */
[----:B------:R-:W-:Y:S04]  /*cd50*/  MUFU.EX2 R179, R179 ;  /* 0x000000b300b37308 */ /* 0x000fe80000000800 */
[C---:B------:R-:W-:Y:S01]  /*cd60*/  HMMA.16816.F32.BF16 R28, R68.reuse, R86, R28 ;  /* 0x00000056441c723c */ /* 0x040fe2000004181c */
[----:B------:R-:W3:Y:S03]  /*cd70*/  LDSM.16.MT88.4 R84, [R157+0x5000] ;  /* 0x005000009d54783b */ /* 0x000ee60000004200 */
[----:B------:R-:W4:Y:S04]  /*cd80*/  MUFU.EX2 R184, R184 ;  /* 0x000000b800b87308 */ /* 0x000f280000000800 */
[C---:B------:R-:W-:Y:S04]  /*cd90*/  HMMA.16816.F32.BF16 R40, R68.reuse, R72, R40 ;  /* 0x000000484428723c */ /* 0x040fe80000041828 */
[----:B------:R-:W-:Y:S04]  /*cda0*/  MUFU.EX2 R181, R181 ;  /* 0x000000b500b57308 */ /* 0x000fe80000000800 */
[C---:B------:R-:W-:Y:S01]  /*cdb0*/  HMMA.16816.F32.BF16 R44, R68.reuse, R74, R44 ;  /* 0x0000004a442c723c */ /* 0x040fe2000004182c */
[----:B------:R-:W2:Y:S03]  /*cdc0*/  LDSM.16.MT88.4 R72, [R157+0x1800] ;  /* 0x001800009d48783b */ /* 0x000ea60000004200 */
[----:B------:R-:W4:Y:S04]  /*cdd0*/  MUFU.EX2 R180, R180 ;  /* 0x000000b400b47308 */ /* 0x000f280000000800 */
[C---:B-1----:R-:W-:Y:S04]  /*cde0*/  HMMA.16816.F32.BF16 R32, R68.reuse, R88, R32 ;  /* 0x000000584420723c */ /* 0x042fe80000041820 */
[----:B------:R-:W-:Y:S04]  /*cdf0*/  MUFU.EX2 R170, R170 ;  /* 0x000000aa00aa7308 */ /* 0x000fe80000000800 */
[C---:B------:R-:W-:Y:S01]  /*ce00*/  HMMA.16816.F32.BF16 R36, R68.reuse, R90, R36 ;  /* 0x0000005a4424723c */ /* 0x040fe20000041824 */
[----:B------:R-:W1:Y:S03]  /*ce10*/  LDSM.16.MT88.4 R88, [R3+0xd800] ;  /* 0x00d800000358783b */ /* 0x000e660000004200 */
[----:B------:R-:W4:Y:S04]  /*ce20*/  MUFU.EX2 R183, R183 ;  /* 0x000000b700b77308 */ /* 0x000f280000000800 */
[C---:B-----5:R-:W-:Y:S04]  /*ce30*/  HMMA.16816.F32.BF16 R48, R68.reuse, R76, R48 ;  /* 0x0000004c4430723c */ /* 0x060fe80000041830 */
[----:B------:R-:W-:Y:S04]  /*ce40*/  MUFU.EX2 R185, R185 ;  /* 0x000000b900b97308 */ /* 0x000fe80000000800 */
[C---:B------:R-:W-:Y:S01]  /*ce50*/  HMMA.16816.F32.BF16 R52, R68.reuse, R78, R52 ;  /* 0x0000004e4434723c */ /* 0x040fe20000041834 */
[----:B------:R-:W5:Y:S03]  /*ce60*/  LDSM.16.MT88.4 R76, [R0+0x1800] ;  /* 0x00180000004c783b */ /* 0x000f660000004200 */
[----:B------:R-:W-:Y:S04]  /*ce70*/  MUFU.EX2 R164, R164 ;  /* 0x000000a400a47308 */ /* 0x000fe80000000800 */
[C---:B---3--:R-:W-:Y:S04]  /*ce80*/  HMMA.16816.F32.BF16 R56, R68.reuse, R84, R56 ;  /* 0x000000544438723c */ /* 0x048fe80000041838 */
[----:B------:R-:W-:Y:S04]  /*ce90*/  MUFU.EX2 R162, R162 ;  /* 0x000000a200a27308 */ /* 0x000fe80000000800 */
[C---:B------:R-:W-:Y:S01]  /*cea0*/  HMMA.16816.F32.BF16 R60, R68.reuse, R86, R60 ;  /* 0x00000056443c723c */ /* 0x040fe2000004183c */
[----:B------:R-:W-:Y:S03]  /*ceb0*/  LDSM.16.MT88.4 R84, [R0+0x5800] ;  /* 0x005800000054783b */ /* 0x000fe60000004200 */
[----:B------:R-:W3:Y:S04]  /*cec0*/  MUFU.EX2 R187, R187 ;  /* 0x000000bb00bb7308 */ /* 0x000ee80000000800 */
[C---:B------:R-:W-:Y:S04]  /*ced0*/  HMMA.16816.F32.BF16 R64, R68.reuse, R80, R64 ;  /* 0x000000504440723c */ /* 0x040fe80000041840 */
[----:B------:R-:W-:Y:S04]  /*cee0*/  MUFU.EX2 R158, R158 ;  /* 0x0000009e009e7308 */ /* 0x000fe80000000800 */
[----:B------:R-:W-:Y:S01]  /*cef0*/  HMMA.16816.F32.BF16 R4, R68, R82, R4 ;  /* 0x000000524404723c */ /* 0x000fe20000041804 */
[----:B------:R-:W-:Y:S01]  /*cf00*/  F2FP.BF16.F32.PACK_AB R68, R172, R159 ;  /* 0x0000009fac44723e */ /* 0x000fe200000010ff */
[----:B------:R-:W4:Y:S01]  /*cf10*/  LDSM.16.MT88.4 R80, [R153+0x11800] ;  /* 0x011800009950783b */ /* 0x000f220000004200 */
[----:B------:R-:W-:Y:S01]  /*cf20*/  F2FP.BF16.F32.PACK_AB R69, R176, R163 ;  /* 0x000000a3b045723e */ /* 0x000fe200000010ff */
[----:B------:R-:W3:Y:S01]  /*cf30*/  MUFU.EX2 R189, R189 ;  /* 0x000000bd00bd7308 */ /* 0x000ee20000000800 */
[----:B------:R-:W-:Y:S01]  /*cf40*/  F2FP.BF16.F32.PACK_AB R70, R161, R174 ;  /* 0x000000aea146723e */ /* 0x000fe200000010ff */
[----:B------:R-:W-:Y:S01]  /*cf50*/  FADD.FTZ R159, R159, R108 ;  /* 0x0000006c9f9f7221 */ /* 0x000fe20000010000 */
[----:B------:R-:W-:Y:S01]  /*cf60*/  F2FP.BF16.F32.PACK_AB R71, R178, R165 ;  /* 0x000000a5b247723e */ /* 0x000fe200000010ff */
[----:B------:R-:W-:-:S02]  /*cf70*/  FADD.FTZ R163, R163, R114 ;  /* 0x00000072a3a37221 */ /* 0x000fc40000010000 */
[----:B------:R-:W-:Y:S02]  /*cf80*/  FADD.FTZ R159, R172, R159 ;  /* 0x0000009fac9f7221 */ /* 0x000fe40000010000 */
[----:B------:R-:W-:Y:S01]  /*cf90*/  MUFU.EX2 R143, R143 ;  /* 0x0000008f008f7308 */ /* 0x000fe20000000800 */
[----:B------:R-:W-:Y:S01]  /*cfa0*/  FADD.FTZ R176, R176, R163 ;  /* 0x000000a3b0b07221 */ /* 0x000fe20000010000 */
[C---:B--2---:R-:W-:Y:S01]  /*cfb0*/  HMMA.16816.F32.BF16 R24, R68.reuse, R72, R24 ;  /* 0x000000484418723c */ /* 0x044fe20000041818 */
[----:B------:R-:W-:Y:S02]  /*cfc0*/  FADD.FTZ R174, R174, R159 ;  /* 0x0000009faeae7221 */ /* 0x000fe40000010000 */
[----:B------:R-:W-:Y:S02]  /*cfd0*/  FADD.FTZ R165, R165, R176 ;  /* 0x000000b0a5a57221 */ /* 0x000fe40000010000 */
[----:B------:R-:W-:Y:S01]  /*cfe0*/  FADD.FTZ R174, R161, R174 ;  /* 0x000000aea1ae7221 */ /* 0x000fe20000010000 */
[----:B------:R-:W2:Y:S01]  /*cff0*/  MUFU.EX2 R142, R142 ;  /* 0x0000008e008e7308 */ /* 0x000ea20000000800 */
[----:B------:R-:W-:Y:S01]  /*d000*/  FADD.FTZ R178, R178, R165 ;  /* 0x000000a5b2b27221 */ /* 0x000fe20000010000 */
[C---:B------:R-:W-:Y:S01]  /*d010*/  HMMA.16816.F32.BF16 R28, R68.reuse, R74, R28 ;  /* 0x0000004a441c723c */ /* 0x040fe2000004181c */
[----:B------:R-:W3:Y:S05]  /*d020*/  LDSM.16.MT88.4 R72, [R3+0x11800] ;  /* 0x011800000348783b */ /* 0x000eea0000004200 */
[----:B------:R-:W-:Y:S02]  /*d030*/  MUFU.EX2 R141, R141 ;  /* 0x0000008d008d7308 */ /* 0x000fe40000000800 */
[C---:B-1----:R-:W-:Y:S06]  /*d040*/  HMMA.16816.F32.BF16 R16, R68.reuse, R88, R16 ;  /* 0x000000584410723c */ /* 0x042fec0000041810 */
[----:B------:R-:W-:Y:S02]  /*d050*/  MUFU.EX2 R140, R140 ;  /* 0x0000008c008c7308 */ /* 0x000fe40000000800 */
[C---:B------:R-:W-:Y:S01]  /*d060*/  HMMA.16816.F32.BF16 R20, R68.reuse, R90, R20 ;  /* 0x0000005a4414723c */ /* 0x040fe20000041814 */
[----:B------:R-:W1:Y:S05]  /*d070*/  LDSM.16.MT88.4 R88, [R157+0x5800] ;  /* 0x005800009d58783b */ /* 0x000e6a0000004200 */
[----:B------:R-:W-:Y:S02]  /*d080*/  MUFU.EX2 R139, R139 ;  /* 0x0000008b008b7308 */ /* 0x000fe40000000800 */
[C---:B-----5:R-:W-:Y:S06]  /*d090*/  HMMA.16816.F32.BF16 R32, R68.reuse, R76, R32 ;  /* 0x0000004c4420723c */ /* 0x060fec0000041820 */
[----:B------:R-:W5:Y:S02]  /*d0a0*/  MUFU.EX2 R138, R138 ;  /* 0x0000008a008a7308 */ /* 0x000f640000000800 */
[C---:B------:R-:W-:Y:S01]  /*d0b0*/  HMMA.16816.F32.BF16 R36, R68.reuse, R78, R36 ;  /* 0x0000004e4424723c */ /* 0x040fe20000041824 */
[----:B------:R-:W2:Y:S05]  /*d0c0*/  LDSM.16.MT88.4 R76, [R3+0xe000] ;  /* 0x00e00000034c783b */ /* 0x000eaa0000004200 */
[----:B------:R-:W-:Y:S02]  /*d0d0*/  MUFU.EX2 R137, R137 ;  /* 0x0000008900897308 */ /* 0x000fe40000000800 */
[C---:B----4-:R-:W-:Y:S06]  /*d0e0*/  HMMA.16816.F32.BF16 R40, R68.reuse, R80, R40 ;  /* 0x000000504428723c */ /* 0x050fec0000041828 */
[----:B------:R-:W4:Y:S02]  /*d0f0*/  MUFU.EX2 R136, R136 ;  /* 0x0000008800887308 */ /* 0x000f240000000800 */
[C---:B------:R-:W-:Y:S01]  /*d100*/  HMMA.16816.F32.BF16 R44, R68.reuse, R82, R44 ;  /* 0x00000052442c723c */ /* 0x040fe2000004182c */
[----:B------:R-:W5:Y:S07]  /*d110*/  LDSM.16.MT88.4 R80, [R157+0x2000] ;  /* 0x002000009d50783b */ /* 0x000f6e0000004200 */
        /* <DEDUP_REMOVED lines=15> */
[----:B------:R-:W-:Y:S01]  /*d210*/  F2FP.BF16.F32.PACK_AB R70, R169, R226 ;  /* 0x000000e2a946723e */ /* 0x000fe200000010ff */
[----:B------:R-:W-:Y:S01]  /*d220*/  FADD.FTZ R171, R171, R178 ;  /* 0x000000b2abab7221 */ /* 0x000fe20000010000 */
[----:B------:R-:W-:Y:S01]  /*d230*/  F2FP.BF16.F32.PACK_AB R71, R200, R173 ;  /* 0x000000adc847723e */ /* 0x000fe200000010ff */
[----:B------:R-:W-:-:S02]  /*d240*/  FADD.FTZ R167, R190, R167 ;  /* 0x000000a7bea77221 */ /* 0x000fc40000010000 */
[----:B------:R-:W-:Y:S02]  /*d250*/  FADD.FTZ R204, R204, R171 ;  /* 0x000000abcccc7221 */ /* 0x000fe40000010000 */
[----:B------:R-:W-:Y:S02]  /*d260*/  FADD.FTZ R226, R226, R167 ;  /* 0x000000a7e2e27221 */ /* 0x000fe40000010000 */
[----:B--2---:R-:W-:Y:S01]  /*d270*/  HMMA.16816.F32.BF16 R16, R68, R76, R16 ;  /* 0x0000004c4410723c */ /* 0x004fe20000041810 */
[----:B------:R-:W-:Y:S01]  /*d280*/  FADD.FTZ R173, R173, R204 ;  /* 0x000000ccadad7221 */ /* 0x000fe20000010000 */
[----:B------:R-:W-:-:S03]  /*d290*/  FADD.FTZ R226, R169, R226 ;  /* 0x000000e2a9e27221 */ /* 0x000fc60000010000 */
[----:B------:R-:W-:-:S03]  /*d2a0*/  FADD.FTZ R200, R200, R173 ;  /* 0x000000adc8c87221 */ /* 0x000fc60000010000 */
[C---:B------:R-:W-:Y:S01]  /*d2b0*/  HMMA.16816.F32.BF16 R20, R68.reuse, R78, R20 ;  /* 0x0000004e4414723c */ /* 0x040fe20000041814 */
[----:B------:R-:W1:Y:S07]  /*d2c0*/  LDSM.16.MT88.4 R76, [R153+0x12000] ;  /* 0x01200000994c783b */ /* 0x000e6e0000004200 */
[C---:B-----5:R-:W-:Y:S08]  /*d2d0*/  HMMA.16816.F32.BF16 R24, R68.reuse, R80, R24 ;  /* 0x000000504418723c */ /* 0x060ff00000041818 */
[C---:B------:R-:W-:Y:S01]  /*d2e0*/  HMMA.16816.F32.BF16 R28, R68.reuse, R82, R28 ;  /* 0x00000052441c723c */ /* 0x040fe2000004181c */
[----:B------:R-:W2:Y:S07]  /*d2f0*/  LDSM.16.MT88.4 R80, [R3+0x12000] ;  /* 0x012000000350783b */ /* 0x000eae0000004200 */
[C---:B---3--:R-:W-:Y:S08]  /*d300*/  HMMA.16816.F32.BF16 R32, R68.reuse, R72, R32 ;  /* 0x000000484420723c */ /* 0x048ff00000041820 */
[C---:B------:R-:W-:Y:S01]  /*d310*/  HMMA.16816.F32.BF16 R36, R68.reuse, R74, R36 ;  /* 0x0000004a4424723c */ /* 0x040fe20000041824 */
[----:B------:R-:W3:Y:S07]  /*d320*/  LDSM.16.MT88.4 R72, [R3+0xe800] ;  /* 0x00e800000348783b */ /* 0x000eee0000004200 */
[C---:B----4-:R-:W-:Y:S08]  /*d330*/  HMMA.16816.F32.BF16 R8, R68.reuse, R92, R8 ;  /* 0x0000005c4408723c */ /* 0x050ff00000041808 */
[C---:B------:R-:W-:Y:S01]  /*d340*/  HMMA.16816.F32.BF16 R12, R68.reuse, R94, R12 ;  /* 0x0000005e440c723c */ /* 0x040fe2000004180c */
[----:B------:R-:W-:Y:S07]  /*d350*/  LDSM.16.MT88.4 R92, [R153+0xe800] ;  /* 0x00e80000995c783b */ /* 0x000fee0000004200 */
[C---:B-1----:R-:W-:Y:S08]  /*d360*/  HMMA.16816.F32.BF16 R40, R68.reuse, R76, R40 ;  /* 0x0000004c4428723c */ /* 0x042ff00000041828 */
[C---:B------:R-:W-:Y:S01]  /*d370*/  HMMA.16816.F32.BF16 R44, R68.reuse, R78, R44 ;  /* 0x0000004e442c723c */ /* 0x040fe2000004182c */
[----:B------:R-:W1:Y:S07]  /*d380*/  LDSM.16.MT88.4 R76, [R157+0x2800] ;  /* 0x002800009d4c783b */ /* 0x000e6e0000004200 */
[C---:B--2---:R-:W-:Y:S08]  /*d390*/  HMMA.16816.F32.BF16 R48, R68.reuse, R80, R48 ;  /* 0x000000504430723c */ /* 0x044ff00000041830 */
[C---:B------:R-:W-:Y:S01]  /*d3a0*/  HMMA.16816.F32.BF16 R52, R68.reuse, R82, R52 ;  /* 0x000000524434723c */ /* 0x040fe20000041834 */
[----:B------:R-:W2:Y:S07]  /*d3b0*/  LDSM.16.MT88.4 R80, [R0+0x2800] ;  /* 0x002800000050783b */ /* 0x000eae0000004200 */
        /* <DEDUP_REMOVED lines=15> */
[----:B---3--:R-:W-:Y:S01]  /*d4b0*/  HMMA.16816.F32.BF16 R16, R68, R72, R16 ;  /* 0x000000484410723c */ /* 0x008fe20000041810 */
[----:B------:R-:W-:Y:S01]  /*d4c0*/  FADD.FTZ R181, R181, R184 ;  /* 0x000000b8b5b57221 */ /* 0x000fe20000010000 */
[----:B------:R-:W-:-:S03]  /*d4d0*/  FADD.FTZ R177, R177, R194 ;  /* 0x000000c2b1b17221 */ /* 0x000fc60000010000 */
[----:B------:R-:W-:-:S03]  /*d4e0*/  FADD.FTZ R181, R180, R181 ;  /* 0x000000b5b4b57221 */ /* 0x000fc60000010000 */
[C---:B------:R-:W-:Y:S01]  /*d4f0*/  HMMA.16816.F32.BF16 R20, R68.reuse, R74, R20 ;  /* 0x0000004a4414723c */ /* 0x040fe20000041814 */
[----:B------:R-:W3:Y:S07]  /*d500*/  LDSM.16.MT88.4 R72, [R153+0x12800] ;  /* 0x012800009948783b */ /* 0x000eee0000004200 */
[C---:B-1----:R-:W-:Y:S08]  /*d510*/  HMMA.16816.F32.BF16 R24, R68.reuse, R76, R24 ;  /* 0x0000004c4418723c */ /* 0x042ff00000041818 */
[C---:B------:R-:W-:Y:S01]  /*d520*/  HMMA.16816.F32.BF16 R28, R68.reuse, R78, R28 ;  /* 0x0000004e441c723c */ /* 0x040fe2000004181c */
[----:B------:R-:W1:Y:S07]  /*d530*/  LDSM.16.MT88.4 R76, [R3+0x12800] ;  /* 0x01280000034c783b */ /* 0x000e6e0000004200 */
[C---:B--2---:R-:W-:Y:S08]  /*d540*/  HMMA.16816.F32.BF16 R32, R68.reuse, R80, R32 ;  /* 0x000000504420723c */ /* 0x044ff00000041820 */
[C---:B------:R-:W-:Y:S01]  /*d550*/  HMMA.16816.F32.BF16 R36, R68.reuse, R82, R36 ;  /* 0x000000524424723c */ /* 0x040fe20000041824 */
[----:B------:R-:W2:Y:S07]  /*d560*/  LDSM.16.MT88.4 R80, [R3+0xf000] ;  /* 0x00f000000350783b */ /* 0x000eae0000004200 */
[C---:B------:R-:W-:Y:S08]  /*d570*/  HMMA.16816.F32.BF16 R8, R68.reuse, R92, R8 ;  /* 0x0000005c4408723c */ /* 0x040ff00000041808 */
[C---:B---3--:R-:W-:Y:S08]  /*d580*/  HMMA.16816.F32.BF16 R40, R68.reuse, R72, R40 ;  /* 0x000000484428723c */ /* 0x048ff00000041828 */
[C---:B------:R-:W-:Y:S01]  /*d590*/  HMMA.16816.F32.BF16 R44, R68.reuse, R74, R44 ;  /* 0x0000004a442c723c */ /* 0x040fe2000004182c */
[----:B------:R-:W3:Y:S07]  /*d5a0*/  LDSM.16.MT88.4 R72, [R157+0x3000] ;  /* 0x003000009d48783b */ /* 0x000eee0000004200 */
[C---:B------:R-:W-:Y:S01]  /*d5b0*/  HMMA.16816.F32.BF16 R12, R68.reuse, R94, R12 ;  /* 0x0000005e440c723c */ /* 0x040fe2000004180c */
[----:B------:R-:W4:Y:S07]  /*d5c0*/  LDSM.16.MT88.4 R92, [R153+0xf000] ;  /* 0x00f00000995c783b */ /* 0x000f2e0000004200 */
[C---:B-1----:R-:W-:Y:S08]  /*d5d0*/  HMMA.16816.F32.BF16 R48, R68.reuse, R76, R48 ;  /* 0x0000004c4430723c */ /* 0x042ff00000041830 */
[C---:B------:R-:W-:Y:S01]  /*d5e0*/  HMMA.16816.F32.BF16 R52, R68.reuse, R78, R52 ;  /* 0x0000004e4434723c */ /* 0x040fe20000041834 */
[----:B------:R-:W1:Y:S07]  /*d5f0*/  LDSM.16.MT88.4 R76, [R0+0x3000] ;  /* 0x00300000004c783b */ /* 0x000e6e0000004200 */
[C---:B------:R-:W-:Y:S08]  /*d600*/  HMMA.16816.F32.BF16 R56, R68.reuse, R88, R56 ;  /* 0x000000584438723c */ /* 0x040ff00000041838 */
[C---:B------:R-:W-:Y:S01]  /*d610*/  HMMA.16816.F32.BF16 R60, R68.reuse, R90, R60 ;  /* 0x0000005a443c723c */ /* 0x040fe2000004183c */
[----:B------:R-:W5:Y:S07]  /*d620*/  LDSM.16.MT88.4 R88, [R153+0x13000] ;  /* 0x013000009958783b */ /* 0x000f6e0000004200 */
[C---:B------:R-:W-:Y:S08]  /*d630*/  HMMA.16816.F32.BF16 R64, R68.reuse, R84, R64 ;  /* 0x000000544440723c */ /* 0x040ff00000041840 */
[----:B------:R-:W-:Y:S01]  /*d640*/  HMMA.16816.F32.BF16 R4, R68, R86, R4 ;  /* 0x000000564404723c */ /* 0x000fe20000041804 */
[----:B------:R-:W-:Y:S01]  /*d650*/  F2FP.BF16.F32.PACK_AB R68, R183, R170 ;  /* 0x000000aab744723e */ /* 0x000fe200000010ff */
[----:B------:R-:W5:Y:S01]  /*d660*/  LDSM.16.MT88.4 R84, [R3+0x13000] ;  /* 0x013000000354783b */ /* 0x000f620000004200 */
        /* <DEDUP_REMOVED lines=22> */
[----:B------:R-:W-:Y:S07]  /*d7d0*/  LDSM.16.MT88.4 R76, [R157+0x7800] ;  /* 0x007800009d4c783b */ /* 0x000fee0000004200 */
[C---:B-----5:R-:W-:Y:S08]  /*d7e0*/  HMMA.16816.F32.BF16 R40, R68.reuse, R88, R40 ;  /* 0x000000584428723c */ /* 0x060ff00000041828 */
[C---:B------:R-:W-:Y:S08]  /*d7f0*/  HMMA.16816.F32.BF16 R44, R68.reuse, R90, R44 ;  /* 0x0000005a442c723c */ /* 0x040ff0000004182c */
[C---:B------:R-:W-:Y:S08]  /*d800*/  HMMA.16816.F32.BF16 R48, R68.reuse, R84, R48 ;  /* 0x000000544430723c */ /* 0x040ff00000041830 */
[C---:B------:R-:W-:Y:S01]  /*d810*/  HMMA.16816.F32.BF16 R52, R68.reuse, R86, R52 ;  /* 0x000000564434723c */ /* 0x040fe20000041834 */
[----:B------:R1:W5:Y:S07]  /*d820*/  LDSM.16.MT88.4 R84, [R3+0x13800] ;  /* 0x013800000354783b */ /* 0x00036e0000004200 */
[C---:B--2---:R-:W-:Y:S08]  /*d830*/  HMMA.16816.F32.BF16 R56, R68.reuse, R80, R56 ;  /* 0x000000504438723c */ /* 0x044ff00000041838 */
[C---:B------:R-:W-:Y:S08]  /*d840*/  HMMA.16816.F32.BF16 R60, R68.reuse, R82, R60 ;  /* 0x00000052443c723c */ /* 0x040ff0000004183c */
[----:B---3--:R-:W-:Y:S01]  /*d850*/  HMMA.16816.F32.BF16 R64, R68, R72, R64 ;  /* 0x000000484440723c */ /* 0x008fe20000041840 */
[----:B-1----:R-:W-:-:S07]  /*d860*/  MOV R3, R151 ;  /* 0x0000009700037202 */ /* 0x002fce0000000f00 */
[----:B------:R-:W-:Y:S01]  /*d870*/  HMMA.16816.F32.BF16 R4, R68, R74, R4 ;  /* 0x0000004a4404723c */ /* 0x000fe20000041804 */
[----:B------:R-:W-:Y:S01]  /*d880*/  F2FP.BF16.F32.PACK_AB R68, R142, R143 ;  /* 0x0000008f8e44723e */ /* 0x000fe200000010ff */
[----:B------:R-:W-:Y:S01]  /*d890*/  FADD.FTZ R143, R143, R164 ;  /* 0x000000a48f8f7221 */ /* 0x000fe20000010000 */
[----:B------:R-:W-:Y:S01]  /*d8a0*/  F2FP.BF16.F32.PACK_AB R69, R138, R139 ;  /* 0x0000008b8a45723e */ /* 0x000fe200000010ff */
[----:B------:R-:W-:Y:S01]  /*d8b0*/  FADD.FTZ R139, R139, R158 ;  /* 0x0000009e8b8b7221 */ /* 0x000fe20000010000 */
[----:B------:R-:W-:Y:S01]  /*d8c0*/  F2FP.BF16.F32.PACK_AB R70, R140, R141 ;  /* 0x0000008d8c46723e */ /* 0x000fe200000010ff */
[----:B------:R-:W-:Y:S01]  /*d8d0*/  FADD.FTZ R142, R142, R143 ;  /* 0x0000008f8e8e7221 */ /* 0x000fe20000010000 */
[----:B------:R-:W-:Y:S01]  /*d8e0*/  F2FP.BF16.F32.PACK_AB R71, R136, R137 ;  /* 0x000000898847723e */ /* 0x000fe200000010ff */
[----:B------:R-:W-:Y:S02]  /*d8f0*/  FADD.FTZ R138, R138, R139 ;  /* 0x0000008b8a8a7221 */ /* 0x000fe40000010000 */
[----:B------:R-:W-:-:S02]  /*d900*/  FADD.FTZ R141, R141, R142 ;  /* 0x0000008e8d8d7221 */ /* 0x000fc40000010000 */
[----:B------:R-:W-:Y:S02]  /*d910*/  FADD.FTZ R137, R137, R138 ;  /* 0x0000008a89897221 */ /* 0x000fe40000010000 */
[----:B------:R-:W-:Y:S01]  /*d920*/  HMMA.16816.F32.BF16 R128, R68, R124, R8 ;  /* 0x0000007c4480723c */ /* 0x000fe20000041808 */
[----:B------:R-:W1:Y:S01]  /*d930*/  LDSM.16.MT88.4 R8, [R157+0x3800] ;  /* 0x003800009d08783b */ /* 0x000e620000004200 */
[----:B------:R-:W-:Y:S01]  /*d940*/  FADD.FTZ R233, R140, R141 ;  /* 0x0000008d8ce97221 */ /* 0x000fe20000010000 */
[----:B------:R-:W-:-:S05]  /*d950*/  FADD.FTZ R231, R136, R137 ;  /* 0x0000008988e77221 */ /* 0x000fca0000010000 */
[C---:B----4-:R-:W-:Y:S08]  /*d960*/  HMMA.16816.F32.BF16 R96, R68.reuse, R92, R40 ;  /* 0x0000005c4460723c */ /* 0x050ff00000041828 */
[C---:B------:R-:W-:Y:S08]  /*d970*/  HMMA.16816.F32.BF16 R120, R68.reuse, R116, R16 ;  /* 0x000000744478723c */ /* 0x040ff00000041810 */
[C---:B-----5:R-:W-:Y:S08]  /*d980*/  HMMA.16816.F32.BF16 R88, R68.reuse, R84, R48 ;  /* 0x000000544458723c */ /* 0x060ff00000041830 */
[C---:B------:R-:W-:Y:S08]  /*d990*/  HMMA.16816.F32.BF16 R80, R68.reuse, R76, R56 ;  /* 0x0000004c4450723c */ /* 0x040ff00000041838 */
[C---:B------:R-:W-:Y:S08]  /*d9a0*/  HMMA.16816.F32.BF16 R104, R68.reuse, R100, R32 ;  /* 0x000000644468723c */ /* 0x040ff00000041820 */
[C---:B-1----:R-:W-:Y:S08]  /*d9b0*/  HMMA.16816.F32.BF16 R112, R68.reuse, R8, R24 ;  /* 0x000000084470723c */ /* 0x042ff00000041818 */
[C---:B------:R-:W-:Y:S01]  /*d9c0*/  HMMA.16816.F32.BF16 R108, R68.reuse, R10, R28 ;  /* 0x0000000a446c723c */ /* 0x040fe2000004181c */
[----:B------:R-:W1:Y:S07]  /*d9d0*/  LDSM.16.MT88.4 R8, [R0+0x7800] ;  /* 0x007800000008783b */ /* 0x000e6e0000004200 */
[C---:B------:R-:W-:Y:S08]  /*d9e0*/  HMMA.16816.F32.BF16 R124, R68.reuse, R126, R12 ;  /* 0x0000007e447c723c */ /* 0x040ff0000004180c */
[C---:B------:R-:W-:Y:S08]  /*d9f0*/  HMMA.16816.F32.BF16 R92, R68.reuse, R94, R44 ;  /* 0x0000005e445c723c */ /* 0x040ff0000004182c */
[C---:B------:R-:W-:Y:S08]  /*da00*/  HMMA.16816.F32.BF16 R116, R68.reuse, R118, R20 ;  /* 0x000000764474723c */ /* 0x040ff00000041814 */
[C---:B------:R-:W-:Y:S08]  /*da10*/  HMMA.16816.F32.BF16 R84, R68.reuse, R86, R52 ;  /* 0x000000564454723c */ /* 0x040ff00000041834 */
[C---:B------:R-:W-:Y:S08]  /*da20*/  HMMA.16816.F32.BF16 R76, R68.reuse, R78, R60 ;  /* 0x0000004e444c723c */ /* 0x040ff0000004183c */
[C---:B------:R-:W-:Y:S08]  /*da30*/  HMMA.16816.F32.BF16 R100, R68.reuse, R102, R36 ;  /* 0x000000664464723c */ /* 0x040ff00000041824 */
[C---:B-1----:R-:W-:Y:S08]  /*da40*/  HMMA.16816.F32.BF16 R72, R68.reuse, R8, R64 ;  /* 0x000000084448723c */ /* 0x042ff00000041840 */
[----:B------:R-:W-:-:S15]  /*da50*/  HMMA.16816.F32.BF16 R68, R68, R10, R4 ;  /* 0x0000000a4444723c */ /* 0x000fde0000041804 */
[----:B------:R-:W-:-:S05]  /*da60*/  NOP ;  /* 0x0000000000007918 */ /* 0x000fca0000000000 */
.L_x_658:
        /* <DEDUP_REMOVED lines=21> */
[----:B------:R-:W4:Y:S01]  /*dbc0*/  LDCU UR4, c[0x0][0x45c] ;  /* 0x00008b80ff0477ac */ /* 0x000f220008000800 */
[----:B------:R-:W2:Y:S01]  /*dbd0*/  LDCU.64 UR6, c[0x0][0x3a0] ;  /* 0x00007400ff0677ac */ /* 0x000ea20008000a00 */
[----:B------:R-:W2:Y:S01]  /*dbe0*/  LDCU.64 UR8, c[0x0][0x3a8] ;  /* 0x00007500ff0877ac */ /* 0x000ea20008000a00 */
[----:B-1----:R-:W-:-:S12]  /*dbf0*/  ULEA UR5, UR10, UR13, 0x18 ;  /* 0x0000000d0a057291 */ /* 0x002fd8000f8ec0ff */
.L_x_668:
        /* <DEDUP_REMOVED lines=91> */
.L_x_665:
[----:B------:R-:W-:Y:S02]  /*e1b0*/  LEA R229, R229, UR5, 0x1 ;  /* 0x00000005e5e57c11 */ /* 0x000fe4000f8e08ff */
[C---:B------:R-:W-:Y:S02]  /*e1c0*/  SHF.L.U32 R29, R28.reuse, 0x5, RZ ;  /* 0x000000051c1d7819 */ /* 0x040fe400000006ff */
[----:B------:R-:W-:Y:S01]  /*e1d0*/  SHF.L.U64.HI R28, R28, 0x5, R31 ;  /* 0x000000051c1c7819 */ /* 0x000fe2000001021f */
[----:B------:R-:W-:Y:S01]  /*e1e0*/  @!PT LDS RZ, [RZ] ;  /* 0x00000000fffff984 */ /* 0x000fe20000000800 */
[----:B------:R-:W-:Y:S01]  /*e1f0*/  @!PT LDS RZ, [RZ] ;  /* 0x00000000fffff984 */ /* 0x000fe20000000800 */
[----:B------:R-:W-:Y:S01]  /*e200*/  @!PT LDS RZ, [RZ] ;  /* 0x00000000fffff984 */ /* 0x000fe20000000800 */
[----:B------:R-:W-:Y:S01]  /*e210*/  @!P2 LDGSTS.E.BYPASS.LTC128B.128 [R229+0xc000], desc[UR16][R218.64] ;  /* 0x0c000000dae5afae */ /* 0x000fe2000b981a10 */
[----:B------:R-:W-:Y:S02]  /*e220*/  IADD3 R30, P0, PT, R29, R218, RZ ;  /* 0x000000da1d1e7210 */ /* 0x000fe40007f1e0ff */
[----:B------:R-:W-:Y:S03]  /*e230*/  LOP3.LUT R189, R3, 0x400, RZ, 0xc0, !PT ;  /* 0x0000040003bd7812 */ /* 0x000fe600078ec0ff */
[----:B------:R-:W-:Y:S01]  /*e240*/  @P2 STS.128 [R229+0xc000], RZ ;  /* 0x00c000ffe5002388 */ /* 0x000fe20000000c00 */
[----:B------:R-:W-:Y:S02]  /*e250*/  IADD3.X R31, PT, PT, R28, R219, RZ, P0, !PT ;  /* 0x000000db1c1f7210 */ /* 0x000fe400007fe4ff */
[-C--:B------:R-:W-:Y:S03]  /*e260*/  IADD3 R32, P0, PT, R30, R29.reuse, RZ ;  /* 0x0000001d1e207210 */ /* 0x080fe60007f1e0ff */
[----:B------:R-:W-:Y:S01]  /*e270*/  @!PT LDS RZ, [RZ] ;  /* 0x00000000fffff984 */ /* 0x000fe20000000800 */
[----:B------:R-:W-:Y:S01]  /*e280*/  @!PT LDS RZ, [RZ] ;  /* 0x00000000fffff984 */ /* 0x000fe20000000800 */
[----:B------:R-:W-:Y:S01]  /*e290*/  @!PT LDS RZ, [RZ] ;  /* 0x00000000fffff984 */ /* 0x000fe20000000800 */
[----:B------:R-:W-:Y:S01]  /*e2a0*/  @!P1 LDGSTS.E.BYPASS.LTC128B.128 [R229+0x10000], desc[UR16][R218.64+0x80] ;  /* 0x10000080dae59fae */ /* 0x000fe2000b981a10 */
[----:B------:R-:W-:Y:S02]  /*e2b0*/  LOP3.LUT R2, R2, 0x8, R211, 0x78, !PT ;  /* 0x0000000802027812 */ /* 0x000fe400078e78d3 */
[-C--:B------:R-:W-:Y:S03]  /*e2c0*/  IADD3.X R33, PT, PT, R31, R28.reuse, RZ, P0, !PT ;  /* 0x0000001c1f217210 */ /* 0x080fe600007fe4ff */
[----:B------:R-:W-:Y:S01]  /*e2d0*/  @P1 STS.128 [R229+0x10000], RZ ;  /* 0x010000ffe5001388 */ /* 0x000fe20000000c00 */
[----:B------:R-:W-:Y:S02]  /*e2e0*/  IADD3 R34, P0, PT, R32, R29, RZ ;  /* 0x0000001d20227210 */ /* 0x000fe40007f1e0ff */
[----:B------:R-:W-:Y:S03]  /*e2f0*/  LEA R189, R2, R189, 0x1 ;  /* 0x000000bd02bd7211 */ /* 0x000fe600078e08ff */
[----:B------:R-:W-:Y:S01]  /*e300*/  @!PT LDS RZ, [RZ] ;  /* 0x00000000fffff984 */ /* 0x000fe20000000800 */
[----:B------:R-:W-:Y:S01]  /*e310*/  @!PT LDS RZ, [RZ] ;  /* 0x00000000fffff984 */ /* 0x000fe20000000800 */
[----:B------:R-:W-:Y:S01]  /*e320*/  @!PT LDS RZ, [RZ] ;  /* 0x00000000fffff984 */ /* 0x000fe20000000800 */
[----:B------:R-:W-:Y:S01]  /*e330*/  @!P2 LDGSTS.E.BYPASS.LTC128B.128 [R229+0xc800], desc[UR16][R30.64] ;  /* 0x0c8000001ee5afae */ /* 0x000fe2000b981a10 */
[-C--:B------:R-:W-:Y:S02]  /*e340*/  IADD3.X R35, PT, PT, R33, R28.reuse, RZ, P0, !PT ;  /* 0x0000001c21237210 */ /* 0x080fe400007fe4ff */
[-C--:B------:R-:W-:Y:S03]  /*e350*/  IADD3 R36, P0, PT, R34, R29.reuse, RZ ;  /* 0x0000001d22247210 */ /* 0x080fe60007f1e0ff */
[----:B------:R-:W-:Y:S01]  /*e360*/  @P2 STS.128 [R229+0xc800], RZ ;  /* 0x00c800ffe5002388 */ /* 0x000fe20000000c00 */
[----:B------:R-:W-:Y:S02]  /*e370*/  LEA R190, R190, UR5, 0x1 ;  /* 0x00000005bebe7c11 */ /* 0x000fe4000f8e08ff */
[-C--:B------:R-:W-:Y:S03]  /*e380*/  IADD3.X R37, PT, PT, R35, R28.reuse, RZ, P0, !PT ;  /* 0x0000001c23257210 */ /* 0x080fe600007fe4ff */
[----:B------:R-:W-:Y:S01]  /*e390*/  @!PT LDS RZ, [RZ] ;  /* 0x00000000fffff984 */ /* 0x000fe20000000800 */
[----:B------:R-:W-:Y:S01]  /*e3a0*/  @!PT LDS RZ, [RZ] ;  /* 0x00000000fffff984 */ /* 0x000fe20000000800 */
[----:B------:R-:W-:Y:S01]  /*e3b0*/  @!PT LDS RZ, [RZ] ;  /* 0x00000000fffff984 */ /* 0x000fe20000000800 */
[----:B------:R1:W-:Y:S01]  /*e3c0*/  @!P1 LDGSTS.E.BYPASS.LTC128B.128 [R229+0x10800], desc[UR16][R30.64+0x80] ;  /* 0x108000801ee59fae */ /* 0x0003e2000b981a10 */
[----:B------:R-:W-:Y:S02]  /*e3d0*/  IADD3 R2, PT, PT, R189, UR5, RZ ;  /* 0x00000005bd027c10 */ /* 0x000fe4000fffe0ff */
[----:B------:R-:W-:Y:S03]  /*e3e0*/  MOV R136, 0x40 ;  /* 0x0000004000887802 */ /* 0x000fe60000000f00 */
[----:B------:R-:W-:Y:S01]  /*e3f0*/  @P1 STS.128 [R229+0x10800], RZ ;  /* 0x010800ffe5001388 */ /* 0x000fe20000000c00 */
[----:B------:R-:W-:Y:S05]  /*e400*/  ISETP.NE.AND P4, PT, R221, 0x1, PT ;  /* 0x00000001dd00780c */ /* 0x000fea0003f85270 */
[----:B------:R-:W-:Y:S01]  /*e410*/  @!PT LDS RZ, [RZ] ;  /* 0x00000000fffff984 */ /* 0x000fe20000000800 */
[----:B------:R-:W-:Y:S01]  /*e420*/  @!PT LDS RZ, [RZ] ;  /* 0x00000000fffff984 */ /* 0x000fe20000000800 */
[----:B------:R-:W-:Y:S01]  /*e430*/  @!PT LDS RZ, [RZ] ;  /* 0x00000000fffff984 */ /* 0x000fe20000000800 */
[----:B------:R-:W-:Y:S06]  /*e440*/  @!P2 LDGSTS.E.BYPASS.LTC128B.128 [R229+0xd000], desc[UR16][R32.64] ;  /* 0x0d00000020e5afae */ /* 0x000fec000b981a10 */
[----:B------:R-:W-:Y:S06]  /*e450*/  @P2 STS.128 [R229+0xd000], RZ ;  /* 0x00d000ffe5002388 */ /* 0x000fec0000000c00 */
[----:B------:R-:W-:Y:S01]  /*e460*/  @!PT LDS RZ, [RZ] ;  /* 0x00000000fffff984 */ /* 0x000fe20000000800 */
[----:B------:R-:W-:Y:S01]  /*e470*/  @!PT LDS RZ, [RZ] ;  /* 0x00000000fffff984 */ /* 0x000fe20000000800 */
[----:B------:R-:W-:Y:S01]  /*e480*/  @!PT LDS RZ, [RZ] ;  /* 0x00000000fffff984 */ /* 0x000fe20000000800 */
[----:B------:R2:W-:Y:S06]  /*e490*/  @!P1 LDGSTS.E.BYPASS.LTC128B.128 [R229+0x11000], desc[UR16][R32.64+0x80] ;  /* 0x1100008020e59fae */ /* 0x0005ec000b981a10 */
[----:B------:R-:W-:Y:S06]  /*e4a0*/  @P1 STS.128 [R229+0x11000], RZ ;  /* 0x011000ffe5001388 */ /* 0x000fec0000000c00 */
[----:B------:R-:W-:Y:S01]  /*e4b0*/  @!PT LDS RZ, [RZ] ;  /* 0x00000000fffff984 */ /* 0x000fe20000000800 */
[----:B------:R-:W-:Y:S01]  /*e4c0*/  @!PT LDS RZ, [RZ] ;  /* 0x00000000fffff984 */ /* 0x000fe20000000800 */
[----:B------:R-:W-:Y:S01]  /*e4d0*/  @!PT LDS RZ, [RZ] ;  /* 0x00000000fffff984 */ /* 0x000fe20000000800 */
[----:B------:R-:W-:Y:S01]  /*e4e0*/  @!P2 LDGSTS.E.BYPASS.LTC128B.128 [R229+0xd800], desc[UR16][R34.64] ;  /* 0x0d80000022e5afae */ /* 0x000fe2000b981a10 */
[-C--:B-1----:R-:W-:Y:S05]  /*e4f0*/  IADD3 R30, P0, PT, R36, R29.reuse, RZ ;  /* 0x0000001d241e7210 */ /* 0x082fea0007f1e0ff */
[----:B------:R-:W-:Y:S01]  /*e500*/  @P2 STS.128 [R229+0xd800], RZ ;  /* 0x00d800ffe5002388 */ /* 0x000fe20000000c00 */
[-C--:B------:R-:W-:Y:S05]  /*e510*/  IADD3.X R31, PT, PT, R37, R28.reuse, RZ, P0, !PT ;  /* 0x0000001c251f7210 */ /* 0x080fea00007fe4ff */
        /* <DEDUP_REMOVED lines=9> */
[-C--:B--2---:R-:W-:Y:S05]  /*e5b0*/  IADD3 R32, P0, PT, R30, R29.reuse, RZ ;  /* 0x0000001d1e207210 */ /* 0x084fea0007f1e0ff */
[----:B------:R-:W-:Y:S01]  /*e5c0*/  @P2 STS.128 [R229+0xe000], RZ ;  /* 0x00e000ffe5002388 */ /* 0x000fe20000000c00 */
[-C--:B------:R-:W-:Y:S05]  /*e5d0*/  IADD3.X R33, PT, PT, R31, R28.reuse, RZ, P0, !PT ;  /* 0x0000001c1f217210 */ /* 0x080fea00007fe4ff */
        /* <DEDUP_REMOVED lines=8> */
[----:B------:R-:W-:Y:S01]  /*e660*/  @!P2 LDGSTS.E.BYPASS.LTC128B.128 [R229+0xe800], desc[UR16][R30.64] ;  /* 0x0e8000001ee5afae */ /* 0x000fe2000b981a10 */
[----:B-1----:R-:W-:Y:S05]  /*e670*/  IADD3 R34, P0, PT, R32, R29, RZ ;  /* 0x0000001d20227210 */ /* 0x002fea0007f1e0ff */
[----:B------:R-:W-:Y:S01]  /*e680*/  @P2 STS.128 [R229+0xe800], RZ ;  /* 0x00e800ffe5002388 */ /* 0x000fe20000000c00 */
[----:B------:R-:W-:Y:S05]  /*e690*/  IADD3.X R35, PT, PT, R33, R28, RZ, P0, !PT ;  /* 0x0000001c21237210 */ /* 0x000fea00007fe4ff */
[----:B------:R-:W-:Y:S01]  /*e6a0*/  @!PT LDS RZ, [RZ] ;  /* 0x00000000fffff984 */ /* 0x000fe20000000800 */
[----:B------:R-:W-:Y:S01]  /*e6b0*/  @!PT LDS RZ, [RZ] ;  /* 0x00000000fffff984 */ /* 0x000fe20000000800 */
[----:B------:R-:W-:Y:S01]  /*e6c0*/  @!PT LDS RZ, [RZ] ;  /* 0x00000000fffff984 */ /* 0x000fe20000000800 */
[----:B------:R1:W-:Y:S01]  /*e6d0*/  @!P1 LDGSTS.E.BYPASS.LTC128B.128 [R229+0x12800], desc[UR16][R30.64+0x80] ;  /* 0x128000801ee59fae */ /* 0x0003e2000b981a10 */
[----:B------:R-:W-:Y:S05]  /*e6e0*/  LOP3.LUT P0, RZ, R211, 0x2, RZ, 0xc0, !PT ;  /* 0x00000002d3ff7812 */ /* 0x000fea000780c0ff */
[----:B------:R-:W-:Y:S01]  /*e6f0*/  @P1 STS.128 [R229+0x12800], RZ ;  /* 0x012800ffe5001388 */ /* 0x000fe20000000c00 */
[----:B------:R-:W-:Y:S02]  /*e700*/  SEL R213, R209, 0xffffffe0, !P0 ;  /* 0xffffffe0d1d57807 */ /* 0x000fe40004000000 */
[----:B------:R-:W-:Y:S03]  /*e710*/  LOP3.LUT P0, RZ, R211, 0x4, RZ, 0xc0, !PT ;  /* 0x00000004d3ff7812 */ /* 0x000fe6000780c0ff */
[----:B------:R-:W-:Y:S01]  /*e720*/  @!PT LDS RZ, [RZ] ;  /* 0x00000000fffff984 */ /* 0x000fe20000000800 */
[----:B------:R-:W-:Y:S01]  /*e730*/  @!PT LDS RZ, [RZ] ;  /* 0x00000000fffff984 */ /* 0x000fe20000000800 */
[----:B------:R-:W-:Y:S01]  /*e740*/  @!PT LDS RZ, [RZ] ;  /* 0x00000000fffff984 */ /* 0x000fe20000000800 */
[----:B------:R-:W-:Y:S01]  /*e750*/  @!P2 LDGSTS.E.BYPASS.LTC128B.128 [R229+0xf000], desc[UR16][R32.64] ;  /* 0x0f00000020e5afae */ /* 0x000fe2000b981a10 */
[-C--:B------:R-:W-:Y:S02]  /*e760*/  IADD3 R188, PT, PT, R190, R213.reuse, RZ ;  /* 0x000000d5bebc7210 */ /* 0x080fe40007ffe0ff */
[----:B------:R-:W-:Y:S03]  /*e770*/  IADD3 R3, PT, PT, R2, R213, RZ ;  /* 0x000000d502037210 */ /* 0x000fe60007ffe0ff */
[----:B------:R-:W-:Y:S06]  /*e780*/  @P2 STS.128 [R229+0xf000], RZ ;  /* 0x00f000ffe5002388 */ /* 0x000fec0000000c00 */
        /* <DEDUP_REMOVED lines=15> */
[----:B------:R-:W-:Y:S06]  /*e880*/  LDSM.16.M88.4 R140, [R190] ;  /* 0x00000000be8c783b */ /* 0x000fec0000000200 */
[----:B------:R-:W3:Y:S06]  /*e890*/  LDSM.16.M88.4 R144, [R189+UR5+0x4000] ;  /* 0x00400005bd90783b */ /* 0x000eec0008000200 */
[----:B------:R-:W5:Y:S06]  /*e8a0*/  LDSM.16.M88.4 R148, [R189+UR5+0x4800] ;  /* 0x00480005bd94783b */ /* 0x000f6c0008000200 */
[----:B------:R-:W4:Y:S06]  /*e8b0*/  LDSM.16.M88.4 R152, [R189+UR5+0x5000] ;  /* 0x00500005bd98783b */ /* 0x000f2c0008000200 */
[----:B------:R-:W0:Y:S06]  /*e8c0*/  LDGDEPBAR ;  /* 0x00000000000079af */ /* 0x000e2c0000000000 */
[----:B------:R-:W1:Y:S06]  /*e8d0*/  LDSM.16.M88.4 R156, [R189+UR5+0x5800] ;  /* 0x00580005bd9c783b */ /* 0x000e6c0008000200 */
[----:B------:R-:W2:Y:S06]  /*e8e0*/  LDSM.16.M88.4 R160, [R189+UR5+0x6000] ;  /* 0x00600005bda0783b */ /* 0x000eac0008000200 */
[----:B------:R-:W2:Y:S01]  /*e8f0*/  LDSM.16.M88.4 R164, [R189+UR5+0x6800] ;  /* 0x00680005bda4783b */ /* 0x000ea20008000200 */
[C---:B---3--:R-:W-:Y:S05]  /*e900*/  HMMA.16816.F32.BF16 R4, R140.reuse, R144, RZ ;  /* 0x000000908c04723c */ /* 0x048fea00000418ff */
[----:B------:R-:W3:Y:S06]  /*e910*/  LDSM.16.M88.4 R168, [R189+UR5+0x7000] ;  /* 0x00700005bda8783b */ /* 0x000eec0008000200 */
[----:B------:R-:W3:Y:S01]  /*e920*/  LDSM.16.M88.4 R172, [R189+UR5+0x7800] ;  /* 0x00780005bdac783b */ /* 0x000ee20008000200 */
[C---:B------:R-:W-:Y:S05]  /*e930*/  HMMA.16816.F32.BF16 R8, R140.reuse, R146, RZ ;  /* 0x000000928c08723c */ /* 0x040fea00000418ff */
[----:B------:R-:W-:Y:S03]  /*e940*/  LDSM.16.M88.4 R176, [R188] ;  /* 0x00000000bcb0783b */ /* 0x000fe60000000200 */
[C---:B-----5:R-:W-:Y:S03]  /*e950*/  HMMA.16816.F32.BF16 R12, R140.reuse, R148, RZ ;  /* 0x000000948c0c723c */ /* 0x060fe600000418ff */
[----:B------:R-:W5:Y:S05]  /*e960*/  LDSM.16.M88.4 R180, [R3+0x4000] ;  /* 0x0040000003b4783b */ /* 0x000f6a0000000200 */
[C---:B------:R-:W-:Y:S01]  /*e970*/  HMMA.16816.F32.BF16 R16, R140.reuse, R150, RZ ;  /* 0x000000968c10723c */ /* 0x040fe200000418ff */
[----:B------:R-:W5:Y:S06]  /*e980*/  LDSM.16.M88.4 R184, [R3+0x4800] ;  /* 0x0048000003b8783b */ /* 0x000f6c0000000200 */
[----:B------:R-:W5:Y:S01]  /*e990*/  LDSM.16.M88.4 R132, [R3+0x5000] ;  /* 0x005000000384783b */ /* 0x000f620000000200 */
[C---:B----4-:R-:W-:Y:S05]  /*e9a0*/  HMMA.16816.F32.BF16 R20, R140.reuse, R152, RZ ;  /* 0x000000988c14723c */ /* 0x050fea00000418ff */
[----:B------:R-:W-:Y:S03]  /*e9b0*/  LDSM.16.M88.4 R144, [R3+0x6000] ;  /* 0x006000000390783b */ /* 0x000fe60000000200 */
[C---:B------:R-:W-:Y:S03]  /*e9c0*/  HMMA.16816.F32.BF16 R24, R140.reuse, R154, RZ ;  /* 0x0000009a8c18723c */ /* 0x040fe600000418ff */
[----:B------:R-:W-:Y:S05]  /*e9d0*/  LDSM.16.M88.4 R148, [R3+0x6800] ;  /* 0x006800000394783b */ /* 0x000fea0000000200 */
[C---:B-1----:R-:W-:Y:S01]  /*e9e0*/  HMMA.16816.F32.BF16 R28, R140.reuse, R156, RZ ;  /* 0x0000009c8c1c723c */ /* 0x042fe200000418ff */
[----:B------:R-:W-:Y:S01]  /*e9f0*/  LDSM.16.M88.4 R152, [R3+0x7000] ;  /* 0x007000000398783b */ /* 0x000fe20000000200 */
[----:B------:R-:W-:Y:S04]  /*ea00*/  SEL R157, R136, 0xffffffc0, !P0 ;  /* 0xffffffc0889d7807 */ /* 0x000fe80004000000 */
[-C--:B------:R-:W-:Y:S02]  /*ea10*/  IADD3 R200, PT, PT, R190, R157.reuse, RZ ;  /* 0x0000009dbec87210 */ /* 0x080fe40007ffe0ff */
[C---:B--2---:R-:W-:Y:S01]  /*ea20*/  HMMA.16816.F32.BF16 R32, R140.reuse, R158, RZ ;  /* 0x0000009e8c20723c */ /* 0x044fe200000418ff */
[----:B------:R-:W-:Y:S02]  /*ea30*/  IADD3 R136, PT, PT, R2, R157, RZ ;  /* 0x0000009d02887210 */ /* 0x000fe40007ffe0ff */
[----:B------:R-:W-:Y:S01]  /*ea40*/  LDSM.16.M88.4 R156, [R3+0x7800] ;  /* 0x00780000039c783b */ /* 0x000fe20000000200 */
[C---:B------:R-:W-:Y:S02]  /*ea50*/  IADD3 R201, PT, PT, R213.reuse, R200, RZ ;  /* 0x000000c8d5c97210 */ /* 0x040fe40007ffe0ff */
[----:B------:R-:W-:Y:S02]  /*ea60*/  IADD3 R2, PT, PT, R213, R136, RZ ;  /* 0x00000088d5027210 */ /* 0x000fe40007ffe0ff */
[C---:B------:R-:W-:Y:S01]  /*ea70*/  HMMA.16816.F32.BF16 R36, R140.reuse, R160, RZ ;  /* 0x000000a08c24723c */ /* 0x040fe200000418ff */
[----:B------:R-:W-:Y:S06]  /*ea80*/  LDSM.16.M88.4 R192, [R136+0xa800] ;  /* 0x00a8000088c0783b */ /* 0x000fec0000000200 */
[----:B------:R-:W-:Y:S01]  /*ea90*/  LDSM.16.M88.4 R196, [R136+0xb000] ;  /* 0x00b0000088c4783b */ /* 0x000fe20000000200 */
[C---:B------:R-:W-:Y:S05]  /*eaa0*/  HMMA.16816.F32.BF16 R40, R140.reuse, R162, RZ ;  /* 0x000000a28c28723c */ /* 0x040fea00000418ff */
[----:B------:R-:W-:Y:S03]  /*eab0*/  LDSM.16.M88.4 R160, [R200] ;  /* 0x00000000c8a0783b */ /* 0x000fe60000000200 */
[C---:B------:R-:W-:Y:S03]  /*eac0*/  HMMA.16816.F32.BF16 R44, R140.reuse, R164, RZ ;  /* 0x000000a48c2c723c */ /* 0x040fe600000418ff */
[----:B------:R-:W-:Y:S05]  /*ead0*/  LDSM.16.M88.4 R204, [R2+0x8000] ;  /* 0x0080000002cc783b */ /* 0x000fea0000000200 */
[C---:B------:R-:W-:Y:S01]  /*eae0*/  HMMA.16816.F32.BF16 R48, R140.reuse, R166, RZ ;  /* 0x000000a68c30723c */ /* 0x040fe200000418ff */
[----:B------:R-:W-:Y:S07]  /*eaf0*/  LDSM.16.M88.4 R164, [R136+0x4000] ;  /* 0x0040000088a4783b */ /* 0x000fee0000000200 */
[C---:B---3--:R-:W-:Y:S08]  /*eb00*/  HMMA.16816.F32.BF16 R52, R140.reuse, R168, RZ ;  /* 0x000000a88c34723c */ /* 0x048ff000000418ff */
[C---:B------:R-:W-:Y:S01]  /*eb10*/  HMMA.16816.F32.BF16 R56, R140.reuse, R170, RZ ;  /* 0x000000aa8c38723c */ /* 0x040fe200000418ff */
[----:B------:R-:W-:Y:S07]  /*eb20*/  LDSM.16.M88.4 R168, [R136+0x4800] ;  /* 0x0048000088a8783b */ /* 0x000fee0000000200 */
[C---:B------:R-:W-:Y:S08]  /*eb30*/  HMMA.16816.F32.BF16 R60, R140.reuse, R172, RZ ;  /* 0x000000ac8c3c723c */ /* 0x040ff000000418ff */
[----:B------:R-:W-:Y:S01]  /*eb40*/  HMMA.16816.F32.BF16 R64, R140, R174, RZ ;  /* 0x000000ae8c40723c */ /* 0x000fe200000418ff */
[----:B------:R-:W1:Y:S06]  /*eb50*/  LDSM.16.M88.4 R140, [R3+0x5800] ;  /* 0x00580000038c783b */ /* 0x000e6c0000000200 */
[----:B------:R-:W2:Y:S01]  /*eb60*/  LDSM.16.M88.4 R172, [R136+0x5000] ;  /* 0x0050000088ac783b */ /* 0x000ea20000000200 */
        /* <DEDUP_REMOVED lines=8> */
[----:B------:R-:W3:Y:S07]  /*ebf0*/  LDSM.16.M88.4 R132, [R136+0x5800] ;  /* 0x005800008884783b */ /* 0x000eee0000000200 */
[C---:B-1----:R-:W-:Y:S08]  /*ec00*/  HMMA.16816.F32.BF16 R28, R176.reuse, R140, R28 ;  /* 0x0000008cb01c723c */ /* 0x042ff0000004181c */
[C---:B------:R-:W-:Y:S01]  /*ec10*/  HMMA.16816.F32.BF16 R32, R176.reuse, R142, R32 ;  /* 0x0000008eb020723c */ /* 0x040fe20000041820 */
[----:B------:R-:W1:Y:S07]  /*ec20*/  LDSM.16.M88.4 R140, [R136+0x6000] ;  /* 0x00600000888c783b */ /* 0x000e6e0000000200 */
        /* <DEDUP_REMOVED lines=8> */
[----:B------:R-:W-:Y:S07]  /*ecb0*/  LDSM.16.M88.4 R152, [R2+0x4000] ;  /* 0x004000000298783b */ /* 0x000fee0000000200 */
[C---:B------:R-:W-:Y:S08]  /*ecc0*/  HMMA.16816.F32.BF16 R60, R176.reuse, R156, R60 ;  /* 0x0000009cb03c723c */ /* 0x040ff0000004183c */
[----:B------:R-:W-:Y:S01]  /*ecd0*/  HMMA.16816.F32.BF16 R64, R176, R158, R64 ;  /* 0x0000009eb040723c */ /* 0x000fe20000041840 */
[----:B------:R-:W-:Y:S06]  /*ece0*/  LDSM.16.M88.4 R156, [R2+0x4800] ;  /* 0x00480000029c783b */ /* 0x000fec0000000200 */
[----:B------:R-:W-:Y:S01]  /*ecf0*/  LDSM.16.M88.4 R176, [R189+UR5+0xb800] ;  /* 0x00b80005bdb0783b */ /* 0x000fe20008000200 */
        /* <DEDUP_REMOVED lines=9> */
[C---:B---3--:R-:W-:Y:S08]  /*ed90*/  HMMA.16816.F32.BF16 R28, R160.reuse, R132, R28 ;  /* 0x00000084a01c723c */ /* 0x048ff0000004181c */
[C---:B------:R-:W-:Y:S01]  /*eda0*/  HMMA.16816.F32.BF16 R32, R160.reuse, R134, R32 ;  /* 0x00000086a020723c */ /* 0x040fe20000041820 */
[----:B------:R-:W2:Y:S07]  /*edb0*/  LDSM.16.M88.4 R132, [R136+0x7800] ;  /* 0x007800008884783b */ /* 0x000eae0000000200 */
[C---:B-1----:R-:W-:Y:S08]  /*edc0*/  HMMA.16816.F32.BF16 R36, R160.reuse, R140, R36 ;  /* 0x0000008ca024723c */ /* 0x042ff00000041824 */
[C---:B------:R-:W-:Y:S01]  /*edd0*/  HMMA.16816.F32.BF16 R40, R160.reuse, R142, R40 ;  /* 0x0000008ea028723c */ /* 0x040fe20000041828 */
[----:B------:R-:W1:Y:S07]  /*ede0*/  LDSM.16.M88.4 R140, [R201] ;  /* 0x00000000c98c783b */ /* 0x000e6e0000000200 */
[C---:B----4-:R-:W-:Y:S08]  /*edf0*/  HMMA.16816.F32.BF16 R44, R160.reuse, R144, R44 ;  /* 0x00000090a02c723c */ /* 0x050ff0000004182c */
[C---:B------:R-:W-:Y:S01]  /*ee00*/  HMMA.16816.F32.BF16 R48, R160.reuse, R146, R48 ;  /* 0x00000092a030723c */ /* 0x040fe20000041830 */
[----:B------:R-:W3:Y:S07]  /*ee10*/  LDSM.16.M88.4 R144, [R2+0x6800] ;  /* 0x006800000290783b */ /* 0x000eee0000000200 */
[C---:B-----5:R-:W-:Y:S08]  /*ee20*/  HMMA.16816.F32.BF16 R52, R160.reuse, R148, R52 ;  /* 0x00000094a034723c */ /* 0x060ff00000041834 */
[C---:B------:R-:W-:Y:S01]  /*ee30*/  HMMA.16816.F32.BF16 R56, R160.reuse, R150, R56 ;  /* 0x00000096a038723c */ /* 0x040fe20000041838 */
[----:B------:R-:W4:Y:S07]  /*ee40*/  LDSM.16.M88.4 R148, [R2+0x7000] ;  /* 0x007000000294783b */ /* 0x000f2e0000000200 */
[C---:B--2---:R-:W-:Y:S08]  /*ee50*/  HMMA.16816.F32.BF16 R60, R160.reuse, R132, R60 ;  /* 0x00000084a03c723c */ /* 0x044ff0000004183c */
[----:B------:R-:W-:Y:S01]  /*ee60*/  HMMA.16816.F32.BF16 R64, R160, R134, R64 ;  /* 0x00000086a040723c */ /* 0x000fe20000041840 */
[----:B------:R-:W2:Y:S06]  /*ee70*/  LDSM.16.M88.4 R132, [R2+0x7800] ;  /* 0x007800000284783b */ /* 0x000eac0000000200 */
[----:B------:R-:W-:Y:S01]  /*ee80*/  LDSM.16.M88.4 R160, [R189+UR5+0x8800] ;  /* 0x00880005bda0783b */ /* 0x000fe20008000200 */
[C---:B-1----:R-:W-:Y:S08]  /*ee90*/  HMMA.16816.F32.BF16 R4, R140.reuse, R152, R4 ;  /* 0x000000988c04723c */ /* 0x042ff00000041804 */
[C---:B------:R-:W-:Y:S01]  /*eea0*/  HMMA.16816.F32.BF16 R8, R140.reuse, R154, R8 ;  /* 0x0000009a8c08723c */ /* 0x040fe20000041808 */
[----:B------:R-:W-:Y:S07]  /*eeb0*/  LDSM.16.M88.4 R152, [R190+0x2000] ;  /* 0x00200000be98783b */ /* 0x000fee0000000200 */
[C---:B------:R-:W-:Y:S08]  /*eec0*/  HMMA.16816.F32.BF16 R12, R140.reuse, R156, R12 ;  /* 0x0000009c8c0c723c */ /* 0x040ff0000004180c */
[C---:B------:R-:W-:Y:S01]  /*eed0*/  HMMA.16816.F32.BF16 R16, R140.reuse, R158, R16 ;  /* 0x0000009e8c10723c */ /* 0x040fe20000041810 */
[----:B------:R-:W1:Y:S07]  /*eee0*/  LDSM.16.M88.4 R156, [R189+UR5+0x8000] ;  /* 0x00800005bd9c783b */ /* 0x000e6e0008000200 */
[C---:B------:R-:W-:Y:S08]  /*eef0*/  HMMA.16816.F32.BF16 R20, R140.reuse, R164, R20 ;  /* 0x000000a48c14723c */ /* 0x040ff00000041814 */
[C---:B------:R-:W-:Y:S01]  /*ef00*/  HMMA.16816.F32.BF16 R24, R140.reuse, R166, R24 ;  /* 0x000000a68c18723c */ /* 0x040fe20000041818 */
[----:B------:R-:W-:Y:S07]  /*ef10*/  LDSM.16.M88.4 R164, [R189+UR5+0xa000] ;  /* 0x00a00005bda4783b */ /* 0x000fee0008000200 */
[C---:B------:R-:W-:Y:S08]  /*ef20*/  HMMA.16816.F32.BF16 R28, R140.reuse, R168, R28 ;  /* 0x000000a88c1c723c */ /* 0x040ff0000004181c */
[C---:B------:R-:W-:Y:S01]  /*ef30*/  HMMA.16816.F32.BF16 R32, R140.reuse, R170, R32 ;  /* 0x000000aa8c20723c */ /* 0x040fe20000041820 */
[----:B------:R-:W-:Y:S07]  /*ef40*/  LDSM.16.M88.4 R168, [R189+UR5+0xa800] ;  /* 0x00a80005bda8783b */ /* 0x000fee0008000200 */
[C---:B------:R-:W-:Y:S08]  /*ef50*/  HMMA.16816.F32.BF16 R36, R140.reuse, R172, R36 ;  /* 0x000000ac8c24723c */ /* 0x040ff00000041824 */
[C---:B------:R-:W-:Y:S01]  /*ef60*/  HMMA.16816.F32.BF16 R40, R140.reuse, R174, R40 ;  /* 0x000000ae8c28723c */ /* 0x040fe20000041828 */
[----:B------:R-:W-:Y:S07]  /*ef70*/  LDSM.16.M88.4 R172, [R189+UR5+0xb000] ;  /* 0x00b00005bdac783b */ /* 0x000fee0008000200 */
[C---:B---3--:R-:W-:Y:S08]  /*ef80*/  HMMA.16816.F32.BF16 R44, R140.reuse, R144, R44 ;  /* 0x000000908c2c723c */ /* 0x048ff0000004182c */
[C---:B------:R-:W-:Y:S01]  /*ef90*/  HMMA.16816.F32.BF16 R48, R140.reuse, R146, R48 ;  /* 0x000000928c30723c */ /* 0x040fe20000041830 */
[----:B------:R-:W3:Y:S07]  /*efa0*/  LDSM.16.M88.4 R144, [R189+UR5+0x9000] ;  /* 0x00900005bd90783b */ /* 0x000eee0008000200 */
[C---:B----4-:R-:W-:Y:S08]  /*efb0*/  HMMA.16816.F32.BF16 R52, R140.reuse, R148, R52 ;  /* 0x000000948c34723c */ /* 0x050ff00000041834 */
[C---:B------:R-:W-:Y:S01]  /*efc0*/  HMMA.16816.F32.BF16 R56, R140.reuse, R150, R56 ;  /* 0x000000968c38723c */ /* 0x040fe20000041838 */
[----:B------:R-:W4:Y:S07]  /*efd0*/  LDSM.16.M88.4 R148, [R189+UR5+0x9800] ;  /* 0x00980005bd94783b */ /* 0x000f2e0008000200 */
[C---:B--2---:R-:W-:Y:S08]  /*efe0*/  HMMA.16816.F32.BF16 R60, R140.reuse, R132, R60 ;  /* 0x000000848c3c723c */ /* 0x044ff0000004183c */
[----:B------:R-:W-:Y:S01]  /*eff0*/  HMMA.16816.F32.BF16 R64, R140, R134, R64 ;  /* 0x000000868c40723c */ /* 0x000fe20000041840 */
[----:B------:R-:W-:Y:S06]  /*f000*/  LDSM.16.M88.4 R132, [R188+0x2000] ;  /* 0x00200000bc84783b */ /* 0x000fec0000000200 */
[----:B------:R-:W2:Y:S01]  /*f010*/  LDSM.16.M88.4 R140, [R3+0x8000] ;  /* 0x00800000038c783b */ /* 0x000ea20000000200 */
[C---:B-1----:R-:W-:Y:S05]  /*f020*/  HMMA.16816.F32.BF16 R4, R152.reuse, R156, R4 ;  /* 0x0000009c9804723c */ /* 0x042fea0000041804 */
[----:B------:R-:W-:Y:S03]  /*f030*/  LDSM.16.M88.4 R188, [R136+0xa000] ;  /* 0x00a0000088bc783b */ /* 0x000fe60000000200 */
[C---:B------:R-:W-:Y:S03]  /*f040*/  HMMA.16816.F32.BF16 R8, R152.reuse, R158, R8 ;  /* 0x0000009e9808723c */ /* 0x040fe60000041808 */
[----:B------:R-:W1:Y:S05]  /*f050*/  LDSM.16.M88.4 R156, [R3+0x8800] ;  /* 0x00880000039c783b */ /* 0x000e6a0000000200 */
        /* <DEDUP_REMOVED lines=8> */
[----:B------:R-:W4:Y:S07]  /*f0e0*/  LDSM.16.M88.4 R148, [R3+0x9800] ;  /* 0x009800000394783b */ /* 0x000f2e0000000200 */
        /* <DEDUP_REMOVED lines=8> */
[----:B------:R-:W-:Y:S06]  /*f170*/  LDSM.16.M88.4 R172, [R200+0x2000] ;  /* 0x00200000c8ac783b */ /* 0x000fec0000000200 */
[----:B------:R-:W-:Y:S01]  /*f180*/  LDSM.16.M88.4 R200, [R201+0x2000] ;  /* 0x00200000c9c8783b */ /* 0x000fe20000000200 */
[C---:B------:R-:W-:Y:S08]  /*f190*/  HMMA.16816.F32.BF16 R60, R152.reuse, R176, R60 ;  /* 0x000000b0983c723c */ /* 0x040ff0000004183c */
[----:B------:R-:W-:Y:S01]  /*f1a0*/  HMMA.16816.F32.BF16 R64, R152, R178, R64 ;  /* 0x000000b29840723c */ /* 0x000fe20000041840 */
[----:B------:R-:W5:Y:S06]  /*f1b0*/  LDSM.16.M88.4 R152, [R3+0xa000] ;  /* 0x00a000000398783b */ /* 0x000f6c0000000200 */
[----:B------:R-:W5:Y:S01]  /*f1c0*/  LDSM.16.M88.4 R176, [R136+0x8000] ;  /* 0x0080000088b0783b */ /* 0x000f620000000200 */
[C---:B--2---:R-:W-:Y:S08]  /*f1d0*/  HMMA.16816.F32.BF16 R4, R132.reuse, R140, R4 ;  /* 0x0000008c8404723c */ /* 0x044ff00000041804 */
[C---:B------:R-:W-:Y:S01]  /*f1e0*/  HMMA.16816.F32.BF16 R8, R132.reuse, R142, R8 ;  /* 0x0000008e8408723c */ /* 0x040fe20000041808 */
[----:B------:R-:W2:Y:S07]  /*f1f0*/  LDSM.16.M88.4 R140, [R136+0x8800] ;  /* 0x00880000888c783b */ /* 0x000eae0000000200 */
[C---:B-1----:R-:W-:Y:S08]  /*f200*/  HMMA.16816.F32.BF16 R12, R132.reuse, R156, R12 ;  /* 0x0000009c840c723c */ /* 0x042ff0000004180c */
[C---:B------:R-:W-:Y:S01]  /*f210*/  HMMA.16816.F32.BF16 R16, R132.reuse, R158, R16 ;  /* 0x0000009e8410723c */ /* 0x040fe20000041810 */
[----:B------:R-:W1:Y:S07]  /*f220*/  LDSM.16.M88.4 R156, [R136+0xb800] ;  /* 0x00b80000889c783b */ /* 0x000e6e0000000200 */
[C---:B---3--:R-:W-:Y:S08]  /*f230*/  HMMA.16816.F32.BF16 R20, R132.reuse, R144, R20 ;  /* 0x000000908414723c */ /* 0x048ff00000041814 */
[C---:B------:R-:W-:Y:S08]  /*f240*/  HMMA.16816.F32.BF16 R24, R132.reuse, R146, R24 ;  /* 0x000000928418723c */ /* 0x040ff00000041818 */
[C---:B----4-:R-:W-:Y:S08]  /*f250*/  HMMA.16816.F32.BF16 R28, R132.reuse, R148, R28 ;  /* 0x00000094841c723c */ /* 0x050ff0000004181c */
[C---:B------:R-:W-:Y:S08]  /*f260*/  HMMA.16816.F32.BF16 R32, R132.reuse, R150, R32 ;  /* 0x000000968420723c */ /* 0x040ff00000041820 */
[C---:B-----5:R-:W-:Y:S08]  /*f270*/  HMMA.16816.F32.BF16 R36, R132.reuse, R152, R36 ;  /* 0x000000988424723c */ /* 0x060ff00000041824 */
[C---:B------:R-:W-:Y:S08]  /*f280*/  HMMA.16816.F32.BF16 R40, R132.reuse, R154, R40 ;  /* 0x0000009a8428723c */ /* 0x040ff00000041828 */
[C---:B------:R-:W-:Y:S08]  /*f290*/  HMMA.16816.F32.BF16 R44, R132.reuse, R160, R44 ;  /* 0x000000a0842c723c */ /* 0x040ff0000004182c */
[C---:B------:R-:W-:Y:S08]  /*f2a0*/  HMMA.16816.F32.BF16 R48, R132.reuse, R162, R48 ;  /* 0x000000a28430723c */ /* 0x040ff00000041830 */
[C---:B------:R-:W-:Y:S08]  /*f2b0*/  HMMA.16816.F32.BF16 R52, R132.reuse, R164, R52 ;  /* 0x000000a48434723c */ /* 0x040ff00000041834 */
[C---:B------:R-:W-:Y:S08]  /*f2c0*/  HMMA.16816.F32.BF16 R56, R132.reuse, R166, R56 ;  /* 0x000000a68438723c */ /* 0x040ff00000041838 */
[C---:B------:R-:W-:Y:S08]  /*f2d0*/  HMMA.16816.F32.BF16 R60, R132.reuse, R168, R60 ;  /* 0x000000a8843c723c */ /* 0x040ff0000004183c */
[----:B------:R-:W-:Y:S01]  /*f2e0*/  HMMA.16816.F32.BF16 R64, R132, R170, R64 ;  /* 0x000000aa8440723c */ /* 0x000fe20000041840 */
[----:B------:R-:W3:Y:S07]  /*f2f0*/  LDSM.16.M88.4 R132, [R2+0x8800] ;  /* 0x008800000284783b */ /* 0x000eee0000000200 */
[C---:B------:R-:W-:Y:S08]  /*f300*/  HMMA.16816.F32.BF16 R4, R172.reuse, R176, R4 ;  /* 0x000000b0ac04723c */ /* 0x040ff00000041804 */
[C---:B------:R-:W-:Y:S08]  /*f310*/  HMMA.16816.F32.BF16 R8, R172.reuse, R178, R8 ;  /* 0x000000b2ac08723c */ /* 0x040ff00000041808 */
[C---:B--2---:R-:W-:Y:S08]  /*f320*/  HMMA.16816.F32.BF16 R12, R172.reuse, R140, R12 ;  /* 0x0000008cac0c723c */ /* 0x044ff0000004180c */
[C---:B------:R-:W-:Y:S01]  /*f330*/  HMMA.16816.F32.BF16 R16, R172.reuse, R142, R16 ;  /* 0x0000008eac10723c */ /* 0x040fe20000041810 */
[----:B------:R-:W2:Y:S07]  /*f340*/  LDSM.16.M88.4 R140, [R2+0x9000] ;  /* 0x00900000028c783b */ /* 0x000eae0000000200 */
        /* <DEDUP_REMOVED lines=10> */
[C---:B-1----:R-:W-:Y:S08]  /*f3f0*/  HMMA.16816.F32.BF16 R60, R172.reuse, R156, R60 ;  /* 0x0000009cac3c723c */ /* 0x042ff0000004183c */
[----:B------:R-:W-:Y:S08]  /*f400*/  HMMA.16816.F32.BF16 R64, R172, R158, R64 ;  /* 0x0000009eac40723c */ /* 0x000ff00000041840 */
[C---:B------:R-:W-:Y:S08]  /*f410*/  HMMA.16816.F32.BF16 R4, R200.reuse, R204, R4 ;  /* 0x000000ccc804723c */ /* 0x040ff00000041804 */
[C---:B------:R-:W-:Y:S08]  /*f420*/  HMMA.16816.F32.BF16 R8, R200.reuse, R206, R8 ;  /* 0x000000cec808723c */ /* 0x040ff00000041808 */
[C---:B---3--:R-:W-:Y:S03]  /*f430*/  HMMA.16816.F32.BF16 R12, R200.reuse, R132, R12 ;  /* 0x00000084c80c723c */ /* 0x048fe6000004180c */
[----:B------:R-:W-:Y:S01]  /*f440*/  FMUL.FTZ R136, R4, UR12 ;  /* 0x0000000c04887c20 */ /* 0x000fe20008410000 */
[----:B------:R-:W-:Y:S01]  /*f450*/  FMUL.FTZ R192, R7, UR12 ;  /* 0x0000000c07c07c20 */ /* 0x000fe20008410000 */
[----:B------:R-:W-:Y:S01]  /*f460*/  FMUL.FTZ R193, R5, UR12 ;  /* 0x0000000c05c17c20 */ /* 0x000fe20008410000 */
[----:B------:R-:W-:Y:S01]  /*f470*/  FMUL.FTZ R252, R6, UR12 ;  /* 0x0000000c06fc7c20 */ /* 0x000fe20008410000 */
[----:B------:R1:W3:Y:S01]  /*f480*/  MUFU.TANH R158, R136 ;  /* 0x00000088009e7308 */ /* 0x0002e20000002400 */
[C---:B------:R-:W-:Y:S03]  /*f490*/  HMMA.16816.F32.BF16 R16, R200.reuse, R134, R16 ;  /* 0x00000086c810723c */ /* 0x040fe60000041810 */
[----:B------:R-:W-:Y:S01]  /*f4a0*/  FMUL.FTZ R133, R10, UR12 ;  /* 0x0000000c0a857c20 */ /* 0x000fe20008410000 */
[----:B------:R-:W-:Y:S01]  /*f4b0*/  FMUL.FTZ R132, R11, UR12 ;  /* 0x0000000c0b847c20 */ /* 0x000fe20008410000 */
[----:B------:R-:W-:Y:S04]  /*f4c0*/  FMUL.FTZ R191, R8, UR12 ;  /* 0x0000000c08bf7c20 */ /* 0x000fe80008410000 */
[----:B------:R-:W4:Y:S01]  /*f4d0*/  MUFU.TANH R10, R133 ;  /* 0x00000085000a7308 */ /* 0x000f220000002400 */
[C---:B--2---:R-:W-:Y:S03]  /*f4e0*/  HMMA.16816.F32.BF16 R20, R200.reuse, R140, R20 ;  /* 0x0000008cc814723c */ /* 0x044fe60000041814 */
[----:B------:R-:W-:Y:S01]  /*f4f0*/  FMUL.FTZ R250, R12, UR12 ;  /* 0x0000000c0cfa7c20 */ /* 0x000fe20008410000 */
[----:B------:R-:W-:Y:S01]  /*f500*/  FMUL.FTZ R248, R13, UR12 ;  /* 0x0000000c0df87c20 */ /* 0x000fe20008410000 */
[----:B------:R-:W-:Y:S01]  /*f510*/  FMUL.FTZ R246, R14, UR12 ;  /* 0x0000000c0ef67c20 */ /* 0x000fe20008410000 */
[----:B------:R-:W-:Y:S03]  /*f520*/  FMUL.FTZ R242, R15, UR12 ;  /* 0x0000000c0ff27c20 */ /* 0x000fe60008410000 */
[----:B------:R2:W2:Y:S01]  /*f530*/  MUFU.TANH R145, R192 ;  /* 0x000000c000917308 */ /* 0x0004a20000002400 */
[C---:B------:R-:W-:Y:S01]  /*f540*/  HMMA.16816.F32.BF16 R24, R200.reuse, R142, R24 ;  /* 0x0000008ec818723c */ /* 0x040fe20000041818 */
[----:B------:R-:W-:Y:S02]  /*f550*/  LDSM.16.M88.4 R140, [R2+0xa000] ;  /* 0x00a00000028c783b */ /* 0x000fe40000000200 */
[----:B-1----:R-:W-:Y:S01]  /*f560*/  FMUL.FTZ R136, R9, UR12 ;  /* 0x0000000c09887c20 */ /* 0x002fe20008410000 */
[----:B------:R-:W-:Y:S01]  /*f570*/  FMUL.FTZ R244, R16, UR12 ;  /* 0x0000000c10f47c20 */ /* 0x000fe20008410000 */
[----:B------:R-:W-:Y:S01]  /*f580*/  FMUL.FTZ R240, R17, UR12 ;  /* 0x0000000c11f07c20 */ /* 0x000fe20008410000 */
[----:B------:R-:W-:Y:S03]  /*f590*/  FMUL.FTZ R238, R18, UR12 ;  /* 0x0000000c12ee7c20 */ /* 0x000fe60008410000 */
[----:B------:R1:W1:Y:S01]  /*f5a0*/  MUFU.TANH R9, R132 ;  /* 0x0000008400097308 */ /* 0x0002620000002400 */
[----:B------:R-:W-:Y:S01]  /*f5b0*/  FMUL.FTZ R236, R19, UR12 ;  /* 0x0000000c13ec7c20 */ /* 0x000fe20008410000 */
[----:B------:R-:W-:Y:S01]  /*f5c0*/  FMUL.FTZ R234, R21, UR12 ;  /* 0x0000000c15ea7c20 */ /* 0x000fe20008410000 */
[----:B------:R-:W-:Y:S07]  /*f5d0*/  FMUL.FTZ R232, R23, UR12 ;  /* 0x0000000c17e87c20 */ /* 0x000fee0008410000 */
[----:B------:R-:W3:Y:S01]  /*f5e0*/  MUFU.TANH R147, R193 ;  /* 0x000000c100937308 */ /* 0x000ee20000002400 */
[----:B--2---:R-:W-:Y:S01]  /*f5f0*/  FMUL.FTZ R192, R22, UR12 ;  /* 0x0000000c16c07c20 */ /* 0x004fe20008410000 */
[----:B------:R-:W-:Y:S01]  /*f600*/  FMUL.FTZ R230, R25, UR12 ;  /* 0x0000000c19e67c20 */ /* 0x000fe20008410000 */
[----:B------:R-:W-:Y:S07]  /*f610*/  FMUL.FTZ R206, R27, UR12 ;  /* 0x0000000c1bce7c20 */ /* 0x000fee0008410000 */
[----:B------:R2:W2:Y:S01]  /*f620*/  MUFU.TANH R166, R191 ;  /* 0x000000bf00a67308 */ /* 0x0004a20000002400 */
[----:B-1----:R-:W1:Y:S09]  /*f630*/  LDSM.16.M88.4 R132, [R2+0x9800] ;  /* 0x009800000284783b */ /* 0x002e720000000200 */
[----:B------:R5:W1:Y:S10]  /*f640*/  MUFU.TANH R162, R136 ;  /* 0x0000008800a27308 */ /* 0x000a740000002400 */
[----:B------:R-:W1:Y:S01]  /*f650*/  MUFU.TANH R155, R192 ;  /* 0x000000c0009b7308 */ /* 0x000e620000002400 */
[----:B--2---:R-:W-:Y:S09]  /*f660*/  FMUL.FTZ R191, R24, UR12 ;  /* 0x0000000c18bf7c20 */ /* 0x004ff20008410000 */
[----:B------:R-:W2:Y:S01]  /*f670*/  MUFU.TANH R153, R191 ;  /* 0x000000bf00997308 */ /* 0x000ea20000002400 */
[----:B-----5:R-:W-:Y:S09]  /*f680*/  FMUL.FTZ R136, R20, UR12 ;  /* 0x0000000c14887c20 */ /* 0x020ff20008410000 */
[----:B------:R-:W2:Y:S10]  /*f690*/  MUFU.TANH R151, R136 ;  /* 0x0000008800977308 */ /* 0x000eb40000002400 */
[----:B------:R-:W2:Y:S01]  /*f6a0*/  MUFU.TANH R252, R252 ;  /* 0x000000fc00fc7308 */ /* 0x000ea20000002400 */
[C---:B-1----:R-:W-:Y:S03]  /*f6b0*/  HMMA.16816.F32.BF16 R28, R200.reuse, R132, R28 ;  /* 0x00000084c81c723c */ /* 0x042fe6000004181c */
[----:B------:R-:W-:Y:S06]  /*f6c0*/  FMUL.FTZ R132, R26, UR12 ;  /* 0x0000000c1a847c20 */ /* 0x000fec0008410000 */
[----:B------:R1:W1:Y:S01]  /*f6d0*/  MUFU.TANH R157, R132 ;  /* 0x00000084009d7308 */ /* 0x0002620000002400 */
[C---:B------:R-:W-:Y:S09]  /*f6e0*/  HMMA.16816.F32.BF16 R32, R200.reuse, R134, R32 ;  /* 0x00000086c820723c */ /* 0x040ff20000041820 */
[----:B------:R-:W1:Y:S01]  /*f6f0*/  MUFU.TANH R250, R250 ;  /* 0x000000fa00fa7308 */ /* 0x000e620000002400 */
[C---:B------:R-:W-:Y:S03]  /*f700*/  HMMA.16816.F32.BF16 R36, R200.reuse, R140, R36 ;  /* 0x0000008cc824723c */ /* 0x040fe60000041824 */
[----:B------:R-:W-:Y:S01]  /*f710*/  FMUL.FTZ R204, R28, UR12 ;  /* 0x0000000c1ccc7c20 */ /* 0x000fe20008410000 */
[----:B------:R-:W-:Y:S01]  /*f720*/  FMUL.FTZ R134, R29, UR12 ;  /* 0x0000000c1d867c20 */ /* 0x000fe20008410000 */
[----:B------:R-:W-:Y:S01]  /*f730*/  FMUL.FTZ R133, R30, UR12 ;  /* 0x0000000c1e857c20 */ /* 0x000fe20008410000 */
[----:B------:R-:W-:Y:S03]  /*f740*/  FMUL.FTZ R196, R31, UR12 ;  /* 0x0000000c1fc47c20 */ /* 0x000fe60008410000 */
[----:B------:R-:W2:Y:S01]  /*f750*/  MUFU.TANH R248, R248 ;  /* 0x000000f800f87308 */ /* 0x000ea20000002400 */
[----:B------:R-:W5:Y:S01]  /*f760*/  LDSM.16.M88.4 R28, [R2+0xa800] ;  /* 0x00a80000021c783b */ /* 0x000f620000000200 */
[C---:B------:R-:W-:Y:S03]  /*f770*/  HMMA.16816.F32.BF16 R40, R200.reuse, R142, R40 ;  /* 0x0000008ec828723c */ /* 0x040fe60000041828 */
[----:B------:R-:W-:Y:S01]  /*f780*/  FMUL.FTZ R33, R33, UR12 ;  /* 0x0000000c21217c20 */ /* 0x000fe20008410000 */
[----:B------:R-:W-:Y:S01]  /*f790*/  FMUL.FTZ R34, R34, UR12 ;  /* 0x0000000c22227c20 */ /* 0x000fe20008410000 */
[----:B------:R-:W-:Y:S03]  /*f7a0*/  FMUL.FTZ R35, R35, UR12 ;  /* 0x0000000c23237c20 */ /* 0x000fe60008410000 */
[----:B------:R-:W2:Y:S01]  /*f7b0*/  MUFU.TANH R167, R134 ;  /* 0x0000008600a77308 */ /* 0x000ea20000002400 */
[----:B------:R-:W-:Y:S01]  /*f7c0*/  FMUL.FTZ R198, R32, UR12 ;  /* 0x0000000c20c67c20 */ /* 0x000fe20008410000 */
[----:B------:R-:W-:Y:S01]  /*f7d0*/  FMUL.FTZ R36, R36, UR12 ;  /* 0x0000000c24247c20 */ /* 0x000fe20008410000 */
[----:B-1----:R-:W-:Y:S01]  /*f7e0*/  FMUL.FTZ R132, R37, UR12 ;  /* 0x0000000c25847c20 */ /* 0x002fe20008410000 */
[----:B------:R-:W-:Y:S01]  /*f7f0*/  FMUL.FTZ R38, R38, UR12 ;  /* 0x0000000c26267c20 */ /* 0x000fe20008410000 */
[----:B------:R-:W-:Y:S05]  /*f800*/  FMUL.FTZ R39, R39, UR12 ;  /* 0x0000000c27277c20 */ /* 0x000fea0008410000 */
[----:B------:R-:W1:Y:S01]  /*f810*/  MUFU.TANH R177, R33 ;  /* 0x0000002100b17308 */ /* 0x000e620000002400 */
[----:B------:R-:W-:Y:S01]  /*f820*/  FMUL.FTZ R37, R40, UR12 ;  /* 0x0000000c28257c20 */ /* 0x000fe20008410000 */
[----:B------:R-:W-:Y:S01]  /*f830*/  FMUL.FTZ R41, R41, UR12 ;  /* 0x0000000c29297c20 */ /* 0x000fe20008410000 */
[----:B------:R-:W-:Y:S07]  /*f840*/  FMUL.FTZ R42, R42, UR12 ;  /* 0x0000000c2a2a7c20 */ /* 0x000fee0008410000 */
[----:B------:R-:W1:Y:S01]  /*f850*/  MUFU.TANH R194, R34 ;  /* 0x0000002200c27308 */ /* 0x000e620000002400 */
[----:B------:R-:W-:Y:S09]  /*f860*/  FMUL.FTZ R43, R43, UR12 ;  /* 0x0000000c2b2b7c20 */ /* 0x000ff20008410000 */
[----:B------:R4:W1:Y:S10]  /*f870*/  MUFU.TANH R181, R35 ;  /* 0x0000002300b57308 */ /* 0x0008740000002400 */
[----:B------:R3:W1:Y:S01]  /*f880*/  MUFU.TANH R187, R36 ;  /* 0x0000002400bb7308 */ /* 0x0006620000002400 */
[C---:B-----5:R-:W-:Y:S09]  /*f890*/  HMMA.16816.F32.BF16 R44, R200.reuse, R28, R44 ;  /* 0x0000001cc82c723c */ /* 0x060ff2000004182c */
[----:B------:R1:W1:Y:S01]  /*f8a0*/  MUFU.TANH R173, R133 ;  /* 0x0000008500ad7308 */ /* 0x0002620000002400 */
[----:B----4-:R-:W4:Y:S01]  /*f8b0*/  LDSM.16.M88.4 R32, [R2+0xb000] ;  /* 0x00b000000220783b */ /* 0x010f220000000200 */
[C---:B------:R-:W-:Y:S05]  /*f8c0*/  HMMA.16816.F32.BF16 R48, R200.reuse, R30, R48 ;  /* 0x0000001ec830723c */ /* 0x040fea0000041830 */
[----:B------:R-:W5:Y:S03]  /*f8d0*/  LDSM.16.M88.4 R28, [R2+0xb800] ;  /* 0x00b80000021c783b */ /* 0x000f660000000200 */
[----:B------:R-:W1:Y:S01]  /*f8e0*/  MUFU.TANH R246, R246 ;  /* 0x000000f600f67308 */ /* 0x000e620000002400 */
[----:B------:R-:W-:Y:S09]  /*f8f0*/  DEPBAR.LE SB0, 0x0 ;  /* 0x000080000000791a */ /* 0x000ff20000000000 */
[----:B------:R-:W1:Y:S01]  /*f900*/  MUFU.TANH R242, R242 ;  /* 0x000000f200f27308 */ /* 0x000e620000002400 */
[----:B------:R-:W-:Y:S01]  /*f910*/  BAR.SYNC.DEFER_BLOCKING 0x0 ;  /* 0x0000000000007b1d */ /* 0x000fe20000010000 */
[----:B---3--:R-:W-:Y:S01]  /*f920*/  FMUL.FTZ R36, R44, UR12 ;  /* 0x0000000c2c247c20 */ /* 0x008fe20008410000 */
[----:B------:R-:W-:Y:S01]  /*f930*/  FMUL.FTZ R45, R45, UR12 ;  /* 0x0000000c2d2d7c20 */ /* 0x000fe20008410000 */
[----:B------:R-:W-:Y:S01]  /*f940*/  FMUL.FTZ R46, R46, UR12 ;  /* 0x0000000c2e2e7c20 */ /* 0x000fe20008410000 */
[----:B------:R-:W-:Y:S01]  /*f950*/  FMUL.FTZ R251, R48, UR12 ;  /* 0x0000000c30fb7c20 */ /* 0x000fe20008410000 */
[----:B------:R-:W-:Y:S01]  /*f960*/  FMUL.FTZ R47, R47, UR12 ;  /* 0x0000000c2f2f7c20 */ /* 0x000fe20008410000 */
[----:B------:R-:W-:Y:S03]  /*f970*/  FMUL.FTZ R49, R49, UR12 ;  /* 0x0000000c31317c20 */ /* 0x000fe60008410000 */
[----:B------:R-:W3:Y:S01]  /*f980*/  MUFU.TANH R244, R244 ;  /* 0x000000f400f47308 */ /* 0x000ee20000002400 */
[----:B------:R-:W-:Y:S01]  /*f990*/  FMUL.FTZ R50, R50, UR12 ;  /* 0x0000000c32327c20 */ /* 0x000fe20008410000 */
[----:B------:R-:W-:Y:S08]  /*f9a0*/  FMUL.FTZ R51, R51, UR12 ;  /* 0x0000000c33337c20 */ /* 0x000ff00008410000 */
[----:B------:R-:W1:Y:S10]  /*f9b0*/  MUFU.TANH R240, R240 ;  /* 0x000000f000f07308 */ /* 0x000e740000002400 */
[----:B------:R-:W1:Y:S01]  /*f9c0*/  MUFU.TANH R238, R238 ;  /* 0x000000ee00ee7308 */ /* 0x000e620000002400 */
[C---:B----4-:R-:W-:Y:S09]  /*f9d0*/  HMMA.16816.F32.BF16 R52, R200.reuse, R32, R52 ;  /* 0x00000020c834723c */ /* 0x050ff20000041834 */
[----:B------:R-:W4:Y:S01]  /*f9e0*/  MUFU.TANH R236, R236 ;  /* 0x000000ec00ec7308 */ /* 0x000f220000002400 */
[C---:B------:R-:W-:Y:S09]  /*f9f0*/  HMMA.16816.F32.BF16 R56, R200.reuse, R34, R56 ;  /* 0x00000022c838723c */ /* 0x040ff20000041838 */
[----:B------:R-:W1:Y:S01]  /*fa00*/  MUFU.TANH R234, R234 ;  /* 0x000000ea00ea7308 */ /* 0x000e620000002400 */
[C---:B-----5:R-:W-:Y:S03]  /*fa10*/  HMMA.16816.F32.BF16 R60, R200.reuse, R28, R60 ;  /* 0x0000001cc83c723c */ /* 0x060fe6000004183c */
[----:B------:R-:W-:Y:S01]  /*fa20*/  FMUL.FTZ R52, R52, UR12 ;  /* 0x0000000c34347c20 */ /* 0x000fe20008410000 */
[----:B------:R-:W-:Y:S01]  /*fa30*/  FMUL.FTZ R53, R53, UR12 ;  /* 0x0000000c35357c20 */ /* 0x000fe20008410000 */
[----:B------:R-:W-:Y:S01]  /*fa40*/  FMUL.FTZ R54, R54, UR12 ;  /* 0x0000000c36367c20 */ /* 0x000fe20008410000 */
[----:B------:R-:W-:Y:S03]  /*fa50*/  FMUL.FTZ R55, R55, UR12 ;  /* 0x0000000c37377c20 */ /* 0x000fe60008410000 */
[----:B------:R-:W1:Y:S01]  /*fa60*/  MUFU.TANH R232, R232 ;  /* 0x000000e800e87308 */ /* 0x000e620000002400 */
[----:B------:R-:W-:Y:S03]  /*fa70*/  HMMA.16816.F32.BF16 R64, R200, R30, R64 ;  /* 0x0000001ec840723c */ /* 0x000fe60000041840 */
[----:B------:R-:W-:Y:S01]  /*fa80*/  FMUL.FTZ R235, R56, UR12 ;  /* 0x0000000c38eb7c20 */ /* 0x000fe20008410000 */
[----:B------:R-:W-:Y:S01]  /*fa90*/  FMUL.FTZ R57, R57, UR12 ;  /* 0x0000000c39397c20 */ /* 0x000fe20008410000 */
[----:B------:R-:W-:Y:S01]  /*faa0*/  FMUL.FTZ R58, R58, UR12 ;  /* 0x0000000c3a3a7c20 */ /* 0x000fe20008410000 */
[----:B------:R-:W-:Y:S03]  /*fab0*/  FMUL.FTZ R59, R59, UR12 ;  /* 0x0000000c3b3b7c20 */ /* 0x000fe60008410000 */
[----:B------:R-:W1:Y:S01]  /*fac0*/  MUFU.TANH R230, R230 ;  /* 0x000000e600e67308 */ /* 0x000e620000002400 */
[----:B------:R-:W-:Y:S01]  /*fad0*/  FMUL.FTZ R193, R60, UR12 ;  /* 0x0000000c3cc17c20 */ /* 0x000fe20008410000 */
[----:B------:R-:W-:Y:S01]  /*fae0*/  FMUL.FTZ R61, R61, UR12 ;  /* 0x0000000c3d3d7c20 */ /* 0x000fe20008410000 */
[----:B------:R-:W-:Y:S01]  /*faf0*/  FMUL.FTZ R62, R62, UR12 ;  /* 0x0000000c3e3e7c20 */ /* 0x000fe20008410000 */
[----:B------:R-:W-:Y:S06]  /*fb00*/  FMUL.FTZ R63, R63, UR12 ;  /* 0x0000000c3f3f7c20 */ /* 0x000fec0008410000 */
[----:B------:R-:W1:Y:S01]  /*fb10*/  MUFU.TANH R206, R206 ;  /* 0x000000ce00ce7308 */ /* 0x000e620000002400 */
[----:B------:R-:W-:Y:S01]  /*fb20*/  FMUL.FTZ R192, R64, UR12 ;  /* 0x0000000c40c07c20 */ /* 0x000fe20008410000 */
[----:B------:R-:W-:Y:S01]  /*fb30*/  FMUL.FTZ R65, R65, UR12 ;  /* 0x0000000c41417c20 */ /* 0x000fe20008410000 */
[----:B------:R-:W-:Y:S01]  /*fb40*/  FMUL.FTZ R66, R66, UR12 ;  /* 0x0000000c42427c20 */ /* 0x000fe20008410000 */
[----:B------:R-:W-:Y:S06]  /*fb50*/  FMUL.FTZ R67, R67, UR12 ;  /* 0x0000000c43437c20 */ /* 0x000fec0008410000 */
[----:B------:R-:W1:Y:S10]  /*fb60*/  MUFU.TANH R204, R204 ;  /* 0x000000cc00cc7308 */ /* 0x000e740000002400 */
[----:B------:R-:W1:Y:S10]  /*fb70*/  MUFU.TANH R196, R196 ;  /* 0x000000c400c47308 */ /* 0x000e740000002400 */
[----:B------:R-:W1:Y:S10]  /*fb80*/  MUFU.TANH R198, R198 ;  /* 0x000000c600c67308 */ /* 0x000e740000002400 */
[----:B------:R1:W1:Y:S10]  /*fb90*/  MUFU.TANH R183, R132 ;  /* 0x0000008400b77308 */ /* 0x0002740000002400 */
        /* <DEDUP_REMOVED lines=29> */
[----:B------:R1:W1:Y:S01]  /*fd70*/  MUFU.TANH R133, R67 ;  /* 0x0000004300857308 */ /* 0x0002620000002400 */
[----:B--234-:R-:W-:Y:S05]  /*fd80*/  @!P4 BRA `(.L_x_666) ;  /* 0x0000000800bcc947 */ /* 0x01cfea0003800000 */
[----:B------:R-:W2:Y:S08]  /*fd90*/  LDC.64 R2, c[0x0][0x4e0] ;  /* 0x00013800ff027b82 */ /* 0x000eb00000000a00 */
[----:B------:R-:W3:Y:S01]  /*fda0*/  LDC R5, c[0x0][0x3bc] ;  /* 0x0000ef00ff057b82 */ /* 0x000ee20000000800 */
[----:B--2---:R-:W-:Y:S04]  /*fdb0*/  ISETP.NE.U32.AND P3, PT, R2, RZ, PT ;  /* 0x000000ff0200720c */ /* 0x004fe80003f65070 */
[----:B------:R-:W-:Y:S11]  /*fdc0*/  ISETP.NE.AND.EX P3, PT, R3, RZ, PT, P3 ;  /* 0x000000ff0300720c */ /* 0x000ff60003f65330 */
[----:B------:R-:W-:Y:S02]  /*fdd0*/  @!UPT UIADD3 URZ, UPT, UPT, URZ, URZ, URZ ;  /* 0x000000fffffff290 */ /* 0x000fe4000fffe0ff */
[----:B------:R-:W2:Y:S01]  /*fde0*/  @!P3 LDC R2, c[0x0][0x3b8] ;  /* 0x0000ee00ff02bb82 */ /* 0x000ea20000000800 */
[----:B------:R-:W-:Y:S05]  /*fdf0*/  @!P3 IMAD.MOV.U32 R4, RZ, RZ, RZ ;  /* 0x000000ffff04b224 */ /* 0x000fea00078e00ff */
[----:B------:R-:W-:Y:S01]  /*fe00*/  @!P3 IADD3 R4, P4, PT, RZ, -R4, RZ ;  /* 0x80000004ff04b210 */ /* 0x000fe20007f9e0ff */
[----:B--2---:R-:W-:Y:S04]  /*fe10*/  @!P3 IMAD.SHL.U32 R3, R2, 0x80, RZ ;  /* 0x000000800203b824 */ /* 0x004fe800078e00ff */
[----:B------:R-:W-:Y:S05]  /*fe20*/  @!P3 IMAD.X R3, RZ, RZ, ~R3, P4 ;  /* 0x000000ffff03b224 */ /* 0x000fea00020e0e03 */
[----:B------:R-:W-:Y:S04]  /*fe30*/  @!P3 SHF.R.S64 R7, R4, 0x1f, R3 ;  /* 0x0000001f0407b819 */ /* 0x000fe80000001003 */
[----:B------:R-:W-:Y:S04]  /*fe40*/  @!P3 IADD3 R216, P4, PT, R7, R216, RZ ;  /* 0x000000d807d8b210 */ /* 0x000fe80007f9e0ff */
[----:B------:R-:W-:Y:S01]  /*fe50*/  @!P3 LEA.HI.X.SX32 R215, R3, R215, 0x1, P4 ;  /* 0x000000d703d7b211 */ /* 0x000fe200020f0eff */
[----:B---3--:R-:W-:Y:S08]  /*fe60*/  @!P3 BRA `(.L_x_667) ;  /* 0x0000000000f8b947 */ /* 0x008ff00003800000 */
[C---:B------:R-:W-:Y:S01]  /*fe70*/  VIADD R13, R222.reuse, 0xffffff00 ;  /* 0xffffff00de0d7836 */ /* 0x040fe20000000000 */
[----:B------:R-:W2:Y:S01]  /*fe80*/  LDC R4, c[0x0][0x4f0] ;  /* 0x00013c00ff047b82 */ /* 0x000ea20000000800 */
[----:B------:R-:W-:Y:S03]  /*fe90*/  IADD3 R7, PT, PT, R222, -0x80, RZ ;  /* 0xffffff80de077810 */ /* 0x000fe60007ffe0ff */
[----:B------:R-:W-:Y:S02]  /*fea0*/  IABS R11, R13 ;  /* 0x0000000d000b7213 */ /* 0x000fe40000000000 */
[----:B------:R-:W-:Y:S02]  /*feb0*/  IABS R8, R7 ;  /* 0x0000000700087213 */ /* 0x000fe40000000000 */
[-C--:B--2---:R-:W-:Y:S02]  /*fec0*/  IABS R3, R4.reuse ;  /* 0x0000000400037213 */ /* 0x084fe40000000000 */
[-C--:B------:R-:W-:Y:S02]  /*fed0*/  LOP3.LUT R13, R13, R4.reuse, RZ, 0x3c, !PT ;  /* 0x000000040d0d7212 */ /* 0x080fe400078e3cff */
[----:B------:R-:W2:Y:S01]  /*fee0*/  I2F.RP R6, R3 ;  /* 0x0000000300067306 */ /* 0x000ea20000209400 */
[----:B------:R-:W-:Y:S09]  /*fef0*/  LOP3.LUT R7, R7, R4, RZ, 0x3c, !PT ;  /* 0x0000000407077212 */ /* 0x000ff200078e3cff */
[----:B--2---:R-:W2:Y:S02]  /*ff00*/  MUFU.RCP R2, R6 ;  /* 0x0000000600027308 */ /* 0x004ea40000001000 */
[----:B--2---:R-:W-:Y:S08]  /*ff10*/  VIADD R14, R2, 0xffffffe ;  /* 0x0ffffffe020e7836 */ /* 0x004ff00000000000 */
[----:B------:R-:W2:Y:S02]  /*ff20*/  F2I.FTZ.U32.TRUNC.NTZ R15, R14 ;  /* 0x0000000e000f7305 */ /* 0x000ea4000021f000 */
[--C-:B--2---:R-:W-:Y:S02]  /*ff30*/  IMAD.MOV R2, RZ, RZ, -R15.reuse ;  /* 0x000000ffff027224 */ /* 0x104fe400078e0a0f */
        /* <DEDUP_REMOVED lines=29> */
[----:B------:R-:W2:Y:S01]  /*10110*/  LDC.64 R2, c[0x0][0x3b8] ;  /* 0x0000ee00ff027b82 */ /* 0x000ea20000000a00 */
[C---:B------:R-:W-:Y:S03]  /*10120*/  LEA R14, P4, R11.reuse, R224, 0x2 ;  /* 0x000000e00b0e7211 */ /* 0x040fe600078810ff */
[----:B------:R-:W3:Y:S01]  /*10130*/  LDG.E R7, desc[UR16][R16.64] ;  /* 0x0000001010077981 */ /* 0x000ee2000c1e1900 */
[C---:B------:R-:W-:Y:S02]  /*10140*/  LEA.HI.X.SX32 R15, R11.reuse, R225, 0x2, P4 ;  /* 0x000000e10b0f7211 */ /* 0x040fe400020f16ff */
[----:B------:R-:W-:Y:S03]  /*10150*/  IADD3 R11, PT, PT, R11, -R13, RZ ;  /* 0x8000000d0b0b7210 */ /* 0x000fe60007ffe0ff */
[----:B------:R-:W3:Y:S02]  /*10160*/  LDG.E R6, desc[UR16][R14.64] ;  /* 0x000000100e067981 */ /* 0x000ee4000c1e1900 */
[----:B------:R-:W-:Y:S05]  /*10170*/  IMAD R11, R11, R4, -0x80 ;  /* 0xffffff800b0b7424 */ /* 0x000fea00078e0204 */
[----:B------:R-:W-:Y:S05]  /*10180*/  SHF.R.S32.HI R13, RZ, 0x1f, R11 ;  /* 0x0000001fff0d7819 */ /* 0x000fea000001140b */
[-C--:B--2---:R-:W-:Y:S02]  /*10190*/  IMAD R4, R13, R2.reuse, RZ ;  /* 0x000000020d047224 */ /* 0x084fe400078e02ff */
[C---:B------:R-:W-:Y:S04]  /*101a0*/  IMAD.WIDE.U32 R12, R11.reuse, R2, RZ ;  /* 0x000000020b0c7225 */ /* 0x040fe800078e00ff */
[----:B------:R-:W-:Y:S04]  /*101b0*/  IMAD R4, R11, R3, R4 ;  /* 0x000000030b047224 */ /* 0x000fe800078e0204 */
[----:B------:R-:W-:Y:S02]  /*101c0*/  IMAD.IADD R13, R13, 0x1, R4 ;  /* 0x000000010d0d7824 */ /* 0x000fe400078e0204 */
[----:B---3--:R-:W-:Y:S04]  /*101d0*/  IMAD.IADD R7, R7, 0x1, -R6 ;  /* 0x0000000107077824 */ /* 0x008fe800078e0a06 */
[----:B------:R-:W-:Y:S01]  /*101e0*/  IMAD.WIDE.U32 R12, R7, UR6, R12 ;  /* 0x00000006070c7c25 */ /* 0x000fe2000f8e000c */
[----:B------:R-:W-:Y:S02]  /*101f0*/  SHF.R.S32.HI R3, RZ, 0x1f, R7 ;  /* 0x0000001fff037819 */ /* 0x000fe40000011407 */
[C---:B------:R-:W-:Y:S03]  /*10200*/  LEA R216, P4, R12.reuse, R216, 0x1 ;  /* 0x000000d80cd87211 */ /* 0x040fe600078808ff */
[----:B------:R-:W-:Y:S04]  /*10210*/  IMAD R4, R3, UR6, RZ ;  /* 0x0000000603047c24 */ /* 0x000fe8000f8e02ff */
[----:B------:R-:W-:Y:S05]  /*10220*/  IMAD R4, R7, UR7, R4 ;  /* 0x0000000707047c24 */ /* 0x000fea000f8e0204 */
[----:B------:R-:W-:Y:S04]  /*10230*/  IADD3 R4, PT, PT, R13, R4, RZ ;  /* 0x000000040d047210 */ /* 0x000fe80007ffe0ff */
[----:B------:R-:W-:Y:S07]  /*10240*/  LEA.HI.X R215, R12, R215, R4, 0x1, P4 ;  /* 0x000000d70cd77211 */ /* 0x000fee00020f0c04 */
.L_x_667:
        /* <DEDUP_REMOVED lines=19> */
[----:B--2---:R-:W-:Y:S05]  /*10380*/  @!P1 IMAD.MOV.U32 R217, RZ, RZ, R215 ;  /* 0x000000ffffd99224 */ /* 0x004fea00078e00d7 */
        /* <DEDUP_REMOVED lines=39> */
[----:B--2---:R-:W-:Y:S03]  /*10600*/  IADD3 R6, P4, PT, R2, R3, RZ ;  /* 0x0000000302067210 */ /* 0x004fe60007f9e0ff */
        /* <DEDUP_REMOVED lines=39> */
.L_x_666:
[----:B------:R-:W-:Y:S01]  /*10880*/  FMNMX3.FTZ R5, R137, R158, R147, !PT ;  /* 0x0000009e89057276 */ /* 0x000fe20007810093 */
[----:B---3--:R-:W-:Y:S01]  /*10890*/  LDSM.16.MT88.4 R12, [R139+0xc000] ;  /* 0x00c000008b0c783b */ /* 0x008fe20000004200 */
[----:B------:R-:W-:Y:S02]  /*108a0*/  FMNMX3.FTZ R3, R0, R252, R145, !PT ;  /* 0x000000fc00037276 */ /* 0x000fe40007810091 */
[----:B------:R-:W-:Y:S02]  /*108b0*/  FMNMX3.FTZ R5, R5, R166, R162, !PT ;  /* 0x000000a605057276 */ /* 0x000fe400078100a2 */
[----:B------:R-:W-:Y:S02]  /*108c0*/  FMNMX3.FTZ R3, R3, R10, R9, !PT ;  /* 0x0000000a03037276 */ /* 0x000fe40007810009 */
[----:B------:R-:W-:Y:S01]  /*108d0*/  FMNMX3.FTZ R5, R5, R250, R248, !PT ;  /* 0x000000fa05057276 */ /* 0x000fe200078100f8 */
[----:B------:R-:W-:Y:S01]  /*108e0*/  LDSM.16.MT88.4 R20, [R138+0xc000] ;  /* 0x00c000008a14783b */ /* 0x000fe20000004200 */
[----:B-1----:R-:W-:Y:S02]  /*108f0*/  FMNMX3.FTZ R3, R3, R246, R242, !PT ;  /* 0x000000f603037276 */ /* 0x002fe400078100f2 */
[----:B------:R-:W-:Y:S02]  /*10900*/  FMNMX3.FTZ R4, R5, R244, R240, !PT ;  /* 0x000000f405047276 */ /* 0x000fe400078100f0 */
[----:B------:R-:W-:Y:S02]  /*10910*/  FMNMX3.FTZ R2, R3, R238, R236, !PT ;  /* 0x000000ee03027276 */ /* 0x000fe400078100ec */
[----:B------:R-:W-:Y:S01]  /*10920*/  FMNMX3.FTZ R4, R4, R151, R234, !PT ;  /* 0x0000009704047276 */ /* 0x000fe200078100ea */
[----:B------:R-:W-:Y:S01]  /*10930*/  LDSM.16.MT88.4 R44, [R139+0x10000] ;  /* 0x010000008b2c783b */ /* 0x000fe20000004200 */
[----:B------:R-:W-:Y:S02]  /*10940*/  FMNMX3.FTZ R2, R2, R155, R232, !PT ;  /* 0x0000009b02027276 */ /* 0x000fe400078100e8 */
[----:B------:R-:W-:Y:S02]  /*10950*/  FMNMX3.FTZ R4, R4, R153, R230, !PT ;  /* 0x0000009904047276 */ /* 0x000fe400078100e6 */
[----:B------:R-:W-:Y:S02]  /*10960*/  FMNMX3.FTZ R2, R2, R157, R206, !PT ;  /* 0x0000009d02027276 */ /* 0x000fe400078100ce */
[----:B------:R-:W-:Y:S01]  /*10970*/  FMNMX3.FTZ R4, R4, R204, R167, !PT ;  /* 0x000000cc04047276 */ /* 0x000fe200078100a7 */
        /* <DEDUP_REMOVED lines=20> */
[----:B------:R-:W-:Y:S01]  /*10ac0*/  MOV R140, R226 ;  /* 0x000000e2008c7202 */ /* 0x000fe20000000f00 */
[----:B------:R-:W1:Y:S01]  /*10ad0*/  SHFL.BFLY PT, R3, R6, 0x2, 0x1f ;  /* 0x0c401f0006037f89 */ /* 0x000e6200000e0000 */
[----:B------:R-:W-:Y:S02]  /*10ae0*/  @P0 IADD3 R140, PT, PT, R227, -0x40, RZ ;  /* 0xffffffc0e38c0810 */ /* 0x000fe40007ffe0ff */
[----:B------:R-:W-:Y:S05]  /*10af0*/  IADD3 R221, PT, PT, R221, -0x1, RZ ;  /* 0xffffffffdddd7810 */ /* 0x000fea0007ffe0ff */
[----:B------:R-:W2:Y:S01]  /*10b00*/  SHFL.BFLY PT, R2, R7, 0x2, 0x1f ;  /* 0x0c401f0007027f89 */ /* 0x000ea200000e0000 */
[----:B------:R-:W-:Y:S02]  /*10b10*/  IADD3 R213, PT, PT, R213, R140, RZ ;  /* 0x0000008cd5d57210 */ /* 0x000fe40007ffe0ff */
[----:B------:R-:W-:Y:S05]  /*10b20*/  IADD3 R222, PT, PT, R222, -0x80, RZ ;  /* 0xffffff80dede7810 */ /* 0x000fea0007ffe0ff */
[----:B------:R-:W-:Y:S08]  /*10b30*/  LDSM.16.MT88.4 R28, [R140] ;  /* 0x000000008c1c783b */ /* 0x000ff00000004200 */
[----:B------:R-:W-:Y:S08]  /*10b40*/  LDSM.16.MT88.4 R36, [R213] ;  /* 0x00000000d524783b */ /* 0x000ff00000004200 */
[----:B------:R-:W-:Y:S01]  /*10b50*/  LDSM.16.MT88.4 R60, [R140+0x4000] ;  /* 0x004000008c3c783b */ /* 0x000fe20000004200 */
[----:B-1----:R-:W-:Y:S02]  /*10b60*/  FMNMX.FTZ R11, R6, R3, !PT ;  /* 0x00000003060b7209 */ /* 0x002fe40007810000 */
[----:B--2---:R-:W-:Y:S05]  /*10b70*/  FMNMX.FTZ R4, R7, R2, !PT ;  /* 0x0000000207047209 */ /* 0x004fea0007810000 */
[----:B------:R-:W1:Y:S08]  /*10b80*/  SHFL.BFLY PT, R132, R11, 0x1, 0x1f ;  /* 0x0c201f000b847f89 */ /* 0x000e7000000e0000 */
[----:B------:R-:W2:Y:S01]  /*10b90*/  SHFL.BFLY PT, R3, R4, 0x1, 0x1f ;  /* 0x0c201f0004037f89 */ /* 0x000ea200000e0000 */
[----:B-1----:R-:W-:Y:S02]  /*10ba0*/  FMNMX.FTZ R132, R11, R132, !PT ;  /* 0x000000840b847209 */ /* 0x002fe40007810000 */
[----:B--2---:R-:W-:Y:S03]  /*10bb0*/  FMNMX.FTZ R3, R4, R3, !PT ;  /* 0x0000000304037209 */ /* 0x004fe60007810000 */
[C---:B------:R-:W-:Y:S01]  /*10bc0*/  FMUL.FTZ R150, R132.reuse, UR4 ;  /* 0x0000000484967c20 */ /* 0x040fe20008410000 */
[C---:B------:R-:W-:Y:S01]  /*10bd0*/  FSETP.NEU.FTZ.AND P1, PT, R132.reuse, -INF , PT ;  /* 0xff8000008400780b */ /* 0x040fe20003f3d000 */
[----:B------:R-:W-:Y:S01]  /*10be0*/  FADD.FTZ R2, -R132, R137 ;  /* 0x0000008984027221 */ /* 0x000fe20000010100 */
[----:B------:R-:W-:Y:S01]  /*10bf0*/  MOV R137, R132 ;  /* 0x0000008400897202 */ /* 0x000fe20000000f00 */
[C---:B------:R-:W-:Y:S01]  /*10c00*/  FMUL.FTZ R148, R3.reuse, UR4 ;  /* 0x0000000403947c20 */ /* 0x040fe20008410000 */
[----:B------:R-:W-:Y:S01]  /*10c10*/  FSEL R150, R150, RZ, P1 ;  /* 0x000000ff96967208 */ /* 0x000fe20000800000 */
[C---:B------:R-:W-:Y:S01]  /*10c20*/  FADD.FTZ R0, -R3.reuse, R0 ;  /* 0x0000000003007221 */ /* 0x040fe20000010100 */
[----:B------:R-:W-:Y:S01]  /*10c30*/  FSETP.NEU.FTZ.AND P1, PT, R3, -INF , PT ;  /* 0xff8000000300780b */ /* 0x000fe20003f3d000 */
[----:B------:R-:W-:Y:S02]  /*10c40*/  FMUL.FTZ R5, R2, UR4 ;  /* 0x0000000402057c20 */ /* 0x000fe40008410000 */
[--C-:B------:R-:W-:Y:S01]  /*10c50*/  FFMA.FTZ R146, R147, UR4, -R150.reuse ;  /* 0x0000000493927c23 */ /* 0x100fe20008010896 */
[----:B------:R-:W-:Y:S01]  /*10c60*/  FSEL R148, R148, RZ, P1 ;  /* 0x000000ff94947208 */ /* 0x000fe20000800000 */
[--C-:B------:R-:W-:Y:S01]  /*10c70*/  FFMA.FTZ R149, R158, UR4, -R150.reuse ;  /* 0x000000049e957c23 */ /* 0x100fe20008010896 */
[----:B------:R-:W-:Y:S01]  /*10c80*/  FFMA.FTZ R144, R162, UR4, -R150 ;  /* 0x00000004a2907c23 */ /* 0x000fe20008010896 */
[----:B------:R-:W-:Y:S01]  /*10c90*/  FMUL.FTZ R6, R0, UR4 ;  /* 0x0000000400067c20 */ /* 0x000fe20008410000 */
[----:B------:R-:W1:Y:S01]  /*10ca0*/  MUFU.EX2 R2, R5 ;  /* 0x0000000500027308 */ /* 0x000e620000000800 */
[--C-:B------:R-:W-:Y:S01]  /*10cb0*/  FFMA.FTZ R143, R145, UR4, -R148.reuse ;  /* 0x00000004918f7c23 */ /* 0x100fe20008010894 */
[--C-:B------:R-:W-:Y:S01]  /*10cc0*/  FFMA.FTZ R142, R10, UR4, -R148.reuse ;  /* 0x000000040a8e7c23 */ /* 0x100fe20008010894 */
[--C-:B------:R-:W-:Y:S01]  /*10cd0*/  FFMA.FTZ R141, R9, UR4, -R148.reuse ;  /* 0x00000004098d7c23 */ /* 0x100fe20008010894 */
[----:B------:R-:W-:Y:S01]  /*10ce0*/  FFMA.FTZ R147, R252, UR4, -R148 ;  /* 0x00000004fc937c23 */ /* 0x000fe20008010894 */
[--C-:B------:R-:W-:Y:S01]  /*10cf0*/  FFMA.FTZ R145, R166, UR4, -R150.reuse ;  /* 0x00000004a6917c23 */ /* 0x100fe20008010896 */
[--C-:B------:R-:W-:Y:S01]  /*10d00*/  FFMA.FTZ R156, R230, UR4, -R150.reuse ;  /* 0x00000004e69c7c23 */ /* 0x100fe20008010896 */
[--C-:B------:R-:W-:Y:S03]  /*10d10*/  FFMA.FTZ R160, R204, UR4, -R150.reuse ;  /* 0x00000004cca07c23 */ /* 0x100fe60008010896 */
[----:B------:R-:W2:Y:S01]  /*10d20*/  MUFU.EX2 R0, R6 ;  /* 0x0000000600007308 */ /* 0x000ea20000000800 */
[--C-:B------:R-:W-:Y:S01]  /*10d30*/  FFMA.FTZ R151, R151, UR4, -R150.reuse ;  /* 0x0000000497977c23 */ /* 0x100fe20008010896 */
[----:B------:R-:W-:Y:S01]  /*10d40*/  FFMA.FTZ R154, R234, UR4, -R150 ;  /* 0x00000004ea9a7c23 */ /* 0x000fe20008010896 */
[--C-:B------:R-:W-:Y:S01]  /*10d50*/  FFMA.FTZ R155, R155, UR4, -R148.reuse ;  /* 0x000000049b9b7c23 */ /* 0x100fe20008010894 */
[----:B------:R-:W-:Y:S01]  /*10d60*/  FFMA.FTZ R152, R232, UR4, -R148 ;  /* 0x00000004e8987c23 */ /* 0x000fe20008010894 */
[----:B------:R-:W-:Y:S01]  /*10d70*/  FFMA.FTZ R153, R153, UR4, -R150 ;  /* 0x0000000499997c23 */ /* 0x000fe20008010896 */
[--C-:B------:R-:W-:Y:S01]  /*10d80*/  FFMA.FTZ R157, R157, UR4, -R148.reuse ;  /* 0x000000049d9d7c23 */ /* 0x100fe20008010894 */
[----:B------:R-:W-:Y:S03]  /*10d90*/  FFMA.FTZ R158, R206, UR4, -R148 ;  /* 0x00000004ce9e7c23 */ /* 0x000fe60008010894 */
[----:B------:R-:W-:Y:S01]  /*10da0*/  MUFU.EX2 R149, R149 ;  /* 0x0000009500957308 */ /* 0x000fe20000000800 */
[C---:B-1----:R-:W-:Y:S01]  /*10db0*/  FMUL.FTZ R4, R2.reuse, R128 ;  /* 0x0000008002047220 */ /* 0x042fe20000410000 */
[C---:B------:R-:W-:Y:S01]  /*10dc0*/  FMUL.FTZ R5, R2.reuse, R129 ;  /* 0x0000008102057220 */ /* 0x040fe20000410000 */
[C---:B------:R-:W-:Y:S01]  /*10dd0*/  FMUL.FTZ R8, R2.reuse, R124 ;  /* 0x0000007c02087220 */ /* 0x040fe20000410000 */
[C---:B------:R-:W-:Y:S01]  /*10de0*/  FMUL.FTZ R9, R2.reuse, R125 ;  /* 0x0000007d02097220 */ /* 0x040fe20000410000 */
[C---:B------:R-:W-:Y:S01]  /*10df0*/  FMUL.FTZ R16, R2.reuse, R116 ;  /* 0x0000007402107220 */ /* 0x040fe20000410000 */
[C---:B------:R-:W-:Y:S01]  /*10e00*/  FMUL.FTZ R17, R2.reuse, R117 ;  /* 0x0000007502117220 */ /* 0x040fe20000410000 */
[----:B------:R-:W-:Y:S03]  /*10e10*/  FMUL.FTZ R24, R2, R108 ;  /* 0x0000006c02187220 */ /* 0x000fe60000410000 */
[----:B------:R-:W1:Y:S01]  /*10e20*/  MUFU.EX2 R146, R146 ;  /* 0x0000009200927308 */ /* 0x000e620000000800 */
[C---:B--2---:R-:W-:Y:S01]  /*10e30*/  FMUL.FTZ R6, R0.reuse, R130 ;  /* 0x0000008200067220 */ /* 0x044fe20000410000 */
[C---:B------:R-:W-:Y:S01]  /*10e40*/  FMUL.FTZ R7, R0.reuse, R131 ;  /* 0x0000008300077220 */ /* 0x040fe20000410000 */
[C---:B------:R-:W-:Y:S01]  /*10e50*/  FMUL.FTZ R10, R0.reuse, R126 ;  /* 0x0000007e000a7220 */ /* 0x040fe20000410000 */
[C---:B------:R-:W-:Y:S01]  /*10e60*/  FMUL.FTZ R11, R0.reuse, R127 ;  /* 0x0000007f000b7220 */ /* 0x040fe20000410000 */
[C---:B------:R-:W-:Y:S01]  /*10e70*/  FMUL.FTZ R18, R0.reuse, R118 ;  /* 0x0000007600127220 */ /* 0x040fe20000410000 */
[----:B------:R-:W-:Y:S01]  /*10e80*/  FMUL.FTZ R19, R0, R119 ;  /* 0x0000007700137220 */ /* 0x000fe20000410000 */
[----:B------:R-:W-:Y:S03]  /*10e90*/  LDSM.16.MT88.4 R124, [R139+0xf800] ;  /* 0x00f800008b7c783b */ /* 0x000fe60000004200 */
[----:B------:R-:W-:Y:S01]  /*10ea0*/  MUFU.EX2 R147, R147 ;  /* 0x0000009300937308 */ /* 0x000fe20000000800 */
[----:B------:R-:W-:Y:S01]  /*10eb0*/  FMUL.FTZ R25, R2, R109 ;  /* 0x0000006d02197220 */ /* 0x000fe20000410000 */
[C---:B------:R-:W-:Y:S01]  /*10ec0*/  FMUL.FTZ R26, R0.reuse, R110 ;  /* 0x0000006e001a7220 */ /* 0x040fe20000410000 */
[----:B------:R-:W-:Y:S01]  /*10ed0*/  FMUL.FTZ R27, R0, R111 ;  /* 0x0000006f001b7220 */ /* 0x000fe20000410000 */
[C---:B------:R-:W-:Y:S01]  /*10ee0*/  FMUL.FTZ R32, R2.reuse, R100 ;  /* 0x0000006402207220 */ /* 0x040fe20000410000 */
[----:B------:R-:W-:Y:S01]  /*10ef0*/  FMUL.FTZ R33, R2, R101 ;  /* 0x0000006502217220 */ /* 0x000fe20000410000 */
[----:B------:R-:W-:Y:S01]  /*10f00*/  FMUL.FTZ R34, R0, R102 ;  /* 0x0000006600227220 */ /* 0x000fe20000410000 */
[----:B------:R-:W-:Y:S03]  /*10f10*/  LDSM.16.MT88.4 R116, [R138+0xf800] ;  /* 0x00f800008a74783b */ /* 0x000fe60000004200 */
[----:B------:R-:W2:Y:S01]  /*10f20*/  MUFU.EX2 R143, R143 ;  /* 0x0000008f008f7308 */ /* 0x000ea20000000800 */
[----:B-1----:R-:W-:Y:S01]  /*10f30*/  F2FP.BF16.F32.PACK_AB R128, R146, R149 ;  /* 0x000000959280723e */ /* 0x002fe200000010ff */
[----:B------:R-:W-:Y:S01]  /*10f40*/  FMUL.FTZ R35, R0, R103 ;  /* 0x0000006700237220 */ /* 0x000fe20000410000 */
[C---:B------:R-:W-:Y:S01]  /*10f50*/  FMUL.FTZ R40, R2.reuse, R92 ;  /* 0x0000005c02287220 */ /* 0x040fe20000410000 */
[----:B------:R-:W-:Y:S01]  /*10f60*/  FMUL.FTZ R41, R2, R93 ;  /* 0x0000005d02297220 */ /* 0x000fe20000410000 */
[C---:B------:R-:W-:Y:S01]  /*10f70*/  FMUL.FTZ R42, R0.reuse, R94 ;  /* 0x0000005e002a7220 */ /* 0x040fe20000410000 */
[----:B------:R-:W-:Y:S01]  /*10f80*/  FMUL.FTZ R43, R0, R95 ;  /* 0x0000005f002b7220 */ /* 0x000fe20000410000 */
[----:B------:R-:W-:Y:S03]  /*10f90*/  LDSM.16.MT88.4 R108, [R140+0x3800] ;  /* 0x003800008c6c783b */ /* 0x000fe60000004200 */
[----:B------:R-:W-:Y:S01]  /*10fa0*/  MUFU.EX2 R145, R145 ;  /* 0x0000009100917308 */ /* 0x000fe20000000800 */
[C---:B------:R-:W-:Y:S01]  /*10fb0*/  FMUL.FTZ R48, R2.reuse, R84 ;  /* 0x0000005402307220 */ /* 0x040fe20000410000 */
[----:B------:R-:W-:Y:S01]  /*10fc0*/  FMUL.FTZ R49, R2, R85 ;  /* 0x0000005502317220 */ /* 0x000fe20000410000 */
[C---:B------:R-:W-:Y:S01]  /*10fd0*/  FMUL.FTZ R50, R0.reuse, R86 ;  /* 0x0000005600327220 */ /* 0x040fe20000410000 */
[----:B------:R-:W-:Y:S01]  /*10fe0*/  FMUL.FTZ R51, R0, R87 ;  /* 0x0000005700337220 */ /* 0x000fe20000410000 */
[C---:B------:R-:W-:Y:S01]  /*10ff0*/  FMUL.FTZ R56, R2.reuse, R76 ;  /* 0x0000004c02387220 */ /* 0x040fe20000410000 */
[----:B------:R-:W-:Y:S01]  /*11000*/  FMUL.FTZ R57, R2, R77 ;  /* 0x0000004d02397220 */ /* 0x000fe20000410000 */
[----:B------:R-:W1:Y:S03]  /*11010*/  LDSM.16.MT88.4 R84, [R213+0x4000] ;  /* 0x00400000d554783b */ /* 0x000e660000004200 */
[----:B------:R-:W3:Y:S01]  /*11020*/  MUFU.EX2 R144, R144 ;  /* 0x0000009000907308 */ /* 0x000ee20000000800 */
[----:B--2---:R-:W-:Y:S01]  /*11030*/  F2FP.BF16.F32.PACK_AB R129, R143, R147 ;  /* 0x000000938f81723e */ /* 0x004fe200000010ff */
[C---:B------:R-:W-:Y:S01]  /*11040*/  FMUL.FTZ R58, R0.reuse, R78 ;  /* 0x0000004e003a7220 */ /* 0x040fe20000410000 */
[----:B------:R-:W-:Y:S01]  /*11050*/  FMUL.FTZ R59, R0, R79 ;  /* 0x0000004f003b7220 */ /* 0x000fe20000410000 */
[C---:B------:R-:W-:Y:S01]  /*11060*/  FMUL.FTZ R64, R2.reuse, R68 ;  /* 0x0000004402407220 */ /* 0x040fe20000410000 */
[----:B------:R-:W-:Y:S01]  /*11070*/  FMUL.FTZ R65, R2, R69 ;  /* 0x0000004502417220 */ /* 0x000fe20000410000 */
[C---:B------:R-:W-:Y:S01]  /*11080*/  FMUL.FTZ R66, R0.reuse, R70 ;  /* 0x0000004600427220 */ /* 0x040fe20000410000 */
[----:B------:R-:W2:Y:S03]  /*11090*/  LDSM.16.MT88.4 R76, [R139+0xc800] ;  /* 0x00c800008b4c783b */ /* 0x000ea60000004200 */
[----:B------:R-:W-:Y:S01]  /*110a0*/  MUFU.EX2 R142, R142 ;  /* 0x0000008e008e7308 */ /* 0x000fe20000000800 */
[----:B------:R-:W-:Y:S01]  /*110b0*/  FMUL.FTZ R67, R0, R71 ;  /* 0x0000004700437220 */ /* 0x000fe20000410000 */
[----:B------:R-:W-:Y:S01]  /*110c0*/  FFMA.FTZ R167, R167, UR4, -R150 ;  /* 0x00000004a7a77c23 */ /* 0x000fe20008010896 */
[--C-:B------:R-:W-:Y:S01]  /*110d0*/  FFMA.FTZ R173, R173, UR4, -R148.reuse ;  /* 0x00000004adad7c23 */ /* 0x100fe20008010894 */
[----:B------:R-:W-:Y:S01]  /*110e0*/  FFMA.FTZ R162, R196, UR4, -R148 ;  /* 0x00000004c4a27c23 */ /* 0x000fe20008010894 */
[--C-:B------:R-:W-:Y:S01]  /*110f0*/  FFMA.FTZ R164, R198, UR4, -R150.reuse ;  /* 0x00000004c6a47c23 */ /* 0x100fe20008010896 */
[----:B------:R-:W-:Y:S01]  /*11100*/  FFMA.FTZ R177, R177, UR4, -R150 ;  /* 0x00000004b1b17c23 */ /* 0x000fe20008010896 */
[----:B------:R-:W-:Y:S03]  /*11110*/  LDSM.16.MT88.4 R92, [R138+0xd000] ;  /* 0x00d000008a5c783b */ /* 0x000fe60000004200 */
[----:B------:R-:W4:Y:S01]  /*11120*/  MUFU.EX2 R141, R141 ;  /* 0x0000008d008d7308 */ /* 0x000f220000000800 */
[----:B---3--:R-:W-:Y:S01]  /*11130*/  F2FP.BF16.F32.PACK_AB R130, R144, R145 ;  /* 0x000000919082723e */ /* 0x008fe200000010ff */
[--C-:B------:R-:W-:Y:S01]  /*11140*/  FFMA.FTZ R166, R194, UR4, -R148.reuse ;  /* 0x00000004c2a67c23 */ /* 0x100fe20008010894 */
[----:B------:R-:W-:Y:S01]  /*11150*/  FFMA.FTZ R181, R181, UR4, -R148 ;  /* 0x00000004b5b57c23 */ /* 0x000fe20008010894 */
[--C-:B------:R-:W-:Y:S01]  /*11160*/  FFMA.FTZ R168, R187, UR4, -R150.reuse ;  /* 0x00000004bba87c23 */ /* 0x100fe20008010896 */
[----:B------:R-:W-:Y:S01]  /*11170*/  FFMA.FTZ R183, R183, UR4, -R150 ;  /* 0x00000004b7b77c23 */ /* 0x000fe20008010896 */
[--C-:B------:R-:W-:Y:S01]  /*11180*/  FFMA.FTZ R185, R185, UR4, -R148.reuse ;  /* 0x00000004b9b97c23 */ /* 0x100fe20008010894 */
[----:B------:R-:W-:Y:S03]  /*11190*/  LDSM.16.MT88.4 R100, [R213+0x3800] ;  /* 0x00380000d564783b */ /* 0x000fe60000004200 */
[----:B------:R-:W-:Y:S01]  /*111a0*/  MUFU.EX2 R156, R156 ;  /* 0x0000009c009c7308 */ /* 0x000fe20000000800 */
[----:B------:R-:W-:Y:S01]  /*111b0*/  FFMA.FTZ R170, R175, UR4, -R148 ;  /* 0x00000004afaa7c23 */ /* 0x000fe20008010894 */
[--C-:B------:R-:W-:Y:S01]  /*111c0*/  FFMA.FTZ R172, R179, UR4, -R150.reuse ;  /* 0x00000004b3ac7c23 */ /* 0x100fe20008010896 */
[----:B------:R-:W-:Y:S01]  /*111d0*/  FFMA.FTZ R171, R171, UR4, -R150 ;  /* 0x00000004abab7c23 */ /* 0x000fe20008010896 */
[--C-:B------:R-:W-:Y:S01]  /*111e0*/  FFMA.FTZ R169, R169, UR4, -R148.reuse ;  /* 0x00000004a9a97c23 */ /* 0x100fe20008010894 */
[----:B------:R-:W-:Y:S01]  /*111f0*/  FFMA.FTZ R174, R165, UR4, -R148 ;  /* 0x00000004a5ae7c23 */ /* 0x000fe20008010894 */
[----:B------:R-:W-:Y:S01]  /*11200*/  FFMA.FTZ R176, R159, UR4, -R150 ;  /* 0x000000049fb07c23 */ /* 0x000fe20008010896 */
[----:B------:R-:W-:Y:S03]  /*11210*/  FFMA.FTZ R178, R161, UR4, -R148 ;  /* 0x00000004a1b27c23 */ /* 0x000fe60008010894 */
[----:B------:R-:W-:Y:S01]  /*11220*/  MUFU.EX2 R160, R160 ;  /* 0x000000a000a07308 */ /* 0x000fe20000000800 */
[----:B----4-:R-:W-:Y:S01]  /*11230*/  F2FP.BF16.F32.PACK_AB R131, R141, R142 ;  /* 0x0000008e8d83723e */ /* 0x010fe200000010ff */
[----:B------:R-:W-:Y:S01]  /*11240*/  FFMA.FTZ R163, R163, UR4, -R150 ;  /* 0x00000004a3a37c23 */ /* 0x000fe20008010896 */
[----:B------:R-:W-:Y:S01]  /*11250*/  FFMA.FTZ R159, R249, UR4, -R148 ;  /* 0x00000004f99f7c23 */ /* 0x000fe20008010894 */
[--C-:B------:R-:W-:Y:S01]  /*11260*/  FFMA.FTZ R161, R251, UR4, -R150.reuse ;  /* 0x00000004fba17c23 */ /* 0x100fe20008010896 */
[----:B------:R-:W-:Y:S01]  /*11270*/  FFMA.FTZ R180, R247, UR4, -R150 ;  /* 0x00000004f7b47c23 */ /* 0x000fe20008010896 */
[--C-:B------:R-:W-:Y:S01]  /*11280*/  FFMA.FTZ R165, R245, UR4, -R148.reuse ;  /* 0x00000004f5a57c23 */ /* 0x100fe20008010894 */
[----:B------:R-:W-:Y:S01]  /*11290*/  FFMA.FTZ R182, R243, UR4, -R148 ;  /* 0x00000004f3b67c23 */ /* 0x000fe20008010894 */
[C---:B------:R-:W-:Y:S02]  /*112a0*/  HMMA.16816.F32.BF16 R4, R128.reuse, R12, R4 ;  /* 0x0000000c8004723c */ /* 0x040fe40000041804 */
[----:B------:R-:W-:Y:S03]  /*112b0*/  MUFU.EX2 R151, R151 ;  /* 0x0000009700977308 */ /* 0x000fe60000000800 */
[C---:B------:R-:W-:Y:S01]  /*112c0*/  FMUL.FTZ R12, R2.reuse, R120 ;  /* 0x00000078020c7220 */ /* 0x040fe20000410000 */
[----:B------:R-:W-:Y:S01]  /*112d0*/  FMUL.FTZ R13, R2, R121 ;  /* 0x00000079020d7220 */ /* 0x000fe20000410000 */
[--C-:B------:R-:W-:Y:S01]  /*112e0*/  FFMA.FTZ R175, R241, UR4, -R150.reuse ;  /* 0x00000004f1af7c23 */ /* 0x100fe20008010896 */
[C---:B------:R-:W-:Y:S04]  /*112f0*/  HMMA.16816.F32.BF16 R8, R128.reuse, R14, R8 ;  /* 0x0000000e8008723c */ /* 0x040fe80000041808 */
[----:B------:R-:W-:Y:S01]  /*11300*/  MUFU.EX2 R154, R154 ;  /* 0x0000009a009a7308 */ /* 0x000fe20000000800 */
[C---:B------:R-:W-:Y:S01]  /*11310*/  FMUL.FTZ R14, R0.reuse, R122 ;  /* 0x0000007a000e7220 */ /* 0x040fe20000410000 */
[----:B------:R-:W-:Y:S01]  /*11320*/  FMUL.FTZ R15, R0, R123 ;  /* 0x0000007b000f7220 */ /* 0x000fe20000410000 */
[----:B------:R-:W-:Y:S01]  /*11330*/  FFMA.FTZ R184, R237, UR4, -R150 ;  /* 0x00000004edb87c23 */ /* 0x000fe20008010896 */
[--C-:B------:R-:W-:Y:S01]  /*11340*/  FFMA.FTZ R186, R239, UR4, -R148.reuse ;  /* 0x00000004efba7c23 */ /* 0x100fe20008010894 */
[----:B------:R-:W-:Y:S01]  /*11350*/  FFMA.FTZ R179, R207, UR4, -R148 ;  /* 0x00000004cfb37c23 */ /* 0x000fe20008010894 */
[--C-:B------:R-:W-:Y:S04]  /*11360*/  FFMA.FTZ R187, R235, UR4, -R150.reuse ;  /* 0x00000004ebbb7c23 */ /* 0x100fe80008010896 */
[----:B------:R-:W-:Y:S01]  /*11370*/  MUFU.EX2 R155, R155 ;  /* 0x0000009b009b7308 */ /* 0x000fe20000000800 */
[----:B------:R-:W-:Y:S01]  /*11380*/  FFMA.FTZ R188, R205, UR4, -R150 ;  /* 0x00000004cdbc7c23 */ /* 0x000fe20008010896 */
[C---:B------:R-:W-:Y:S03]  /*11390*/  HMMA.16816.F32.BF16 R12, R128.reuse, R20, R12 ;  /* 0x00000014800c723c */ /* 0x040fe6000004180c */
[C---:B------:R-:W-:Y:S01]  /*113a0*/  FMUL.FTZ R20, R2.reuse, R112 ;  /* 0x0000007002147220 */ /* 0x040fe20000410000 */
[----:B------:R-:W-:Y:S01]  /*113b0*/  FMUL.FTZ R21, R2, R113 ;  /* 0x0000007102157220 */ /* 0x000fe20000410000 */
[--C-:B------:R-:W-:Y:S03]  /*113c0*/  FFMA.FTZ R189, R199, UR4, -R148.reuse ;  /* 0x00000004c7bd7c23 */ /* 0x100fe60008010894 */
        /* <DEDUP_REMOVED lines=8> */
[--C-:B------:R-:W-:Y:S01]  /*11450*/  FFMA.FTZ R136, R136, UR4, -R148.reuse ;  /* 0x0000000488887c23 */ /* 0x100fe20008010894 */
[----:B------:R-:W-:Y:S01]  /*11460*/  FFMA.FTZ R135, R135, UR4, -R148 ;  /* 0x0000000487877c23 */ /* 0x000fe20008010894 */
[--C-:B------:R-:W-:Y:S01]  /*11470*/  FFMA.FTZ R192, R192, UR4, -R150.reuse ;  /* 0x00000004c0c07c23 */ /* 0x100fe20008010896 */
[C---:B------:R-:W-:Y:S03]  /*11480*/  HMMA.16816.F32.BF16 R20, R128.reuse, R28, R20 ;  /* 0x0000001c8014723c */ /* 0x040fe60000041814 */
[C---:B------:R-:W-:Y:S01]  /*11490*/  FMUL.FTZ R28, R2.reuse, R104 ;  /* 0x00000068021c7220 */ /* 0x040fe20000410000 */
[----:B------:R-:W-:Y:S01]  /*114a0*/  FMUL.FTZ R29, R2, R105 ;  /* 0x00000069021d7220 */ /* 0x000fe20000410000 */
[----:B------:R-:W-:Y:S01]  /*114b0*/  MUFU.EX2 R157, R157 ;  /* 0x0000009d009d7308 */ /* 0x000fe20000000800 */
[--C-:B------:R-:W-:Y:S01]  /*114c0*/  FFMA.FTZ R104, R244, UR4, -R150.reuse ;  /* 0x00000004f4687c23 */ /* 0x100fe20008010896 */
[----:B------:R-:W-:Y:S01]  /*114d0*/  FFMA.FTZ R105, R240, UR4, -R150 ;  /* 0x00000004f0697c23 */ /* 0x000fe20008010896 */
[C---:B------:R-:W-:Y:S03]  /*114e0*/  HMMA.16816.F32.BF16 R24, R128.reuse, R30, R24 ;  /* 0x0000001e8018723c */ /* 0x040fe60000041818 */
[C---:B------:R-:W-:Y:S01]  /*114f0*/  FMUL.FTZ R30, R0.reuse, R106 ;  /* 0x0000006a001e7220 */ /* 0x040fe20000410000 */
[----:B------:R-:W-:Y:S03]  /*11500*/  FMUL.FTZ R31, R0, R107 ;  /* 0x0000006b001f7220 */ /* 0x000fe60000410000 */
[----:B------:R-:W-:Y:S01]  /*11510*/  MUFU.EX2 R104, R104 ;  /* 0x0000006800687308 */ /* 0x000fe20000000800 */
[--C-:B------:R-:W-:Y:S01]  /*11520*/  FFMA.FTZ R107, R238, UR4, -R148.reuse ;  /* 0x00000004ee6b7c23 */ /* 0x100fe20008010894 */
[--C-:B------:R-:W-:Y:S01]  /*11530*/  FFMA.FTZ R106, R236, UR4, -R148.reuse ;  /* 0x00000004ec6a7c23 */ /* 0x100fe20008010894 */
[----:B------:R-:W-:Y:S01]  /*11540*/  FFMA.FTZ R134, R134, UR4, -R148 ;  /* 0x0000000486867c23 */ /* 0x000fe20008010894 */
[----:B------:R-:W-:Y:S01]  /*11550*/  FFMA.FTZ R149, R2, R233, R149 ;  /* 0x000000e902957223 */ /* 0x000fe20000010095 */
[----:B------:R-:W-:Y:S01]  /*11560*/  FFMA.FTZ R147, R0, R231, R147 ;  /* 0x000000e700937223 */ /* 0x000fe20000010093 */
[C---:B------:R-:W-:Y:S04]  /*11570*/  HMMA.16816.F32.BF16 R28, R128.reuse, R36, R28 ;  /* 0x00000024801c723c */ /* 0x040fe8000004181c */
[----:B------:R-:W3:Y:S01]  /*11580*/  MUFU.EX2 R105, R105 ;  /* 0x0000006900697308 */ /* 0x000ee20000000800 */
[C---:B------:R-:W-:Y:S01]  /*11590*/  FMUL.FTZ R36, R2.reuse, R96 ;  /* 0x0000006002247220 */ /* 0x040fe20000410000 */
[----:B------:R-:W-:Y:S01]  /*115a0*/  FMUL.FTZ R37, R2, R97 ;  /* 0x0000006102257220 */ /* 0x000fe20000410000 */
[--C-:B------:R-:W-:Y:S01]  /*115b0*/  FFMA.FTZ R96, R250, UR4, -R150.reuse ;  /* 0x00000004fa607c23 */ /* 0x100fe20008010896 */
[--C-:B------:R-:W-:Y:S01]  /*115c0*/  FFMA.FTZ R97, R248, UR4, -R150.reuse ;  /* 0x00000004f8617c23 */ /* 0x100fe20008010896 */
[----:B------:R-:W-:Y:S01]  /*115d0*/  FFMA.FTZ R150, R191, UR4, -R150 ;  /* 0x00000004bf967c23 */ /* 0x000fe20008010896 */
[C---:B------:R-:W-:Y:S04]  /*115e0*/  HMMA.16816.F32.BF16 R32, R128.reuse, R38, R32 ;  /* 0x000000268020723c */ /* 0x040fe80000041820 */
[----:B------:R-:W-:Y:S01]  /*115f0*/  MUFU.EX2 R107, R107 ;  /* 0x0000006b006b7308 */ /* 0x000fe20000000800 */
[C---:B------:R-:W-:Y:S01]  /*11600*/  FMUL.FTZ R38, R0.reuse, R98 ;  /* 0x0000006200267220 */ /* 0x040fe20000410000 */
[----:B------:R-:W-:Y:S01]  /*11610*/  FMUL.FTZ R39, R0, R99 ;  /* 0x0000006300277220 */ /* 0x000fe20000410000 */
[--C-:B------:R-:W-:Y:S01]  /*11620*/  FFMA.FTZ R99, R246, UR4, -R148.reuse ;  /* 0x00000004f6637c23 */ /* 0x100fe20008010894 */
[--C-:B------:R-:W-:Y:S01]  /*11630*/  FFMA.FTZ R98, R242, UR4, -R148.reuse ;  /* 0x00000004f2627c23 */ /* 0x100fe20008010894 */
[----:B------:R-:W-:Y:S01]  /*11640*/  FFMA.FTZ R148, R133, UR4, -R148 ;  /* 0x0000000485947c23 */ /* 0x000fe20008010894 */
[----:B------:R-:W-:Y:S01]  /*11650*/  FADD.FTZ R146, R146, R149 ;  /* 0x0000009592927221 */ /* 0x000fe20000010000 */
[----:B------:R-:W-:Y:S03]  /*11660*/  FADD.FTZ R147, R143, R147 ;  /* 0x000000938f937221 */ /* 0x000fe60000010000 */
[----:B------:R-:W-:Y:S01]  /*11670*/  MUFU.EX2 R96, R96 ;  /* 0x0000006000607308 */ /* 0x000fe20000000800 */
[C---:B------:R-:W-:Y:S03]  /*11680*/  HMMA.16816.F32.BF16 R36, R128.reuse, R44, R36 ;  /* 0x0000002c8024723c */ /* 0x040fe60000041824 */
[C---:B------:R-:W-:Y:S01]  /*11690*/  FMUL.FTZ R44, R2.reuse, R88 ;  /* 0x00000058022c7220 */ /* 0x040fe20000410000 */
[----:B------:R-:W-:Y:S01]  /*116a0*/  FMUL.FTZ R45, R2, R89 ;  /* 0x00000059022d7220 */ /* 0x000fe20000410000 */
[----:B---3--:R-:W-:Y:S01]  /*116b0*/  F2FP.BF16.F32.PACK_AB R70, R105, R104 ;  /* 0x000000686946723e */ /* 0x008fe200000010ff */
[----:B------:R-:W-:Y:S03]  /*116c0*/  FADD.FTZ R142, R142, R147 ;  /* 0x000000938e8e7221 */ /* 0x000fe60000010000 */
[----:B------:R-:W3:Y:S01]  /*116d0*/  MUFU.EX2 R97, R97 ;  /* 0x0000006100617308 */ /* 0x000ee20000000800 */
[C---:B------:R-:W-:Y:S03]  /*116e0*/  HMMA.16816.F32.BF16 R40, R128.reuse, R46, R40 ;  /* 0x0000002e8028723c */ /* 0x040fe60000041828 */
[C---:B------:R-:W-:Y:S01]  /*116f0*/  FMUL.FTZ R46, R0.reuse, R90 ;  /* 0x0000005a002e7220 */ /* 0x040fe20000410000 */
[----:B------:R-:W-:Y:S01]  /*11700*/  FMUL.FTZ R47, R0, R91 ;  /* 0x0000005b002f7220 */ /* 0x000fe20000410000 */
[----:B------:R-:W-:Y:S01]  /*11710*/  FADD.FTZ R142, R141, R142 ;  /* 0x0000008e8d8e7221 */ /* 0x000fe20000010000 */
[----:B------:R-:W-:Y:S03]  /*11720*/  LDSM.16.MT88.4 R88, [R140+0x800] ;  /* 0x000800008c58783b */ /* 0x000fe60000004200 */
[----:B------:R-:W-:Y:S01]  /*11730*/  MUFU.EX2 R99, R99 ;  /* 0x0000006300637308 */ /* 0x000fe20000000800 */
[----:B------:R-:W-:Y:S01]  /*11740*/  ISETP.NE.AND P1, PT, R221, RZ, PT ;  /* 0x000000ffdd00720c */ /* 0x000fe20003f25270 */
[C---:B------:R-:W-:Y:S03]  /*11750*/  HMMA.16816.F32.BF16 R44, R128.reuse, R52, R44 ;  /* 0x00000034802c723c */ /* 0x040fe6000004182c */
[C---:B------:R-:W-:Y:S01]  /*11760*/  FMUL.FTZ R52, R2.reuse, R80 ;  /* 0x0000005002347220 */ /* 0x040fe20000410000 */
[----:B------:R-:W-:Y:S01]  /*11770*/  FMUL.FTZ R53, R2, R81 ;  /* 0x0000005102357220 */ /* 0x000fe20000410000 */
[----:B---3--:R-:W-:Y:S03]  /*11780*/  F2FP.BF16.F32.PACK_AB R68, R97, R96 ;  /* 0x000000606144723e */ /* 0x008fe600000010ff */
[----:B------:R-:W3:Y:S01]  /*11790*/  MUFU.EX2 R98, R98 ;  /* 0x0000006200627308 */ /* 0x000ee20000000800 */
[C---:B------:R-:W-:Y:S03]  /*117a0*/  HMMA.16816.F32.BF16 R48, R128.reuse, R54, R48 ;  /* 0x000000368030723c */ /* 0x040fe60000041830 */
[C---:B------:R-:W-:Y:S01]  /*117b0*/  FMUL.FTZ R54, R0.reuse, R82 ;  /* 0x0000005200367220 */ /* 0x040fe20000410000 */
[----:B------:R-:W-:Y:S02]  /*117c0*/  FMUL.FTZ R55, R0, R83 ;  /* 0x0000005300377220 */ /* 0x000fe40000410000 */
[----:B------:R-:W4:Y:S03]  /*117d0*/  LDSM.16.MT88.4 R80, [R138+0xc800] ;  /* 0x00c800008a50783b */ /* 0x000f260000004200 */
[----:B------:R-:W5:Y:S02]  /*117e0*/  MUFU.EX2 R106, R106 ;  /* 0x0000006a006a7308 */ /* 0x000f640000000800 */
[C---:B------:R-:W-:Y:S03]  /*117f0*/  HMMA.16816.F32.BF16 R52, R128.reuse, R60, R52 ;  /* 0x0000003c8034723c */ /* 0x040fe60000041834 */
[C---:B------:R-:W-:Y:S01]  /*11800*/  FMUL.FTZ R60, R2.reuse, R72 ;  /* 0x00000048023c7220 */ /* 0x040fe20000410000 */
[----:B------:R-:W-:Y:S01]  /*11810*/  FMUL.FTZ R61, R2, R73 ;  /* 0x00000049023d7220 */ /* 0x000fe20000410000 */
[----:B---3--:R-:W-:Y:S03]  /*11820*/  F2FP.BF16.F32.PACK_AB R69, R98, R99 ;  /* 0x000000636245723e */ /* 0x008fe600000010ff */
[----:B------:R-:W3:Y:S01]  /*11830*/  MUFU.EX2 R158, R158 ;  /* 0x0000009e009e7308 */ /* 0x000ee20000000800 */
[----:B------:R-:W-:Y:S01]  /*11840*/  FADD.FTZ R99, R99, R142 ;  /* 0x0000008e63637221 */ /* 0x000fe20000010000 */
[C---:B------:R-:W-:Y:S03]  /*11850*/  HMMA.16816.F32.BF16 R56, R128.reuse, R62, R56 ;  /* 0x0000003e8038723c */ /* 0x040fe60000041838 */
[C---:B------:R-:W-:Y:S01]  /*11860*/  FMUL.FTZ R62, R0.reuse, R74 ;  /* 0x0000004a003e7220 */ /* 0x040fe20000410000 */
[----:B------:R-:W-:Y:S01]  /*11870*/  FMUL.FTZ R63, R0, R75 ;  /* 0x0000004b003f7220 */ /* 0x000fe20000410000 */
[----:B-----5:R-:W-:Y:S01]  /*11880*/  F2FP.BF16.F32.PACK_AB R71, R106, R107 ;  /* 0x0000006b6a47723e */ /* 0x020fe200000010ff */
[----:B------:R-:W5:Y:S02]  /*11890*/  LDSM.16.MT88.4 R72, [R213+0x800] ;  /* 0x00080000d548783b */ /* 0x000f640000004200 */
[----:B------:R-:W3:Y:S01]  /*118a0*/  MUFU.EX2 R167, R167 ;  /* 0x000000a700a77308 */ /* 0x000ee20000000800 */
[----:B------:R-:W-:Y:S02]  /*118b0*/  FADD.FTZ R98, R98, R99 ;  /* 0x0000006362627221 */ /* 0x000fe40000010000 */
[C---:B-1----:R-:W-:Y:S03]  /*118c0*/  HMMA.16816.F32.BF16 R60, R128.reuse, R84, R60 ;  /* 0x00000054803c723c */ /* 0x042fe6000004183c */
[----:B------:R-:W-:Y:S04]  /*118d0*/  FADD.FTZ R107, R107, R98 ;  /* 0x000000626b6b7221 */ /* 0x000fe80000010000 */
[----:B------:R-:W-:Y:S01]  /*118e0*/  MUFU.EX2 R173, R173 ;  /* 0x000000ad00ad7308 */ /* 0x000fe20000000800 */
[----:B------:R-:W-:Y:S01]  /*118f0*/  FADD.FTZ R106, R106, R107 ;  /* 0x0000006b6a6a7221 */ /* 0x000fe20000010000 */
[----:B------:R-:W-:Y:S01]  /*11900*/  HMMA.16816.F32.BF16 R64, R128, R86, R64 ;  /* 0x000000568040723c */ /* 0x000fe20000041840 */
[----:B------:R-:W-:Y:S07]  /*11910*/  LDSM.16.MT88.4 R84, [R140+0x4800] ;  /* 0x004800008c54783b */ /* 0x000fee0000004200 */
[----:B------:R-:W1:Y:S01]  /*11920*/  MUFU.EX2 R162, R162 ;  /* 0x000000a200a27308 */ /* 0x000e620000000800 */
[C---:B--2---:R-:W-:Y:S09]  /*11930*/  HMMA.16816.F32.BF16 R4, R68.reuse, R76, R4 ;  /* 0x0000004c4404723c */ /* 0x044ff20000041804 */
[----:B------:R-:W-:Y:S01]  /*11940*/  MUFU.EX2 R164, R164 ;  /* 0x000000a400a47308 */ /* 0x000fe20000000800 */
[C---:B------:R-:W-:Y:S01]  /*11950*/  HMMA.16816.F32.BF16 R8, R68.reuse, R78, R8 ;  /* 0x0000004e4408723c */ /* 0x040fe20000041808 */
[----:B------:R-:W2:Y:S08]  /*11960*/  LDSM.16.MT88.4 R76, [R139+0x10800] ;  /* 0x010800008b4c783b */ /* 0x000eb00000004200 */
[----:B------:R-:W1:Y:S01]  /*11970*/  MUFU.EX2 R177, R177 ;  /* 0x000000b100b17308 */ /* 0x000e620000000800 */
[C---:B----4-:R-:W-:Y:S09]  /*11980*/  HMMA.16816.F32.BF16 R12, R68.reuse, R80, R12 ;  /* 0x00000050440c723c */ /* 0x050ff2000004180c */
[----:B------:R-:W-:Y:S01]  /*11990*/  MUFU.EX2 R166, R166 ;  /* 0x000000a600a67308 */ /* 0x000fe20000000800 */
[C---:B------:R-:W-:Y:S01]  /*119a0*/  HMMA.16816.F32.BF16 R16, R68.reuse, R82, R16 ;  /* 0x000000524410723c */ /* 0x040fe20000041810 */
[----:B------:R-:W4:Y:S08]  /*119b0*/  LDSM.16.MT88.4 R80, [R138+0x10800] ;  /* 0x010800008a50783b */ /* 0x000f300000004200 */
[----:B------:R-:W1:Y:S01]  /*119c0*/  MUFU.EX2 R181, R181 ;  /* 0x000000b500b57308 */ /* 0x000e620000000800 */
[C---:B------:R-:W-:Y:S09]  /*119d0*/  HMMA.16816.F32.BF16 R20, R68.reuse, R88, R20 ;  /* 0x000000584414723c */ /* 0x040ff20000041814 */
[----:B------:R-:W-:Y:S01]  /*119e0*/  MUFU.EX2 R168, R168 ;  /* 0x000000a800a87308 */ /* 0x000fe20000000800 */
[C---:B------:R-:W-:Y:S01]  /*119f0*/  HMMA.16816.F32.BF16 R24, R68.reuse, R90, R24 ;  /* 0x0000005a4418723c */ /* 0x040fe20000041818 */
[----:B------:R-:W3:Y:S08]  /*11a00*/  LDSM.16.MT88.4 R88, [R213+0x4800] ;  /* 0x00480000d558783b */ /* 0x000ef00000004200 */
[----:B------:R-:W1:Y:S01]  /*11a10*/  MUFU.EX2 R183, R183 ;  /* 0x000000b700b77308 */ /* 0x000e620000000800 */
[C---:B-----5:R-:W-:Y:S09]  /*11a20*/  HMMA.16816.F32.BF16 R28, R68.reuse, R72, R28 ;  /* 0x00000048441c723c */ /* 0x060ff2000004181c */
[----:B------:R-:W-:Y:S01]  /*11a30*/  MUFU.EX2 R185, R185 ;  /* 0x000000b900b97308 */ /* 0x000fe20000000800 */
[C---:B------:R-:W-:Y:S01]  /*11a40*/  HMMA.16816.F32.BF16 R32, R68.reuse, R74, R32 ;  /* 0x0000004a4420723c */ /* 0x040fe20000041820 */
[----:B------:R-:W5:Y:S08]  /*11a50*/  LDSM.16.MT88.4 R72, [R139+0xd000] ;  /* 0x00d000008b48783b */ /* 0x000f700000004200 */
        /* <DEDUP_REMOVED lines=14> */
[----:B------:R-:W-:Y:S08]  /*11b40*/  LDSM.16.MT88.4 R84, [R140+0x5000] ;  /* 0x005000008c54783b */ /* 0x000ff00000004200 */
[----:B------:R-:W1:Y:S01]  /*11b50*/  MUFU.EX2 R176, R176 ;  /* 0x000000b000b07308 */ /* 0x000e620000000800 */
[C---:B---3--:R-:W-:Y:S09]  /*11b60*/  HMMA.16816.F32.BF16 R60, R68.reuse, R88, R60 ;  /* 0x00000058443c723c */ /* 0x048ff2000004183c */
[----:B------:R-:W-:Y:S01]  /*11b70*/  MUFU.EX2 R178, R178 ;  /* 0x000000b200b27308 */ /* 0x000fe20000000800 */
[----:B------:R-:W-:Y:S01]  /*11b80*/  HMMA.16816.F32.BF16 R64, R68, R90, R64 ;  /* 0x0000005a4440723c */ /* 0x000fe20000041840 */
[----:B------:R-:W-:Y:S02]  /*11b90*/  LDSM.16.MT88.4 R88, [R213+0x5000] ;  /* 0x00500000d558783b */ /* 0x000fe40000004200 */
[----:B------:R-:W-:Y:S06]  /*11ba0*/  F2FP.BF16.F32.PACK_AB R68, R154, R151 ;  /* 0x000000979a44723e */ /* 0x000fec00000010ff */
[----:B------:R-:W3:Y:S01]  /*11bb0*/  MUFU.EX2 R159, R159 ;  /* 0x0000009f009f7308 */ /* 0x000ee20000000800 */
[----:B------:R-:W-:Y:S01]  /*11bc0*/  F2FP.BF16.F32.PACK_AB R69, R152, R155 ;  /* 0x0000009b9845723e */ /* 0x000fe200000010ff */
[----:B------:R-:W-:Y:S01]  /*11bd0*/  FADD.FTZ R155, R155, R106 ;  /* 0x0000006a9b9b7221 */ /* 0x000fe20000010000 */
[----:B------:R-:W-:Y:S02]  /*11be0*/  F2FP.BF16.F32.PACK_AB R70, R156, R153 ;  /* 0x000000999c46723e */ /* 0x000fe400000010ff */
[----:B------:R-:W-:Y:S01]  /*11bf0*/  F2FP.BF16.F32.PACK_AB R71, R158, R157 ;  /* 0x0000009d9e47723e */ /* 0x000fe200000010ff */
[----:B------:R-:W-:Y:S04]  /*11c00*/  FADD.FTZ R152, R152, R155 ;  /* 0x0000009b98987221 */ /* 0x000fe80000010000 */
[----:B------:R-:W-:Y:S01]  /*11c10*/  MUFU.EX2 R161, R161 ;  /* 0x000000a100a17308 */ /* 0x000fe20000000800 */
[----:B------:R-:W-:Y:S01]  /*11c20*/  FADD.FTZ R157, R157, R152 ;  /* 0x000000989d9d7221 */ /* 0x000fe20000010000 */
[C---:B-----5:R-:W-:Y:S03]  /*11c30*/  HMMA.16816.F32.BF16 R4, R68.reuse, R72, R4 ;  /* 0x000000484404723c */ /* 0x060fe60000041804 */
[----:B------:R-:W-:Y:S05]  /*11c40*/  FADD.FTZ R158, R158, R157 ;  /* 0x0000009d9e9e7221 */ /* 0x000fea0000010000 */
[----:B------:R-:W5:Y:S01]  /*11c50*/  MUFU.EX2 R180, R180 ;  /* 0x000000b400b47308 */ /* 0x000f620000000800 */
[C---:B------:R-:W-:Y:S01]  /*11c60*/  HMMA.16816.F32.BF16 R8, R68.reuse, R74, R8 ;  /* 0x0000004a4408723c */ /* 0x040fe20000041808 */
[----:B------:R-:W1:Y:S08]  /*11c70*/  LDSM.16.MT88.4 R72, [R139+0x11000] ;  /* 0x011000008b48783b */ /* 0x000e700000004200 */
[----:B------:R-:W-:Y:S01]  /*11c80*/  MUFU.EX2 R165, R165 ;  /* 0x000000a500a57308 */ /* 0x000fe20000000800 */
[C---:B------:R-:W-:Y:S09]  /*11c90*/  HMMA.16816.F32.BF16 R12, R68.reuse, R92, R12 ;  /* 0x0000005c440c723c */ /* 0x040ff2000004180c */
[----:B------:R-:W5:Y:S01]  /*11ca0*/  MUFU.EX2 R182, R182 ;  /* 0x000000b600b67308 */ /* 0x000f620000000800 */
[C---:B------:R-:W-:Y:S01]  /*11cb0*/  HMMA.16816.F32.BF16 R16, R68.reuse, R94, R16 ;  /* 0x0000005e4410723c */ /* 0x040fe20000041810 */
[----:B------:R-:W-:Y:S08]  /*11cc0*/  LDSM.16.MT88.4 R92, [R138+0xd800] ;  /* 0x00d800008a5c783b */ /* 0x000ff00000004200 */
[----:B------:R-:W-:Y:S01]  /*11cd0*/  MUFU.EX2 R175, R175 ;  /* 0x000000af00af7308 */ /* 0x000fe20000000800 */
[C---:B--2---:R-:W-:Y:S09]  /*11ce0*/  HMMA.16816.F32.BF16 R20, R68.reuse, R76, R20 ;  /* 0x0000004c4414723c */ /* 0x044ff20000041814 */
[----:B------:R-:W2:Y:S01]  /*11cf0*/  MUFU.EX2 R184, R184 ;  /* 0x000000b800b87308 */ /* 0x000ea20000000800 */
[C---:B------:R-:W-:Y:S01]  /*11d00*/  HMMA.16816.F32.BF16 R24, R68.reuse, R78, R24 ;  /* 0x0000004e4418723c */ /* 0x040fe20000041818 */
[----:B------:R-:W3:Y:S08]  /*11d10*/  LDSM.16.MT88.4 R76, [R138+0x11000] ;  /* 0x011000008a4c783b */ /* 0x000ef00000004200 */
[----:B------:R-:W-:Y:S01]  /*11d20*/  MUFU.EX2 R186, R186 ;  /* 0x000000ba00ba7308 */ /* 0x000fe20000000800 */
[C---:B----4-:R-:W-:Y:S09]  /*11d30*/  HMMA.16816.F32.BF16 R28, R68.reuse, R80, R28 ;  /* 0x00000050441c723c */ /* 0x050ff2000004181c */
[----:B------:R-:W4:Y:S01]  /*11d40*/  MUFU.EX2 R179, R179 ;  /* 0x000000b300b37308 */ /* 0x000f220000000800 */
[C---:B------:R-:W-:Y:S01]  /*11d50*/  HMMA.16816.F32.BF16 R32, R68.reuse, R82, R32 ;  /* 0x000000524420723c */ /* 0x040fe20000041820 */
[----:B------:R-:W5:Y:S08]  /*11d60*/  LDSM.16.MT88.4 R80, [R139+0xd800] ;  /* 0x00d800008b50783b */ /* 0x000f700000004200 */
[----:B------:R-:W-:Y:S01]  /*11d70*/  MUFU.EX2 R187, R187 ;  /* 0x000000bb00bb7308 */ /* 0x000fe20000000800 */
[C---:B-1----:R-:W-:Y:S09]  /*11d80*/  HMMA.16816.F32.BF16 R36, R68.reuse, R72, R36 ;  /* 0x000000484424723c */ /* 0x042ff20000041824 */
[----:B------:R-:W1:Y:S01]  /*11d90*/  MUFU.EX2 R188, R188 ;  /* 0x000000bc00bc7308 */ /* 0x000e620000000800 */
[C---:B------:R-:W-:Y:S01]  /*11da0*/  HMMA.16816.F32.BF16 R40, R68.reuse, R74, R40 ;  /* 0x0000004a4428723c */ /* 0x040fe20000041828 */
[----:B------:R-:W2:Y:S08]  /*11db0*/  LDSM.16.MT88.4 R72, [R140+0x1800] ;  /* 0x001800008c48783b */ /* 0x000eb00000004200 */
[----:B------:R-:W-:Y:S01]  /*11dc0*/  MUFU.EX2 R189, R189 ;  /* 0x000000bd00bd7308 */ /* 0x000fe20000000800 */
[C---:B---3--:R-:W-:Y:S09]  /*11dd0*/  HMMA.16816.F32.BF16 R44, R68.reuse, R76, R44 ;  /* 0x0000004c442c723c */ /* 0x048ff2000004182c */
[----:B------:R-:W3:Y:S01]  /*11de0*/  MUFU.EX2 R190, R190 ;  /* 0x000000be00be7308 */ /* 0x000ee20000000800 */
[C---:B------:R-:W-:Y:S01]  /*11df0*/  HMMA.16816.F32.BF16 R48, R68.reuse, R78, R48 ;  /* 0x0000004e4430723c */ /* 0x040fe20000041830 */
[----:B------:R-:W4:Y:S08]  /*11e00*/  LDSM.16.MT88.4 R76, [R213+0x1800] ;  /* 0x00180000d54c783b */ /* 0x000f300000004200 */
[----:B------:R-:W-:Y:S01]  /*11e10*/  MUFU.EX2 R193, R193 ;  /* 0x000000c100c17308 */ /* 0x000fe20000000800 */
[C---:B------:R-:W-:Y:S09]  /*11e20*/  HMMA.16816.F32.BF16 R52, R68.reuse, R84, R52 ;  /* 0x000000544434723c */ /* 0x040ff20000041834 */
[----:B------:R-:W3:Y:S01]  /*11e30*/  MUFU.EX2 R194, R194 ;  /* 0x000000c200c27308 */ /* 0x000ee20000000800 */
[C---:B------:R-:W-:Y:S01]  /*11e40*/  HMMA.16816.F32.BF16 R56, R68.reuse, R86, R56 ;  /* 0x000000564438723c */ /* 0x040fe20000041838 */
[----:B------:R-:W-:Y:S08]  /*11e50*/  LDSM.16.MT88.4 R84, [R140+0x5800] ;  /* 0x005800008c54783b */ /* 0x000ff00000004200 */
[----:B------:R-:W-:Y:S01]  /*11e60*/  MUFU.EX2 R136, R136 ;  /* 0x0000008800887308 */ /* 0x000fe20000000800 */
[C---:B------:R-:W-:Y:S09]  /*11e70*/  HMMA.16816.F32.BF16 R60, R68.reuse, R88, R60 ;  /* 0x00000058443c723c */ /* 0x040ff2000004183c */
[----:B------:R-:W3:Y:S01]  /*11e80*/  MUFU.EX2 R135, R135 ;  /* 0x0000008700877308 */ /* 0x000ee20000000800 */
[----:B------:R-:W-:Y:S01]  /*11e90*/  HMMA.16816.F32.BF16 R64, R68, R90, R64 ;  /* 0x0000005a4440723c */ /* 0x000fe20000041840 */
[----:B------:R-:W-:Y:S02]  /*11ea0*/  LDSM.16.MT88.4 R88, [R213+0x5800] ;  /* 0x00580000d558783b */ /* 0x000fe40000004200 */
[----:B------:R-:W-:Y:S06]  /*11eb0*/  F2FP.BF16.F32.PACK_AB R68, R167, R160 ;  /* 0x000000a0a744723e */ /* 0x000fec00000010ff */
[----:B------:R-:W-:Y:S01]  /*11ec0*/  MUFU.EX2 R192, R192 ;  /* 0x000000c000c07308 */ /* 0x000fe20000000800 */
[C---:B------:R-:W-:Y:S01]  /*11ed0*/  F2FP.BF16.F32.PACK_AB R69, R162.reuse, R173 ;  /* 0x000000ada245723e */ /* 0x040fe200000010ff */
[----:B------:R-:W-:Y:S01]  /*11ee0*/  FADD.FTZ R173, R173, R158 ;  /* 0x0000009eadad7221 */ /* 0x000fe20000010000 */
[----:B------:R-:W-:Y:S02]  /*11ef0*/  F2FP.BF16.F32.PACK_AB R70, R177, R164 ;  /* 0x000000a4b146723e */ /* 0x000fe400000010ff */
[C---:B------:R-:W-:Y:S01]  /*11f00*/  F2FP.BF16.F32.PACK_AB R71, R181.reuse, R166 ;  /* 0x000000a6b547723e */ /* 0x040fe200000010ff */
[----:B------:R-:W-:Y:S04]  /*11f10*/  FADD.FTZ R173, R162, R173 ;  /* 0x000000ada2ad7221 */ /* 0x000fe80000010000 */
[----:B------:R-:W3:Y:S01]  /*11f20*/  MUFU.EX2 R191, R150 ;  /* 0x0000009600bf7308 */ /* 0x000ee20000000800 */
[----:B------:R-:W-:Y:S01]  /*11f30*/  FADD.FTZ R166, R166, R173 ;  /* 0x000000ada6a67221 */ /* 0x000fe20000010000 */
[C---:B-----5:R-:W-:Y:S03]  /*11f40*/  HMMA.16816.F32.BF16 R4, R68.reuse, R80, R4 ;  /* 0x000000504404723c */ /* 0x060fe60000041804 */
[----:B------:R-:W-:Y:S05]  /*11f50*/  FADD.FTZ R166, R181, R166 ;  /* 0x000000a6b5a67221 */ /* 0x000fea0000010000 */
[----:B------:R-:W-:Y:S01]  /*11f60*/  MUFU.EX2 R134, R134 ;  /* 0x0000008600867308 */ /* 0x000fe20000000800 */
[C---:B------:R-:W-:Y:S01]  /*11f70*/  HMMA.16816.F32.BF16 R8, R68.reuse, R82, R8 ;  /* 0x000000524408723c */ /* 0x040fe20000041808 */
[----:B------:R-:W5:Y:S08]  /*11f80*/  LDSM.16.MT88.4 R80, [R139+0x11800] ;  /* 0x011800008b50783b */ /* 0x000f700000004200 */
[----:B------:R-:W3:Y:S01]  /*11f90*/  MUFU.EX2 R133, R148 ;  /* 0x0000009400857308 */ /* 0x000ee20000000800 */
[C---:B------:R-:W-:Y:S08]  /*11fa0*/  HMMA.16816.F32.BF16 R12, R68.reuse, R92, R12 ;  /* 0x0000005c440c723c */ /* 0x040ff0000004180c */
[C---:B------:R-:W-:Y:S01]  /*11fb0*/  HMMA.16816.F32.BF16 R16, R68.reuse, R94, R16 ;  /* 0x0000005e4410723c */ /* 0x040fe20000041810 */
[----:B------:R-:W-:Y:S07]  /*11fc0*/  LDSM.16.MT88.4 R92, [R138+0xe000] ;  /* 0x00e000008a5c783b */ /* 0x000fee0000004200 */
[C---:B--2---:R-:W-:Y:S08]  /*11fd0*/  HMMA.16816.F32.BF16 R20, R68.reuse, R72, R20 ;  /* 0x000000484414723c */ /* 0x044ff00000041814 */
[C---:B------:R-:W-:Y:S01]  /*11fe0*/  HMMA.16816.F32.BF16 R24, R68.reuse, R74, R24 ;  /* 0x0000004a4418723c */ /* 0x040fe20000041818 */
[----:B------:R-:W2:Y:S07]  /*11ff0*/  LDSM.16.MT88.4 R72, [R138+0x11800] ;  /* 0x011800008a48783b */ /* 0x000eae0000004200 */
[C---:B----4-:R-:W-:Y:S08]  /*12000*/  HMMA.16816.F32.BF16 R28, R68.reuse, R76, R28 ;  /* 0x0000004c441c723c */ /* 0x050ff0000004181c */
[C---:B------:R-:W-:Y:S01]  /*12010*/  HMMA.16816.F32.BF16 R32, R68.reuse, R78, R32 ;  /* 0x0000004e4420723c */ /* 0x040fe20000041820 */
[----:B------:R-:W4:Y:S07]  /*12020*/  LDSM.16.MT88.4 R76, [R139+0xe000] ;  /* 0x00e000008b4c783b */ /* 0x000f2e0000004200 */
[C---:B-----5:R-:W-:Y:S08]  /*12030*/  HMMA.16816.F32.BF16 R36, R68.reuse, R80, R36 ;  /* 0x000000504424723c */ /* 0x060ff00000041824 */
[C---:B------:R-:W-:Y:S01]  /*12040*/  HMMA.16816.F32.BF16 R40, R68.reuse, R82, R40 ;  /* 0x000000524428723c */ /* 0x040fe20000041828 */
[----:B------:R-:W5:Y:S07]  /*12050*/  LDSM.16.MT88.4 R80, [R140+0x2000] ;  /* 0x002000008c50783b */ /* 0x000f6e0000004200 */
        /* <DEDUP_REMOVED lines=16> */
[C---:B----4-:R-:W-:Y:S03]  /*12160*/  HMMA.16816.F32.BF16 R4, R68.reuse, R76, R4 ;  /* 0x0000004c4404723c */ /* 0x050fe60000041804 */
[----:B------:R-:W-:Y:S05]  /*12170*/  FADD.FTZ R169, R174, R169 ;  /* 0x000000a9aea97221 */ /* 0x000fea0000010000 */
[C---:B------:R-:W-:Y:S01]  /*12180*/  HMMA.16816.F32.BF16 R8, R68.reuse, R78, R8 ;  /* 0x0000004e4408723c */ /* 0x040fe20000041808 */
[----:B------:R-:W4:Y:S07]  /*12190*/  LDSM.16.MT88.4 R76, [R139+0x12000] ;  /* 0x012000008b4c783b */ /* 0x000f2e0000004200 */
[C---:B------:R-:W-:Y:S08]  /*121a0*/  HMMA.16816.F32.BF16 R12, R68.reuse, R92, R12 ;  /* 0x0000005c440c723c */ /* 0x040ff0000004180c */
[C---:B------:R-:W-:Y:S01]  /*121b0*/  HMMA.16816.F32.BF16 R16, R68.reuse, R94, R16 ;  /* 0x0000005e4410723c */ /* 0x040fe20000041810 */
[----:B------:R-:W-:Y:S07]  /*121c0*/  LDSM.16.MT88.4 R92, [R138+0xe800] ;  /* 0x00e800008a5c783b */ /* 0x000fee0000004200 */
[C---:B-----5:R-:W-:Y:S08]  /*121d0*/  HMMA.16816.F32.BF16 R20, R68.reuse, R80, R20 ;  /* 0x000000504414723c */ /* 0x060ff00000041814 */
[C---:B------:R-:W-:Y:S01]  /*121e0*/  HMMA.16816.F32.BF16 R24, R68.reuse, R82, R24 ;  /* 0x000000524418723c */ /* 0x040fe20000041818 */
[----:B------:R-:W5:Y:S07]  /*121f0*/  LDSM.16.MT88.4 R80, [R138+0x12000] ;  /* 0x012000008a50783b */ /* 0x000f6e0000004200 */
        /* <DEDUP_REMOVED lines=9> */
[C---:B------:R-:W-:Y:S08]  /*12290*/  HMMA.16816.F32.BF16 R52, R68.reuse, R84, R52 ;  /* 0x000000544434723c */ /* 0x040ff00000041834 */
[C---:B------:R-:W-:Y:S01]  /*122a0*/  HMMA.16816.F32.BF16 R56, R68.reuse, R86, R56 ;  /* 0x000000564438723c */ /* 0x040fe20000041838 */
[----:B------:R-:W-:Y:S07]  /*122b0*/  LDSM.16.MT88.4 R84, [R140+0x6800] ;  /* 0x006800008c54783b */ /* 0x000fee0000004200 */
[C---:B------:R-:W-:Y:S08]  /*122c0*/  HMMA.16816.F32.BF16 R60, R68.reuse, R88, R60 ;  /* 0x00000058443c723c */ /* 0x040ff0000004183c */
[----:B------:R-:W-:Y:S01]  /*122d0*/  HMMA.16816.F32.BF16 R64, R68, R90, R64 ;  /* 0x0000005a4440723c */ /* 0x000fe20000041840 */
[----:B------:R-:W-:Y:S02]  /*122e0*/  LDSM.16.MT88.4 R88, [R213+0x6800] ;  /* 0x00680000d558783b */ /* 0x000fe40000004200 */
[----:B------:R-:W-:Y:S02]  /*122f0*/  F2FP.BF16.F32.PACK_AB R68, R176, R163 ;  /* 0x000000a3b044723e */ /* 0x000fe400000010ff */
[C---:B------:R-:W-:Y:S01]  /*12300*/  F2FP.BF16.F32.PACK_AB R69, R159.reuse, R178 ;  /* 0x000000b29f45723e */ /* 0x040fe200000010ff */
[----:B------:R-:W-:Y:S01]  /*12310*/  FADD.FTZ R178, R178, R169 ;  /* 0x000000a9b2b27221 */ /* 0x000fe20000010000 */
[----:B------:R-:W-:Y:S02]  /*12320*/  F2FP.BF16.F32.PACK_AB R70, R180, R161 ;  /* 0x000000a1b446723e */ /* 0x000fe400000010ff */
[C---:B------:R-:W-:Y:S01]  /*12330*/  F2FP.BF16.F32.PACK_AB R71, R182.reuse, R165 ;  /* 0x000000a5b647723e */ /* 0x040fe200000010ff */
[----:B------:R-:W-:Y:S04]  /*12340*/  FADD.FTZ R178, R159, R178 ;  /* 0x000000b29fb27221 */ /* 0x000fe80000010000 */
[----:B------:R-:W-:Y:S02]  /*12350*/  FADD.FTZ R165, R165, R178 ;  /* 0x000000b2a5a57221 */ /* 0x000fe40000010000 */
[C---:B--2---:R-:W-:Y:S03]  /*12360*/  HMMA.16816.F32.BF16 R4, R68.reuse, R72, R4 ;  /* 0x000000484404723c */ /* 0x044fe60000041804 */
[----:B------:R-:W-:Y:S05]  /*12370*/  FADD.FTZ R165, R182, R165 ;  /* 0x000000a5b6a57221 */ /* 0x000fea0000010000 */
[C---:B------:R-:W-:Y:S01]  /*12380*/  HMMA.16816.F32.BF16 R8, R68.reuse, R74, R8 ;  /* 0x0000004a4408723c */ /* 0x040fe20000041808 */
[----:B------:R-:W2:Y:S07]  /*12390*/  LDSM.16.MT88.4 R72, [R139+0x12800] ;  /* 0x012800008b48783b */ /* 0x000eae0000004200 */
[C---:B------:R-:W-:Y:S08]  /*123a0*/  HMMA.16816.F32.BF16 R12, R68.reuse, R92, R12 ;  /* 0x0000005c440c723c */ /* 0x040ff0000004180c */
[C---:B------:R-:W-:Y:S01]  /*123b0*/  HMMA.16816.F32.BF16 R16, R68.reuse, R94, R16 ;  /* 0x0000005e4410723c */ /* 0x040fe20000041810 */
[----:B------:R-:W-:Y:S07]  /*123c0*/  LDSM.16.MT88.4 R92, [R138+0xf000] ;  /* 0x00f000008a5c783b */ /* 0x000fee0000004200 */
        /* <DEDUP_REMOVED lines=21> */
[----:B-1----:R-:W-:Y:S02]  /*12520*/  F2FP.BF16.F32.PACK_AB R70, R188, R187 ;  /* 0x000000bbbc46723e */ /* 0x002fe400000010ff */
[C---:B---3--:R-:W-:Y:S01]  /*12530*/  F2FP.BF16.F32.PACK_AB R71, R190.reuse, R189 ;  /* 0x000000bdbe47723e */ /* 0x048fe200000010ff */
[----:B------:R-:W-:Y:S04]  /*12540*/  FADD.FTZ R186, R179, R186 ;  /* 0x000000bab3ba7221 */ /* 0x000fe80000010000 */
[----:B------:R-:W-:Y:S02]  /*12550*/  FADD.FTZ R189, R189, R186 ;  /* 0x000000babdbd7221 */ /* 0x000fe40000010000 */
[C---:B-----5:R-:W-:Y:S03]  /*12560*/  HMMA.16816.F32.BF16 R4, R68.reuse, R80, R4 ;  /* 0x000000504404723c */ /* 0x060fe60000041804 */
[----:B------:R-:W-:Y:S05]  /*12570*/  FADD.FTZ R189, R190, R189 ;  /* 0x000000bdbebd7221 */ /* 0x000fea0000010000 */
[C---:B------:R-:W-:Y:S01]  /*12580*/  HMMA.16816.F32.BF16 R8, R68.reuse, R82, R8 ;  /* 0x000000524408723c */ /* 0x040fe20000041808 */
[----:B------:R-:W1:Y:S07]  /*12590*/  LDSM.16.MT88.4 R80, [R139+0x13000] ;  /* 0x013000008b50783b */ /* 0x000e6e0000004200 */
        /* <DEDUP_REMOVED lines=8> */
[----:B------:R-:W-:Y:S07]  /*12620*/  LDSM.16.MT88.4 R76, [R140+0x7800] ;  /* 0x007800008c4c783b */ /* 0x000fee0000004200 */
[C---:B-1----:R-:W-:Y:S08]  /*12630*/  HMMA.16816.F32.BF16 R36, R68.reuse, R80, R36 ;  /* 0x000000504424723c */ /* 0x042ff00000041824 */
[C---:B------:R-:W-:Y:S08]  /*12640*/  HMMA.16816.F32.BF16 R40, R68.reuse, R82, R40 ;  /* 0x000000524428723c */ /* 0x040ff00000041828 */
[C---:B--2---:R-:W-:Y:S08]  /*12650*/  HMMA.16816.F32.BF16 R44, R68.reuse, R72, R44 ;  /* 0x00000048442c723c */ /* 0x044ff0000004182c */
[C---:B------:R-:W-:Y:S08]  /*12660*/  HMMA.16816.F32.BF16 R48, R68.reuse, R74, R48 ;  /* 0x0000004a4430723c */ /* 0x040ff00000041830 */
[C---:B------:R-:W-:Y:S08]  /*12670*/  HMMA.16816.F32.BF16 R52, R68.reuse, R84, R52 ;  /* 0x000000544434723c */ /* 0x040ff00000041834 */
[C---:B------:R-:W-:Y:S01]  /*12680*/  HMMA.16816.F32.BF16 R56, R68.reuse, R86, R56 ;  /* 0x000000564438723c */ /* 0x040fe20000041838 */
[----:B------:R-:W1:Y:S07]  /*12690*/  LDSM.16.MT88.4 R84, [R138+0x13800] ;  /* 0x013800008a54783b */ /* 0x000e6e0000004200 */
[C---:B------:R-:W-:Y:S08]  /*126a0*/  HMMA.16816.F32.BF16 R60, R68.reuse, R88, R60 ;  /* 0x00000058443c723c */ /* 0x040ff0000004183c */
[----:B------:R-:W-:Y:S03]  /*126b0*/  HMMA.16816.F32.BF16 R64, R68, R90, R64 ;  /* 0x0000005a4440723c */ /* 0x000fe60000041840 */
[----:B------:R-:W-:Y:S02]  /*126c0*/  F2FP.BF16.F32.PACK_AB R68, R194, R193 ;  /* 0x000000c1c244723e */ /* 0x000fe400000010ff */
[----:B------:R-:W-:Y:S01]  /*126d0*/  F2FP.BF16.F32.PACK_AB R69, R135, R136 ;  /* 0x000000888745723e */ /* 0x000fe200000010ff */
[----:B------:R-:W-:Y:S01]  /*126e0*/  FADD.FTZ R136, R136, R189 ;  /* 0x000000bd88887221 */ /* 0x000fe20000010000 */
[----:B------:R-:W-:Y:S02]  /*126f0*/  F2FP.BF16.F32.PACK_AB R70, R191, R192 ;  /* 0x000000c0bf46723e */ /* 0x000fe400000010ff */
[----:B------:R-:W-:Y:S01]  /*12700*/  F2FP.BF16.F32.PACK_AB R71, R133, R134 ;  /* 0x000000868547723e */ /* 0x000fe200000010ff */
[----:B------:R-:W-:Y:S04]  /*12710*/  FADD.FTZ R135, R135, R136 ;  /* 0x0000008887877221 */ /* 0x000fe80000010000 */
[----:B------:R-:W-:Y:S02]  /*12720*/  FADD.FTZ R134, R134, R135 ;  /* 0x0000008786867221 */ /* 0x000fe40000010000 */
[C---:B------:R-:W-:Y:S03]  /*12730*/  HMMA.16816.F32.BF16 R128, R68.reuse, R124, R4 ;  /* 0x0000007c4480723c */ /* 0x040fe60000041804 */
[----:B------:R-:W-:Y:S01]  /*12740*/  FADD.FTZ R5, R145, R146 ;  /* 0x0000009291057221 */ /* 0x000fe20000010000 */
[----:B------:R-:W-:Y:S03]  /*12750*/  FADD.FTZ R231, R133, R134 ;  /* 0x0000008685e77221 */ /* 0x000fe60000010000 */
[----:B------:R-:W-:Y:S01]  /*12760*/  FADD.FTZ R5, R144, R5 ;  /* 0x0000000590057221 */ /* 0x000fe20000010000 */
[C---:B------:R-:W-:Y:S03]  /*12770*/  HMMA.16816.F32.BF16 R124, R68.reuse, R126, R8 ;  /* 0x0000007e447c723c */ /* 0x040fe60000041808 */
[----:B------:R-:W-:Y:S04]  /*12780*/  FADD.FTZ R96, R96, R5 ;  /* 0x0000000560607221 */ /* 0x000fe80000010000 */
        /* <DEDUP_REMOVED lines=11> */
[----:B------:R-:W-:Y:S02]  /*12840*/  FADD.FTZ R160, R160, R5 ;  /* 0x00000005a0a07221 */ /* 0x000fe40000010000 */
[----:B------:R-:W2:Y:S02]  /*12850*/  LDSM.16.MT88.4 R4, [R213+0x7800] ;  /* 0x00780000d504783b */ /* 0x000ea40000004200 */
        /* <DEDUP_REMOVED lines=11> */
[----:B------:R-:W-:Y:S01]  /*12910*/  FADD.FTZ R163, R163, R0 ;  /* 0x00000000a3a37221 */ /* 0x000fe20000010000 */
[----:B------:R-:W-:Y:S03]  /*12920*/  MOV R0, R3 ;  /* 0x0000000300007202 */ /* 0x000fe60000000f00 */
[----:B------:R-:W-:Y:S01]  /*12930*/  FADD.FTZ R176, R176, R163 ;  /* 0x000000a3b0b07221 */ /* 0x000fe20000010000 */
[C---:B-1----:R-:W-:Y:S03]  /*12940*/  HMMA.16816.F32.BF16 R88, R68.reuse, R84, R44 ;  /* 0x000000544458723c */ /* 0x042fe6000004182c */
        /* <DEDUP_REMOVED lines=8> */
[C---:B------:R-:W-:Y:S08]  /*129d0*/  HMMA.16816.F32.BF16 R76, R68.reuse, R78, R56 ;  /* 0x0000004e444c723c */ /* 0x040ff00000041838 */
[C---:B--2---:R-:W-:Y:S03]  /*129e0*/  HMMA.16816.F32.BF16 R72, R68.reuse, R4, R60 ;  /* 0x000000044448723c */ /* 0x044fe6000004183c */
[----:B------:R-:W-:Y:S04]  /*129f0*/  FADD.FTZ R5, R193, R188 ;  /* 0x000000bcc1057221 */ /* 0x000fe80000010000 */
[----:B------:R-:W-:Y:S01]  /*12a00*/  FADD.FTZ R5, R194, R5 ;  /* 0x00000005c2057221 */ /* 0x000fe20000010000 */
[----:B------:R-:W-:Y:S03]  /*12a10*/  HMMA.16816.F32.BF16 R68, R68, R6, R64 ;  /* 0x000000064444723c */ /* 0x000fe60000041840 */
[----:B------:R-:W-:Y:S04]  /*12a20*/  FADD.FTZ R192, R192, R5 ;  /* 0x00000005c0c07221 */ /* 0x000fe80000010000 */
[----:B------:R-:W-:Y:S01]  /*12a30*/  FADD.FTZ R233, R191, R192 ;  /* 0x000000c0bfe97221 */ /* 0x000fe20000010000 */
[----:B------:R-:W-:Y:S01]  /*12a40*/  @!UPT UIADD3 URZ, UPT, UPT, URZ, URZ, URZ ;  /* 0x000000fffffff290 */ /* 0x000fe2000fffe0ff */
[----:B------:R-:W-:Y:S11]  /*12a50*/  @P1 BRA `(.L_x_668) ;  /* 0xffffffb000681947 */ /* 0x000ff6000383ffff */
.L_x_664:
        /* <DEDUP_REMOVED lines=213> */
.L_x_670:
[----:B------:R-:W-:Y:S05]  /*137b0*/  BSYNC.RECONVERGENT B0 ;  /* 0x0000000000007941 */ /* 0x000fea0003800200 */
.L_x_669:
        /* <DEDUP_REMOVED lines=32> */
.L_x_672:
[----:B------:R-:W-:Y:S05]  /*139c0*/  BSYNC.RECONVERGENT B0 ;  /* 0x0000000000007941 */ /* 0x000fea0003800200 */
.L_x_671:
        /* <DEDUP_REMOVED lines=20> */
.L_x_674:
[----:B------:R-:W-:Y:S05]  /*13b10*/  BSYNC.RECONVERGENT B0 ;  /* 0x0000000000007941 */ /* 0x000fea0003800200 */
.L_x_673:
        /* <DEDUP_REMOVED lines=20> */
.L_x_676:
[----:B------:R-:W-:Y:S05]  /*13c60*/  BSYNC.RECONVERGENT B0 ;  /* 0x0000000000007941 */ /* 0x000fea0003800200 */
.L_x_675:
        /* <DEDUP_REMOVED lines=19> */
.L_x_677:
        /* <DEDUP_REMOVED lines=14> */
.L_x_7195:


//--------------------- .text._ZN5flash24flash_fwd_splitkv_kernelI23Flash_fwd_kernel_traitsILi128ELi64ELi128ELi4ELb0ELb0EN7cutlass10bfloat16_tE19Flash_kernel_traitsILi128ELi64ELi128ELi4ES3_EELb1ELb0ELb0ELb0ELb0ELb0ELb0ELb1EEEvNS_16Flash_fwd_paramsE --------------------------
	.section	.text._ZN5flash24flash_fwd_splitkv_kernelI23Flash_fwd_kernel_traitsILi128ELi64ELi128ELi4ELb0ELb0EN7cutlass10bfloat16_tE19Flash_kernel_traitsILi128ELi64ELi128ELi4ES3_EELb1ELb0ELb0ELb0ELb0ELb0ELb0ELb1EEEvNS_16Flash_fwd_paramsE,"ax",@progbits
	.align	128
        .global         _ZN5flash24flash_fwd_splitkv_kernelI23Flash_fwd_kernel_traitsILi128ELi64ELi128ELi4ELb0ELb0EN7cutlass10bfloat16_tE19Flash_kernel_traitsILi128ELi64ELi128ELi4ES3_EELb1ELb0ELb0ELb0ELb0ELb0ELb0ELb1EEEvNS_16Flash_fwd_paramsE
        .type           _ZN5flash24flash_fwd_splitkv_kernelI23Flash_fwd_kernel_traitsILi128ELi64ELi128ELi4ELb0ELb0EN7cutlass10bfloat16_tE19Flash_kernel_traitsILi128ELi64ELi128ELi4ES3_EELb1ELb0ELb0ELb0ELb0ELb0ELb0ELb1EEEvNS_16Flash_fwd_paramsE,@function
        .size           _ZN5flash24flash_fwd_splitkv_kernelI23Flash_fwd_kernel_traitsILi128ELi64ELi128ELi4ELb0ELb0EN7cutlass10bfloat16_tE19Flash_kernel_traitsILi128ELi64ELi128ELi4ES3_EELb1ELb0ELb0ELb0ELb0ELb0ELb0ELb1EEEvNS_16Flash_fwd_paramsE,(.L_x_7196 - _ZN5flash24flash_fwd_splitkv_kernelI23Flash_fwd_kernel_traitsILi128ELi64ELi128ELi4ELb0ELb0EN7cutlass10bfloat16_tE19Flash_kernel_traitsILi128ELi64ELi128ELi4ES3_EELb1ELb0ELb0ELb0ELb0ELb0ELb0ELb1EEEvNS_16Flash_fwd_paramsE)
        .other          _ZN5flash24flash_fwd_splitkv_kernelI23Flash_fwd_kernel_traitsILi128ELi64ELi128ELi4ELb0ELb0EN7cutlass10bfloat16_tE19Flash_kernel_traitsILi128ELi64ELi128ELi4ES3_EELb1ELb0ELb0ELb0ELb0ELb0ELb0ELb1EEEvNS_16Flash_fwd_paramsE,@"STO_CUDA_ENTRY STV_DEFAULT"
_ZN5flash24flash_fwd_splitkv_kernelI23Flash_fwd_kernel_traitsILi128ELi64ELi128ELi4ELb0ELb0EN7cutlass10bfloat16_tE19Flash_kernel_traitsILi128ELi64ELi128ELi4ES3_EELb1ELb0ELb0ELb0ELb0ELb0ELb0ELb1EEEvNS_16Flash_fwd_paramsE:
.text._ZN5flash24flash_fwd_splitkv_kernelI23Flash_fwd_kernel_traitsILi128ELi64ELi128ELi4ELb0ELb0EN7cutlass10bfloat16_tE19Flash_kernel_traitsILi128ELi64ELi128ELi4ES3_EELb1ELb0ELb0ELb0ELb0ELb0ELb0ELb1EEEvNS_16Flash_fwd_paramsE:
[----:B------:R-:W-:Y:S08]  /*0000*/  LDC R1, c[0x0][0x37c] ;  /* 0x0000df00ff017b82 */ /* 0x000ff00000000800 */
[----:B------:R-:W1:Y:S01]  /*0010*/  LDC.64 R4, c[0x0][0x460] ;  /* 0x00011800ff047b82 */ /* 0x000e620000000a00 */
[----:B------:R-:W2:Y:S01]  /*0020*/  S2R R7, SR_CTAID.Y ;  /* 0x0000000000077919 */ /* 0x000ea20000002600 */
[----:B------:R-:W3:Y:S01]  /*0030*/  LDCU.64 UR6, c[0x0][0x358] ;  /* 0x00006b00ff0677ac */ /* 0x000ee20008000a00 */
[----:B------:R-:W-:Y:S01]  /*0040*/  IMAD.MOV.U32 R204, RZ, RZ, -0x1 ;  /* 0xffffffffffcc7424 */ /* 0x000fe200078e00ff */
[----:B------:R-:W4:Y:S04]  /*0050*/  LDCU.64 UR4, c[0x0][0x470] ;  /* 0x00008e00ff0477ac */ /* 0x000f280008000a00 */
[----:B------:R-:W2:Y:S08]  /*0060*/  LDC.64 R8, c[0x0][0x460] ;  /* 0x00011800ff087b82 */ /* 0x000eb00000000a00 */
[----:B------:R-:W3:Y:S01]  /*0070*/  LDC.64 R2, c[0x0][0x478] ;  /* 0x00011e00ff027b82 */ /* 0x000ee20000000a00 */
[----:B-1----:R-:W-:-:S02]  /*0080*/  ISETP.NE.U32.AND P0, PT, R4, RZ, PT ;  /* 0x000000ff0400720c */ /* 0x002fc40003f05070 */
[----:B------:R-:W-:Y:S02]  /*0090*/  ISETP.NE.U32.AND P3, PT, R4, RZ, PT ;  /* 0x000000ff0400720c */ /* 0x000fe40003f65070 */
[C---:B------:R-:W-:Y:S02]  /*00a0*/  ISETP.NE.AND.EX P0, PT, R5.reuse, RZ, PT, P0 ;  /* 0x000000ff0500720c */ /* 0x040fe40003f05300 */
[----:B------:R-:W-:Y:S01]  /*00b0*/  ISETP.NE.AND.EX P3, PT, R5, RZ, PT, P3 ;  /* 0x000000ff0500720c */ /* 0x000fe20003f65330 */
[----:B--2---:R-:W-:-:S04]  /*00c0*/  IMAD.WIDE.U32 R4, R7, 0x4, R8 ;  /* 0x0000000407047825 */ /* 0x004fc800078e0008 */
[----:B------:R-:W-:Y:S01]  /*00d0*/  IMAD.SHL.U32 R11, R7, 0x4, RZ ;  /* 0x00000004070b7824 */ /* 0x000fe200078e00ff */
[----:B----4-:R-:W-:Y:S02]  /*00e0*/  ISETP.NE.U32.AND P2, PT, RZ, UR4, PT ;  /* 0x00000004ff007c0c */ /* 0x010fe4000bf45070 */
[----:B---3--:R-:W-:-:S03]  /*00f0*/  ISETP.NE.U32.AND P1, PT, R2, RZ, PT ;  /* 0x000000ff0200720c */ /* 0x008fc60003f25070 */
[----:B------:R-:W2:Y:S04]  /*0100*/  @P0 LDG.E R204, desc[UR6][R4.64] ;  /* 0x0000000604cc0981 */ /* 0x000ea8000c1e1900 */
[----:B------:R1:W2:Y:S01]  /*0110*/  @P3 LDG.E R13, desc[UR6][R4.64+0x4] ;  /* 0x00000406040d3981 */ /* 0x0002a2000c1e1900 */
[----:B------:R-:W-:Y:S01]  /*0120*/  IADD3 R128, P4, PT, R11, UR4, RZ ;  /* 0x000000040b807c10 */ /* 0x000fe2000ff9e0ff */
[----:B------:R-:W3:Y:S01]  /*0130*/  LDCU.U8 UR4, c[0x0][0x532] ;  /* 0x0000a640ff0477ac */ /* 0x000ee20008000000 */
[----:B------:R-:W-:Y:S02]  /*0140*/  ISETP.NE.AND.EX P1, PT, R3, RZ, PT, P1 ;  /* 0x000000ff0300720c */ /* 0x000fe40003f25310 */
[----:B------:R-:W-:Y:S01]  /*0150*/  SHF.R.U32.HI R8, RZ, 0x1e, R7 ;  /* 0x0000001eff087819 */ /* 0x000fe20000011607 */
[----:B-1----:R-:W1:Y:S03]  /*0160*/  LDC.64 R4, c[0x0][0x468] ;  /* 0x00011a00ff047b82 */ /* 0x002e660000000a00 */
[----:B------:R-:W-:-:S02]  /*0170*/  IADD3.X R129, PT, PT, R8, UR5, RZ, P4, !PT ;  /* 0x0000000508817c10 */ /* 0x000fc4000a7fe4ff */
[----:B---3--:R-:W-:-:S05]  /*0180*/  ISETP.NE.AND P4, PT, RZ, UR4, PT ;  /* 0x00000004ff007c0c */ /* 0x008fca000bf85270 */
[----:B------:R-:W-:Y:S02]  /*0190*/  @P1 IADD3 R2, P0, PT, R11, R2, RZ ;  /* 0x000000020b021210 */ /* 0x000fe40007f1e0ff */
[----:B------:R-:W-:Y:S01]  /*01a0*/  ISETP.NE.AND.EX P2, PT, RZ, UR5, PT, P2 ;  /* 0x00000005ff007c0c */ /* 0x000fe2000bf45320 */
[----:B------:R-:W-:Y:S01]  /*01b0*/  IMAD.MOV.U32 R0, RZ, RZ, RZ ;  /* 0x000000ffff007224 */ /* 0x000fe200078e00ff */
[----:B------:R-:W3:Y:S01]  /*01c0*/  S2R R17, SR_CTAID.X ;  /* 0x0000000000117919 */ /* 0x000ee20000002500 */
[----:B------:R-:W-:Y:S01]  /*01d0*/  @P1 IMAD.X R3, R8, 0x1, R3, P0 ;  /* 0x0000000108031824 */ /* 0x000fe200000e0603 */
[----:B------:R-:W4:Y:S01]  /*01e0*/  @!P3 LDC R205, c[0x0][0x434] ;  /* 0x00010d00ffcdbb82 */ /* 0x000f220000000800 */
[----:B------:R-:W-:-:S03]  /*01f0*/  IMAD.MOV.U32 R9, RZ, RZ, -0x1 ;  /* 0xffffffffff097424 */ /* 0x000fc600078e00ff */
[----:B------:R1:W5:Y:S04]  /*0200*/  @P1 LDG.E R61, desc[UR6][R2.64] ;  /* 0x00000006023d1981 */ /* 0x000368000c1e1900 */
[----:B------:R-:W2:Y:S01]  /*0210*/  @!P1 LDC R6, c[0x0][0x43c] ;  /* 0x00010f00ff069b82 */ /* 0x000ea20000000800 */
[----:B------:R1:W5:Y:S02]  /*0220*/  @P2 LDG.E R0, desc[UR6][R128.64] ;  /* 0x0000000680002981 */ /* 0x000364000c1e1900 */
[----:B-1----:R-:W-:-:S04]  /*0230*/  ISETP.EQ.U32.AND P5, PT, R4, RZ, PT ;  /* 0x000000ff0400720c */ /* 0x002fc80003fa2070 */
[----:B------:R-:W-:Y:S02]  /*0240*/  ISETP.EQ.OR.EX P5, PT, R5, RZ, !P4, P5 ;  /* 0x000000ff0500720c */ /* 0x000fe400067a2750 */
[----:B------:R-:W-:-:S05]  /*0250*/  IADD3 R14, P0, PT, R11, R4, RZ ;  /* 0x000000040b0e7210 */ /* 0x000fca0007f1e0ff */
[----:B------:R-:W-:Y:S01]  /*0260*/  IMAD.X R15, R8, 0x1, R5, P0 ;  /* 0x00000001080f7824 */ /* 0x000fe200000e0605 */
[----:B------:R-:W1:Y:S05]  /*0270*/  @!P1 LDC.64 R2, c[0x0][0x488] ;  /* 0x00012200ff029b82 */ /* 0x000e6a0000000a00 */
[----:B------:R1:W5:Y:S01]  /*0280*/  @!P5 LDG.E R9, desc[UR6][R14.64] ;  /* 0x000000060e09d981 */ /* 0x000362000c1e1900 */
[----:B------:R-:W-:-:S04]  /*0290*/  ISETP.NE.U32.AND P0, PT, R4, RZ, PT ;  /* 0x000000ff0400720c */ /* 0x000fc80003f05070 */
[----:B------:R-:W-:-:S13]  /*02a0*/  ISETP.NE.AND.EX P0, PT, R5, RZ, PT, P0 ;  /* 0x000000ff0500720c */ /* 0x000fda0003f05300 */
[----:B------:R-:W1:Y:S01]  /*02b0*/  @!P0 LDC R67, c[0x0][0x438] ;  /* 0x00010e00ff438b82 */ /* 0x000e620000000800 */
[----:B---3--:R-:W-:Y:S02]  /*02c0*/  IMAD.SHL.U32 R64, R17, 0x40, RZ ;  /* 0x0000004011407824 */ /* 0x008fe400078e00ff */
[----:B--2---:R-:W-:-:S05]  /*02d0*/  @P3 IMAD.IADD R205, R13, 0x1, -R204 ;  /* 0x000000010dcd3824 */ /* 0x004fca00078e0acc */
[----:B----4-:R-:W-:Y:S01]  /*02e0*/  ISETP.GT.AND P3, PT, R205, R64, PT ;  /* 0x00000040cd00720c */ /* 0x010fe20003f64270 */
[----:B-1----:R-:W-:-:S12]  /*02f0*/  @!P0 BRA `(.L_x_678) ;  /* 0x00000000000c8947 */ /* 0x002fd80003800000 */
[----:B------:R-:W2:Y:S02]  /*0300*/  @P4 LDG.E R4, desc[UR6][R14.64+0x4] ;  /* 0x000004060e044981 */ /* 0x000ea4000c1e1900 */
[----:B--2--5:R-:W-:-:S06]  /*0310*/  @P4 IADD3 R67, PT, PT, R4, -R9, RZ ;  /* 0x8000000904434210 */ /* 0x024fcc0007ffe0ff */
[----:B------:R1:W5:Y:S02]  /*0320*/  @!P4 LDG.E R67, desc[UR6][R14.64] ;  /* 0x000000060e43c981 */ /* 0x000364000c1e1900 */
.L_x_678:
[----:B------:R-:W-:Y:S01]  /*0330*/  @!P1 ISETP.NE.U32.AND P0, PT, R2, RZ, PT ;  /* 0x000000ff0200920c */ /* 0x000fe20003f05070 */
[----:B------:R-:W-:-:S12]  /*0340*/  @!P3 EXIT ;  /* 0x000000000000b94d */ /* 0x000fd80003800000 */
[----:B------:R-:W2:Y:S01]  /*0350*/  LDCU UR5, c[0x0][0x438] ;  /* 0x00008700ff0577ac */ /* 0x000ea20008000800 */
[----:B------:R-:W-:Y:S01]  /*0360*/  @!P1 ISETP.NE.AND.EX P0, PT, R3, RZ, PT, P0 ;  /* 0x000000ff0300920c */ /* 0x000fe20003f05300 */
[--C-:B-----5:R-:W-:Y:S01]  /*0370*/  IMAD.IADD R67, R67, 0x1, -R0.reuse ;  /* 0x0000000143437824 */ /* 0x120fe200078e0a00 */
[----:B------:R-:W3:Y:S01]  /*0380*/  S2R R13, SR_CTAID.Z ;  /* 0x00000000000d7919 */ /* 0x000ee20000002700 */
[----:B------:R-:W4:Y:S01]  /*0390*/  LDCU UR4, c[0x0][0x508] ;  /* 0x0000a100ff0477ac */ /* 0x000f220008000800 */
[----:B------:R-:W-:Y:S01]  /*03a0*/  @!P1 SEL R6, R6, RZ, P0 ;  /* 0x000000ff06069207 */ /* 0x000fe20000000000 */
[----:B------:R-:W-:Y:S01]  /*03b0*/  @P1 IMAD.IADD R61, R61, 0x1, -R0 ;  /* 0x000000013d3d1824 */ /* 0x000fe200078e0a00 */
[----:B------:R-:W1:Y:S01]  /*03c0*/  S2R R62, SR_TID.X ;  /* 0x00000000003e7919 */ /* 0x000e620000002100 */
[----:B------:R-:W-:Y:S02]  /*03d0*/  VIADD R2, R17, 0x1 ;  /* 0x0000000111027836 */ /* 0x000fe40000000000 */
[----:B------:R-:W-:-:S02]  /*03e0*/  @!P1 IMAD.IADD R61, R67, 0x1, R6 ;  /* 0x00000001433d9824 */ /* 0x000fc400078e0206 */
[----:B------:R-:W-:Y:S02]  /*03f0*/  IMAD R2, R2, 0x40, -R205 ;  /* 0x0000004002027824 */ /* 0x000fe400078e0acd */
[----:B------:R-:W-:Y:S02]  /*0400*/  VIADD R5, R61, 0x7f ;  /* 0x0000007f3d057836 */ /* 0x000fe40000000000 */
[----:B------:R-:W-:Y:S01]  /*0410*/  IMAD.MOV.U32 R6, RZ, RZ, R7 ;  /* 0x000000ffff067224 */ /* 0x000fe200078e0007 */
[----:B--2---:R-:W-:Y:S02]  /*0420*/  UIADD3 UR5, UPT, UPT, UR5, 0x7f, URZ ;  /* 0x0000007f05057890 */ /* 0x004fe4000fffe0ff */
[----:B------:R-:W-:Y:S02]  /*0430*/  SHF.R.S32.HI R4, RZ, 0x1f, R5 ;  /* 0x0000001fff047819 */ /* 0x000fe40000011405 */
[----:B----4-:R-:W-:Y:S01]  /*0440*/  IADD3 R3, PT, PT, R5, UR4, R2 ;  /* 0x0000000405037c10 */ /* 0x010fe2000fffe002 */
[----:B------:R-:W-:Y:S01]  /*0450*/  USHF.R.S32.HI UR4, URZ, 0x1f, UR5 ;  /* 0x0000001fff047899 */ /* 0x000fe20008011405 */
[----:B------:R-:W-:-:S02]  /*0460*/  LEA.HI R4, R4, R5, RZ, 0x7 ;  /* 0x0000000504047211 */ /* 0x000fc400078f38ff */
        /* <DEDUP_REMOVED lines=8> */
[----:B-1-3--:R-:W-:Y:S05]  /*04f0*/  @P0 BRA `(.L_x_679) ;  /* 0x0000000400e80947 */ /* 0x00afea0003800000 */
[----:B------:R-:W-:Y:S01]  /*0500*/  ISETP.NE.AND P0, PT, R204, -0x1, PT ;  /* 0xffffffffcc00780c */ /* 0x000fe20003f05270 */
[----:B------:R-:W1:Y:S01]  /*0510*/  LDC.64 R2, c[0x0][0x408] ;  /* 0x00010200ff027b82 */ /* 0x000e620000000a00 */
[----:B------:R-:W-:Y:S01]  /*0520*/  SHF.L.U32 R0, R62, 0x3, RZ ;  /* 0x000000033e007819 */ /* 0x000fe200000006ff */
[----:B------:R-:W2:Y:S01]  /*0530*/  LDCU UR9, c[0x0][0x3e0] ;  /* 0x00007c00ff0977ac */ /* 0x000ea20008000800 */
[----:B------:R-:W-:Y:S01]  /*0540*/  SHF.R.U32.HI R62, RZ, 0x3, R62 ;  /* 0x00000003ff3e7819 */ /* 0x000fe2000001163e */
[----:B------:R-:W-:Y:S01]  /*0550*/  BSSY.RECONVERGENT B0, `(.L_x_680) ;  /* 0x0000028000007945 */ /* 0x000fe20003800200 */
[----:B------:R-:W-:Y:S01]  /*0560*/  IADD3 R205, PT, PT, -R64, R205, RZ ;  /* 0x000000cd40cd7210 */ /* 0x000fe20007ffe1ff */
[----:B------:R-:W3:Y:S01]  /*0570*/  LDCU.64 UR4, c[0x0][0x410] ;  /* 0x00008200ff0477ac */ /* 0x000ee20008000a00 */
[----:B------:R-:W4:Y:S05]  /*0580*/  LDCU UR8, c[0x0][0x434] ;  /* 0x00008680ff0877ac */ /* 0x000f2a0008000800 */
[----:B------:R-:W5:Y:S01]  /*0590*/  @!P0 LDC.64 R4, c[0x0][0x400] ;  /* 0x00010000ff048b82 */ /* 0x000f620000000a00 */
[----:B-1----:R-:W-:-:S04]  /*05a0*/  @P0 IMAD.WIDE.U32 R8, R204, R2, RZ ;  /* 0x00000002cc080225 */ /* 0x002fc800078e00ff */
[C---:B-----5:R-:W-:Y:S01]  /*05b0*/  @!P0 IMAD.WIDE.U32 R10, R7.reuse, R4, RZ ;  /* 0x00000004070a8225 */ /* 0x060fe200078e00ff */
        /* <DEDUP_REMOVED lines=10> */
[-C--:B------:R-:W-:Y:S01]  /*0660*/  ISETP.GE.AND P0, PT, R62, R205.reuse, PT ;  /* 0x000000cd3e00720c */ /* 0x080fe20003f06270 */
[----:B--2---:R-:W-:Y:S01]  /*0670*/  IMAD R7, R6, UR9, R13 ;  /* 0x0000000906077c24 */ /* 0x004fe2000f8e020d */
[C---:B------:R-:W-:Y:S01]  /*0680*/  IADD3 R6, PT, PT, R62.reuse, 0x20, RZ ;  /* 0x000000203e067810 */ /* 0x040fe20007ffe0ff */
[----:B---3--:R-:W-:Y:S01]  /*0690*/  IMAD.WIDE.U32 R10, R13, UR4, R10 ;  /* 0x000000040d0a7c25 */ /* 0x008fe2000f8e000a */
[----:B------:R-:W-:Y:S02]  /*06a0*/  IADD3 R0, PT, PT, R62, 0x30, RZ ;  /* 0x000000303e007810 */ /* 0x000fe40007ffe0ff */
[-C--:B------:R-:W-:Y:S01]  /*06b0*/  ISETP.GE.AND P3, PT, R8, R205.reuse, PT ;  /* 0x000000cd0800720c */ /* 0x080fe20003f66270 */
[----:B----4-:R-:W-:Y:S01]  /*06c0*/  IMAD R7, R7, UR8, R64 ;  /* 0x0000000807077c24 */ /* 0x010fe2000f8e0240 */
[-C--:B------:R-:W-:Y:S01]  /*06d0*/  ISETP.GE.AND P2, PT, R6, R205.reuse, PT ;  /* 0x000000cd0600720c */ /* 0x080fe20003f46270 */
[----:B------:R-:W-:Y:S01]  /*06e0*/  IMAD R17, R13, UR5, R11 ;  /* 0x000000050d117c24 */ /* 0x000fe2000f8e020b */
[----:B------:R-:W-:-:S02]  /*06f0*/  ISETP.GE.AND P1, PT, R0, R205, PT ;  /* 0x000000cd0000720c */ /* 0x000fc40003f26270 */
[----:B------:R-:W-:Y:S01]  /*0700*/  LOP3.LUT R13, R4, 0x40, RZ, 0xfc, !PT ;  /* 0x00000040040d7812 */ /* 0x000fe200078efcff */
[----:B------:R-:W-:Y:S10]  /*0710*/  @P0 BRA `(.L_x_681) ;  /* 0x00000000002c0947 */ /* 0x000ff40003800000 */
        /* <DEDUP_REMOVED lines=11> */
.L_x_681:
[----:B------:R-:W-:Y:S05]  /*07d0*/  BSYNC.RECONVERGENT B0 ;  /* 0x0000000000007941 */ /* 0x000fea0003800200 */
.L_x_680:
        /* <DEDUP_REMOVED lines=18> */
.L_x_683:
[----:B------:R-:W-:Y:S05]  /*0900*/  BSYNC.RECONVERGENT B0 ;  /* 0x0000000000007941 */ /* 0x000fea0003800200 */
.L_x_682:
        /* <DEDUP_REMOVED lines=18> */
.L_x_685:
[----:B------:R-:W-:Y:S05]  /*0a30*/  BSYNC.RECONVERGENT B0 ;  /* 0x0000000000007941 */ /* 0x000fea0003800200 */
.L_x_684:
        /* <DEDUP_REMOVED lines=8> */
[C---:B------:R-:W-:Y:S02]  /*0ac0*/  IMAD R3, R9.reuse, R3, R12 ;  /* 0x0000000309037224 */ /* 0x040fe400078e020c */
[----:B------:R-:W-:Y:S01]  /*0ad0*/  IMAD.WIDE.U32 R10, R9, R2, R10 ;  /* 0x00000002090a7225 */ /* 0x000fe200078e000a */
[----:B----4-:R-:W-:Y:S02]  /*0ae0*/  ISETP.GE.AND P1, PT, R4, UR8, PT ;  /* 0x0000000804007c0c */ /* 0x010fe4000bf26270 */
[----:B------:R-:W-:Y:S01]  /*0af0*/  ISETP.GE.AND P0, PT, R13, UR8, PT ;  /* 0x000000080d007c0c */ /* 0x000fe2000bf06270 */
[----:B------:R-:W-:Y:S01]  /*0b00*/  IMAD.IADD R3, R11, 0x1, R3 ;  /* 0x000000010b037824 */ /* 0x000fe200078e0203 */
[----:B-----5:R-:W-:-:S04]  /*0b10*/  LEA R2, P2, R10, UR4, 0x1 ;  /* 0x000000040a027c11 */ /* 0x020fc8000f8408ff */
[----:B------:R-:W-:-:S05]  /*0b20*/  LEA.HI.X R3, R10, UR5, R3, 0x1, P2 ;  /* 0x000000050a037c11 */ /* 0x000fca00090f0c03 */
[----:B------:R4:W-:Y:S04]  /*0b30*/  @!P1 STG.E.128 desc[UR6][R2.64], RZ ;  /* 0x000000ff02009986 */ /* 0x0009e8000c101d06 */
[----:B------:R4:W-:Y:S02]  /*0b40*/  @!P0 STG.E.128 desc[UR6][R2.64+0x80], RZ ;  /* 0x000080ff02008986 */ /* 0x0009e4000c101d06 */
.L_x_687:
[----:B------:R-:W-:Y:S05]  /*0b50*/  BSYNC.RECONVERGENT B0 ;  /* 0x0000000000007941 */ /* 0x000fea0003800200 */
.L_x_686:
        /* <DEDUP_REMOVED lines=8> */
[----:B----4-:R-:W-:Y:S01]  /*0be0*/  LEA R2, P0, R62, UR4, 0x2 ;  /* 0x000000043e027c11 */ /* 0x010fe2000f8010ff */
[----:B------:R-:W-:-:S03]  /*0bf0*/  @!P3 IMAD.MOV.U32 R9, RZ, RZ, 0x7f800000 ;  /* 0x7f800000ff09b424 */ /* 0x000fc600078e00ff */
[----:B------:R-:W-:Y:S01]  /*0c00*/  LEA.HI.X R3, R62, UR5, R7, 0x2, P0 ;  /* 0x000000053e037c11 */ /* 0x000fe200080f1407 */
[----:B------:R-:W-:Y:S02]  /*0c10*/  @!P2 IMAD.MOV.U32 R7, RZ, RZ, 0x7f800000 ;  /* 0x7f800000ff07a424 */ /* 0x000fe400078e00ff */
[----:B------:R-:W-:Y:S02]  /*0c20*/  @!P1 IMAD.MOV.U32 R5, RZ, RZ, 0x7f800000 ;  /* 0x7f800000ff059424 */ /* 0x000fe400078e00ff */
[----:B------:R4:W-:Y:S04]  /*0c30*/  @!P3 STG.E desc[UR6][R2.64], R9 ;  /* 0x000000090200b986 */ /* 0x0009e8000c101906 */
[----:B------:R4:W-:Y:S04]  /*0c40*/  @!P2 STG.E desc[UR6][R2.64+0x40], R7 ;  /* 0x000040070200a986 */ /* 0x0009e8000c101906 */
[----:B------:R4:W-:Y:S01]  /*0c50*/  @!P1 STG.E desc[UR6][R2.64+0x80], R5 ;  /* 0x0000800502009986 */ /* 0x0009e2000c101906 */
[----:B------:R-:W-:Y:S05]  /*0c60*/  @P4 EXIT ;  /* 0x000000000000494d */ /* 0x000fea0003800000 */
[----:B----4-:R-:W-:-:S05]  /*0c70*/  MOV R5, 0x7f800000 ;  /* 0x7f80000000057802 */ /* 0x010fca0000000f00 */
[----:B------:R-:W-:Y:S01]  /*0c80*/  STG.E desc[UR6][R2.64+0xc0], R5 ;  /* 0x0000c00502007986 */ /* 0x000fe2000c101906 */
[----:B------:R-:W-:Y:S05]  /*0c90*/  EXIT ;  /* 0x000000000000794d */ /* 0x000fea0003800000 */
.L_x_679:
        /* <DEDUP_REMOVED lines=10> */
.L_x_688:
[----:B------:R-:W-:Y:S05]  /*0d40*/  BRA.U !UP0, `(.L_x_689) ;  /* 0x0000000508947547 */ /* 0x000fea000b800000 */
[----:B------:R-:W1:Y:S01]  /*0d50*/  LDC R5, c[0x0][0x4f0] ;  /* 0x00013c00ff057b82 */ /* 0x000e620000000800 */
[----:B------:R-:W-:Y:S01]  /*0d60*/  LEA R8, R54, 0xffffff80, 0x7 ;  /* 0xffffff8036087811 */ /* 0x000fe200078e38ff */
[----:B------:R-:W2:Y:S03]  /*0d70*/  LDCU.64 UR4, c[0x0][0x4e8] ;  /* 0x00009d00ff0477ac */ /* 0x000ea60008000a00 */
[----:B------:R-:W-:Y:S01]  /*0d80*/  IABS R0, R8 ;  /* 0x0000000800007213 */ /* 0x000fe20000000000 */
[----:B------:R-:W3:Y:S01]  /*0d90*/  LDCU.64 UR8, c[0x0][0x3a0] ;  /* 0x00007400ff0877ac */ /* 0x000ee20008000a00 */
[----:B------:R-:W4:Y:S01]  /*0da0*/  LDCU.64 UR14, c[0x0][0x3b8] ;  /* 0x00007700ff0e77ac */ /* 0x000f220008000a00 */
[----:B-1----:R-:W-:-:S04]  /*0db0*/  IABS R3, R5 ;  /* 0x0000000500037213 */ /* 0x002fc80000000000 */
[----:B------:R-:W1:Y:S08]  /*0dc0*/  I2F.RP R4, R3 ;  /* 0x0000000300047306 */ /* 0x000e700000209400 */
[----:B-1----:R-:W1:Y:S02]  /*0dd0*/  MUFU.RCP R10, R4 ;  /* 0x00000004000a7308 */ /* 0x002e640000001000 */
[----:B-1----:R-:W-:-:S06]  /*0de0*/  IADD3 R10, PT, PT, R10, 0xffffffe, RZ ;  /* 0x0ffffffe0a0a7810 */ /* 0x002fcc0007ffe0ff */
[----:B------:R-:W1:Y:S02]  /*0df0*/  F2I.FTZ.U32.TRUNC.NTZ R11, R10 ;  /* 0x0000000a000b7305 */ /* 0x000e64000021f000 */
[----:B-1----:R-:W-:Y:S01]  /*0e00*/  IMAD.MOV R2, RZ, RZ, -R11 ;  /* 0x000000ffff027224 */ /* 0x002fe200078e0a0b */
[----:B------:R-:W-:-:S03]  /*0e10*/  MOV R10, RZ ;  /* 0x000000ff000a7202 */ /* 0x000fc60000000f00 */
[----:B------:R-:W-:-:S04]  /*0e20*/  IMAD R2, R2, R3, RZ ;  /* 0x0000000302027224 */ /* 0x000fc800078e02ff */
[----:B------:R-:W-:-:S04]  /*0e30*/  IMAD.HI.U32 R11, R11, R2, R10 ;  /* 0x000000020b0b7227 */ /* 0x000fc800078e000a */
[----:B------:R-:W-:-:S04]  /*0e40*/  IMAD.MOV.U32 R2, RZ, RZ, R0 ;  /* 0x000000ffff027224 */ /* 0x000fc800078e0000 */
[----:B------:R-:W-:-:S04]  /*0e50*/  IMAD.HI.U32 R4, R11, R2, RZ ;  /* 0x000000020b047227 */ /* 0x000fc800078e00ff */
[----:B--2---:R-:W-:Y:S01]  /*0e60*/  IMAD.WIDE.U32 R10, R7, UR4, RZ ;  /* 0x00000004070a7c25 */ /* 0x004fe2000f8e00ff */
[----:B------:R-:W-:-:S03]  /*0e70*/  IADD3 R0, PT, PT, -R4, RZ, RZ ;  /* 0x000000ff04007210 */ /* 0x000fc60007ffe1ff */
[----:B------:R-:W-:Y:S01]  /*0e80*/  IMAD R211, R7, UR5, R11 ;  /* 0x0000000507d37c24 */ /* 0x000fe2000f8e020b */
[----:B------:R-:W1:Y:S01]  /*0e90*/  LDCU.64 UR4, c[0x0][0x3a8] ;  /* 0x00007500ff0477ac */ /* 0x000e620008000a00 */
[----:B------:R-:W-:-:S05]  /*0ea0*/  IMAD R0, R3, R0, R2 ;  /* 0x0000000003007224 */ /* 0x000fca00078e0202 */
[----:B------:R-:W-:-:S13]  /*0eb0*/  ISETP.GT.U32.AND P3, PT, R3, R0, PT ;  /* 0x000000000300720c */ /* 0x000fda0003f64070 */
[----:B------:R-:W-:Y:S01]  /*0ec0*/  @!P3 IMAD.IADD R0, R0, 0x1, -R3 ;  /* 0x000000010000b824 */ /* 0x000fe200078e0a03 */
[----:B------:R-:W-:Y:S02]  /*0ed0*/  @!P3 IADD3 R4, PT, PT, R4, 0x1, RZ ;  /* 0x000000010404b810 */ /* 0x000fe40007ffe0ff */
[----:B------:R-:W-:Y:S02]  /*0ee0*/  ISETP.NE.AND P3, PT, R5, RZ, PT ;  /* 0x000000ff0500720c */ /* 0x000fe40003f65270 */
[----:B------:R-:W-:Y:S02]  /*0ef0*/  ISETP.GE.U32.AND P0, PT, R0, R3, PT ;  /* 0x000000030000720c */ /* 0x000fe40003f06070 */
[----:B------:R-:W-:-:S04]  /*0f00*/  LOP3.LUT R0, R8, R5, RZ, 0x3c, !PT ;  /* 0x0000000508007212 */ /* 0x000fc800078e3cff */
[----:B------:R-:W-:Y:S02]  /*0f10*/  ISETP.GE.AND P1, PT, R0, RZ, PT ;  /* 0x000000ff0000720c */ /* 0x000fe40003f26270 */
[----:B------:R-:W2:Y:S05]  /*0f20*/  LDC R0, c[0x0][0x3e8] ;  /* 0x0000fa00ff007b82 */ /* 0x000eaa0000000800 */
[----:B------:R-:W-:Y:S01]  /*0f30*/  @P0 VIADD R4, R4, 0x1 ;  /* 0x0000000104040836 */ /* 0x000fe20000000000 */
[----:B------:R-:W-:-:S04]  /*0f40*/  LEA R210, P0, R10, UR12, 0x2 ;  /* 0x0000000c0ad27c11 */ /* 0x000fc8000f8010ff */
[----:B------:R-:W-:Y:S02]  /*0f50*/  MOV R3, R4 ;  /* 0x0000000400037202 */ /* 0x000fe40000000f00 */
[----:B------:R-:W-:-:S03]  /*0f60*/  LEA.HI.X R211, R10, UR13, R211, 0x2, P0 ;  /* 0x0000000d0ad37c11 */ /* 0x000fc600080f14d3 */
[----:B------:R-:W-:Y:S01]  /*0f70*/  @!P1 IMAD.MOV R3, RZ, RZ, -R3 ;  /* 0x000000ffff039224 */ /* 0x000fe200078e0a03 */
[----:B------:R-:W-:-:S05]  /*0f80*/  @!P3 LOP3.LUT R3, RZ, R5, RZ, 0x33, !PT ;  /* 0x00000005ff03b212 */ /* 0x000fca00078e33ff */
[----:B------:R-:W-:-:S06]  /*0f90*/  IMAD.WIDE R10, R3, 0x4, R210 ;  /* 0x00000004030a7825 */ /* 0x000fcc00078e02d2 */
[----:B------:R3:W3:Y:S01]  /*0fa0*/  LDG.E R10, desc[UR6][R10.64] ;  /* 0x000000060a0a7981 */ /* 0x0006e2000c1e1900 */
[----:B--2---:R-:W-:Y:S02]  /*0fb0*/  IABS R2, R0 ;  /* 0x0000000000027213 */ /* 0x004fe40000000000 */
[----:B------:R-:W-:Y:S02]  /*0fc0*/  IADD3 R3, PT, PT, -R3, RZ, RZ ;  /* 0x000000ff03037210 */ /* 0x000fe40007ffe1ff */
[----:B------:R-:W2:Y:S03]  /*0fd0*/  I2F.RP R9, R2 ;  /* 0x0000000200097306 */ /* 0x000ea60000209400 */
[----:B------:R-:W-:Y:S02]  /*0fe0*/  IMAD R8, R5, R3, R8 ;  /* 0x0000000305087224 */ /* 0x000fe400078e0208 */
[----:B----4-:R-:W-:-:S03]  /*0ff0*/  IMAD.U32 R5, RZ, RZ, UR15 ;  /* 0x0000000fff057e24 */ /* 0x010fc6000f8e00ff */
[----:B--2---:R-:W2:Y:S02]  /*1000*/  MUFU.RCP R14, R9 ;  /* 0x00000009000e7308 */ /* 0x004ea40000001000 */
[----:B--2---:R-:W-:-:S06]  /*1010*/  IADD3 R14, PT, PT, R14, 0xffffffe, RZ ;  /* 0x0ffffffe0e0e7810 */ /* 0x004fcc0007ffe0ff */
[----:B------:R-:W2:Y:S02]  /*1020*/  F2I.FTZ.U32.TRUNC.NTZ R15, R14 ;  /* 0x0000000e000f7305 */ /* 0x000ea4000021f000 */
[----:B--2---:R-:W-:Y:S01]  /*1030*/  IMAD.MOV R4, RZ, RZ, -R15 ;  /* 0x000000ffff047224 */ /* 0x004fe200078e0a0f */
[----:B------:R-:W-:-:S03]  /*1040*/  MOV R14, RZ ;  /* 0x000000ff000e7202 */ /* 0x000fc60000000f00 */
[----:B-----5:R-:W-:Y:S01]  /*1050*/  IMAD R6, R4, R2, RZ ;  /* 0x0000000204067224 */ /* 0x020fe200078e02ff */
[----:B------:R-:W-:-:S03]  /*1060*/  IABS R4, R13 ;  /* 0x0000000d00047213 */ /* 0x000fc60000000000 */
[----:B------:R-:W-:-:S06]  /*1070*/  IMAD.HI.U32 R15, R15, R6, R14 ;  /* 0x000000060f0f7227 */ /* 0x000fcc00078e000e */
[----:B------:R-:W-:-:S05]  /*1080*/  IMAD.HI.U32 R6, R15, R4, RZ ;  /* 0x000000040f067227 */ /* 0x000fca00078e00ff */
[----:B------:R-:W-:-:S05]  /*1090*/  IADD3 R9, PT, PT, -R6, RZ, RZ ;  /* 0x000000ff06097210 */ /* 0x000fca0007ffe1ff */
[----:B---3--:R-:W-:Y:S01]  /*10a0*/  IMAD R11, R2, R9, R4 ;  /* 0x00000009020b7224 */ /* 0x008fe200078e0204 */
[----:B------:R-:W-:-:S04]  /*10b0*/  MOV R4, UR14 ;  /* 0x0000000e00047c02 */ /* 0x000fc80008000f00 */
[----:B------:R-:W-:-:S13]  /*10c0*/  ISETP.GT.U32.AND P0, PT, R2, R11, PT ;  /* 0x0000000b0200720c */ /* 0x000fda0003f04070 */
[----:B------:R-:W-:Y:S01]  /*10d0*/  @!P0 IMAD.IADD R11, R11, 0x1, -R2 ;  /* 0x000000010b0b8824 */ /* 0x000fe200078e0a02 */
[----:B------:R-:W-:-:S04]  /*10e0*/  @!P0 IADD3 R6, PT, PT, R6, 0x1, RZ ;  /* 0x0000000106068810 */ /* 0x000fc80007ffe0ff */
[----:B------:R-:W-:Y:S02]  /*10f0*/  ISETP.GE.U32.AND P1, PT, R11, R2, PT ;  /* 0x000000020b00720c */ /* 0x000fe40003f26070 */
[----:B------:R-:W-:-:S04]  /*1100*/  LOP3.LUT R2, R13, R0, RZ, 0x3c, !PT ;  /* 0x000000000d027212 */ /* 0x000fc800078e3cff */
[----:B------:R-:W-:-:S07]  /*1110*/  ISETP.GE.AND P0, PT, R2, RZ, PT ;  /* 0x000000ff0200720c */ /* 0x000fce0003f06270 */
[----:B------:R-:W-:Y:S02]  /*1120*/  @P1 IADD3 R6, PT, PT, R6, 0x1, RZ ;  /* 0x0000000106061810 */ /* 0x000fe40007ffe0ff */
[----:B------:R-:W-:Y:S02]  /*1130*/  ISETP.NE.AND P1, PT, R0, RZ, PT ;  /* 0x000000ff0000720c */ /* 0x000fe40003f25270 */
[----:B------:R-:W-:Y:S02]  /*1140*/  LOP3.LUT R0, RZ, R0, RZ, 0x33, !PT ;  /* 0x00000000ff007212 */ /* 0x000fe400078e33ff */
[----:B------:R-:W-:Y:S01]  /*1150*/  SHF.R.S32.HI R9, RZ, 0x1f, R10 ;  /* 0x0000001fff097819 */ /* 0x000fe2000001140a */
[----:B------:R-:W-:-:S04]  /*1160*/  IMAD.WIDE.U32 R20, R10, UR8, RZ ;  /* 0x000000080a147c25 */ /* 0x000fc8000f8e00ff */
[C---:B------:R-:W-:Y:S02]  /*1170*/  IMAD R11, R9.reuse, UR8, RZ ;  /* 0x00000008090b7c24 */ /* 0x040fe4000f8e02ff */
[----:B-1----:R-:W-:Y:S02]  /*1180*/  IMAD R9, R9, UR4, RZ ;  /* 0x0000000409097c24 */ /* 0x002fe4000f8e02ff */
[C---:B------:R-:W-:Y:S01]  /*1190*/  IMAD R18, R10.reuse, UR9, R11 ;  /* 0x000000090a127c24 */ /* 0x040fe2000f8e020b */
[----:B------:R-:W1:Y:S01]  /*11a0*/  LDCU.128 UR8, c[0x0][0x3d0] ;  /* 0x00007a00ff0877ac */ /* 0x000e620008000c00 */
[C---:B------:R-:W-:Y:S01]  /*11b0*/  IMAD R14, R10.reuse, UR5, R9 ;  /* 0x000000050a0e7c24 */ /* 0x040fe2000f8e0209 */
[----:B------:R-:W-:Y:S01]  /*11c0*/  SHF.R.S32.HI R9, RZ, 0x1f, R8 ;  /* 0x0000001fff097819 */ /* 0x000fe20000011408 */
[----:B------:R-:W-:Y:S01]  /*11d0*/  IMAD.WIDE.U32 R10, R10, UR4, RZ ;  /* 0x000000040a0a7c25 */ /* 0x000fe2000f8e00ff */
[----:B------:R-:W2:Y:S03]  /*11e0*/  LDCU.64 UR4, c[0x0][0x3c0] ;  /* 0x00007800ff0477ac */ /* 0x000ea60008000a00 */
[----:B------:R-:W-:Y:S01]  /*11f0*/  IMAD.IADD R19, R21, 0x1, R18 ;  /* 0x0000000115137824 */ /* 0x000fe200078e0212 */
[----:B------:R-:W-:Y:S01]  /*1200*/  IADD3 R15, PT, PT, R11, R14, RZ ;  /* 0x0000000e0b0f7210 */ /* 0x000fe20007ffe0ff */
[----:B------:R-:W-:Y:S01]  /*1210*/  IMAD.MOV.U32 R18, RZ, RZ, R20 ;  /* 0x000000ffff127224 */ /* 0x000fe200078e0014 */
[----:B------:R-:W-:-:S02]  /*1220*/  MOV R11, R6 ;  /* 0x00000006000b7202 */ /* 0x000fc40000000f00 */
[----:B------:R-:W-:Y:S01]  /*1230*/  MOV R14, R10 ;  /* 0x0000000a000e7202 */ /* 0x000fe20000000f00 */
[-C--:B------:R-:W-:Y:S02]  /*1240*/  IMAD R10, R9, R4.reuse, RZ ;  /* 0x00000004090a7224 */ /* 0x080fe400078e02ff */
[----:B------:R-:W-:Y:S02]  /*1250*/  @!P0 IMAD.MOV R11, RZ, RZ, -R11 ;  /* 0x000000ffff0b8224 */ /* 0x000fe400078e0a0b */
[C---:B------:R-:W-:Y:S02]  /*1260*/  IMAD R10, R8.reuse, R5, R10 ;  /* 0x00000005080a7224 */ /* 0x040fe400078e020a */
[----:B------:R-:W-:Y:S01]  /*1270*/  IMAD.WIDE.U32 R18, R8, R4, R18 ;  /* 0x0000000408127225 */ /* 0x000fe200078e0012 */
[----:B------:R-:W-:Y:S02]  /*1280*/  SEL R11, R0, R11, !P1 ;  /* 0x0000000b000b7207 */ /* 0x000fe40004800000 */
[----:B--2---:R-:W-:-:S02]  /*1290*/  MOV R2, UR4 ;  /* 0x0000000400027c02 */ /* 0x004fc40008000f00 */
[----:B------:R-:W-:Y:S02]  /*12a0*/  MOV R3, UR5 ;  /* 0x0000000500037c02 */ /* 0x000fe40008000f00 */
[----:B------:R-:W-:Y:S01]  /*12b0*/  IADD3 R19, PT, PT, R19, R10, RZ ;  /* 0x0000000a13137210 */ /* 0x000fe20007ffe0ff */
[-C--:B------:R-:W-:Y:S02]  /*12c0*/  IMAD R9, R9, R2.reuse, RZ ;  /* 0x0000000209097224 */ /* 0x080fe400078e02ff */
[----:B------:R-:W-:-:S04]  /*12d0*/  IMAD.WIDE.U32 R14, R8, R2, R14 ;  /* 0x00000002080e7225 */ /* 0x000fc800078e000e */
[----:B------:R-:W-:Y:S01]  /*12e0*/  IMAD R9, R8, R3, R9 ;  /* 0x0000000308097224 */ /* 0x000fe200078e0209 */
[----:B------:R-:W-:Y:S01]  /*12f0*/  SHF.R.S32.HI R8, RZ, 0x1f, R11 ;  /* 0x0000001fff087819 */ /* 0x000fe2000001140b */
[----:B-1----:R-:W-:-:S04]  /*1300*/  IMAD.WIDE.U32 R18, R11, UR8, R18 ;  /* 0x000000080b127c25 */ /* 0x002fc8000f8e0012 */
[C---:B------:R-:W-:Y:S02]  /*1310*/  IMAD R10, R8.reuse, UR8, RZ ;  /* 0x00000008080a7c24 */ /* 0x040fe4000f8e02ff */
[----:B------:R-:W-:Y:S02]  /*1320*/  IMAD.IADD R15, R15, 0x1, R9 ;  /* 0x000000010f0f7824 */ /* 0x000fe400078e0209 */
[----:B------:R-:W-:Y:S02]  /*1330*/  IMAD R8, R8, UR10, RZ ;  /* 0x0000000a08087c24 */ /* 0x000fe4000f8e02ff */
[C---:B------:R-:W-:Y:S02]  /*1340*/  IMAD R10, R11.reuse, UR9, R10 ;  /* 0x000000090b0a7c24 */ /* 0x040fe4000f8e020a */
[C---:B------:R-:W-:Y:S02]  /*1350*/  IMAD R8, R11.reuse, UR11, R8 ;  /* 0x0000000b0b087c24 */ /* 0x040fe4000f8e0208 */
[----:B------:R-:W-:Y:S01]  /*1360*/  IMAD.WIDE.U32 R20, R11, UR10, R14 ;  /* 0x0000000a0b147c25 */ /* 0x000fe2000f8e000e */
[----:B------:R-:W-:-:S04]  /*1370*/  IADD3 R12, PT, PT, R19, R10, RZ ;  /* 0x0000000a130c7210 */ /* 0x000fc80007ffe0ff */
[----:B------:R-:W-:Y:S01]  /*1380*/  IADD3 R10, PT, PT, R21, R8, RZ ;  /* 0x00000008150a7210 */ /* 0x000fe20007ffe0ff */
[----:B------:R-:W-:Y:S06]  /*1390*/  BRA `(.L_x_690) ;  /* 0x0000000400647947 */ /* 0x000fec0003800000 */
.L_x_689:
        /* <DEDUP_REMOVED lines=15> */
.L_x_691:
[----:B------:R-:W2:Y:S01]  /*1490*/  LDC.64 R4, c[0x0][0x3b8] ;  /* 0x0000ee00ff047b82 */ /* 0x000ea20000000a00 */
[----:B-1----:R-:W-:-:S05]  /*14a0*/  IADD3 R2, PT, PT, R0, R9, RZ ;  /* 0x0000000900027210 */ /* 0x002fca0007ffe0ff */
[C---:B--2---:R-:W-:Y:S02]  /*14b0*/  IMAD R15, R2.reuse, R5, RZ ;  /* 0x00000005020f7224 */ /* 0x044fe400078e02ff */
[----:B------:R-:W-:-:S05]  /*14c0*/  IMAD.WIDE.U32 R2, R2, R4, RZ ;  /* 0x0000000402027225 */ /* 0x000fca00078e00ff */
[----:B------:R-:W-:Y:S02]  /*14d0*/  IADD3 R15, PT, PT, R3, R15, RZ ;  /* 0x0000000f030f7210 */ /* 0x000fe40007ffe0ff */
[----:B------:R-:W-:Y:S02]  /*14e0*/  MOV R14, R2 ;  /* 0x00000002000e7202 */ /* 0x000fe40000000f00 */
.L_x_692:
        /* <DEDUP_REMOVED lines=14> */
.L_x_693:
[----:B------:R-:W1:Y:S01]  /*15d0*/  LDC.64 R2, c[0x0][0x3c0] ;  /* 0x0000f000ff027b82 */ /* 0x000e620000000a00 */
[----:B------:R-:W-:-:S05]  /*15e0*/  IADD3 R0, PT, PT, R0, R9, RZ ;  /* 0x0000000900007210 */ /* 0x000fca0007ffe0ff */
[C---:B-1----:R-:W-:Y:S02]  /*15f0*/  IMAD R19, R0.reuse, R3, RZ ;  /* 0x0000000300137224 */ /* 0x042fe400078e02ff */
[----:B------:R-:W-:-:S05]  /*1600*/  IMAD.WIDE.U32 R8, R0, R2, RZ ;  /* 0x0000000200087225 */ /* 0x000fca00078e00ff */
[----:B------:R-:W-:Y:S02]  /*1610*/  IADD3 R19, PT, PT, R9, R19, RZ ;  /* 0x0000001309137210 */ /* 0x000fe40007ffe0ff */
[----:B------:R-:W-:-:S07]  /*1620*/  MOV R18, R8 ;  /* 0x0000000800127202 */ /* 0x000fce0000000f00 */
.L_x_694:
[----:B------:R-:W1:Y:S01]  /*1630*/  LDC R0, c[0x0][0x3e8] ;  /* 0x0000fa00ff007b82 */ /* 0x000e620000000800 */
[----:B------:R-:W-:Y:S01]  /*1640*/  MOV R10, RZ ;  /* 0x000000ff000a7202 */ /* 0x000fe20000000f00 */
[----:B------:R-:W-:Y:S01]  /*1650*/  IMAD.MOV.U32 R23, RZ, RZ, R15 ;  /* 0x000000ffff177224 */ /* 0x000fe200078e000f */
[----:B------:R-:W-:Y:S02]  /*1660*/  MOV R22, R14 ;  /* 0x0000000e00167202 */ /* 0x000fe40000000f00 */
[----:B------:R-:W-:Y:S02]  /*1670*/  CS2R R210, SRZ ;  /* 0x0000000000d27805 */ /* 0x000fe4000001ff00 */
[----:B-1----:R-:W-:-:S04]  /*1680*/  IABS R8, R0 ;  /* 0x0000000000087213 */ /* 0x002fc80000000000 */
[----:B------:R-:W1:Y:S08]  /*1690*/  I2F.RP R12, R8 ;  /* 0x00000008000c7306 */ /* 0x000e700000209400 */
[----:B-1----:R-:W1:Y:S02]  /*16a0*/  MUFU.RCP R11, R12 ;  /* 0x0000000c000b7308 */ /* 0x002e640000001000 */
[----:B-1----:R-:W-:-:S02]  /*16b0*/  IADD3 R11, PT, PT, R11, 0xffffffe, RZ ;  /* 0x0ffffffe0b0b7810 */ /* 0x002fc40007ffe0ff */
[----:B------:R-:W-:-:S04]  /*16c0*/  LEA R12, R54, 0xffffff80, 0x7 ;  /* 0xffffff80360c7811 */ /* 0x000fc800078e38ff */
[----:B------:R-:W1:Y:S01]  /*16d0*/  F2I.FTZ.U32.TRUNC.NTZ R11, R11 ;  /* 0x0000000b000b7305 */ /* 0x000e62000021f000 */
[----:B------:R-:W-:-:S04]  /*16e0*/  IMAD.WIDE.U32 R18, R12, R2, R18 ;  /* 0x000000020c127225 */ /* 0x000fc800078e0012 */
[----:B------:R-:W-:Y:S02]  /*16f0*/  IMAD R19, R12, R3, R19 ;  /* 0x000000030c137224 */ /* 0x000fe400078e0213 */
[----:B-1---5:R-:W-:-:S04]  /*1700*/  IMAD.MOV R6, RZ, RZ, -R11 ;  /* 0x000000ffff067224 */ /* 0x022fc800078e0a0b */
[----:B------:R-:W-:Y:S01]  /*1710*/  IMAD R9, R6, R8, RZ ;  /* 0x0000000806097224 */ /* 0x000fe200078e02ff */
[----:B------:R-:W-:-:S03]  /*1720*/  IABS R6, R13 ;  /* 0x0000000d00067213 */ /* 0x000fc60000000000 */
[----:B------:R-:W-:-:S04]  /*1730*/  IMAD.HI.U32 R9, R11, R9, R10 ;  /* 0x000000090b097227 */ /* 0x000fc800078e000a */
[----:B------:R-:W-:-:S04]  /*1740*/  IMAD.MOV.U32 R10, RZ, RZ, R6 ;  /* 0x000000ffff0a7224 */ /* 0x000fc800078e0006 */
[----:B------:R-:W-:-:S05]  /*1750*/  IMAD.HI.U32 R6, R9, R10, RZ ;  /* 0x0000000a09067227 */ /* 0x000fca00078e00ff */
[----:B------:R-:W-:-:S05]  /*1760*/  IADD3 R9, PT, PT, -R6, RZ, RZ ;  /* 0x000000ff06097210 */ /* 0x000fca0007ffe1ff */
[C---:B------:R-:W-:Y:S02]  /*1770*/  IMAD R9, R8.reuse, R9, R10 ;  /* 0x0000000908097224 */ /* 0x040fe400078e020a */
[----:B------:R-:W1:Y:S03]  /*1780*/  LDC.64 R10, c[0x0][0x3d8] ;  /* 0x0000f600ff0a7b82 */ /* 0x000e660000000a00 */
[----:B------:R-:W-:-:S13]  /*1790*/  ISETP.GT.U32.AND P0, PT, R8, R9, PT ;  /* 0x000000090800720c */ /* 0x000fda0003f04070 */
[----:B------:R-:W-:Y:S01]  /*17a0*/  @!P0 IMAD.IADD R9, R9, 0x1, -R8 ;  /* 0x0000000109098824 */ /* 0x000fe200078e0a08 */
[----:B------:R-:W-:-:S04]  /*17b0*/  @!P0 IADD3 R6, PT, PT, R6, 0x1, RZ ;  /* 0x0000000106068810 */ /* 0x000fc80007ffe0ff */
[----:B------:R-:W-:Y:S02]  /*17c0*/  ISETP.GE.U32.AND P1, PT, R9, R8, PT ;  /* 0x000000080900720c */ /* 0x000fe40003f26070 */
[----:B------:R-:W-:-:S04]  /*17d0*/  LOP3.LUT R8, R13, R0, RZ, 0x3c, !PT ;  /* 0x000000000d087212 */ /* 0x000fc800078e3cff */
[----:B------:R-:W-:Y:S02]  /*17e0*/  ISETP.GE.AND P0, PT, R8, RZ, PT ;  /* 0x000000ff0800720c */ /* 0x000fe40003f06270 */
[----:B------:R-:W2:Y:S05]  /*17f0*/  LDC.64 R8, c[0x0][0x3d0] ;  /* 0x0000f400ff087b82 */ /* 0x000eaa0000000a00 */
[----:B------:R-:W-:Y:S01]  /*1800*/  @P1 VIADD R6, R6, 0x1 ;  /* 0x0000000106061836 */ /* 0x000fe20000000000 */
[----:B------:R-:W-:Y:S02]  /*1810*/  ISETP.NE.AND P1, PT, R0, RZ, PT ;  /* 0x000000ff0000720c */ /* 0x000fe40003f25270 */
[----:B------:R-:W-:-:S02]  /*1820*/  LOP3.LUT R0, RZ, R0, RZ, 0x33, !PT ;  /* 0x00000000ff007212 */ /* 0x000fc400078e33ff */
[----:B------:R-:W-:-:S05]  /*1830*/  MOV R21, R6 ;  /* 0x0000000600157202 */ /* 0x000fca0000000f00 */
[----:B------:R-:W-:-:S05]  /*1840*/  @!P0 IMAD.MOV R21, RZ, RZ, -R21 ;  /* 0x000000ffff158224 */ /* 0x000fca00078e0a15 */
[----:B------:R-:W-:Y:S01]  /*1850*/  SEL R14, R0, R21, !P1 ;  /* 0x00000015000e7207 */ /* 0x000fe20004800000 */
[----:B------:R-:W-:-:S03]  /*1860*/  IMAD.WIDE.U32 R20, R12, R4, R22 ;  /* 0x000000040c147225 */ /* 0x000fc600078e0016 */
[----:B------:R-:W-:Y:S01]  /*1870*/  SHF.R.S32.HI R15, RZ, 0x1f, R14 ;  /* 0x0000001fff0f7819 */ /* 0x000fe2000001140e */
[----:B------:R-:W-:Y:S02]  /*1880*/  IMAD R21, R12, R5, R21 ;  /* 0x000000050c157224 */ /* 0x000fe400078e0215 */
[----:B-1----:R-:W-:-:S04]  /*1890*/  IMAD.WIDE.U32 R18, R14, R10, R18 ;  /* 0x0000000a0e127225 */ /* 0x002fc800078e0012 */
[C---:B------:R-:W-:Y:S02]  /*18a0*/  IMAD R12, R15.reuse, R10, RZ ;  /* 0x0000000a0f0c7224 */ /* 0x040fe400078e02ff */
[-C--:B--2---:R-:W-:Y:S02]  /*18b0*/  IMAD R15, R15, R8.reuse, RZ ;  /* 0x000000080f0f7224 */ /* 0x084fe400078e02ff */
[----:B------:R-:W-:Y:S01]  /*18c0*/  IMAD.WIDE.U32 R22, R14, R8, R20 ;  /* 0x000000080e167225 */ /* 0x000fe200078e0014 */
[----:B------:R-:W-:-:S03]  /*18d0*/  MOV R20, R18 ;  /* 0x0000001200147202 */ /* 0x000fc60000000f00 */
[C---:B------:R-:W-:Y:S01]  /*18e0*/  IMAD R9, R14.reuse, R9, R15 ;  /* 0x000000090e097224 */ /* 0x040fe200078e020f */
[----:B------:R-:W-:Y:S01]  /*18f0*/  MOV R18, R22 ;  /* 0x0000001600127202 */ /* 0x000fe20000000f00 */
[----:B------:R-:W-:-:S03]  /*1900*/  IMAD R11, R14, R11, R12 ;  /* 0x0000000b0e0b7224 */ /* 0x000fc600078e020c */
[----:B------:R-:W-:Y:S01]  /*1910*/  IADD3 R12, PT, PT, R23, R9, RZ ;  /* 0x00000009170c7210 */ /* 0x000fe20007ffe0ff */
[----:B------:R-:W-:-:S07]  /*1920*/  IMAD.IADD R10, R19, 0x1, R11 ;  /* 0x00000001130a7824 */ /* 0x000fce00078e020b */
.L_x_690:
[----:B------:R-:W-:Y:S01]  /*1930*/  IMAD.MOV.U32 R11, RZ, RZ, RZ ;  /* 0x000000ffff0b7224 */ /* 0x000fe200078e00ff */
[----:B------:R-:W1:Y:S01]  /*1940*/  LDC.64 R124, c[0x0][0x3b0] ;  /* 0x0000ec00ff7c7b82 */ /* 0x000e620000000a00 */
[----:B------:R-:W-:Y:S01]  /*1950*/  IMAD.SHL.U32 R68, R62, 0x8, RZ ;  /* 0x000000083e447824 */ /* 0x000fe200078e00ff */
[----:B------:R-:W2:Y:S03]  /*1960*/  LDCU.64 UR4, c[0x0][0x3c8] ;  /* 0x00007900ff0477ac */ /* 0x000ea60008000a00 */
[----:B------:R3:W5:Y:S01]  /*1970*/  @P2 LDG.E R11, desc[UR6][R128.64] ;  /* 0x00000006800b2981 */ /* 0x000762000c1e1900 */
[----:B------:R-:W-:Y:S01]  /*1980*/  ISETP.NE.AND P2, PT, R204, -0x1, PT ;  /* 0xffffffffcc00780c */ /* 0x000fe20003f45270 */
[----:B------:R-:W4:Y:S01]  /*1990*/  LDCU.64 UR8, c[0x0][0x388] ;  /* 0x00007100ff0877ac */ /* 0x000f220008000a00 */
[----:B------:R-:W-:Y:S01]  /*19a0*/  LOP3.LUT R14, R68, 0x38, RZ, 0xc0, !PT ;  /* 0x00000038440e7812 */ /* 0x000fe200078ec0ff */
[----:B------:R-:W-:Y:S01]  /*19b0*/  IMAD.SHL.U32 R63, R2, 0x10, RZ ;  /* 0x00000010023f7824 */ /* 0x000fe200078e00ff */
[----:B------:R-:W-:Y:S01]  /*19c0*/  SHF.R.U32.HI R126, RZ, 0x3, R62 ;  /* 0x00000003ff7e7819 */ /* 0x000fe2000001163e */
[----:B------:R-:W-:Y:S01]  /*19d0*/  IMAD.MOV.U32 R127, RZ, RZ, RZ ;  /* 0x000000ffff7f7224 */ /* 0x000fe200078e00ff */
[----:B------:R-:W-:Y:S01]  /*19e0*/  IADD3 R18, P4, PT, R14, R18, RZ ;  /* 0x000000120e127210 */ /* 0x000fe20007f9e0ff */
[----:B------:R-:W-:Y:S01]  /*19f0*/  IMAD.SHL.U32 R65, R62, 0x40, RZ ;  /* 0x000000403e417824 */ /* 0x000fe200078e00ff */
[----:B------:R-:W-:Y:S01]  /*1a00*/  IADD3 R20, P3, PT, R14, R20, RZ ;  /* 0x000000140e147210 */ /* 0x000fe20007f7e0ff */
[----:B------:R-:W-:Y:S01]  /*1a10*/  IMAD.WIDE.U32 R16, R17, 0x40, R126 ;  /* 0x0000004011107825 */ /* 0x000fe200078e007e */
[----:B------:R-:W-:-:S02]  /*1a20*/  SHF.L.U64.HI R60, R2, 0x4, R3 ;  /* 0x00000004023c7819 */ /* 0x000fc40000010203 */
[----:B------:R-:W-:Y:S01]  /*1a30*/  IADD3.X R21, PT, PT, RZ, R10, RZ, P3, !PT ;  /* 0x0000000aff157210 */ /* 0x000fe20001ffe4ff */
[----:B------:R-:W2:Y:S01]  /*1a40*/  @!P2 LDC.64 R8, c[0x0][0x398] ;  /* 0x0000e600ff08ab82 */ /* 0x000ea20000000a00 */
[----:B------:R-:W-:Y:S01]  /*1a50*/  IMAD.X R19, RZ, RZ, R12, P4 ;  /* 0x000000ffff137224 */ /* 0x000fe200020e060c */
[----:B------:R-:W-:Y:S01]  /*1a60*/  LOP3.LUT R65, R65, 0x1c0, RZ, 0xc0, !PT ;  /* 0x000001c041417812 */ /* 0x000fe200078ec0ff */
[----:B------:R-:W-:Y:S01]  /*1a70*/  IMAD.SHL.U32 R55, R54, 0x80, RZ ;  /* 0x0000008036377824 */ /* 0x000fe200078e00ff */
[----:B------:R-:W-:Y:S01]  /*1a80*/  SHF.L.U64.HI R66, R4, 0x4, R5 ;  /* 0x0000000404427819 */ /* 0x000fe20000010205 */
[-C--:B-1----:R-:W-:Y:S01]  /*1a90*/  @P2 IMAD.WIDE.U32 R22, R204, R124.reuse, RZ ;  /* 0x0000007ccc162225 */ /* 0x082fe200078e00ff */
[----:B------:R-:W-:Y:S02]  /*1aa0*/  LOP3.LUT R65, R65, 0x38, R68, 0xf8, !PT ;  /* 0x0000003841417812 */ /* 0x000fe400078ef844 */
[----:B------:R-:W1:Y:S01]  /*1ab0*/  LDC R12, c[0x0][0x450] ;  /* 0x00011400ff0c7b82 */ /* 0x000e620000000800 */
[----:B------:R-:W-:Y:S01]  /*1ac0*/  IMAD R71, R17, R124, RZ ;  /* 0x0000007c11477224 */ /* 0x000fe200078e02ff */
[----:B------:R-:W-:Y:S01]  /*1ad0*/  IADD3 R70, PT, PT, R55, -0x80, RZ ;  /* 0xffffff8037467810 */ /* 0x000fe20007ffe0ff */
[----:B------:R-:W-:-:S02]  /*1ae0*/  IMAD.SHL.U32 R69, R4, 0x10, RZ ;  /* 0x0000001004457824 */ /* 0x000fc400078e00ff */
[----:B------:R-:W-:Y:S02]  /*1af0*/  IMAD R71, R16, R125, R71 ;  /* 0x0000007d10477224 */ /* 0x000fe400078e0247 */
[----:B--2---:R-:W-:-:S04]  /*1b00*/  @!P2 IMAD.WIDE.U32 R24, R7, R8, RZ ;  /* 0x000000080718a225 */ /* 0x004fc800078e00ff */
[----:B------:R-:W-:Y:S01]  /*1b10*/  @!P2 IMAD R9, R7, R9, R25 ;  /* 0x000000090709a224 */ /* 0x000fe200078e0219 */
[----:B------:R-:W-:Y:S01]  /*1b20*/  @!P2 MOV R8, R24 ;  /* 0x000000180008a202 */ /* 0x000fe20000000f00 */
[----:B------:R-:W-:Y:S02]  /*1b30*/  @P2 IMAD.MOV.U32 R8, RZ, RZ, R22 ;  /* 0x000000ffff082224 */ /* 0x000fe400078e0016 */
[----:B------:R-:W-:Y:S01]  /*1b40*/  @P2 IMAD R9, R204, R125, R23 ;  /* 0x0000007dcc092224 */ /* 0x000fe200078e0217 */
[----:B-1----:R-:W-:Y:S01]  /*1b50*/  LEA.HI R12, R12, R12, RZ, 0x1 ;  /* 0x0000000c0c0c7211 */ /* 0x002fe200078f08ff */
[----:B------:R-:W-:Y:S01]  /*1b60*/  IMAD.WIDE.U32 R22, R126, R4, R18 ;  /* 0x000000047e167225 */ /* 0x000fe200078e0012 */
[----:B------:R-:W-:Y:S02]  /*1b70*/  IADD3 R8, P2, PT, R14, R8, RZ ;  /* 0x000000080e087210 */ /* 0x000fe40007f5e0ff */
[----:B------:R-:W-:Y:S01]  /*1b80*/  SHF.R.S32.HI R12, RZ, 0x1, R12 ;  /* 0x00000001ff0c7819 */ /* 0x000fe2000001140c */
[----:B------:R-:W-:-:S02]  /*1b90*/  IMAD R83, R126, R5, R23 ;  /* 0x000000057e537224 */ /* 0x000fc400078e0217 */
[----:B------:R-:W-:Y:S02]  /*1ba0*/  IMAD.X R9, RZ, RZ, R9, P2 ;  /* 0x000000ffff097224 */ /* 0x000fe400010e0609 */
[C---:B------:R-:W-:Y:S01]  /*1bb0*/  IMAD.SHL.U32 R82, R22.reuse, 0x2, RZ ;  /* 0x0000000216527824 */ /* 0x040fe200078e00ff */
[----:B------:R-:W-:Y:S01]  /*1bc0*/  SHF.L.U64.HI R83, R22, 0x1, R83 ;  /* 0x0000000116537819 */ /* 0x000fe20000010253 */
[----:B------:R-:W-:-:S03]  /*1bd0*/  IMAD.WIDE.U32 R8, R13, UR4, R8 ;  /* 0x000000040d087c25 */ /* 0x000fc6000f8e0008 */
[----:B----4-:R-:W-:Y:S01]  /*1be0*/  IADD3 R82, P2, PT, R82, UR8, RZ ;  /* 0x0000000852527c10 */ /* 0x010fe2000ff5e0ff */
[----:B------:R-:W-:Y:S01]  /*1bf0*/  IMAD R9, R13, UR5, R9 ;  /* 0x000000050d097c24 */ /* 0x000fe2000f8e0209 */
[----:B------:R-:W1:Y:S01]  /*1c00*/  LDCU.64 UR4, c[0x0][0x390] ;  /* 0x00007200ff0477ac */ /* 0x000e620008000a00 */
[C---:B------:R-:W-:Y:S01]  /*1c10*/  IMAD.WIDE.U32 R18, R126.reuse, R2, R20 ;  /* 0x000000027e127225 */ /* 0x040fe200078e0014 */
[----:B------:R-:W-:Y:S02]  /*1c20*/  SHF.R.S32.HI R2, RZ, 0x1f, R67 ;  /* 0x0000001fff027819 */ /* 0x000fe40000011443 */
[----:B------:R-:W-:Y:S01]  /*1c30*/  IADD3.X R83, PT, PT, R83, UR9, RZ, P2, !PT ;  /* 0x0000000953537c10 */ /* 0x000fe200097fe4ff */
[----:B------:R-:W-:Y:S01]  /*1c40*/  IMAD R81, R126, R3, R19 ;  /* 0x000000037e517224 */ /* 0x000fe200078e0213 */
[----:B------:R-:W-:Y:S01]  /*1c50*/  SHF.L.U32 R80, R18, 0x1, RZ ;  /* 0x0000000112507819 */ /* 0x000fe200000006ff */
[----:B------:R-:W-:Y:S01]  /*1c60*/  IMAD.WIDE.U32 R124, R16, R124, R8 ;  /* 0x0000007c107c7225 */ /* 0x000fe200078e0008 */
[----:B------:R-:W-:-:S02]  /*1c70*/  LEA.HI R79, R2, R67, RZ, 0x7 ;  /* 0x00000043024f7211 */ /* 0x000fc400078f38ff */
[----:B------:R-:W-:Y:S01]  /*1c80*/  SHF.L.U64.HI R81, R18, 0x1, R81 ;  /* 0x0000000112517819 */ /* 0x000fe20000010251 */
[----:B------:R-:W-:Y:S01]  /*1c90*/  IMAD.MOV.U32 R206, RZ, RZ, R82 ;  /* 0x000000ffffce7224 */ /* 0x000fe200078e0052 */
[----:B------:R-:W-:Y:S01]  /*1ca0*/  SHF.R.S32.HI R79, RZ, 0x7, R79 ;  /* 0x00000007ff4f7819 */ /* 0x000fe2000001144f */
[----:B------:R-:W-:Y:S01]  /*1cb0*/  IMAD.MOV.U32 R207, RZ, RZ, R83 ;  /* 0x000000ffffcf7224 */ /* 0x000fe200078e0053 */
[----:B------:R-:W-:Y:S02]  /*1cc0*/  SHF.L.U32 R3, R62, 0x2, RZ ;  /* 0x000000023e037819 */ /* 0x000fe400000006ff */
[----:B------:R-:W-:Y:S02]  /*1cd0*/  LOP3.LUT R9, R14, 0x40, RZ, 0xfc, !PT ;  /* 0x000000400e097812 */ /* 0x000fe400078efcff */
[----:B-1----:R-:W-:Y:S02]  /*1ce0*/  IADD3 R80, P2, PT, R80, UR4, RZ ;  /* 0x0000000450507c10 */ /* 0x002fe4000ff5e0ff */
[----:B------:R-:W-:-:S02]  /*1cf0*/  LOP3.LUT R3, R3, 0x1c, RZ, 0xc0, !PT ;  /* 0x0000001c03037812 */ /* 0x000fc400078ec0ff */
[----:B------:R-:W-:Y:S02]  /*1d00*/  IADD3.X R81, PT, PT, R81, UR5, RZ, P2, !PT ;  /* 0x0000000551517c10 */ /* 0x000fe400097fe4ff */
[----:B------:R-:W-:Y:S01]  /*1d10*/  ISETP.GE.AND P2, PT, R79, R54, PT ;  /* 0x000000364f00720c */ /* 0x000fe20003f46270 */
[----:B------:R-:W-:Y:S01]  /*1d20*/  IMAD R75, R126, R12, R3 ;  /* 0x0000000c7e4b7224 */ /* 0x000fe200078e0203 */
[----:B------:R-:W-:Y:S01]  /*1d30*/  MOV R208, R80 ;  /* 0x0000005000d07202 */ /* 0x000fe20000000f00 */
[----:B------:R-:W-:Y:S01]  /*1d40*/  IMAD.MOV.U32 R209, RZ, RZ, R81 ;  /* 0x000000ffffd17224 */ /* 0x000fe200078e0051 */
[----:B------:R-:W-:Y:S01]  /*1d50*/  IADD3 R71, PT, PT, R125, R71, RZ ;  /* 0x000000477d477210 */ /* 0x000fe20007ffe0ff */
[--C-:B------:R-:W-:Y:S01]  /*1d60*/  IMAD.IADD R74, R3, 0x1, R75.reuse ;  /* 0x00000001034a7824 */ /* 0x100fe200078e024b */
[----:B------:R-:W-:-:S04]  /*1d70*/  SHF.R.S32.HI R73, RZ, 0x1f, R75 ;  /* 0x0000001fff497819 */ /* 0x000fc8000001144b */
[----:B------:R-:W-:-:S03]  /*1d80*/  SHF.R.S32.HI R72, RZ, 0x1f, R74 ;  /* 0x0000001fff487819 */ /* 0x000fc6000001144a */
[----:B---3--:R-:W-:Y:S05]  /*1d90*/  @P2 BRA `(.L_x_695) ;  /* 0x000000b4009c2947 */ /* 0x008fea0003800000 */
[----:B------:R-:W1:Y:S01]  /*1da0*/  LDC.64 R4, c[0x0][0x4a0] ;  /* 0x00012800ff047b82 */ /* 0x000e620000000a00 */
[----:B------:R-:W2:Y:S01]  /*1db0*/  LDCU.128 UR16, c[0x0][0x4b0] ;  /* 0x00009600ff1077ac */ /* 0x000ea20008000c00 */
[----:B------:R-:W-:Y:S01]  /*1dc0*/  IMAD.MOV.U32 R15, RZ, RZ, RZ ;  /* 0x000000ffff0f7224 */ /* 0x000fe200078e00ff */
[C---:B------:R-:W-:Y:S01]  /*1dd0*/  SHF.L.U32 R113, R12.reuse, 0x4, RZ ;  /* 0x000000040c717819 */ /* 0x040fe200000006ff */
[----:B------:R-:W-:Y:S01]  /*1de0*/  @!P0 IMAD.MOV R6, RZ, RZ, -R6 ;  /* 0x000000ffff068224 */ /* 0x000fe200078e0a06 */
[----:B------:R-:W3:Y:S01]  /*1df0*/  LDCU.128 UR12, c[0x0][0x4c0] ;  /* 0x00009800ff0c77ac */ /* 0x000ee20008000c00 */
[C---:B------:R-:W-:Y:S01]  /*1e00*/  IMAD R112, R12.reuse, 0x30, RZ ;  /* 0x000000300c707824 */ /* 0x040fe200078e02ff */
[----:B------:R-:W-:Y:S01]  /*1e10*/  SHF.L.U32 R108, R12, 0x5, RZ ;  /* 0x000000050c6c7819 */ /* 0x000fe200000006ff */
[----:B------:R-:W4:Y:S01]  /*1e20*/  LDC.64 R2, c[0x0][0x4a8] ;  /* 0x00012a00ff027b82 */ /* 0x000f220000000a00 */
[----:B------:R-:W3:Y:S01]  /*1e30*/  LDCU.128 UR8, c[0x0][0x490] ;  /* 0x00009200ff0877ac */ /* 0x000ee20008000c00 */
[----:B------:R-:W-:Y:S01]  /*1e40*/  SEL R0, R0, R6, !P1 ;  /* 0x0000000600007207 */ /* 0x000fe20004800000 */
[C---:B------:R-:W-:Y:S01]  /*1e50*/  IMAD R111, R12.reuse, 0x50, RZ ;  /* 0x000000500c6f7824 */ /* 0x040fe200078e02ff */
[----:B------:R-:W-:Y:S01]  /*1e60*/  VIMNMX R79, PT, PT, RZ, R79, !PT ;  /* 0x0000004fff4f7248 */ /* 0x000fe20007fe0100 */
[----:B------:R-:W3:Y:S01]  /*1e70*/  LDCU.64 UR4, c[0x0][0x488] ;  /* 0x00009100ff0477ac */ /* 0x000ee20008000a00 */
[----:B------:R-:W-:Y:S01]  /*1e80*/  IMAD R110, R12, 0x60, RZ ;  /* 0x000000600c6e7824 */ /* 0x000fe200078e02ff */
[----:B------:R-:W-:Y:S01]  /*1e90*/  IADD3 R77, PT, PT, R126, 0x20, RZ ;  /* 0x000000207e4d7810 */ /* 0x000fe20007ffe0ff */
[C---:B------:R-:W-:Y:S01]  /*1ea0*/  IMAD R109, R12.reuse, 0x70, RZ ;  /* 0x000000700c6d7824 */ /* 0x040fe200078e02ff */
[----:B------:R-:W-:Y:S01]  /*1eb0*/  UMOV UR20, URZ ;  /* 0x000000ff00147c82 */ /* 0x000fe20008000000 */
[----:B------:R-:W-:Y:S01]  /*1ec0*/  IMAD.SHL.U32 R107, R12, 0x40, RZ ;  /* 0x000000400c6b7824 */ /* 0x000fe200078e00ff */
[C---:B------:R-:W-:Y:S01]  /*1ed0*/  IADD3 R120, PT, PT, R126.reuse, 0x40, RZ ;  /* 0x000000407e787810 */ /* 0x040fe20007ffe0ff */
[C---:B------:R-:W-:Y:S01]  /*1ee0*/  VIADD R78, R126.reuse, 0x10 ;  /* 0x000000107e4e7836 */ /* 0x040fe20000000000 */
[C---:B------:R-:W-:Y:S01]  /*1ef0*/  IADD3 R116, PT, PT, R126.reuse, 0x60, RZ ;  /* 0x000000607e747810 */ /* 0x040fe20007ffe0ff */
[----:B------:R-:W-:Y:S01]  /*1f00*/  VIADD R76, R126, 0x30 ;  /* 0x000000307e4c7836 */ /* 0x000fe20000000000 */
[----:B------:R-:W-:Y:S01]  /*1f10*/  MOV R106, R70 ;  /* 0x00000046006a7202 */ /* 0x000fe20000000f00 */
[----:B-1----:R-:W-:Y:S01]  /*1f20*/  IMAD.WIDE.U32 R16, R7, R4, R14 ;  /* 0x0000000407107225 */ /* 0x002fe200078e000e */
[----:B------:R-:W-:-:S02]  /*1f30*/  IADD3 R4, P0, PT, -R67, R126, RZ ;  /* 0x0000007e43047210 */ /* 0x000fc40007f1e1ff */
[----:B------:R-:W-:Y:S01]  /*1f40*/  SHF.R.S32.HI R102, RZ, 0x1f, R113 ;  /* 0x0000001fff667819 */ /* 0x000fe20000011471 */
[----:B------:R-:W-:Y:S01]  /*1f50*/  IMAD R17, R7, R5, R17 ;  /* 0x0000000507117224 */ /* 0x000fe200078e0211 */
[----:B------:R-:W-:Y:S01]  /*1f60*/  SHF.R.S32.HI R5, RZ, 0x1f, R0 ;  /* 0x0000001fff057819 */ /* 0x000fe20000011400 */
[----:B------:R-:W-:Y:S01]  /*1f70*/  VIADD R118, R126, 0x50 ;  /* 0x000000507e767836 */ /* 0x000fe20000000000 */
[----:B------:R-:W-:Y:S01]  /*1f80*/  SHF.R.S32.HI R101, RZ, 0x1f, R108 ;  /* 0x0000001fff657819 */ /* 0x000fe2000001146c */
[----:B--2---:R-:W-:Y:S01]  /*1f90*/  IMAD.WIDE.U32 R18, R70, UR16, R16 ;  /* 0x0000001046127c25 */ /* 0x004fe2000f8e0010 */
[C---:B----4-:R-:W-:Y:S02]  /*1fa0*/  SHF.L.U64.HI R94, R2.reuse, 0x4, R3 ;  /* 0x00000004025e7819 */ /* 0x050fe40000010203 */
[----:B------:R-:W-:Y:S01]  /*1fb0*/  SHF.L.U32 R95, R2, 0x4, RZ ;  /* 0x00000004025f7819 */ /* 0x000fe200000006ff */
[----:B---3--:R-:W-:Y:S01]  /*1fc0*/  IMAD R13, R5, UR12, RZ ;  /* 0x0000000c050d7c24 */ /* 0x008fe2000f8e02ff */
[----:B------:R-:W-:Y:S01]  /*1fd0*/  SHF.R.S32.HI R100, RZ, 0x1f, R112 ;  /* 0x0000001fff647819 */ /* 0x000fe20000011470 */
[----:B------:R-:W-:Y:S01]  /*1fe0*/  IMAD R19, R70, UR17, R19 ;  /* 0x0000001146137c24 */ /* 0x000fe2000f8e0213 */
[----:B------:R-:W-:Y:S01]  /*1ff0*/  SHF.R.S32.HI R99, RZ, 0x1f, R107 ;  /* 0x0000001fff637819 */ /* 0x000fe2000001146b */
[----:B------:R-:W-:Y:S01]  /*2000*/  IMAD R6, R0, UR13, R13 ;  /* 0x0000000d00067c24 */ /* 0x000fe2000f8e020d */
[----:B------:R-:W-:Y:S01]  /*2010*/  SHF.R.S32.HI R98, RZ, 0x1f, R111 ;  /* 0x0000001fff627819 */ /* 0x000fe2000001146f */
[----:B-----5:R-:W-:Y:S01]  /*2020*/  IMAD.IADD R13, R70, 0x1, R11 ;  /* 0x00000001460d7824 */ /* 0x020fe200078e020b */
[----:B------:R-:W-:Y:S01]  /*2030*/  SHF.R.S32.HI R11, RZ, 0x1f, R67 ;  /* 0x0000001fff0b7819 */ /* 0x000fe20000011443 */
[----:B------:R-:W-:Y:S01]  /*2040*/  IMAD.WIDE.U32 R16, R7, UR10, R14 ;  /* 0x0000000a07107c25 */ /* 0x000fe2000f8e000e */
[----:B------:R-:W-:-:S02]  /*2050*/  SHF.R.S32.HI R97, RZ, 0x1f, R110 ;  /* 0x0000001fff617819 */ /* 0x000fc4000001146e */
[----:B------:R-:W-:Y:S01]  /*2060*/  IADD3.X R11, PT, PT, RZ, ~R11, RZ, P0, !PT ;  /* 0x8000000bff0b7210 */ /* 0x000fe200007fe4ff */
[----:B------:R-:W-:Y:S01]  /*2070*/  IMAD.WIDE.U32 R18, R0, UR12, R18 ;  /* 0x0000000c00127c25 */ /* 0x000fe2000f8e0012 */
[----:B------:R-:W-:Y:S01]  /*2080*/  SHF.R.S32.HI R96, RZ, 0x1f, R109 ;  /* 0x0000001fff607819 */ /* 0x000fe2000001146d */
[----:B------:R-:W1:Y:S02]  /*2090*/  LDCU.64 UR12, c[0x0][0x4e0] ;  /* 0x00009c00ff0c77ac */ /* 0x000e640008000a00 */
[----:B------:R-:W-:Y:S02]  /*20a0*/  IMAD R5, R5, UR18, RZ ;  /* 0x0000001205057c24 */ /* 0x000fe4000f8e02ff */
[----:B------:R-:W-:Y:S02]  /*20b0*/  IMAD R52, R13, R12, RZ ;  /* 0x0000000c0d347224 */ /* 0x000fe400078e02ff */
[----:B------:R-:W-:Y:S01]  /*20c0*/  IMAD R17, R7, UR11, R17 ;  /* 0x0000000b07117c24 */ /* 0x000fe2000f8e0211 */
[----:B------:R-:W-:Y:S01]  /*20d0*/  IADD3 R7, PT, PT, R19, R6, RZ ;  /* 0x0000000613077210 */ /* 0x000fe20007ffe0ff */
[----:B------:R-:W-:Y:S01]  /*20e0*/  IMAD.MOV.U32 R6, RZ, RZ, R18 ;  /* 0x000000ffff067224 */ /* 0x000fe200078e0012 */
[----:B------:R-:W-:Y:S01]  /*20f0*/  IADD3 R86, P0, PT, R52, R74, RZ ;  /* 0x0000004a34567210 */ /* 0x000fe20007f1e0ff */
[----:B------:R-:W-:Y:S01]  /*2100*/  IMAD R18, R0, UR19, R5 ;  /* 0x0000001300127c24 */ /* 0x000fe2000f8e0205 */
[----:B------:R-:W-:Y:S01]  /*2110*/  SHF.R.S32.HI R5, RZ, 0x1f, R52 ;  /* 0x0000001fff057819 */ /* 0x000fe20000011434 */
[----:B------:R-:W-:Y:S01]  /*2120*/  IMAD.WIDE.U32 R16, R70, R2, R16 ;  /* 0x0000000246107225 */ /* 0x000fe200078e0010 */
[----:B------:R-:W-:Y:S01]  /*2130*/  IADD3 R52, P1, PT, R52, R75, RZ ;  /* 0x0000004b34347210 */ /* 0x000fe20007f3e0ff */
[----:B------:R-:W2:Y:S02]  /*2140*/  LDCU.64 UR10, c[0x0][0x4d0] ;  /* 0x00009a00ff0a77ac */ /* 0x000ea40008000a00 */
[----:B------:R-:W-:-:S02]  /*2150*/  IMAD.X R87, R5, 0x1, R72, P0 ;  /* 0x0000000105577824 */ /* 0x000fc400000e0648 */
[-C--:B------:R-:W-:Y:S01]  /*2160*/  IMAD R17, R70, R3.reuse, R17 ;  /* 0x0000000346117224 */ /* 0x080fe200078e0211 */
[----:B------:R-:W3:Y:S01]  /*2170*/  LDCU.U8 UR19, c[0x0][0x533] ;  /* 0x0000a660ff1377ac */ /* 0x000ee20008000000 */
[----:B------:R-:W-:Y:S01]  /*2180*/  IMAD.X R5, R5, 0x1, R73, P1 ;  /* 0x0000000105057824 */ /* 0x000fe200008e0649 */
[----:B------:R-:W-:Y:S01]  /*2190*/  SHF.L.U64.HI R87, R86, 0x1, R87 ;  /* 0x0000000156577819 */ /* 0x000fe20000010257 */
[----:B------:R-:W-:Y:S01]  /*21a0*/  IMAD.WIDE.U32 R16, R0, UR18, R16 ;  /* 0x0000001200107c25 */ /* 0x000fe2000f8e0010 */
[----:B------:R-:W-:Y:S02]  /*21b0*/  USHF.L.U32 UR18, UR16, 0x7, URZ ;  /* 0x0000000710127899 */ /* 0x000fe400080006ff */
[C---:B------:R-:W-:Y:S01]  /*21c0*/  SHF.L.U64.HI R0, R52.reuse, 0x1, R5 ;  /* 0x0000000134007819 */ /* 0x040fe20000010205 */
[----:B------:R-:W-:Y:S01]  /*21d0*/  IMAD.SHL.U32 R52, R52, 0x2, RZ ;  /* 0x0000000234347824 */ /* 0x000fe200078e00ff */
[----:B------:R-:W-:Y:S01]  /*21e0*/  IADD3 R19, PT, PT, R17, R18, RZ ;  /* 0x0000001211137210 */ /* 0x000fe20007ffe0ff */
[C---:B------:R-:W-:Y:S01]  /*21f0*/  IMAD R85, R11.reuse, UR16, RZ ;  /* 0x000000100b557c24 */ /* 0x040fe2000f8e02ff */
[----:B------:R-:W-:Y:S01]  /*2200*/  MOV R18, R16 ;  /* 0x0000001000127202 */ /* 0x000fe20000000f00 */
[----:B------:R-:W-:Y:S01]  /*2210*/  IMAD.SHL.U32 R86, R86, 0x2, RZ ;  /* 0x0000000256567824 */ /* 0x000fe200078e00ff */
[----:B------:R-:W-:Y:S01]  /*2220*/  IADD3 R16, P0, PT, R52, UR14, RZ ;  /* 0x0000000e34107c10 */ /* 0x000fe2000ff1e0ff */
[----:B------:R-:W-:Y:S01]  /*2230*/  IMAD R85, R4, UR17, R85 ;  /* 0x0000001104557c24 */ /* 0x000fe2000f8e0255 */
[----:B------:R-:W4:Y:S01]  /*2240*/  LDCU UR17, c[0x0][0x450] ;  /* 0x00008a00ff1177ac */ /* 0x000f220008000800 */
[-C--:B------:R-:W-:Y:S01]  /*2250*/  IMAD R11, R11, R2.reuse, RZ ;  /* 0x000000020b0b7224 */ /* 0x080fe200078e02ff */
[----:B------:R-:W-:Y:S01]  /*2260*/  IADD3.X R17, PT, PT, R0, UR15, RZ, P0, !PT ;  /* 0x0000000f00117c10 */ /* 0x000fe200087fe4ff */
[----:B------:R-:W-:Y:S01]  /*2270*/  IMAD.SHL.U32 R92, R2, 0x80, RZ ;  /* 0x00000080025c7824 */ /* 0x000fe200078e00ff */
[----:B--2---:R-:W-:Y:S01]  /*2280*/  IADD3 R52, P0, PT, R52, UR10, RZ ;  /* 0x0000000a34347c10 */ /* 0x004fe2000ff1e0ff */
[----:B------:R-:W-:Y:S01]  /*2290*/  IMAD.WIDE.U32 R6, R4, UR16, R6 ;  /* 0x0000001004067c25 */ /* 0x000fe2000f8e0006 */
[----:B------:R-:W-:Y:S01]  /*22a0*/  IADD3 R88, P1, PT, R86, UR14, RZ ;  /* 0x0000000e56587c10 */ /* 0x000fe2000ff3e0ff */
[----:B------:R-:W2:Y:S01]  /*22b0*/  LDCU UR16, c[0x0][0x440] ;  /* 0x00008800ff1077ac */ /* 0x000ea20008000800 */
[----:B------:R-:W-:Y:S01]  /*22c0*/  IADD3.X R53, PT, PT, R0, UR11, RZ, P0, !PT ;  /* 0x0000000b00357c10 */ /* 0x000fe200087fe4ff */
[C---:B------:R-:W-:Y:S01]  /*22d0*/  IMAD R11, R4.reuse, R3, R11 ;  /* 0x00000003040b7224 */ /* 0x040fe200078e020b */
[----:B------:R-:W-:Y:S01]  /*22e0*/  IADD3 R93, P0, PT, RZ, -UR20, RZ ;  /* 0x80000014ff5d7c10 */ /* 0x000fe2000ff1e0ff */
[----:B------:R-:W-:Y:S01]  /*22f0*/  IMAD.WIDE.U32 R4, R4, R2, R18 ;  /* 0x0000000204047225 */ /* 0x000fe200078e0012 */
[----:B------:R-:W-:Y:S01]  /*2300*/  IADD3.X R89, PT, PT, R87, UR15, RZ, P1, !PT ;  /* 0x0000000f57597c10 */ /* 0x000fe20008ffe4ff */
[----:B------:R-:W1:Y:S01]  /*2310*/  LDCU.64 UR14, c[0x0][0x3c0] ;  /* 0x00007800ff0e77ac */ /* 0x000e620008000a00 */
[----:B------:R-:W-:Y:S01]  /*2320*/  IADD3.X R90, PT, PT, RZ, ~UR18, RZ, P0, !PT ;  /* 0x80000012ff5a7c10 */ /* 0x000fe200087fe4ff */
[----:B------:R-:W-:Y:S01]  /*2330*/  IMAD.X R92, RZ, RZ, ~R92, P0 ;  /* 0x000000ffff5c7224 */ /* 0x000fe200000e0e5c */
[----:B------:R-:W-:Y:S01]  /*2340*/  LEA R84, P3, R6, UR8, 0x1 ;  /* 0x0000000806547c11 */ /* 0x000fe2000f8608ff */
[----:B------:R-:W-:Y:S01]  /*2350*/  IMAD.IADD R85, R7, 0x1, R85 ;  /* 0x0000000107557824 */ /* 0x000fe200078e0255 */
[----:B------:R-:W-:Y:S01]  /*2360*/  LEA R10, P2, R4, UR4, 0x1 ;  /* 0x00000004040a7c11 */ /* 0x000fe2000f8408ff */
[----:B------:R-:W-:Y:S01]  /*2370*/  IMAD.IADD R11, R5, 0x1, R11 ;  /* 0x00000001050b7824 */ /* 0x000fe200078e020b */
[----:B------:R-:W-:Y:S01]  /*2380*/  IADD3 R86, P1, PT, R86, UR10, RZ ;  /* 0x0000000a56567c10 */ /* 0x000fe2000ff3e0ff */
[----:B------:R-:W-:Y:S01]  /*2390*/  VIADD R114, R126, 0x70 ;  /* 0x000000707e727836 */ /* 0x000fe20000000000 */
[C---:B------:R-:W-:Y:S01]  /*23a0*/  SHF.R.S64 R91, R93.reuse, 0x1f, R90 ;  /* 0x0000001f5d5b7819 */ /* 0x040fe2000000105a */
[C---:B------:R-:W-:Y:S01]  /*23b0*/  IMAD R105, R54.reuse, -0x80, R67 ;  /* 0xffffff8036697824 */ /* 0x040fe200078e0243 */
[----:B------:R-:W-:Y:S01]  /*23c0*/  SHF.R.S64 R93, R93, 0x1f, R92 ;  /* 0x0000001f5d5d7819 */ /* 0x000fe2000000105c */
[----:B------:R-:W-:Y:S01]  /*23d0*/  IMAD R103, R54, -0x80, R61 ;  /* 0xffffff8036677824 */ /* 0x000fe200078e023d */
[----:B----4-:R-:W-:Y:S01]  /*23e0*/  MOV R13, UR17 ;  /* 0x00000011000d7c02 */ /* 0x010fe20008000f00 */
[----:B------:R-:W-:Y:S01]  /*23f0*/  IMAD.MOV.U32 R104, RZ, RZ, R54 ;  /* 0x000000ffff687224 */ /* 0x000fe200078e0036 */
[----:B------:R-:W-:Y:S01]  /*2400*/  SHF.R.S32.HI R90, RZ, 0x1f, R90 ;  /* 0x0000001fff5a7819 */ /* 0x000fe2000001145a */
[----:B---3--:R-:W-:Y:S01]  /*2410*/  UISETP.NE.AND UP0, UPT, UR19, URZ, UPT ;  /* 0x000000ff1300728c */ /* 0x008fe2000bf05270 */
[----:B------:R-:W-:-:S02]  /*2420*/  SHF.R.S32.HI R92, RZ, 0x1f, R92 ;  /* 0x0000001fff5c7819 */ /* 0x000fc4000001145c */
[----:B------:R-:W-:Y:S02]  /*2430*/  LEA.HI.X R85, R6, UR9, R85, 0x1, P3 ;  /* 0x0000000906557c11 */ /* 0x000fe400098f0c55 */
[----:B------:R-:W-:Y:S01]  /*2440*/  LEA.HI.X R11, R4, UR5, R11, 0x1, P2 ;  /* 0x00000005040b7c11 */ /* 0x000fe200090f0c0b */
[----:B------:R-:W3:Y:S01]  /*2450*/  LDCU.64 UR4, c[0x0][0x3b8] ;  /* 0x00007700ff0477ac */ /* 0x000ee20008000a00 */
[----:B------:R-:W-:Y:S01]  /*2460*/  IADD3.X R87, PT, PT, R87, UR11, RZ, P1, !PT ;  /* 0x0000000b57577c10 */ /* 0x000fe20008ffe4ff */
[----:B-12---:R-:W4:Y:S06]  /*2470*/  LDCU.128 UR8, c[0x0][0x3a0] ;  /* 0x00007400ff0877ac */ /* 0x006f2c0008000c00 */
.L_x_795:
[----:B------:R-:W-:Y:S01]  /*2480*/  VIADD R103, R103, 0x80 ;  /* 0x0000008067677836 */ /* 0x000fe20000000000 */
[----:B------:R-:W-:Y:S01]  /*2490*/  BSSY.RECONVERGENT B0, `(.L_x_696) ;  /* 0x0000012000007945 */ /* 0x000fe20003800200 */
[----:B------:R-:W-:Y:S03]  /*24a0*/  VIADD R105, R105, 0x80 ;  /* 0x0000008069697836 */ /* 0x000fe60000000000 */
[-C--:B------:R-:W-:Y:S02]  /*24b0*/  ISETP.GE.AND P0, PT, R126, R103.reuse, PT ;  /* 0x000000677e00720c */ /* 0x080fe40003f06270 */
[----:B------:R-:W-:Y:S02]  /*24c0*/  ISETP.GE.AND P2, PT, R78, R103, PT ;  /* 0x000000674e00720c */ /* 0x000fe40003f46270 */
[----:B------:R-:W-:Y:S02]  /*24d0*/  ISETP.GE.AND P0, PT, R126, R105, !P0 ;  /* 0x000000697e00720c */ /* 0x000fe40004706270 */
[C---:B------:R-:W-:Y:S02]  /*24e0*/  ISETP.GE.AND P1, PT, R77.reuse, R103, PT ;  /* 0x000000674d00720c */ /* 0x040fe40003f26270 */
[-C--:B------:R-:W-:Y:S02]  /*24f0*/  ISETP.LT.OR P3, PT, R78, R105.reuse, P2 ;  /* 0x000000694e00720c */ /* 0x080fe40001761670 */
[----:B------:R-:W-:Y:S02]  /*2500*/  ISETP.LT.OR P5, PT, R77, R105, P1 ;  /* 0x000000694d00720c */ /* 0x000fe40000fa1670 */
[----:B------:R-:W-:Y:S02]  /*2510*/  ISETP.GE.AND P4, PT, R76, R103, PT ;  /* 0x000000674c00720c */ /* 0x000fe40003f86270 */
[----:B------:R-:W-:Y:S02]  /*2520*/  P2R R0, PR, RZ, 0x20 ;  /* 0x00000020ff007803 */ /* 0x000fe40000000000 */
[----:B------:R-:W-:Y:S01]  /*2530*/  P2R R121, PR, RZ, 0x8 ;  /* 0x00000008ff797803 */ /* 0x000fe20000000000 */
[----:B------:R-:W-:Y:S08]  /*2540*/  @!P0 BRA `(.L_x_697) ;  /* 0x0000000000188947 */ /* 0x000ff00003800000 */
[----:B------:R-:W-:Y:S02]  /*2550*/  ISETP.GE.AND P2, PT, R14, UR16, PT ;  /* 0x000000100e007c0c */ /* 0x000fe4000bf46270 */
[----:B------:R-:W-:Y:S11]  /*2560*/  ISETP.GE.AND P1, PT, R9, UR16, PT ;  /* 0x0000001009007c0c */ /* 0x000ff6000bf26270 */
[----:B------:R-:W2:Y:S04]  /*2570*/  @!P2 LDG.E.128 R20, desc[UR6][R84.64] ;  /* 0x000000065414a981 */ /* 0x000ea8000c1e1d00 */
[----:B--2---:R1:W-:Y:S04]  /*2580*/  @!P2 STG.E.128 desc[UR6][R80.64], R20 ;  /* 0x000000145000a986 */ /* 0x0043e8000c101d06 */
[----:B------:R-:W2:Y:S04]  /*2590*/  @!P1 LDG.E.128 R4, desc[UR6][R84.64+0x80] ;  /* 0x0000800654049981 */ /* 0x000ea8000c1e1d00 */
[----:B--2---:R1:W-:Y:S02]  /*25a0*/  @!P1 STG.E.128 desc[UR6][R80.64+0x80], R4 ;  /* 0x0000800450009986 */ /* 0x0043e4000c101d06 */
.L_x_697:
[----:B---34-:R-:W-:Y:S05]  /*25b0*/  BSYNC.RECONVERGENT B0 ;  /* 0x0000000000007941 */ /* 0x018fea0003800200 */
.L_x_696:
[----:B------:R-:W-:Y:S04]  /*25c0*/  BSSY.RECONVERGENT B0, `(.L_x_698) ;  /* 0x000000d000007945 */ /* 0x000fe80003800200 */
[----:B------:R-:W-:Y:S05]  /*25d0*/  @P3 BRA `(.L_x_699) ;  /* 0x00000000002c3947 */ /* 0x000fea0003800000 */
[----:B------:R-:W2:Y:S01]  /*25e0*/  LDC.64 R2, c[0x0][0x4b0] ;  /* 0x00012c00ff027b82 */ /* 0x000ea20000000a00 */
[----:B------:R-:W-:Y:S02]  /*25f0*/  ISETP.GE.AND P2, PT, R14, UR16, PT ;  /* 0x000000100e007c0c */ /* 0x000fe4000bf46270 */
[C---:B------:R-:W-:Y:S04]  /*2600*/  LEA R18, P3, R63.reuse, R80, 0x1 ;  /* 0x000000503f127211 */ /* 0x040fe800078608ff */
[----:B------:R-:W-:Y:S02]  /*2610*/  LEA.HI.X R19, R63, R81, R60, 0x1, P3 ;  /* 0x000000513f137211 */ /* 0x000fe400018f0c3c */
[C---:B--2---:R-:W-:Y:S04]  /*2620*/  LEA R24, P1, R2.reuse, R84, 0x5 ;  /* 0x0000005402187211 */ /* 0x044fe800078228ff */
[----:B------:R-:W-:Y:S02]  /*2630*/  LEA.HI.X R25, R2, R85, R3, 0x5, P1 ;  /* 0x0000005502197211 */ /* 0x000fe400008f2c03 */
[----:B------:R-:W-:Y:S03]  /*2640*/  ISETP.GE.AND P1, PT, R9, UR16, PT ;  /* 0x0000001009007c0c */ /* 0x000fe6000bf26270 */
[----:B-1----:R-:W2:Y:S04]  /*2650*/  @!P2 LDG.E.128 R20, desc[UR6][R24.64] ;  /* 0x000000061814a981 */ /* 0x002ea8000c1e1d00 */
[----:B--2---:R2:W-:Y:S06]  /*2660*/  @!P2 STG.E.128 desc[UR6][R18.64], R20 ;  /* 0x000000141200a986 */ /* 0x0045ec000c101d06 */
[----:B------:R-:W3:Y:S04]  /*2670*/  @!P1 LDG.E.128 R4, desc[UR6][R24.64+0x80] ;  /* 0x0000800618049981 */ /* 0x000ee8000c1e1d00 */
[----:B---3--:R2:W-:Y:S02]  /*2680*/  @!P1 STG.E.128 desc[UR6][R18.64+0x80], R4 ;  /* 0x0000800412009986 */ /* 0x0085e4000c101d06 */
.L_x_699:
[----:B------:R-:W-:Y:S05]  /*2690*/  BSYNC.RECONVERGENT B0 ;  /* 0x0000000000007941 */ /* 0x000fea0003800200 */
.L_x_698:
[----:B------:R-:W-:Y:S04]  /*26a0*/  BSSY.RECONVERGENT B0, `(.L_x_700) ;  /* 0x000000e000007945 */ /* 0x000fe80003800200 */
[----:B------:R-:W-:Y:S05]  /*26b0*/  @P5 BRA `(.L_x_701) ;  /* 0x0000000000305947 */ /* 0x000fea0003800000 */
[----:B------:R-:W3:Y:S01]  /*26c0*/  LDC.64 R2, c[0x0][0x4b0] ;  /* 0x00012c00ff027b82 */ /* 0x000ee20000000a00 */
[----:B------:R-:W-:Y:S02]  /*26d0*/  ISETP.GE.AND P2, PT, R14, UR16, PT ;  /* 0x000000100e007c0c */ /* 0x000fe4000bf46270 */
[C---:B---3--:R-:W-:Y:S04]  /*26e0*/  LEA R24, P1, R2.reuse, R84, 0x6 ;  /* 0x0000005402187211 */ /* 0x048fe800078230ff */
[----:B------:R-:W-:Y:S02]  /*26f0*/  LEA.HI.X R25, R2, R85, R3, 0x6, P1 ;  /* 0x0000005502197211 */ /* 0x000fe400008f3403 */
[----:B------:R-:W3:Y:S01]  /*2700*/  LDC.64 R2, c[0x0][0x3c0] ;  /* 0x0000f000ff027b82 */ /* 0x000ee20000000a00 */
[----:B------:R-:W-:Y:S04]  /*2710*/  ISETP.GE.AND P1, PT, R9, UR16, PT ;  /* 0x0000001009007c0c */ /* 0x000fe8000bf26270 */
[----:B-12---:R-:W2:Y:S01]  /*2720*/  @!P2 LDG.E.128 R4, desc[UR6][R24.64] ;  /* 0x000000061804a981 */ /* 0x006ea2000c1e1d00 */
[C---:B---3--:R-:W-:Y:S04]  /*2730*/  LEA R18, P3, R2.reuse, R80, 0x6 ;  /* 0x0000005002127211 */ /* 0x048fe800078630ff */
[----:B------:R-:W-:Y:S05]  /*2740*/  LEA.HI.X R19, R2, R81, R3, 0x6, P3 ;  /* 0x0000005102137211 */ /* 0x000fea00018f3403 */
[----:B--2---:R3:W-:Y:S04]  /*2750*/  @!P2 STG.E.128 desc[UR6][R18.64], R4 ;  /* 0x000000041200a986 */ /* 0x0047e8000c101d06 */
[----:B------:R-:W2:Y:S04]  /*2760*/  @!P1 LDG.E.128 R20, desc[UR6][R24.64+0x80] ;  /* 0x0000800618149981 */ /* 0x000ea8000c1e1d00 */
[----:B--2---:R3:W-:Y:S02]  /*2770*/  @!P1 STG.E.128 desc[UR6][R18.64+0x80], R20 ;  /* 0x0000801412009986 */ /* 0x0047e4000c101d06 */
.L_x_701:
[----:B------:R-:W-:Y:S05]  /*2780*/  BSYNC.RECONVERGENT B0 ;  /* 0x0000000000007941 */ /* 0x000fea0003800200 */
.L_x_700:
[----:B------:R-:W-:Y:S01]  /*2790*/  ISETP.LT.OR P1, PT, R76, R105, P4 ;  /* 0x000000694c00720c */ /* 0x000fe20002721670 */
[----:B------:R-:W-:Y:S01]  /*27a0*/  BSSY.RECONVERGENT B0, `(.L_x_702) ;  /* 0x0000013000007945 */ /* 0x000fe20003800200 */
[C---:B------:R-:W-:Y:S02]  /*27b0*/  ISETP.GE.AND P6, PT, R120.reuse, R103, PT ;  /* 0x000000677800720c */ /* 0x040fe40003fc6270 */
[----:B------:R-:W-:Y:S02]  /*27c0*/  P2R R117, PR, RZ, 0x2 ;  /* 0x00000002ff757803 */ /* 0x000fe40000000000 */
[----:B------:R-:W-:Y:S07]  /*27d0*/  ISETP.GE.AND P6, PT, R120, R105, !P6 ;  /* 0x000000697800720c */ /* 0x000fee00077c6270 */
[----:B------:R-:W-:Y:S06]  /*27e0*/  @P1 BRA `(.L_x_703) ;  /* 0x0000000000381947 */ /* 0x000fec0003800000 */
[----:B------:R-:W2:Y:S01]  /*27f0*/  LDC.64 R2, c[0x0][0x4b0] ;  /* 0x00012c00ff027b82 */ /* 0x000ea20000000a00 */
[----:B------:R-:W-:Y:S02]  /*2800*/  ISETP.GE.AND P2, PT, R14, UR16, PT ;  /* 0x000000100e007c0c */ /* 0x000fe4000bf46270 */
[----:B------:R-:W-:Y:S01]  /*2810*/  ISETP.GE.AND P1, PT, R9, UR16, PT ;  /* 0x0000001009007c0c */ /* 0x000fe2000bf26270 */
[----:B--23--:R-:W-:Y:S04]  /*2820*/  IMAD.WIDE.U32 R18, R2, 0x60, R84 ;  /* 0x0000006002127825 */ /* 0x00cfe800078e0054 */
[----:B------:R-:W-:Y:S05]  /*2830*/  IMAD R3, R3, 0x60, RZ ;  /* 0x0000006003037824 */ /* 0x000fea00078e02ff */
[----:B------:R-:W-:Y:S02]  /*2840*/  IADD3 R19, PT, PT, R19, R3, RZ ;  /* 0x0000000313137210 */ /* 0x000fe40007ffe0ff */
[----:B------:R-:W2:Y:S03]  /*2850*/  LDC.64 R2, c[0x0][0x3c0] ;  /* 0x0000f000ff027b82 */ /* 0x000ea60000000a00 */
[----:B-1----:R-:W3:Y:S01]  /*2860*/  @!P2 LDG.E.128 R4, desc[UR6][R18.64] ;  /* 0x000000061204a981 */ /* 0x002ee2000c1e1d00 */
[----:B--2---:R-:W-:Y:S04]  /*2870*/  IMAD.WIDE.U32 R24, R2, 0x60, R80 ;  /* 0x0000006002187825 */ /* 0x004fe800078e0050 */
[----:B------:R-:W-:Y:S05]  /*2880*/  IMAD R3, R3, 0x60, RZ ;  /* 0x0000006003037824 */ /* 0x000fea00078e02ff */
[----:B------:R-:W-:Y:S05]  /*2890*/  IADD3 R25, PT, PT, R25, R3, RZ ;  /* 0x0000000319197210 */ /* 0x000fea0007ffe0ff */
[----:B---3--:R4:W-:Y:S04]  /*28a0*/  @!P2 STG.E.128 desc[UR6][R24.64], R4 ;  /* 0x000000041800a986 */ /* 0x0089e8000c101d06 */
[----:B------:R-:W2:Y:S04]  /*28b0*/  @!P1 LDG.E.128 R20, desc[UR6][R18.64+0x80] ;  /* 0x0000800612149981 */ /* 0x000ea8000c1e1d00 */
[----:B--2---:R4:W-:Y:S02]  /*28c0*/  @!P1 STG.E.128 desc[UR6][R24.64+0x80], R20 ;  /* 0x0000801418009986 */ /* 0x0049e4000c101d06 */
.L_x_703:
[----:B------:R-:W-:Y:S05]  /*28d0*/  BSYNC.RECONVERGENT B0 ;  /* 0x0000000000007941 */ /* 0x000fea0003800200 */
.L_x_702:
[----:B------:R-:W-:Y:S01]  /*28e0*/  ISETP.GE.AND P5, PT, R118, R103, PT ;  /* 0x000000677600720c */ /* 0x000fe20003fa6270 */
[----:B------:R-:W-:Y:S04]  /*28f0*/  BSSY.RECONVERGENT B0, `(.L_x_704) ;  /* 0x0000010000007945 */ /* 0x000fe80003800200 */
[----:B------:R-:W-:Y:S08]  /*2900*/  @!P6 BRA `(.L_x_705) ;  /* 0x000000000038e947 */ /* 0x000ff00003800000 */
[----:B-1234-:R-:W1:Y:S08]  /*2910*/  LDC.64 R4, c[0x0][0x4b0] ;  /* 0x00012c00ff047b82 */ /* 0x01ee700000000a00 */
[----:B------:R-:W2:Y:S01]  /*2920*/  LDC.64 R2, c[0x0][0x3c0] ;  /* 0x0000f000ff027b82 */ /* 0x000ea20000000a00 */
[C---:B-1----:R-:W-:Y:S04]  /*2930*/  LEA R24, P1, R4.reuse, R84, 0x7 ;  /* 0x0000005404187211 */ /* 0x042fe800078238ff */
[----:B------:R-:W-:Y:S02]  /*2940*/  LEA.HI.X R25, R4, R85, R5, 0x7, P1 ;  /* 0x0000005504197211 */ /* 0x000fe400008f3c05 */
[C---:B--2---:R-:W-:Y:S04]  /*2950*/  LEA R18, P1, R2.reuse, R80, 0x7 ;  /* 0x0000005002127211 */ /* 0x044fe800078238ff */
[----:B------:R-:W-:Y:S02]  /*2960*/  LEA.HI.X R19, R2, R81, R3, 0x7, P1 ;  /* 0x0000005102137211 */ /* 0x000fe400008f3c03 */
[----:B------:R-:W-:Y:S11]  /*2970*/  ISETP.GE.AND P1, PT, R14, UR16, PT ;  /* 0x000000100e007c0c */ /* 0x000ff6000bf26270 */
[----:B------:R-:W-:Y:S02]  /*2980*/  @!UPT UIADD3 URZ, UPT, UPT, URZ, URZ, URZ ;  /* 0x000000fffffff290 */ /* 0x000fe4000fffe0ff */
[----:B------:R-:W2:Y:S04]  /*2990*/  @!P1 LDG.E.128 R20, desc[UR6][R24.64] ;  /* 0x0000000618149981 */ /* 0x000ea8000c1e1d00 */
[----:B--2---:R1:W-:Y:S01]  /*29a0*/  @!P1 STG.E.128 desc[UR6][R18.64], R20 ;  /* 0x0000001412009986 */ /* 0x0043e2000c101d06 */
[----:B------:R-:W-:Y:S11]  /*29b0*/  ISETP.GE.AND P1, PT, R9, UR16, PT ;  /* 0x0000001009007c0c */ /* 0x000ff6000bf26270 */
[----:B------:R-:W-:Y:S02]  /*29c0*/  @!UPT UIADD3 URZ, UPT, UPT, URZ, URZ, URZ ;  /* 0x000000fffffff290 */ /* 0x000fe4000fffe0ff */
[----:B------:R-:W2:Y:S04]  /*29d0*/  @!P1 LDG.E.128 R4, desc[UR6][R24.64+0x80] ;  /* 0x0000800618049981 */ /* 0x000ea8000c1e1d00 */
[----:B--2---:R1:W-:Y:S02]  /*29e0*/  @!P1 STG.E.128 desc[UR6][R18.64+0x80], R4 ;  /* 0x0000800412009986 */ /* 0x0043e4000c101d06 */
.L_x_705:
[----:B------:R-:W-:Y:S05]  /*29f0*/  BSYNC.RECONVERGENT B0 ;  /* 0x0000000000007941 */ /* 0x000fea0003800200 */
.L_x_704:
[----:B------:R-:W-:Y:S01]  /*2a00*/  ISETP.GE.AND P5, PT, R118, R105, !P5 ;  /* 0x000000697600720c */ /* 0x000fe20006fa6270 */
[----:B------:R-:W-:Y:S01]  /*2a10*/  BSSY.RECONVERGENT B0, `(.L_x_706) ;  /* 0x0000013000007945 */ /* 0x000fe20003800200 */
[C---:B------:R-:W-:Y:S04]  /*2a20*/  ISETP.GE.AND P4, PT, R116.reuse, R103, PT ;  /* 0x000000677400720c */ /* 0x040fe80003f86270 */
[----:B------:R-:W-:Y:S07]  /*2a30*/  ISETP.GE.AND P4, PT, R116, R105, !P4 ;  /* 0x000000697400720c */ /* 0x000fee0006786270 */
[----:B------:R-:W-:Y:S05]  /*2a40*/  @!P5 BRA `(.L_x_707) ;  /* 0x00000000003cd947 */ /* 0x000fea0003800000 */
[----:B------:R-:W1:Y:S01]  /*2a50*/  LDC.64 R2, c[0x0][0x4b0] ;  /* 0x00012c00ff027b82 */ /* 0x000e620000000a00 */
[----:B------:R-:W-:Y:S01]  /*2a60*/  ISETP.GE.AND P1, PT, R14, UR16, PT ;  /* 0x000000100e007c0c */ /* 0x000fe2000bf26270 */
[----:B-123--:R-:W-:Y:S04]  /*2a70*/  IMAD.WIDE.U32 R18, R2, 0xa0, R84 ;  /* 0x000000a002127825 */ /* 0x00efe800078e0054 */
[----:B------:R-:W-:Y:S05]  /*2a80*/  IMAD R3, R3, 0xa0, RZ ;  /* 0x000000a003037824 */ /* 0x000fea00078e02ff */
[----:B------:R-:W-:Y:S02]  /*2a90*/  IADD3 R19, PT, PT, R19, R3, RZ ;  /* 0x0000000313137210 */ /* 0x000fe40007ffe0ff */
[----:B------:R-:W1:Y:S03]  /*2aa0*/  LDC.64 R2, c[0x0][0x3c0] ;  /* 0x0000f000ff027b82 */ /* 0x000e660000000a00 */
[----:B----4-:R-:W2:Y:S01]  /*2ab0*/  @!P1 LDG.E.128 R4, desc[UR6][R18.64] ;  /* 0x0000000612049981 */ /* 0x010ea2000c1e1d00 */
[----:B-1----:R-:W-:Y:S04]  /*2ac0*/  IMAD.WIDE.U32 R24, R2, 0xa0, R80 ;  /* 0x000000a002187825 */ /* 0x002fe800078e0050 */
[----:B------:R-:W-:Y:S05]  /*2ad0*/  IMAD R3, R3, 0xa0, RZ ;  /* 0x000000a003037824 */ /* 0x000fea00078e02ff */
[----:B------:R-:W-:Y:S05]  /*2ae0*/  IADD3 R25, PT, PT, R25, R3, RZ ;  /* 0x0000000319197210 */ /* 0x000fea0007ffe0ff */
[----:B--2---:R1:W-:Y:S01]  /*2af0*/  @!P1 STG.E.128 desc[UR6][R24.64], R4 ;  /* 0x0000000418009986 */ /* 0x0043e2000c101d06 */
[----:B------:R-:W-:Y:S11]  /*2b00*/  ISETP.GE.AND P1, PT, R9, UR16, PT ;  /* 0x0000001009007c0c */ /* 0x000ff6000bf26270 */
[----:B------:R-:W-:Y:S02]  /*2b10*/  @!UPT UIADD3 URZ, UPT, UPT, URZ, URZ, URZ ;  /* 0x000000fffffff290 */ /* 0x000fe4000fffe0ff */
[----:B------:R-:W2:Y:S04]  /*2b20*/  @!P1 LDG.E.128 R20, desc[UR6][R18.64+0x80] ;  /* 0x0000800612149981 */ /* 0x000ea8000c1e1d00 */
[----:B--2---:R1:W-:Y:S02]  /*2b30*/  @!P1 STG.E.128 desc[UR6][R24.64+0x80], R20 ;  /* 0x0000801418009986 */ /* 0x0043e4000c101d06 */
.L_x_707:
[----:B------:R-:W-:Y:S05]  /*2b40*/  BSYNC.RECONVERGENT B0 ;  /* 0x0000000000007941 */ /* 0x000fea0003800200 */
.L_x_706:
[----:B------:R-:W-:Y:S01]  /*2b50*/  ISETP.GE.AND P3, PT, R114, R103, PT ;  /* 0x000000677200720c */ /* 0x000fe20003f66270 */
[----:B------:R-:W-:Y:S01]  /*2b60*/  BSSY.RECONVERGENT B0, `(.L_x_708) ;  /* 0x0000015000007945 */ /* 0x000fe20003800200 */
[----:B------:R-:W-:Y:S01]  /*2b70*/  MOV R122, R106 ;  /* 0x0000006a007a7202 */ /* 0x000fe20000000f00 */
[----:B------:R-:W-:Y:S01]  /*2b80*/  VIADD R104, R104, 0xffffffff ;  /* 0xffffffff68687836 */ /* 0x000fe20000000000 */
[----:B------:R-:W-:Y:S01]  /*2b90*/  ISETP.GE.AND P3, PT, R114, R105, !P3 ;  /* 0x000000697200720c */ /* 0x000fe20005f66270 */
[----:B------:R-:W-:Y:S01]  /*2ba0*/  VIADD R106, R106, 0xffffff80 ;  /* 0xffffff806a6a7836 */ /* 0x000fe20000000000 */
[----:B------:R-:W-:Y:S11]  /*2bb0*/  @!P4 BRA `(.L_x_709) ;  /* 0x00000000003cc947 */ /* 0x000ff60003800000 */
        /* <DEDUP_REMOVED lines=15> */
.L_x_709:
[----:B------:R-:W-:Y:S05]  /*2cb0*/  BSYNC.RECONVERGENT B0 ;  /* 0x0000000000007941 */ /* 0x000fea0003800200 */
.L_x_708:
[----:B------:R-:W-:Y:S04]  /*2cc0*/  BSSY.RECONVERGENT B0, `(.L_x_710) ;  /* 0x0000011000007945 */ /* 0x000fe80003800200 */
        /* <DEDUP_REMOVED lines=16> */
.L_x_711:
[----:B------:R-:W-:Y:S05]  /*2dd0*/  BSYNC.RECONVERGENT B0 ;  /* 0x0000000000007941 */ /* 0x000fea0003800200 */
.L_x_710:
[----:B------:R-:W-:Y:S01]  /*2de0*/  ISETP.NE.AND P1, PT, R13, RZ, PT ;  /* 0x000000ff0d00720c */ /* 0x000fe20003f25270 */
[----:B------:R-:W-:Y:S01]  /*2df0*/  BSSY.RECONVERGENT B2, `(.L_x_712) ;  /* 0x0000a02000027945 */ /* 0x000fe20003800200 */
[----:B------:R-:W-:Y:S11]  /*2e00*/  ISETP.GT.AND P2, PT, R104, R79, PT ;  /* 0x0000004f6800720c */ /* 0x000ff60003f44270 */
[----:B------:R-:W-:Y:S05]  /*2e10*/  @P1 BRA `(.L_x_713) ;  /* 0x0000000800181947 */ /* 0x000fea0003800000 */
[----:B------:R-:W-:Y:S04]  /*2e20*/  BSSY.RECONVERGENT B0, `(.L_x_714) ;  /* 0x000000a000007945 */ /* 0x000fe80003800200 */
[----:B------:R-:W-:Y:S05]  /*2e30*/  @!P0 BRA `(.L_x_715) ;  /* 0x0000000000208947 */ /* 0x000fea0003800000 */
[----:B------:R-:W-:Y:S11]  /*2e40*/  ISETP.GE.AND P0, PT, R14, UR16, PT ;  /* 0x000000100e007c0c */ /* 0x000ff6000bf06270 */
[----:B------:R-:W-:Y:S02]  /*2e50*/  @!UPT UIADD3 URZ, UPT, UPT, URZ, URZ, URZ ;  /* 0x000000fffffff290 */ /* 0x000fe4000fffe0ff */
[----:B-1234-:R-:W2:Y:S04]  /*2e60*/  @!P0 LDG.E.128 R20, desc[UR6][R10.64] ;  /* 0x000000060a148981 */ /* 0x01eea8000c1e1d00 */
[----:B--2---:R1:W-:Y:S01]  /*2e70*/  @!P0 STG.E.128 desc[UR6][R82.64], R20 ;  /* 0x0000001452008986 */ /* 0x0043e2000c101d06 */
[----:B------:R-:W-:Y:S11]  /*2e80*/  ISETP.GE.AND P0, PT, R9, UR16, PT ;  /* 0x0000001009007c0c */ /* 0x000ff6000bf06270 */
[----:B------:R-:W-:Y:S02]  /*2e90*/  @!UPT UIADD3 URZ, UPT, UPT, URZ, URZ, URZ ;  /* 0x000000fffffff290 */ /* 0x000fe4000fffe0ff */
[----:B------:R-:W2:Y:S04]  /*2ea0*/  @!P0 LDG.E.128 R4, desc[UR6][R10.64+0x80] ;  /* 0x000080060a048981 */ /* 0x000ea8000c1e1d00 */
[----:B--2---:R1:W-:Y:S02]  /*2eb0*/  @!P0 STG.E.128 desc[UR6][R82.64+0x80], R4 ;  /* 0x0000800452008986 */ /* 0x0043e4000c101d06 */
.L_x_715:
[----:B------:R-:W-:Y:S05]  /*2ec0*/  BSYNC.RECONVERGENT B0 ;  /* 0x0000000000007941 */ /* 0x000fea0003800200 */
.L_x_714:
[----:B------:R-:W-:Y:S01]  /*2ed0*/  ISETP.NE.AND P0, PT, R121, RZ, PT ;  /* 0x000000ff7900720c */ /* 0x000fe20003f05270 */
[----:B------:R-:W-:Y:S11]  /*2ee0*/  BSSY.RECONVERGENT B0, `(.L_x_716) ;  /* 0x000000f000007945 */ /* 0x000ff60003800200 */
[----:B------:R-:W-:Y:S01]  /*2ef0*/  @!UPT UIADD3 URZ, UPT, UPT, URZ, URZ, URZ ;  /* 0x000000fffffff290 */ /* 0x000fe2000fffe0ff */
[----:B------:R-:W-:Y:S05]  /*2f00*/  @P0 BRA `(.L_x_717) ;  /* 0x0000000000300947 */ /* 0x000fea0003800000 */
[C---:B-123--:R-:W-:Y:S04]  /*2f10*/  LEA R18, P0, R95.reuse, R10, 0x1 ;  /* 0x0000000a5f127211 */ /* 0x04efe800078008ff */
[----:B------:R-:W-:Y:S02]  /*2f20*/  LEA.HI.X R19, R95, R11, R94, 0x1, P0 ;  /* 0x0000000b5f137211 */ /* 0x000fe400000f0c5e */
[C---:B------:R-:W-:Y:S04]  /*2f30*/  LEA R2, P0, R69.reuse, R82, 0x1 ;  /* 0x0000005245027211 */ /* 0x040fe800078008ff */
[----:B------:R-:W-:Y:S02]  /*2f40*/  LEA.HI.X R3, R69, R83, R66, 0x1, P0 ;  /* 0x0000005345037211 */ /* 0x000fe400000f0c42 */
[----:B------:R-:W-:Y:S11]  /*2f50*/  ISETP.GE.AND P0, PT, R14, UR16, PT ;  /* 0x000000100e007c0c */ /* 0x000ff6000bf06270 */
[----:B------:R-:W-:Y:S02]  /*2f60*/  @!UPT UIADD3 URZ, UPT, UPT, URZ, URZ, URZ ;  /* 0x000000fffffff290 */ /* 0x000fe4000fffe0ff */
[----:B----4-:R-:W2:Y:S04]  /*2f70*/  @!P0 LDG.E.128 R20, desc[UR6][R18.64] ;  /* 0x0000000612148981 */ /* 0x010ea8000c1e1d00 */
[----:B--2---:R1:W-:Y:S01]  /*2f80*/  @!P0 STG.E.128 desc[UR6][R2.64], R20 ;  /* 0x0000001402008986 */ /* 0x0043e2000c101d06 */
[----:B------:R-:W-:Y:S11]  /*2f90*/  ISETP.GE.AND P0, PT, R9, UR16, PT ;  /* 0x0000001009007c0c */ /* 0x000ff6000bf06270 */
[----:B------:R-:W-:Y:S02]  /*2fa0*/  @!UPT UIADD3 URZ, UPT, UPT, URZ, URZ, URZ ;  /* 0x000000fffffff290 */ /* 0x000fe4000fffe0ff */
[----:B------:R-:W2:Y:S04]  /*2fb0*/  @!P0 LDG.E.128 R4, desc[UR6][R18.64+0x80] ;  /* 0x0000800612048981 */ /* 0x000ea8000c1e1d00 */
[----:B--2---:R1:W-:Y:S02]  /*2fc0*/  @!P0 STG.E.128 desc[UR6][R2.64+0x80], R4 ;  /* 0x0000800402008986 */ /* 0x0043e4000c101d06 */
.L_x_717:
[----:B------:R-:W-:Y:S05]  /*2fd0*/  BSYNC.RECONVERGENT B0 ;  /* 0x0000000000007941 */ /* 0x000fea0003800200 */
.L_x_716:
[----:B------:R-:W-:Y:S01]  /*2fe0*/  ISETP.NE.AND P0, PT, R0, RZ, PT ;  /* 0x000000ff0000720c */ /* 0x000fe20003f05270 */
[----:B------:R-:W-:Y:S11]  /*2ff0*/  BSSY.RECONVERGENT B0, `(.L_x_718) ;  /* 0x0000011000007945 */ /* 0x000ff60003800200 */
[----:B------:R-:W-:Y:S01]  /*3000*/  @!UPT UIADD3 URZ, UPT, UPT, URZ, URZ, URZ ;  /* 0x000000fffffff290 */ /* 0x000fe2000fffe0ff */
[----:B------:R-:W-:Y:S05]  /*3010*/  @P0 BRA `(.L_x_719) ;  /* 0x0000000000380947 */ /* 0x000fea0003800000 */
        /* <DEDUP_REMOVED lines=14> */
.L_x_719:
[----:B------:R-:W-:Y:S05]  /*3100*/  BSYNC.RECONVERGENT B0 ;  /* 0x0000000000007941 */ /* 0x000fea0003800200 */
.L_x_718:
[----:B------:R-:W-:Y:S01]  /*3110*/  ISETP.NE.AND P0, PT, R117, RZ, PT ;  /* 0x000000ff7500720c */ /* 0x000fe20003f05270 */
[----:B------:R-:W-:Y:S11]  /*3120*/  BSSY.RECONVERGENT B0, `(.L_x_720) ;  /* 0x0000011000007945 */ /* 0x000ff60003800200 */
[----:B------:R-:W-:Y:S01]  /*3130*/  @!UPT UIADD3 URZ, UPT, UPT, URZ, URZ, URZ ;  /* 0x000000fffffff290 */ /* 0x000fe2000fffe0ff */
[----:B------:R-:W-:Y:S05]  /*3140*/  @P0 BRA `(.L_x_721) ;  /* 0x0000000000380947 */ /* 0x000fea0003800000 */
[----:B-1----:R-:W2:Y:S01]  /*3150*/  LDC.64 R2, c[0x0][0x4a8] ;  /* 0x00012a00ff027b82 */ /* 0x002ea20000000a00 */
[----:B------:R-:W-:Y:S02]  /*3160*/  ISETP.GE.AND P1, PT, R14, UR16, PT ;  /* 0x000000100e007c0c */ /* 0x000fe4000bf26270 */
[----:B------:R-:W-:Y:S01]  /*3170*/  ISETP.GE.AND P0, PT, R9, UR16, PT ;  /* 0x0000001009007c0c */ /* 0x000fe2000bf06270 */
[----:B--23--:R-:W-:Y:S04]  /*3180*/  IMAD.WIDE.U32 R18, R2, 0x60, R10 ;  /* 0x0000006002127825 */ /* 0x00cfe800078e000a */
[----:B------:R-:W-:Y:S05]  /*3190*/  IMAD R3, R3, 0x60, RZ ;  /* 0x0000006003037824 */ /* 0x000fea00078e02ff */
[----:B------:R-:W-:Y:S02]  /*31a0*/  IADD3 R19, PT, PT, R19, R3, RZ ;  /* 0x0000000313137210 */ /* 0x000fe40007ffe0ff */
[----:B------:R-:W1:Y:S03]  /*31b0*/  LDC.64 R2, c[0x0][0x3b8] ;  /* 0x0000ee00ff027b82 */ /* 0x000e660000000a00 */
[----:B----4-:R-:W2:Y:S01]  /*31c0*/  @!P1 LDG.E.128 R4, desc[UR6][R18.64] ;  /* 0x0000000612049981 */ /* 0x010ea2000c1e1d00 */
[----:B-1----:R-:W-:Y:S04]  /*31d0*/  IMAD.WIDE.U32 R24, R2, 0x60, R82 ;  /* 0x0000006002187825 */ /* 0x002fe800078e0052 */
[----:B------:R-:W-:Y:S05]  /*31e0*/  IMAD R3, R3, 0x60, RZ ;  /* 0x0000006003037824 */ /* 0x000fea00078e02ff */
[----:B------:R-:W-:Y:S05]  /*31f0*/  IADD3 R25, PT, PT, R25, R3, RZ ;  /* 0x0000000319197210 */ /* 0x000fea0007ffe0ff */
[----:B--2---:R1:W-:Y:S04]  /*3200*/  @!P1 STG.E.128 desc[UR6][R24.64], R4 ;  /* 0x0000000418009986 */ /* 0x0043e8000c101d06 */
[----:B------:R-:W2:Y:S04]  /*3210*/  @!P0 LDG.E.128 R20, desc[UR6][R18.64+0x80] ;  /* 0x0000800612148981 */ /* 0x000ea8000c1e1d00 */
[----:B--2---:R1:W-:Y:S02]  /*3220*/  @!P0 STG.E.128 desc[UR6][R24.64+0x80], R20 ;  /* 0x0000801418008986 */ /* 0x0043e4000c101d06 */
.L_x_721:
[----:B------:R-:W-:Y:S05]  /*3230*/  BSYNC.RECONVERGENT B0 ;  /* 0x0000000000007941 */ /* 0x000fea0003800200 */
.L_x_720:
[----:B------:R-:W-:Y:S04]  /*3240*/  BSSY.RECONVERGENT B0, `(.L_x_722) ;  /* 0x000000e000007945 */ /* 0x000fe80003800200 */
[----:B------:R-:W-:Y:S05]  /*3250*/  @!P6 BRA `(.L_x_723) ;  /* 0x000000000030e947 */ /* 0x000fea0003800000 */
[----:B-1----:R-:W4:Y:S01]  /*3260*/  LDC.64 R2, c[0x0][0x4a8] ;  /* 0x00012a00ff027b82 */ /* 0x002f220000000a00 */
[----:B------:R-:W-:Y:S02]  /*3270*/  ISETP.GE.AND P1, PT, R14, UR16, PT ;  /* 0x000000100e007c0c */ /* 0x000fe4000bf26270 */
[C---:B----4-:R-:W-:Y:S04]  /*3280*/  LEA R24, P0, R2.reuse, R10, 0x7 ;  /* 0x0000000a02187211 */ /* 0x050fe800078038ff */
[----:B------:R-:W-:Y:S02]  /*3290*/  LEA.HI.X R25, R2, R11, R3, 0x7, P0 ;  /* 0x0000000b02197211 */ /* 0x000fe400000f3c03 */
[----:B------:R-:W1:Y:S01]  /*32a0*/  LDC.64 R2, c[0x0][0x3b8] ;  /* 0x0000ee00ff027b82 */ /* 0x000e620000000a00 */
[----:B------:R-:W-:Y:S04]  /*32b0*/  ISETP.GE.AND P0, PT, R9, UR16, PT ;  /* 0x0000001009007c0c */ /* 0x000fe8000bf06270 */
[----:B--23--:R-:W2:Y:S01]  /*32c0*/  @!P1 LDG.E.128 R4, desc[UR6][R24.64] ;  /* 0x0000000618049981 */ /* 0x00cea2000c1e1d00 */
[C---:B-1----:R-:W-:Y:S04]  /*32d0*/  LEA R18, P6, R2.reuse, R82, 0x7 ;  /* 0x0000005202127211 */ /* 0x042fe800078c38ff */
[----:B------:R-:W-:Y:S05]  /*32e0*/  LEA.HI.X R19, R2, R83, R3, 0x7, P6 ;  /* 0x0000005302137211 */ /* 0x000fea00030f3c03 */
[----:B--2---:R1:W-:Y:S04]  /*32f0*/  @!P1 STG.E.128 desc[UR6][R18.64], R4 ;  /* 0x0000000412009986 */ /* 0x0043e8000c101d06 */
[----:B------:R-:W2:Y:S04]  /*3300*/  @!P0 LDG.E.128 R20, desc[UR6][R24.64+0x80] ;  /* 0x0000800618148981 */ /* 0x000ea8000c1e1d00 */
[----:B--2---:R1:W-:Y:S02]  /*3310*/  @!P0 STG.E.128 desc[UR6][R18.64+0x80], R20 ;  /* 0x0000801412008986 */ /* 0x0043e4000c101d06 */
.L_x_723:
[----:B------:R-:W-:Y:S05]  /*3320*/  BSYNC.RECONVERGENT B0 ;  /* 0x0000000000007941 */ /* 0x000fea0003800200 */
.L_x_722:
[----:B------:R-:W-:Y:S04]  /*3330*/  BSSY.RECONVERGENT B0, `(.L_x_724) ;  /* 0x0000010000007945 */ /* 0x000fe80003800200 */
[----:B------:R-:W-:Y:S05]  /*3340*/  @!P5 BRA `(.L_x_725) ;  /* 0x000000000038d947 */ /* 0x000fea0003800000 */
        /* <DEDUP_REMOVED lines=14> */
.L_x_725:
[----:B------:R-:W-:Y:S05]  /*3430*/  BSYNC.RECONVERGENT B0 ;  /* 0x0000000000007941 */ /* 0x000fea0003800200 */
.L_x_724:
        /* <DEDUP_REMOVED lines=16> */
.L_x_727:
[----:B------:R-:W-:Y:S05]  /*3540*/  BSYNC.RECONVERGENT B0 ;  /* 0x0000000000007941 */ /* 0x000fea0003800200 */
.L_x_726:
[----:B------:R-:W-:Y:S01]  /*3550*/  MOV R13, RZ ;  /* 0x000000ff000d7202 */ /* 0x000fe20000000f00 */
[----:B------:R-:W-:Y:S05]  /*3560*/  @!P3 BRA `(.L_x_728) ;  /* 0x000000980028b947 */ /* 0x000fea0003800000 */
[----:B-1----:R-:W2:Y:S01]  /*3570*/  LDC.64 R2, c[0x0][0x4a8] ;  /* 0x00012a00ff027b82 */ /* 0x002ea20000000a00 */
        /* <DEDUP_REMOVED lines=12> */
[----:B------:R-:W-:Y:S05]  /*3640*/  @P0 BRA `(.L_x_728) ;  /* 0x0000009400f00947 */ /* 0x000fea0003800000 */
[----:B-1----:R-:W2:Y:S04]  /*3650*/  LDG.E.128 R4, desc[UR6][R18.64+0x80] ;  /* 0x0000800612047981 */ /* 0x002ea8000c1e1d00 */
[----:B--2---:R1:W-:Y:S01]  /*3660*/  STG.E.128 desc[UR6][R20.64+0x80], R4 ;  /* 0x0000800414007986 */ /* 0x0043e2000c101d06 */
[----:B------:R-:W-:Y:S05]  /*3670*/  BRA `(.L_x_728) ;  /* 0x0000009400e47947 */ /* 0x000fea0003800000 */
.L_x_713:
[C---:B------:R-:W-:Y:S04]  /*3680*/  ISETP.GE.AND P1, PT, R77.reuse, R103, PT ;  /* 0x000000674d00720c */ /* 0x040fe80003f26270 */
[----:B------:R-:W-:Y:S04]  /*3690*/  ISETP.GE.AND P1, PT, R77, R105, !P1 ;  /* 0x000000694d00720c */ /* 0x000fe80004f26270 */
[----:B------:R-:W-:Y:S01]  /*36a0*/  P2R R119, PR, RZ, 0x2 ;  /* 0x00000002ff777803 */ /* 0x000fe20000000000 */
[----:B------:R-:W-:Y:S05]  /*36b0*/  BRA.U !UP0, `(.L_x_729) ;  /* 0x00000039082c7547 */ /* 0x000fea000b800000 */
[----:B------:R-:W-:Y:S04]  /*36c0*/  BSSY.RECONVERGENT B1, `(.L_x_730) ;  /* 0x0000067000017945 */ /* 0x000fe80003800200 */
[----:B------:R-:W-:Y:S05]  /*36d0*/  @!P0 BRA `(.L_x_731) ;  /* 0x0000000400948947 */ /* 0x000fea0003800000 */
[----:B------:R-:W5:Y:S01]  /*36e0*/  LDC R32, c[0x0][0x440] ;  /* 0x00011000ff207b82 */ /* 0x000f620000000800 */
[----:B------:R-:W-:Y:S01]  /*36f0*/  BSSY.RECONVERGENT B0, `(.L_x_732) ;  /* 0x0000032000007945 */ /* 0x000fe20003800200 */
[----:B-----5:R-:W-:Y:S11]  /*3700*/  ISETP.GE.AND P0, PT, R14, R32, PT ;  /* 0x000000200e00720c */ /* 0x020ff60003f06270 */
[----:B------:R-:W-:Y:S02]  /*3710*/  @!UPT UIADD3 URZ, UPT, UPT, URZ, URZ, URZ ;  /* 0x000000fffffff290 */ /* 0x000fe4000fffe0ff */
[----:B------:R-:W-:Y:S05]  /*3720*/  @P0 BRA `(.L_x_733) ;  /* 0x0000000000b80947 */ /* 0x000fea0003800000 */
[----:B------:R-:W-:Y:S01]  /*3730*/  ISETP.GE.AND P0, PT, R14, R13, PT ;  /* 0x0000000d0e00720c */ /* 0x000fe20003f06270 */
[----:B-1234-:R-:W2:Y:S11]  /*3740*/  LDG.E.128 R20, desc[UR6][R10.64] ;  /* 0x000000060a147981 */ /* 0x01eeb6000c1e1d00 */
[----:B------:R-:W-:Y:S01]  /*3750*/  @!UPT UIADD3 URZ, UPT, UPT, URZ, URZ, URZ ;  /* 0x000000fffffff290 */ /* 0x000fe2000fffe0ff */
[----:B------:R-:W3:Y:S06]  /*3760*/  @!P0 LDG.E.64 R30, desc[UR6][R52.64] ;  /* 0x00000006341e8981 */ /* 0x000eec000c1e1b00 */
[----:B------:R-:W4:Y:S01]  /*3770*/  @!P0 LDG.E.64 R6, desc[UR6][R16.64] ;  /* 0x0000000610068981 */ /* 0x000f22000c1e1b00 */
[C---:B--2---:R-:W-:Y:S01]  /*3780*/  @!P0 LOP3.LUT R19, R20.reuse, 0xffff0000, RZ, 0xc0, !PT ;  /* 0xffff000014138812 */ /* 0x044fe200078ec0ff */
[----:B------:R-:W-:Y:S01]  /*3790*/  @!P0 IMAD.U32 R27, R20, 0x10000, RZ ;  /* 0x00010000141b8824 */ /* 0x000fe200078e00ff */
[C---:B------:R-:W-:Y:S01]  /*37a0*/  @!P0 LOP3.LUT R18, R22.reuse, 0xffff0000, RZ, 0xc0, !PT ;  /* 0xffff000016128812 */ /* 0x040fe200078ec0ff */
[----:B------:R-:W-:Y:S01]  /*37b0*/  @!P0 IMAD.U32 R26, R22, 0x10000, RZ ;  /* 0x00010000161a8824 */ /* 0x000fe200078e00ff */
[----:B------:R-:W-:Y:S02]  /*37c0*/  @!P0 SHF.L.U32 R28, R23, 0x10, RZ ;  /* 0x00000010171c8819 */ /* 0x000fe400000006ff */
[C---:B---3--:R-:W-:Y:S01]  /*37d0*/  @!P0 LOP3.LUT R29, R30.reuse, 0xffff0000, RZ, 0xc0, !PT ;  /* 0xffff00001e1d8812 */ /* 0x048fe200078ec0ff */
[----:B------:R-:W-:Y:S01]  /*37e0*/  @!P0 IMAD.U32 R25, R30, 0x10000, RZ ;  /* 0x000100001e198824 */ /* 0x000fe200078e00ff */
[C---:B------:R-:W-:Y:S02]  /*37f0*/  @!P0 SHF.L.U32 R24, R31.reuse, 0x10, RZ ;  /* 0x000000101f188819 */ /* 0x040fe400000006ff */
[----:B------:R-:W-:Y:S01]  /*3800*/  @!P0 LOP3.LUT R31, R31, 0xffff0000, RZ, 0xc0, !PT ;  /* 0xffff00001f1f8812 */ /* 0x000fe200078ec0ff */
[----:B------:R-:W-:Y:S01]  /*3810*/  @!P0 FMUL.FTZ R33, R19, R25 ;  /* 0x0000001913218220 */ /* 0x000fe20000410000 */
[----:B----4-:R-:W-:Y:S01]  /*3820*/  @!P0 SHF.L.U32 R8, R6, 0x10, RZ ;  /* 0x0000001006088819 */ /* 0x010fe200000006ff */
[----:B------:R-:W-:Y:S01]  /*3830*/  @!P0 FMUL.FTZ R34, R18, R24 ;  /* 0x0000001812228220 */ /* 0x000fe20000410000 */
[----:B------:R-:W-:Y:S02]  /*3840*/  @!P0 LOP3.LUT R6, R6, 0xffff0000, RZ, 0xc0, !PT ;  /* 0xffff000006068812 */ /* 0x000fe400078ec0ff */
[----:B------:R-:W-:Y:S01]  /*3850*/  @!P0 SHF.L.U32 R5, R7, 0x10, RZ ;  /* 0x0000001007058819 */ /* 0x000fe200000006ff */
[-C--:B------:R-:W-:Y:S01]  /*3860*/  @!P0 FMUL.FTZ R0, R19, R8.reuse ;  /* 0x0000000813008220 */ /* 0x080fe20000410000 */
[----:B------:R-:W-:Y:S01]  /*3870*/  @!P0 LOP3.LUT R19, R21, 0xffff0000, RZ, 0xc0, !PT ;  /* 0xffff000015138812 */ /* 0x000fe200078ec0ff */
[----:B------:R-:W-:Y:S01]  /*3880*/  @!P0 FFMA.FTZ R33, R27, R8, -R33 ;  /* 0x000000081b218223 */ /* 0x000fe20000010821 */
[----:B------:R-:W-:Y:S01]  /*3890*/  @!P0 LOP3.LUT R7, R7, 0xffff0000, RZ, 0xc0, !PT ;  /* 0xffff000007078812 */ /* 0x000fe200078ec0ff */
[----:B------:R-:W-:Y:S01]  /*38a0*/  @!P0 FFMA.FTZ R0, R25, R27, R0 ;  /* 0x0000001b19008223 */ /* 0x000fe20000010000 */
[----:B------:R-:W-:Y:S01]  /*38b0*/  @!P0 LOP3.LUT R8, R23, 0xffff0000, RZ, 0xc0, !PT ;  /* 0xffff000017088812 */ /* 0x000fe200078ec0ff */
[----:B------:R-:W-:Y:S01]  /*38c0*/  @!P0 FFMA.FTZ R34, R26, R5, -R34 ;  /* 0x000000051a228223 */ /* 0x000fe20000010822 */
[----:B------:R-:W-:Y:S01]  /*38d0*/  @!P0 SHF.L.U32 R25, R21, 0x10, RZ ;  /* 0x0000001015198819 */ /* 0x000fe200000006ff */
[CC--:B------:R-:W-:Y:S01]  /*38e0*/  @!P0 FMUL.FTZ R2, R19.reuse, R6.reuse ;  /* 0x0000000613028220 */ /* 0x0c0fe20000410000 */
[----:B------:R-:W-:Y:S01]  /*38f0*/  @!P0 F2FP.BF16.F32.PACK_AB R33, R0, R33 ;  /* 0x000000210021823e */ /* 0x000fe200000010ff */
[----:B------:R-:W-:Y:S01]  /*3900*/  @!P0 FMUL.FTZ R35, R19, R29 ;  /* 0x0000001d13238220 */ /* 0x000fe20000410000 */
[----:B------:R-:W-:Y:S01]  /*3910*/  @!P0 FMUL.FTZ R3, R18, R5 ;  /* 0x0000000512038220 */ /* 0x000fe20000410000 */
[C---:B------:R-:W-:Y:S01]  /*3920*/  @!P0 FMUL.FTZ R37, R8.reuse, R31 ;  /* 0x0000001f08258220 */ /* 0x040fe20000410000 */
[----:B------:R-:W-:Y:S01]  /*3930*/  @!P0 MOV R20, R33 ;  /* 0x0000002100148202 */ /* 0x000fe20000000f00 */
[----:B------:R-:W-:Y:S01]  /*3940*/  @!P0 FMUL.FTZ R4, R8, R7 ;  /* 0x0000000708048220 */ /* 0x000fe20000410000 */
[----:B------:R-:W-:Y:S01]  /*3950*/  @!P0 FFMA.FTZ R2, R29, R25, R2 ;  /* 0x000000191d028223 */ /* 0x000fe20000010002 */
[----:B------:R-:W-:Y:S01]  /*3960*/  @!P0 FFMA.FTZ R35, R25, R6, -R35 ;  /* 0x0000000619238223 */ /* 0x000fe20000010823 */
[----:B------:R-:W-:Y:S01]  /*3970*/  @!P0 FFMA.FTZ R3, R24, R26, R3 ;  /* 0x0000001a18038223 */ /* 0x000fe20000010003 */
[----:B------:R-:W-:Y:S01]  /*3980*/  @!P0 FFMA.FTZ R37, R28, R7, -R37 ;  /* 0x000000071c258223 */ /* 0x000fe20000010825 */
[----:B------:R-:W-:Y:S02]  /*3990*/  @!P0 FFMA.FTZ R4, R31, R28, R4 ;  /* 0x0000001c1f048223 */ /* 0x000fe40000010004 */
[----:B------:R-:W-:Y:S02]  /*39a0*/  @!P0 F2FP.BF16.F32.PACK_AB R36, R2, R35 ;  /* 0x000000230224823e */ /* 0x000fe400000010ff */
[----:B------:R-:W-:Y:S02]  /*39b0*/  @!P0 F2FP.BF16.F32.PACK_AB R34, R3, R34 ;  /* 0x000000220322823e */ /* 0x000fe400000010ff */
[----:B------:R-:W-:Y:S01]  /*39c0*/  @!P0 F2FP.BF16.F32.PACK_AB R37, R4, R37 ;  /* 0x000000250425823e */ /* 0x000fe200000010ff */
[----:B------:R-:W-:Y:S01]  /*39d0*/  @!P0 IMAD.MOV.U32 R21, RZ, RZ, R36 ;  /* 0x000000ffff158224 */ /* 0x000fe200078e0024 */
[----:B------:R-:W-:Y:S02]  /*39e0*/  @!P0 MOV R22, R34 ;  /* 0x0000002200168202 */ /* 0x000fe40000000f00 */
[----:B------:R-:W-:Y:S05]  /*39f0*/  @!P0 MOV R23, R37 ;  /* 0x0000002500178202 */ /* 0x000fea0000000f00 */
[----:B------:R1:W-:Y:S02]  /*3a00*/  STG.E.128 desc[UR6][R82.64], R20 ;  /* 0x0000001452007986 */ /* 0x0003e4000c101d06 */
.L_x_733:
[----:B------:R-:W-:Y:S05]  /*3a10*/  BSYNC.RECONVERGENT B0 ;  /* 0x0000000000007941 */ /* 0x000fea0003800200 */
.L_x_732:
[----:B------:R-:W-:Y:S11]  /*3a20*/  ISETP.GE.AND P0, PT, R9, R32, PT ;  /* 0x000000200900720c */ /* 0x000ff60003f06270 */
        /* <DEDUP_REMOVED lines=48> */
.L_x_731:
[----:B------:R-:W-:Y:S05]  /*3d30*/  BSYNC.RECONVERGENT B1 ;  /* 0x0000000000017941 */ /* 0x000fea0003800200 */
.L_x_730:
[----:B------:R-:W-:Y:S01]  /*3d40*/  ISETP.NE.AND P1, PT, R121, RZ, PT ;  /* 0x000000ff7900720c */ /* 0x000fe20003f25270 */
[C---:B-1234-:R-:W-:Y:S01]  /*3d50*/  IMAD.SHL.U32 R5, R113.reuse, 0x2, RZ ;  /* 0x0000000271057824 */ /* 0x05efe200078e00ff */
[----:B------:R-:W-:Y:S01]  /*3d60*/  SHF.L.U64.HI R3, R113, 0x1, R102 ;  /* 0x0000000171037819 */ /* 0x000fe20000010266 */
[----:B------:R-:W-:Y:S03]  /*3d70*/  BSSY.RECONVERGENT B1, `(.L_x_734) ;  /* 0x000006f000017945 */ /* 0x000fe60003800200 */
[-C--:B------:R-:W-:Y:S05]  /*3d80*/  IADD3 R6, P0, PT, R16, R5.reuse, RZ ;  /* 0x0000000510067210 */ /* 0x080fea0007f1e0ff */
[--C-:B------:R-:W-:Y:S01]  /*3d90*/  IMAD.X R7, R17, 0x1, R3.reuse, P0 ;  /* 0x0000000111077824 */ /* 0x100fe200000e0603 */
[----:B------:R-:W-:Y:S05]  /*3da0*/  IADD3 R38, P0, PT, R52, R5, RZ ;  /* 0x0000000534267210 */ /* 0x000fea0007f1e0ff */
[----:B------:R-:W-:Y:S01]  /*3db0*/  IMAD.X R39, R53, 0x1, R3, P0 ;  /* 0x0000000135277824 */ /* 0x000fe200000e0603 */
[----:B------:R-:W-:Y:S07]  /*3dc0*/  @P1 BRA `(.L_x_735) ;  /* 0x0000000400a41947 */ /* 0x000fee0003800000 */
[C---:B------:R-:W-:Y:S01]  /*3dd0*/  LEA R44, P0, R95.reuse, R10, 0x1 ;  /* 0x0000000a5f2c7211 */ /* 0x040fe200078008ff */
[----:B------:R-:W1:Y:S01]  /*3de0*/  LDC R32, c[0x0][0x440] ;  /* 0x00011000ff207b82 */ /* 0x000e620000000800 */
[----:B------:R-:W-:Y:S02]  /*3df0*/  BSSY.RECONVERGENT B0, `(.L_x_736) ;  /* 0x0000035000007945 */ /* 0x000fe40003800200 */
[----:B------:R-:W-:Y:S02]  /*3e00*/  LEA.HI.X R45, R95, R11, R94, 0x1, P0 ;  /* 0x0000000b5f2d7211 */ /* 0x000fe400000f0c5e */
[C---:B------:R-:W-:Y:S04]  /*3e10*/  LEA R36, P0, R69.reuse, R82, 0x1 ;  /* 0x0000005245247211 */ /* 0x040fe800078008ff */
[----:B------:R-:W-:Y:S02]  /*3e20*/  LEA.HI.X R37, R69, R83, R66, 0x1, P0 ;  /* 0x0000005345257211 */ /* 0x000fe400000f0c42 */
[----:B-1----:R-:W-:Y:S11]  /*3e30*/  ISETP.GE.AND P0, PT, R14, R32, PT ;  /* 0x000000200e00720c */ /* 0x002ff60003f06270 */
[----:B------:R-:W-:Y:S02]  /*3e40*/  @!UPT UIADD3 URZ, UPT, UPT, URZ, URZ, URZ ;  /* 0x000000fffffff290 */ /* 0x000fe4000fffe0ff */
[----:B------:R-:W-:Y:S05]  /*3e50*/  @P0 BRA `(.L_x_737) ;  /* 0x0000000000b80947 */ /* 0x000fea0003800000 */
[----:B------:R-:W-:Y:S01]  /*3e60*/  ISETP.GE.AND P0, PT, R14, R13, PT ;  /* 0x0000000d0e00720c */ /* 0x000fe20003f06270 */
[----:B------:R-:W2:Y:S11]  /*3e70*/  LDG.E.128 R20, desc[UR6][R44.64] ;  /* 0x000000062c147981 */ /* 0x000eb6000c1e1d00 */
[----:B------:R-:W-:Y:S01]  /*3e80*/  @!UPT UIADD3 URZ, UPT, UPT, URZ, URZ, URZ ;  /* 0x000000fffffff290 */ /* 0x000fe2000fffe0ff */
[----:B------:R-:W3:Y:S06]  /*3e90*/  @!P0 LDG.E.64 R34, desc[UR6][R38.64] ;  /* 0x0000000626228981 */ /* 0x000eec000c1e1b00 */
[----:B------:R-:W4:Y:S01]  /*3ea0*/  @!P0 LDG.E.64 R18, desc[UR6][R6.64] ;  /* 0x0000000606128981 */ /* 0x000f22000c1e1b00 */
[----:B--2---:R-:W-:Y:S01]  /*3eb0*/  @!P0 LOP3.LUT R25, R20, 0xffff0000, RZ, 0xc0, !PT ;  /* 0xffff000014198812 */ /* 0x004fe200078ec0ff */
[----:B------:R-:W-:Y:S01]  /*3ec0*/  @!P0 IMAD.U32 R28, R22, 0x10000, RZ ;  /* 0x00010000161c8824 */ /* 0x000fe200078e00ff */
[----:B------:R-:W-:Y:S02]  /*3ed0*/  @!P0 SHF.L.U32 R31, R20, 0x10, RZ ;  /* 0x00000010141f8819 */ /* 0x000fe400000006ff */
[----:B------:R-:W-:Y:S02]  /*3ee0*/  @!P0 LOP3.LUT R27, R21, 0xffff0000, RZ, 0xc0, !PT ;  /* 0xffff0000151b8812 */ /* 0x000fe400078ec0ff */
[----:B------:R-:W-:Y:S02]  /*3ef0*/  @!P0 LOP3.LUT R24, R22, 0xffff0000, RZ, 0xc0, !PT ;  /* 0xffff000016188812 */ /* 0x000fe400078ec0ff */
[----:B------:R-:W-:Y:S02]  /*3f00*/  @!P0 SHF.L.U32 R30, R23, 0x10, RZ ;  /* 0x00000010171e8819 */ /* 0x000fe400000006ff */
[C---:B---3--:R-:W-:Y:S01]  /*3f10*/  @!P0 LOP3.LUT R33, R34.reuse, 0xffff0000, RZ, 0xc0, !PT ;  /* 0xffff000022218812 */ /* 0x048fe200078ec0ff */
[----:B------:R-:W-:Y:S02]  /*3f20*/  @!P0 IMAD.U32 R29, R34, 0x10000, RZ ;  /* 0x00010000221d8824 */ /* 0x000fe400078e00ff */
[C---:B------:R-:W-:Y:S01]  /*3f30*/  @!P0 IMAD.U32 R26, R35.reuse, 0x10000, RZ ;  /* 0x00010000231a8824 */ /* 0x040fe200078e00ff */
[----:B------:R-:W-:Y:S01]  /*3f40*/  @!P0 LOP3.LUT R35, R35, 0xffff0000, RZ, 0xc0, !PT ;  /* 0xffff000023238812 */ /* 0x000fe200078ec0ff */
[----:B------:R-:W-:Y:S01]  /*3f50*/  @!P0 FMUL.FTZ R41, R25, R29 ;  /* 0x0000001d19298220 */ /* 0x000fe20000410000 */
[C---:B----4-:R-:W-:Y:S01]  /*3f60*/  @!P0 SHF.L.U32 R8, R18.reuse, 0x10, RZ ;  /* 0x0000001012088819 */ /* 0x050fe200000006ff */
[----:B------:R-:W-:Y:S01]  /*3f70*/  @!P0 FMUL.FTZ R43, R27, R33 ;  /* 0x000000211b2b8220 */ /* 0x000fe20000410000 */
[----:B------:R-:W-:Y:S01]  /*3f80*/  @!P0 LOP3.LUT R18, R18, 0xffff0000, RZ, 0xc0, !PT ;  /* 0xffff000012128812 */ /* 0x000fe200078ec0ff */
[C---:B------:R-:W-:Y:S01]  /*3f90*/  @!P0 FMUL.FTZ R40, R24.reuse, R26 ;  /* 0x0000001a18288220 */ /* 0x040fe20000410000 */
[----:B------:R-:W-:Y:S01]  /*3fa0*/  @!P0 SHF.L.U32 R5, R19, 0x10, RZ ;  /* 0x0000001013058819 */ /* 0x000fe200000006ff */
[-C--:B------:R-:W-:Y:S01]  /*3fb0*/  @!P0 FMUL.FTZ R0, R25, R8.reuse ;  /* 0x0000000819008220 */ /* 0x080fe20000410000 */
[----:B------:R-:W-:Y:S01]  /*3fc0*/  @!P0 LOP3.LUT R19, R19, 0xffff0000, RZ, 0xc0, !PT ;  /* 0xffff000013138812 */ /* 0x000fe200078ec0ff */
[----:B------:R-:W-:Y:S01]  /*3fd0*/  @!P0 FFMA.FTZ R41, R31, R8, -R41 ;  /* 0x000000081f298223 */ /* 0x000fe20000010829 */
[----:B------:R-:W-:Y:S01]  /*3fe0*/  @!P0 LOP3.LUT R8, R23, 0xffff0000, RZ, 0xc0, !PT ;  /* 0xffff000017088812 */ /* 0x000fe200078ec0ff */
[----:B------:R-:W-:Y:S01]  /*3ff0*/  @!P0 FFMA.FTZ R0, R29, R31, R0 ;  /* 0x0000001f1d008223 */ /* 0x000fe20000010000 */
[----:B------:R-:W-:Y:S01]  /*4000*/  @!P0 SHF.L.U32 R29, R21, 0x10, RZ ;  /* 0x00000010151d8819 */ /* 0x000fe200000006ff */
[-C--:B------:R-:W-:Y:S01]  /*4010*/  @!P0 FMUL.FTZ R2, R27, R18.reuse ;  /* 0x000000121b028220 */ /* 0x080fe20000410000 */
[----:B------:R-:W-:Y:S01]  /*4020*/  @!P0 FMUL.FTZ R3, R24, R5 ;  /* 0x0000000518038220 */ /* 0x000fe20000410000 */
[----:B------:R-:W-:Y:S01]  /*4030*/  @!P0 FMUL.FTZ R47, R8, R35 ;  /* 0x00000023082f8220 */ /* 0x000fe20000410000 */
[----:B------:R-:W-:Y:S01]  /*4040*/  @!P0 F2FP.BF16.F32.PACK_AB R41, R0, R41 ;  /* 0x000000290029823e */ /* 0x000fe200000010ff */
[----:B------:R-:W-:Y:S01]  /*4050*/  @!P0 FMUL.FTZ R4, R8, R19 ;  /* 0x0000001308048220 */ /* 0x000fe20000410000 */
[----:B------:R-:W-:Y:S01]  /*4060*/  @!P0 FFMA.FTZ R2, R33, R29, R2 ;  /* 0x0000001d21028223 */ /* 0x000fe20000010002 */
[----:B------:R-:W-:Y:S01]  /*4070*/  @!P0 FFMA.FTZ R43, R29, R18, -R43 ;  /* 0x000000121d2b8223 */ /* 0x000fe2000001082b */
[----:B------:R-:W-:Y:S01]  /*4080*/  @!P0 MOV R20, R41 ;  /* 0x0000002900148202 */ /* 0x000fe20000000f00 */
[----:B------:R-:W-:Y:S01]  /*4090*/  @!P0 FFMA.FTZ R3, R26, R28, R3 ;  /* 0x0000001c1a038223 */ /* 0x000fe20000010003 */
[----:B------:R-:W-:Y:S01]  /*40a0*/  @!P0 FFMA.FTZ R40, R28, R5, -R40 ;  /* 0x000000051c288223 */ /* 0x000fe20000010828 */
[----:B------:R-:W-:Y:S01]  /*40b0*/  @!P0 FFMA.FTZ R47, R30, R19, -R47 ;  /* 0x000000131e2f8223 */ /* 0x000fe2000001082f */
[----:B------:R-:W-:Y:S01]  /*40c0*/  @!P0 F2FP.BF16.F32.PACK_AB R42, R2, R43 ;  /* 0x0000002b022a823e */ /* 0x000fe200000010ff */
[----:B------:R-:W-:Y:S02]  /*40d0*/  @!P0 FFMA.FTZ R4, R35, R30, R4 ;  /* 0x0000001e23048223 */ /* 0x000fe40000010004 */
[----:B------:R-:W-:Y:S02]  /*40e0*/  @!P0 F2FP.BF16.F32.PACK_AB R40, R3, R40 ;  /* 0x000000280328823e */ /* 0x000fe400000010ff */
[----:B------:R-:W-:Y:S01]  /*40f0*/  @!P0 IMAD.MOV.U32 R21, RZ, RZ, R42 ;  /* 0x000000ffff158224 */ /* 0x000fe200078e002a */
[----:B------:R-:W-:Y:S02]  /*4100*/  @!P0 F2FP.BF16.F32.PACK_AB R47, R4, R47 ;  /* 0x0000002f042f823e */ /* 0x000fe400000010ff */
[----:B------:R-:W-:Y:S02]  /*4110*/  @!P0 MOV R22, R40 ;  /* 0x0000002800168202 */ /* 0x000fe40000000f00 */
[----:B------:R-:W-:Y:S05]  /*4120*/  @!P0 MOV R23, R47 ;  /* 0x0000002f00178202 */ /* 0x000fea0000000f00 */
[----:B------:R1:W-:Y:S02]  /*4130*/  STG.E.128 desc[UR6][R36.64], R20 ;  /* 0x0000001424007986 */ /* 0x0003e4000c101d06 */
.L_x_737:
[----:B------:R-:W-:Y:S05]  /*4140*/  BSYNC.RECONVERGENT B0 ;  /* 0x0000000000007941 */ /* 0x000fea0003800200 */
.L_x_736:
[----:B------:R-:W-:Y:S11]  /*4150*/  ISETP.GE.AND P0, PT, R9, R32, PT ;  /* 0x000000200900720c */ /* 0x000ff60003f06270 */
[----:B------:R-:W-:Y:S02]  /*4160*/  @!UPT UIADD3 URZ, UPT, UPT, URZ, URZ, URZ ;  /* 0x000000fffffff290 */ /* 0x000fe4000fffe0ff */
[----:B------:R-:W-:Y:S05]  /*4170*/  @P0 BRA `(.L_x_735) ;  /* 0x0000000000b80947 */ /* 0x000fea0003800000 */
[----:B------:R-:W-:Y:S01]  /*4180*/  ISETP.GE.AND P0, PT, R9, R13, PT ;  /* 0x0000000d0900720c */ /* 0x000fe20003f06270 */
[----:B-1----:R-:W2:Y:S11]  /*4190*/  LDG.E.128 R20, desc[UR6][R44.64+0x80] ;  /* 0x000080062c147981 */ /* 0x002eb6000c1e1d00 */
        /* <DEDUP_REMOVED lines=44> */
.L_x_735:
[----:B------:R-:W-:Y:S05]  /*4460*/  BSYNC.RECONVERGENT B1 ;  /* 0x0000000000017941 */ /* 0x000fea0003800200 */
.L_x_734:
[----:B------:R-:W-:Y:S01]  /*4470*/  ISETP.NE.AND P0, PT, R119, RZ, PT ;  /* 0x000000ff7700720c */ /* 0x000fe20003f05270 */
[----:B------:R-:W-:Y:S11]  /*4480*/  BSSY.RECONVERGENT B1, `(.L_x_738) ;  /* 0x0000072000017945 */ /* 0x000ff60003800200 */
[----:B------:R-:W-:Y:S01]  /*4490*/  @!UPT UIADD3 URZ, UPT, UPT, URZ, URZ, URZ ;  /* 0x000000fffffff290 */ /* 0x000fe2000fffe0ff */
[----:B------:R-:W-:Y:S05]  /*44a0*/  @!P0 BRA `(.L_x_739) ;  /* 0x0000000400bc8947 */ /* 0x000fea0003800000 */
[----:B------:R-:W3:Y:S01]  /*44b0*/  LDC.64 R4, c[0x0][0x4a8] ;  /* 0x00012a00ff047b82 */ /* 0x000ee20000000a00 */
[----:B------:R-:W-:Y:S07]  /*44c0*/  BSSY.RECONVERGENT B0, `(.L_x_740) ;  /* 0x000003c000007945 */ /* 0x000fee0003800200 */
[----:B------:R-:W4:Y:S08]  /*44d0*/  LDC.64 R2, c[0x0][0x3b8] ;  /* 0x0000ee00ff027b82 */ /* 0x000f300000000a00 */
[----:B------:R-:W5:Y:S01]  /*44e0*/  LDC R34, c[0x0][0x440] ;  /* 0x00011000ff227b82 */ /* 0x000f620000000800 */
[C---:B---3--:R-:W-:Y:S04]  /*44f0*/  LEA R46, P0, R4.reuse, R10, 0x6 ;  /* 0x0000000a042e7211 */ /* 0x048fe800078030ff */
[----:B------:R-:W-:Y:S02]  /*4500*/  LEA.HI.X R47, R4, R11, R5, 0x6, P0 ;  /* 0x0000000b042f7211 */ /* 0x000fe400000f3405 */
[C---:B----4-:R-:W-:Y:S04]  /*4510*/  LEA R42, P0, R2.reuse, R82, 0x6 ;  /* 0x00000052022a7211 */ /* 0x050fe800078030ff */
[----:B------:R-:W-:Y:S02]  /*4520*/  LEA.HI.X R43, R2, R83, R3, 0x6, P0 ;  /* 0x00000053022b7211 */ /* 0x000fe400000f3403 */
[C---:B------:R-:W-:Y:S04]  /*4530*/  LEA R24, P0, R12.reuse, R6, 0x5 ;  /* 0x000000060c187211 */ /* 0x040fe800078028ff */
[C---:B------:R-:W-:Y:S02]  /*4540*/  LEA.HI.X.SX32 R25, R12.reuse, R7, 0x5, P0 ;  /* 0x000000070c197211 */ /* 0x040fe400000f2eff */
[C---:B------:R-:W-:Y:S04]  /*4550*/  LEA R40, P0, R12.reuse, R38, 0x5 ;  /* 0x000000260c287211 */ /* 0x040fe800078028ff */
[----:B------:R-:W-:Y:S02]  /*4560*/  LEA.HI.X.SX32 R41, R12, R39, 0x5, P0 ;  /* 0x000000270c297211 */ /* 0x000fe400000f2eff */
[----:B-----5:R-:W-:Y:S11]  /*4570*/  ISETP.GE.AND P0, PT, R14, R34, PT ;  /* 0x000000220e00720c */ /* 0x020ff60003f06270 */
[----:B------:R-:W-:Y:S02]  /*4580*/  @!UPT UIADD3 URZ, UPT, UPT, URZ, URZ, URZ ;  /* 0x000000fffffff290 */ /* 0x000fe4000fffe0ff */
[----:B------:R-:W-:Y:S05]  /*4590*/  @P0 BRA `(.L_x_741) ;  /* 0x0000000000b80947 */ /* 0x000fea0003800000 */
[----:B------:R-:W-:Y:S01]  /*45a0*/  ISETP.GE.AND P0, PT, R14, R13, PT ;  /* 0x0000000d0e00720c */ /* 0x000fe20003f06270 */
[----:B-12---:R-:W2:Y:S11]  /*45b0*/  LDG.E.128 R20, desc[UR6][R46.64] ;  /* 0x000000062e147981 */ /* 0x006eb6000c1e1d00 */
        /* <DEDUP_REMOVED lines=44> */
.L_x_741:
[----:B------:R-:W-:Y:S05]  /*4880*/  BSYNC.RECONVERGENT B0 ;  /* 0x0000000000007941 */ /* 0x000fea0003800200 */
.L_x_740:
[----:B------:R-:W-:Y:S11]  /*4890*/  ISETP.GE.AND P0, PT, R9, R34, PT ;  /* 0x000000220900720c */ /* 0x000ff60003f06270 */
[----:B------:R-:W-:Y:S02]  /*48a0*/  @!UPT UIADD3 URZ, UPT, UPT, URZ, URZ, URZ ;  /* 0x000000fffffff290 */ /* 0x000fe4000fffe0ff */
[----:B------:R-:W-:Y:S05]  /*48b0*/  @P0 BRA `(.L_x_739) ;  /* 0x0000000000b80947 */ /* 0x000fea0003800000 */
[----:B------:R-:W-:Y:S01]  /*48c0*/  ISETP.GE.AND P0, PT, R9, R13, PT ;  /* 0x0000000d0900720c */ /* 0x000fe20003f06270 */
[----:B-123--:R-:W2:Y:S11]  /*48d0*/  LDG.E.128 R20, desc[UR6][R46.64+0x80] ;  /* 0x000080062e147981 */ /* 0x00eeb6000c1e1d00 */
[----:B------:R-:W-:Y:S01]  /*48e0*/  @!UPT UIADD3 URZ, UPT, UPT, URZ, URZ, URZ ;  /* 0x000000fffffff290 */ /* 0x000fe2000fffe0ff */
[----:B------:R-:W3:Y:S06]  /*48f0*/  @!P0 LDG.E.64 R36, desc[UR6][R40.64+0x40] ;  /* 0x0000400628248981 */ /* 0x000eec000c1e1b00 */
[----:B------:R1:W4:Y:S01]  /*4900*/  @!P0 LDG.E.64 R18, desc[UR6][R24.64+0x40] ;  /* 0x0000400618128981 */ /* 0x000322000c1e1b00 */
[----:B--2---:R-:W-:Y:S01]  /*4910*/  @!P0 LOP3.LUT R27, R20, 0xffff0000, RZ, 0xc0, !PT ;  /* 0xffff0000141b8812 */ /* 0x004fe200078ec0ff */
[----:B------:R-:W-:Y:S01]  /*4920*/  @!P0 IMAD.U32 R28, R22, 0x10000, RZ ;  /* 0x00010000161c8824 */ /* 0x000fe200078e00ff */
[----:B------:R-:W-:Y:S02]  /*4930*/  @!P0 SHF.L.U32 R33, R20, 0x10, RZ ;  /* 0x0000001014218819 */ /* 0x000fe400000006ff */
[----:B------:R-:W-:Y:S02]  /*4940*/  @!P0 LOP3.LUT R29, R21, 0xffff0000, RZ, 0xc0, !PT ;  /* 0xffff0000151d8812 */ /* 0x000fe400078ec0ff */
[----:B-1----:R-:W-:Y:S02]  /*4950*/  @!P0 LOP3.LUT R24, R22, 0xffff0000, RZ, 0xc0, !PT ;  /* 0xffff000016188812 */ /* 0x002fe400078ec0ff */
        /* <DEDUP_REMOVED lines=36> */
.L_x_739:
[----:B------:R-:W-:Y:S05]  /*4ba0*/  BSYNC.RECONVERGENT B1 ;  /* 0x0000000000017941 */ /* 0x000fea0003800200 */
.L_x_738:
[----:B------:R-:W-:Y:S01]  /*4bb0*/  ISETP.NE.AND P0, PT, R117, RZ, PT ;  /* 0x000000ff7500720c */ /* 0x000fe20003f05270 */
[----:B------:R-:W-:Y:S11]  /*4bc0*/  BSSY.RECONVERGENT B1, `(.L_x_742) ;  /* 0x0000072000017945 */ /* 0x000ff60003800200 */
[----:B------:R-:W-:Y:S01]  /*4bd0*/  @!UPT UIADD3 URZ, UPT, UPT, URZ, URZ, URZ ;  /* 0x000000fffffff290 */ /* 0x000fe2000fffe0ff */
[----:B------:R-:W-:Y:S05]  /*4be0*/  @P0 BRA `(.L_x_743) ;  /* 0x0000000400bc0947 */ /* 0x000fea0003800000 */
[----:B------:R-:W5:Y:S01]  /*4bf0*/  LDC R0, c[0x0][0x440] ;  /* 0x00011000ff007b82 */ /* 0x000f620000000800 */
[C---:B------:R-:W-:Y:S01]  /*4c00*/  LEA R40, P0, R12.reuse, R38, 0x6 ;  /* 0x000000260c287211 */ /* 0x040fe200078030ff */
[----:B------:R-:W-:Y:S01]  /*4c10*/  BSSY.RECONVERGENT B0, `(.L_x_744) ;  /* 0x000003d000007945 */ /* 0x000fe20003800200 */
[C---:B------:R-:W-:Y:S05]  /*4c20*/  LEA R24, P1, R12.reuse, R6, 0x6 ;  /* 0x000000060c187211 */ /* 0x040fea00078230ff */
[----:B------:R-:W1:Y:S01]  /*4c30*/  LDC.64 R4, c[0x0][0x4a8] ;  /* 0x00012a00ff047b82 */ /* 0x000e620000000a00 */
[C---:B------:R-:W-:Y:S02]  /*4c40*/  LEA.HI.X.SX32 R41, R12.reuse, R39, 0x6, P0 ;  /* 0x000000270c297211 */ /* 0x040fe400000f36ff */
[----:B------:R-:W-:Y:S05]  /*4c50*/  LEA.HI.X.SX32 R25, R12, R7, 0x6, P1 ;  /* 0x000000070c197211 */ /* 0x000fea00008f36ff */
[----:B------:R-:W3:Y:S01]  /*4c60*/  LDC.64 R2, c[0x0][0x3b8] ;  /* 0x0000ee00ff027b82 */ /* 0x000ee20000000a00 */
[----:B-1----:R-:W-:Y:S01]  /*4c70*/  IMAD.WIDE.U32 R50, R4, 0x60, R10 ;  /* 0x0000006004327825 */ /* 0x002fe200078e000a */
[-C--:B-----5:R-:W-:Y:S02]  /*4c80*/  ISETP.GE.AND P0, PT, R14, R0.reuse, PT ;  /* 0x000000000e00720c */ /* 0x0a0fe40003f06270 */
[----:B------:R-:W-:Y:S01]  /*4c90*/  ISETP.GE.AND P1, PT, R9, R0, PT ;  /* 0x000000000900720c */ /* 0x000fe20003f26270 */
[----:B------:R-:W-:Y:S02]  /*4ca0*/  IMAD R5, R5, 0x60, RZ ;  /* 0x0000006005057824 */ /* 0x000fe400078e02ff */
[----:B---34-:R-:W-:Y:S04]  /*4cb0*/  IMAD.WIDE.U32 R42, R2, 0x60, R82 ;  /* 0x00000060022a7825 */ /* 0x018fe800078e0052 */
[----:B------:R-:W-:Y:S02]  /*4cc0*/  IMAD R3, R3, 0x60, RZ ;  /* 0x0000006003037824 */ /* 0x000fe400078e02ff */
[----:B------:R-:W-:Y:S02]  /*4cd0*/  IMAD.IADD R51, R51, 0x1, R5 ;  /* 0x0000000133337824 */ /* 0x000fe400078e0205 */
[----:B------:R-:W-:Y:S01]  /*4ce0*/  IMAD.IADD R43, R43, 0x1, R3 ;  /* 0x000000012b2b7824 */ /* 0x000fe200078e0203 */
[----:B------:R-:W-:Y:S06]  /*4cf0*/  @P0 BRA `(.L_x_745) ;  /* 0x0000000000b80947 */ /* 0x000fec0003800000 */
[----:B------:R-:W-:Y:S01]  /*4d00*/  ISETP.GE.AND P0, PT, R14, R13, PT ;  /* 0x0000000d0e00720c */ /* 0x000fe20003f06270 */
[----:B--2---:R-:W2:Y:S11]  /*4d10*/  LDG.E.128 R20, desc[UR6][R50.64] ;  /* 0x0000000632147981 */ /* 0x004eb6000c1e1d00 */
        /* <DEDUP_REMOVED lines=44> */
.L_x_745:
[----:B------:R-:W-:Y:S05]  /*4fe0*/  BSYNC.RECONVERGENT B0 ;  /* 0x0000000000007941 */ /* 0x000fea0003800200 */
.L_x_744:
[----:B------:R-:W-:Y:S05]  /*4ff0*/  @P1 BRA `(.L_x_743) ;  /* 0x0000000000b81947 */ /* 0x000fea0003800000 */
[----:B------:R-:W-:Y:S01]  /*5000*/  ISETP.GE.AND P0, PT, R9, R13, PT ;  /* 0x0000000d0900720c */ /* 0x000fe20003f06270 */
[----:B-12---:R-:W2:Y:S11]  /*5010*/  LDG.E.128 R20, desc[UR6][R50.64+0x80] ;  /* 0x0000800632147981 */ /* 0x006eb6000c1e1d00 */
        /* <DEDUP_REMOVED lines=44> */
.L_x_743:
[----:B------:R-:W-:Y:S05]  /*52e0*/  BSYNC.RECONVERGENT B1 ;  /* 0x0000000000017941 */ /* 0x000fea0003800200 */
.L_x_742:
[----:B------:R-:W-:Y:S04]  /*52f0*/  BSSY.RECONVERGENT B1, `(.L_x_746) ;  /* 0x000006d000017945 */ /* 0x000fe80003800200 */
[----:B------:R-:W-:Y:S05]  /*5300*/  @!P6 BRA `(.L_x_747) ;  /* 0x0000000400ace947 */ /* 0x000fea0003800000 */
[----:B------:R-:W5:Y:S01]  /*5310*/  LDC R0, c[0x0][0x440] ;  /* 0x00011000ff007b82 */ /* 0x000f620000000800 */
[----:B------:R-:W-:Y:S01]  /*5320*/  BSSY.RECONVERGENT B0, `(.L_x_748) ;  /* 0x000003a000007945 */ /* 0x000fe20003800200 */
[C---:B------:R-:W-:Y:S06]  /*5330*/  IMAD.WIDE R24, R12.reuse, 0x60, R6 ;  /* 0x000000600c187825 */ /* 0x040fec00078e0206 */
[----:B------:R-:W2:Y:S01]  /*5340*/  LDC.64 R4, c[0x0][0x4a8] ;  /* 0x00012a00ff047b82 */ /* 0x000ea20000000a00 */
[----:B------:R-:W-:Y:S07]  /*5350*/  IMAD.WIDE R40, R12, 0x60, R38 ;  /* 0x000000600c287825 */ /* 0x000fee00078e0226 */
[----:B------:R-:W1:Y:S01]  /*5360*/  LDC.64 R2, c[0x0][0x3b8] ;  /* 0x0000ee00ff027b82 */ /* 0x000e620000000a00 */
[----:B-----5:R-:W-:Y:S02]  /*5370*/  ISETP.GE.AND P6, PT, R14, R0, PT ;  /* 0x000000000e00720c */ /* 0x020fe40003fc6270 */
[C---:B--2---:R-:W-:Y:S04]  /*5380*/  LEA R46, P1, R4.reuse, R10, 0x7 ;  /* 0x0000000a042e7211 */ /* 0x044fe800078238ff */
[----:B------:R-:W-:Y:S02]  /*5390*/  LEA.HI.X R47, R4, R11, R5, 0x7, P1 ;  /* 0x0000000b042f7211 */ /* 0x000fe400008f3c05 */
[C---:B-1-34-:R-:W-:Y:S02]  /*53a0*/  LEA R42, P0, R2.reuse, R82, 0x7 ;  /* 0x00000052022a7211 */ /* 0x05afe400078038ff */
[----:B------:R-:W-:Y:S02]  /*53b0*/  ISETP.GE.AND P1, PT, R9, R0, PT ;  /* 0x000000000900720c */ /* 0x000fe40003f26270 */
[----:B------:R-:W-:Y:S01]  /*53c0*/  LEA.HI.X R43, R2, R83, R3, 0x7, P0 ;  /* 0x00000053022b7211 */ /* 0x000fe200000f3c03 */
[----:B------:R-:W-:Y:S10]  /*53d0*/  @P6 BRA `(.L_x_749) ;  /* 0x0000000000b86947 */ /* 0x000ff40003800000 */
        /* <DEDUP_REMOVED lines=46> */
.L_x_749:
[----:B------:R-:W-:Y:S05]  /*56c0*/  BSYNC.RECONVERGENT B0 ;  /* 0x0000000000007941 */ /* 0x000fea0003800200 */
.L_x_748:
[----:B------:R-:W-:Y:S05]  /*56d0*/  @P1 BRA `(.L_x_747) ;  /* 0x0000000000b81947 */ /* 0x000fea0003800000 */
[----:B------:R-:W-:Y:S01]  /*56e0*/  ISETP.GE.AND P0, PT, R9, R13, PT ;  /* 0x0000000d0900720c */ /* 0x000fe20003f06270 */
[----:B-1----:R-:W2:Y:S11]  /*56f0*/  LDG.E.128 R20, desc[UR6][R46.64+0x80] ;  /* 0x000080062e147981 */ /* 0x002eb6000c1e1d00 */
        /* <DEDUP_REMOVED lines=44> */
.L_x_747:
[----:B------:R-:W-:Y:S05]  /*59c0*/  BSYNC.RECONVERGENT B1 ;  /* 0x0000000000017941 */ /* 0x000fea0003800200 */
.L_x_746:
[----:B------:R-:W-:Y:S04]  /*59d0*/  BSSY.RECONVERGENT B1, `(.L_x_750) ;  /* 0x0000071000017945 */ /* 0x000fe80003800200 */
[----:B------:R-:W-:Y:S05]  /*59e0*/  @!P5 BRA `(.L_x_751) ;  /* 0x0000000400bcd947 */ /* 0x000fea0003800000 */
[----:B------:R-:W5:Y:S01]  /*59f0*/  LDC R0, c[0x0][0x440] ;  /* 0x00011000ff007b82 */ /* 0x000f620000000800 */
[C---:B------:R-:W-:Y:S01]  /*5a00*/  LEA R24, P5, R12.reuse, R6, 0x7 ;  /* 0x000000060c187211 */ /* 0x040fe200078a38ff */
[----:B------:R-:W-:Y:S01]  /*5a10*/  BSSY.RECONVERGENT B0, `(.L_x_752) ;  /* 0x000003d000007945 */ /* 0x000fe20003800200 */
[C---:B------:R-:W-:Y:S05]  /*5a20*/  LEA R40, P0, R12.reuse, R38, 0x7 ;  /* 0x000000260c287211 */ /* 0x040fea00078038ff */
[----:B------:R-:W2:Y:S01]  /*5a30*/  LDC.64 R4, c[0x0][0x4a8] ;  /* 0x00012a00ff047b82 */ /* 0x000ea20000000a00 */
[C---:B------:R-:W-:Y:S02]  /*5a40*/  LEA.HI.X.SX32 R25, R12.reuse, R7, 0x7, P5 ;  /* 0x000000070c197211 */ /* 0x040fe400028f3eff */
[----:B------:R-:W-:Y:S05]  /*5a50*/  LEA.HI.X.SX32 R41, R12, R39, 0x7, P0 ;  /* 0x000000270c297211 */ /* 0x000fea00000f3eff */
[----:B------:R-:W1:Y:S01]  /*5a60*/  LDC.64 R2, c[0x0][0x3b8] ;  /* 0x0000ee00ff027b82 */ /* 0x000e620000000a00 */
[----:B--2---:R-:W-:Y:S01]  /*5a70*/  IMAD.WIDE.U32 R50, R4, 0xa0, R10 ;  /* 0x000000a004327825 */ /* 0x004fe200078e000a */
[-C--:B-----5:R-:W-:Y:S02]  /*5a80*/  ISETP.GE.AND P6, PT, R14, R0.reuse, PT ;  /* 0x000000000e00720c */ /* 0x0a0fe40003fc6270 */
[----:B------:R-:W-:Y:S01]  /*5a90*/  ISETP.GE.AND P1, PT, R9, R0, PT ;  /* 0x000000000900720c */ /* 0x000fe20003f26270 */
[----:B------:R-:W-:Y:S02]  /*5aa0*/  IMAD R5, R5, 0xa0, RZ ;  /* 0x000000a005057824 */ /* 0x000fe400078e02ff */
[----:B-1-34-:R-:W-:Y:S04]  /*5ab0*/  IMAD.WIDE.U32 R42, R2, 0xa0, R82 ;  /* 0x000000a0022a7825 */ /* 0x01afe800078e0052 */
[----:B------:R-:W-:Y:S02]  /*5ac0*/  IMAD R3, R3, 0xa0, RZ ;  /* 0x000000a003037824 */ /* 0x000fe400078e02ff */
[----:B------:R-:W-:Y:S02]  /*5ad0*/  IMAD.IADD R51, R51, 0x1, R5 ;  /* 0x0000000133337824 */ /* 0x000fe400078e0205 */
[----:B------:R-:W-:Y:S01]  /*5ae0*/  IMAD.IADD R43, R43, 0x1, R3 ;  /* 0x000000012b2b7824 */ /* 0x000fe200078e0203 */
[----:B------:R-:W-:Y:S06]  /*5af0*/  @P6 BRA `(.L_x_753) ;  /* 0x0000000000b86947 */ /* 0x000fec0003800000 */
        /* <DEDUP_REMOVED lines=46> */
.L_x_753:
[----:B------:R-:W-:Y:S05]  /*5de0*/  BSYNC.RECONVERGENT B0 ;  /* 0x0000000000007941 */ /* 0x000fea0003800200 */
.L_x_752:
        /* <DEDUP_REMOVED lines=47> */
.L_x_751:
[----:B------:R-:W-:Y:S05]  /*60e0*/  BSYNC.RECONVERGENT B1 ;  /* 0x0000000000017941 */ /* 0x000fea0003800200 */
.L_x_750:
[----:B------:R-:W-:Y:S04]  /*60f0*/  BSSY.RECONVERGENT B1, `(.L_x_754) ;  /* 0x000006f000017945 */ /* 0x000fe80003800200 */
[----:B------:R-:W-:Y:S05]  /*6100*/  @!P4 BRA `(.L_x_755) ;  /* 0x0000000400b4c947 */ /* 0x000fea0003800000 */
[C---:B------:R-:W-:Y:S01]  /*6110*/  IMAD.WIDE R24, R12.reuse, 0xa0, R6 ;  /* 0x000000a00c187825 */ /* 0x040fe200078e0206 */
[----:B------:R-:W5:Y:S01]  /*6120*/  LDC R0, c[0x0][0x440] ;  /* 0x00011000ff007b82 */ /* 0x000f620000000800 */
[----:B------:R-:W-:Y:S02]  /*6130*/  BSSY.RECONVERGENT B0, `(.L_x_756) ;  /* 0x000003b000007945 */ /* 0x000fe40003800200 */
[----:B------:R-:W-:Y:S05]  /*6140*/  IMAD.WIDE R40, R12, 0xa0, R38 ;  /* 0x000000a00c287825 */ /* 0x000fea00078e0226 */
[----:B------:R-:W2:Y:S08]  /*6150*/  LDC.64 R4, c[0x0][0x4a8] ;  /* 0x00012a00ff047b82 */ /* 0x000eb00000000a00 */
[----:B------:R-:W1:Y:S01]  /*6160*/  LDC.64 R2, c[0x0][0x3b8] ;  /* 0x0000ee00ff027b82 */ /* 0x000e620000000a00 */
[----:B--2---:R-:W-:Y:S01]  /*6170*/  IMAD.WIDE.U32 R50, R4, 0xc0, R10 ;  /* 0x000000c004327825 */ /* 0x004fe200078e000a */
[-C--:B-----5:R-:W-:Y:S02]  /*6180*/  ISETP.GE.AND P0, PT, R14, R0.reuse, PT ;  /* 0x000000000e00720c */ /* 0x0a0fe40003f06270 */
[----:B------:R-:W-:Y:S01]  /*6190*/  ISETP.GE.AND P1, PT, R9, R0, PT ;  /* 0x000000000900720c */ /* 0x000fe20003f26270 */
[----:B------:R-:W-:Y:S02]  /*61a0*/  IMAD R5, R5, 0xc0, RZ ;  /* 0x000000c005057824 */ /* 0x000fe400078e02ff */
[----:B-1-34-:R-:W-:Y:S03]  /*61b0*/  IMAD.WIDE.U32 R42, R2, 0xc0, R82 ;  /* 0x000000c0022a7825 */ /* 0x01afe600078e0052 */
[----:B------:R-:W-:Y:S01]  /*61c0*/  IADD3 R51, PT, PT, R51, R5, RZ ;  /* 0x0000000533337210 */ /* 0x000fe20007ffe0ff */
[----:B------:R-:W-:Y:S05]  /*61d0*/  IMAD R3, R3, 0xc0, RZ ;  /* 0x000000c003037824 */ /* 0x000fea00078e02ff */
[----:B------:R-:W-:Y:S01]  /*61e0*/  IADD3 R43, PT, PT, R43, R3, RZ ;  /* 0x000000032b2b7210 */ /* 0x000fe20007ffe0ff */
        /* <DEDUP_REMOVED lines=47> */
.L_x_757:
[----:B------:R-:W-:Y:S05]  /*64e0*/  BSYNC.RECONVERGENT B0 ;  /* 0x0000000000007941 */ /* 0x000fea0003800200 */
.L_x_756:
        /* <DEDUP_REMOVED lines=47> */
.L_x_755:
[----:B------:R-:W-:Y:S05]  /*67e0*/  BSYNC.RECONVERGENT B1 ;  /* 0x0000000000017941 */ /* 0x000fea0003800200 */
.L_x_754:
[----:B------:R-:W-:Y:S04]  /*67f0*/  BSSY.RECONVERGENT B1, `(.L_x_758) ;  /* 0x000006f000017945 */ /* 0x000fe80003800200 */
[----:B------:R-:W-:Y:S05]  /*6800*/  @!P3 BRA `(.L_x_759) ;  /* 0x0000000400b4b947 */ /* 0x000fea0003800000 */
[C---:B------:R-:W-:Y:S01]  /*6810*/  IMAD.WIDE R6, R12.reuse, 0xc0, R6 ;  /* 0x000000c00c067825 */ /* 0x040fe200078e0206 */
[----:B------:R-:W5:Y:S01]  /*6820*/  LDC R0, c[0x0][0x440] ;  /* 0x00011000ff007b82 */ /* 0x000f620000000800 */
[----:B------:R-:W-:Y:S02]  /*6830*/  BSSY.RECONVERGENT B0, `(.L_x_760) ;  /* 0x000003b000007945 */ /* 0x000fe40003800200 */
[----:B------:R-:W-:Y:S05]  /*6840*/  IMAD.WIDE R38, R12, 0xc0, R38 ;  /* 0x000000c00c267825 */ /* 0x000fea00078e0226 */
[----:B------:R-:W1:Y:S08]  /*6850*/  LDC.64 R4, c[0x0][0x4a8] ;  /* 0x00012a00ff047b82 */ /* 0x000e700000000a00 */
[----:B------:R-:W2:Y:S01]  /*6860*/  LDC.64 R2, c[0x0][0x3b8] ;  /* 0x0000ee00ff027b82 */ /* 0x000ea20000000a00 */
[----:B-1-34-:R-:W-:Y:S01]  /*6870*/  IMAD.WIDE.U32 R42, R4, 0xe0, R10 ;  /* 0x000000e0042a7825 */ /* 0x01afe200078e000a */
[-C--:B-----5:R-:W-:Y:S02]  /*6880*/  ISETP.GE.AND P0, PT, R14, R0.reuse, PT ;  /* 0x000000000e00720c */ /* 0x0a0fe40003f06270 */
[----:B------:R-:W-:Y:S01]  /*6890*/  ISETP.GE.AND P1, PT, R9, R0, PT ;  /* 0x000000000900720c */ /* 0x000fe20003f26270 */
[----:B------:R-:W-:Y:S02]  /*68a0*/  IMAD R5, R5, 0xe0, RZ ;  /* 0x000000e005057824 */ /* 0x000fe400078e02ff */
[----:B--2---:R-:W-:Y:S03]  /*68b0*/  IMAD.WIDE.U32 R36, R2, 0xe0, R82 ;  /* 0x000000e002247825 */ /* 0x004fe600078e0052 */
        /* <DEDUP_REMOVED lines=50> */
.L_x_761:
[----:B------:R-:W-:Y:S05]  /*6be0*/  BSYNC.RECONVERGENT B0 ;  /* 0x0000000000007941 */ /* 0x000fea0003800200 */
.L_x_760:
[----:B------:R-:W-:Y:S05]  /*6bf0*/  @P1 BRA `(.L_x_759) ;  /* 0x0000000000b81947 */ /* 0x000fea0003800000 */
[----:B------:R-:W-:Y:S01]  /*6c00*/  ISETP.GE.AND P0, PT, R9, R13, PT ;  /* 0x0000000d0900720c */ /* 0x000fe20003f06270 */
[----:B-1----:R-:W2:Y:S11]  /*6c10*/  LDG.E.128 R20, desc[UR6][R42.64+0x80] ;  /* 0x000080062a147981 */ /* 0x002eb6000c1e1d00 */
[----:B------:R-:W-:Y:S01]  /*6c20*/  @!UPT UIADD3 URZ, UPT, UPT, URZ, URZ, URZ ;  /* 0x000000fffffff290 */ /* 0x000fe2000fffe0ff */
[----:B------:R-:W3:Y:S06]  /*6c30*/  @!P0 LDG.E.64 R6, desc[UR6][R6.64+0x40] ;  /* 0x0000400606068981 */ /* 0x000eec000c1e1b00 */
[----:B------:R-:W4:Y:S01]  /*6c40*/  @!P0 LDG.E.64 R38, desc[UR6][R38.64+0x40] ;  /* 0x0000400626268981 */ /* 0x000f22000c1e1b00 */
[C---:B--2---:R-:W-:Y:S02]  /*6c50*/  @!P0 LOP3.LUT R19, R20.reuse, 0xffff0000, RZ, 0xc0, !PT ;  /* 0xffff000014138812 */ /* 0x044fe400078ec0ff */
[----:B------:R-:W-:Y:S02]  /*6c60*/  @!P0 SHF.L.U32 R27, R20, 0x10, RZ ;  /* 0x00000010141b8819 */ /* 0x000fe400000006ff */
[C---:B------:R-:W-:Y:S02]  /*6c70*/  @!P0 LOP3.LUT R24, R21.reuse, 0xffff0000, RZ, 0xc0, !PT ;  /* 0xffff000015188812 */ /* 0x040fe400078ec0ff */
[----:B------:R-:W-:Y:S02]  /*6c80*/  @!P0 SHF.L.U32 R26, R21, 0x10, RZ ;  /* 0x00000010151a8819 */ /* 0x000fe400000006ff */
[----:B------:R-:W-:Y:S02]  /*6c90*/  @!P0 SHF.L.U32 R30, R23, 0x10, RZ ;  /* 0x00000010171e8819 */ /* 0x000fe400000006ff */
[C---:B---3--:R-:W-:Y:S02]  /*6ca0*/  @!P0 SHF.L.U32 R18, R6.reuse, 0x10, RZ ;  /* 0x0000001006128819 */ /* 0x048fe400000006ff */
[----:B------:R-:W-:Y:S02]  /*6cb0*/  @!P0 LOP3.LUT R13, R6, 0xffff0000, RZ, 0xc0, !PT ;  /* 0xffff0000060d8812 */ /* 0x000fe400078ec0ff */
[----:B------:R-:W-:Y:S01]  /*6cc0*/  @!P0 SHF.L.U32 R8, R7, 0x10, RZ ;  /* 0x0000001007088819 */ /* 0x000fe200000006ff */
[----:B------:R-:W-:Y:S01]  /*6cd0*/  @!P0 FMUL.FTZ R0, R19, R18 ;  /* 0x0000001213008220 */ /* 0x000fe20000410000 */
[----:B------:R-:W-:Y:S01]  /*6ce0*/  @!P0 LOP3.LUT R5, R7, 0xffff0000, RZ, 0xc0, !PT ;  /* 0xffff000007058812 */ /* 0x000fe200078ec0ff */
[C---:B----4-:R-:W-:Y:S01]  /*6cf0*/  @!P0 IMAD.U32 R25, R38.reuse, 0x10000, RZ ;  /* 0x0001000026198824 */ /* 0x050fe200078e00ff */
[----:B------:R-:W-:Y:S01]  /*6d00*/  @!P0 LOP3.LUT R29, R38, 0xffff0000, RZ, 0xc0, !PT ;  /* 0xffff0000261d8812 */ /* 0x000fe200078ec0ff */
[----:B------:R-:W-:Y:S01]  /*6d10*/  @!P0 IMAD.U32 R28, R39, 0x10000, RZ ;  /* 0x00010000271c8824 */ /* 0x000fe200078e00ff */
[----:B------:R-:W-:Y:S01]  /*6d20*/  @!P0 LOP3.LUT R7, R22, 0xffff0000, RZ, 0xc0, !PT ;  /* 0xffff000016078812 */ /* 0x000fe200078ec0ff */
[----:B------:R-:W-:Y:S01]  /*6d30*/  @!P0 FMUL.FTZ R33, R19, R25 ;  /* 0x0000001913218220 */ /* 0x000fe20000410000 */
[----:B------:R-:W-:Y:S01]  /*6d40*/  @!P0 LOP3.LUT R31, R39, 0xffff0000, RZ, 0xc0, !PT ;  /* 0xffff0000271f8812 */ /* 0x000fe200078ec0ff */
[----:B------:R-:W-:Y:S01]  /*6d50*/  @!P0 FFMA.FTZ R0, R25, R27, R0 ;  /* 0x0000001b19008223 */ /* 0x000fe20000010000 */
[----:B------:R-:W-:Y:S01]  /*6d60*/  @!P0 LOP3.LUT R6, R23, 0xffff0000, RZ, 0xc0, !PT ;  /* 0xffff000017068812 */ /* 0x000fe200078ec0ff */
[----:B------:R-:W-:Y:S01]  /*6d70*/  @!P0 FMUL.FTZ R2, R24, R13 ;  /* 0x0000000d18028220 */ /* 0x000fe20000410000 */
[----:B------:R-:W-:Y:S02]  /*6d80*/  @!P0 IMAD.U32 R25, R22, 0x10000, RZ ;  /* 0x0001000016198824 */ /* 0x000fe400078e00ff */
[----:B------:R-:W-:Y:S01]  /*6d90*/  @!P0 FMUL.FTZ R35, R24, R29 ;  /* 0x0000001d18238220 */ /* 0x000fe20000410000 */
[C---:B------:R-:W-:Y:S01]  /*6da0*/  @!P0 FMUL.FTZ R3, R7.reuse, R8 ;  /* 0x0000000807038220 */ /* 0x040fe20000410000 */
[----:B------:R-:W-:Y:S01]  /*6db0*/  @!P0 FMUL.FTZ R32, R7, R28 ;  /* 0x0000001c07208220 */ /* 0x000fe20000410000 */
[C---:B------:R-:W-:Y:S01]  /*6dc0*/  @!P0 FMUL.FTZ R41, R6.reuse, R31 ;  /* 0x0000001f06298220 */ /* 0x040fe20000410000 */
[----:B------:R-:W-:Y:S01]  /*6dd0*/  @!P0 FMUL.FTZ R4, R6, R5 ;  /* 0x0000000506048220 */ /* 0x000fe20000410000 */
[----:B------:R-:W-:Y:S01]  /*6de0*/  @!P0 FFMA.FTZ R2, R29, R26, R2 ;  /* 0x0000001a1d028223 */ /* 0x000fe20000010002 */
[----:B------:R-:W-:Y:S01]  /*6df0*/  @!P0 FFMA.FTZ R35, R26, R13, -R35 ;  /* 0x0000000d1a238223 */ /* 0x000fe20000010823 */
[----:B------:R-:W-:Y:S01]  /*6e00*/  @!P0 FFMA.FTZ R3, R28, R25, R3 ;  /* 0x000000191c038223 */ /* 0x000fe20000010003 */
[----:B------:R-:W-:Y:S01]  /*6e10*/  @!P0 FFMA.FTZ R33, R27, R18, -R33 ;  /* 0x000000121b218223 */ /* 0x000fe20000010821 */
[----:B------:R-:W-:Y:S01]  /*6e20*/  @!P0 FFMA.FTZ R32, R25, R8, -R32 ;  /* 0x0000000819208223 */ /* 0x000fe20000010820 */
[----:B------:R-:W-:Y:S01]  /*6e30*/  @!P0 FFMA.FTZ R41, R30, R5, -R41 ;  /* 0x000000051e298223 */ /* 0x000fe20000010829 */
[----:B------:R-:W-:Y:S01]  /*6e40*/  @!P0 F2FP.BF16.F32.PACK_AB R34, R2, R35 ;  /* 0x000000230222823e */ /* 0x000fe200000010ff */
[----:B------:R-:W-:Y:S01]  /*6e50*/  @!P0 FFMA.FTZ R4, R31, R30, R4 ;  /* 0x0000001e1f048223 */ /* 0x000fe20000010004 */
[----:B------:R-:W-:Y:S02]  /*6e60*/  @!P0 F2FP.BF16.F32.PACK_AB R33, R0, R33 ;  /* 0x000000210021823e */ /* 0x000fe400000010ff */
[----:B------:R-:W-:Y:S01]  /*6e70*/  @!P0 F2FP.BF16.F32.PACK_AB R32, R3, R32 ;  /* 0x000000200320823e */ /* 0x000fe200000010ff */
[----:B------:R-:W-:Y:S01]  /*6e80*/  @!P0 IMAD.MOV.U32 R21, RZ, RZ, R34 ;  /* 0x000000ffff158224 */ /* 0x000fe200078e0022 */
[----:B------:R-:W-:Y:S02]  /*6e90*/  @!P0 F2FP.BF16.F32.PACK_AB R41, R4, R41 ;  /* 0x000000290429823e */ /* 0x000fe400000010ff */
[----:B------:R-:W-:Y:S02]  /*6ea0*/  @!P0 MOV R20, R33 ;  /* 0x0000002100148202 */ /* 0x000fe40000000f00 */
[----:B------:R-:W-:Y:S02]  /*6eb0*/  @!P0 MOV R22, R32 ;  /* 0x0000002000168202 */ /* 0x000fe40000000f00 */
[----:B------:R-:W-:Y:S05]  /*6ec0*/  @!P0 MOV R23, R41 ;  /* 0x0000002900178202 */ /* 0x000fea0000000f00 */
[----:B------:R1:W-:Y:S02]  /*6ed0*/  STG.E.128 desc[UR6][R36.64+0x80], R20 ;  /* 0x0000801424007986 */ /* 0x0003e4000c101d06 */
.L_x_759:
[----:B------:R-:W-:Y:S05]  /*6ee0*/  BSYNC.RECONVERGENT B1 ;  /* 0x0000000000017941 */ /* 0x000fea0003800200 */
.L_x_758:
[----:B------:R-:W5:Y:S08]  /*6ef0*/  LDC R3, c[0x0][0x450] ;  /* 0x00011400ff037b82 */ /* 0x000f700000000800 */
[----:B------:R-:W1:Y:S01]  /*6f00*/  LDC R13, c[0x0][0x450] ;  /* 0x00011400ff0d7b82 */ /* 0x000e620000000800 */
[----:B-----5:R-:W-:Y:S05]  /*6f10*/  IMAD.U32 R3, R3, -0x40, RZ ;  /* 0xffffffc003037824 */ /* 0x020fea00078e00ff */
[C---:B------:R-:W-:Y:S02]  /*6f20*/  LEA R16, P1, R3.reuse, R16, 0x1 ;  /* 0x0000001003107211 */ /* 0x040fe400078208ff */
[C---:B------:R-:W-:Y:S02]  /*6f30*/  LEA R52, P0, R3.reuse, R52, 0x1 ;  /* 0x0000003403347211 */ /* 0x040fe400078008ff */
[C---:B------:R-:W-:Y:S02]  /*6f40*/  LEA.HI.X.SX32 R17, R3.reuse, R17, 0x1, P1 ;  /* 0x0000001103117211 */ /* 0x040fe400008f0eff */
[----:B------:R-:W-:Y:S01]  /*6f50*/  LEA.HI.X.SX32 R53, R3, R53, 0x1, P0 ;  /* 0x0000003503357211 */ /* 0x000fe200000f0eff */
[----:B-1----:R-:W-:Y:S05]  /*6f60*/  BRA `(.L_x_728) ;  /* 0x0000005c00a87947 */ /* 0x002fea0003800000 */
.L_x_729:
[----:B-123--:R-:W-:Y:S01]  /*6f70*/  LEA.HI R19, R13, R13, RZ, 0x1 ;  /* 0x0000000d0d137211 */ /* 0x00efe200078f08ff */
[----:B------:R-:W-:Y:S01]  /*6f80*/  BSSY.RECONVERGENT B1, `(.L_x_762) ;  /* 0x00000b7000017945 */ /* 0x000fe20003800200 */
[----:B------:R-:W-:Y:S02]  /*6f90*/  SHF.R.U32.HI R18, RZ, 0x1, R13 ;  /* 0x00000001ff127819 */ /* 0x000fe4000001160d */
[----:B------:R-:W-:Y:S05]  /*6fa0*/  SHF.R.S32.HI R19, RZ, 0x1, R19 ;  /* 0x00000001ff137819 */ /* 0x000fea0000011413 */
[----:B------:R-:W-:Y:S05]  /*6fb0*/  IMAD.MOV R19, RZ, RZ, -R19 ;  /* 0x000000ffff137224 */ /* 0x000fea00078e0a13 */
[----:B------:R-:W-:Y:S01]  /*6fc0*/  SHF.R.S32.HI R115, RZ, 0x1f, R19 ;  /* 0x0000001fff737819 */ /* 0x000fe20000011413 */
[----:B------:R-:W-:Y:S05]  /*6fd0*/  @!P0 BRA `(.L_x_763) ;  /* 0x0000000800c48947 */ /* 0x000fea0003800000 */
[----:B------:R-:W1:Y:S01]  /*6fe0*/  LDC R123, c[0x0][0x440] ;  /* 0x00011000ff7b7b82 */ /* 0x000e620000000800 */
[----:B------:R-:W-:Y:S01]  /*6ff0*/  BSSY.RECONVERGENT B0, `(.L_x_764) ;  /* 0x0000057000007945 */ /* 0x000fe20003800200 */
[----:B-1----:R-:W-:Y:S11]  /*7000*/  ISETP.GE.AND P0, PT, R14, R123, PT ;  /* 0x0000007b0e00720c */ /* 0x002ff60003f06270 */
[----:B------:R-:W-:Y:S02]  /*7010*/  @!UPT UIADD3 URZ, UPT, UPT, URZ, URZ, URZ ;  /* 0x000000fffffff290 */ /* 0x000fe4000fffe0ff */
[----:B------:R-:W-:Y:S05]  /*7020*/  @P0 BRA `(.L_x_765) ;  /* 0x00000004004c0947 */ /* 0x000fea0003800000 */
[C---:B------:R-:W-:Y:S01]  /*7030*/  ISETP.GE.AND P0, PT, R14.reuse, R13, PT ;  /* 0x0000000d0e00720c */ /* 0x040fe20003f06270 */
[----:B------:R-:W2:Y:S11]  /*7040*/  LDG.E.128 R56, desc[UR6][R10.64] ;  /* 0x000000060a387981 */ /* 0x000eb6000c1e1d00 */
[----:B------:R-:W-:Y:S01]  /*7050*/  @!UPT UIADD3 URZ, UPT, UPT, URZ, URZ, URZ ;  /* 0x000000fffffff290 */ /* 0x000fe2000fffe0ff */
[----:B------:R-:W-:Y:S04]  /*7060*/  @!P0 ISETP.GE.U32.AND P1, PT, R14, R18, PT ;  /* 0x000000120e00820c */ /* 0x000fe80003f26070 */
[----:B------:R-:W-:Y:S02]  /*7070*/  @!P0 SEL R133, R19, RZ, P1 ;  /* 0x000000ff13858207 */ /* 0x000fe40000800000 */
[----:B------:R-:W-:Y:S02]  /*7080*/  @!P0 SEL R130, R115, RZ, P1 ;  /* 0x000000ff73828207 */ /* 0x000fe40000800000 */
[----:B----4-:R-:W-:Y:S01]  /*7090*/  @!P0 SEL R21, R18, R19, !P1 ;  /* 0x0000001312158207 */ /* 0x010fe20004800000 */
[C---:B------:R-:W-:Y:S01]  /*70a0*/  @!P0 IMAD.SHL.U32 R131, R133.reuse, 0x2, RZ ;  /* 0x0000000285838824 */ /* 0x040fe200078e00ff */
[----:B------:R-:W-:Y:S03]  /*70b0*/  @!P0 SHF.L.U64.HI R130, R133, 0x1, R130 ;  /* 0x0000000185828819 */ /* 0x000fe60000010282 */
[----:B------:R-:W-:Y:S01]  /*70c0*/  @!P0 IMAD.WIDE R38, R21, 0x2, R10 ;  /* 0x0000000215268825 */ /* 0x000fe200078e020a */
[C---:B------:R-:W-:Y:S04]  /*70d0*/  @!P0 IADD3 R134, P1, PT, R131.reuse, R86, RZ ;  /* 0x0000005683868210 */ /* 0x040fe80007f3e0ff */
[----:B------:R-:W3:Y:S01]  /*70e0*/  @!P0 LDG.E.128 R20, desc[UR6][R38.64] ;  /* 0x0000000626148981 */ /* 0x000ee2000c1e1d00 */
[C---:B------:R-:W-:Y:S01]  /*70f0*/  @!P0 IMAD.X R135, R130.reuse, 0x1, R87, P1 ;  /* 0x0000000182878824 */ /* 0x040fe200008e0657 */
[----:B------:R-:W-:Y:S04]  /*7100*/  @!P0 IADD3 R40, P1, PT, R131, R88, RZ ;  /* 0x0000005883288210 */ /* 0x000fe80007f3e0ff */
[----:B------:R-:W-:Y:S02]  /*7110*/  @!P0 IADD3.X R41, PT, PT, R130, R89, RZ, P1, !PT ;  /* 0x0000005982298210 */ /* 0x000fe40000ffe4ff */
[----:B------:R-:W-:Y:S01]  /*7120*/  ISETP.GE.U32.OR P1, PT, R14, R18, P0 ;  /* 0x000000120e00720c */ /* 0x000fe20000726470 */
[----:B------:R-:W4:Y:S08]  /*7130*/  @!P0 LDG.E.128 R132, desc[UR6][R134.64] ;  /* 0x0000000686848981 */ /* 0x000f30000c1e1d00 */
[----:B------:R2:W5:Y:S02]  /*7140*/  @!P0 LDG.E.128 R48, desc[UR6][R40.64] ;  /* 0x0000000628308981 */ /* 0x000564000c1e1d00 */
[C---:B--2---:R-:W-:Y:S01]  /*7150*/  @!P0 LOP3.LUT R41, R56.reuse, 0xffff0000, RZ, 0xc0, !PT ;  /* 0xffff000038298812 */ /* 0x044fe200078ec0ff */
[----:B------:R-:W-:Y:S01]  /*7160*/  @!P0 IMAD.U32 R37, R56, 0x10000, RZ ;  /* 0x0001000038258824 */ /* 0x000fe200078e00ff */
[----:B------:R-:W-:Y:S02]  /*7170*/  @!P0 SHF.L.U32 R44, R57, 0x10, RZ ;  /* 0x00000010392c8819 */ /* 0x000fe400000006ff */
[C---:B---3--:R-:W-:Y:S01]  /*7180*/  @!P0 LOP3.LUT R34, R20.reuse, 0xffff0000, RZ, 0xc0, !PT ;  /* 0xffff000014228812 */ /* 0x048fe200078ec0ff */
[----:B------:R-:W-:Y:S01]  /*7190*/  @!P0 IMAD.U32 R36, R20, 0x10000, RZ ;  /* 0x0001000014248824 */ /* 0x000fe200078e00ff */
[C---:B------:R-:W-:Y:S01]  /*71a0*/  @!P0 SHF.L.U32 R32, R21.reuse, 0x10, RZ ;  /* 0x0000001015208819 */ /* 0x040fe200000006ff */
[C---:B------:R-:W-:Y:S01]  /*71b0*/  @!P0 IMAD.U32 R30, R22.reuse, 0x10000, RZ ;  /* 0x00010000161e8824 */ /* 0x040fe200078e00ff */
[----:B------:R-:W-:Y:S02]  /*71c0*/  @!P0 LOP3.LUT R33, R21, 0xffff0000, RZ, 0xc0, !PT ;  /* 0xffff000015218812 */ /* 0x000fe400078ec0ff */
[----:B------:R-:W-:Y:S02]  /*71d0*/  @!P0 LOP3.LUT R21, R22, 0xffff0000, RZ, 0xc0, !PT ;  /* 0xffff000016158812 */ /* 0x000fe400078ec0ff */
[----:B------:R-:W-:Y:S01]  /*71e0*/  @!P0 SHF.L.U32 R20, R23, 0x10, RZ ;  /* 0x0000001017148819 */ /* 0x000fe200000006ff */
[C---:B----4-:R-:W-:Y:S01]  /*71f0*/  @!P0 IMAD.U32 R35, R132.reuse, 0x10000, RZ ;  /* 0x0001000084238824 */ /* 0x050fe200078e00ff */
[----:B------:R-:W-:Y:S01]  /*7200*/  @!P0 LOP3.LUT R31, R132, 0xffff0000, RZ, 0xc0, !PT ;  /* 0xffff0000841f8812 */ /* 0x000fe200078ec0ff */
[C---:B------:R-:W-:Y:S01]  /*7210*/  @!P0 IMAD.U32 R27, R134.reuse, 0x10000, RZ ;  /* 0x00010000861b8824 */ /* 0x040fe200078e00ff */
[----:B------:R-:W-:Y:S01]  /*7220*/  @!P0 SHF.L.U32 R29, R133, 0x10, RZ ;  /* 0x00000010851d8819 */ /* 0x000fe200000006ff */
[----:B------:R-:W-:Y:S01]  /*7230*/  @!P1 FADD.FTZ R35, -R35, -RZ ;  /* 0x800000ff23239221 */ /* 0x000fe20000010100 */
[----:B------:R-:W-:Y:S01]  /*7240*/  @!P0 LOP3.LUT R28, R133, 0xffff0000, RZ, 0xc0, !PT ;  /* 0xffff0000851c8812 */ /* 0x000fe200078ec0ff */
[----:B------:R-:W-:Y:S01]  /*7250*/  @!P1 FADD.FTZ R31, -R31, -RZ ;  /* 0x800000ff1f1f9221 */ /* 0x000fe20000010100 */
[----:B------:R-:W-:Y:S01]  /*7260*/  @!P0 LOP3.LUT R26, R134, 0xffff0000, RZ, 0xc0, !PT ;  /* 0xffff0000861a8812 */ /* 0x000fe200078ec0ff */
[----:B-----5:R-:W-:Y:S01]  /*7270*/  @!P0 IMAD.U32 R40, R48, 0x10000, RZ ;  /* 0x0001000030288824 */ /* 0x020fe200078e00ff */
[C---:B------:R-:W-:Y:S01]  /*7280*/  @!P0 SHF.L.U32 R25, R135.reuse, 0x10, RZ ;  /* 0x0000001087198819 */ /* 0x040fe200000006ff */
[----:B------:R-:W-:Y:S01]  /*7290*/  @!P0 FMUL.FTZ R0, R36, R35 ;  /* 0x0000002324008220 */ /* 0x000fe20000410000 */
[----:B------:R-:W-:Y:S01]  /*72a0*/  @!P0 LOP3.LUT R24, R135, 0xffff0000, RZ, 0xc0, !PT ;  /* 0xffff000087188812 */ /* 0x000fe200078ec0ff */
[----:B------:R-:W-:Y:S01]  /*72b0*/  @!P1 FADD.FTZ R29, -R29, -RZ ;  /* 0x800000ff1d1d9221 */ /* 0x000fe20000010100 */
[----:B------:R-:W-:Y:S01]  /*72c0*/  @!P0 LOP3.LUT R42, R48, 0xffff0000, RZ, 0xc0, !PT ;  /* 0xffff0000302a8812 */ /* 0x000fe200078ec0ff */
[----:B------:R-:W-:Y:S01]  /*72d0*/  @!P0 FMUL.FTZ R2, R34, R31 ;  /* 0x0000001f22028220 */ /* 0x000fe20000410000 */
[----:B------:R-:W-:Y:S01]  /*72e0*/  @!P0 SHF.L.U32 R43, R49, 0x10, RZ ;  /* 0x00000010312b8819 */ /* 0x000fe200000006ff */
[----:B------:R-:W-:Y:S01]  /*72f0*/  @!P1 FADD.FTZ R28, -R28, -RZ ;  /* 0x800000ff1c1c9221 */ /* 0x000fe20000010100 */
[----:B------:R-:W-:Y:S01]  /*7300*/  @!P0 LOP3.LUT R23, R23, 0xffff0000, RZ, 0xc0, !PT ;  /* 0xffff000017178812 */ /* 0x000fe200078ec0ff */
[----:B------:R-:W-:Y:S01]  /*7310*/  @!P1 FADD.FTZ R27, -R27, -RZ ;  /* 0x800000ff1b1b9221 */ /* 0x000fe20000010100 */
[----:B------:R-:W-:Y:S01]  /*7320*/  @!P0 LOP3.LUT R45, R49, 0xffff0000, RZ, 0xc0, !PT ;  /* 0xffff0000312d8812 */ /* 0x000fe200078ec0ff */
[----:B------:R-:W-:Y:S01]  /*7330*/  @!P0 FFMA.FTZ R0, R37, R40, R0 ;  /* 0x0000002825008223 */ /* 0x000fe20000010000 */
[----:B------:R-:W-:Y:S01]  /*7340*/  @!P0 LOP3.LUT R37, R57, 0xffff0000, RZ, 0xc0, !PT ;  /* 0xffff000039258812 */ /* 0x000fe200078ec0ff */
[----:B------:R-:W-:Y:S01]  /*7350*/  @!P0 FMUL.FTZ R3, R32, R29 ;  /* 0x0000001d20038220 */ /* 0x000fe20000410000 */
[----:B------:R-:W-:Y:S01]  /*7360*/  @!P0 LOP3.LUT R47, R50, 0xffff0000, RZ, 0xc0, !PT ;  /* 0xffff0000322f8812 */ /* 0x000fe200078ec0ff */
[----:B------:R-:W-:Y:S01]  /*7370*/  @!P1 FADD.FTZ R26, -R26, -RZ ;  /* 0x800000ff1a1a9221 */ /* 0x000fe20000010100 */
[----:B------:R-:W-:Y:S01]  /*7380*/  @!P0 SHF.L.U32 R48, R51, 0x10, RZ ;  /* 0x0000001033308819 */ /* 0x000fe200000006ff */
[----:B------:R-:W-:Y:S01]  /*7390*/  @!P1 FADD.FTZ R25, -R25, -RZ ;  /* 0x800000ff19199221 */ /* 0x000fe20000010100 */
[----:B------:R-:W-:Y:S01]  /*73a0*/  @!P0 LOP3.LUT R49, R51, 0xffff0000, RZ, 0xc0, !PT ;  /* 0xffff000033318812 */ /* 0x000fe200078ec0ff */
[----:B------:R-:W-:Y:S01]  /*73b0*/  @!P0 FFMA.FTZ R2, R41, R42, R2 ;  /* 0x0000002a29028223 */ /* 0x000fe20000010002 */
[----:B------:R-:W-:Y:S01]  /*73c0*/  @!P0 LOP3.LUT R41, R58, 0xffff0000, RZ, 0xc0, !PT ;  /* 0xffff00003a298812 */ /* 0x000fe200078ec0ff */
[----:B------:R-:W-:Y:S01]  /*73d0*/  @!P0 FMUL.FTZ R4, R33, R28 ;  /* 0x0000001c21048220 */ /* 0x000fe20000410000 */
[C---:B------:R-:W-:Y:S01]  /*73e0*/  @!P0 SHF.L.U32 R42, R59.reuse, 0x10, RZ ;  /* 0x000000103b2a8819 */ /* 0x040fe200000006ff */
[----:B------:R-:W-:Y:S01]  /*73f0*/  @!P1 FADD.FTZ R24, -R24, -RZ ;  /* 0x800000ff18189221 */ /* 0x000fe20000010100 */
[----:B------:R-:W-:Y:S01]  /*7400*/  @!P0 F2FP.BF16.F32.PACK_AB R130, R2, R0 ;  /* 0x000000000282823e */ /* 0x000fe200000010ff */
[----:B------:R-:W-:Y:S02]  /*7410*/  @!P0 IMAD.U32 R40, R58, 0x10000, RZ ;  /* 0x000100003a288824 */ /* 0x000fe400078e00ff */
[----:B------:R-:W-:Y:S01]  /*7420*/  @!P0 FMUL.FTZ R5, R30, R27 ;  /* 0x0000001b1e058220 */ /* 0x000fe20000410000 */
[----:B------:R-:W-:Y:S02]  /*7430*/  @!P0 IMAD.U32 R46, R50, 0x10000, RZ ;  /* 0x00010000322e8824 */ /* 0x000fe400078e00ff */
[----:B------:R-:W-:Y:S01]  /*7440*/  @!P0 FFMA.FTZ R3, R44, R43, R3 ;  /* 0x0000002b2c038223 */ /* 0x000fe20000010003 */
[----:B------:R-:W-:Y:S01]  /*7450*/  @!P0 LOP3.LUT R43, R59, 0xffff0000, RZ, 0xc0, !PT ;  /* 0xffff00003b2b8812 */ /* 0x000fe200078ec0ff */
[----:B------:R-:W-:Y:S01]  /*7460*/  @!P0 FMUL.FTZ R6, R21, R26 ;  /* 0x0000001a15068220 */ /* 0x000fe20000410000 */
[----:B------:R-:W-:Y:S01]  /*7470*/  @!P0 FMUL.FTZ R7, R20, R25 ;  /* 0x0000001914078220 */ /* 0x000fe20000410000 */
[----:B------:R-:W-:Y:S01]  /*7480*/  @!P0 FFMA.FTZ R4, R37, R45, R4 ;  /* 0x0000002d25048223 */ /* 0x000fe20000010004 */
[----:B------:R-:W-:Y:S01]  /*7490*/  @!P0 FMUL.FTZ R8, R23, R24 ;  /* 0x0000001817088220 */ /* 0x000fe20000410000 */
[----:B------:R-:W-:Y:S01]  /*74a0*/  @!P0 FFMA.FTZ R5, R40, R46, R5 ;  /* 0x0000002e28058223 */ /* 0x000fe20000010005 */
[----:B------:R-:W-:Y:S01]  /*74b0*/  @!P0 FFMA.FTZ R6, R41, R47, R6 ;  /* 0x0000002f29068223 */ /* 0x000fe20000010006 */
[----:B------:R-:W-:Y:S01]  /*74c0*/  @!P0 FFMA.FTZ R7, R42, R48, R7 ;  /* 0x000000302a078223 */ /* 0x000fe20000010007 */
[----:B------:R-:W-:Y:S01]  /*74d0*/  @!P0 F2FP.BF16.F32.PACK_AB R131, R4, R3 ;  /* 0x000000030483823e */ /* 0x000fe200000010ff */
[----:B------:R-:W-:Y:S01]  /*74e0*/  @!P0 FFMA.FTZ R8, R43, R49, R8 ;  /* 0x000000312b088223 */ /* 0x000fe20000010008 */
[----:B------:R-:W-:Y:S01]  /*74f0*/  @!P0 IMAD.MOV.U32 R56, RZ, RZ, R130 ;  /* 0x000000ffff388224 */ /* 0x000fe200078e0082 */
[----:B------:R-:W-:Y:S02]  /*7500*/  @!P0 F2FP.BF16.F32.PACK_AB R132, R6, R5 ;  /* 0x000000050684823e */ /* 0x000fe400000010ff */
[----:B------:R-:W-:Y:S02]  /*7510*/  @!P0 MOV R57, R131 ;  /* 0x0000008300398202 */ /* 0x000fe40000000f00 */
[----:B------:R-:W-:Y:S01]  /*7520*/  @!P0 F2FP.BF16.F32.PACK_AB R133, R8, R7 ;  /* 0x000000070885823e */ /* 0x000fe200000010ff */
[----:B------:R-:W-:Y:S03]  /*7530*/  @!P0 IMAD.MOV.U32 R58, RZ, RZ, R132 ;  /* 0x000000ffff3a8224 */ /* 0x000fe600078e0084 */
[----:B------:R-:W-:Y:S05]  /*7540*/  @!P0 MOV R59, R133 ;  /* 0x00000085003b8202 */ /* 0x000fea0000000f00 */
[----:B------:R1:W-:Y:S02]  /*7550*/  STG.E.128 desc[UR6][R82.64], R56 ;  /* 0x0000003852007986 */ /* 0x0003e4000c101d06 */
.L_x_765:
[----:B------:R-:W-:Y:S05]  /*7560*/  BSYNC.RECONVERGENT B0 ;  /* 0x0000000000007941 */ /* 0x000fea0003800200 */
.L_x_764:
[----:B------:R-:W-:Y:S11]  /*7570*/  ISETP.GE.AND P0, PT, R9, R123, PT ;  /* 0x0000007b0900720c */ /* 0x000ff60003f06270 */
[----:B------:R-:W-:Y:S02]  /*7580*/  @!UPT UIADD3 URZ, UPT, UPT, URZ, URZ, URZ ;  /* 0x000000fffffff290 */ /* 0x000fe4000fffe0ff */
[----:B------:R-:W-:Y:S05]  /*7590*/  @P0 BRA `(.L_x_763) ;  /* 0x0000000400540947 */ /* 0x000fea0003800000 */
[----:B------:R-:W-:Y:S01]  /*75a0*/  ISETP.GE.AND P0, PT, R9, R13, PT ;  /* 0x0000000d0900720c */ /* 0x000fe20003f06270 */
[----:B-1----:R-:W2:Y:S11]  /*75b0*/  LDG.E.128 R56, desc[UR6][R10.64+0x80] ;  /* 0x000080060a387981 */ /* 0x002eb6000c1e1d00 */
[----:B------:R-:W-:Y:S01]  /*75c0*/  @!UPT UIADD3 URZ, UPT, UPT, URZ, URZ, URZ ;  /* 0x000000fffffff290 */ /* 0x000fe2000fffe0ff */
[----:B------:R-:W-:Y:S05]  /*75d0*/  @!P0 IADD3 R131, P1, PT, R19, 0x40, RZ ;  /* 0x0000004013838810 */ /* 0x000fea0007f3e0ff */
[----:B------:R-:W-:Y:S01]  /*75e0*/  @!P0 IMAD.X R130, RZ, RZ, R115, P1 ;  /* 0x000000ffff828224 */ /* 0x000fe200008e0673 */
[----:B------:R-:W-:Y:S04]  /*75f0*/  @!P0 ISETP.GE.U32.AND P1, PT, R9, R18, PT ;  /* 0x000000120900820c */ /* 0x000fe80003f26070 */
[----:B------:R-:W-:Y:S02]  /*7600*/  @!P0 SEL R131, R131, 0x40, P1 ;  /* 0x0000004083838807 */ /* 0x000fe40000800000 */
[----:B------:R-:W-:Y:S02]  /*7610*/  @!P0 SEL R130, R130, RZ, P1 ;  /* 0x000000ff82828207 */ /* 0x000fe40000800000 */
[----:B----4-:R-:W-:Y:S01]  /*7620*/  @!P0 SEL R21, R18, R19, !P1 ;  /* 0x0000001312158207 */ /* 0x010fe20004800000 */
[C---:B------:R-:W-:Y:S01]  /*7630*/  @!P0 IMAD.SHL.U32 R123, R131.reuse, 0x2, RZ ;  /* 0x00000002837b8824 */ /* 0x040fe200078e00ff */
[----:B------:R-:W-:Y:S03]  /*7640*/  @!P0 SHF.L.U64.HI R130, R131, 0x1, R130 ;  /* 0x0000000183828819 */ /* 0x000fe60000010282 */
[----:B------:R-:W-:Y:S01]  /*7650*/  @!P0 IMAD.WIDE R38, R21, 0x2, R10 ;  /* 0x0000000215268825 */ /* 0x000fe200078e020a */
[C---:B------:R-:W-:Y:S04]  /*7660*/  @!P0 IADD3 R132, P1, PT, R123.reuse, R86, RZ ;  /* 0x000000567b848210 */ /* 0x040fe80007f3e0ff */
[C---:B------:R-:W-:Y:S01]  /*7670*/  @!P0 IADD3.X R133, PT, PT, R130.reuse, R87, RZ, P1, !PT ;  /* 0x0000005782858210 */ /* 0x040fe20000ffe4ff */
[----:B------:R-:W3:Y:S01]  /*7680*/  @!P0 LDG.E.128 R20, desc[UR6][R38.64+0x80] ;  /* 0x0000800626148981 */ /* 0x000ee2000c1e1d00 */
[----:B------:R-:W-:Y:S05]  /*7690*/  @!P0 IADD3 R40, P1, PT, R123, R88, RZ ;  /* 0x000000587b288210 */ /* 0x000fea0007f3e0ff */
[----:B------:R-:W-:Y:S01]  /*76a0*/  @!P0 IMAD.X R41, R130, 0x1, R89, P1 ;  /* 0x0000000182298824 */ /* 0x000fe200008e0659 */
        /* <DEDUP_REMOVED lines=12> */
[C---:B----4-:R-:W-:Y:S01]  /*7770*/  @!P0 LOP3.LUT R31, R132.reuse, 0xffff0000, RZ, 0xc0, !PT ;  /* 0xffff0000841f8812 */ /* 0x050fe200078ec0ff */
[----:B------:R-:W-:Y:S01]  /*7780*/  @!P0 IMAD.U32 R35, R132, 0x10000, RZ ;  /* 0x0001000084238824 */ /* 0x000fe200078e00ff */
[C---:B------:R-:W-:Y:S01]  /*7790*/  @!P0 SHF.L.U32 R29, R133.reuse, 0x10, RZ ;  /* 0x00000010851d8819 */ /* 0x040fe200000006ff */
[C---:B------:R-:W-:Y:S01]  /*77a0*/  @!P0 IMAD.U32 R27, R134.reuse, 0x10000, RZ ;  /* 0x00010000861b8824 */ /* 0x040fe200078e00ff */
[----:B------:R-:W-:Y:S01]  /*77b0*/  @!P0 LOP3.LUT R28, R133, 0xffff0000, RZ, 0xc0, !PT ;  /* 0xffff0000851c8812 */ /* 0x000fe200078ec0ff */
[----:B------:R-:W-:Y:S01]  /*77c0*/  @!P1 FADD.FTZ R35, -R35, -RZ ;  /* 0x800000ff23239221 */ /* 0x000fe20000010100 */
[----:B------:R-:W-:Y:S01]  /*77d0*/  @!P0 LOP3.LUT R26, R134, 0xffff0000, RZ, 0xc0, !PT ;  /* 0xffff0000861a8812 */ /* 0x000fe200078ec0ff */
[----:B------:R-:W-:Y:S01]  /*77e0*/  @!P1 FADD.FTZ R31, -R31, -RZ ;  /* 0x800000ff1f1f9221 */ /* 0x000fe20000010100 */
[C---:B------:R-:W-:Y:S01]  /*77f0*/  @!P0 SHF.L.U32 R25, R135.reuse, 0x10, RZ ;  /* 0x0000001087198819 */ /* 0x040fe200000006ff */
[----:B-----5:R-:W-:Y:S01]  /*7800*/  @!P0 IMAD.U32 R40, R48, 0x10000, RZ ;  /* 0x0001000030288824 */ /* 0x020fe200078e00ff */
[----:B------:R-:W-:Y:S01]  /*7810*/  @!P0 LOP3.LUT R24, R135, 0xffff0000, RZ, 0xc0, !PT ;  /* 0xffff000087188812 */ /* 0x000fe200078ec0ff */
[----:B------:R-:W-:Y:S01]  /*7820*/  @!P0 FMUL.FTZ R0, R36, R35 ;  /* 0x0000002324008220 */ /* 0x000fe20000410000 */
[----:B------:R-:W-:Y:S01]  /*7830*/  @!P0 LOP3.LUT R42, R48, 0xffff0000, RZ, 0xc0, !PT ;  /* 0xffff0000302a8812 */ /* 0x000fe200078ec0ff */
[----:B------:R-:W-:Y:S01]  /*7840*/  @!P1 FADD.FTZ R29, -R29, -RZ ;  /* 0x800000ff1d1d9221 */ /* 0x000fe20000010100 */
[----:B------:R-:W-:Y:S01]  /*7850*/  @!P0 SHF.L.U32 R43, R49, 0x10, RZ ;  /* 0x00000010312b8819 */ /* 0x000fe200000006ff */
[----:B------:R-:W-:Y:S01]  /*7860*/  @!P0 FMUL.FTZ R2, R34, R31 ;  /* 0x0000001f22028220 */ /* 0x000fe20000410000 */
[C---:B------:R-:W-:Y:S01]  /*7870*/  @!P0 SHF.L.U32 R20, R23.reuse, 0x10, RZ ;  /* 0x0000001017148819 */ /* 0x040fe200000006ff */
        /* <DEDUP_REMOVED lines=39> */
.L_x_763:
[----:B------:R-:W-:Y:S05]  /*7af0*/  BSYNC.RECONVERGENT B1 ;  /* 0x0000000000017941 */ /* 0x000fea0003800200 */
.L_x_762:
[----:B------:R-:W-:Y:S01]  /*7b00*/  ISETP.NE.AND P0, PT, R121, RZ, PT ;  /* 0x000000ff7900720c */ /* 0x000fe20003f05270 */
[----:B------:R-:W-:Y:S11]  /*7b10*/  BSSY.RECONVERGENT B1, `(.L_x_766) ;  /* 0x00000ba000017945 */ /* 0x000ff60003800200 */
[----:B------:R-:W-:Y:S01]  /*7b20*/  @!UPT UIADD3 URZ, UPT, UPT, URZ, URZ, URZ ;  /* 0x000000fffffff290 */ /* 0x000fe2000fffe0ff */
[----:B------:R-:W-:Y:S05]  /*7b30*/  @P0 BRA `(.L_x_767) ;  /* 0x0000000800dc0947 */ /* 0x000fea0003800000 */
[C---:B------:R-:W-:Y:S01]  /*7b40*/  LEA R28, P0, R95.reuse, R10, 0x1 ;  /* 0x0000000a5f1c7211 */ /* 0x040fe200078008ff */
[----:B------:R-:W3:Y:S01]  /*7b50*/  LDC R121, c[0x0][0x440] ;  /* 0x00011000ff797b82 */ /* 0x000ee20000000800 */
[----:B------:R-:W-:Y:S02]  /*7b60*/  BSSY.RECONVERGENT B0, `(.L_x_768) ;  /* 0x000005c000007945 */ /* 0x000fe40003800200 */
[----:B------:R-:W-:Y:S02]  /*7b70*/  LEA.HI.X R29, R95, R11, R94, 0x1, P0 ;  /* 0x0000000b5f1d7211 */ /* 0x000fe400000f0c5e */
[C---:B------:R-:W-:Y:S04]  /*7b80*/  LEA R130, P0, R69.reuse, R82, 0x1 ;  /* 0x0000005245827211 */ /* 0x040fe800078008ff */
[----:B------:R-:W-:Y:S02]  /*7b90*/  LEA.HI.X R131, R69, R83, R66, 0x1, P0 ;  /* 0x0000005345837211 */ /* 0x000fe400000f0c42 */
[----:B---3--:R-:W-:Y:S11]  /*7ba0*/  ISETP.GE.AND P0, PT, R14, R121, PT ;  /* 0x000000790e00720c */ /* 0x008ff60003f06270 */
[----:B------:R-:W-:Y:S02]  /*7bb0*/  @!UPT UIADD3 URZ, UPT, UPT, URZ, URZ, URZ ;  /* 0x000000fffffff290 */ /* 0x000fe4000fffe0ff */
[----:B------:R-:W-:Y:S05]  /*7bc0*/  @P0 BRA `(.L_x_769) ;  /* 0x0000000400540947 */ /* 0x000fea0003800000 */
[C---:B------:R-:W-:Y:S01]  /*7bd0*/  ISETP.GE.AND P0, PT, R14.reuse, R13, PT ;  /* 0x0000000d0e00720c */ /* 0x040fe20003f06270 */
[----:B-12---:R-:W2:Y:S11]  /*7be0*/  LDG.E.128 R56, desc[UR6][R28.64] ;  /* 0x000000061c387981 */ /* 0x006eb6000c1e1d00 */
[----:B------:R-:W-:Y:S01]  /*7bf0*/  @!UPT UIADD3 URZ, UPT, UPT, URZ, URZ, URZ ;  /* 0x000000fffffff290 */ /* 0x000fe2000fffe0ff */
[----:B------:R-:W-:Y:S04]  /*7c00*/  @!P0 ISETP.GE.U32.AND P1, PT, R14, R18, PT ;  /* 0x000000120e00820c */ /* 0x000fe80003f26070 */
[----:B------:R-:W-:Y:S02]  /*7c10*/  @!P0 SEL R132, R19, RZ, P1 ;  /* 0x000000ff13848207 */ /* 0x000fe40000800000 */
[----:B------:R-:W-:Y:S02]  /*7c20*/  @!P0 SEL R123, R115, RZ, P1 ;  /* 0x000000ff737b8207 */ /* 0x000fe40000800000 */
[----:B----4-:R-:W-:Y:S02]  /*7c30*/  @!P0 SEL R21, R18, R19, !P1 ;  /* 0x0000001312158207 */ /* 0x010fe40004800000 */
[----:B------:R-:W-:Y:S03]  /*7c40*/  @!P0 IADD3 R133, P1, PT, R113, R132, RZ ;  /* 0x0000008471858210 */ /* 0x000fe60007f3e0ff */
[----:B------:R-:W-:Y:S04]  /*7c50*/  @!P0 IMAD.WIDE R40, R21, 0x2, R28 ;  /* 0x0000000215288825 */ /* 0x000fe800078e021c */
[----:B------:R-:W-:Y:S01]  /*7c60*/  @!P0 IMAD.X R132, R102, 0x1, R123, P1 ;  /* 0x0000000166848824 */ /* 0x000fe200008e067b */
[----:B------:R-:W3:Y:S01]  /*7c70*/  @!P0 LDG.E.128 R20, desc[UR6][R40.64] ;  /* 0x0000000628148981 */ /* 0x000ee2000c1e1d00 */
[C---:B------:R-:W-:Y:S03]  /*7c80*/  @!P0 IMAD.SHL.U32 R123, R133.reuse, 0x2, RZ ;  /* 0x00000002857b8824 */ /* 0x040fe600078e00ff */
[----:B------:R-:W-:Y:S02]  /*7c90*/  @!P0 SHF.L.U64.HI R132, R133, 0x1, R132 ;  /* 0x0000000185848819 */ /* 0x000fe40000010284 */
[C---:B------:R-:W-:Y:S04]  /*7ca0*/  @!P0 IADD3 R134, P1, PT, R123.reuse, R86, RZ ;  /* 0x000000567b868210 */ /* 0x040fe80007f3e0ff */
[C---:B------:R-:W-:Y:S02]  /*7cb0*/  @!P0 IADD3.X R135, PT, PT, R132.reuse, R87, RZ, P1, !PT ;  /* 0x0000005784878210 */ /* 0x040fe40000ffe4ff */
        /* <DEDUP_REMOVED lines=14> */
[C---:B------:R-:W-:Y:S02]  /*7da0*/  @!P0 SHF.L.U32 R20, R23.reuse, 0x10, RZ ;  /* 0x0000001017148819 */ /* 0x040fe400000006ff */
        /* <DEDUP_REMOVED lines=15> */
[C---:B------:R-:W-:Y:S01]  /*7ea0*/  @!P0 SHF.L.U32 R45, R49.reuse, 0x10, RZ ;  /* 0x00000010312d8819 */ /* 0x040fe200000006ff */
[----:B------:R-:W-:Y:S01]  /*7eb0*/  @!P0 FMUL.FTZ R2, R36, R33 ;  /* 0x0000002124028220 */ /* 0x000fe20000410000 */
[----:B------:R-:W-:Y:S01]  /*7ec0*/  @!P0 LOP3.LUT R47, R49, 0xffff0000, RZ, 0xc0, !PT ;  /* 0xffff0000312f8812 */ /* 0x000fe200078ec0ff */
[----:B------:R-:W-:Y:S01]  /*7ed0*/  @!P1 FADD.FTZ R30, -R30, -RZ ;  /* 0x800000ff1e1e9221 */ /* 0x000fe20000010100 */
[----:B------:R-:W-:Y:S01]  /*7ee0*/  @!P0 LOP3.LUT R49, R50, 0xffff0000, RZ, 0xc0, !PT ;  /* 0xffff000032318812 */ /* 0x000fe200078ec0ff */
[----:B------:R-:W-:Y:S01]  /*7ef0*/  @!P1 FADD.FTZ R27, -R27, -RZ ;  /* 0x800000ff1b1b9221 */ /* 0x000fe20000010100 */
[----:B------:R-:W-:Y:S01]  /*7f00*/  @!P0 FFMA.FTZ R0, R39, R42, R0 ;  /* 0x0000002a27008223 */ /* 0x000fe20000010000 */
[----:B------:R-:W-:Y:S01]  /*7f10*/  @!P0 LOP3.LUT R39, R57, 0xffff0000, RZ, 0xc0, !PT ;  /* 0xffff000039278812 */ /* 0x000fe200078ec0ff */
[----:B------:R-:W-:Y:S01]  /*7f20*/  @!P0 FMUL.FTZ R3, R34, R31 ;  /* 0x0000001f22038220 */ /* 0x000fe20000410000 */
[----:B------:R-:W-:Y:S01]  /*7f30*/  @!P1 FADD.FTZ R26, -R26, -RZ ;  /* 0x800000ff1a1a9221 */ /* 0x000fe20000010100 */
[----:B------:R-:W-:Y:S01]  /*7f40*/  @!P1 FADD.FTZ R25, -R25, -RZ ;  /* 0x800000ff19199221 */ /* 0x000fe20000010100 */
[----:B------:R-:W-:Y:S01]  /*7f50*/  @!P0 FFMA.FTZ R2, R43, R44, R2 ;  /* 0x0000002c2b028223 */ /* 0x000fe20000010002 */
[----:B------:R-:W-:Y:S01]  /*7f60*/  @!P0 LOP3.LUT R43, R58, 0xffff0000, RZ, 0xc0, !PT ;  /* 0xffff00003a2b8812 */ /* 0x000fe200078ec0ff */
[----:B------:R-:W-:Y:S01]  /*7f70*/  @!P0 FMUL.FTZ R4, R35, R30 ;  /* 0x0000001e23048220 */ /* 0x000fe20000410000 */
[----:B------:R-:W-:Y:S01]  /*7f80*/  @!P0 SHF.L.U32 R44, R59, 0x10, RZ ;  /* 0x000000103b2c8819 */ /* 0x000fe200000006ff */
[----:B------:R-:W-:Y:S01]  /*7f90*/  @!P1 FADD.FTZ R24, -R24, -RZ ;  /* 0x800000ff18189221 */ /* 0x000fe20000010100 */
[----:B------:R-:W-:Y:S01]  /*7fa0*/  @!P0 F2FP.BF16.F32.PACK_AB R123, R2, R0 ;  /* 0x00000000027b823e */ /* 0x000fe200000010ff */
[----:B------:R-:W-:Y:S02]  /*7fb0*/  @!P0 IMAD.U32 R42, R58, 0x10000, RZ ;  /* 0x000100003a2a8824 */ /* 0x000fe400078e00ff */
[----:B------:R-:W-:Y:S01]  /*7fc0*/  @!P0 FMUL.FTZ R5, R32, R27 ;  /* 0x0000001b20058220 */ /* 0x000fe20000410000 */
[----:B------:R-:W-:Y:S01]  /*7fd0*/  @!P0 IMAD.U32 R48, R50, 0x10000, RZ ;  /* 0x0001000032308824 */ /* 0x000fe200078e00ff */
[C---:B------:R-:W-:Y:S01]  /*7fe0*/  @!P0 SHF.L.U32 R50, R51.reuse, 0x10, RZ ;  /* 0x0000001033328819 */ /* 0x040fe200000006ff */
[----:B------:R-:W-:Y:S01]  /*7ff0*/  @!P0 FFMA.FTZ R3, R46, R45, R3 ;  /* 0x0000002d2e038223 */ /* 0x000fe20000010003 */
[----:B------:R-:W-:Y:S01]  /*8000*/  @!P0 LOP3.LUT R51, R51, 0xffff0000, RZ, 0xc0, !PT ;  /* 0xffff000033338812 */ /* 0x000fe200078ec0ff */
[----:B------:R-:W-:Y:S01]  /*8010*/  @!P0 FMUL.FTZ R6, R21, R26 ;  /* 0x0000001a15068220 */ /* 0x000fe20000410000 */
[----:B------:R-:W-:Y:S01]  /*8020*/  @!P0 LOP3.LUT R45, R59, 0xffff0000, RZ, 0xc0, !PT ;  /* 0xffff00003b2d8812 */ /* 0x000fe200078ec0ff */
        /* <DEDUP_REMOVED lines=15> */
.L_x_769:
[----:B------:R-:W-:Y:S05]  /*8120*/  BSYNC.RECONVERGENT B0 ;  /* 0x0000000000007941 */ /* 0x000fea0003800200 */
.L_x_768:
[----:B------:R-:W-:Y:S11]  /*8130*/  ISETP.GE.AND P0, PT, R9, R121, PT ;  /* 0x000000790900720c */ /* 0x000ff60003f06270 */
[----:B------:R-:W-:Y:S02]  /*8140*/  @!UPT UIADD3 URZ, UPT, UPT, URZ, URZ, URZ ;  /* 0x000000fffffff290 */ /* 0x000fe4000fffe0ff */
[----:B------:R-:W-:Y:S05]  /*8150*/  @P0 BRA `(.L_x_767) ;  /* 0x0000000400540947 */ /* 0x000fea0003800000 */
[C---:B------:R-:W-:Y:S01]  /*8160*/  ISETP.GE.AND P0, PT, R9.reuse, R13, PT ;  /* 0x0000000d0900720c */ /* 0x040fe20003f06270 */
[----:B-123--:R-:W2:Y:S11]  /*8170*/  LDG.E.128 R56, desc[UR6][R28.64+0x80] ;  /* 0x000080061c387981 */ /* 0x00eeb6000c1e1d00 */
        /* <DEDUP_REMOVED lines=83> */
.L_x_767:
[----:B------:R-:W-:Y:S05]  /*86b0*/  BSYNC.RECONVERGENT B1 ;  /* 0x0000000000017941 */ /* 0x000fea0003800200 */
.L_x_766:
[----:B------:R-:W-:Y:S01]  /*86c0*/  ISETP.NE.AND P0, PT, R119, RZ, PT ;  /* 0x000000ff7700720c */ /* 0x000fe20003f05270 */
[----:B------:R-:W-:Y:S11]  /*86d0*/  BSSY.RECONVERGENT B1, `(.L_x_770) ;  /* 0x00000bc000017945 */ /* 0x000ff60003800200 */
[----:B------:R-:W-:Y:S01]  /*86e0*/  @!UPT UIADD3 URZ, UPT, UPT, URZ, URZ, URZ ;  /* 0x000000fffffff290 */ /* 0x000fe2000fffe0ff */
[----:B------:R-:W-:Y:S05]  /*86f0*/  @!P0 BRA `(.L_x_771) ;  /* 0x0000000800e48947 */ /* 0x000fea0003800000 */
[----:B----4-:R-:W4:Y:S01]  /*8700*/  LDC.64 R4, c[0x0][0x4a8] ;  /* 0x00012a00ff047b82 */ /* 0x010f220000000a00 */
[----:B------:R-:W-:Y:S07]  /*8710*/  BSSY.RECONVERGENT B0, `(.L_x_772) ;  /* 0x000005f000007945 */ /* 0x000fee0003800200 */
[----:B------:R-:W1:Y:S08]  /*8720*/  LDC.64 R2, c[0x0][0x3b8] ;  /* 0x0000ee00ff027b82 */ /* 0x000e700000000a00 */
[----:B------:R-:W5:Y:S01]  /*8730*/  LDC R119, c[0x0][0x440] ;  /* 0x00011000ff777b82 */ /* 0x000f620000000800 */
[C---:B----4-:R-:W-:Y:S04]  /*8740*/  LEA R28, P0, R4.reuse, R10, 0x6 ;  /* 0x0000000a041c7211 */ /* 0x050fe800078030ff */
[----:B------:R-:W-:Y:S02]  /*8750*/  LEA.HI.X R29, R4, R11, R5, 0x6, P0 ;  /* 0x0000000b041d7211 */ /* 0x000fe400000f3405 */
[C---:B-1-3--:R-:W-:Y:S04]  /*8760*/  LEA R130, P0, R2.reuse, R82, 0x6 ;  /* 0x0000005202827211 */ /* 0x04afe800078030ff */
[----:B------:R-:W-:Y:S02]  /*8770*/  LEA.HI.X R131, R2, R83, R3, 0x6, P0 ;  /* 0x0000005302837211 */ /* 0x000fe400000f3403 */
[----:B-----5:R-:W-:Y:S11]  /*8780*/  ISETP.GE.AND P0, PT, R14, R119, PT ;  /* 0x000000770e00720c */ /* 0x020ff60003f06270 */
[----:B------:R-:W-:Y:S02]  /*8790*/  @!UPT UIADD3 URZ, UPT, UPT, URZ, URZ, URZ ;  /* 0x000000fffffff290 */ /* 0x000fe4000fffe0ff */
[----:B------:R-:W-:Y:S05]  /*87a0*/  @P0 BRA `(.L_x_773) ;  /* 0x0000000400540947 */ /* 0x000fea0003800000 */
[C---:B------:R-:W-:Y:S01]  /*87b0*/  ISETP.GE.AND P0, PT, R14.reuse, R13, PT ;  /* 0x0000000d0e00720c */ /* 0x040fe20003f06270 */
[----:B--2---:R-:W2:Y:S11]  /*87c0*/  LDG.E.128 R56, desc[UR6][R28.64] ;  /* 0x000000061c387981 */ /* 0x004eb6000c1e1d00 */
[----:B------:R-:W-:Y:S01]  /*87d0*/  @!UPT UIADD3 URZ, UPT, UPT, URZ, URZ, URZ ;  /* 0x000000fffffff290 */ /* 0x000fe2000fffe0ff */
[----:B------:R-:W-:Y:S04]  /*87e0*/  @!P0 ISETP.GE.U32.AND P1, PT, R14, R18, PT ;  /* 0x000000120e00820c */ /* 0x000fe80003f26070 */
[----:B------:R-:W-:Y:S02]  /*87f0*/  @!P0 SEL R123, R19, RZ, P1 ;  /* 0x000000ff137b8207 */ /* 0x000fe40000800000 */
[----:B------:R-:W-:Y:S02]  /*8800*/  @!P0 SEL R132, R115, RZ, P1 ;  /* 0x000000ff73848207 */ /* 0x000fe40000800000 */
[----:B------:R-:W-:Y:S02]  /*8810*/  @!P0 SEL R21, R18, R19, !P1 ;  /* 0x0000001312158207 */ /* 0x000fe40004800000 */
        /* <DEDUP_REMOVED lines=78> */
.L_x_773:
[----:B------:R-:W-:Y:S05]  /*8d00*/  BSYNC.RECONVERGENT B0 ;  /* 0x0000000000007941 */ /* 0x000fea0003800200 */
.L_x_772:
[----:B------:R-:W-:Y:S11]  /*8d10*/  ISETP.GE.AND P0, PT, R9, R119, PT ;  /* 0x000000770900720c */ /* 0x000ff60003f06270 */
        /* <DEDUP_REMOVED lines=87> */
.L_x_771:
[----:B------:R-:W-:Y:S05]  /*9290*/  BSYNC.RECONVERGENT B1 ;  /* 0x0000000000017941 */ /* 0x000fea0003800200 */
.L_x_770:
[----:B------:R-:W-:Y:S01]  /*92a0*/  ISETP.NE.AND P0, PT, R117, RZ, PT ;  /* 0x000000ff7500720c */ /* 0x000fe20003f05270 */
[----:B------:R-:W-:Y:S11]  /*92b0*/  BSSY.RECONVERGENT B1, `(.L_x_774) ;  /* 0x00000be000017945 */ /* 0x000ff60003800200 */
[----:B------:R-:W-:Y:S01]  /*92c0*/  @!UPT UIADD3 URZ, UPT, UPT, URZ, URZ, URZ ;  /* 0x000000fffffff290 */ /* 0x000fe2000fffe0ff */
[----:B------:R-:W-:Y:S05]  /*92d0*/  @P0 BRA `(.L_x_775) ;  /* 0x0000000800ec0947 */ /* 0x000fea0003800000 */
[----:B------:R-:W5:Y:S01]  /*92e0*/  LDC R117, c[0x0][0x440] ;  /* 0x00011000ff757b82 */ /* 0x000f620000000800 */
[----:B------:R-:W-:Y:S07]  /*92f0*/  BSSY.RECONVERGENT B0, `(.L_x_776) ;  /* 0x0000060000007945 */ /* 0x000fee0003800200 */
[----:B----4-:R-:W4:Y:S08]  /*9300*/  LDC.64 R4, c[0x0][0x4a8] ;  /* 0x00012a00ff047b82 */ /* 0x010f300000000a00 */
[----:B------:R-:W1:Y:S01]  /*9310*/  LDC.64 R2, c[0x0][0x3b8] ;  /* 0x0000ee00ff027b82 */ /* 0x000e620000000a00 */
[----:B----4-:R-:W-:Y:S01]  /*9320*/  IMAD.WIDE.U32 R32, R4, 0x60, R10 ;  /* 0x0000006004207825 */ /* 0x010fe200078e000a */
[----:B-----5:R-:W-:Y:S03]  /*9330*/  ISETP.GE.AND P0, PT, R14, R117, PT ;  /* 0x000000750e00720c */ /* 0x020fe60003f06270 */
[----:B------:R-:W-:Y:S02]  /*9340*/  IMAD R5, R5, 0x60, RZ ;  /* 0x0000006005057824 */ /* 0x000fe400078e02ff */
[----:B-1-3--:R-:W-:Y:S03]  /*9350*/  IMAD.WIDE.U32 R130, R2, 0x60, R82 ;  /* 0x0000006002827825 */ /* 0x00afe600078e0052 */
[----:B------:R-:W-:Y:S01]  /*9360*/  IADD3 R33, PT, PT, R33, R5, RZ ;  /* 0x0000000521217210 */ /* 0x000fe20007ffe0ff */
[----:B------:R-:W-:Y:S05]  /*9370*/  IMAD R3, R3, 0x60, RZ ;  /* 0x0000006003037824 */ /* 0x000fea00078e02ff */
[----:B------:R-:W-:Y:S01]  /*9380*/  IADD3 R131, PT, PT, R131, R3, RZ ;  /* 0x0000000383837210 */ /* 0x000fe20007ffe0ff */
[----:B------:R-:W-:Y:S06]  /*9390*/  @P0 BRA `(.L_x_777) ;  /* 0x0000000400540947 */ /* 0x000fec0003800000 */
[C---:B------:R-:W-:Y:S01]  /*93a0*/  ISETP.GE.AND P0, PT, R14.reuse, R13, PT ;  /* 0x0000000d0e00720c */ /* 0x040fe20003f06270 */
[----:B--2---:R-:W2:Y:S11]  /*93b0*/  LDG.E.128 R56, desc[UR6][R32.64] ;  /* 0x0000000620387981 */ /* 0x004eb6000c1e1d00 */
[----:B------:R-:W-:Y:S01]  /*93c0*/  @!UPT UIADD3 URZ, UPT, UPT, URZ, URZ, URZ ;  /* 0x000000fffffff290 */ /* 0x000fe2000fffe0ff */
[----:B------:R-:W-:Y:S04]  /*93d0*/  @!P0 ISETP.GE.U32.AND P1, PT, R14, R18, PT ;  /* 0x000000120e00820c */ /* 0x000fe80003f26070 */
[----:B------:R-:W-:Y:S02]  /*93e0*/  @!P0 SEL R121, R19, RZ, P1 ;  /* 0x000000ff13798207 */ /* 0x000fe40000800000 */
[----:B------:R-:W-:Y:S02]  /*93f0*/  @!P0 SEL R21, R18, R19, !P1 ;  /* 0x0000001312158207 */ /* 0x000fe40004800000 */
[----:B------:R-:W-:Y:S02]  /*9400*/  @!P0 SEL R119, R115, RZ, P1 ;  /* 0x000000ff73778207 */ /* 0x000fe40000800000 */
[----:B------:R-:W-:Y:S01]  /*9410*/  @!P0 IADD3 R136, P1, PT, R112, R121, RZ ;  /* 0x0000007970888210 */ /* 0x000fe20007f3e0ff */
[----:B------:R-:W-:Y:S04]  /*9420*/  @!P0 IMAD.WIDE R22, R21, 0x2, R32 ;  /* 0x0000000215168825 */ /* 0x000fe800078e0220 */
[----:B------:R-:W-:Y:S02]  /*9430*/  @!P0 IMAD.X R121, R100, 0x1, R119, P1 ;  /* 0x0000000164798824 */ /* 0x000fe400008e0677 */
[C---:B------:R-:W-:Y:S01]  /*9440*/  @!P0 IMAD.SHL.U32 R119, R136.reuse, 0x2, RZ ;  /* 0x0000000288778824 */ /* 0x040fe200078e00ff */
[----:B------:R-:W3:Y:S02]  /*9450*/  @!P0 LDG.E.128 R20, desc[UR6][R22.64] ;  /* 0x0000000616148981 */ /* 0x000ee4000c1e1d00 */
[----:B------:R-:W-:Y:S02]  /*9460*/  @!P0 SHF.L.U64.HI R136, R136, 0x1, R121 ;  /* 0x0000000188888819 */ /* 0x000fe40000010279 */
[C---:B------:R-:W-:Y:S04]  /*9470*/  @!P0 IADD3 R132, P1, PT, R119.reuse, R86, RZ ;  /* 0x0000005677848210 */ /* 0x040fe80007f3e0ff */
[C---:B------:R-:W-:Y:S02]  /*9480*/  @!P0 IADD3.X R133, PT, PT, R136.reuse, R87, RZ, P1, !PT ;  /* 0x0000005788858210 */ /* 0x040fe40000ffe4ff */
[----:B------:R-:W-:Y:S04]  /*9490*/  @!P0 IADD3 R38, P1, PT, R119, R88, RZ ;  /* 0x0000005877268210 */ /* 0x000fe80007f3e0ff */
[----:B------:R-:W4:Y:S01]  /*94a0*/  @!P0 LDG.E.128 R132, desc[UR6][R132.64] ;  /* 0x0000000684848981 */ /* 0x000f22000c1e1d00 */
[----:B------:R-:W-:Y:S01]  /*94b0*/  @!P0 IMAD.X R39, R136, 0x1, R89, P1 ;  /* 0x0000000188278824 */ /* 0x000fe200008e0659 */
[----:B------:R-:W-:Y:S06]  /*94c0*/  ISETP.GE.U32.OR P1, PT, R14, R18, P0 ;  /* 0x000000120e00720c */ /* 0x000fec0000726470 */
[----:B------:R1:W5:Y:S01]  /*94d0*/  @!P0 LDG.E.128 R48, desc[UR6][R38.64] ;  /* 0x0000000626308981 */ /* 0x000362000c1e1d00 */
[C---:B--2---:R-:W-:Y:S01]  /*94e0*/  @!P0 LOP3.LUT R41, R56.reuse, 0xffff0000, RZ, 0xc0, !PT ;  /* 0xffff000038298812 */ /* 0x044fe200078ec0ff */
[----:B-1----:R-:W-:Y:S01]  /*94f0*/  @!P0 IMAD.U32 R39, R56, 0x10000, RZ ;  /* 0x0001000038278824 */ /* 0x002fe200078e00ff */
[----:B------:R-:W-:Y:S02]  /*9500*/  @!P0 SHF.L.U32 R42, R57, 0x10, RZ ;  /* 0x00000010392a8819 */ /* 0x000fe400000006ff */
[C---:B---3--:R-:W-:Y:S01]  /*9510*/  @!P0 LOP3.LUT R29, R20.reuse, 0xffff0000, RZ, 0xc0, !PT ;  /* 0xffff0000141d8812 */ /* 0x048fe200078ec0ff */
[----:B------:R-:W-:Y:S01]  /*9520*/  @!P0 IMAD.U32 R31, R20, 0x10000, RZ ;  /* 0x00010000141f8824 */ /* 0x000fe200078e00ff */
[C---:B------:R-:W-:Y:S01]  /*9530*/  @!P0 LOP3.LUT R24, R22.reuse, 0xffff0000, RZ, 0xc0, !PT ;  /* 0xffff000016188812 */ /* 0x040fe200078ec0ff */
[----:B------:R-:W-:Y:S01]  /*9540*/  @!P0 IMAD.U32 R25, R22, 0x10000, RZ ;  /* 0x0001000016198824 */ /* 0x000fe200078e00ff */
[----:B------:R-:W-:Y:S02]  /*9550*/  @!P0 SHF.L.U32 R26, R21, 0x10, RZ ;  /* 0x00000010151a8819 */ /* 0x000fe400000006ff */
[C---:B------:R-:W-:Y:S02]  /*9560*/  @!P0 SHF.L.U32 R20, R23.reuse, 0x10, RZ ;  /* 0x0000001017148819 */ /* 0x040fe400000006ff */
[----:B------:R-:W-:Y:S02]  /*9570*/  @!P0 LOP3.LUT R22, R23, 0xffff0000, RZ, 0xc0, !PT ;  /* 0xffff000017168812 */ /* 0x000fe400078ec0ff */
[----:B------:R-:W-:Y:S02]  /*9580*/  @!P0 LOP3.LUT R28, R21, 0xffff0000, RZ, 0xc0, !PT ;  /* 0xffff0000151c8812 */ /* 0x000fe400078ec0ff */
[C---:B----4-:R-:W-:Y:S01]  /*9590*/  @!P0 LOP3.LUT R34, R132.reuse, 0xffff0000, RZ, 0xc0, !PT ;  /* 0xffff000084228812 */ /* 0x050fe200078ec0ff */
[----:B------:R-:W-:Y:S01]  /*95a0*/  @!P0 IMAD.U32 R36, R132, 0x10000, RZ ;  /* 0x0001000084248824 */ /* 0x000fe200078e00ff */
[C---:B------:R-:W-:Y:S01]  /*95b0*/  @!P0 SHF.L.U32 R37, R133.reuse, 0x10, RZ ;  /* 0x0000001085258819 */ /* 0x040fe200000006ff */
[----:B------:R-:W-:Y:S01]  /*95c0*/  @!P0 IMAD.U32 R30, R134, 0x10000, RZ ;  /* 0x00010000861e8824 */ /* 0x000fe200078e00ff */
[----:B------:R-:W-:Y:S01]  /*95d0*/  @!P0 LOP3.LUT R35, R133, 0xffff0000, RZ, 0xc0, !PT ;  /* 0xffff000085238812 */ /* 0x000fe200078ec0ff */
[----:B------:R-:W-:Y:S01]  /*95e0*/  @!P1 FADD.FTZ R36, -R36, -RZ ;  /* 0x800000ff24249221 */ /* 0x000fe20000010100 */
[----:B------:R-:W-:Y:S01]  /*95f0*/  @!P0 LOP3.LUT R27, R134, 0xffff0000, RZ, 0xc0, !PT ;  /* 0xffff0000861b8812 */ /* 0x000fe200078ec0ff */
[----:B------:R-:W-:Y:S01]  /*9600*/  @!P1 FADD.FTZ R34, -R34, -RZ ;  /* 0x800000ff22229221 */ /* 0x000fe20000010100 */
[C---:B------:R-:W-:Y:S01]  /*9610*/  @!P0 SHF.L.U32 R23, R135.reuse, 0x10, RZ ;  /* 0x0000001087178819 */ /* 0x040fe200000006ff */
[C---:B-----5:R-:W-:Y:S01]  /*9620*/  @!P0 IMAD.U32 R38, R48.reuse, 0x10000, RZ ;  /* 0x0001000030268824 */ /* 0x060fe200078e00ff */
        /* <DEDUP_REMOVED lines=10> */
[----:B------:R-:W-:Y:S01]  /*96d0*/  @!P0 SHF.L.U32 R47, R51, 0x10, RZ ;  /* 0x00000010332f8819 */ /* 0x000fe200000006ff */
[----:B------:R-:W-:Y:S01]  /*96e0*/  @!P0 FFMA.FTZ R0, R39, R38, R0 ;  /* 0x0000002627008223 */ /* 0x000fe20000010000 */
[----:B------:R-:W-:Y:S01]  /*96f0*/  @!P0 LOP3.LUT R39, R57, 0xffff0000, RZ, 0xc0, !PT ;  /* 0xffff000039278812 */ /* 0x000fe200078ec0ff */
[----:B------:R-:W-:Y:S01]  /*9700*/  @!P0 FMUL.FTZ R3, R26, R37 ;  /* 0x000000251a038220 */ /* 0x000fe20000410000 */
[----:B------:R-:W-:Y:S01]  /*9710*/  @!P0 LOP3.LUT R48, R51, 0xffff0000, RZ, 0xc0, !PT ;  /* 0xffff000033308812 */ /* 0x000fe200078ec0ff */
        /* <DEDUP_REMOVED lines=29> */
.L_x_777:
[----:B------:R-:W-:Y:S05]  /*98f0*/  BSYNC.RECONVERGENT B0 ;  /* 0x0000000000007941 */ /* 0x000fea0003800200 */
.L_x_776:
[----:B------:R-:W-:Y:S11]  /*9900*/  ISETP.GE.AND P0, PT, R9, R117, PT ;  /* 0x000000750900720c */ /* 0x000ff60003f06270 */
[----:B------:R-:W-:Y:S02]  /*9910*/  @!UPT UIADD3 URZ, UPT, UPT, URZ, URZ, URZ ;  /* 0x000000fffffff290 */ /* 0x000fe4000fffe0ff */
[----:B------:R-:W-:Y:S05]  /*9920*/  @P0 BRA `(.L_x_775) ;  /* 0x0000000400580947 */ /* 0x000fea0003800000 */
[C---:B------:R-:W-:Y:S01]  /*9930*/  ISETP.GE.AND P0, PT, R9.reuse, R13, PT ;  /* 0x0000000d0900720c */ /* 0x040fe20003f06270 */
[----:B------:R-:W3:Y:S01]  /*9940*/  LDG.E.128 R48, desc[UR6][R32.64+0x80] ;  /* 0x0000800620307981 */ /* 0x000ee2000c1e1d00 */
[----:B-12---:R-:W-:Y:S11]  /*9950*/  P2R R56, PR, RZ, 0x4 ;  /* 0x00000004ff387803 */ /* 0x006ff60000000000 */
[----:B------:R-:W-:Y:S04]  /*9960*/  @!P0 ISETP.GE.U32.AND P1, PT, R9, R18, PT ;  /* 0x000000120900820c */ /* 0x000fe80003f26070 */
[----:B------:R-:W-:Y:S02]  /*9970*/  @!P0 SEL R57, R19, RZ, P1 ;  /* 0x000000ff13398207 */ /* 0x000fe40000800000 */
[----:B------:R-:W-:Y:S02]  /*9980*/  @!P0 SEL R59, R115, RZ, P1 ;  /* 0x000000ff733b8207 */ /* 0x000fe40000800000 */
[----:B------:R-:W-:Y:S02]  /*9990*/  @!P0 IADD3 R57, P2, PT, R112, R57, RZ ;  /* 0x0000003970398210 */ /* 0x000fe40007f5e0ff */
[----:B------:R-:W-:Y:S03]  /*99a0*/  @!P0 SEL R21, R18, R19, !P1 ;  /* 0x0000001312158207 */ /* 0x000fe60004800000 */
[----:B------:R-:W-:Y:S02]  /*99b0*/  @!P0 IMAD.X R132, R100, 0x1, R59, P2 ;  /* 0x0000000164848824 */ /* 0x000fe400010e063b */
[----:B------:R-:W-:Y:S02]  /*99c0*/  @!P0 IMAD.SHL.U32 R117, R57, 0x2, RZ ;  /* 0x0000000239758824 */ /* 0x000fe400078e00ff */
[----:B------:R-:W-:Y:S01]  /*99d0*/  @!P0 IMAD.WIDE R22, R21, 0x2, R32 ;  /* 0x0000000215168825 */ /* 0x000fe200078e0220 */
[----:B------:R-:W-:Y:S02]  /*99e0*/  @!P0 SHF.L.U64.HI R132, R57, 0x1, R132 ;  /* 0x0000000139848819 */ /* 0x000fe40000010284 */
[C---:B------:R-:W-:Y:S02]  /*99f0*/  @!P0 IADD3 R134, P2, PT, R117.reuse, R86, RZ ;  /* 0x0000005675868210 */ /* 0x040fe40007f5e0ff */
[----:B------:R-:W-:Y:S01]  /*9a00*/  @!P0 IADD3 R38, P1, PT, R117, R88, RZ ;  /* 0x0000005875268210 */ /* 0x000fe20007f3e0ff */
[----:B------:R-:W2:Y:S01]  /*9a10*/  @!P0 LDG.E.128 R20, desc[UR6][R22.64+0x80] ;  /* 0x0000800616148981 */ /* 0x000ea2000c1e1d00 */
[----:B------:R-:W-:Y:S02]  /*9a20*/  @!P0 IADD3.X R135, PT, PT, R132, R87, RZ, P2, !PT ;  /* 0x0000005784878210 */ /* 0x000fe400017fe4ff */
[----:B------:R-:W-:Y:S01]  /*9a30*/  ISETP.NE.AND P2, PT, R56, RZ, PT ;  /* 0x000000ff3800720c */ /* 0x000fe20003f45270 */
[----:B------:R-:W-:Y:S01]  /*9a40*/  @!P0 IMAD.X R39, R132, 0x1, R89, P1 ;  /* 0x0000000184278824 */ /* 0x000fe200008e0659 */
[----:B------:R-:W-:Y:S03]  /*9a50*/  ISETP.GE.U32.OR P1, PT, R9, R18, P0 ;  /* 0x000000120900720c */ /* 0x000fe60000726470 */
[----:B------:R-:W4:Y:S08]  /*9a60*/  @!P0 LDG.E.128 R56, desc[UR6][R134.64+0x80] ;  /* 0x0000800686388981 */ /* 0x000f30000c1e1d00 */
[----:B------:R3:W5:Y:S02]  /*9a70*/  @!P0 LDG.E.128 R44, desc[UR6][R38.64+0x80] ;  /* 0x00008006262c8981 */ /* 0x000764000c1e1d00 */
[C---:B---3--:R-:W-:Y:S01]  /*9a80*/  @!P0 LOP3.LUT R39, R48.reuse, 0xffff0000, RZ, 0xc0, !PT ;  /* 0xffff000030278812 */ /* 0x048fe200078ec0ff */
[----:B------:R-:W-:Y:S01]  /*9a90*/  @!P0 IMAD.U32 R37, R48, 0x10000, RZ ;  /* 0x0001000030258824 */ /* 0x000fe200078e00ff */
[----:B------:R-:W-:Y:S02]  /*9aa0*/  @!P0 SHF.L.U32 R42, R49, 0x10, RZ ;  /* 0x00000010312a8819 */ /* 0x000fe400000006ff */
[C---:B--2---:R-:W-:Y:S01]  /*9ab0*/  @!P0 SHF.L.U32 R36, R20.reuse, 0x10, RZ ;  /* 0x0000001014248819 */ /* 0x044fe200000006ff */
[C---:B------:R-:W-:Y:S01]  /*9ac0*/  @!P0 IMAD.U32 R32, R21.reuse, 0x10000, RZ ;  /* 0x0001000015208824 */ /* 0x040fe200078e00ff */
[----:B------:R-:W-:Y:S01]  /*9ad0*/  @!P0 LOP3.LUT R34, R20, 0xffff0000, RZ, 0xc0, !PT ;  /* 0xffff000014228812 */ /* 0x000fe200078ec0ff */
        /* <DEDUP_REMOVED lines=11> */
[----:B------:R-:W-:Y:S01]  /*9b90*/  @!P0 LOP3.LUT R24, R59, 0xffff0000, RZ, 0xc0, !PT ;  /* 0xffff00003b188812 */ /* 0x000fe200078ec0ff */
[C---:B-----5:R-:W-:Y:S01]  /*9ba0*/  @!P0 IMAD.U32 R38, R44.reuse, 0x10000, RZ ;  /* 0x000100002c268824 */ /* 0x060fe200078e00ff */
[----:B------:R-:W-:Y:S01]  /*9bb0*/  @!P0 LOP3.LUT R40, R44, 0xffff0000, RZ, 0xc0, !PT ;  /* 0xffff00002c288812 */ /* 0x000fe200078ec0ff */
[----:B------:R-:W-:Y:S01]  /*9bc0*/  @!P0 FMUL.FTZ R0, R36, R35 ;  /* 0x0000002324008220 */ /* 0x000fe20000410000 */
[----:B------:R-:W-:Y:S01]  /*9bd0*/  @!P0 SHF.L.U32 R41, R45, 0x10, RZ ;  /* 0x000000102d298819 */ /* 0x000fe200000006ff */
[----:B------:R-:W-:Y:S01]  /*9be0*/  @!P1 FADD.FTZ R29, -R29, -RZ ;  /* 0x800000ff1d1d9221 */ /* 0x000fe20000010100 */
[----:B------:R-:W-:Y:S01]  /*9bf0*/  @!P0 SHF.L.U32 R20, R23, 0x10, RZ ;  /* 0x0000001017148819 */ /* 0x000fe200000006ff */
[----:B------:R-:W-:Y:S01]  /*9c00*/  @!P0 IMAD.U32 R25, R59, 0x10000, RZ ;  /* 0x000100003b198824 */ /* 0x000fe200078e00ff */
[----:B------:R-:W-:Y:S01]  /*9c10*/  @!P0 LOP3.LUT R23, R23, 0xffff0000, RZ, 0xc0, !PT ;  /* 0xffff000017178812 */ /* 0x000fe200078ec0ff */
        /* <DEDUP_REMOVED lines=39> */
.L_x_775:
[----:B------:R-:W-:Y:S05]  /*9e90*/  BSYNC.RECONVERGENT B1 ;  /* 0x0000000000017941 */ /* 0x000fea0003800200 */
.L_x_774:
[----:B------:R-:W-:Y:S04]  /*9ea0*/  BSSY.RECONVERGENT B1, `(.L_x_778) ;  /* 0x00000ba000017945 */ /* 0x000fe80003800200 */
[----:B------:R-:W-:Y:S05]  /*9eb0*/  @!P6 BRA `(.L_x_779) ;  /* 0x0000000800e0e947 */ /* 0x000fea0003800000 */
[----:B------:R-:W5:Y:S01]  /*9ec0*/  LDC R117, c[0x0][0x440] ;  /* 0x00011000ff757b82 */ /* 0x000f620000000800 */
[----:B------:R-:W-:Y:S07]  /*9ed0*/  BSSY.RECONVERGENT B0, `(.L_x_780) ;  /* 0x000005e000007945 */ /* 0x000fee0003800200 */
[----:B----4-:R-:W4:Y:S08]  /*9ee0*/  LDC.64 R4, c[0x0][0x4a8] ;  /* 0x00012a00ff047b82 */ /* 0x010f300000000a00 */
[----:B------:R-:W1:Y:S01]  /*9ef0*/  LDC.64 R2, c[0x0][0x3b8] ;  /* 0x0000ee00ff027b82 */ /* 0x000e620000000a00 */
[----:B-----5:R-:W-:Y:S02]  /*9f00*/  ISETP.GE.AND P6, PT, R14, R117, PT ;  /* 0x000000750e00720c */ /* 0x020fe40003fc6270 */
[C---:B----4-:R-:W-:Y:S04]  /*9f10*/  LEA R32, P1, R4.reuse, R10, 0x7 ;  /* 0x0000000a04207211 */ /* 0x050fe800078238ff */
[----:B------:R-:W-:Y:S02]  /*9f20*/  LEA.HI.X R33, R4, R11, R5, 0x7, P1 ;  /* 0x0000000b04217211 */ /* 0x000fe400008f3c05 */
[C---:B-1-3--:R-:W-:Y:S04]  /*9f30*/  LEA R130, P0, R2.reuse, R82, 0x7 ;  /* 0x0000005202827211 */ /* 0x04afe800078038ff */
[----:B------:R-:W-:Y:S01]  /*9f40*/  LEA.HI.X R131, R2, R83, R3, 0x7, P0 ;  /* 0x0000005302837211 */ /* 0x000fe200000f3c03 */
[----:B------:R-:W-:Y:S08]  /*9f50*/  @P6 BRA `(.L_x_781) ;  /* 0x0000000400546947 */ /* 0x000ff00003800000 */
        /* <DEDUP_REMOVED lines=85> */
.L_x_781:
[----:B------:R-:W-:Y:S05]  /*a4b0*/  BSYNC.RECONVERGENT B0 ;  /* 0x0000000000007941 */ /* 0x000fea0003800200 */
.L_x_780:
[----:B------:R-:W-:Y:S11]  /*a4c0*/  ISETP.GE.AND P0, PT, R9, R117, PT ;  /* 0x000000750900720c */ /* 0x000ff60003f06270 */
[----:B------:R-:W-:Y:S02]  /*a4d0*/  @!UPT UIADD3 URZ, UPT, UPT, URZ, URZ, URZ ;  /* 0x000000fffffff290 */ /* 0x000fe4000fffe0ff */
[----:B------:R-:W-:Y:S05]  /*a4e0*/  @P0 BRA `(.L_x_779) ;  /* 0x0000000400540947 */ /* 0x000fea0003800000 */
[C---:B------:R-:W-:Y:S01]  /*a4f0*/  ISETP.GE.AND P0, PT, R9.reuse, R13, PT ;  /* 0x0000000d0900720c */ /* 0x040fe20003f06270 */
[----:B------:R-:W3:Y:S11]  /*a500*/  LDG.E.128 R48, desc[UR6][R32.64+0x80] ;  /* 0x0000800620307981 */ /* 0x000ef6000c1e1d00 */
[----:B------:R-:W-:Y:S01]  /*a510*/  @!UPT UIADD3 URZ, UPT, UPT, URZ, URZ, URZ ;  /* 0x000000fffffff290 */ /* 0x000fe2000fffe0ff */
[----:B------:R-:W-:Y:S04]  /*a520*/  @!P0 ISETP.GE.U32.AND P1, PT, R9, R18, PT ;  /* 0x000000120900820c */ /* 0x000fe80003f26070 */
[----:B-12---:R-:W-:Y:S02]  /*a530*/  @!P0 SEL R56, R19, RZ, P1 ;  /* 0x000000ff13388207 */ /* 0x006fe40000800000 */
[----:B------:R-:W-:Y:S02]  /*a540*/  @!P0 SEL R132, R115, RZ, P1 ;  /* 0x000000ff73848207 */ /* 0x000fe40000800000 */
[----:B------:R-:W-:Y:S02]  /*a550*/  @!P0 IADD3 R57, P6, PT, R107, R56, RZ ;  /* 0x000000386b398210 */ /* 0x000fe40007fde0ff */
[----:B------:R-:W-:Y:S03]  /*a560*/  @!P0 SEL R21, R18, R19, !P1 ;  /* 0x0000001312158207 */ /* 0x000fe60004800000 */
[----:B------:R-:W-:Y:S02]  /*a570*/  @!P0 IMAD.SHL.U32 R117, R57, 0x2, RZ ;  /* 0x0000000239758824 */ /* 0x000fe400078e00ff */
[----:B------:R-:W-:Y:S02]  /*a580*/  @!P0 IMAD.X R132, R99, 0x1, R132, P6 ;  /* 0x0000000163848824 */ /* 0x000fe400030e0684 */
[----:B------:R-:W-:Y:S01]  /*a590*/  @!P0 IMAD.WIDE R22, R21, 0x2, R32 ;  /* 0x0000000215168825 */ /* 0x000fe200078e0220 */
[----:B------:R-:W-:Y:S02]  /*a5a0*/  @!P0 IADD3 R58, P6, PT, R117, R86, RZ ;  /* 0x00000056753a8210 */ /* 0x000fe40007fde0ff */
[----:B------:R-:W-:Y:S02]  /*a5b0*/  @!P0 SHF.L.U64.HI R132, R57, 0x1, R132 ;  /* 0x0000000139848819 */ /* 0x000fe40000010284 */
[----:B------:R-:W-:Y:S01]  /*a5c0*/  @!P0 IADD3 R38, P1, PT, R117, R88, RZ ;  /* 0x0000005875268210 */ /* 0x000fe20007f3e0ff */
[----:B------:R-:W2:Y:S01]  /*a5d0*/  @!P0 LDG.E.128 R20, desc[UR6][R22.64+0x80] ;  /* 0x0000800616148981 */ /* 0x000ea2000c1e1d00 */
[C---:B------:R-:W-:Y:S03]  /*a5e0*/  @!P0 IADD3.X R59, PT, PT, R132.reuse, R87, RZ, P6, !PT ;  /* 0x00000057843b8210 */ /* 0x040fe600037fe4ff */
[----:B------:R-:W-:Y:S01]  /*a5f0*/  @!P0 IMAD.X R39, R132, 0x1, R89, P1 ;  /* 0x0000000184278824 */ /* 0x000fe200008e0659 */
[----:B------:R-:W-:Y:S03]  /*a600*/  ISETP.GE.U32.OR P1, PT, R9, R18, P0 ;  /* 0x000000120900720c */ /* 0x000fe60000726470 */
[----:B------:R-:W4:Y:S08]  /*a610*/  @!P0 LDG.E.128 R56, desc[UR6][R58.64+0x80] ;  /* 0x000080063a388981 */ /* 0x000f30000c1e1d00 */
[----:B------:R3:W5:Y:S02]  /*a620*/  @!P0 LDG.E.128 R44, desc[UR6][R38.64+0x80] ;  /* 0x00008006262c8981 */ /* 0x000764000c1e1d00 */
[C---:B---3--:R-:W-:Y:S01]  /*a630*/  @!P0 LOP3.LUT R39, R48.reuse, 0xffff0000, RZ, 0xc0, !PT ;  /* 0xffff000030278812 */ /* 0x048fe200078ec0ff */
[----:B------:R-:W-:Y:S01]  /*a640*/  @!P0 IMAD.U32 R37, R48, 0x10000, RZ ;  /* 0x0001000030258824 */ /* 0x000fe200078e00ff */
[----:B------:R-:W-:Y:S02]  /*a650*/  @!P0 SHF.L.U32 R42, R49, 0x10, RZ ;  /* 0x00000010312a8819 */ /* 0x000fe400000006ff */
[C---:B--2---:R-:W-:Y:S01]  /*a660*/  @!P0 LOP3.LUT R34, R20.reuse, 0xffff0000, RZ, 0xc0, !PT ;  /* 0xffff000014228812 */ /* 0x044fe200078ec0ff */
        /* <DEDUP_REMOVED lines=61> */
.L_x_779:
[----:B------:R-:W-:Y:S05]  /*aa40*/  BSYNC.RECONVERGENT B1 ;  /* 0x0000000000017941 */ /* 0x000fea0003800200 */
.L_x_778:
[----:B------:R-:W-:Y:S04]  /*aa50*/  BSSY.RECONVERGENT B1, `(.L_x_782) ;  /* 0x00000bc000017945 */ /* 0x000fe80003800200 */
[----:B------:R-:W-:Y:S05]  /*aa60*/  @!P5 BRA `(.L_x_783) ;  /* 0x0000000800e8d947 */ /* 0x000fea0003800000 */
        /* <DEDUP_REMOVED lines=97> */
.L_x_785:
[----:B------:R-:W-:Y:S05]  /*b080*/  BSYNC.RECONVERGENT B0 ;  /* 0x0000000000007941 */ /* 0x000fea0003800200 */
.L_x_784:
        /* <DEDUP_REMOVED lines=88> */
.L_x_783:
[----:B------:R-:W-:Y:S05]  /*b610*/  BSYNC.RECONVERGENT B1 ;  /* 0x0000000000017941 */ /* 0x000fea0003800200 */
.L_x_782:
[----:B------:R-:W-:Y:S04]  /*b620*/  BSSY.RECONVERGENT B1, `(.L_x_786) ;  /* 0x00000bb000017945 */ /* 0x000fe80003800200 */
[----:B------:R-:W-:Y:S05]  /*b630*/  @!P4 BRA `(.L_x_787) ;  /* 0x0000000800e4c947 */ /* 0x000fea0003800000 */
[----:B------:R-:W5:Y:S01]  /*b640*/  LDC R0, c[0x0][0x440] ;  /* 0x00011000ff007b82 */ /* 0x000f620000000800 */
[----:B------:R-:W-:Y:S07]  /*b650*/  BSSY.RECONVERGENT B0, `(.L_x_788) ;  /* 0x0000061000007945 */ /* 0x000fee0003800200 */
[----:B----4-:R-:W4:Y:S08]  /*b660*/  LDC.64 R4, c[0x0][0x4a8] ;  /* 0x00012a00ff047b82 */ /* 0x010f300000000a00 */
[----:B------:R-:W1:Y:S01]  /*b670*/  LDC.64 R2, c[0x0][0x3b8] ;  /* 0x0000ee00ff027b82 */ /* 0x000e620000000a00 */
[----:B----4-:R-:W-:Y:S01]  /*b680*/  IMAD.WIDE.U32 R32, R4, 0xc0, R10 ;  /* 0x000000c004207825 */ /* 0x010fe200078e000a */
[-C--:B-----5:R-:W-:Y:S02]  /*b690*/  ISETP.GE.AND P0, PT, R14, R0.reuse, PT ;  /* 0x000000000e00720c */ /* 0x0a0fe40003f06270 */
[----:B------:R-:W-:Y:S01]  /*b6a0*/  ISETP.GE.AND P4, PT, R9, R0, PT ;  /* 0x000000000900720c */ /* 0x000fe20003f86270 */
        /* <DEDUP_REMOVED lines=91> */
.L_x_789:
[----:B------:R-:W-:Y:S05]  /*bc60*/  BSYNC.RECONVERGENT B0 ;  /* 0x0000000000007941 */ /* 0x000fea0003800200 */
.L_x_788:
        /* <DEDUP_REMOVED lines=86> */
.L_x_787:
[----:B------:R-:W-:Y:S05]  /*c1d0*/  BSYNC.RECONVERGENT B1 ;  /* 0x0000000000017941 */ /* 0x000fea0003800200 */
.L_x_786:
        /* <DEDUP_REMOVED lines=100> */
.L_x_793:
[----:B------:R-:W-:Y:S05]  /*c820*/  BSYNC.RECONVERGENT B0 ;  /* 0x0000000000007941 */ /* 0x000fea0003800200 */
.L_x_792:
[----:B------:R-:W-:Y:S05]  /*c830*/  @P3 BRA `(.L_x_791) ;  /* 0x0000000400543947 */ /* 0x000fea0003800000 */
[C---:B------:R-:W-:Y:S01]  /*c840*/  ISETP.GE.AND P0, PT, R9.reuse, R13, PT ;  /* 0x0000000d0900720c */ /* 0x040fe20003f06270 */
[----:B------:R-:W3:Y:S11]  /*c850*/  LDG.E.128 R40, desc[UR6][R24.64+0x80] ;  /* 0x0000800618287981 */ /* 0x000ef6000c1e1d00 */
[----:B------:R-:W-:Y:S01]  /*c860*/  @!UPT UIADD3 URZ, UPT, UPT, URZ, URZ, URZ ;  /* 0x000000fffffff290 */ /* 0x000fe2000fffe0ff */
[----:B------:R-:W-:Y:S04]  /*c870*/  @!P0 ISETP.GE.U32.AND P1, PT, R9, R18, PT ;  /* 0x000000120900820c */ /* 0x000fe80003f26070 */
[----:B------:R-:W-:Y:S02]  /*c880*/  @!P0 SEL R0, R19, RZ, P1 ;  /* 0x000000ff13008207 */ /* 0x000fe40000800000 */
[----:B------:R-:W-:Y:S02]  /*c890*/  @!P0 SEL R5, R115, RZ, P1 ;  /* 0x000000ff73058207 */ /* 0x000fe40000800000 */
[----:B------:R-:W-:Y:S02]  /*c8a0*/  @!P0 IADD3 R0, P3, PT, R109, R0, RZ ;  /* 0x000000006d008210 */ /* 0x000fe40007f7e0ff */
[----:B------:R-:W-:Y:S03]  /*c8b0*/  @!P0 SEL R19, R18, R19, !P1 ;  /* 0x0000001312138207 */ /* 0x000fe60004800000 */
[----:B------:R-:W-:Y:S02]  /*c8c0*/  @!P0 IMAD.SHL.U32 R3, R0, 0x2, RZ ;  /* 0x0000000200038824 */ /* 0x000fe400078e00ff */
[----:B------:R-:W-:Y:S02]  /*c8d0*/  @!P0 IMAD.X R5, R96, 0x1, R5, P3 ;  /* 0x0000000160058824 */ /* 0x000fe400018e0605 */
[----:B------:R-:W-:Y:S01]  /*c8e0*/  @!P0 IMAD.WIDE R20, R19, 0x2, R24 ;  /* 0x0000000213148825 */ /* 0x000fe200078e0218 */
[C---:B------:R-:W-:Y:S02]  /*c8f0*/  @!P0 IADD3 R28, P1, PT, R3.reuse, R86, RZ ;  /* 0x00000056031c8210 */ /* 0x040fe40007f3e0ff */
[----:B------:R-:W-:Y:S03]  /*c900*/  @!P0 SHF.L.U64.HI R0, R0, 0x1, R5 ;  /* 0x0000000100008819 */ /* 0x000fe60000010205 */
[----:B------:R-:W4:Y:S01]  /*c910*/  @!P0 LDG.E.128 R20, desc[UR6][R20.64+0x80] ;  /* 0x0000800614148981 */ /* 0x000f22000c1e1d00 */
[C---:B------:R-:W-:Y:S02]  /*c920*/  @!P0 IADD3.X R29, PT, PT, R0.reuse, R87, RZ, P1, !PT ;  /* 0x00000057001d8210 */ /* 0x040fe40000ffe4ff */
[----:B------:R-:W-:Y:S05]  /*c930*/  @!P0 IADD3 R26, P1, PT, R3, R88, RZ ;  /* 0x00000058031a8210 */ /* 0x000fea0007f3e0ff */
[----:B------:R-:W5:Y:S01]  /*c940*/  @!P0 LDG.E.128 R28, desc[UR6][R28.64+0x80] ;  /* 0x000080061c1c8981 */ /* 0x000f62000c1e1d00 */
[----:B------:R-:W-:Y:S01]  /*c950*/  @!P0 IMAD.X R27, R0, 0x1, R89, P1 ;  /* 0x00000001001b8824 */ /* 0x000fe200008e0659 */
[----:B------:R-:W-:Y:S06]  /*c960*/  ISETP.GE.U32.OR P1, PT, R9, R18, P0 ;  /* 0x000000120900720c */ /* 0x000fec0000726470 */
[----:B------:R2:W3:Y:S01]  /*c970*/  @!P0 LDG.E.128 R36, desc[UR6][R26.64+0x80] ;  /* 0x000080061a248981 */ /* 0x0004e2000c1e1d00 */
[C---:B----4-:R-:W-:Y:S01]  /*c980*/  @!P0 SHF.L.U32 R7, R23.reuse, 0x10, RZ ;  /* 0x0000001017078819 */ /* 0x050fe200000006ff */
[----:B------:R-:W-:Y:S01]  /*c990*/  @!P0 IMAD.U32 R5, R22, 0x10000, RZ ;  /* 0x0001000016058824 */ /* 0x000fe200078e00ff */
[----:B------:R-:W-:Y:S01]  /*c9a0*/  @!P0 LOP3.LUT R13, R23, 0xffff0000, RZ, 0xc0, !PT ;  /* 0xffff0000170d8812 */ /* 0x000fe200078ec0ff */
[----:B------:R-:W-:Y:S01]  /*c9b0*/  @!P0 IMAD.U32 R0, R20, 0x10000, RZ ;  /* 0x0001000014008824 */ /* 0x000fe200078e00ff */
[----:B------:R-:W-:Y:S02]  /*c9c0*/  @!P0 LOP3.LUT R6, R22, 0xffff0000, RZ, 0xc0, !PT ;  /* 0xffff000016068812 */ /* 0x000fe400078ec0ff */
[----:B------:R-:W-:Y:S02]  /*c9d0*/  @!P0 SHF.L.U32 R3, R21, 0x10, RZ ;  /* 0x0000001015038819 */ /* 0x000fe400000006ff */
[C---:B-----5:R-:W-:Y:S01]  /*c9e0*/  @!P0 LOP3.LUT R23, R28.reuse, 0xffff0000, RZ, 0xc0, !PT ;  /* 0xffff00001c178812 */ /* 0x060fe200078ec0ff */
[----:B--2---:R-:W-:Y:S01]  /*c9f0*/  @!P0 IMAD.U32 R27, R28, 0x10000, RZ ;  /* 0x000100001c1b8824 */ /* 0x004fe200078e00ff */
[----:B------:R-:W-:Y:S02]  /*ca00*/  @!P0 SHF.L.U32 R22, R29, 0x10, RZ ;  /* 0x000000101d168819 */ /* 0x000fe400000006ff */
[----:B------:R-:W-:Y:S01]  /*ca10*/  @!P0 LOP3.LUT R4, R21, 0xffff0000, RZ, 0xc0, !PT ;  /* 0xffff000015048812 */ /* 0x000fe200078ec0ff */
[----:B------:R-:W-:Y:S01]  /*ca20*/  @!P1 FADD.FTZ R27, -R27, -RZ ;  /* 0x800000ff1b1b9221 */ /* 0x000fe20000010100 */
[----:B------:R-:W-:Y:S01]  /*ca30*/  @!P0 LOP3.LUT R2, R20, 0xffff0000, RZ, 0xc0, !PT ;  /* 0xffff000014028812 */ /* 0x000fe200078ec0ff */
[C---:B------:R-:W-:Y:S01]  /*ca40*/  @!P0 IMAD.U32 R20, R30.reuse, 0x10000, RZ ;  /* 0x000100001e148824 */ /* 0x040fe200078e00ff */
[----:B------:R-:W-:Y:S01]  /*ca50*/  @!P0 LOP3.LUT R21, R29, 0xffff0000, RZ, 0xc0, !PT ;  /* 0xffff00001d158812 */ /* 0x000fe200078ec0ff */
[----:B------:R-:W-:Y:S01]  /*ca60*/  @!P1 FADD.FTZ R23, -R23, -RZ ;  /* 0x800000ff17179221 */ /* 0x000fe20000010100 */
[----:B------:R-:W-:Y:S01]  /*ca70*/  @!P0 LOP3.LUT R19, R30, 0xffff0000, RZ, 0xc0, !PT ;  /* 0xffff00001e138812 */ /* 0x000fe200078ec0ff */
[----:B------:R-:W-:Y:S01]  /*ca80*/  @!P0 FMUL.FTZ R0, R0, R27 ;  /* 0x0000001b00008220 */ /* 0x000fe20000410000 */
[C---:B------:R-:W-:Y:S01]  /*ca90*/  @!P0 SHF.L.U32 R18, R31.reuse, 0x10, RZ ;  /* 0x000000101f128819 */ /* 0x040fe200000006ff */
[----:B---3--:R-:W-:Y:S01]  /*caa0*/  @!P0 IMAD.U32 R27, R40, 0x10000, RZ ;  /* 0x00010000281b8824 */ /* 0x008fe200078e00ff */
[----:B------:R-:W-:Y:S01]  /*cab0*/  @!P0 LOP3.LUT R8, R31, 0xffff0000, RZ, 0xc0, !PT ;  /* 0xffff00001f088812 */ /* 0x000fe200078ec0ff */
[C---:B------:R-:W-:Y:S01]  /*cac0*/  @!P0 IMAD.U32 R26, R36.reuse, 0x10000, RZ ;  /* 0x00010000241a8824 */ /* 0x040fe200078e00ff */
[----:B------:R-:W-:Y:S01]  /*cad0*/  @!P0 LOP3.LUT R28, R36, 0xffff0000, RZ, 0xc0, !PT ;  /* 0xffff0000241c8812 */ /* 0x000fe200078ec0ff */
[----:B------:R-:W-:Y:S01]  /*cae0*/  @!P1 FADD.FTZ R22, -R22, -RZ ;  /* 0x800000ff16169221 */ /* 0x000fe20000010100 */
[----:B------:R-:W-:Y:S01]  /*caf0*/  @!P0 LOP3.LUT R29, R40, 0xffff0000, RZ, 0xc0, !PT ;  /* 0xffff0000281d8812 */ /* 0x000fe200078ec0ff */
[----:B------:R-:W-:Y:S01]  /*cb00*/  @!P0 FMUL.FTZ R2, R2, R23 ;  /* 0x0000001702028220 */ /* 0x000fe20000410000 */
[----:B------:R-:W-:Y:S01]  /*cb10*/  @!P0 SHF.L.U32 R31, R37, 0x10, RZ ;  /* 0x00000010251f8819 */ /* 0x000fe200000006ff */
[----:B------:R-:W-:Y:S01]  /*cb20*/  @!P1 FADD.FTZ R21, -R21, -RZ ;  /* 0x800000ff15159221 */ /* 0x000fe20000010100 */
[----:B------:R-:W-:Y:S01]  /*cb30*/  @!P0 SHF.L.U32 R30, R41, 0x10, RZ ;  /* 0x00000010291e8819 */ /* 0x000fe200000006ff */
[----:B------:R-:W-:Y:S01]  /*cb40*/  @!P1 FADD.FTZ R20, -R20, -RZ ;  /* 0x800000ff14149221 */ /* 0x000fe20000010100 */
[----:B------:R-:W-:Y:S01]  /*cb50*/  @!P0 LOP3.LUT R32, R37, 0xffff0000, RZ, 0xc0, !PT ;  /* 0xffff000025208812 */ /* 0x000fe200078ec0ff */
[----:B------:R-:W-:Y:S01]  /*cb60*/  @!P0 FFMA.FTZ R0, R27, R26, R0 ;  /* 0x0000001a1b008223 */ /* 0x000fe20000010000 */
[----:B------:R-:W-:Y:S01]  /*cb70*/  @!P0 LOP3.LUT R27, R41, 0xffff0000, RZ, 0xc0, !PT ;  /* 0xffff0000291b8812 */ /* 0x000fe200078ec0ff */
[----:B------:R-:W-:Y:S01]  /*cb80*/  @!P0 FMUL.FTZ R3, R3, R22 ;  /* 0x0000001603038220 */ /* 0x000fe20000410000 */
[----:B------:R-:W-:Y:S01]  /*cb90*/  @!P0 LOP3.LUT R34, R38, 0xffff0000, RZ, 0xc0, !PT ;  /* 0xffff000026228812 */ /* 0x000fe200078ec0ff */
[----:B------:R-:W-:Y:S01]  /*cba0*/  @!P1 FADD.FTZ R19, -R19, -RZ ;  /* 0x800000ff13139221 */ /* 0x000fe20000010100 */
[C---:B------:R-:W-:Y:S01]  /*cbb0*/  @!P0 SHF.L.U32 R35, R39.reuse, 0x10, RZ ;  /* 0x0000001027238819 */ /* 0x040fe200000006ff */
[----:B------:R-:W-:Y:S01]  /*cbc0*/  @!P1 FADD.FTZ R18, -R18, -RZ ;  /* 0x800000ff12129221 */ /* 0x000fe20000010100 */
[----:B------:R-:W-:Y:S01]  /*cbd0*/  @!P0 LOP3.LUT R36, R39, 0xffff0000, RZ, 0xc0, !PT ;  /* 0xffff000027248812 */ /* 0x000fe200078ec0ff */
        /* <DEDUP_REMOVED lines=27> */
.L_x_791:
[----:B------:R-:W-:Y:S05]  /*cd90*/  BSYNC.RECONVERGENT B1 ;  /* 0x0000000000017941 */ /* 0x000fea0003800200 */
.L_x_790:
[----:B------:R-:W5:Y:S08]  /*cda0*/  LDC R3, c[0x0][0x450] ;  /* 0x00011400ff037b82 */ /* 0x000f700000000800 */
[----:B------:R-:W1:Y:S01]  /*cdb0*/  LDC R13, c[0x0][0x450] ;  /* 0x00011400ff0d7b82 */ /* 0x000e620000000800 */
[----:B-----5:R-:W-:Y:S05]  /*cdc0*/  IMAD.U32 R3, R3, -0x40, RZ ;  /* 0xffffffc003037824 */ /* 0x020fea00078e00ff */
[C---:B------:R-:W-:Y:S02]  /*cdd0*/  LEA R88, P1, R3.reuse, R88, 0x1 ;  /* 0x0000005803587211 */ /* 0x040fe400078208ff */
[C---:B------:R-:W-:Y:S02]  /*cde0*/  LEA R86, P0, R3.reuse, R86, 0x1 ;  /* 0x0000005603567211 */ /* 0x040fe400078008ff */
[C---:B------:R-:W-:Y:S02]  /*cdf0*/  LEA.HI.X.SX32 R89, R3.reuse, R89, 0x1, P1 ;  /* 0x0000005903597211 */ /* 0x040fe400008f0eff */
[----:B-1----:R-:W-:Y:S09]  /*ce00*/  LEA.HI.X.SX32 R87, R3, R87, 0x1, P0 ;  /* 0x0000005703577211 */ /* 0x002ff200000f0eff */
.L_x_728:
[----:B------:R-:W-:Y:S05]  /*ce10*/  BSYNC.RECONVERGENT B2 ;  /* 0x0000000000027941 */ /* 0x000fea0003800200 */
.L_x_712:
[----:B------:R-:W-:Y:S04]  /*ce20*/  ISETP.NE.U32.AND P3, PT, RZ, UR12, PT ;  /* 0x0000000cff007c0c */ /* 0x000fe8000bf65070 */
[----:B------:R-:W-:Y:S11]  /*ce30*/  ISETP.NE.AND.EX P3, PT, RZ, UR13, PT, P3 ;  /* 0x0000000dff007c0c */ /* 0x000ff6000bf65330 */
[----:B------:R-:W-:Y:S02]  /*ce40*/  @!UPT UIADD3 URZ, UPT, UPT, URZ, URZ, URZ ;  /* 0x000000fffffff290 */ /* 0x000fe4000fffe0ff */
[----:B-1----:R-:W1:Y:S01]  /*ce50*/  @!P3 LDC R2, c[0x0][0x3c0] ;  /* 0x0000f000ff02bb82 */ /* 0x002e620000000800 */
[----:B------:R-:W-:Y:S07]  /*ce60*/  @!P3 IMAD.MOV.U32 R3, RZ, RZ, RZ ;  /* 0x000000ffff03b224 */ /* 0x000fee00078e00ff */
[----:B------:R-:W5:Y:S01]  /*ce70*/  @!P3 LDC R0, c[0x0][0x3b8] ;  /* 0x0000ee00ff00bb82 */ /* 0x000f620000000800 */
[----:B------:R-:W-:Y:S01]  /*ce80*/  @!P3 IADD3 R3, P0, PT, RZ, -R3, RZ ;  /* 0x80000003ff03b210 */ /* 0x000fe20007f1e0ff */
[----:B-----5:R-:W-:Y:S02]  /*ce90*/  @!P3 IMAD.SHL.U32 R0, R0, 0x80, RZ ;  /* 0x000000800000b824 */ /* 0x020fe400078e00ff */
[----:B-1----:R-:W-:Y:S02]  /*cea0*/  @!P3 IMAD.SHL.U32 R2, R2, 0x80, RZ ;  /* 0x000000800202b824 */ /* 0x002fe400078e00ff */
[----:B------:R-:W-:Y:S02]  /*ceb0*/  @!P3 IMAD.X R0, RZ, RZ, ~R0, P0 ;  /* 0x000000ffff00b224 */ /* 0x000fe400000e0e00 */
[----:B------:R-:W-:Y:S05]  /*cec0*/  @!P3 IMAD.X R2, RZ, RZ, ~R2, P0 ;  /* 0x000000ffff02b224 */ /* 0x000fea00000e0e02 */
[C---:B--234-:R-:W-:Y:S02]  /*ced0*/  @!P3 SHF.R.S64 R5, R3.reuse, 0x1f, R2 ;  /* 0x0000001f0305b819 */ /* 0x05cfe40000001002 */
[----:B------:R-:W-:Y:S02]  /*cee0*/  @!P3 SHF.R.S64 R3, R3, 0x1f, R0 ;  /* 0x0000001f0303b819 */ /* 0x000fe40000001000 */
[----:B------:R-:W-:Y:S02]  /*cef0*/  @!P3 IADD3 R80, P1, PT, R5, R80, RZ ;  /* 0x000000500550b210 */ /* 0x000fe40007f3e0ff */
[----:B------:R-:W-:Y:S02]  /*cf00*/  @!P3 IADD3 R82, P0, PT, R3, R82, RZ ;  /* 0x000000520352b210 */ /* 0x000fe40007f1e0ff */
[----:B------:R-:W-:Y:S02]  /*cf10*/  @!P3 LEA.HI.X.SX32 R81, R2, R81, 0x1, P1 ;  /* 0x000000510251b211 */ /* 0x000fe400008f0eff */
[----:B------:R-:W-:Y:S01]  /*cf20*/  @!P3 LEA.HI.X.SX32 R83, R0, R83, 0x1, P0 ;  /* 0x000000530053b211 */ /* 0x000fe200000f0eff */
[----:B------:R-:W-:Y:S08]  /*cf30*/  @!P3 BRA `(.L_x_794) ;  /* 0x000000040020b947 */ /* 0x000ff00003800000 */
[----:B------:R-:W-:Y:S11]  /*cf40*/  ISETP.GT.AND P0, PT, R104, R79, PT ;  /* 0x0000004f6800720c */ /* 0x000ff60003f04270 */
[----:B------:R-:W-:Y:S02]  /*cf50*/  @!UPT UIADD3 URZ, UPT, UPT, URZ, URZ, URZ ;  /* 0x000000fffffff290 */ /* 0x000fe4000fffe0ff */
[----:B------:R-:W-:Y:S05]  /*cf60*/  @!P0 BRA `(.L_x_794) ;  /* 0x0000000400148947 */ /* 0x000fea0003800000 */
[----:B------:R-:W1:Y:S01]  /*cf70*/  LDC R3, c[0x0][0x4f0] ;  /* 0x00013c00ff037b82 */ /* 0x000e620000000800 */
[----:B------:R-:W-:Y:S02]  /*cf80*/  MOV R18, RZ ;  /* 0x000000ff00127202 */ /* 0x000fe40000000f00 */
[----:B------:R-:W-:Y:S02]  /*cf90*/  IABS R4, R122 ;  /* 0x0000007a00047213 */ /* 0x000fe40000000000 */
[----:B-1----:R-:W-:Y:S04]  /*cfa0*/  IABS R0, R3 ;  /* 0x0000000300007213 */ /* 0x002fe80000000000 */
[----:B------:R-:W1:Y:S10]  /*cfb0*/  I2F.RP R7, R0 ;  /* 0x0000000000077306 */ /* 0x000e740000209400 */
[----:B-1----:R-:W1:Y:S02]  /*cfc0*/  MUFU.RCP R2, R7 ;  /* 0x0000000700027308 */ /* 0x002e640000001000 */
[----:B-1----:R-:W-:Y:S08]  /*cfd0*/  VIADD R6, R2, 0xffffffe ;  /* 0x0ffffffe02067836 */ /* 0x002ff00000000000 */
[----:B------:R-:W1:Y:S02]  /*cfe0*/  F2I.FTZ.U32.TRUNC.NTZ R19, R6 ;  /* 0x0000000600137305 */ /* 0x000e64000021f000 */
[--C-:B-1----:R-:W-:Y:S04]  /*cff0*/  IMAD.MOV R2, RZ, RZ, -R19.reuse ;  /* 0x000000ffff027224 */ /* 0x102fe800078e0a13 */
[----:B------:R-:W-:Y:S01]  /*d000*/  IMAD R5, R2, R0, RZ ;  /* 0x0000000002057224 */ /* 0x000fe200078e02ff */
[----:B------:R-:W-:Y:S03]  /*d010*/  IABS R2, R106 ;  /* 0x0000006a00027213 */ /* 0x000fe60000000000 */
        /* <DEDUP_REMOVED lines=9> */
[----:B------:R-:W-:Y:S01]  /*d0b0*/  @!P4 IADD3 R5, PT, PT, R5, 0x1, RZ ;  /* 0x000000010505c810 */ /* 0x000fe20007ffe0ff */
[----:B------:R-:W-:Y:S01]  /*d0c0*/  @!P4 IMAD.IADD R4, R4, 0x1, -R0 ;  /* 0x000000010404c824 */ /* 0x000fe200078e0a00 */
[-C--:B------:R-:W-:Y:S01]  /*d0d0*/  @!P0 IADD3 R2, PT, PT, R2, -R0.reuse, RZ ;  /* 0x8000000002028210 */ /* 0x080fe20007ffe0ff */
[----:B------:R-:W-:Y:S01]  /*d0e0*/  @!P0 VIADD R7, R7, 0x1 ;  /* 0x0000000107078836 */ /* 0x000fe20000000000 */
[----:B------:R-:W-:Y:S02]  /*d0f0*/  ISETP.NE.AND P0, PT, R3, RZ, PT ;  /* 0x000000ff0300720c */ /* 0x000fe40003f05270 */
[-C--:B------:R-:W-:Y:S02]  /*d100*/  ISETP.GE.U32.AND P5, PT, R2, R0.reuse, PT ;  /* 0x000000000200720c */ /* 0x080fe40003fa6070 */
[----:B------:R-:W-:Y:S02]  /*d110*/  ISETP.GE.U32.AND P6, PT, R4, R0, PT ;  /* 0x000000000400720c */ /* 0x000fe40003fc6070 */
[-C--:B------:R-:W-:Y:S02]  /*d120*/  LOP3.LUT R0, R106, R3.reuse, RZ, 0x3c, !PT ;  /* 0x000000036a007212 */ /* 0x080fe400078e3cff */
[-C--:B------:R-:W-:Y:S02]  /*d130*/  LOP3.LUT R2, R122, R3.reuse, RZ, 0x3c, !PT ;  /* 0x000000037a027212 */ /* 0x080fe400078e3cff */
[----:B------:R-:W-:Y:S02]  /*d140*/  ISETP.GE.AND P1, PT, R0, RZ, PT ;  /* 0x000000ff0000720c */ /* 0x000fe40003f26270 */
[----:B------:R-:W-:Y:S02]  /*d150*/  ISETP.GE.AND P3, PT, R2, RZ, PT ;  /* 0x000000ff0200720c */ /* 0x000fe40003f66270 */
[----:B------:R-:W-:Y:S01]  /*d160*/  LOP3.LUT R0, RZ, R3, RZ, 0x33, !PT ;  /* 0x00000003ff007212 */ /* 0x000fe200078e33ff */
[----:B------:R-:W-:Y:S02]  /*d170*/  @P5 VIADD R7, R7, 0x1 ;  /* 0x0000000107075836 */ /* 0x000fe40000000000 */
[----:B------:R-:W-:Y:S06]  /*d180*/  @P6 IADD3 R5, PT, PT, R5, 0x1, RZ ;  /* 0x0000000105056810 */ /* 0x000fec0007ffe0ff */
[----:B------:R-:W-:Y:S02]  /*d190*/  @!P1 IMAD.MOV R7, RZ, RZ, -R7 ;  /* 0x000000ffff079224 */ /* 0x000fe400078e0a07 */
[----:B------:R-:W-:Y:S03]  /*d1a0*/  @!P3 IADD3 R5, PT, PT, -R5, RZ, RZ ;  /* 0x000000ff0505b210 */ /* 0x000fe60007ffe1ff */
[C---:B------:R-:W-:Y:S02]  /*d1b0*/  SEL R2, R0.reuse, R7, !P0 ;  /* 0x0000000700027207 */ /* 0x040fe40004000000 */
[----:B------:R-:W-:Y:S02]  /*d1c0*/  SEL R5, R0, R5, !P0 ;  /* 0x0000000500057207 */ /* 0x000fe40004000000 */
[CC--:B------:R-:W-:Y:S02]  /*d1d0*/  LEA R18, P1, R2.reuse, R210.reuse, 0x2 ;  /* 0x000000d202127211 */ /* 0x0c0fe400078210ff */
[C---:B------:R-:W-:Y:S01]  /*d1e0*/  LEA R22, P0, R5.reuse, R210, 0x2 ;  /* 0x000000d205167211 */ /* 0x040fe200078010ff */
[C---:B------:R-:W-:Y:S01]  /*d1f0*/  IMAD.IADD R0, R5.reuse, 0x1, -R2 ;  /* 0x0000000105007824 */ /* 0x040fe200078e0a02 */
[-C--:B------:R-:W-:Y:S02]  /*d200*/  LEA.HI.X.SX32 R19, R2, R211.reuse, 0x2, P1 ;  /* 0x000000d302137211 */ /* 0x080fe400008f16ff */
[----:B------:R-:W-:Y:S01]  /*d210*/  LEA.HI.X.SX32 R23, R5, R211, 0x2, P0 ;  /* 0x000000d305177211 */ /* 0x000fe200000f16ff */
[----:B------:R-:W-:Y:S02]  /*d220*/  IMAD R0, R0, R3, -0x80 ;  /* 0xffffff8000007424 */ /* 0x000fe400078e0203 */
[----:B------:R-:W2:Y:S02]  /*d230*/  LDG.E R7, desc[UR6][R18.64] ;  /* 0x0000000612077981 */ /* 0x000ea4000c1e1900 */
[----:B------:R-:W-:Y:S01]  /*d240*/  IMAD.WIDE.U32 R20, R0, UR14, RZ ;  /* 0x0000000e00147c25 */ /* 0x000fe2000f8e00ff */
[----:B------:R-:W-:Y:S01]  /*d250*/  SHF.R.S32.HI R5, RZ, 0x1f, R0 ;  /* 0x0000001fff057819 */ /* 0x000fe20000011400 */
[----:B------:R-:W2:Y:S02]  /*d260*/  LDG.E R4, desc[UR6][R22.64] ;  /* 0x0000000616047981 */ /* 0x000ea4000c1e1900 */
[----:B--2---:R-:W-:Y:S02]  /*d270*/  IADD3 R7, PT, PT, R7, -R4, RZ ;  /* 0x8000000407077210 */ /* 0x004fe40007ffe0ff */
[C---:B------:R-:W-:Y:S02]  /*d280*/  IMAD R4, R5.reuse, UR14, RZ ;  /* 0x0000000e05047c24 */ /* 0x040fe4000f8e02ff */
[----:B------:R-:W-:Y:S01]  /*d290*/  IMAD R5, R5, UR4, RZ ;  /* 0x0000000405057c24 */ /* 0x000fe2000f8e02ff */
[----:B------:R-:W-:Y:S01]  /*d2a0*/  SHF.R.S32.HI R6, RZ, 0x1f, R7 ;  /* 0x0000001fff067819 */ /* 0x000fe20000011407 */
[C---:B------:R-:W-:Y:S04]  /*d2b0*/  IMAD.WIDE.U32 R18, R7.reuse, UR8, RZ ;  /* 0x0000000807127c25 */ /* 0x040fe8000f8e00ff */
[----:B------:R-:W-:Y:S02]  /*d2c0*/  IMAD R2, R6, UR8, RZ ;  /* 0x0000000806027c24 */ /* 0x000fe4000f8e02ff */
[----:B------:R-:W-:Y:S02]  /*d2d0*/  IMAD R4, R0, UR15, R4 ;  /* 0x0000000f00047c24 */ /* 0x000fe4000f8e0204 */
[----:B------:R-:W-:Y:S02]  /*d2e0*/  IMAD R2, R7, UR9, R2 ;  /* 0x0000000907027c24 */ /* 0x000fe4000f8e0202 */
[----:B------:R-:W-:Y:S02]  /*d2f0*/  IMAD.IADD R21, R21, 0x1, R4 ;  /* 0x0000000115157824 */ /* 0x000fe400078e0204 */
[----:B------:R-:W-:Y:S01]  /*d300*/  IMAD R6, R6, UR10, RZ ;  /* 0x0000000a06067c24 */ /* 0x000fe2000f8e02ff */
[----:B------:R-:W-:Y:S01]  /*d310*/  IADD3 R19, PT, PT, R19, R2, RZ ;  /* 0x0000000213137210 */ /* 0x000fe20007ffe0ff */
[C---:B------:R-:W-:Y:S04]  /*d320*/  IMAD.WIDE.U32 R20, R7.reuse, UR10, R20 ;  /* 0x0000000a07147c25 */ /* 0x040fe8000f8e0014 */
[----:B------:R-:W-:Y:S01]  /*d330*/  IMAD.WIDE.U32 R18, R0, UR4, R18 ;  /* 0x0000000400127c25 */ /* 0x000fe2000f8e0012 */
[----:B------:R-:W-:Y:S03]  /*d340*/  LEA R80, P1, R20, R80, 0x1 ;  /* 0x0000005014507211 */ /* 0x000fe600078208ff */
[----:B------:R-:W-:Y:S01]  /*d350*/  IMAD R6, R7, UR11, R6 ;  /* 0x0000000b07067c24 */ /* 0x000fe2000f8e0206 */
[----:B------:R-:W-:Y:S01]  /*d360*/  LEA R82, P0, R18, R82, 0x1 ;  /* 0x0000005212527211 */ /* 0x000fe200078008ff */
[----:B------:R-:W-:Y:S02]  /*d370*/  IMAD R5, R0, UR5, R5 ;  /* 0x0000000500057c24 */ /* 0x000fe4000f8e0205 */
[----:B------:R-:W-:Y:S03]  /*d380*/  IMAD.IADD R6, R21, 0x1, R6 ;  /* 0x0000000115067824 */ /* 0x000fe600078e0206 */
[----:B------:R-:W-:Y:S02]  /*d390*/  IADD3 R5, PT, PT, R19, R5, RZ ;  /* 0x0000000513057210 */ /* 0x000fe40007ffe0ff */
[----:B------:R-:W-:Y:S02]  /*d3a0*/  LEA.HI.X R81, R20, R81, R6, 0x1, P1 ;  /* 0x0000005114517211 */ /* 0x000fe400008f0c06 */
[----:B------:R-:W-:Y:S07]  /*d3b0*/  LEA.HI.X R83, R18, R83, R5, 0x1, P0 ;  /* 0x0000005312537211 */ /* 0x000fee00000f0c05 */
.L_x_794:
[----:B------:R-:W-:Y:S02]  /*d3c0*/  IADD3 R84, P1, PT, R84, R91, RZ ;  /* 0x0000005b54547210 */ /* 0x000fe40007f3e0ff */
[----:B------:R-:W-:Y:S03]  /*d3d0*/  IADD3 R10, P0, PT, R10, R93, RZ ;  /* 0x0000005d0a0a7210 */ /* 0x000fe60007f1e0ff */
[----:B------:R-:W-:Y:S02]  /*d3e0*/  IMAD.X R85, R85, 0x1, R90, P1 ;  /* 0x0000000155557824 */ /* 0x000fe400008e065a */
[----:B------:R-:W-:Y:S01]  /*d3f0*/  IMAD.X R11, R11, 0x1, R92, P0 ;  /* 0x000000010b0b7824 */ /* 0x000fe200000e065c */
[----:B------:R-:W-:Y:S07]  /*d400*/  @P2 BRA `(.L_x_795) ;  /* 0xffffff50001c2947 */ /* 0x000fee000383ffff */
.L_x_695:
[----:B------:R-:W1:Y:S01]  /*d410*/  LDC R0, c[0x0][0x450] ;  /* 0x00011400ff007b82 */ /* 0x000e620000000800 */
[----:B------:R-:W-:Y:S01]  /*d420*/  LOP3.LUT R5, R68, 0x1f8, RZ, 0xc0, !PT ;  /* 0x000001f844057812 */ /* 0x000fe200078ec0ff */
[----:B------:R-:W-:Y:S01]  /*d430*/  UMOV UR4, 0x400 ;  /* 0x0000040000047882 */ /* 0x000fe20000000000 */
[----:B------:R-:W-:Y:S02]  /*d440*/  BSSY.RECONVERGENT B3, `(.L_x_796) ;  /* 0x0000558000037945 */ /* 0x000fe40003800200 */
[----:B------:R-:W-:-:S03]  /*d450*/  LOP3.LUT R5, R5, 0x38, R62, 0x78, !PT ;  /* 0x0000003805057812 */ /* 0x000fc600078e783e */
[----:B------:R-:W2:Y:S01]  /*d460*/  S2UR UR5, SR_CgaCtaId ;  /* 0x00000000000579c3 */ /* 0x000ea20000008800 */
[----:B------:R-:W-:-:S07]  /*d470*/  LOP3.LUT R68, R5, 0x1e00, R68, 0xf8, !PT ;  /* 0x00001e0005447812 */ /* 0x000fce00078ef844 */
[----:B------:R-:W3:Y:S08]  /*d480*/  LDC.64 R2, c[0x0][0x3b0] ;  /* 0x0000ec00ff027b82 */ /* 0x000ef00000000a00 */
[----:B------:R-:W-:Y:S01]  /*d490*/  BAR.SYNC.DEFER_BLOCKING 0x0 ;  /* 0x0000000000007b1d */ /* 0x000fe20000010000 */
[----:B-1----:R-:W-:Y:S01]  /*d4a0*/  ISETP.NE.AND P0, PT, R0, RZ, PT ;  /* 0x000000ff0000720c */ /* 0x002fe20003f05270 */
[----:B--2---:R-:W-:-:S06]  /*d4b0*/  ULEA UR5, UR5, UR4, 0x18 ;  /* 0x0000000405057291 */ /* 0x004fcc000f8ec0ff */
[----:B------:R-:W-:Y:S02]  /*d4c0*/  LEA R217, R68, UR5, 0x1 ;  /* 0x0000000544d97c11 */ /* 0x000fe4000f8e08ff */
[C---:B---3--:R-:W-:Y:S01]  /*d4d0*/  SHF.L.U64.HI R8, R2.reuse, 0x4, R3 ;  /* 0x0000000402087819 */ /* 0x048fe20000010203 */
[----:B-----5:R-:W-:-:S03]  /*d4e0*/  IMAD.SHL.U32 R11, R2, 0x10, RZ ;  /* 0x00000010020b7824 */ /* 0x020fc600078e00ff */
[----:B------:R-:W-:Y:S05]  /*d4f0*/  @P0 BRA `(.L_x_797) ;  /* 0x0000000400480947 */ /* 0x000fea0003800000 */
[----:B------:R-:W1:Y:S01]  /*d500*/  LDCU.64 UR8, c[0x0][0x380] ;  /* 0x00007000ff0877ac */ /* 0x000e620008000a00 */
[----:B------:R-:W-:Y:S01]  /*d510*/  IMAD.IADD R5, R205, 0x1, -R64 ;  /* 0x00000001cd057824 */ /* 0x000fe200078e0a40 */
[----:B------:R-:W-:Y:S01]  /*d520*/  BSSY.RECONVERGENT B0, `(.L_x_798) ;  /* 0x000001a000007945 */ /* 0x000fe20003800200 */
[C---:B------:R-:W-:Y:S02]  /*d530*/  VIADD R32, R126.reuse, 0x10 ;  /* 0x000000107e207836 */ /* 0x040fe40000000000 */
[C---:B------:R-:W-:Y:S01]  /*d540*/  VIADD R36, R126.reuse, 0x20 ;  /* 0x000000207e247836 */ /* 0x040fe20000000000 */
[CC--:B------:R-:W-:Y:S01]  /*d550*/  ISETP.GE.AND P1, PT, R126.reuse, R5.reuse, PT ;  /* 0x000000057e00720c */ /* 0x0c0fe20003f26270 */
[----:B------:R-:W-:Y:S01]  /*d560*/  VIADD R38, R126, 0x30 ;  /* 0x000000307e267836 */ /* 0x000fe20000000000 */
[-C--:B------:R-:W-:Y:S02]  /*d570*/  ISETP.GE.AND P4, PT, R32, R5.reuse, PT ;  /* 0x000000052000720c */ /* 0x080fe40003f86270 */
[----:B------:R-:W-:-:S02]  /*d580*/  ISETP.GE.AND P3, PT, R36, R5, PT ;  /* 0x000000052400720c */ /* 0x000fc40003f66270 */
[----:B------:R-:W-:Y:S02]  /*d590*/  ISETP.GE.AND P2, PT, R38, R5, PT ;  /* 0x000000052600720c */ /* 0x000fe40003f46270 */
[----:B-1----:R-:W-:-:S04]  /*d5a0*/  LEA R4, P0, R124, UR8, 0x1 ;  /* 0x000000087c047c11 */ /* 0x002fc8000f8008ff */
[----:B------:R-:W-:Y:S02]  /*d5b0*/  LEA.HI.X R5, R124, UR9, R71, 0x1, P0 ;  /* 0x000000097c057c11 */ /* 0x000fe400080f0c47 */
[----:B------:R-:W-:-:S04]  /*d5c0*/  LEA R6, P0, R11, R4, 0x1 ;  /* 0x000000040b067211 */ /* 0x000fc800078008ff */
[----:B------:R-:W-:Y:S01]  /*d5d0*/  LEA.HI.X R7, R11, R5, R8, 0x1, P0 ;  /* 0x000000050b077211 */ /* 0x000fe200000f0c08 */
[----:B------:R-:W-:Y:S08]  /*d5e0*/  @P1 BRA `(.L_x_799) ;  /* 0x0000000000341947 */ /* 0x000ff00003800000 */
[----:B------:R-:W1:Y:S02]  /*d5f0*/  LDCU UR4, c[0x0][0x440] ;  /* 0x00008800ff0477ac */ /* 0x000e640008000800 */
[----:B-1----:R-:W-:Y:S02]  /*d600*/  ISETP.GE.AND P1, PT, R14, UR4, PT ;  /* 0x000000040e007c0c */ /* 0x002fe4000bf26270 */
[----:B------:R-:W-:-:S11]  /*d610*/  ISETP.GE.AND P0, PT, R9, UR4, PT ;  /* 0x0000000409007c0c */ /* 0x000fd6000bf06270 */
        /* <DEDUP_REMOVED lines=10> */
.L_x_799:
[----:B------:R-:W-:Y:S05]  /*d6c0*/  BSYNC.RECONVERGENT B0 ;  /* 0x0000000000007941 */ /* 0x000fea0003800200 */
.L_x_798:
[----:B------:R-:W-:Y:S04]  /*d6d0*/  BSSY.RECONVERGENT B0, `(.L_x_800) ;  /* 0x0000011000007945 */ /* 0x000fe80003800200 */
[----:B------:R-:W-:Y:S05]  /*d6e0*/  @P4 BRA `(.L_x_801) ;  /* 0x00000000003c4947 */ /* 0x000fea0003800000 */
[----:B------:R-:W2:Y:S02]  /*d6f0*/  LDCU UR4, c[0x0][0x440] ;  /* 0x00008800ff0477ac */ /* 0x000ea40008000800 */
[----:B--2---:R-:W-:Y:S02]  /*d700*/  ISETP.GE.AND P0, PT, R9, UR4, PT ;  /* 0x0000000409007c0c */ /* 0x004fe4000bf06270 */
[----:B------:R-:W-:-:S11]  /*d710*/  ISETP.GE.AND P1, PT, R14, UR4, PT ;  /* 0x000000040e007c0c */ /* 0x000fd6000bf26270 */
[----:B-1----:R-:W-:Y:S02]  /*d720*/  @!P0 IMAD.MOV.U32 R4, RZ, RZ, R6 ;  /* 0x000000ffff048224 */ /* 0x002fe400078e0006 */
[----:B------:R-:W-:Y:S01]  /*d730*/  @!P0 IMAD.MOV.U32 R5, RZ, RZ, R7 ;  /* 0x000000ffff058224 */ /* 0x000fe200078e0007 */
        /* <DEDUP_REMOVED lines=10> */
.L_x_801:
[----:B------:R-:W-:Y:S05]  /*d7e0*/  BSYNC.RECONVERGENT B0 ;  /* 0x0000000000007941 */ /* 0x000fea0003800200 */
.L_x_800:
[----:B------:R-:W-:Y:S04]  /*d7f0*/  BSSY.RECONVERGENT B0, `(.L_x_802) ;  /* 0x0000011000007945 */ /* 0x000fe80003800200 */
[----:B------:R-:W-:Y:S05]  /*d800*/  @P3 BRA `(.L_x_803) ;  /* 0x00000000003c3947 */ /* 0x000fea0003800000 */
[----:B------:R-:W3:Y:S01]  /*d810*/  LDCU UR4, c[0x0][0x440] ;  /* 0x00008800ff0477ac */ /* 0x000ee20008000800 */
[----:B-12---:R-:W-:-:S04]  /*d820*/  LEA R4, P3, R2, R6, 0x5 ;  /* 0x0000000602047211 */ /* 0x006fc800078628ff */
[----:B------:R-:W-:Y:S02]  /*d830*/  LEA.HI.X R5, R2, R7, R3, 0x5, P3 ;  /* 0x0000000702057211 */ /* 0x000fe400018f2c03 */
        /* <DEDUP_REMOVED lines=12> */
.L_x_803:
[----:B------:R-:W-:Y:S05]  /*d900*/  BSYNC.RECONVERGENT B0 ;  /* 0x0000000000007941 */ /* 0x000fea0003800200 */
.L_x_802:
[----:B------:R-:W-:Y:S05]  /*d910*/  @P2 BRA `(.L_x_804) ;  /* 0x0000005000282947 */ /* 0x000fea0003800000 */
[----:B------:R-:W4:Y:S01]  /*d920*/  LDCU UR4, c[0x0][0x440] ;  /* 0x00008800ff0477ac */ /* 0x000f220008000800 */
[----:B-123--:R-:W-:-:S04]  /*d930*/  LEA R4, P2, R2, R6, 0x6 ;  /* 0x0000000602047211 */ /* 0x00efc800078430ff */
        /* <DEDUP_REMOVED lines=14> */
.L_x_797:
[----:B------:R-:W1:Y:S01]  /*da20*/  LDCU.64 UR8, c[0x0][0x470] ;  /* 0x00008e00ff0877ac */ /* 0x000e620008000a00 */
[----:B------:R-:W-:Y:S01]  /*da30*/  IMAD.MOV.U32 R4, RZ, RZ, RZ ;  /* 0x000000ffff047224 */ /* 0x000fe200078e00ff */
[----:B-1----:R-:W-:-:S04]  /*da40*/  ISETP.NE.U32.AND P0, PT, RZ, UR8, PT ;  /* 0x00000008ff007c0c */ /* 0x002fc8000bf05070 */
[----:B------:R-:W-:Y:S01]  /*da50*/  ISETP.NE.AND.EX P0, PT, RZ, UR9, PT, P0 ;  /* 0x00000009ff007c0c */ /* 0x000fe2000bf05300 */
[----:B------:R-:W1:Y:S01]  /*da60*/  LDCU.U8 UR4, c[0x0][0x533] ;  /* 0x0000a660ff0477ac */ /* 0x000e620008000000 */
[----:B------:R-:W2:Y:S11]  /*da70*/  LDCU.64 UR8, c[0x0][0x380] ;  /* 0x00007000ff0877ac */ /* 0x000eb60008000a00 */
[----:B------:R-:W3:Y:S01]  /*da80*/  @P0 LDG.E R4, desc[UR6][R128.64] ;  /* 0x0000000680040981 */ /* 0x000ee2000c1e1900 */
[----:B------:R-:W-:Y:S01]  /*da90*/  IMAD.SHL.U32 R13, R12, 0x10, RZ ;  /* 0x000000100c0d7824 */ /* 0x000fe200078e00ff */
[----:B-1----:R-:W-:Y:S01]  /*daa0*/  UISETP.NE.AND UP0, UPT, UR4, URZ, UPT ;  /* 0x000000ff0400728c */ /* 0x002fe2000bf05270 */
[----:B--2---:R-:W-:-:S04]  /*dab0*/  LEA R34, P0, R124, UR8, 0x1 ;  /* 0x000000087c227c11 */ /* 0x004fc8000f8008ff */
[----:B------:R-:W-:Y:S02]  /*dac0*/  LEA.HI.X R35, R124, UR9, R71, 0x1, P0 ;  /* 0x000000097c237c11 */ /* 0x000fe400080f0c47 */
[----:B---3--:R-:W-:-:S05]  /*dad0*/  IADD3 R67, PT, PT, R4, R67, R64 ;  /* 0x0000004304437210 */ /* 0x008fca0007ffe040 */
[----:B------:R-:W-:-:S05]  /*dae0*/  IMAD R4, R12, R67, RZ ;  /* 0x000000430c047224 */ /* 0x000fca00078e02ff */
[-C--:B------:R-:W-:Y:S02]  /*daf0*/  IADD3 R20, P2, PT, R75, R4.reuse, RZ ;  /* 0x000000044b147210 */ /* 0x080fe40007f5e0ff */
[----:B------:R-:W-:Y:S02]  /*db00*/  IADD3 R10, P1, PT, R74, R4, RZ ;  /* 0x000000044a0a7210 */ /* 0x000fe40007f3e0ff */
[----:B------:R-:W-:-:S05]  /*db10*/  SHF.R.S32.HI R4, RZ, 0x1f, R4 ;  /* 0x0000001fff047819 */ /* 0x000fca0000011404 */
[--C-:B------:R-:W-:Y:S02]  /*db20*/  IMAD.X R22, R73, 0x1, R4.reuse, P2 ;  /* 0x0000000149167824 */ /* 0x100fe400010e0604 */
[----:B------:R-:W-:Y:S01]  /*db30*/  IMAD.X R28, R72, 0x1, R4, P1 ;  /* 0x00000001481c7824 */ /* 0x000fe200008e0604 */
[----:B------:R-:W-:Y:S06]  /*db40*/  BRA.U !UP0, `(.L_x_805) ;  /* 0x0000001d08c07547 */ /* 0x000fec000b800000 */
[----:B------:R-:W-:Y:S01]  /*db50*/  IADD3 R21, PT, PT, -R64, R205, RZ ;  /* 0x000000cd40157210 */ /* 0x000fe20007ffe1ff */
[----:B------:R-:W-:Y:S03]  /*db60*/  BSSY.RECONVERGENT B2, `(.L_x_806) ;  /* 0x0000074000027945 */ /* 0x000fe60003800200 */
[----:B------:R-:W-:-:S13]  /*db70*/  ISETP.GE.AND P0, PT, R126, R21, PT ;  /* 0x000000157e00720c */ /* 0x000fda0003f06270 */
[----:B------:R-:W-:Y:S05]  /*db80*/  @P0 BRA `(.L_x_807) ;  /* 0x0000000400c40947 */ /* 0x000fea0003800000 */
[----:B------:R-:W1:Y:S01]  /*db90*/  LDC R10, c[0x0][0x440] ;  /* 0x00011000ff0a7b82 */ /* 0x000e620000000800 */
[----:B------:R-:W2:Y:S01]  /*dba0*/  LDCU.64 UR10, c[0x0][0x4c8] ;  /* 0x00009900ff0a77ac */ /* 0x000ea20008000a00 */
[C---:B------:R-:W-:Y:S01]  /*dbb0*/  IMAD.SHL.U32 R28, R20.reuse, 0x2, RZ ;  /* 0x00000002141c7824 */ /* 0x040fe200078e00ff */
[----:B------:R-:W-:Y:S01]  /*dbc0*/  SHF.L.U64.HI R4, R20, 0x1, R22 ;  /* 0x0000000114047819 */ /* 0x000fe20000010216 */
[----:B------:R-:W-:Y:S01]  /*dbd0*/  BSSY.RECONVERGENT B1, `(.L_x_808) ;  /* 0x000003a000017945 */ /* 0x000fe20003800200 */
[----:B------:R-:W3:Y:S01]  /*dbe0*/  LDCU.64 UR8, c[0x0][0x4d0] ;  /* 0x00009a00ff0877ac */ /* 0x000ee20008000a00 */
[----:B------:R-:W-:Y:S02]  /*dbf0*/  CS2R R6, SRZ ;  /* 0x0000000000067805 */ /* 0x000fe4000001ff00 */
[C---:B--2---:R-:W-:Y:S02]  /*dc00*/  IADD3 R24, P2, PT, R28.reuse, UR10, RZ ;  /* 0x0000000a1c187c10 */ /* 0x044fe4000ff5e0ff */
[----:B---3--:R-:W-:-:S02]  /*dc10*/  IADD3 R28, P1, PT, R28, UR8, RZ ;  /* 0x000000081c1c7c10 */ /* 0x008fc4000ff3e0ff */
[----:B-1----:R-:W-:Y:S02]  /*dc20*/  ISETP.GE.AND P0, PT, R14, R10, PT ;  /* 0x0000000a0e00720c */ /* 0x002fe40003f06270 */
[C---:B------:R-:W-:Y:S02]  /*dc30*/  IADD3.X R25, PT, PT, R4.reuse, UR11, RZ, P2, !PT ;  /* 0x0000000b04197c10 */ /* 0x040fe400097fe4ff */
[----:B------:R-:W-:Y:S02]  /*dc40*/  IADD3.X R29, PT, PT, R4, UR9, RZ, P1, !PT ;  /* 0x00000009041d7c10 */ /* 0x000fe40008ffe4ff */
[----:B------:R-:W-:-:S07]  /*dc50*/  CS2R R4, SRZ ;  /* 0x0000000000047805 */ /* 0x000fce000001ff00 */
[----:B------:R-:W-:Y:S05]  /*dc60*/  @P0 BRA `(.L_x_809) ;  /* 0x0000000000c00947 */ /* 0x000fea0003800000 */
[----:B------:R1:W5:Y:S01]  /*dc70*/  LDG.E.128 R16, desc[UR6][R34.64] ;  /* 0x0000000622107981 */ /* 0x000362000c1e1d00 */
[----:B------:R-:W-:Y:S01]  /*dc80*/  ISETP.GE.AND P0, PT, R14, R0, PT ;  /* 0x000000000e00720c */ /* 0x000fe20003f06270 */
[----:B------:R-:W-:-:S12]  /*dc90*/  BSSY.RECONVERGENT B0, `(.L_x_810) ;  /* 0x0000029000007945 */ /* 0x000fd80003800200 */
[----:B------:R-:W-:Y:S05]  /*dca0*/  @P0 BRA `(.L_x_811) ;  /* 0x00000000009c0947 */ /* 0x000fea0003800000 */
[----:B------:R-:W2:Y:S04]  /*dcb0*/  LDG.E.64 R4, desc[UR6][R28.64] ;  /* 0x000000061c047981 */ /* 0x000ea8000c1e1b00 */
[----:B------:R-:W3:Y:S01]  /*dcc0*/  LDG.E.64 R6, desc[UR6][R24.64] ;  /* 0x0000000618067981 */ /* 0x000ee2000c1e1b00 */
[C---:B-----5:R-:W-:Y:S01]  /*dcd0*/  SHF.L.U32 R23, R17.reuse, 0x10, RZ ;  /* 0x0000001011177819 */ /* 0x060fe200000006ff */
[----:B------:R-:W-:Y:S01]  /*dce0*/  IMAD.U32 R31, R18, 0x10000, RZ ;  /* 0x00010000121f7824 */ /* 0x000fe200078e00ff */
[----:B------:R-:W-:Y:S02]  /*dcf0*/  LOP3.LUT R17, R17, 0xffff0000, RZ, 0xc0, !PT ;  /* 0xffff000011117812 */ /* 0x000fe400078ec0ff */
[C---:B------:R-:W-:Y:S02]  /*dd00*/  SHF.L.U32 R26, R16.reuse, 0x10, RZ ;  /* 0x00000010101a7819 */ /* 0x040fe400000006ff */
[----:B------:R-:W-:-:S02]  /*dd10*/  LOP3.LUT R33, R16, 0xffff0000, RZ, 0xc0, !PT ;  /* 0xffff000010217812 */ /* 0x000fc400078ec0ff */
[C---:B------:R-:W-:Y:S02]  /*dd20*/  SHF.L.U32 R38, R19.reuse, 0x10, RZ ;  /* 0x0000001013267819 */ /* 0x040fe400000006ff */
[----:B------:R-:W-:Y:S02]  /*dd30*/  LOP3.LUT R36, R19, 0xffff0000, RZ, 0xc0, !PT ;  /* 0xffff000013247812 */ /* 0x000fe400078ec0ff */
[----:B------:R-:W-:Y:S02]  /*dd40*/  LOP3.LUT R18, R18, 0xffff0000, RZ, 0xc0, !PT ;  /* 0xffff000012127812 */ /* 0x000fe400078ec0ff */
[----:B--2---:R-:W-:Y:S02]  /*dd50*/  LOP3.LUT R30, R4, 0xffff0000, RZ, 0xc0, !PT ;  /* 0xffff0000041e7812 */ /* 0x004fe400078ec0ff */
[C---:B------:R-:W-:Y:S01]  /*dd60*/  LOP3.LUT R19, R5.reuse, 0xffff0000, RZ, 0xc0, !PT ;  /* 0xffff000005137812 */ /* 0x040fe200078ec0ff */
[----:B------:R-:W-:Y:S01]  /*dd70*/  IMAD.U32 R5, R5, 0x10000, RZ ;  /* 0x0001000005057824 */ /* 0x000fe200078e00ff */
[----:B---3--:R-:W-:Y:S01]  /*dd80*/  LOP3.LUT R32, R6, 0xffff0000, RZ, 0xc0, !PT ;  /* 0xffff000006207812 */ /* 0x008fe200078ec0ff */
[----:B------:R-:W-:Y:S01]  /*dd90*/  FMUL.FTZ R16, R17, R30 ;  /* 0x0000001e11107220 */ /* 0x000fe20000410000 */
[----:B------:R-:W-:Y:S01]  /*dda0*/  LOP3.LUT R27, R7, 0xffff0000, RZ, 0xc0, !PT ;  /* 0xffff0000071b7812 */ /* 0x000fe200078ec0ff */
[----:B------:R-:W-:Y:S01]  /*ddb0*/  FMUL.FTZ R37, R36, R19 ;  /* 0x0000001324257220 */ /* 0x000fe20000410000 */
[----:B------:R-:W-:Y:S01]  /*ddc0*/  SHF.L.U32 R4, R4, 0x10, RZ ;  /* 0x0000001004047819 */ /* 0x000fe200000006ff */
[-C--:B------:R-:W-:Y:S01]  /*ddd0*/  FMUL.FTZ R17, R17, R32.reuse ;  /* 0x0000002011117220 */ /* 0x080fe20000410000 */
[C---:B------:R-:W-:Y:S01]  /*dde0*/  FFMA.FTZ R16, R23.reuse, R32, -R16 ;  /* 0x0000002017107223 */ /* 0x040fe20000010810 */
[----:B------:R-:W-:Y:S01]  /*ddf0*/  SHF.L.U32 R6, R6, 0x10, RZ ;  /* 0x0000001006067819 */ /* 0x000fe200000006ff */
[-C--:B------:R-:W-:Y:S01]  /*de00*/  FFMA.FTZ R37, R38, R27.reuse, -R37 ;  /* 0x0000001b26257223 */ /* 0x080fe20000010825 */
[----:B------:R-:W-:Y:S01]  /*de10*/  FFMA.FTZ R17, R23, R30, R17 ;  /* 0x0000001e17117223 */ /* 0x000fe20000010011 */
[----:B------:R-:W-:Y:S01]  /*de20*/  FMUL.FTZ R23, R36, R27 ;  /* 0x0000001b24177220 */ /* 0x000fe20000410000 */
[----:B------:R-:W-:Y:S01]  /*de30*/  SHF.L.U32 R7, R7, 0x10, RZ ;  /* 0x0000001007077819 */ /* 0x000fe200000006ff */
[----:B------:R-:W-:-:S02]  /*de40*/  FMUL.FTZ R30, R18, R5 ;  /* 0x00000005121e7220 */ /* 0x000fc40000410000 */
[----:B------:R-:W-:Y:S01]  /*de50*/  FFMA.FTZ R38, R38, R19, R23 ;  /* 0x0000001326267223 */ /* 0x000fe20000010017 */
[C---:B------:R-:W-:Y:S01]  /*de60*/  FMUL.FTZ R19, R33.reuse, R4 ;  /* 0x0000000421137220 */ /* 0x040fe20000410000 */
[-C--:B------:R-:W-:Y:S01]  /*de70*/  FMUL.FTZ R33, R33, R6.reuse ;  /* 0x0000000621217220 */ /* 0x080fe20000410000 */
[-C--:B------:R-:W-:Y:S01]  /*de80*/  FMUL.FTZ R18, R18, R7.reuse ;  /* 0x0000000712127220 */ /* 0x080fe20000410000 */
[C---:B------:R-:W-:Y:S01]  /*de90*/  FFMA.FTZ R30, R31.reuse, R7, -R30 ;  /* 0x000000071f1e7223 */ /* 0x040fe2000001081e */
[C---:B------:R-:W-:Y:S01]  /*dea0*/  FFMA.FTZ R19, R26.reuse, R6, -R19 ;  /* 0x000000061a137223 */ /* 0x040fe20000010813 */
[----:B------:R-:W-:Y:S01]  /*deb0*/  FFMA.FTZ R4, R26, R4, R33 ;  /* 0x000000041a047223 */ /* 0x000fe20000010021 */
[----:B------:R-:W-:Y:S01]  /*dec0*/  FFMA.FTZ R5, R31, R5, R18 ;  /* 0x000000051f057223 */ /* 0x000fe20000010012 */
[----:B------:R-:W-:Y:S02]  /*ded0*/  F2FP.BF16.F32.PACK_AB R37, R38, R37 ;  /* 0x000000252625723e */ /* 0x000fe400000010ff */
[----:B------:R-:W-:-:S02]  /*dee0*/  F2FP.BF16.F32.PACK_AB R17, R17, R16 ;  /* 0x000000101111723e */ /* 0x000fc400000010ff */
[----:B------:R-:W-:Y:S02]  /*def0*/  F2FP.BF16.F32.PACK_AB R16, R4, R19 ;  /* 0x000000130410723e */ /* 0x000fe400000010ff */
[----:B------:R-:W-:Y:S02]  /*df00*/  F2FP.BF16.F32.PACK_AB R18, R5, R30 ;  /* 0x0000001e0512723e */ /* 0x000fe400000010ff */
[----:B------:R-:W-:Y:S02]  /*df10*/  MOV R19, R37 ;  /* 0x0000002500137202 */ /* 0x000fe40000000f00 */
.L_x_811:
[----:B------:R-:W-:Y:S05]  /*df20*/  BSYNC.RECONVERGENT B0 ;  /* 0x0000000000007941 */ /* 0x000fea0003800200 */
.L_x_810:
[----:B-----5:R-:W-:Y:S01]  /*df30*/  IMAD.MOV.U32 R6, RZ, RZ, R18 ;  /* 0x000000ffff067224 */ /* 0x020fe200078e0012 */
[----:B------:R-:W-:Y:S01]  /*df40*/  MOV R4, R16 ;  /* 0x0000001000047202 */ /* 0x000fe20000000f00 */
[----:B------:R-:W-:Y:S01]  /*df50*/  IMAD.MOV.U32 R7, RZ, RZ, R19 ;  /* 0x000000ffff077224 */ /* 0x000fe200078e0013 */
[----:B------:R-:W-:Y:S02]  /*df60*/  MOV R5, R17 ;  /* 0x0000001100057202 */ /* 0x000fe40000000f00 */
.L_x_809:
[----:B------:R-:W-:Y:S05]  /*df70*/  BSYNC.RECONVERGENT B1 ;  /* 0x0000000000017941 */ /* 0x000fea0003800200 */
.L_x_808:
[----:B------:R-:W-:Y:S01]  /*df80*/  ISETP.GE.AND P0, PT, R9, R10, PT ;  /* 0x0000000a0900720c */ /* 0x000fe20003f06270 */
[----:B------:R2:W-:-:S12]  /*df90*/  STS.128 [R217], R4 ;  /* 0x00000004d9007388 */ /* 0x0005d80000000c00 */
[----:B------:R2:W-:Y:S01]  /*dfa0*/  @P0 STS.128 [R217+0x2000], RZ ;  /* 0x002000ffd9000388 */ /* 0x0005e20000000c00 */
[----:B------:R-:W-:Y:S05]  /*dfb0*/  @P0 BRA `(.L_x_807) ;  /* 0x0000000000b80947 */ /* 0x000fea0003800000 */
[----:B------:R-:W-:Y:S01]  /*dfc0*/  IMAD.MOV.U32 R16, RZ, RZ, R34 ;  /* 0x000000ffff107224 */ /* 0x000fe200078e0022 */
[----:B------:R-:W-:-:S06]  /*dfd0*/  MOV R17, R35 ;  /* 0x0000002300117202 */ /* 0x000fcc0000000f00 */
[----:B------:R-:W5:Y:S01]  /*dfe0*/  LDG.E.128 R16, desc[UR6][R16.64+0x80] ;  /* 0x0000800610107981 */ /* 0x000f62000c1e1d00 */
[----:B------:R-:W-:Y:S01]  /*dff0*/  ISETP.GE.AND P0, PT, R9, R0, PT ;  /* 0x000000000900720c */ /* 0x000fe20003f06270 */
[----:B------:R-:W-:-:S12]  /*e000*/  BSSY.RECONVERGENT B0, `(.L_x_812) ;  /* 0x0000028000007945 */ /* 0x000fd80003800200 */
[----:B------:R-:W-:Y:S05]  /*e010*/  @P0 BRA `(.L_x_813) ;  /* 0x0000000000980947 */ /* 0x000fea0003800000 */
[----:B--2---:R-:W2:Y:S04]  /*e020*/  LDG.E.64 R4, desc[UR6][R28.64+0x40] ;  /* 0x000040061c047981 */ /* 0x004ea8000c1e1b00 */
[----:B------:R-:W3:Y:S01]  /*e030*/  LDG.E.64 R6, desc[UR6][R24.64+0x40] ;  /* 0x0000400618067981 */ /* 0x000ee2000c1e1b00 */
[----:B-----5:R-:W-:Y:S01]  /*e040*/  LOP3.LUT R10, R17, 0xffff0000, RZ, 0xc0, !PT ;  /* 0xffff0000110a7812 */ /* 0x020fe200078ec0ff */
[----:B------:R-:W-:Y:S01]  /*e050*/  IMAD.U32 R32, R18, 0x10000, RZ ;  /* 0x0001000012207824 */ /* 0x000fe200078e00ff */
[C---:B------:R-:W-:Y:S02]  /*e060*/  SHF.L.U32 R31, R19.reuse, 0x10, RZ ;  /* 0x00000010131f7819 */ /* 0x040fe400000006ff */
[----:B------:R-:W-:Y:S02]  /*e070*/  LOP3.LUT R30, R19, 0xffff0000, RZ, 0xc0, !PT ;  /* 0xffff0000131e7812 */ /* 0x000fe400078ec0ff */
[----:B------:R-:W-:-:S02]  /*e080*/  SHF.L.U32 R23, R17, 0x10, RZ ;  /* 0x0000001011177819 */ /* 0x000fc400000006ff */
[C---:B------:R-:W-:Y:S02]  /*e090*/  SHF.L.U32 R17, R16.reuse, 0x10, RZ ;  /* 0x0000001010117819 */ /* 0x040fe400000006ff */
[----:B------:R-:W-:Y:S02]  /*e0a0*/  LOP3.LUT R33, R16, 0xffff0000, RZ, 0xc0, !PT ;  /* 0xffff000010217812 */ /* 0x000fe400078ec0ff */
[----:B------:R-:W-:Y:S02]  /*e0b0*/  LOP3.LUT R18, R18, 0xffff0000, RZ, 0xc0, !PT ;  /* 0xffff000012127812 */ /* 0x000fe400078ec0ff */
[----:B--2---:R-:W-:Y:S02]  /*e0c0*/  LOP3.LUT R26, R4, 0xffff0000, RZ, 0xc0, !PT ;  /* 0xffff0000041a7812 */ /* 0x004fe400078ec0ff */
[----:B------:R-:W-:Y:S02]  /*e0d0*/  LOP3.LUT R19, R5, 0xffff0000, RZ, 0xc0, !PT ;  /* 0xffff000005137812 */ /* 0x000fe400078ec0ff */
[----:B---3--:R-:W-:Y:S01]  /*e0e0*/  LOP3.LUT R27, R6, 0xffff0000, RZ, 0xc0, !PT ;  /* 0xffff0000061b7812 */ /* 0x008fe200078ec0ff */
[-C--:B------:R-:W-:Y:S01]  /*e0f0*/  FMUL.FTZ R16, R10, R26.reuse ;  /* 0x0000001a0a107220 */ /* 0x080fe20000410000 */
[----:B------:R-:W-:Y:S01]  /*e100*/  LOP3.LUT R24, R7, 0xffff0000, RZ, 0xc0, !PT ;  /* 0xffff000007187812 */ /* 0x000fe200078ec0ff */
[----:B------:R-:W-:Y:S01]  /*e110*/  IMAD.U32 R6, R6, 0x10000, RZ ;  /* 0x0001000006067824 */ /* 0x000fe200078e00ff */
[----:B------:R-:W-:Y:S01]  /*e120*/  SHF.L.U32 R4, R4, 0x10, RZ ;  /* 0x0000001004047819 */ /* 0x000fe200000006ff */
[----:B------:R-:W-:Y:S01]  /*e130*/  FMUL.FTZ R25, R10, R27 ;  /* 0x0000001b0a197220 */ /* 0x000fe20000410000 */
[C---:B------:R-:W-:Y:S01]  /*e140*/  FMUL.FTZ R10, R30.reuse, R19 ;  /* 0x000000131e0a7220 */ /* 0x040fe20000410000 */
[----:B------:R-:W-:Y:S01]  /*e150*/  SHF.L.U32 R5, R5, 0x10, RZ ;  /* 0x0000001005057819 */ /* 0x000fe200000006ff */
[----:B------:R-:W-:Y:S01]  /*e160*/  FFMA.FTZ R16, R23, R27, -R16 ;  /* 0x0000001b17107223 */ /* 0x000fe20000010810 */
[----:B------:R-:W-:Y:S01]  /*e170*/  SHF.L.U32 R7, R7, 0x10, RZ ;  /* 0x0000001007077819 */ /* 0x000fe200000006ff */
[----:B------:R-:W-:Y:S01]  /*e180*/  FFMA.FTZ R25, R23, R26, R25 ;  /* 0x0000001a17197223 */ /* 0x000fe20000010019 */
[-C--:B------:R-:W-:Y:S01]  /*e190*/  FMUL.FTZ R30, R30, R24.reuse ;  /* 0x000000181e1e7220 */ /* 0x080fe20000410000 */
[----:B------:R-:W-:Y:S01]  /*e1a0*/  FFMA.FTZ R10, R31, R24, -R10 ;  /* 0x000000181f0a7223 */ /* 0x000fe2000001080a */
[C---:B------:R-:W-:Y:S01]  /*e1b0*/  FMUL.FTZ R24, R33.reuse, R4 ;  /* 0x0000000421187220 */ /* 0x040fe20000410000 */
[C---:B------:R-:W-:Y:S01]  /*e1c0*/  FMUL.FTZ R23, R18.reuse, R5 ;  /* 0x0000000512177220 */ /* 0x040fe20000410000 */
[-C--:B------:R-:W-:Y:S01]  /*e1d0*/  FMUL.FTZ R33, R33, R6.reuse ;  /* 0x0000000621217220 */ /* 0x080fe20000410000 */
[----:B------:R-:W-:Y:S01]  /*e1e0*/  FMUL.FTZ R18, R18, R7 ;  /* 0x0000000712127220 */ /* 0x000fe20000410000 */
[----:B------:R-:W-:Y:S01]  /*e1f0*/  FFMA.FTZ R19, R31, R19, R30 ;  /* 0x000000131f137223 */ /* 0x000fe2000001001e */
[C---:B------:R-:W-:Y:S01]  /*e200*/  FFMA.FTZ R24, R17.reuse, R6, -R24 ;  /* 0x0000000611187223 */ /* 0x040fe20000010818 */
[----:B------:R-:W-:Y:S01]  /*e210*/  FFMA.FTZ R33, R17, R4, R33 ;  /* 0x0000000411217223 */ /* 0x000fe20000010021 */
[C---:B------:R-:W-:Y:S01]  /*e220*/  FFMA.FTZ R23, R32.reuse, R7, -R23 ;  /* 0x0000000720177223 */ /* 0x040fe20000010817 */
[----:B------:R-:W-:Y:S01]  /*e230*/  FFMA.FTZ R18, R32, R5, R18 ;  /* 0x0000000520127223 */ /* 0x000fe20000010012 */
[----:B------:R-:W-:-:S02]  /*e240*/  F2FP.BF16.F32.PACK_AB R17, R25, R16 ;  /* 0x000000101911723e */ /* 0x000fc400000010ff */
[----:B------:R-:W-:Y:S02]  /*e250*/  F2FP.BF16.F32.PACK_AB R19, R19, R10 ;  /* 0x0000000a1313723e */ /* 0x000fe400000010ff */
[----:B------:R-:W-:Y:S02]  /*e260*/  F2FP.BF16.F32.PACK_AB R16, R33, R24 ;  /* 0x000000182110723e */ /* 0x000fe400000010ff */
[----:B------:R-:W-:Y:S02]  /*e270*/  F2FP.BF16.F32.PACK_AB R18, R18, R23 ;  /* 0x000000171212723e */ /* 0x000fe400000010ff */
.L_x_813:
[----:B------:R-:W-:Y:S05]  /*e280*/  BSYNC.RECONVERGENT B0 ;  /* 0x0000000000007941 */ /* 0x000fea0003800200 */
.L_x_812:
[----:B-----5:R3:W-:Y:S02]  /*e290*/  STS.128 [R217+0x2000], R16 ;  /* 0x00200010d9007388 */ /* 0x0207e40000000c00 */
.L_x_807:
[----:B------:R-:W-:Y:S05]  /*e2a0*/  BSYNC.RECONVERGENT B2 ;  /* 0x0000000000027941 */ /* 0x000fea0003800200 */
.L_x_806:
[----:B------:R-:W-:Y:S01]  /*e2b0*/  IADD3 R32, PT, PT, R126, 0x10, RZ ;  /* 0x000000107e207810 */ /* 0x000fe20007ffe0ff */
[----:B------:R-:W-:Y:S03]  /*e2c0*/  BSSY.RECONVERGENT B2, `(.L_x_814) ;  /* 0x000007b000027945 */ /* 0x000fe60003800200 */
[----:B------:R-:W-:-:S13]  /*e2d0*/  ISETP.GE.AND P0, PT, R32, R21, PT ;  /* 0x000000152000720c */ /* 0x000fda0003f06270 */
[----:B------:R-:W-:Y:S05]  /*e2e0*/  @P0 BRA `(.L_x_815) ;  /* 0x0000000400e00947 */ /* 0x000fea0003800000 */
[----:B------:R-:W4:Y:S01]  /*e2f0*/  LDC R10, c[0x0][0x440] ;  /* 0x00011000ff0a7b82 */ /* 0x000f220000000800 */
[C---:B------:R-:W-:Y:S01]  /*e300*/  LEA R30, P0, R11.reuse, R34, 0x1 ;  /* 0x000000220b1e7211 */ /* 0x040fe200078008ff */
[----:B------:R-:W-:Y:S03]  /*e310*/  BSSY.RECONVERGENT B1, `(.L_x_816) ;  /* 0x000003b000017945 */ /* 0x000fe60003800200 */
[----:B------:R-:W-:Y:S02]  /*e320*/  LEA.HI.X R31, R11, R35, R8, 0x1, P0 ;  /* 0x000000230b1f7211 */ /* 0x000fe400000f0c08 */
[----:B----4-:R-:W-:-:S13]  /*e330*/  ISETP.GE.AND P1, PT, R14, R10, PT ;  /* 0x0000000a0e00720c */ /* 0x010fda0003f26270 */
[----:B------:R4:W-:Y:S01]  /*e340*/  @P1 STS.128 [R217+0x800], RZ ;  /* 0x000800ffd9001388 */ /* 0x0009e20000000c00 */
[----:B------:R-:W-:Y:S05]  /*e350*/  @P1 BRA `(.L_x_817) ;  /* 0x0000000000d81947 */ /* 0x000fea0003800000 */
[----:B---3--:R3:W5:Y:S01]  /*e360*/  LDG.E.128 R16, desc[UR6][R30.64] ;  /* 0x000000061e107981 */ /* 0x008762000c1e1d00 */
[----:B------:R-:W-:Y:S01]  /*e370*/  ISETP.GE.AND P0, PT, R14, R0, PT ;  /* 0x000000000e00720c */ /* 0x000fe20003f06270 */
[----:B------:R-:W-:-:S12]  /*e380*/  BSSY.RECONVERGENT B0, `(.L_x_818) ;  /* 0x0000032000007945 */ /* 0x000fd80003800200 */
[----:B------:R-:W-:Y:S05]  /*e390*/  @P0 BRA `(.L_x_819) ;  /* 0x0000000000c00947 */ /* 0x000fea0003800000 */
[----:B------:R-:W1:Y:S01]  /*e3a0*/  LDCU.64 UR8, c[0x0][0x4d0] ;  /* 0x00009a00ff0877ac */ /* 0x000e620008000a00 */
[C---:B--2---:R-:W-:Y:S01]  /*e3b0*/  IADD3 R5, P0, PT, R13.reuse, R20, RZ ;  /* 0x000000140d057210 */ /* 0x044fe20007f1e0ff */
[----:B------:R-:W2:Y:S03]  /*e3c0*/  LDCU.64 UR10, c[0x0][0x4c8] ;  /* 0x00009900ff0a77ac */ /* 0x000ea60008000a00 */
[----:B------:R-:W-:Y:S01]  /*e3d0*/  LEA.HI.X.SX32 R4, R13, R22, 0x1, P0 ;  /* 0x000000160d047211 */ /* 0x000fe200000f0eff */
[----:B------:R-:W-:-:S03]  /*e3e0*/  IMAD.SHL.U32 R6, R5, 0x2, RZ ;  /* 0x0000000205067824 */ /* 0x000fc600078e00ff */
[----:B------:R-:W-:Y:S02]  /*e3f0*/  SHF.L.U64.HI R4, R5, 0x1, R4 ;  /* 0x0000000105047819 */ /* 0x000fe40000010204 */
[C---:B-1----:R-:W-:Y:S02]  /*e400*/  IADD3 R38, P0, PT, R6.reuse, UR8, RZ ;  /* 0x0000000806267c10 */ /* 0x042fe4000ff1e0ff */
[----:B--2---:R-:W-:Y:S02]  /*e410*/  IADD3 R36, P1, PT, R6, UR10, RZ ;  /* 0x0000000a06247c10 */ /* 0x004fe4000ff3e0ff */
[C---:B------:R-:W-:Y:S02]  /*e420*/  IADD3.X R39, PT, PT, R4.reuse, UR9, RZ, P0, !PT ;  /* 0x0000000904277c10 */ /* 0x040fe400087fe4ff */
[----:B------:R-:W-:-:S03]  /*e430*/  IADD3.X R37, PT, PT, R4, UR11, RZ, P1, !PT ;  /* 0x0000000b04257c10 */ /* 0x000fc60008ffe4ff */
[----:B------:R-:W2:Y:S04]  /*e440*/  LDG.E.64 R4, desc[UR6][R38.64] ;  /* 0x0000000626047981 */ /* 0x000ea8000c1e1b00 */
[----:B------:R-:W4:Y:S01]  /*e450*/  LDG.E.64 R6, desc[UR6][R36.64] ;  /* 0x0000000624067981 */ /* 0x000f22000c1e1b00 */
[----:B-----5:R-:W-:Y:S01]  /*e460*/  LOP3.LUT R8, R17, 0xffff0000, RZ, 0xc0, !PT ;  /* 0xffff000011087812 */ /* 0x020fe200078ec0ff */
[C---:B------:R-:W-:Y:S01]  /*e470*/  IMAD.U32 R27, R19.reuse, 0x10000, RZ ;  /* 0x00010000131b7824 */ /* 0x040fe200078e00ff */
[----:B------:R-:W-:Y:S01]  /*e480*/  LOP3.LUT R26, R19, 0xffff0000, RZ, 0xc0, !PT ;  /* 0xffff0000131a7812 */ /* 0x000fe200078ec0ff */
[----:B------:R-:W-:Y:S01]  /*e490*/  IMAD.U32 R11, R17, 0x10000, RZ ;  /* 0x00010000110b7824 */ /* 0x000fe200078e00ff */
[C---:B------:R-:W-:Y:S02]  /*e4a0*/  SHF.L.U32 R17, R16.reuse, 0x10, RZ ;  /* 0x0000001010117819 */ /* 0x040fe400000006ff */
[----:B------:R-:W-:-:S02]  /*e4b0*/  LOP3.LUT R29, R16, 0xffff0000, RZ, 0xc0, !PT ;  /* 0xffff0000101d7812 */ /* 0x000fc400078ec0ff */
[C---:B------:R-:W-:Y:S02]  /*e4c0*/  SHF.L.U32 R28, R18.reuse, 0x10, RZ ;  /* 0x00000010121c7819 */ /* 0x040fe400000006ff */
[----:B------:R-:W-:Y:S02]  /*e4d0*/  LOP3.LUT R33, R18, 0xffff0000, RZ, 0xc0, !PT ;  /* 0xffff000012217812 */ /* 0x000fe400078ec0ff */
[C---:B--2---:R-:W-:Y:S01]  /*e4e0*/  LOP3.LUT R23, R4.reuse, 0xffff0000, RZ, 0xc0, !PT ;  /* 0xffff000004177812 */ /* 0x044fe200078ec0ff */
[----:B------:R-:W-:Y:S01]  /*e4f0*/  IMAD.U32 R4, R4, 0x10000, RZ ;  /* 0x0001000004047824 */ /* 0x000fe200078e00ff */
[C---:B------:R-:W-:Y:S01]  /*e500*/  LOP3.LUT R19, R5.reuse, 0xffff0000, RZ, 0xc0, !PT ;  /* 0xffff000005137812 */ /* 0x040fe200078ec0ff */
[----:B------:R-:W-:Y:S01]  /*e510*/  IMAD.U32 R5, R5, 0x10000, RZ ;  /* 0x0001000005057824 */ /* 0x000fe200078e00ff */
[----:B----4-:R-:W-:Y:S01]  /*e520*/  LOP3.LUT R25, R6, 0xffff0000, RZ, 0xc0, !PT ;  /* 0xffff000006197812 */ /* 0x010fe200078ec0ff */
[----:B------:R-:W-:Y:S01]  /*e530*/  FMUL.FTZ R16, R8, R23 ;  /* 0x0000001708107220 */ /* 0x000fe20000410000 */
[C---:B------:R-:W-:Y:S01]  /*e540*/  LOP3.LUT R24, R7.reuse, 0xffff0000, RZ, 0xc0, !PT ;  /* 0xffff000007187812 */ /* 0x040fe200078ec0ff */
[----:B------:R-:W-:Y:S01]  /*e550*/  FMUL.FTZ R18, R26, R19 ;  /* 0x000000131a127220 */ /* 0x000fe20000410000 */
[----:B------:R-:W-:Y:S01]  /*e560*/  SHF.L.U32 R6, R6, 0x10, RZ ;  /* 0x0000001006067819 */ /* 0x000fe200000006ff */
[-C--:B------:R-:W-:Y:S01]  /*e570*/  FMUL.FTZ R8, R8, R25.reuse ;  /* 0x0000001908087220 */ /* 0x080fe20000410000 */
[----:B------:R-:W-:Y:S01]  /*e580*/  SHF.L.U32 R7, R7, 0x10, RZ ;  /* 0x0000001007077819 */ /* 0x000fe200000006ff */
[C---:B------:R-:W-:Y:S01]  /*e590*/  FFMA.FTZ R16, R11.reuse, R25, -R16 ;  /* 0x000000190b107223 */ /* 0x040fe20000010810 */
[-C--:B------:R-:W-:Y:S01]  /*e5a0*/  FMUL.FTZ R26, R26, R24.reuse ;  /* 0x000000181a1a7220 */ /* 0x080fe20000410000 */
[----:B------:R-:W-:Y:S01]  /*e5b0*/  FFMA.FTZ R11, R11, R23, R8 ;  /* 0x000000170b0b7223 */ /* 0x000fe20000010008 */
[----:B------:R-:W-:Y:S01]  /*e5c0*/  FFMA.FTZ R18, R27, R24, -R18 ;  /* 0x000000181b127223 */ /* 0x000fe20000010812 */
[C---:B------:R-:W-:Y:S01]  /*e5d0*/  FMUL.FTZ R8, R29.reuse, R4 ;  /* 0x000000041d087220 */ /* 0x040fe20000410000 */
[-C--:B------:R-:W-:Y:S01]  /*e5e0*/  FMUL.FTZ R29, R29, R6.reuse ;  /* 0x000000061d1d7220 */ /* 0x080fe20000410000 */
[C---:B------:R-:W-:Y:S01]  /*e5f0*/  FMUL.FTZ R23, R33.reuse, R5 ;  /* 0x0000000521177220 */ /* 0x040fe20000410000 */
        /* <DEDUP_REMOVED lines=10> */
.L_x_819:
[----:B------:R-:W-:Y:S05]  /*e6a0*/  BSYNC.RECONVERGENT B0 ;  /* 0x0000000000007941 */ /* 0x000fea0003800200 */
.L_x_818:
[----:B-----5:R1:W-:Y:S02]  /*e6b0*/  STS.128 [R217+0x800], R16 ;  /* 0x00080010d9007388 */ /* 0x0203e40000000c00 */
.L_x_817:
[----:B------:R-:W-:Y:S05]  /*e6c0*/  BSYNC.RECONVERGENT B1 ;  /* 0x0000000000017941 */ /* 0x000fea0003800200 */
.L_x_816:
[----:B------:R-:W-:-:S13]  /*e6d0*/  ISETP.GE.AND P0, PT, R9, R10, PT ;  /* 0x0000000a0900720c */ /* 0x000fda0003f06270 */
[----:B------:R1:W-:Y:S01]  /*e6e0*/  @P0 STS.128 [R217+0x2800], RZ ;  /* 0x002800ffd9000388 */ /* 0x0003e20000000c00 */
[----:B------:R-:W-:Y:S05]  /*e6f0*/  @P0 BRA `(.L_x_815) ;  /* 0x0000000000dc0947 */ /* 0x000fea0003800000 */
[----:B-1-3--:R1:W5:Y:S01]  /*e700*/  LDG.E.128 R16, desc[UR6][R30.64+0x80] ;  /* 0x000080061e107981 */ /* 0x00a362000c1e1d00 */
[----:B------:R-:W-:Y:S01]  /*e710*/  ISETP.GE.AND P0, PT, R9, R0, PT ;  /* 0x000000000900720c */ /* 0x000fe20003f06270 */
[----:B------:R-:W-:-:S12]  /*e720*/  BSSY.RECONVERGENT B0, `(.L_x_820) ;  /* 0x0000033000007945 */ /* 0x000fd80003800200 */
[----:B------:R-:W-:Y:S05]  /*e730*/  @P0 BRA `(.L_x_821) ;  /* 0x0000000000c40947 */ /* 0x000fea0003800000 */
[----:B------:R-:W3:Y:S01]  /*e740*/  LDCU.64 UR8, c[0x0][0x4d0] ;  /* 0x00009a00ff0877ac */ /* 0x000ee20008000a00 */
[C---:B--2---:R-:W-:Y:S01]  /*e750*/  IADD3 R4, P0, PT, R13.reuse, R20, RZ ;  /* 0x000000140d047210 */ /* 0x044fe20007f1e0ff */
[----:B------:R-:W2:Y:S03]  /*e760*/  LDCU.64 UR10, c[0x0][0x4c8] ;  /* 0x00009900ff0a77ac */ /* 0x000ea60008000a00 */
[----:B------:R-:W-:Y:S01]  /*e770*/  LEA.HI.X.SX32 R13, R13, R22, 0x1, P0 ;  /* 0x000000160d0d7211 */ /* 0x000fe200000f0eff */
[----:B------:R-:W-:-:S03]  /*e780*/  IMAD.SHL.U32 R5, R4, 0x2, RZ ;  /* 0x0000000204057824 */ /* 0x000fc600078e00ff */
[----:B------:R-:W-:Y:S02]  /*e790*/  SHF.L.U64.HI R13, R4, 0x1, R13 ;  /* 0x00000001040d7819 */ /* 0x000fe4000001020d */
[C---:B---3--:R-:W-:Y:S02]  /*e7a0*/  IADD3 R4, P0, PT, R5.reuse, UR8, RZ ;  /* 0x0000000805047c10 */ /* 0x048fe4000ff1e0ff */
[----:B--2---:R-:W-:Y:S02]  /*e7b0*/  IADD3 R6, P1, PT, R5, UR10, RZ ;  /* 0x0000000a05067c10 */ /* 0x004fe4000ff3e0ff */
[C---:B------:R-:W-:Y:S02]  /*e7c0*/  IADD3.X R5, PT, PT, R13.reuse, UR9, RZ, P0, !PT ;  /* 0x000000090d057c10 */ /* 0x040fe400087fe4ff */
[----:B------:R-:W-:-:S04]  /*e7d0*/  IADD3.X R7, PT, PT, R13, UR11, RZ, P1, !PT ;  /* 0x0000000b0d077c10 */ /* 0x000fc80008ffe4ff */
[----:B------:R-:W2:Y:S04]  /*e7e0*/  LDG.E.64 R4, desc[UR6][R4.64+0x40] ;  /* 0x0000400604047981 */ /* 0x000ea8000c1e1b00 */
[----:B------:R-:W3:Y:S01]  /*e7f0*/  LDG.E.64 R6, desc[UR6][R6.64+0x40] ;  /* 0x0000400606067981 */ /* 0x000ee2000c1e1b00 */
[C---:B-----5:R-:W-:Y:S01]  /*e800*/  IMAD.U32 R10, R17.reuse, 0x10000, RZ ;  /* 0x00010000110a7824 */ /* 0x060fe200078e00ff */
[----:B------:R-:W-:Y:S01]  /*e810*/  LOP3.LUT R8, R17, 0xffff0000, RZ, 0xc0, !PT ;  /* 0xffff000011087812 */ /* 0x000fe200078ec0ff */
[----:B------:R-:W-:Y:S01]  /*e820*/  IMAD.U32 R25, R19, 0x10000, RZ ;  /* 0x0001000013197824 */ /* 0x000fe200078e00ff */
[C---:B------:R-:W-:Y:S02]  /*e830*/  SHF.L.U32 R11, R16.reuse, 0x10, RZ ;  /* 0x00000010100b7819 */ /* 0x040fe400000006ff */
[----:B------:R-:W-:-:S02]  /*e840*/  LOP3.LUT R27, R16, 0xffff0000, RZ, 0xc0, !PT ;  /* 0xffff0000101b7812 */ /* 0x000fc400078ec0ff */
[----:B------:R-:W-:Y:S02]  /*e850*/  LOP3.LUT R24, R19, 0xffff0000, RZ, 0xc0, !PT ;  /* 0xffff000013187812 */ /* 0x000fe400078ec0ff */
[C---:B------:R-:W-:Y:S02]  /*e860*/  LOP3.LUT R28, R18.reuse, 0xffff0000, RZ, 0xc0, !PT ;  /* 0xffff0000121c7812 */ /* 0x040fe400078ec0ff */
[----:B------:R-:W-:Y:S02]  /*e870*/  SHF.L.U32 R26, R18, 0x10, RZ ;  /* 0x00000010121a7819 */ /* 0x000fe400000006ff */
[C---:B--2---:R-:W-:Y:S01]  /*e880*/  LOP3.LUT R17, R4.reuse, 0xffff0000, RZ, 0xc0, !PT ;  /* 0xffff000004117812 */ /* 0x044fe200078ec0ff */
[----:B------:R-:W-:Y:S01]  /*e890*/  IMAD.U32 R4, R4, 0x10000, RZ ;  /* 0x0001000004047824 */ /* 0x000fe200078e00ff */
[C---:B------:R-:W-:Y:S01]  /*e8a0*/  LOP3.LUT R16, R5.reuse, 0xffff0000, RZ, 0xc0, !PT ;  /* 0xffff000005107812 */ /* 0x040fe200078ec0ff */
[----:B------:R-:W-:Y:S01]  /*e8b0*/  IMAD.U32 R5, R5, 0x10000, RZ ;  /* 0x0001000005057824 */ /* 0x000fe200078e00ff */
[----:B---3--:R-:W-:Y:S01]  /*e8c0*/  LOP3.LUT R23, R6, 0xffff0000, RZ, 0xc0, !PT ;  /* 0xffff000006177812 */ /* 0x008fe200078ec0ff */
[----:B------:R-:W-:Y:S01]  /*e8d0*/  FMUL.FTZ R13, R8, R17 ;  /* 0x00000011080d7220 */ /* 0x000fe20000410000 */
[C---:B------:R-:W-:Y:S01]  /*e8e0*/  LOP3.LUT R19, R7.reuse, 0xffff0000, RZ, 0xc0, !PT ;  /* 0xffff000007137812 */ /* 0x040fe200078ec0ff */
[----:B------:R-:W-:Y:S01]  /*e8f0*/  FMUL.FTZ R18, R24, R16 ;  /* 0x0000001018127220 */ /* 0x000fe20000410000 */
[----:B------:R-:W-:Y:S01]  /*e900*/  SHF.L.U32 R7, R7, 0x10, RZ ;  /* 0x0000001007077819 */ /* 0x000fe200000006ff */
[-C--:B------:R-:W-:Y:S01]  /*e910*/  FMUL.FTZ R8, R8, R23.reuse ;  /* 0x0000001708087220 */ /* 0x080fe20000410000 */
[----:B------:R-:W-:Y:S01]  /*e920*/  SHF.L.U32 R6, R6, 0x10, RZ ;  /* 0x0000001006067819 */ /* 0x000fe200000006ff */
[----:B------:R-:W-:Y:S01]  /*e930*/  FFMA.FTZ R13, R10, R23, -R13 ;  /* 0x000000170a0d7223 */ /* 0x000fe2000001080d */
[----:B------:R-:W-:Y:S01]  /*e940*/  FMUL.FTZ R24, R24, R19 ;  /* 0x0000001318187220 */ /* 0x000fe20000410000 */
[----:B------:R-:W-:Y:S01]  /*e950*/  FFMA.FTZ R8, R10, R17, R8 ;  /* 0x000000110a087223 */ /* 0x000fe20000010008 */
[C---:B------:R-:W-:Y:S01]  /*e960*/  FMUL.FTZ R17, R28.reuse, R5 ;  /* 0x000000051c117220 */ /* 0x040fe20000410000 */
[C---:B------:R-:W-:Y:S01]  /*e970*/  FMUL.FTZ R10, R27.reuse, R4 ;  /* 0x000000041b0a7220 */ /* 0x040fe20000410000 */
[----:B------:R-:W-:Y:S01]  /*e980*/  FMUL.FTZ R28, R28, R7 ;  /* 0x000000071c1c7220 */ /* 0x000fe20000410000 */
[----:B------:R-:W-:Y:S01]  /*e990*/  FMUL.FTZ R27, R27, R6 ;  /* 0x000000061b1b7220 */ /* 0x000fe20000410000 */
[C---:B------:R-:W-:Y:S01]  /*e9a0*/  FFMA.FTZ R18, R25.reuse, R19, -R18 ;  /* 0x0000001319127223 */ /* 0x040fe20000010812 */
[----:B------:R-:W-:Y:S01]  /*e9b0*/  FFMA.FTZ R25, R25, R16, R24 ;  /* 0x0000001019197223 */ /* 0x000fe20000010018 */
[C---:B------:R-:W-:Y:S01]  /*e9c0*/  FFMA.FTZ R17, R26.reuse, R7, -R17 ;  /* 0x000000071a117223 */ /* 0x040fe20000010811 */
[----:B------:R-:W-:Y:S01]  /*e9d0*/  FFMA.FTZ R28, R26, R5, R28 ;  /* 0x000000051a1c7223 */ /* 0x000fe2000001001c */
[C---:B------:R-:W-:Y:S01]  /*e9e0*/  FFMA.FTZ R10, R11.reuse, R6, -R10 ;  /* 0x000000060b0a7223 */ /* 0x040fe2000001080a */
[----:B------:R-:W-:Y:S01]  /*e9f0*/  FFMA.FTZ R27, R11, R4, R27 ;  /* 0x000000040b1b7223 */ /* 0x000fe2000001001b */
[----:B------:R-:W-:-:S02]  /*ea00*/  F2FP.BF16.F32.PACK_AB R8, R8, R13 ;  /* 0x0000000d0808723e */ /* 0x000fc400000010ff */
[----:B------:R-:W-:Y:S02]  /*ea10*/  F2FP.BF16.F32.PACK_AB R19, R25, R18 ;  /* 0x000000121913723e */ /* 0x000fe400000010ff */
[----:B------:R-:W-:Y:S01]  /*ea20*/  F2FP.BF16.F32.PACK_AB R18, R28, R17 ;  /* 0x000000111c12723e */ /* 0x000fe200000010ff */
[----:B------:R-:W-:Y:S01]  /*ea30*/  IMAD.MOV.U32 R17, RZ, RZ, R8 ;  /* 0x000000ffff117224 */ /* 0x000fe200078e0008 */
[----:B------:R-:W-:Y:S02]  /*ea40*/  F2FP.BF16.F32.PACK_AB R16, R27, R10 ;  /* 0x0000000a1b10723e */ /* 0x000fe400000010ff */
.L_x_821:
[----:B------:R-:W-:Y:S05]  /*ea50*/  BSYNC.RECONVERGENT B0 ;  /* 0x0000000000007941 */ /* 0x000fea0003800200 */
.L_x_820:
[----:B-----5:R3:W-:Y:S02]  /*ea60*/  STS.128 [R217+0x2800], R16 ;  /* 0x00280010d9007388 */ /* 0x0207e40000000c00 */
.L_x_815:
[----:B------:R-:W-:Y:S05]  /*ea70*/  BSYNC.RECONVERGENT B2 ;  /* 0x0000000000027941 */ /* 0x000fea0003800200 */
.L_x_814:
[----:B------:R-:W-:Y:S01]  /*ea80*/  IADD3 R36, PT, PT, R126, 0x20, RZ ;  /* 0x000000207e247810 */ /* 0x000fe20007ffe0ff */
[----:B------:R-:W-:Y:S03]  /*ea90*/  BSSY.RECONVERGENT B2, `(.L_x_822) ;  /* 0x000007c000027945 */ /* 0x000fe60003800200 */
[----:B------:R-:W-:-:S13]  /*eaa0*/  ISETP.GE.AND P0, PT, R36, R21, PT ;  /* 0x000000152400720c */ /* 0x000fda0003f06270 */
[----:B------:R-:W-:Y:S05]  /*eab0*/  @P0 BRA `(.L_x_823) ;  /* 0x0000000400e40947 */ /* 0x000fea0003800000 */
[----:B------:R-:W5:Y:S01]  /*eac0*/  LDC R8, c[0x0][0x440] ;  /* 0x00011000ff087b82 */ /* 0x000f620000000800 */
[----:B------:R-:W-:Y:S01]  /*ead0*/  LEA R38, P1, R2, R34, 0x6 ;  /* 0x0000002202267211 */ /* 0x000fe200078230ff */
[----:B------:R-:W-:Y:S01]  /*eae0*/  BSSY.RECONVERGENT B1, `(.L_x_824) ;  /* 0x000003c000017945 */ /* 0x000fe20003800200 */
[----:B------:R-:W-:Y:S02]  /*eaf0*/  IMAD.SHL.U32 R11, R12, 0x20, RZ ;  /* 0x000000200c0b7824 */ /* 0x000fe400078e00ff */
[----:B------:R-:W-:Y:S02]  /*eb00*/  LEA.HI.X R39, R2, R35, R3, 0x6, P1 ;  /* 0x0000002302277211 */ /* 0x000fe400008f3403 */
[----:B-----5:R-:W-:-:S13]  /*eb10*/  ISETP.GE.AND P0, PT, R14, R8, PT ;  /* 0x000000080e00720c */ /* 0x020fda0003f06270 */
        /* <DEDUP_REMOVED lines=15> */
[----:B------:R-:W-:-:S03]  /*ec10*/  IADD3.X R31, PT, PT, R4, UR11, RZ, P1, !PT ;  /* 0x0000000b041f7c10 */ /* 0x000fc60008ffe4ff */
[----:B------:R-:W2:Y:S04]  /*ec20*/  LDG.E.64 R4, desc[UR6][R40.64] ;  /* 0x0000000628047981 */ /* 0x000ea8000c1e1b00 */
[----:B------:R3:W4:Y:S01]  /*ec30*/  LDG.E.64 R6, desc[UR6][R30.64] ;  /* 0x000000061e067981 */ /* 0x000722000c1e1b00 */
[C---:B-----5:R-:W-:Y:S01]  /*ec40*/  LOP3.LUT R10, R17.reuse, 0xffff0000, RZ, 0xc0, !PT ;  /* 0xffff0000110a7812 */ /* 0x060fe200078ec0ff */
[----:B------:R-:W-:Y:S01]  /*ec50*/  IMAD.U32 R13, R17, 0x10000, RZ ;  /* 0x00010000110d7824 */ /* 0x000fe200078e00ff */
[C---:B------:R-:W-:Y:S01]  /*ec60*/  SHF.L.U32 R17, R16.reuse, 0x10, RZ ;  /* 0x0000001010117819 */ /* 0x040fe200000006ff */
[C---:B------:R-:W-:Y:S01]  /*ec70*/  IMAD.U32 R27, R19.reuse, 0x10000, RZ ;  /* 0x00010000131b7824 */ /* 0x040fe200078e00ff */
[----:B------:R-:W-:Y:S02]  /*ec80*/  LOP3.LUT R29, R16, 0xffff0000, RZ, 0xc0, !PT ;  /* 0xffff0000101d7812 */ /* 0x000fe400078ec0ff */
[----:B------:R-:W-:-:S02]  /*ec90*/  LOP3.LUT R26, R19, 0xffff0000, RZ, 0xc0, !PT ;  /* 0xffff0000131a7812 */ /* 0x000fc400078ec0ff */
[C---:B------:R-:W-:Y:S02]  /*eca0*/  SHF.L.U32 R28, R18.reuse, 0x10, RZ ;  /* 0x00000010121c7819 */ /* 0x040fe400000006ff */
[----:B---3--:R-:W-:Y:S02]  /*ecb0*/  LOP3.LUT R30, R18, 0xffff0000, RZ, 0xc0, !PT ;  /* 0xffff0000121e7812 */ /* 0x008fe400078ec0ff */
        /* <DEDUP_REMOVED lines=28> */
.L_x_827:
[----:B------:R-:W-:Y:S05]  /*ee80*/  BSYNC.RECONVERGENT B0 ;  /* 0x0000000000007941 */ /* 0x000fea0003800200 */
.L_x_826:
[----:B-----5:R3:W-:Y:S02]  /*ee90*/  STS.128 [R217+0x1000], R16 ;  /* 0x00100010d9007388 */ /* 0x0207e40000000c00 */
.L_x_825:
[----:B------:R-:W-:Y:S05]  /*eea0*/  BSYNC.RECONVERGENT B1 ;  /* 0x0000000000017941 */ /* 0x000fea0003800200 */
.L_x_824:
        /* <DEDUP_REMOVED lines=56> */
.L_x_829:
[----:B------:R-:W-:Y:S05]  /*f230*/  BSYNC.RECONVERGENT B0 ;  /* 0x0000000000007941 */ /* 0x000fea0003800200 */
.L_x_828:
[----:B-----5:R3:W-:Y:S02]  /*f240*/  STS.128 [R217+0x3000], R16 ;  /* 0x00300010d9007388 */ /* 0x0207e40000000c00 */
.L_x_823:
[----:B------:R-:W-:Y:S05]  /*f250*/  BSYNC.RECONVERGENT B2 ;  /* 0x0000000000027941 */ /* 0x000fea0003800200 */
.L_x_822:
[----:B-1----:R-:W-:-:S04]  /*f260*/  IADD3 R38, PT, PT, R126, 0x30, RZ ;  /* 0x000000307e267810 */ /* 0x002fc80007ffe0ff */
[----:B------:R-:W-:-:S13]  /*f270*/  ISETP.GE.AND P0, PT, R38, R21, PT ;  /* 0x000000152600720c */ /* 0x000fda0003f06270 */
[----:B------:R-:W-:Y:S05]  /*f280*/  @P0 BRA `(.L_x_804) ;  /* 0x0000003400cc0947 */ /* 0x000fea0003800000 */
[----:B--2---:R-:W1:Y:S01]  /*f290*/  LDC R6, c[0x0][0x440] ;  /* 0x00011000ff067b82 */ /* 0x004e620000000800 */
[----:B------:R-:W-:Y:S01]  /*f2a0*/  IMAD R3, R3, 0x60, RZ ;  /* 0x0000006003037824 */ /* 0x000fe200078e02ff */
[----:B------:R-:W-:Y:S01]  /*f2b0*/  BSSY.RECONVERGENT B1, `(.L_x_830) ;  /* 0x000003e000017945 */ /* 0x000fe20003800200 */
[----:B------:R-:W-:-:S04]  /*f2c0*/  IMAD.WIDE.U32 R26, R2, 0x60, R34 ;  /* 0x00000060021a7825 */ /* 0x000fc800078e0022 */
[----:B------:R-:W-:Y:S01]  /*f2d0*/  IMAD R7, R12, 0x30, RZ ;  /* 0x000000300c077824 */ /* 0x000fe200078e02ff */
[----:B------:R-:W-:Y:S02]  /*f2e0*/  IADD3 R27, PT, PT, R27, R3, RZ ;  /* 0x000000031b1b7210 */ /* 0x000fe40007ffe0ff */
[----:B-1----:R-:W-:-:S13]  /*f2f0*/  ISETP.GE.AND P0, PT, R14, R6, PT ;  /* 0x000000060e00720c */ /* 0x002fda0003f06270 */
[----:B------:R1:W-:Y:S01]  /*f300*/  @P0 STS.128 [R217+0x1800], RZ ;  /* 0x001800ffd9000388 */ /* 0x0003e20000000c00 */
[----:B------:R-:W-:Y:S05]  /*f310*/  @P0 BRA `(.L_x_831) ;  /* 0x0000000000dc0947 */ /* 0x000fea0003800000 */
[----:B---3--:R2:W5:Y:S01]  /*f320*/  LDG.E.128 R16, desc[UR6][R26.64] ;  /* 0x000000061a107981 */ /* 0x008562000c1e1d00 */
[----:B------:R-:W-:Y:S01]  /*f330*/  ISETP.GE.AND P0, PT, R14, R0, PT ;  /* 0x000000000e00720c */ /* 0x000fe20003f06270 */
[----:B------:R-:W-:-:S12]  /*f340*/  BSSY.RECONVERGENT B0, `(.L_x_832) ;  /* 0x0000033000007945 */ /* 0x000fd80003800200 */
[----:B------:R-:W-:Y:S05]  /*f350*/  @P0 BRA `(.L_x_833) ;  /* 0x0000000000c40947 */ /* 0x000fea0003800000 */
[----:B------:R-:W3:Y:S01]  /*f360*/  LDCU.64 UR8, c[0x0][0x4d0] ;  /* 0x00009a00ff0877ac */ /* 0x000ee20008000a00 */
[C---:B------:R-:W-:Y:S01]  /*f370*/  IADD3 R3, P0, PT, R7.reuse, R20, RZ ;  /* 0x0000001407037210 */ /* 0x040fe20007f1e0ff */
[----:B------:R-:W1:Y:S03]  /*f380*/  LDCU.64 UR10, c[0x0][0x4c8] ;  /* 0x00009900ff0a77ac */ /* 0x000e660008000a00 */
[----:B------:R-:W-:Y:S01]  /*f390*/  LEA.HI.X.SX32 R2, R7, R22, 0x1, P0 ;  /* 0x0000001607027211 */ /* 0x000fe200000f0eff */
[----:B------:R-:W-:-:S03]  /*f3a0*/  IMAD.SHL.U32 R4, R3, 0x2, RZ ;  /* 0x0000000203047824 */ /* 0x000fc600078e00ff */
[----:B------:R-:W-:Y:S02]  /*f3b0*/  SHF.L.U64.HI R2, R3, 0x1, R2 ;  /* 0x0000000103027819 */ /* 0x000fe40000010202 */
[C---:B---3--:R-:W-:Y:S02]  /*f3c0*/  IADD3 R12, P0, PT, R4.reuse, UR8, RZ ;  /* 0x00000008040c7c10 */ /* 0x048fe4000ff1e0ff */
[----:B-1----:R-:W-:Y:S02]  /*f3d0*/  IADD3 R28, P1, PT, R4, UR10, RZ ;  /* 0x0000000a041c7c10 */ /* 0x002fe4000ff3e0ff */
[C---:B------:R-:W-:Y:S02]  /*f3e0*/  IADD3.X R13, PT, PT, R2.reuse, UR9, RZ, P0, !PT ;  /* 0x00000009020d7c10 */ /* 0x040fe400087fe4ff */
[----:B------:R-:W-:-:S03]  /*f3f0*/  IADD3.X R29, PT, PT, R2, UR11, RZ, P1, !PT ;  /* 0x0000000b021d7c10 */ /* 0x000fc60008ffe4ff */
[----:B------:R-:W3:Y:S04]  /*f400*/  LDG.E.64 R2, desc[UR6][R12.64] ;  /* 0x000000060c027981 */ /* 0x000ee8000c1e1b00 */
[----:B------:R1:W4:Y:S01]  /*f410*/  LDG.E.64 R4, desc[UR6][R28.64] ;  /* 0x000000061c047981 */ /* 0x000322000c1e1b00 */
[C---:B-----5:R-:W-:Y:S01]  /*f420*/  IMAD.U32 R10, R17.reuse, 0x10000, RZ ;  /* 0x00010000110a7824 */ /* 0x060fe200078e00ff */
[----:B------:R-:W-:Y:S01]  /*f430*/  LOP3.LUT R8, R17, 0xffff0000, RZ, 0xc0, !PT ;  /* 0xffff000011087812 */ /* 0x000fe200078ec0ff */
[C---:B------:R-:W-:Y:S01]  /*f440*/  IMAD.U32 R23, R19.reuse, 0x10000, RZ ;  /* 0x0001000013177824 */ /* 0x040fe200078e00ff */
[----:B------:R-:W-:Y:S02]  /*f450*/  LOP3.LUT R21, R19, 0xffff0000, RZ, 0xc0, !PT ;  /* 0xffff000013157812 */ /* 0x000fe400078ec0ff */
[----:B------:R-:W-:-:S02]  /*f460*/  SHF.L.U32 R11, R16, 0x10, RZ ;  /* 0x00000010100b7819 */ /* 0x000fc400000006ff */
[----:B------:R-:W-:Y:S02]  /*f470*/  LOP3.LUT R25, R16, 0xffff0000, RZ, 0xc0, !PT ;  /* 0xffff000010197812 */ /* 0x000fe400078ec0ff */
[C---:B------:R-:W-:Y:S02]  /*f480*/  SHF.L.U32 R24, R18.reuse, 0x10, RZ ;  /* 0x0000001012187819 */ /* 0x040fe400000006ff */
[----:B-1----:R-:W-:Y:S02]  /*f490*/  LOP3.LUT R28, R18, 0xffff0000, RZ, 0xc0, !PT ;  /* 0xffff0000121c7812 */ /* 0x002fe400078ec0ff */
[C---:B---3--:R-:W-:Y:S01]  /*f4a0*/  LOP3.LUT R17, R2.reuse, 0xffff0000, RZ, 0xc0, !PT ;  /* 0xffff000002117812 */ /* 0x048fe200078ec0ff */
[----:B------:R-:W-:Y:S01]  /*f4b0*/  IMAD.U32 R2, R2, 0x10000, RZ ;  /* 0x0001000002027824 */ /* 0x000fe200078e00ff */
[C---:B------:R-:W-:Y:S01]  /*f4c0*/  LOP3.LUT R12, R3.reuse, 0xffff0000, RZ, 0xc0, !PT ;  /* 0xffff0000030c7812 */ /* 0x040fe200078ec0ff */
[----:B------:R-:W-:Y:S01]  /*f4d0*/  IMAD.U32 R3, R3, 0x10000, RZ ;  /* 0x0001000003037824 */ /* 0x000fe200078e00ff */
[----:B----4-:R-:W-:Y:S01]  /*f4e0*/  LOP3.LUT R19, R4, 0xffff0000, RZ, 0xc0, !PT ;  /* 0xffff000004137812 */ /* 0x010fe200078ec0ff */
[C---:B------:R-:W-:Y:S01]  /*f4f0*/  FMUL.FTZ R13, R8.reuse, R17 ;  /* 0x00000011080d7220 */ /* 0x040fe20000410000 */
[----:B------:R-:W-:Y:S01]  /*f500*/  LOP3.LUT R16, R5, 0xffff0000, RZ, 0xc0, !PT ;  /* 0xffff000005107812 */ /* 0x000fe200078ec0ff */
[----:B------:R-:W-:Y:S01]  /*f510*/  FMUL.FTZ R18, R21, R12 ;  /* 0x0000000c15127220 */ /* 0x000fe20000410000 */
[----:B------:R-:W-:Y:S01]  /*f520*/  SHF.L.U32 R5, R5, 0x10, RZ ;  /* 0x0000001005057819 */ /* 0x000fe200000006ff */
[-C--:B------:R-:W-:Y:S01]  /*f530*/  FMUL.FTZ R8, R8, R19.reuse ;  /* 0x0000001308087220 */ /* 0x080fe20000410000 */
[----:B------:R-:W-:Y:S01]  /*f540*/  FFMA.FTZ R13, R10, R19, -R13 ;  /* 0x000000130a0d7223 */ /* 0x000fe2000001080d */
[----:B------:R-:W-:Y:S01]  /*f550*/  SHF.L.U32 R4, R4, 0x10, RZ ;  /* 0x0000001004047819 */ /* 0x000fe200000006ff */
[-C--:B------:R-:W-:Y:S01]  /*f560*/  FFMA.FTZ R18, R23, R16.reuse, -R18 ;  /* 0x0000001017127223 */ /* 0x080fe20000010812 */
[----:B------:R-:W-:Y:S01]  /*f570*/  FFMA.FTZ R8, R10, R17, R8 ;  /* 0x000000110a087223 */ /* 0x000fe20000010008 */
[----:B------:R-:W-:Y:S01]  /*f580*/  FMUL.FTZ R10, R21, R16 ;  /* 0x00000010150a7220 */ /* 0x000fe20000410000 */
[C---:B------:R-:W-:Y:S01]  /*f590*/  FMUL.FTZ R17, R28.reuse, R3 ;  /* 0x000000031c117220 */ /* 0x040fe20000410000 */
[----:B------:R-:W-:-:S02]  /*f5a0*/  FMUL.FTZ R28, R28, R5 ;  /* 0x000000051c1c7220 */ /* 0x000fc40000410000 */
[----:B------:R-:W-:Y:S01]  /*f5b0*/  FFMA.FTZ R23, R23, R12, R10 ;  /* 0x0000000c17177223 */ /* 0x000fe2000001000a */
[C---:B------:R-:W-:Y:S01]  /*f5c0*/  FMUL.FTZ R10, R25.reuse, R2 ;  /* 0x00000002190a7220 */ /* 0x040fe20000410000 */
[-C--:B------:R-:W-:Y:S01]  /*f5d0*/  FMUL.FTZ R25, R25, R4.reuse ;  /* 0x0000000419197220 */ /* 0x080fe20000410000 */
[C---:B------:R-:W-:Y:S01]  /*f5e0*/  FFMA.FTZ R17, R24.reuse, R5, -R17 ;  /* 0x0000000518117223 */ /* 0x040fe20000010811 */
[----:B------:R-:W-:Y:S01]  /*f5f0*/  FFMA.FTZ R28, R24, R3, R28 ;  /* 0x00000003181c7223 */ /* 0x000fe2000001001c */
[C---:B------:R-:W-:Y:S01]  /*f600*/  FFMA.FTZ R10, R11.reuse, R4, -R10 ;  /* 0x000000040b0a7223 */ /* 0x040fe2000001080a */
[----:B------:R-:W-:Y:S01]  /*f610*/  FFMA.FTZ R25, R11, R2, R25 ;  /* 0x000000020b197223 */ /* 0x000fe20000010019 */
[----:B------:R-:W-:Y:S02]  /*f620*/  F2FP.BF16.F32.PACK_AB R8, R8, R13 ;  /* 0x0000000d0808723e */ /* 0x000fe400000010ff */
[----:B------:R-:W-:Y:S02]  /*f630*/  F2FP.BF16.F32.PACK_AB R19, R23, R18 ;  /* 0x000000121713723e */ /* 0x000fe400000010ff */
[----:B------:R-:W-:Y:S01]  /*f640*/  F2FP.BF16.F32.PACK_AB R18, R28, R17 ;  /* 0x000000111c12723e */ /* 0x000fe200000010ff */
[----:B------:R-:W-:Y:S01]  /*f650*/  IMAD.MOV.U32 R17, RZ, RZ, R8 ;  /* 0x000000ffff117224 */ /* 0x000fe200078e0008 */
[----:B------:R-:W-:-:S02]  /*f660*/  F2FP.BF16.F32.PACK_AB R16, R25, R10 ;  /* 0x0000000a1910723e */ /* 0x000fc400000010ff */
.L_x_833:
[----:B------:R-:W-:Y:S05]  /*f670*/  BSYNC.RECONVERGENT B0 ;  /* 0x0000000000007941 */ /* 0x000fea0003800200 */
.L_x_832:
[----:B-----5:R3:W-:Y:S02]  /*f680*/  STS.128 [R217+0x1800], R16 ;  /* 0x00180010d9007388 */ /* 0x0207e40000000c00 */
.L_x_831:
[----:B------:R-:W-:Y:S05]  /*f690*/  BSYNC.RECONVERGENT B1 ;  /* 0x0000000000017941 */ /* 0x000fea0003800200 */
.L_x_830:
[----:B------:R-:W-:-:S13]  /*f6a0*/  ISETP.GE.AND P0, PT, R9, R6, PT ;  /* 0x000000060900720c */ /* 0x000fda0003f06270 */
[----:B------:R1:W-:Y:S01]  /*f6b0*/  @P0 STS.128 [R217+0x3800], RZ ;  /* 0x003800ffd9000388 */ /* 0x0003e20000000c00 */
[----:B------:R-:W-:Y:S05]  /*f6c0*/  @P0 BRA `(.L_x_804) ;  /* 0x0000003000bc0947 */ /* 0x000fea0003800000 */
[----:B---3--:R3:W5:Y:S01]  /*f6d0*/  LDG.E.128 R16, desc[UR6][R26.64+0x80] ;  /* 0x000080061a107981 */ /* 0x008762000c1e1d00 */
[----:B------:R-:W-:Y:S01]  /*f6e0*/  ISETP.GE.AND P0, PT, R9, R0, PT ;  /* 0x000000000900720c */ /* 0x000fe20003f06270 */
[----:B------:R-:W-:-:S12]  /*f6f0*/  BSSY.RECONVERGENT B0, `(.L_x_834) ;  /* 0x0000033000007945 */ /* 0x000fd80003800200 */
[----:B------:R-:W-:Y:S05]  /*f700*/  @P0 BRA `(.L_x_835) ;  /* 0x0000000000c40947 */ /* 0x000fea0003800000 */
[----:B------:R-:W1:Y:S01]  /*f710*/  LDCU.64 UR8, c[0x0][0x4d0] ;  /* 0x00009a00ff0877ac */ /* 0x000e620008000a00 */
[C---:B------:R-:W-:Y:S01]  /*f720*/  IADD3 R20, P0, PT, R7.reuse, R20, RZ ;  /* 0x0000001407147210 */ /* 0x040fe20007f1e0ff */
[----:B------:R-:W2:Y:S03]  /*f730*/  LDCU.64 UR10, c[0x0][0x4c8] ;  /* 0x00009900ff0a77ac */ /* 0x000ea60008000a00 */
[----:B------:R-:W-:Y:S01]  /*f740*/  LEA.HI.X.SX32 R7, R7, R22, 0x1, P0 ;  /* 0x0000001607077211 */ /* 0x000fe200000f0eff */
[----:B------:R-:W-:-:S03]  /*f750*/  IMAD.SHL.U32 R0, R20, 0x2, RZ ;  /* 0x0000000214007824 */ /* 0x000fc600078e00ff */
[----:B------:R-:W-:Y:S02]  /*f760*/  SHF.L.U64.HI R7, R20, 0x1, R7 ;  /* 0x0000000114077819 */ /* 0x000fe40000010207 */
[C---:B-1----:R-:W-:Y:S02]  /*f770*/  IADD3 R2, P0, PT, R0.reuse, UR8, RZ ;  /* 0x0000000800027c10 */ /* 0x042fe4000ff1e0ff */
[----:B--2---:R-:W-:Y:S02]  /*f780*/  IADD3 R4, P1, PT, R0, UR10, RZ ;  /* 0x0000000a00047c10 */ /* 0x004fe4000ff3e0ff */
[C---:B------:R-:W-:Y:S02]  /*f790*/  IADD3.X R3, PT, PT, R7.reuse, UR9, RZ, P0, !PT ;  /* 0x0000000907037c10 */ /* 0x040fe400087fe4ff */
[----:B------:R-:W-:-:S04]  /*f7a0*/  IADD3.X R5, PT, PT, R7, UR11, RZ, P1, !PT ;  /* 0x0000000b07057c10 */ /* 0x000fc80008ffe4ff */
[----:B------:R-:W2:Y:S04]  /*f7b0*/  LDG.E.64 R2, desc[UR6][R2.64+0x40] ;  /* 0x0000400602027981 */ /* 0x000ea8000c1e1b00 */
[----:B------:R-:W4:Y:S01]  /*f7c0*/  LDG.E.64 R4, desc[UR6][R4.64+0x40] ;  /* 0x0000400604047981 */ /* 0x000f22000c1e1b00 */
[C---:B-----5:R-:W-:Y:S01]  /*f7d0*/  IMAD.U32 R6, R17.reuse, 0x10000, RZ ;  /* 0x0001000011067824 */ /* 0x060fe200078e00ff */
[----:B------:R-:W-:Y:S01]  /*f7e0*/  LOP3.LUT R0, R17, 0xffff0000, RZ, 0xc0, !PT ;  /* 0xffff000011007812 */ /* 0x000fe200078ec0ff */
[C---:B------:R-:W-:Y:S01]  /*f7f0*/  IMAD.U32 R21, R19.reuse, 0x10000, RZ ;  /* 0x0001000013157824 */ /* 0x040fe200078e00ff */
[----:B------:R-:W-:Y:S02]  /*f800*/  LOP3.LUT R19, R19, 0xffff0000, RZ, 0xc0, !PT ;  /* 0xffff000013137812 */ /* 0x000fe400078ec0ff */
[----:B------:R-:W-:-:S02]  /*f810*/  SHF.L.U32 R12, R18, 0x10, RZ ;  /* 0x00000010120c7819 */ /* 0x000fc400000006ff */
[----:B------:R-:W-:Y:S02]  /*f820*/  LOP3.LUT R20, R18, 0xffff0000, RZ, 0xc0, !PT ;  /* 0xffff000012147812 */ /* 0x000fe400078ec0ff */
        /* <DEDUP_REMOVED lines=17> */
[----:B------:R-:W-:Y:S01]  /*f940*/  FMUL.FTZ R17, R16, R4 ;  /* 0x0000000410117220 */ /* 0x000fe20000410000 */
[C---:B------:R-:W-:Y:S01]  /*f950*/  FMUL.FTZ R13, R20.reuse, R3 ;  /* 0x00000003140d7220 */ /* 0x040fe20000410000 */
[-C--:B------:R-:W-:Y:S01]  /*f960*/  FMUL.FTZ R20, R20, R5.reuse ;  /* 0x0000000514147220 */ /* 0x080fe20000410000 */
[----:B------:R-:W-:Y:S01]  /*f970*/  FFMA.FTZ R21, R21, R8, R6 ;  /* 0x0000000815157223 */ /* 0x000fe20000010006 */
[-C--:B------:R-:W-:Y:S01]  /*f980*/  FMUL.FTZ R6, R16, R2.reuse ;  /* 0x0000000210067220 */ /* 0x080fe20000410000 */
[C---:B------:R-:W-:Y:S01]  /*f990*/  FFMA.FTZ R17, R7.reuse, R2, R17 ;  /* 0x0000000207117223 */ /* 0x040fe20000010011 */
[C---:B------:R-:W-:Y:S01]  /*f9a0*/  FFMA.FTZ R13, R12.reuse, R5, -R13 ;  /* 0x000000050c0d7223 */ /* 0x040fe2000001080d */
[----:B------:R-:W-:Y:S01]  /*f9b0*/  FFMA.FTZ R20, R12, R3, R20 ;  /* 0x000000030c147223 */ /* 0x000fe20000010014 */
[----:B------:R-:W-:Y:S01]  /*f9c0*/  FFMA.FTZ R6, R7, R4, -R6 ;  /* 0x0000000407067223 */ /* 0x000fe20000010806 */
[----:B------:R-:W-:-:S02]  /*f9d0*/  F2FP.BF16.F32.PACK_AB R0, R0, R11 ;  /* 0x0000000b0000723e */ /* 0x000fc400000010ff */
[----:B------:R-:W-:Y:S02]  /*f9e0*/  F2FP.BF16.F32.PACK_AB R19, R21, R18 ;  /* 0x000000121513723e */ /* 0x000fe400000010ff */
[----:B------:R-:W-:Y:S01]  /*f9f0*/  F2FP.BF16.F32.PACK_AB R16, R17, R6 ;  /* 0x000000061110723e */ /* 0x000fe200000010ff */
[----:B------:R-:W-:Y:S01]  /*fa00*/  IMAD.MOV.U32 R17, RZ, RZ, R0 ;  /* 0x000000ffff117224 */ /* 0x000fe200078e0000 */
[----:B------:R-:W-:Y:S02]  /*fa10*/  F2FP.BF16.F32.PACK_AB R18, R20, R13 ;  /* 0x0000000d1412723e */ /* 0x000fe400000010ff */
.L_x_835:
[----:B------:R-:W-:Y:S05]  /*fa20*/  BSYNC.RECONVERGENT B0 ;  /* 0x0000000000007941 */ /* 0x000fea0003800200 */
.L_x_834:
[----:B-----5:R1:W-:Y:S01]  /*fa30*/  STS.128 [R217+0x3800], R16 ;  /* 0x00380010d9007388 */ /* 0x0203e20000000c00 */
[----:B------:R-:W-:Y:S05]  /*fa40*/  BRA `(.L_x_804) ;  /* 0x0000002c00dc7947 */ /* 0x000fea0003800000 */
.L_x_805:
[----:B------:R-:W-:Y:S01]  /*fa50*/  IMAD.IADD R29, R205, 0x1, -R64 ;  /* 0x00000001cd1d7824 */ /* 0x000fe200078e0a40 */
[----:B------:R-:W-:Y:S01]  /*fa60*/  LEA.HI R12, R0, R0, RZ, 0x1 ;  /* 0x00000000000c7211 */ /* 0x000fe200078f08ff */
[----:B------:R-:W-:Y:S01]  /*fa70*/  BSSY.RECONVERGENT B2, `(.L_x_836) ;  /* 0x00000bf000027945 */ /* 0x000fe20003800200 */
[----:B------:R-:W-:Y:S02]  /*fa80*/  SHF.R.U32.HI R33, RZ, 0x1, R0 ;  /* 0x00000001ff217819 */ /* 0x000fe40000011600 */
[----:B------:R-:W-:Y:S02]  /*fa90*/  ISETP.GE.AND P0, PT, R126, R29, PT ;  /* 0x0000001d7e00720c */ /* 0x000fe40003f06270 */
[----:B------:R-:W-:-:S05]  /*faa0*/  SHF.R.S32.HI R12, RZ, 0x1, R12 ;  /* 0x00000001ff0c7819 */ /* 0x000fca000001140c */
[----:B------:R-:W-:-:S05]  /*fab0*/  IMAD.MOV R30, RZ, RZ, -R12 ;  /* 0x000000ffff1e7224 */ /* 0x000fca00078e0a0c */
[----:B------:R-:W-:Y:S01]  /*fac0*/  SHF.R.S32.HI R31, RZ, 0x1f, R30 ;  /* 0x0000001fff1f7819 */ /* 0x000fe2000001141e */
[----:B------:R-:W-:Y:S06]  /*fad0*/  @P0 BRA `(.L_x_837) ;  /* 0x0000000800e00947 */ /* 0x000fec0003800000 */
[----:B------:R-:W1:Y:S01]  /*fae0*/  LDC R32, c[0x0][0x440] ;  /* 0x00011000ff207b82 */ /* 0x000e620000000800 */
[----:B------:R-:W-:Y:S01]  /*faf0*/  BSSY.RECONVERGENT B1, `(.L_x_838) ;  /* 0x000005c000017945 */ /* 0x000fe20003800200 */
[----:B------:R-:W-:Y:S02]  /*fb00*/  CS2R R4, SRZ ;  /* 0x0000000000047805 */ /* 0x000fe4000001ff00 */
[----:B------:R-:W-:Y:S02]  /*fb10*/  CS2R R6, SRZ ;  /* 0x0000000000067805 */ /* 0x000fe4000001ff00 */
[----:B-1----:R-:W-:-:S13]  /*fb20*/  ISETP.GE.AND P0, PT, R14, R32, PT ;  /* 0x000000200e00720c */ /* 0x002fda0003f06270 */
[----:B------:R-:W-:Y:S05]  /*fb30*/  @P0 BRA `(.L_x_839) ;  /* 0x00000004005c0947 */ /* 0x000fea0003800000 */
[----:B------:R-:W-:Y:S01]  /*fb40*/  IMAD.MOV.U32 R24, RZ, RZ, R34 ;  /* 0x000000ffff187224 */ /* 0x000fe200078e0022 */
[----:B------:R-:W-:-:S05]  /*fb50*/  MOV R25, R35 ;  /* 0x0000002300197202 */ /* 0x000fca0000000f00 */
[----:B------:R1:W5:Y:S01]  /*fb60*/  LDG.E.128 R4, desc[UR6][R24.64] ;  /* 0x0000000618047981 */ /* 0x000362000c1e1d00 */
[----:B------:R-:W-:Y:S01]  /*fb70*/  ISETP.GE.AND P0, PT, R14, R0, PT ;  /* 0x000000000e00720c */ /* 0x000fe20003f06270 */
[----:B------:R-:W-:-:S12]  /*fb80*/  BSSY.RECONVERGENT B0, `(.L_x_839) ;  /* 0x0000052000007945 */ /* 0x000fd80003800200 */
[----:B------:R-:W-:Y:S05]  /*fb90*/  @P0 BRA `(.L_x_840) ;  /* 0x0000000400400947 */ /* 0x000fea0003800000 */
[----:B------:R-:W2:Y:S01]  /*fba0*/  LDCU.64 UR8, c[0x0][0x4d0] ;  /* 0x00009a00ff0877ac */ /* 0x000ea20008000a00 */
[----:B------:R-:W-:-:S04]  /*fbb0*/  ISETP.GE.U32.AND P1, PT, R14, R33, PT ;  /* 0x000000210e00720c */ /* 0x000fc80003f26070 */
[----:B------:R-:W-:Y:S02]  /*fbc0*/  SEL R17, R30, RZ, P1 ;  /* 0x000000ff1e117207 */ /* 0x000fe40000800000 */
[----:B------:R-:W-:Y:S02]  /*fbd0*/  SEL R19, R31, RZ, P1 ;  /* 0x000000ff1f137207 */ /* 0x000fe40000800000 */
[----:B------:R-:W-:Y:S02]  /*fbe0*/  IADD3 R17, P0, PT, R17, R10, RZ ;  /* 0x0000000a11117210 */ /* 0x000fe40007f1e0ff */
[----:B------:R-:W-:-:S03]  /*fbf0*/  SEL R22, R33, R30, !P1 ;  /* 0x0000001e21167207 */ /* 0x000fc60004800000 */
[----:B------:R-:W-:Y:S02]  /*fc00*/  IMAD.X R20, R19, 0x1, R28, P0 ;  /* 0x0000000113147824 */ /* 0x000fe400000e061c */
[----:B------:R-:W-:-:S03]  /*fc10*/  IMAD.SHL.U32 R21, R17, 0x2, RZ ;  /* 0x0000000211157824 */ /* 0x000fc600078e00ff */
[----:B------:R-:W-:Y:S02]  /*fc20*/  SHF.L.U64.HI R20, R17, 0x1, R20 ;  /* 0x0000000111147819 */ /* 0x000fe40000010214 */
[----:B--2---:R-:W-:-:S04]  /*fc30*/  IADD3 R16, P0, PT, R21, UR8, RZ ;  /* 0x0000000815107c10 */ /* 0x004fc8000ff1e0ff */
[----:B------:R-:W-:Y:S01]  /*fc40*/  IADD3.X R17, PT, PT, R20, UR9, RZ, P0, !PT ;  /* 0x0000000914117c10 */ /* 0x000fe200087fe4ff */
[----:B------:R-:W2:Y:S01]  /*fc50*/  LDCU.64 UR8, c[0x0][0x4c8] ;  /* 0x00009900ff0877ac */ /* 0x000ea20008000a00 */
[----:B-1----:R-:W-:-:S04]  /*fc60*/  IMAD.WIDE R24, R22, 0x2, R24 ;  /* 0x0000000216187825 */ /* 0x002fc800078e0218 */
[----:B------:R-:W3:Y:S04]  /*fc70*/  LDG.E.128 R16, desc[UR6][R16.64] ;  /* 0x0000000610107981 */ /* 0x000ee8000c1e1d00 */
[----:B------:R-:W4:Y:S01]  /*fc80*/  LDG.E.128 R24, desc[UR6][R24.64] ;  /* 0x0000000618187981 */ /* 0x000f22000c1e1d00 */
[----:B--2---:R-:W-:-:S04]  /*fc90*/  IADD3 R22, P0, PT, R21, UR8, RZ ;  /* 0x0000000815167c10 */ /* 0x004fc8000ff1e0ff */
[----:B------:R-:W-:-:S06]  /*fca0*/  IADD3.X R23, PT, PT, R20, UR9, RZ, P0, !PT ;  /* 0x0000000914177c10 */ /* 0x000fcc00087fe4ff */
[----:B------:R-:W2:Y:S01]  /*fcb0*/  LDG.E.128 R20, desc[UR6][R22.64] ;  /* 0x0000000616147981 */ /* 0x000ea2000c1e1d00 */
[C---:B-----5:R-:W-:Y:S01]  /*fcc0*/  SHF.L.U32 R37, R4.reuse, 0x10, RZ ;  /* 0x0000001004257819 */ /* 0x060fe200000006ff */
[C---:B------:R-:W-:Y:S01]  /*fcd0*/  IMAD.U32 R39, R5.reuse, 0x10000, RZ ;  /* 0x0001000005277824 */ /* 0x040fe200078e00ff */
[----:B------:R-:W-:Y:S01]  /*fce0*/  LOP3.LUT R36, R4, 0xffff0000, RZ, 0xc0, !PT ;  /* 0xffff000004247812 */ /* 0x000fe200078ec0ff */
[C---:B------:R-:W-:Y:S01]  /*fcf0*/  IMAD.U32 R38, R6.reuse, 0x10000, RZ ;  /* 0x0001000006267824 */ /* 0x040fe200078e00ff */
[----:B------:R-:W-:Y:S02]  /*fd00*/  LOP3.LUT R4, R5, 0xffff0000, RZ, 0xc0, !PT ;  /* 0xffff000005047812 */ /* 0x000fe400078ec0ff */
[C---:B------:R-:W-:Y:S02]  /*fd10*/  LOP3.LUT R5, R7.reuse, 0xffff0000, RZ, 0xc0, !PT ;  /* 0xffff000007057812 */ /* 0x040fe400078ec0ff */
[----:B------:R-:W-:Y:S02]  /*fd20*/  SHF.L.U32 R41, R7, 0x10, RZ ;  /* 0x0000001007297819 */ /* 0x000fe400000006ff */
[----:B------:R-:W-:Y:S01]  /*fd30*/  LOP3.LUT R6, R6, 0xffff0000, RZ, 0xc0, !PT ;  /* 0xffff000006067812 */ /* 0x000fe200078ec0ff */
[C---:B---3--:R-:W-:Y:S01]  /*fd40*/  IMAD.U32 R40, R16.reuse, 0x10000, RZ ;  /* 0x0001000010287824 */ /* 0x048fe200078e00ff */
[----:B------:R-:W-:Y:S01]  /*fd50*/  LOP3.LUT R16, R16, 0xffff0000, RZ, 0xc0, !PT ;  /* 0xffff000010107812 */ /* 0x000fe200078ec0ff */
[----:B------:R-:W-:Y:S01]  /*fd60*/  IMAD.U32 R42, R18, 0x10000, RZ ;  /* 0x00010000122a7824 */ /* 0x000fe200078e00ff */
[C---:B------:R-:W-:Y:S01]  /*fd70*/  SHF.L.U32 R7, R17.reuse, 0x10, RZ ;  /* 0x0000001011077819 */ /* 0x040fe200000006ff */
[----:B----4-:R-:W-:Y:S01]  /*fd80*/  IMAD.U32 R47, R24, 0x10000, RZ ;  /* 0x00010000182f7824 */ /* 0x010fe200078e00ff */
[----:B------:R-:W-:Y:S01]  /*fd90*/  LOP3.LUT R43, R17, 0xffff0000, RZ, 0xc0, !PT ;  /* 0xffff0000112b7812 */ /* 0x000fe200078ec0ff */
[----:B------:R-:W-:Y:S01]  /*fda0*/  IMAD.U32 R49, R26, 0x10000, RZ ;  /* 0x000100001a317824 */ /* 0x000fe200078e00ff */
[----:B------:R-:W-:Y:S01]  /*fdb0*/  SHF.L.U32 R17, R19, 0x10, RZ ;  /* 0x0000001013117819 */ /* 0x000fe200000006ff */
[----:B------:R-:W-:Y:S01]  /*fdc0*/  @!P1 FADD.FTZ R16, -R16, -RZ ;  /* 0x800000ff10109221 */ /* 0x000fe20000010100 */
[----:B------:R-:W-:Y:S01]  /*fdd0*/  LOP3.LUT R45, R24, 0xffff0000, RZ, 0xc0, !PT ;  /* 0xffff0000182d7812 */ /* 0x000fe200078ec0ff */
[----:B------:R-:W-:Y:S01]  /*fde0*/  @!P1 FADD.FTZ R7, -R7, -RZ ;  /* 0x800000ff07079221 */ /* 0x000fe20000010100 */
[----:B------:R-:W-:Y:S01]  /*fdf0*/  LOP3.LUT R19, R19, 0xffff0000, RZ, 0xc0, !PT ;  /* 0xffff000013137812 */ /* 0x000fe200078ec0ff */
[----:B------:R-:W-:Y:S01]  /*fe00*/  @!P1 FADD.FTZ R17, -R17, -RZ ;  /* 0x800000ff11119221 */ /* 0x000fe20000010100 */
[C---:B------:R-:W-:Y:S01]  /*fe10*/  SHF.L.U32 R24, R25.reuse, 0x10, RZ ;  /* 0x0000001019187819 */ /* 0x040fe200000006ff */
[----:B------:R-:W-:Y:S01]  /*fe20*/  @!P1 FADD.FTZ R40, -R40, -RZ ;  /* 0x800000ff28289221 */ /* 0x000fe20000010100 */
[----:B------:R-:W-:Y:S01]  /*fe30*/  LOP3.LUT R44, R25, 0xffff0000, RZ, 0xc0, !PT ;  /* 0xffff0000192c7812 */ /* 0x000fe200078ec0ff */
[----:B------:R-:W-:Y:S01]  /*fe40*/  @!P1 FADD.FTZ R43, -R43, -RZ ;  /* 0x800000ff2b2b9221 */ /* 0x000fe20000010100 */
[----:B------:R-:W-:Y:S01]  /*fe50*/  LOP3.LUT R18, R18, 0xffff0000, RZ, 0xc0, !PT ;  /* 0xffff000012127812 */ /* 0x000fe200078ec0ff */
[----:B------:R-:W-:Y:S01]  /*fe60*/  @!P1 FADD.FTZ R19, -R19, -RZ ;  /* 0x800000ff13139221 */ /* 0x000fe20000010100 */
[----:B------:R-:W-:Y:S01]  /*fe70*/  LOP3.LUT R25, R26, 0xffff0000, RZ, 0xc0, !PT ;  /* 0xffff00001a197812 */ /* 0x000fe200078ec0ff */
[----:B------:R-:W-:Y:S01]  /*fe80*/  FMUL.FTZ R45, R45, R16 ;  /* 0x000000102d2d7220 */ /* 0x000fe20000410000 */
[C---:B------:R-:W-:Y:S01]  /*fe90*/  SHF.L.U32 R26, R27.reuse, 0x10, RZ ;  /* 0x000000101b1a7819 */ /* 0x040fe200000006ff */
[----:B------:R-:W-:Y:S01]  /*fea0*/  FMUL.FTZ R24, R24, R7 ;  /* 0x0000000718187220 */ /* 0x000fe20000410000 */
[----:B------:R-:W-:Y:S01]  /*feb0*/  LOP3.LUT R46, R27, 0xffff0000, RZ, 0xc0, !PT ;  /* 0xffff00001b2e7812 */ /* 0x000fe200078ec0ff */
[----:B------:R-:W-:Y:S01]  /*fec0*/  @!P1 FADD.FTZ R18, -R18, -RZ ;  /* 0x800000ff12129221 */ /* 0x000fe20000010100 */
[----:B--2---:R-:W-:Y:S01]  /*fed0*/  LOP3.LUT R16, R20, 0xffff0000, RZ, 0xc0, !PT ;  /* 0xffff000014107812 */ /* 0x004fe200078ec0ff */
[----:B------:R-:W-:Y:S01]  /*fee0*/  FMUL.FTZ R26, R26, R17 ;  /* 0x000000111a1a7220 */ /* 0x000fe20000410000 */
[----:B------:R-:W-:Y:S01]  /*fef0*/  SHF.L.U32 R7, R21, 0x10, RZ ;  /* 0x0000001015077819 */ /* 0x000fe200000006ff */
[----:B------:R-:W-:Y:S01]  /*ff00*/  FMUL.FTZ R40, R47, R40 ;  /* 0x000000282f287220 */ /* 0x000fe20000410000 */
[----:B------:R-:W-:Y:S01]  /*ff10*/  IMAD.U32 R17, R20, 0x10000, RZ ;  /* 0x0001000014117824 */ /* 0x000fe200078e00ff */
[----:B------:R-:W-:Y:S01]  /*ff20*/  LOP3.LUT R21, R21, 0xffff0000, RZ, 0xc0, !PT ;  /* 0xffff000015157812 */ /* 0x000fe200078ec0ff */
[----:B------:R-:W-:Y:S01]  /*ff30*/  FMUL.FTZ R43, R44, R43 ;  /* 0x0000002b2c2b7220 */ /* 0x000fe20000410000 */
[----:B------:R-:W-:Y:S01]  /*ff40*/  @!P1 FADD.FTZ R42, -R42, -RZ ;  /* 0x800000ff2a2a9221 */ /* 0x000fe20000010100 */
[----:B------:R-:W-:Y:S01]  /*ff50*/  FMUL.FTZ R46, R46, R19 ;  /* 0x000000132e2e7220 */ /* 0x000fe20000410000 */
[----:B------:R-:W-:Y:S01]  /*ff60*/  FMUL.FTZ R25, R25, R18 ;  /* 0x0000001219197220 */ /* 0x000fe20000410000 */
[C---:B------:R-:W-:Y:S01]  /*ff70*/  IMAD.U32 R20, R22.reuse, 0x10000, RZ ;  /* 0x0001000016147824 */ /* 0x040fe200078e00ff */
[----:B------:R-:W-:Y:S01]  /*ff80*/  LOP3.LUT R19, R22, 0xffff0000, RZ, 0xc0, !PT ;  /* 0xffff000016137812 */ /* 0x000fe200078ec0ff */
[----:B------:R-:W-:Y:S01]  /*ff90*/  FFMA.FTZ R17, R37, R17, R40 ;  /* 0x0000001125117223 */ /* 0x000fe20000010028 */
[C---:B------:R-:W-:Y:S01]  /*ffa0*/  SHF.L.U32 R18, R23.reuse, 0x10, RZ ;  /* 0x0000001017127819 */ /* 0x040fe200000006ff */
[----:B------:R-:W-:Y:S01]  /*ffb0*/  FFMA.FTZ R16, R36, R16, R45 ;  /* 0x0000001024107223 */ /* 0x000fe2000001002d */
[----:B------:R-:W-:Y:S01]  /*ffc0*/  LOP3.LUT R22, R23, 0xffff0000, RZ, 0xc0, !PT ;  /* 0xffff000017167812 */ /* 0x000fe200078ec0ff */
[----:B------:R-:W-:Y:S01]  /*ffd0*/  FMUL.FTZ R49, R49, R42 ;  /* 0x0000002a31317220 */ /* 0x000fe20000410000 */
[----:B------:R-:W-:Y:S01]  /*ffe0*/  FFMA.FTZ R7, R39, R7, R24 ;  /* 0x0000000727077223 */ /* 0x000fe20000010018 */
[----:B------:R-:W-:Y:S01]  /*fff0*/  FFMA.FTZ R4, R4, R21, R43 ;  /* 0x0000001504047223 */ /* 0x000fe2000001002b */
[----:B------:R-:W-:Y:S01]  /*10000*/  FFMA.FTZ R18, R41, R18, R26 ;  /* 0x0000001229127223 */ /* 0x000fe2000001001a */
[----:B------:R-:W-:Y:S01]  /*10010*/  FFMA.FTZ R5, R5, R22, R46 ;  /* 0x0000001605057223 */ /* 0x000fe2000001002e */
[----:B------:R-:W-:Y:S01]  /*10020*/  FFMA.FTZ R20, R38, R20, R49 ;  /* 0x0000001426147223 */ /* 0x000fe20000010031 */
[----:B------:R-:W-:Y:S01]  /*10030*/  FFMA.FTZ R19, R6, R19, R25 ;  /* 0x0000001306137223 */ /* 0x000fe20000010019 */
[----:B------:R-:W-:-:S02]  /*10040*/  F2FP.BF16.F32.PACK_AB R16, R16, R17 ;  /* 0x000000111010723e */ /* 0x000fc400000010ff */
[----:B------:R-:W-:Y:S02]  /*10050*/  F2FP.BF16.F32.PACK_AB R17, R4, R7 ;  /* 0x000000070411723e */ /* 0x000fe400000010ff */
[----:B------:R-:W-:Y:S01]  /*10060*/  F2FP.BF16.F32.PACK_AB R7, R5, R18 ;  /* 0x000000120507723e */ /* 0x000fe200000010ff */
[----:B------:R-:W-:Y:S01]  /*10070*/  IMAD.MOV.U32 R4, RZ, RZ, R16 ;  /* 0x000000ffff047224 */ /* 0x000fe200078e0010 */
[----:B------:R-:W-:Y:S02]  /*10080*/  F2FP.BF16.F32.PACK_AB R6, R19, R20 ;  /* 0x000000141306723e */ /* 0x000fe400000010ff */
[----:B------:R-:W-:Y:S02]  /*10090*/  MOV R5, R17 ;  /* 0x0000001100057202 */ /* 0x000fe40000000f00 */
.L_x_840:
[----:B------:R-:W-:Y:S05]  /*100a0*/  BSYNC.RECONVERGENT B0 ;  /* 0x0000000000007941 */ /* 0x000fea0003800200 */
.L_x_839:
[----:B------:R-:W-:Y:S05]  /*100b0*/  BSYNC.RECONVERGENT B1 ;  /* 0x0000000000017941 */ /* 0x000fea0003800200 */
.L_x_838:
[----:B------:R-:W-:Y:S01]  /*100c0*/  ISETP.GE.AND P0, PT, R9, R32, PT ;  /* 0x000000200900720c */ /* 0x000fe20003f06270 */
[----:B-----5:R2:W-:-:S12]  /*100d0*/  STS.128 [R217], R4 ;  /* 0x00000004d9007388 */ /* 0x0205d80000000c00 */
[----:B------:R2:W-:Y:S01]  /*100e0*/  @P0 STS.128 [R217+0x2000], RZ ;  /* 0x002000ffd9000388 */ /* 0x0005e20000000c00 */
[----:B------:R-:W-:Y:S05]  /*100f0*/  @P0 BRA `(.L_x_837) ;  /* 0x0000000400580947 */ /* 0x000fea0003800000 */
[----:B------:R-:W-:Y:S01]  /*10100*/  IMAD.MOV.U32 R20, RZ, RZ, R34 ;  /* 0x000000ffff147224 */ /* 0x000fe200078e0022 */
[----:B------:R-:W-:-:S05]  /*10110*/  MOV R21, R35 ;  /* 0x0000002300157202 */ /* 0x000fca0000000f00 */
[----:B-1----:R1:W5:Y:S01]  /*10120*/  LDG.E.128 R24, desc[UR6][R20.64+0x80] ;  /* 0x0000800614187981 */ /* 0x002362000c1e1d00 */
[----:B------:R-:W-:Y:S01]  /*10130*/  ISETP.GE.AND P0, PT, R9, R0, PT ;  /* 0x000000000900720c */ /* 0x000fe20003f06270 */
[----:B------:R-:W-:-:S12]  /*10140*/  BSSY.RECONVERGENT B0, `(.L_x_841) ;  /* 0x0000050000007945 */ /* 0x000fd80003800200 */
[----:B------:R-:W-:Y:S05]  /*10150*/  @P0 BRA `(.L_x_842) ;  /* 0x0000000400380947 */ /* 0x000fea0003800000 */
[----:B------:R-:W3:Y:S01]  /*10160*/  LDCU.64 UR8, c[0x0][0x4d0] ;  /* 0x00009a00ff0877ac */ /* 0x000ee20008000a00 */
[----:B------:R-:W-:-:S04]  /*10170*/  ISETP.GE.U32.AND P1, PT, R9, R33, PT ;  /* 0x000000210900720c */ /* 0x000fc80003f26070 */
[----:B--2---:R-:W-:Y:S02]  /*10180*/  SEL R5, R30, RZ, P1 ;  /* 0x000000ff1e057207 */ /* 0x004fe40000800000 */
[----:B------:R-:W-:Y:S02]  /*10190*/  SEL R7, R31, RZ, P1 ;  /* 0x000000ff1f077207 */ /* 0x000fe40000800000 */
[----:B------:R-:W-:Y:S02]  /*101a0*/  IADD3 R5, P0, PT, R5, R10, RZ ;  /* 0x0000000a05057210 */ /* 0x000fe40007f1e0ff */
[----:B------:R-:W-:-:S03]  /*101b0*/  SEL R18, R33, R30, !P1 ;  /* 0x0000001e21127207 */ /* 0x000fc60004800000 */
[----:B------:R-:W-:Y:S02]  /*101c0*/  IMAD.X R16, R7, 0x1, R28, P0 ;  /* 0x0000000107107824 */ /* 0x000fe400000e061c */
[----:B------:R-:W-:-:S03]  /*101d0*/  IMAD.SHL.U32 R17, R5, 0x2, RZ ;  /* 0x0000000205117824 */ /* 0x000fc600078e00ff */
[----:B------:R-:W-:Y:S02]  /*101e0*/  SHF.L.U64.HI R16, R5, 0x1, R16 ;  /* 0x0000000105107819 */ /* 0x000fe40000010210 */
[----:B---3--:R-:W-:-:S04]  /*101f0*/  IADD3 R4, P0, PT, R17, UR8, RZ ;  /* 0x0000000811047c10 */ /* 0x008fc8000ff1e0ff */
        /* <DEDUP_REMOVED lines=35> */
[----:B------:R-:W-:Y:S01]  /*10430*/  SHF.L.U32 R22, R23, 0x10, RZ ;  /* 0x0000001017167819 */ /* 0x000fe200000006ff */
[----:B------:R-:W-:Y:S01]  /*10440*/  @!P1 FADD.FTZ R42, -R42, -RZ ;  /* 0x800000ff2a2a9221 */ /* 0x000fe20000010100 */
[----:B------:R-:W-:Y:S01]  /*10450*/  LOP3.LUT R20, R20, 0xffff0000, RZ, 0xc0, !PT ;  /* 0xffff000014147812 */ /* 0x000fe200078ec0ff */
[----:B------:R-:W-:Y:S01]  /*10460*/  FMUL.FTZ R43, R43, R4 ;  /* 0x000000042b2b7220 */ /* 0x000fe20000410000 */
[----:B------:R-:W-:Y:S01]  /*10470*/  LOP3.LUT R48, R23, 0xffff0000, RZ, 0xc0, !PT ;  /* 0xffff000017307812 */ /* 0x000fe200078ec0ff */
[----:B------:R-:W-:Y:S01]  /*10480*/  @!P1 FADD.FTZ R41, -R41, -RZ ;  /* 0x800000ff29299221 */ /* 0x000fe20000010100 */
[----:B------:R-:W-:Y:S01]  /*10490*/  FMUL.FTZ R5, R22, R5 ;  /* 0x0000000516057220 */ /* 0x000fe20000410000 */
[----:B------:R-:W-:Y:S01]  /*104a0*/  FMUL.FTZ R27, R20, R27 ;  /* 0x0000001b141b7220 */ /* 0x000fe20000410000 */
[----:B------:R-:W-:Y:S01]  /*104b0*/  FMUL.FTZ R21, R21, R6 ;  /* 0x0000000615157220 */ /* 0x000fe20000410000 */
[----:B------:R-:W-:Y:S01]  /*104c0*/  FMUL.FTZ R48, R48, R7 ;  /* 0x0000000730307220 */ /* 0x000fe20000410000 */
[C---:B--2---:R-:W-:Y:S01]  /*104d0*/  SHF.L.U32 R4, R17.reuse, 0x10, RZ ;  /* 0x0000001011047819 */ /* 0x044fe200000006ff */
[----:B------:R-:W-:Y:S01]  /*104e0*/  IMAD.U32 R7, R16, 0x10000, RZ ;  /* 0x0001000010077824 */ /* 0x000fe200078e00ff */
[----:B------:R-:W-:Y:S01]  /*104f0*/  LOP3.LUT R22, R17, 0xffff0000, RZ, 0xc0, !PT ;  /* 0xffff000011167812 */ /* 0x000fe200078ec0ff */
[----:B------:R-:W-:Y:S01]  /*10500*/  IMAD.U32 R20, R18, 0x10000, RZ ;  /* 0x0001000012147824 */ /* 0x000fe200078e00ff */
[----:B------:R-:W-:Y:S01]  /*10510*/  LOP3.LUT R6, R16, 0xffff0000, RZ, 0xc0, !PT ;  /* 0xffff000010067812 */ /* 0x000fe200078ec0ff */
[----:B------:R-:W-:Y:S01]  /*10520*/  FMUL.FTZ R39, R44, R39 ;  /* 0x000000272c277220 */ /* 0x000fe20000410000 */
[----:B------:R-:W-:Y:S01]  /*10530*/  LOP3.LUT R17, R18, 0xffff0000, RZ, 0xc0, !PT ;  /* 0xffff000012117812 */ /* 0x000fe200078ec0ff */
[----:B------:R-:W-:Y:S01]  /*10540*/  FMUL.FTZ R45, R45, R42 ;  /* 0x0000002a2d2d7220 */ /* 0x000fe20000410000 */
[C---:B------:R-:W-:Y:S01]  /*10550*/  SHF.L.U32 R16, R19.reuse, 0x10, RZ ;  /* 0x0000001013107819 */ /* 0x040fe200000006ff */
[----:B------:R-:W-:Y:S01]  /*10560*/  FMUL.FTZ R46, R46, R41 ;  /* 0x000000292e2e7220 */ /* 0x000fe20000410000 */
[----:B------:R-:W-:Y:S01]  /*10570*/  LOP3.LUT R18, R19, 0xffff0000, RZ, 0xc0, !PT ;  /* 0xffff000013127812 */ /* 0x000fe200078ec0ff */
[----:B------:R-:W-:Y:S01]  /*10580*/  FFMA.FTZ R7, R36, R7, R39 ;  /* 0x0000000724077223 */ /* 0x000fe20000010027 */
[----:B------:R-:W-:Y:S01]  /*10590*/  FFMA.FTZ R6, R32, R6, R27 ;  /* 0x0000000620067223 */ /* 0x000fe2000001001b */
        /* <DEDUP_REMOVED lines=8> */
[----:B------:R-:W-:Y:S02]  /*10620*/  F2FP.BF16.F32.PACK_AB R26, R17, R20 ;  /* 0x00000014111a723e */ /* 0x000fe400000010ff */
[----:B------:R-:W-:Y:S02]  /*10630*/  F2FP.BF16.F32.PACK_AB R27, R18, R5 ;  /* 0x00000005121b723e */ /* 0x000fe400000010ff */
.L_x_842:
[----:B------:R-:W-:Y:S05]  /*10640*/  BSYNC.RECONVERGENT B0 ;  /* 0x0000000000007941 */ /* 0x000fea0003800200 */
.L_x_841:
[----:B-----5:R3:W-:Y:S02]  /*10650*/  STS.128 [R217+0x2000], R24 ;  /* 0x00200018d9007388 */ /* 0x0207e40000000c00 */
.L_x_837:
[----:B------:R-:W-:Y:S05]  /*10660*/  BSYNC.RECONVERGENT B2 ;  /* 0x0000000000027941 */ /* 0x000fea0003800200 */
.L_x_836:
        /* <DEDUP_REMOVED lines=11> */
[----:B-1-3--:R1:W5:Y:S01]  /*10720*/  LDG.E.128 R24, desc[UR6][R44.64] ;  /* 0x000000062c187981 */ /* 0x00a362000c1e1d00 */
[----:B------:R-:W-:Y:S01]  /*10730*/  ISETP.GE.AND P0, PT, R14, R0, PT ;  /* 0x000000000e00720c */ /* 0x000fe20003f06270 */
[----:B------:R-:W-:-:S12]  /*10740*/  BSSY.RECONVERGENT B0, `(.L_x_847) ;  /* 0x0000053000007945 */ /* 0x000fd80003800200 */
[----:B------:R-:W-:Y:S05]  /*10750*/  @P0 BRA `(.L_x_848) ;  /* 0x0000000400440947 */ /* 0x000fea0003800000 */
[----:B------:R-:W3:Y:S01]  /*10760*/  LDCU.64 UR8, c[0x0][0x4d0] ;  /* 0x00009a00ff0877ac */ /* 0x000ee20008000a00 */
[----:B------:R-:W-:Y:S02]  /*10770*/  ISETP.GE.U32.AND P0, PT, R14, R33, PT ;  /* 0x000000210e00720c */ /* 0x000fe40003f06070 */
[--C-:B--2---:R-:W-:Y:S02]  /*10780*/  SHF.R.S32.HI R4, RZ, 0x1f, R13.reuse ;  /* 0x0000001fff047819 */ /* 0x104fe4000001140d */
[----:B------:R-:W-:Y:S02]  /*10790*/  SEL R8, R30, RZ, P0 ;  /* 0x000000ff1e087207 */ /* 0x000fe40000000000 */
[----:B------:R-:W-:Y:S02]  /*107a0*/  SEL R5, R31, RZ, P0 ;  /* 0x000000ff1f057207 */ /* 0x000fe40000000000 */
[----:B------:R-:W-:Y:S02]  /*107b0*/  IADD3 R8, P2, P1, R8, R10, R13 ;  /* 0x0000000a08087210 */ /* 0x000fe4000795e00d */
[----:B------:R-:W-:-:S02]  /*107c0*/  SEL R17, R33, R30, !P0 ;  /* 0x0000001e21117207 */ /* 0x000fc40004000000 */
[----:B------:R-:W-:Y:S01]  /*107d0*/  IADD3.X R5, PT, PT, R5, R28, R4, P2, P1 ;  /* 0x0000001c05057210 */ /* 0x000fe200017e2404 */
[----:B------:R-:W-:-:S03]  /*107e0*/  IMAD.SHL.U32 R11, R8, 0x2, RZ ;  /* 0x00000002080b7824 */ /* 0x000fc600078e00ff */
[----:B------:R-:W-:Y:S02]  /*107f0*/  SHF.L.U64.HI R8, R8, 0x1, R5 ;  /* 0x0000000108087819 */ /* 0x000fe40000010205 */
[----:B---3--:R-:W-:-:S04]  /*10800*/  IADD3 R4, P1, PT, R11, UR8, RZ ;  /* 0x000000080b047c10 */ /* 0x008fc8000ff3e0ff */
[----:B------:R-:W-:Y:S01]  /*10810*/  IADD3.X R5, PT, PT, R8, UR9, RZ, P1, !PT ;  /* 0x0000000908057c10 */ /* 0x000fe20008ffe4ff */
[----:B------:R-:W2:Y:S01]  /*10820*/  LDCU.64 UR8, c[0x0][0x4c8] ;  /* 0x00009900ff0877ac */ /* 0x000ea20008000a00 */
[----:B------:R-:W-:-:S04]  /*10830*/  IMAD.WIDE R20, R17, 0x2, R44 ;  /* 0x0000000211147825 */ /* 0x000fc800078e022c */
[----:B------:R-:W3:Y:S04]  /*10840*/  LDG.E.128 R4, desc[UR6][R4.64] ;  /* 0x0000000604047981 */ /* 0x000ee8000c1e1d00 */
[----:B------:R-:W4:Y:S01]  /*10850*/  LDG.E.128 R20, desc[UR6][R20.64] ;  /* 0x0000000614147981 */ /* 0x000f22000c1e1d00 */
[----:B--2---:R-:W-:-:S04]  /*10860*/  IADD3 R16, P1, PT, R11, UR8, RZ ;  /* 0x000000080b107c10 */ /* 0x004fc8000ff3e0ff */
[----:B------:R-:W-:-:S06]  /*10870*/  IADD3.X R17, PT, PT, R8, UR9, RZ, P1, !PT ;  /* 0x0000000908117c10 */ /* 0x000fcc0008ffe4ff */
[----:B------:R-:W2:Y:S01]  /*10880*/  LDG.E.128 R16, desc[UR6][R16.64] ;  /* 0x0000000610107981 */ /* 0x000ea2000c1e1d00 */
[C---:B-----5:R-:W-:Y:S01]  /*10890*/  IMAD.U32 R37, R24.reuse, 0x10000, RZ ;  /* 0x0001000018257824 */ /* 0x060fe200078e00ff */
[----:B------:R-:W-:Y:S01]  /*108a0*/  LOP3.LUT R11, R24, 0xffff0000, RZ, 0xc0, !PT ;  /* 0xffff0000180b7812 */ /* 0x000fe200078ec0ff */
[C---:B------:R-:W-:Y:S01]  /*108b0*/  IMAD.U32 R38, R26.reuse, 0x10000, RZ ;  /* 0x000100001a267824 */ /* 0x040fe200078e00ff */
[----:B------:R-:W-:Y:S01]  /*108c0*/  LOP3.LUT R8, R25, 0xffff0000, RZ, 0xc0, !PT ;  /* 0xffff000019087812 */ /* 0x000fe200078ec0ff */
[----:B------:R-:W-:Y:S01]  /*108d0*/  IMAD.U32 R40, R27, 0x10000, RZ ;  /* 0x000100001b287824 */ /* 0x000fe200078e00ff */
[----:B------:R-:W-:Y:S02]  /*108e0*/  SHF.L.U32 R39, R25, 0x10, RZ ;  /* 0x0000001019277819 */ /* 0x000fe400000006ff */
[----:B------:R-:W-:Y:S02]  /*108f0*/  LOP3.LUT R25, R26, 0xffff0000, RZ, 0xc0, !PT ;  /* 0xffff00001a197812 */ /* 0x000fe400078ec0ff */
[----:B------:R-:W-:-:S02]  /*10900*/  LOP3.LUT R24, R27, 0xffff0000, RZ, 0xc0, !PT ;  /* 0xffff00001b187812 */ /* 0x000fc400078ec0ff */
[----:B---3--:R-:W-:Y:S01]  /*10910*/  SHF.L.U32 R27, R4, 0x10, RZ ;  /* 0x00000010041b7819 */ /* 0x008fe200000006ff */
[----:B------:R-:W-:Y:S01]  /*10920*/  IMAD.U32 R41, R6, 0x10000, RZ ;  /* 0x0001000006297824 */ /* 0x000fe200078e00ff */
[----:B------:R-:W-:Y:S01]  /*10930*/  LOP3.LUT R26, R4, 0xffff0000, RZ, 0xc0, !PT ;  /* 0xffff0000041a7812 */ /* 0x000fe200078ec0ff */
[C---:B------:R-:W-:Y:S01]  /*10940*/  IMAD.U32 R4, R5.reuse, 0x10000, RZ ;  /* 0x0001000005047824 */ /* 0x040fe200078e00ff */
[----:B------:R-:W-:Y:S01]  /*10950*/  LOP3.LUT R42, R5, 0xffff0000, RZ, 0xc0, !PT ;  /* 0xffff0000052a7812 */ /* 0x000fe200078ec0ff */
        /* <DEDUP_REMOVED lines=9> */
[----:B------:R-:W-:Y:S01]  /*109f0*/  LOP3.LUT R47, R20, 0xffff0000, RZ, 0xc0, !PT ;  /* 0xffff0000142f7812 */ /* 0x000fe200078ec0ff */
[C---:B------:R-:W-:Y:S01]  /*10a00*/  IMAD.U32 R20, R23.reuse, 0x10000, RZ ;  /* 0x0001000017147824 */ /* 0x040fe200078e00ff */
[----:B------:R-:W-:Y:S01]  /*10a10*/  LOP3.LUT R21, R22, 0xffff0000, RZ, 0xc0, !PT ;  /* 0xffff000016157812 */ /* 0x000fe200078ec0ff */
[----:B------:R-:W-:Y:S01]  /*10a20*/  @!P0 FADD.FTZ R26, -R26, -RZ ;  /* 0x800000ff1a1a8221 */ /* 0x000fe20000010100 */
[----:B------:R-:W-:Y:S01]  /*10a30*/  SHF.L.U32 R48, R22, 0x10, RZ ;  /* 0x0000001016307819 */ /* 0x000fe200000006ff */
[----:B------:R-:W-:Y:S01]  /*10a40*/  @!P0 FADD.FTZ R4, -R4, -RZ ;  /* 0x800000ff04048221 */ /* 0x000fe20000010100 */
[----:B------:R-:W-:Y:S01]  /*10a50*/  LOP3.LUT R22, R23, 0xffff0000, RZ, 0xc0, !PT ;  /* 0xffff000017167812 */ /* 0x000fe200078ec0ff */
[----:B------:R-:W-:Y:S01]  /*10a60*/  @!P0 FADD.FTZ R42, -R42, -RZ ;  /* 0x800000ff2a2a8221 */ /* 0x000fe20000010100 */
[----:B------:R-:W-:Y:S01]  /*10a70*/  @!P0 FADD.FTZ R7, -R7, -RZ ;  /* 0x800000ff07078221 */ /* 0x000fe20000010100 */
[----:B------:R-:W-:Y:S01]  /*10a80*/  FMUL.FTZ R6, R21, R6 ;  /* 0x0000000615067220 */ /* 0x000fe20000410000 */
[----:B------:R-:W-:Y:S01]  /*10a90*/  FMUL.FTZ R5, R20, R5 ;  /* 0x0000000514057220 */ /* 0x000fe20000410000 */
[C---:B--2---:R-:W-:Y:S01]  /*10aa0*/  IMAD.U32 R21, R16.reuse, 0x10000, RZ ;  /* 0x0001000010157824 */ /* 0x044fe200078e00ff */
[----:B------:R-:W-:Y:S01]  /*10ab0*/  LOP3.LUT R20, R16, 0xffff0000, RZ, 0xc0, !PT ;  /* 0xffff000010147812 */ /* 0x000fe200078ec0ff */
[----:B------:R-:W-:Y:S01]  /*10ac0*/  FMUL.FTZ R46, R46, R27 ;  /* 0x0000001b2e2e7220 */ /* 0x000fe20000410000 */
[----:B------:R-:W-:Y:S01]  /*10ad0*/  FMUL.FTZ R26, R47, R26 ;  /* 0x0000001a2f1a7220 */ /* 0x000fe20000410000 */
[----:B------:R-:W-:Y:S01]  /*10ae0*/  @!P0 FADD.FTZ R41, -R41, -RZ ;  /* 0x800000ff29298221 */ /* 0x000fe20000010100 */
[----:B------:R-:W-:Y:S01]  /*10af0*/  SHF.L.U32 R16, R17, 0x10, RZ ;  /* 0x0000001011107819 */ /* 0x000fe200000006ff */
[----:B------:R-:W-:Y:S01]  /*10b00*/  FMUL.FTZ R4, R43, R4 ;  /* 0x000000042b047220 */ /* 0x000fe20000410000 */
[----:B------:R-:W-:Y:S01]  /*10b10*/  LOP3.LUT R23, R17, 0xffff0000, RZ, 0xc0, !PT ;  /* 0xffff000011177812 */ /* 0x000fe200078ec0ff */
[----:B------:R-:W-:Y:S01]  /*10b20*/  FMUL.FTZ R49, R49, R42 ;  /* 0x0000002a31317220 */ /* 0x000fe20000410000 */
[----:B------:R-:W-:Y:S01]  /*10b30*/  FMUL.FTZ R7, R22, R7 ;  /* 0x0000000716077220 */ /* 0x000fe20000410000 */
[----:B------:R-:W-:Y:S01]  /*10b40*/  IMAD.U32 R22, R18, 0x10000, RZ ;  /* 0x0001000012167824 */ /* 0x000fe200078e00ff */
[----:B------:R-:W-:Y:S01]  /*10b50*/  SHF.L.U32 R17, R19, 0x10, RZ ;  /* 0x0000001013117819 */ /* 0x000fe200000006ff */
[----:B------:R-:W-:Y:S01]  /*10b60*/  FMUL.FTZ R41, R48, R41 ;  /* 0x0000002930297220 */ /* 0x000fe20000410000 */
[----:B------:R-:W-:Y:S01]  /*10b70*/  LOP3.LUT R18, R18, 0xffff0000, RZ, 0xc0, !PT ;  /* 0xffff000012127812 */ /* 0x000fe200078ec0ff */
[----:B------:R-:W-:Y:S01]  /*10b80*/  FFMA.FTZ R21, R37, R21, R46 ;  /* 0x0000001525157223 */ /* 0x000fe2000001002e */
        /* <DEDUP_REMOVED lines=11> */
[----:B------:R-:W-:Y:S01]  /*10c40*/  F2FP.BF16.F32.PACK_AB R27, R24, R5 ;  /* 0x00000005181b723e */ /* 0x000fe200000010ff */
[----:B------:R-:W-:Y:S01]  /*10c50*/  IMAD.MOV.U32 R24, RZ, RZ, R20 ;  /* 0x000000ffff187224 */ /* 0x000fe200078e0014 */
[----:B------:R-:W-:Y:S02]  /*10c60*/  MOV R25, R21 ;  /* 0x0000001500197202 */ /* 0x000fe40000000f00 */
.L_x_848:
[----:B------:R-:W-:Y:S05]  /*10c70*/  BSYNC.RECONVERGENT B0 ;  /* 0x0000000000007941 */ /* 0x000fea0003800200 */
.L_x_847:
[----:B-----5:R3:W-:Y:S02]  /*10c80*/  STS.128 [R217+0x800], R24 ;  /* 0x00080018d9007388 */ /* 0x0207e40000000c00 */
.L_x_846:
[----:B------:R-:W-:Y:S05]  /*10c90*/  BSYNC.RECONVERGENT B1 ;  /* 0x0000000000017941 */ /* 0x000fea0003800200 */
.L_x_845:
[----:B------:R-:W-:-:S13]  /*10ca0*/  ISETP.GE.AND P0, PT, R9, R36, PT ;  /* 0x000000240900720c */ /* 0x000fda0003f06270 */
[----:B------:R1:W-:Y:S01]  /*10cb0*/  @P0 STS.128 [R217+0x2800], RZ ;  /* 0x002800ffd9000388 */ /* 0x0003e20000000c00 */
[----:B------:R-:W-:Y:S05]  /*10cc0*/  @P0 BRA `(.L_x_844) ;  /* 0x0000000400580947 */ /* 0x000fea0003800000 */
[----:B--2---:R2:W5:Y:S01]  /*10cd0*/  LDG.E.128 R4, desc[UR6][R44.64+0x80] ;  /* 0x000080062c047981 */ /* 0x004562000c1e1d00 */
[----:B------:R-:W-:Y:S01]  /*10ce0*/  ISETP.GE.AND P0, PT, R9, R0, PT ;  /* 0x000000000900720c */ /* 0x000fe20003f06270 */
[----:B------:R-:W-:-:S12]  /*10cf0*/  BSSY.RECONVERGENT B0, `(.L_x_849) ;  /* 0x0000052000007945 */ /* 0x000fd80003800200 */
[----:B------:R-:W-:Y:S05]  /*10d00*/  @P0 BRA `(.L_x_850) ;  /* 0x0000000400400947 */ /* 0x000fea0003800000 */
[----:B------:R-:W-:Y:S01]  /*10d10*/  ISETP.GE.U32.AND P0, PT, R9, R33, PT ;  /* 0x000000210900720c */ /* 0x000fe20003f06070 */
[----:B------:R-:W1:Y:S01]  /*10d20*/  LDCU.64 UR8, c[0x0][0x4d0] ;  /* 0x00009a00ff0877ac */ /* 0x000e620008000a00 */
[----:B------:R-:W-:Y:S02]  /*10d30*/  SHF.R.S32.HI R11, RZ, 0x1f, R13 ;  /* 0x0000001fff0b7819 */ /* 0x000fe4000001140d */
[----:B------:R-:W-:-:S04]  /*10d40*/  SEL R8, R30, RZ, P0 ;  /* 0x000000ff1e087207 */ /* 0x000fc80000000000 */
[----:B------:R-:W-:Y:S02]  /*10d50*/  IADD3 R8, P2, P1, R8, R10, R13 ;  /* 0x0000000a08087210 */ /* 0x000fe4000795e00d */
[----:B------:R-:W-:-:S04]  /*10d60*/  SEL R13, R31, RZ, P0 ;  /* 0x000000ff1f0d7207 */ /* 0x000fc80000000000 */
[----:B------:R-:W-:Y:S01]  /*10d70*/  IADD3.X R13, PT, PT, R13, R28, R11, P2, P1 ;  /* 0x0000001c0d0d7210 */ /* 0x000fe200017e240b */
[----:B------:R-:W-:-:S03]  /*10d80*/  IMAD.SHL.U32 R11, R8, 0x2, RZ ;  /* 0x00000002080b7824 */ /* 0x000fc600078e00ff */
[----:B------:R-:W-:Y:S02]  /*10d90*/  SHF.L.U64.HI R8, R8, 0x1, R13 ;  /* 0x0000000108087819 */ /* 0x000fe4000001020d */
[----:B-1----:R-:W-:Y:S02]  /*10da0*/  IADD3 R16, P1, PT, R11, UR8, RZ ;  /* 0x000000080b107c10 */ /* 0x002fe4000ff3e0ff */
[----:B------:R-:W-:Y:S02]  /*10db0*/  SEL R13, R33, R30, !P0 ;  /* 0x0000001e210d7207 */ /* 0x000fe40004000000 */
[----:B------:R-:W-:Y:S01]  /*10dc0*/  IADD3.X R17, PT, PT, R8, UR9, RZ, P1, !PT ;  /* 0x0000000908117c10 */ /* 0x000fe20008ffe4ff */
[----:B------:R-:W1:Y:S02]  /*10dd0*/  LDCU.64 UR8, c[0x0][0x4c8] ;  /* 0x00009900ff0877ac */ /* 0x000e640008000a00 */
[----:B---3--:R-:W-:-:S03]  /*10de0*/  IMAD.WIDE R24, R13, 0x2, R44 ;  /* 0x000000020d187825 */ /* 0x008fc600078e022c */
[----:B------:R-:W3:Y:S04]  /*10df0*/  LDG.E.128 R16, desc[UR6][R16.64+0x80] ;  /* 0x0000800610107981 */ /* 0x000ee8000c1e1d00 */
[----:B------:R-:W4:Y:S01]  /*10e00*/  LDG.E.128 R24, desc[UR6][R24.64+0x80] ;  /* 0x0000800618187981 */ /* 0x000f22000c1e1d00 */
[----:B-1----:R-:W-:-:S04]  /*10e10*/  IADD3 R20, P1, PT, R11, UR8, RZ ;  /* 0x000000080b147c10 */ /* 0x002fc8000ff3e0ff */
[----:B------:R-:W-:-:S06]  /*10e20*/  IADD3.X R21, PT, PT, R8, UR9, RZ, P1, !PT ;  /* 0x0000000908157c10 */ /* 0x000fcc0008ffe4ff */
[----:B------:R-:W2:Y:S01]  /*10e30*/  LDG.E.128 R20, desc[UR6][R20.64+0x80] ;  /* 0x0000800614147981 */ /* 0x000ea2000c1e1d00 */
[C---:B-----5:R-:W-:Y:S01]  /*10e40*/  IMAD.U32 R11, R4.reuse, 0x10000, RZ ;  /* 0x00010000040b7824 */ /* 0x060fe200078e00ff */
[----:B------:R-:W-:Y:S01]  /*10e50*/  LOP3.LUT R8, R4, 0xffff0000, RZ, 0xc0, !PT ;  /* 0xffff000004087812 */ /* 0x000fe200078ec0ff */
[----:B------:R-:W-:Y:S01]  /*10e60*/  IMAD.U32 R38, R7, 0x10000, RZ ;  /* 0x0001000007267824 */ /* 0x000fe200078e00ff */
[C---:B------:R-:W-:Y:S01]  /*10e70*/  LOP3.LUT R4, R5.reuse, 0xffff0000, RZ, 0xc0, !PT ;  /* 0xffff000005047812 */ /* 0x040fe200078ec0ff */
[C---:B------:R-:W-:Y:S01]  /*10e80*/  IMAD.U32 R13, R6.reuse, 0x10000, RZ ;  /* 0x00010000060d7824 */ /* 0x040fe200078e00ff */
[----:B------:R-:W-:Y:S02]  /*10e90*/  SHF.L.U32 R36, R5, 0x10, RZ ;  /* 0x0000001005247819 */ /* 0x000fe400000006ff */
[----:B------:R-:W-:Y:S02]  /*10ea0*/  LOP3.LUT R5, R7, 0xffff0000, RZ, 0xc0, !PT ;  /* 0xffff000007057812 */ /* 0x000fe400078ec0ff */
[----:B------:R-:W-:Y:S01]  /*10eb0*/  LOP3.LUT R6, R6, 0xffff0000, RZ, 0xc0, !PT ;  /* 0xffff000006067812 */ /* 0x000fe200078ec0ff */
[C---:B---3--:R-:W-:Y:S01]  /*10ec0*/  IMAD.U32 R7, R17.reuse, 0x10000, RZ ;  /* 0x0001000011077824 */ /* 0x048fe200078e00ff */
[----:B------:R-:W-:Y:S01]  /*10ed0*/  LOP3.LUT R40, R17, 0xffff0000, RZ, 0xc0, !PT ;  /* 0xffff000011287812 */ /* 0x000fe200078ec0ff */
[----:B------:R-:W-:Y:S01]  /*10ee0*/  IMAD.U32 R39, R18, 0x10000, RZ ;  /* 0x0001000012277824 */ /* 0x000fe200078e00ff */
[----:B------:R-:W-:Y:S01]  /*10ef0*/  SHF.L.U32 R17, R19, 0x10, RZ ;  /* 0x0000001013117819 */ /* 0x000fe200000006ff */
[----:B----4-:R-:W-:Y:S01]  /*10f00*/  IMAD.U32 R42, R24, 0x10000, RZ ;  /* 0x00010000182a7824 */ /* 0x010fe200078e00ff */
[----:B------:R-:W-:Y:S01]  /*10f10*/  LOP3.LUT R18, R18, 0xffff0000, RZ, 0xc0, !PT ;  /* 0xffff000012127812 */ /* 0x000fe200078ec0ff */
[----:B------:R-:W-:Y:S01]  /*10f20*/  @!P0 FADD.FTZ R7, -R7, -RZ ;  /* 0x800000ff07078221 */ /* 0x000fe20000010100 */
[----:B------:R-:W-:Y:S01]  /*10f30*/  LOP3.LUT R19, R19, 0xffff0000, RZ, 0xc0, !PT ;  /* 0xffff000013137812 */ /* 0x000fe200078ec0ff */
[----:B------:R-:W-:Y:S01]  /*10f40*/  @!P0 FADD.FTZ R17, -R17, -RZ ;  /* 0x800000ff11118221 */ /* 0x000fe20000010100 */
[----:B------:R-:W-:Y:S01]  /*10f50*/  SHF.L.U32 R37, R16, 0x10, RZ ;  /* 0x0000001010257819 */ /* 0x000fe200000006ff */
[----:B------:R-:W-:Y:S01]  /*10f60*/  @!P0 FADD.FTZ R18, -R18, -RZ ;  /* 0x800000ff12128221 */ /* 0x000fe20000010100 */
[----:B------:R-:W-:Y:S01]  /*10f70*/  LOP3.LUT R16, R16, 0xffff0000, RZ, 0xc0, !PT ;  /* 0xffff000010107812 */ /* 0x000fe200078ec0ff */
[----:B------:R-:W-:Y:S01]  /*10f80*/  @!P0 FADD.FTZ R19, -R19, -RZ ;  /* 0x800000ff13138221 */ /* 0x000fe20000010100 */
[----:B------:R-:W-:Y:S01]  /*10f90*/  LOP3.LUT R41, R24, 0xffff0000, RZ, 0xc0, !PT ;  /* 0xffff000018297812 */ /* 0x000fe200078ec0ff */
[C---:B------:R-:W-:Y:S01]  /*10fa0*/  IMAD.U32 R24, R25.reuse, 0x10000, RZ ;  /* 0x0001000019187824 */ /* 0x040fe200078e00ff */
[----:B------:R-:W-:Y:S01]  /*10fb0*/  LOP3.LUT R43, R25, 0xffff0000, RZ, 0xc0, !PT ;  /* 0xffff0000192b7812 */ /* 0x000fe200078ec0ff */
[----:B------:R-:W-:Y:S01]  /*10fc0*/  @!P0 FADD.FTZ R37, -R37, -RZ ;  /* 0x800000ff25258221 */ /* 0x000fe20000010100 */
[----:B------:R-:W-:Y:S01]  /*10fd0*/  LOP3.LUT R25, R26, 0xffff0000, RZ, 0xc0, !PT ;  /* 0xffff00001a197812 */ /* 0x000fe200078ec0ff */
[----:B------:R-:W-:Y:S01]  /*10fe0*/  @!P0 FADD.FTZ R16, -R16, -RZ ;  /* 0x800000ff10108221 */ /* 0x000fe20000010100 */
[C---:B------:R-:W-:Y:S01]  /*10ff0*/  LOP3.LUT R46, R27.reuse, 0xffff0000, RZ, 0xc0, !PT ;  /* 0xffff00001b2e7812 */ /* 0x040fe200078ec0ff */
[----:B------:R-:W-:Y:S01]  /*11000*/  @!P0 FADD.FTZ R40, -R40, -RZ ;  /* 0x800000ff28288221 */ /* 0x000fe20000010100 */
[----:B--2---:R-:W-:Y:S01]  /*11010*/  SHF.L.U32 R44, R26, 0x10, RZ ;  /* 0x000000101a2c7819 */ /* 0x004fe200000006ff */
[----:B------:R-:W-:-:S02]  /*11020*/  IMAD.U32 R26, R27, 0x10000, RZ ;  /* 0x000100001b1a7824 */ /* 0x000fc400078e00ff */
[----:B------:R-:W-:Y:S01]  /*11030*/  FMUL.FTZ R25, R25, R18 ;  /* 0x0000001219197220 */ /* 0x000fe20000410000 */
[----:B------:R-:W-:Y:S01]  /*11040*/  FMUL.FTZ R46, R46, R19 ;  /* 0x000000132e2e7220 */ /* 0x000fe20000410000 */
[----:B------:R-:W-:Y:S01]  /*11050*/  SHF.L.U32 R19, R20, 0x10, RZ ;  /* 0x0000001014137819 */ /* 0x000fe200000006ff */
[----:B------:R-:W-:Y:S01]  /*11060*/  FMUL.FTZ R42, R42, R37 ;  /* 0x000000252a2a7220 */ /* 0x000fe20000410000 */
[----:B------:R-:W-:Y:S01]  /*11070*/  LOP3.LUT R18, R20, 0xffff0000, RZ, 0xc0, !PT ;  /* 0xffff000014127812 */ /* 0x000fe200078ec0ff */
[----:B------:R-:W-:Y:S01]  /*11080*/  FMUL.FTZ R41, R41, R16 ;  /* 0x0000001029297220 */ /* 0x000fe20000410000 */
[----:B------:R-:W-:Y:S01]  /*11090*/  @!P0 FADD.FTZ R39, -R39, -RZ ;  /* 0x800000ff27278221 */ /* 0x000fe20000010100 */
[----:B------:R-:W-:Y:S01]  /*110a0*/  FMUL.FTZ R17, R26, R17 ;  /* 0x000000111a117220 */ /* 0x000fe20000410000 */
[----:B------:R-:W-:Y:S01]  /*110b0*/  FMUL.FTZ R7, R24, R7 ;  /* 0x0000000718077220 */ /* 0x000fe20000410000 */
[C---:B------:R-:W-:Y:S01]  /*110c0*/  IMAD.U32 R16, R21.reuse, 0x10000, RZ ;  /* 0x0001000015107824 */ /* 0x040fe200078e00ff */
[----:B------:R-:W-:Y:S01]  /*110d0*/  LOP3.LUT R26, R21, 0xffff0000, RZ, 0xc0, !PT ;  /* 0xffff0000151a7812 */ /* 0x000fe200078ec0ff */
[----:B------:R-:W-:Y:S01]  /*110e0*/  FMUL.FTZ R43, R43, R40 ;  /* 0x000000282b2b7220 */ /* 0x000fe20000410000 */
[----:B------:R-:W-:Y:S01]  /*110f0*/  SHF.L.U32 R24, R22, 0x10, RZ ;  /* 0x0000001016187819 */ /* 0x000fe200000006ff */
[----:B------:R-:W-:Y:S01]  /*11100*/  FMUL.FTZ R44, R44, R39 ;  /* 0x000000272c2c7220 */ /* 0x000fe20000410000 */
[----:B------:R-:W-:Y:S01]  /*11110*/  LOP3.LUT R21, R22, 0xffff0000, RZ, 0xc0, !PT ;  /* 0xffff000016157812 */ /* 0x000fe200078ec0ff */
[C---:B------:R-:W-:Y:S01]  /*11120*/  IMAD.U32 R20, R23.reuse, 0x10000, RZ ;  /* 0x0001000017147824 */ /* 0x040fe200078e00ff */
        /* <DEDUP_REMOVED lines=13> */
[----:B------:R-:W-:Y:S02]  /*11200*/  MOV R4, R8 ;  /* 0x0000000800047202 */ /* 0x000fe40000000f00 */
.L_x_850:
[----:B------:R-:W-:Y:S05]  /*11210*/  BSYNC.RECONVERGENT B0 ;  /* 0x0000000000007941 */ /* 0x000fea0003800200 */
.L_x_849:
[----:B-----5:R1:W-:Y:S02]  /*11220*/  STS.128 [R217+0x2800], R4 ;  /* 0x00280004d9007388 */ /* 0x0203e40000000c00 */
.L_x_844:
[----:B------:R-:W-:Y:S05]  /*11230*/  BSYNC.RECONVERGENT B2 ;  /* 0x0000000000027941 */ /* 0x000fea0003800200 */
.L_x_843:
        /* <DEDUP_REMOVED lines=35> */
[----:B-----5:R-:W-:Y:S01]  /*11470*/  LOP3.LUT R13, R25, 0xffff0000, RZ, 0xc0, !PT ;  /* 0xffff0000190d7812 */ /* 0x020fe200078ec0ff */
[----:B------:R-:W-:Y:S01]  /*11480*/  IMAD.U32 R41, R27, 0x10000, RZ ;  /* 0x000100001b297824 */ /* 0x000fe200078e00ff */
[----:B------:R-:W-:Y:S01]  /*11490*/  SHF.L.U32 R39, R25, 0x10, RZ ;  /* 0x0000001019277819 */ /* 0x000fe200000006ff */
[----:B------:R-:W-:Y:S01]  /*114a0*/  IMAD.U32 R37, R24, 0x10000, RZ ;  /* 0x0001000018257824 */ /* 0x000fe200078e00ff */
[----:B------:R-:W-:Y:S01]  /*114b0*/  LOP3.LUT R25, R27, 0xffff0000, RZ, 0xc0, !PT ;  /* 0xffff00001b197812 */ /* 0x000fe200078ec0ff */
[----:B------:R-:W-:Y:S01]  /*114c0*/  IMAD.U32 R38, R26, 0x10000, RZ ;  /* 0x000100001a267824 */ /* 0x000fe200078e00ff */
[----:B------:R-:W-:Y:S02]  /*114d0*/  LOP3.LUT R24, R24, 0xffff0000, RZ, 0xc0, !PT ;  /* 0xffff000018187812 */ /* 0x000fe400078ec0ff */
[----:B------:R-:W-:Y:S02]  /*114e0*/  LOP3.LUT R26, R26, 0xffff0000, RZ, 0xc0, !PT ;  /* 0xffff00001a1a7812 */ /* 0x000fe400078ec0ff */
[----:B---3--:R-:W-:Y:S01]  /*114f0*/  SHF.L.U32 R40, R4, 0x10, RZ ;  /* 0x0000001004287819 */ /* 0x008fe200000006ff */
[----:B------:R-:W-:Y:S01]  /*11500*/  IMAD.U32 R42, R6, 0x10000, RZ ;  /* 0x00010000062a7824 */ /* 0x000fe200078e00ff */
[----:B------:R-:W-:Y:S01]  /*11510*/  LOP3.LUT R27, R4, 0xffff0000, RZ, 0xc0, !PT ;  /* 0xffff0000041b7812 */ /* 0x000fe200078ec0ff */
[C---:B------:R-:W-:Y:S01]  /*11520*/  IMAD.U32 R4, R5.reuse, 0x10000, RZ ;  /* 0x0001000005047824 */ /* 0x040fe200078e00ff */
[----:B------:R-:W-:Y:S01]  /*11530*/  LOP3.LUT R43, R5, 0xffff0000, RZ, 0xc0, !PT ;  /* 0xffff0000052b7812 */ /* 0x000fe200078ec0ff */
[----:B----4-:R-:W-:Y:S01]  /*11540*/  IMAD.U32 R45, R21, 0x10000, RZ ;  /* 0x00010000152d7824 */ /* 0x010fe200078e00ff */
[----:B------:R-:W-:Y:S01]  /*11550*/  SHF.L.U32 R5, R7, 0x10, RZ ;  /* 0x0000001007057819 */ /* 0x000fe200000006ff */
[----:B------:R-:W-:Y:S01]  /*11560*/  IMAD.U32 R47, R20, 0x10000, RZ ;  /* 0x00010000142f7824 */ /* 0x000fe200078e00ff */
[----:B------:R-:W-:Y:S01]  /*11570*/  LOP3.LUT R6, R6, 0xffff0000, RZ, 0xc0, !PT ;  /* 0xffff000006067812 */ /* 0x000fe200078ec0ff */
        /* <DEDUP_REMOVED lines=8> */
[C---:B------:R-:W-:Y:S01]  /*11600*/  IMAD.U32 R22, R23.reuse, 0x10000, RZ ;  /* 0x0001000017167824 */ /* 0x040fe200078e00ff */
[----:B------:R-:W-:Y:S01]  /*11610*/  LOP3.LUT R20, R20, 0xffff0000, RZ, 0xc0, !PT ;  /* 0xffff000014147812 */ /* 0x000fe200078ec0ff */
[----:B------:R-:W-:Y:S01]  /*11620*/  @!P0 FADD.FTZ R6, -R6, -RZ ;  /* 0x800000ff06068221 */ /* 0x000fe20000010100 */
[----:B------:R-:W-:Y:S01]  /*11630*/  LOP3.LUT R46, R23, 0xffff0000, RZ, 0xc0, !PT ;  /* 0xffff0000172e7812 */ /* 0x000fe200078ec0ff */
[----:B------:R-:W-:Y:S01]  /*11640*/  @!P0 FADD.FTZ R7, -R7, -RZ ;  /* 0x800000ff07078221 */ /* 0x000fe20000010100 */
[----:B------:R-:W-:Y:S01]  /*11650*/  FMUL.FTZ R22, R22, R5 ;  /* 0x0000000516167220 */ /* 0x000fe20000410000 */
[----:B--2---:R-:W-:Y:S01]  /*11660*/  LOP3.LUT R23, R17, 0xffff0000, RZ, 0xc0, !PT ;  /* 0xffff000011177812 */ /* 0x004fe200078ec0ff */
[----:B------:R-:W-:Y:S01]  /*11670*/  @!P0 FADD.FTZ R40, -R40, -RZ ;  /* 0x800000ff28288221 */ /* 0x000fe20000010100 */
[----:B------:R-:W-:Y:S01]  /*11680*/  FMUL.FTZ R27, R20, R27 ;  /* 0x0000001b141b7220 */ /* 0x000fe20000410000 */
[----:B------:R-:W-:Y:S01]  /*11690*/  FMUL.FTZ R4, R45, R4 ;  /* 0x000000042d047220 */ /* 0x000fe20000410000 */
[----:B------:R-:W-:Y:S01]  /*116a0*/  FMUL.FTZ R44, R44, R43 ;  /* 0x0000002b2c2c7220 */ /* 0x000fe20000410000 */
[----:B------:R-:W-:Y:S01]  /*116b0*/  @!P0 FADD.FTZ R42, -R42, -RZ ;  /* 0x800000ff2a2a8221 */ /* 0x000fe20000010100 */
[----:B------:R-:W-:-:S02]  /*116c0*/  IMAD.U32 R5, R17, 0x10000, RZ ;  /* 0x0001000011057824 */ /* 0x000fc400078e00ff */
[----:B------:R-:W-:Y:S01]  /*116d0*/  FMUL.FTZ R21, R21, R6 ;  /* 0x0000000615157220 */ /* 0x000fe20000410000 */
[----:B------:R-:W-:Y:S01]  /*116e0*/  FMUL.FTZ R46, R46, R7 ;  /* 0x000000072e2e7220 */ /* 0x000fe20000410000 */
[C---:B------:R-:W-:Y:S01]  /*116f0*/  SHF.L.U32 R20, R18.reuse, 0x10, RZ ;  /* 0x0000001012147819 */ /* 0x040fe200000006ff */
[----:B------:R-:W-:Y:S01]  /*11700*/  FMUL.FTZ R40, R47, R40 ;  /* 0x000000282f287220 */ /* 0x000fe20000410000 */
[----:B------:R-:W-:Y:S01]  /*11710*/  LOP3.LUT R17, R18, 0xffff0000, RZ, 0xc0, !PT ;  /* 0xffff000012117812 */ /* 0x000fe200078ec0ff */
[----:B------:R-:W-:Y:S01]  /*11720*/  FMUL.FTZ R51, R51, R42 ;  /* 0x0000002a33337220 */ /* 0x000fe20000410000 */
[C---:B------:R-:W-:Y:S01]  /*11730*/  SHF.L.U32 R7, R16.reuse, 0x10, RZ ;  /* 0x0000001010077819 */ /* 0x040fe200000006ff */
[----:B------:R-:W-:Y:S01]  /*11740*/  FFMA.FTZ R4, R39, R5, R4 ;  /* 0x0000000527047223 */ /* 0x000fe20000010004 */
        /* <DEDUP_REMOVED lines=15> */
.L_x_856:
[----:B------:R-:W-:Y:S05]  /*11840*/  BSYNC.RECONVERGENT B0 ;  /* 0x0000000000007941 */ /* 0x000fea0003800200 */
.L_x_855:
[----:B-----5:R3:W-:Y:S02]  /*11850*/  STS.128 [R217+0x1000], R24 ;  /* 0x00100018d9007388 */ /* 0x0207e40000000c00 */
.L_x_854:
[----:B------:R-:W-:Y:S05]  /*11860*/  BSYNC.RECONVERGENT B1 ;  /* 0x0000000000017941 */ /* 0x000fea0003800200 */
.L_x_853:
[----:B------:R-:W-:-:S13]  /*11870*/  ISETP.GE.AND P0, PT, R9, R8, PT ;  /* 0x000000080900720c */ /* 0x000fda0003f06270 */
[----:B------:R1:W-:Y:S01]  /*11880*/  @P0 STS.128 [R217+0x3000], RZ ;  /* 0x003000ffd9000388 */ /* 0x0003e20000000c00 */
[----:B------:R-:W-:Y:S05]  /*11890*/  @P0 BRA `(.L_x_852) ;  /* 0x0000000400540947 */ /* 0x000fea0003800000 */
[----:B-1-3--:R1:W5:Y:S01]  /*118a0*/  LDG.E.128 R24, desc[UR6][R48.64+0x80] ;  /* 0x0000800630187981 */ /* 0x00a362000c1e1d00 */
[----:B------:R-:W-:Y:S01]  /*118b0*/  ISETP.GE.AND P0, PT, R9, R0, PT ;  /* 0x000000000900720c */ /* 0x000fe20003f06270 */
[----:B------:R-:W-:-:S12]  /*118c0*/  BSSY.RECONVERGENT B0, `(.L_x_857) ;  /* 0x0000051000007945 */ /* 0x000fd80003800200 */
[----:B------:R-:W-:Y:S05]  /*118d0*/  @P0 BRA `(.L_x_858) ;  /* 0x00000004003c0947 */ /* 0x000fea0003800000 */
[----:B------:R-:W-:Y:S01]  /*118e0*/  ISETP.GE.U32.AND P0, PT, R9, R33, PT ;  /* 0x000000210900720c */ /* 0x000fe20003f06070 */
[----:B------:R-:W3:Y:S01]  /*118f0*/  LDCU.64 UR8, c[0x0][0x4d0] ;  /* 0x00009a00ff0877ac */ /* 0x000ee20008000a00 */
        /* <DEDUP_REMOVED lines=31> */
[C---:B------:R-:W-:Y:S01]  /*11af0*/  SHF.L.U32 R5, R7.reuse, 0x10, RZ ;  /* 0x0000001007057819 */ /* 0x040fe200000006ff */
        /* <DEDUP_REMOVED lines=12> */
[C---:B------:R-:W-:Y:S01]  /*11bc0*/  IMAD.U32 R20, R23.reuse, 0x10000, RZ ;  /* 0x0001000017147824 */ /* 0x040fe200078e00ff */
[----:B------:R-:W-:Y:S01]  /*11bd0*/  LOP3.LUT R22, R23, 0xffff0000, RZ, 0xc0, !PT ;  /* 0xffff000017167812 */ /* 0x000fe200078ec0ff */
[----:B------:R-:W-:Y:S01]  /*11be0*/  @!P0 FADD.FTZ R26, -R26, -RZ ;  /* 0x800000ff1a1a8221 */ /* 0x000fe20000010100 */
[----:B------:R-:W-:Y:S01]  /*11bf0*/  @!P0 FADD.FTZ R41, -R41, -RZ ;  /* 0x800000ff29298221 */ /* 0x000fe20000010100 */
[----:B------:R-:W-:Y:S01]  /*11c00*/  FMUL.FTZ R43, R43, R4 ;  /* 0x000000042b2b7220 */ /* 0x000fe20000410000 */
[----:B------:R-:W-:Y:S01]  /*11c10*/  @!P0 FADD.FTZ R40, -R40, -RZ ;  /* 0x800000ff28288221 */ /* 0x000fe20000010100 */
        /* <DEDUP_REMOVED lines=27> */
.L_x_858:
[----:B------:R-:W-:Y:S05]  /*11dd0*/  BSYNC.RECONVERGENT B0 ;  /* 0x0000000000007941 */ /* 0x000fea0003800200 */
.L_x_857:
[----:B-----5:R3:W-:Y:S02]  /*11de0*/  STS.128 [R217+0x3000], R24 ;  /* 0x00300018d9007388 */ /* 0x0207e40000000c00 */
.L_x_852:
[----:B------:R-:W-:Y:S05]  /*11df0*/  BSYNC.RECONVERGENT B2 ;  /* 0x0000000000027941 */ /* 0x000fea0003800200 */
.L_x_851:
[----:B------:R-:W-:-:S04]  /*11e00*/  IADD3 R38, PT, PT, R126, 0x30, RZ ;  /* 0x000000307e267810 */ /* 0x000fc80007ffe0ff */
[----:B------:R-:W-:-:S13]  /*11e10*/  ISETP.GE.AND P0, PT, R38, R29, PT ;  /* 0x0000001d2600720c */ /* 0x000fda0003f06270 */
[----:B------:R-:W-:Y:S05]  /*11e20*/  @P0 BRA `(.L_x_804) ;  /* 0x0000000800e40947 */ /* 0x000fea0003800000 */
[----:B------:R-:W5:Y:S01]  /*11e30*/  LDC R8, c[0x0][0x440] ;  /* 0x00011000ff087b82 */ /* 0x000f620000000800 */
[----:B------:R-:W-:Y:S01]  /*11e40*/  IMAD R3, R3, 0x60, RZ ;  /* 0x0000006003037824 */ /* 0x000fe200078e02ff */
[----:B------:R-:W-:Y:S01]  /*11e50*/  BSSY.RECONVERGENT B1, `(.L_x_859) ;  /* 0x000005d000017945 */ /* 0x000fe20003800200 */
[----:B------:R-:W-:-:S05]  /*11e60*/  IMAD.WIDE.U32 R42, R2, 0x60, R34 ;  /* 0x00000060022a7825 */ /* 0x000fca00078e0022 */
[----:B------:R-:W-:Y:S01]  /*11e70*/  IADD3 R43, PT, PT, R43, R3, RZ ;  /* 0x000000032b2b7210 */ /* 0x000fe20007ffe0ff */
[----:B------:R-:W-:Y:S01]  /*11e80*/  IMAD R3, R12, 0x30, RZ ;  /* 0x000000300c037824 */ /* 0x000fe200078e02ff */
        /* <DEDUP_REMOVED lines=28> */
[----:B------:R-:W-:Y:S01]  /*12050*/  IMAD.U32 R34, R27, 0x10000, RZ ;  /* 0x000100001b227824 */ /* 0x000fe200078e00ff */
[C---:B------:R-:W-:Y:S02]  /*12060*/  LOP3.LUT R2, R25.reuse, 0xffff0000, RZ, 0xc0, !PT ;  /* 0xffff000019027812 */ /* 0x040fe400078ec0ff */
[----:B------:R-:W-:Y:S01]  /*12070*/  SHF.L.U32 R29, R25, 0x10, RZ ;  /* 0x00000010191d7819 */ /* 0x000fe200000006ff */
[C---:B------:R-:W-:Y:S01]  /*12080*/  IMAD.U32 R25, R26.reuse, 0x10000, RZ ;  /* 0x000100001a197824 */ /* 0x040fe200078e00ff */
        /* <DEDUP_REMOVED lines=26> */
[----:B--2---:R-:W-:Y:S01]  /*12230*/  SHF.L.U32 R20, R16, 0x10, RZ ;  /* 0x0000001010147819 */ /* 0x004fe200000006ff */
[----:B------:R-:W-:Y:S01]  /*12240*/  FMUL.FTZ R22, R22, R7 ;  /* 0x0000000716167220 */ /* 0x000fe20000410000 */
[----:B------:R-:W-:Y:S01]  /*12250*/  LOP3.LUT R7, R16, 0xffff0000, RZ, 0xc0, !PT ;  /* 0xffff000010077812 */ /* 0x000fe200078ec0ff */
[----:B------:R-:W-:Y:S01]  /*12260*/  @!P0 FADD.FTZ R37, -R37, -RZ ;  /* 0x800000ff25258221 */ /* 0x000fe20000010100 */
[----:B------:R-:W-:Y:S01]  /*12270*/  FMUL.FTZ R27, R40, R27 ;  /* 0x0000001b281b7220 */ /* 0x000fe20000410000 */
[----:B------:R-:W-:Y:S01]  /*12280*/  FMUL.FTZ R26, R41, R26 ;  /* 0x0000001a291a7220 */ /* 0x000fe20000410000 */
        /* <DEDUP_REMOVED lines=23> */
.L_x_862:
[----:B------:R-:W-:Y:S05]  /*12400*/  BSYNC.RECONVERGENT B0 ;  /* 0x0000000000007941 */ /* 0x000fea0003800200 */
.L_x_861:
[----:B-----5:R3:W-:Y:S02]  /*12410*/  STS.128 [R217+0x1800], R24 ;  /* 0x00180018d9007388 */ /* 0x0207e40000000c00 */
.L_x_860:
[----:B------:R-:W-:Y:S05]  /*12420*/  BSYNC.RECONVERGENT B1 ;  /* 0x0000000000017941 */ /* 0x000fea0003800200 */
.L_x_859:
[----:B------:R-:W-:-:S13]  /*12430*/  ISETP.GE.AND P0, PT, R9, R8, PT ;  /* 0x000000080900720c */ /* 0x000fda0003f06270 */
[----:B------:R1:W-:Y:S01]  /*12440*/  @P0 STS.128 [R217+0x3800], RZ ;  /* 0x003800ffd9000388 */ /* 0x0003e20000000c00 */
[----:B------:R-:W-:Y:S05]  /*12450*/  @P0 BRA `(.L_x_804) ;  /* 0x0000000400580947 */ /* 0x000fea0003800000 */
[----:B-12---:R1:W5:Y:S01]  /*12460*/  LDG.E.128 R4, desc[UR6][R42.64+0x80] ;  /* 0x000080062a047981 */ /* 0x006362000c1e1d00 */
[----:B------:R-:W-:Y:S01]  /*12470*/  ISETP.GE.AND P0, PT, R9, R0, PT ;  /* 0x000000000900720c */ /* 0x000fe20003f06270 */
[----:B------:R-:W-:-:S12]  /*12480*/  BSSY.RECONVERGENT B0, `(.L_x_863) ;  /* 0x0000052000007945 */ /* 0x000fd80003800200 */
[----:B------:R-:W-:Y:S05]  /*12490*/  @P0 BRA `(.L_x_864) ;  /* 0x0000000400400947 */ /* 0x000fea0003800000 */
[----:B------:R-:W-:Y:S01]  /*124a0*/  ISETP.GE.U32.AND P0, PT, R9, R33, PT ;  /* 0x000000210900720c */ /* 0x000fe20003f06070 */
[----:B------:R-:W2:Y:S01]  /*124b0*/  LDCU.64 UR8, c[0x0][0x4d0] ;  /* 0x00009a00ff0877ac */ /* 0x000ea20008000a00 */
[--C-:B------:R-:W-:Y:S02]  /*124c0*/  SHF.R.S32.HI R11, RZ, 0x1f, R3.reuse ;  /* 0x0000001fff0b7819 */ /* 0x100fe40000011403 */
[----:B------:R-:W-:Y:S02]  /*124d0*/  SEL R0, R30, RZ, P0 ;  /* 0x000000ff1e007207 */ /* 0x000fe40000000000 */
[----:B------:R-:W-:Y:S02]  /*124e0*/  SEL R31, R31, RZ, P0 ;  /* 0x000000ff1f1f7207 */ /* 0x000fe40000000000 */
[----:B------:R-:W-:Y:S02]  /*124f0*/  IADD3 R2, P2, P1, R0, R10, R3 ;  /* 0x0000000a00027210 */ /* 0x000fe4000795e003 */
[----:B------:R-:W-:-:S02]  /*12500*/  SEL R33, R33, R30, !P0 ;  /* 0x0000001e21217207 */ /* 0x000fc40004000000 */
[----:B------:R-:W-:Y:S01]  /*12510*/  IADD3.X R11, PT, PT, R31, R28, R11, P2, P1 ;  /* 0x0000001c1f0b7210 */ /* 0x000fe200017e240b */
[C---:B------:R-:W-:Y:S02]  /*12520*/  IMAD.SHL.U32 R0, R2.reuse, 0x2, RZ ;  /* 0x0000000202007824 */ /* 0x040fe400078e00ff */
[----:B---3--:R-:W-:Y:S01]  /*12530*/  IMAD.WIDE R24, R33, 0x2, R42 ;  /* 0x0000000221187825 */ /* 0x008fe200078e022a */
[----:B------:R-:W-:Y:S02]  /*12540*/  SHF.L.U64.HI R2, R2, 0x1, R11 ;  /* 0x0000000102027819 */ /* 0x000fe4000001020b */
[----:B--2---:R-:W-:-:S03]  /*12550*/  IADD3 R16, P1, PT, R0, UR8, RZ ;  /* 0x0000000800107c10 */ /* 0x004fc6000ff3e0ff */
[----:B------:R-:W2:Y:S01]  /*12560*/  LDG.E.128 R24, desc[UR6][R24.64+0x80] ;  /* 0x0000800618187981 */ /* 0x000ea2000c1e1d00 */
[----:B------:R-:W-:Y:S01]  /*12570*/  IADD3.X R17, PT, PT, R2, UR9, RZ, P1, !PT ;  /* 0x0000000902117c10 */ /* 0x000fe20008ffe4ff */
[----:B------:R-:W3:Y:S05]  /*12580*/  LDCU.64 UR8, c[0x0][0x4c8] ;  /* 0x00009900ff0877ac */ /* 0x000eea0008000a00 */
[----:B------:R-:W4:Y:S01]  /*12590*/  LDG.E.128 R16, desc[UR6][R16.64+0x80] ;  /* 0x0000800610107981 */ /* 0x000f22000c1e1d00 */
[----:B---3--:R-:W-:-:S04]  /*125a0*/  IADD3 R20, P1, PT, R0, UR8, RZ ;  /* 0x0000000800147c10 */ /* 0x008fc8000ff3e0ff */
[----:B------:R-:W-:-:S06]  /*125b0*/  IADD3.X R21, PT, PT, R2, UR9, RZ, P1, !PT ;  /* 0x0000000902157c10 */ /* 0x000fcc0008ffe4ff */
[----:B------:R-:W3:Y:S01]  /*125c0*/  LDG.E.128 R20, desc[UR6][R20.64+0x80] ;  /* 0x0000800614147981 */ /* 0x000ee2000c1e1d00 */
        /* <DEDUP_REMOVED lines=8> */
[C---:B--2---:R-:W-:Y:S01]  /*12650*/  SHF.L.U32 R11, R24.reuse, 0x10, RZ ;  /* 0x00000010180b7819 */ /* 0x044fe200000006ff */
[C---:B------:R-:W-:Y:S01]  /*12660*/  IMAD.U32 R6, R25.reuse, 0x10000, RZ ;  /* 0x0001000019067824 */ /* 0x040fe200078e00ff */
[----:B------:R-:W-:Y:S02]  /*12670*/  LOP3.LUT R7, R24, 0xffff0000, RZ, 0xc0, !PT ;  /* 0xffff000018077812 */ /* 0x000fe400078ec0ff */
[----:B------:R-:W-:Y:S01]  /*12680*/  LOP3.LUT R28, R25, 0xffff0000, RZ, 0xc0, !PT ;  /* 0xffff0000191c7812 */ /* 0x000fe200078ec0ff */
[C---:B------:R-:W-:Y:S01]  /*12690*/  IMAD.U32 R25, R26.reuse, 0x10000, RZ ;  /* 0x000100001a197824 */ /* 0x040fe200078e00ff */
[----:B------:R-:W-:Y:S01]  /*126a0*/  LOP3.LUT R24, R26, 0xffff0000, RZ, 0xc0, !PT ;  /* 0xffff00001a187812 */ /* 0x000fe200078ec0ff */
[C---:B----4-:R-:W-:Y:S01]  /*126b0*/  IMAD.U32 R26, R16.reuse, 0x10000, RZ ;  /* 0x00010000101a7824 */ /* 0x050fe200078e00ff */
[----:B------:R-:W-:Y:S02]  /*126c0*/  LOP3.LUT R16, R16, 0xffff0000, RZ, 0xc0, !PT ;  /* 0xffff000010107812 */ /* 0x000fe400078ec0ff */
[C---:B------:R-:W-:Y:S01]  /*126d0*/  SHF.L.U32 R13, R27.reuse, 0x10, RZ ;  /* 0x000000101b0d7819 */ /* 0x040fe200000006ff */
[----:B------:R-:W-:Y:S01]  /*126e0*/  @!P0 FADD.FTZ R26, -R26, -RZ ;  /* 0x800000ff1a1a8221 */ /* 0x000fe20000010100 */
[----:B------:R-:W-:Y:S01]  /*126f0*/  LOP3.LUT R29, R27, 0xffff0000, RZ, 0xc0, !PT ;  /* 0xffff00001b1d7812 */ /* 0x000fe200078ec0ff */
[C---:B------:R-:W-:Y:S01]  /*12700*/  IMAD.U32 R27, R17.reuse, 0x10000, RZ ;  /* 0x00010000111b7824 */ /* 0x040fe200078e00ff */
        /* <DEDUP_REMOVED lines=8> */
[----:B------:R-:W-:Y:S01]  /*12790*/  FMUL.FTZ R26, R11, R26 ;  /* 0x0000001a0b1a7220 */ /* 0x000fe20000410000 */
[----:B------:R-:W-:Y:S01]  /*127a0*/  FMUL.FTZ R7, R7, R16 ;  /* 0x0000001007077220 */ /* 0x000fe20000410000 */
[----:B------:R-:W-:Y:S01]  /*127b0*/  @!P0 FADD.FTZ R18, -R18, -RZ ;  /* 0x800000ff12128221 */ /* 0x000fe20000010100 */
[----:B------:R-:W-:Y:S01]  /*127c0*/  FMUL.FTZ R27, R6, R27 ;  /* 0x0000001b061b7220 */ /* 0x000fe20000410000 */
[----:B------:R-:W-:Y:S01]  /*127d0*/  @!P0 FADD.FTZ R30, -R30, -RZ ;  /* 0x800000ff1e1e8221 */ /* 0x000fe20000010100 */
[----:B------:R-:W-:Y:S01]  /*127e0*/  @!P0 FADD.FTZ R17, -R17, -RZ ;  /* 0x800000ff11118221 */ /* 0x000fe20000010100 */
[----:B------:R-:W-:Y:S01]  /*127f0*/  FMUL.FTZ R31, R28, R31 ;  /* 0x0000001f1c1f7220 */ /* 0x000fe20000410000 */
[----:B------:R-:W-:Y:S01]  /*12800*/  @!P0 FADD.FTZ R34, -R34, -RZ ;  /* 0x800000ff22228221 */ /* 0x000fe20000010100 */
[C---:B---3--:R-:W-:Y:S01]  /*12810*/  SHF.L.U32 R16, R20.reuse, 0x10, RZ ;  /* 0x0000001014107819 */ /* 0x048fe200000006ff */
[----:B------:R-:W-:Y:S01]  /*12820*/  IMAD.U32 R6, R21, 0x10000, RZ ;  /* 0x0001000015067824 */ /* 0x000fe200078e00ff */
[----:B------:R-:W-:Y:S01]  /*12830*/  LOP3.LUT R11, R20, 0xffff0000, RZ, 0xc0, !PT ;  /* 0xffff0000140b7812 */ /* 0x000fe200078ec0ff */
[----:B------:R-:W-:Y:S01]  /*12840*/  FMUL.FTZ R13, R13, R18 ;  /* 0x000000120d0d7220 */ /* 0x000fe20000410000 */
[----:B------:R-:W-:Y:S01]  /*12850*/  LOP3.LUT R20, R21, 0xffff0000, RZ, 0xc0, !PT ;  /* 0xffff000015147812 */ /* 0x000fe200078ec0ff */
[----:B------:R-:W-:Y:S01]  /*12860*/  FMUL.FTZ R25, R25, R30 ;  /* 0x0000001e19197220 */ /* 0x000fe20000410000 */
[----:B------:R-:W-:Y:S01]  /*12870*/  SHF.L.U32 R19, R22, 0x10, RZ ;  /* 0x0000001016137819 */ /* 0x000fe200000006ff */
[----:B------:R-:W-:Y:S01]  /*12880*/  FMUL.FTZ R24, R24, R17 ;  /* 0x0000001118187220 */ /* 0x000fe20000410000 */
[----:B------:R-:W-:Y:S01]  /*12890*/  LOP3.LUT R18, R22, 0xffff0000, RZ, 0xc0, !PT ;  /* 0xffff000016127812 */ /* 0x000fe200078ec0ff */
[----:B------:R-:W-:Y:S01]  /*128a0*/  FMUL.FTZ R29, R29, R34 ;  /* 0x000000221d1d7220 */ /* 0x000fe20000410000 */
[C---:B------:R-:W-:Y:S01]  /*128b0*/  LOP3.LUT R22, R23.reuse, 0xffff0000, RZ, 0xc0, !PT ;  /* 0xffff000017167812 */ /* 0x040fe200078ec0ff */
[----:B------:R-:W-:-:S02]  /*128c0*/  IMAD.U32 R17, R23, 0x10000, RZ ;  /* 0x0001000017117824 */ /* 0x000fc400078e00ff */
        /* <DEDUP_REMOVED lines=8> */
[----:B------:R-:W-:Y:S02]  /*12950*/  F2FP.BF16.F32.PACK_AB R31, R31, R6 ;  /* 0x000000061f1f723e */ /* 0x000fe400000010ff */
[----:B------:R-:W-:-:S02]  /*12960*/  F2FP.BF16.F32.PACK_AB R6, R5, R8 ;  /* 0x000000080506723e */ /* 0x000fc400000010ff */
[----:B------:R-:W-:Y:S02]  /*12970*/  F2FP.BF16.F32.PACK_AB R4, R2, R3 ;  /* 0x000000030204723e */ /* 0x000fe400000010ff */
[----:B------:R-:W-:Y:S02]  /*12980*/  F2FP.BF16.F32.PACK_AB R7, R29, R12 ;  /* 0x0000000c1d07723e */ /* 0x000fe400000010ff */
[----:B------:R-:W-:Y:S02]  /*12990*/  MOV R5, R31 ;  /* 0x0000001f00057202 */ /* 0x000fe40000000f00 */
.L_x_864:
[----:B------:R-:W-:Y:S05]  /*129a0*/  BSYNC.RECONVERGENT B0 ;  /* 0x0000000000007941 */ /* 0x000fea0003800200 */
.L_x_863:
[----:B-----5:R2:W-:Y:S02]  /*129b0*/  STS.128 [R217+0x3800], R4 ;  /* 0x00380004d9007388 */ /* 0x0205e40000000c00 */
.L_x_804:
[----:B------:R-:W-:Y:S05]  /*129c0*/  BSYNC.RECONVERGENT B3 ;  /* 0x0000000000037941 */ /* 0x000fea0003800200 */
.L_x_796:
[----:B------:R-:W1:Y:S01]  /*129d0*/  LDC.64 R52, c[0x0][0x3b8] ;  /* 0x0000ee00ff347b82 */ /* 0x000e620000000a00 */
[----:B------:R-:W-:Y:S01]  /*129e0*/  IMAD.IADD R3, R61, 0x1, -R70 ;  /* 0x000000013d037824 */ /* 0x000fe200078e0a46 */
[----:B------:R-:W-:Y:S01]  /*129f0*/  BSSY.RECONVERGENT B0, `(.L_x_865) ;  /* 0x0000018000007945 */ /* 0x000fe20003800200 */
[C---:B-1234-:R-:W-:Y:S02]  /*12a00*/  VIADD R4, R126.reuse, 0x40 ;  /* 0x000000407e047836 */ /* 0x05efe40000000000 */
[C---:B------:R-:W-:Y:S01]  /*12a10*/  VIADD R2, R126.reuse, 0x50 ;  /* 0x000000507e027836 */ /* 0x040fe20000000000 */
[-C--:B------:R-:W-:Y:S02]  /*12a20*/  ISETP.GE.AND P6, PT, R126, R3.reuse, PT ;  /* 0x000000037e00720c */ /* 0x080fe40003fc6270 */
[-C--:B------:R-:W-:Y:S02]  /*12a30*/  ISETP.GE.AND P0, PT, R32, R3.reuse, PT ;  /* 0x000000032000720c */ /* 0x080fe40003f06270 */
[----:B------:R-:W-:-:S02]  /*12a40*/  ISETP.GE.AND P5, PT, R36, R3, PT ;  /* 0x000000032400720c */ /* 0x000fc40003fa6270 */
[-C--:B------:R-:W-:Y:S02]  /*12a50*/  ISETP.GE.AND P4, PT, R38, R3.reuse, PT ;  /* 0x000000032600720c */ /* 0x080fe40003f86270 */
[----:B------:R-:W-:-:S05]  /*12a60*/  ISETP.GE.AND P3, PT, R4, R3, PT ;  /* 0x000000030400720c */ /* 0x000fca0003f66270 */
[----:B------:R-:W-:Y:S05]  /*12a70*/  @P6 BRA `(.L_x_866) ;  /* 0x00000000003c6947 */ /* 0x000fea0003800000 */
[----:B------:R-:W1:Y:S02]  /*12a80*/  LDCU UR4, c[0x0][0x440] ;  /* 0x00008800ff0477ac */ /* 0x000e640008000800 */
[----:B-1----:R-:W-:Y:S02]  /*12a90*/  ISETP.GE.AND P2, PT, R14, UR4, PT ;  /* 0x000000040e007c0c */ /* 0x002fe4000bf46270 */
        /* <DEDUP_REMOVED lines=13> */
.L_x_866:
[----:B------:R-:W-:Y:S05]  /*12b70*/  BSYNC.RECONVERGENT B0 ;  /* 0x0000000000007941 */ /* 0x000fea0003800200 */
.L_x_865:
[C---:B-1----:R-:W-:Y:S01]  /*12b80*/  LEA R6, P1, R69.reuse, R206, 0x1 ;  /* 0x000000ce45067211 */ /* 0x042fe200078208ff */
[----:B------:R-:W-:Y:S01]  /*12b90*/  BSSY.RECONVERGENT B0, `(.L_x_867) ;  /* 0x0000012000007945 */ /* 0x000fe20003800200 */
[----:B------:R-:W-:Y:S01]  /*12ba0*/  ISETP.GE.AND P2, PT, R2, R3, PT ;  /* 0x000000030200720c */ /* 0x000fe20003f46270 */
[----:B------:R-:W-:Y:S01]  /*12bb0*/  VIADD R0, R126, 0x60 ;  /* 0x000000607e007836 */ /* 0x000fe20000000000 */
[----:B------:R-:W-:Y:S01]  /*12bc0*/  LEA.HI.X R7, R69, R207, R66, 0x1, P1 ;  /* 0x000000cf45077211 */ /* 0x000fe200008f0c42 */
[----:B------:R-:W-:Y:S10]  /*12bd0*/  @P0 BRA `(.L_x_868) ;  /* 0x0000000000340947 */ /* 0x000ff40003800000 */
[----:B------:R-:W1:Y:S02]  /*12be0*/  LDCU UR4, c[0x0][0x440] ;  /* 0x00008800ff0477ac */ /* 0x000e640008000800 */
[----:B-1----:R-:W-:Y:S02]  /*12bf0*/  ISETP.GE.AND P1, PT, R14, UR4, PT ;  /* 0x000000040e007c0c */ /* 0x002fe4000bf26270 */
        /* <DEDUP_REMOVED lines=11> */
.L_x_868:
[----:B------:R-:W-:Y:S05]  /*12cb0*/  BSYNC.RECONVERGENT B0 ;  /* 0x0000000000007941 */ /* 0x000fea0003800200 */
.L_x_867:
[----:B------:R-:W-:Y:S04]  /*12cc0*/  BSSY.RECONVERGENT B0, `(.L_x_869) ;  /* 0x0000013000007945 */ /* 0x000fe80003800200 */
[----:B------:R-:W-:Y:S05]  /*12cd0*/  @P5 BRA `(.L_x_870) ;  /* 0x0000000000445947 */ /* 0x000fea0003800000 */
[----:B------:R-:W2:Y:S01]  /*12ce0*/  LDCU UR4, c[0x0][0x440] ;  /* 0x00008800ff0477ac */ /* 0x000ea20008000800 */
[----:B------:R-:W-:-:S04]  /*12cf0*/  IMAD.WIDE.U32 R10, R52, 0x20, RZ ;  /* 0x00000020340a7825 */ /* 0x000fc800078e00ff */
[----:B------:R-:W-:Y:S01]  /*12d00*/  IMAD.SHL.U32 R5, R53, 0x20, RZ ;  /* 0x0000002035057824 */ /* 0x000fe200078e00ff */
[----:B------:R-:W-:-:S04]  /*12d10*/  IADD3 R10, P5, PT, R6, R10, RZ ;  /* 0x0000000a060a7210 */ /* 0x000fc80007fbe0ff */
[----:B------:R-:W-:Y:S02]  /*12d20*/  IADD3.X R11, PT, PT, R7, R11, R5, P5, !PT ;  /* 0x0000000b070b7210 */ /* 0x000fe40002ffe405 */
        /* <DEDUP_REMOVED lines=12> */
.L_x_870:
[----:B------:R-:W-:Y:S05]  /*12df0*/  BSYNC.RECONVERGENT B0 ;  /* 0x0000000000007941 */ /* 0x000fea0003800200 */
.L_x_869:
[----:B------:R-:W-:Y:S01]  /*12e00*/  BSSY.RECONVERGENT B0, `(.L_x_871) ;  /* 0x0000013000007945 */ /* 0x000fe20003800200 */
[----:B------:R-:W-:Y:S02]  /*12e10*/  ISETP.GE.AND P0, PT, R0, R3, PT ;  /* 0x000000030000720c */ /* 0x000fe40003f06270 */
[----:B------:R-:W-:Y:S01]  /*12e20*/  IADD3 R126, PT, PT, R126, 0x70, RZ ;  /* 0x000000707e7e7810 */ /* 0x000fe20007ffe0ff */
[----:B------:R-:W-:Y:S05]  /*12e30*/  @P4 BRA `(.L_x_872) ;  /* 0x00000000003c4947 */ /* 0x000fea0003800000 */
[----:B------:R-:W3:Y:S01]  /*12e40*/  LDCU UR4, c[0x0][0x440] ;  /* 0x00008800ff0477ac */ /* 0x000ee20008000800 */
[----:B--2---:R-:W-:-:S04]  /*12e50*/  LEA R10, P5, R52, R6, 0x6 ;  /* 0x00000006340a7211 */ /* 0x004fc800078a30ff */
        /* <DEDUP_REMOVED lines=13> */
.L_x_872:
[----:B------:R-:W-:Y:S05]  /*12f30*/  BSYNC.RECONVERGENT B0 ;  /* 0x0000000000007941 */ /* 0x000fea0003800200 */
.L_x_871:
[----:B------:R-:W-:Y:S01]  /*12f40*/  BSSY.RECONVERGENT B0, `(.L_x_873) ;  /* 0x0000015000007945 */ /* 0x000fe20003800200 */
[----:B------:R-:W-:-:S03]  /*12f50*/  ISETP.GE.AND P1, PT, R126, R3, PT ;  /* 0x000000037e00720c */ /* 0x000fc60003f26270 */
[----:B------:R-:W-:Y:S10]  /*12f60*/  @P3 BRA `(.L_x_874) ;  /* 0x0000000000483947 */ /* 0x000ff40003800000 */
[----:B------:R-:W4:Y:S01]  /*12f70*/  LDCU UR4, c[0x0][0x440] ;  /* 0x00008800ff0477ac */ /* 0x000f220008000800 */
[----:B--23--:R-:W-:Y:S01]  /*12f80*/  MOV R10, R6 ;  /* 0x00000006000a7202 */ /* 0x00cfe20000000f00 */
[----:B------:R-:W-:Y:S01]  /*12f90*/  IMAD R5, R53, 0x60, RZ ;  /* 0x0000006035057824 */ /* 0x000fe200078e02ff */
[----:B------:R-:W-:-:S03]  /*12fa0*/  MOV R11, R7 ;  /* 0x00000007000b7202 */ /* 0x000fc60000000f00 */
[----:B------:R-:W-:-:S05]  /*12fb0*/  IMAD.WIDE.U32 R10, R52, 0x60, R10 ;  /* 0x00000060340a7825 */ /* 0x000fca00078e000a */
[----:B------:R-:W-:Y:S02]  /*12fc0*/  IADD3 R11, PT, PT, R5, R11, RZ ;  /* 0x0000000b050b7210 */ /* 0x000fe40007ffe0ff */
        /* <DEDUP_REMOVED lines=12> */
.L_x_874:
[----:B------:R-:W-:Y:S05]  /*13090*/  BSYNC.RECONVERGENT B0 ;  /* 0x0000000000007941 */ /* 0x000fea0003800200 */
.L_x_873:
[----:B------:R-:W-:Y:S04]  /*130a0*/  BSSY.RECONVERGENT B0, `(.L_x_875) ;  /* 0x0000011000007945 */ /* 0x000fe80003800200 */
[----:B------:R-:W-:Y:S05]  /*130b0*/  @P2 BRA `(.L_x_876) ;  /* 0x00000000003c2947 */ /* 0x000fea0003800000 */
[----:B------:R-:W5:Y:S01]  /*130c0*/  LDCU UR4, c[0x0][0x440] ;  /* 0x00008800ff0477ac */ /* 0x000f620008000800 */
[----:B--234-:R-:W-:-:S04]  /*130d0*/  LEA R10, P4, R52, R6, 0x7 ;  /* 0x00000006340a7211 */ /* 0x01cfc800078838ff */
        /* <DEDUP_REMOVED lines=13> */
.L_x_876:
[----:B------:R-:W-:Y:S05]  /*131b0*/  BSYNC.RECONVERGENT B0 ;  /* 0x0000000000007941 */ /* 0x000fea0003800200 */
.L_x_875:
[----:B------:R-:W-:Y:S04]  /*131c0*/  BSSY.RECONVERGENT B0, `(.L_x_877) ;  /* 0x0000014000007945 */ /* 0x000fe80003800200 */
[----:B------:R-:W-:Y:S05]  /*131d0*/  @P0 BRA `(.L_x_878) ;  /* 0x0000000000480947 */ /* 0x000fea0003800000 */
[----:B------:R-:W5:Y:S01]  /*131e0*/  LDCU UR4, c[0x0][0x440] ;  /* 0x00008800ff0477ac */ /* 0x000f620008000800 */
[----:B--234-:R-:W-:Y:S01]  /*131f0*/  MOV R10, R6 ;  /* 0x00000006000a7202 */ /* 0x01cfe20000000f00 */
        /* <DEDUP_REMOVED lines=16> */
.L_x_878:
[----:B------:R-:W-:Y:S05]  /*13300*/  BSYNC.RECONVERGENT B0 ;  /* 0x0000000000007941 */ /* 0x000fea0003800200 */
.L_x_877:
[----:B------:R-:W-:Y:S04]  /*13310*/  BSSY.RECONVERGENT B0, `(.L_x_879) ;  /* 0x0000012000007945 */ /* 0x000fe80003800200 */
[----:B------:R-:W-:Y:S05]  /*13320*/  @P1 BRA `(.L_x_880) ;  /* 0x0000000000401947 */ /* 0x000fea0003800000 */
[----:B------:R-:W5:Y:S01]  /*13330*/  LDCU UR4, c[0x0][0x440] ;  /* 0x00008800ff0477ac */ /* 0x000f620008000800 */
[----:B------:R-:W-:Y:S02]  /*13340*/  IMAD R5, R53, 0xc0, RZ ;  /* 0x000000c035057824 */ /* 0x000fe400078e02ff */
[----:B-1----:R-:W-:-:S05]  /*13350*/  IMAD.WIDE.U32 R6, R52, 0xc0, R6 ;  /* 0x000000c034067825 */ /* 0x002fca00078e0006 */
        /* <DEDUP_REMOVED lines=13> */
.L_x_880:
[----:B------:R-:W-:Y:S05]  /*13430*/  BSYNC.RECONVERGENT B0 ;  /* 0x0000000000007941 */ /* 0x000fea0003800200 */
.L_x_879:
[----:B------:R-:W0:Y:S01]  /*13440*/  LDGDEPBAR ;  /* 0x00000000000079af */ /* 0x000e220000000000 */
[----:B------:R-:W5:Y:S01]  /*13450*/  LDCU UR4, c[0x0][0x508] ;  /* 0x0000a100ff0477ac */ /* 0x000f620008000800 */
[--C-:B------:R-:W-:Y:S01]  /*13460*/  SHF.R.U32.HI R198, RZ, 0x1, R62.reuse ;  /* 0x00000001ffc67819 */ /* 0x100fe2000001163e */
[----:B------:R-:W-:Y:S01]  /*13470*/  BSSY.RECONVERGENT B0, `(.L_x_881) ;  /* 0x000001c000007945 */ /* 0x000fe20003800200 */
[----:B------:R-:W-:Y:S02]  /*13480*/  SHF.R.U32.HI R62, RZ, 0x2, R62 ;  /* 0x00000002ff3e7819 */ /* 0x000fe4000001163e */
[----:B------:R-:W-:Y:S02]  /*13490*/  LOP3.LUT R5, R198, 0x1f0, RZ, 0xc0, !PT ;  /* 0x000001f0c6057812 */ /* 0x000fe400078ec0ff */
[----:B------:R-:W-:Y:S02]  /*134a0*/  LOP3.LUT R62, R62, 0x7, RZ, 0xc0, !PT ;  /* 0x000000073e3e7812 */ /* 0x000fe400078ec0ff */
[----:B------:R-:W-:-:S04]  /*134b0*/  IADD3 R64, PT, PT, R5, 0x1, R64 ;  /* 0x0000000105407810 */ /* 0x000fc80007ffe040 */
[----:B------:R-:W-:-:S04]  /*134c0*/  IADD3 R12, PT, PT, -R205, R64, R62 ;  /* 0x00000040cd0c7210 */ /* 0x000fc80007ffe13e */
[----:B-----5:R-:W-:Y:S01]  /*134d0*/  IADD3 R12, PT, PT, R12, UR4, R61 ;  /* 0x000000040c0c7c10 */ /* 0x020fe2000fffe03d */
[----:B------:R-:W-:-:S04]  /*134e0*/  DEPBAR.LE SB0, 0x0 ;  /* 0x000080000000791a */ /* 0x000fc80000000000 */
[----:B------:R-:W-:Y:S06]  /*134f0*/  BAR.SYNC.DEFER_BLOCKING 0x0 ;  /* 0x0000000000007b1d */ /* 0x000fec0000010000 */
[----:B------:R-:W-:Y:S05]  /*13500*/  @P6 BRA `(.L_x_882) ;  /* 0x0000000000406947 */ /* 0x000fea0003800000 */
[----:B------:R-:W5:Y:S02]  /*13510*/  LDCU UR4, c[0x0][0x440] ;  /* 0x00008800ff0477ac */ /* 0x000f640008000800 */
[----:B-----5:R-:W-:Y:S02]  /*13520*/  ISETP.GE.AND P1, PT, R14, UR4, PT ;  /* 0x000000040e007c0c */ /* 0x020fe4000bf26270 */
[----:B------:R-:W-:-:S11]  /*13530*/  ISETP.GE.AND P0, PT, R9, UR4, PT ;  /* 0x0000000409007c0c */ /* 0x000fd6000bf06270 */
[----:B-1----:R-:W-:Y:S02]  /*13540*/  @!P1 IMAD.MOV.U32 R6, RZ, RZ, R208 ;  /* 0x000000ffff069224 */ /* 0x002fe400078e00d0 */
        /* <DEDUP_REMOVED lines=12> */
.L_x_882:
[----:B------:R1:W-:Y:S04]  /*13610*/  STS.128 [R217+0xc000], RZ ;  /* 0x00c000ffd9007388 */ /* 0x0003e80000000c00 */
[----:B------:R1:W-:Y:S02]  /*13620*/  STS.128 [R217+0x10000], RZ ;  /* 0x010000ffd9007388 */ /* 0x0003e40000000c00 */
.L_x_883:
[----:B------:R-:W-:Y:S05]  /*13630*/  BSYNC.RECONVERGENT B0 ;  /* 0x0000000000007941 */ /* 0x000fea0003800200 */
.L_x_881:
[----:B------:R-:W5:Y:S01]  /*13640*/  S2R R196, SR_TID.X ;  /* 0x0000000000c47919 */ /* 0x000f620000002100 */
[-C--:B------:R-:W-:Y:S01]  /*13650*/  ISETP.GE.AND P2, PT, R32, R3.reuse, PT ;  /* 0x000000032000720c */ /* 0x080fe20003f46270 */
[----:B--234-:R-:W2:Y:S01]  /*13660*/  LDC.64 R10, c[0x0][0x3c0] ;  /* 0x0000f000ff0a7b82 */ /* 0x01cea20000000a00 */
[----:B-1----:R-:W-:Y:S01]  /*13670*/  LEA R6, P1, R63, R208, 0x1 ;  /* 0x000000d03f067211 */ /* 0x002fe200078208ff */
[----:B------:R-:W-:Y:S01]  /*13680*/  BSSY.RECONVERGENT B0, `(.L_x_884) ;  /* 0x000001f000007945 */ /* 0x000fe20003800200 */
[-C--:B------:R-:W-:Y:S02]  /*13690*/  ISETP.GE.AND P5, PT, R2, R3.reuse, PT ;  /* 0x000000030200720c */ /* 0x080fe40003fa6270 */
[-C--:B------:R-:W-:Y:S02]  /*136a0*/  ISETP.GE.AND P4, PT, R0, R3.reuse, PT ;  /* 0x000000030000720c */ /* 0x080fe40003f86270 */
[-C--:B------:R-:W-:Y:S02]  /*136b0*/  ISETP.GE.AND P3, PT, R36, R3.reuse, PT ;  /* 0x000000032400720c */ /* 0x080fe40003f66270 */
[----:B------:R-:W-:-:S02]  /*136c0*/  ISETP.GE.AND P0, PT, R38, R3, PT ;  /* 0x000000032600720c */ /* 0x000fc40003f06270 */
[----:B------:R-:W-:Y:S01]  /*136d0*/  ISETP.GE.AND P6, PT, R4, R3, PT ;  /* 0x000000030400720c */ /* 0x000fe20003fc6270 */
[----:B------:R1:W-:Y:S01]  /*136e0*/  @P2 STS.128 [R217+0xc800], RZ ;  /* 0x00c800ffd9002388 */ /* 0x0003e20000000c00 */
[----:B------:R-:W-:Y:S02]  /*136f0*/  LEA.HI.X R7, R63, R209, R60, 0x1, P1 ;  /* 0x000000d13f077211 */ /* 0x000fe400008f0c3c */
[----:B------:R-:W-:Y:S01]  /*13700*/  LOP3.LUT R0, R65, 0x8, R198, 0x78, !PT ;  /* 0x0000000841007812 */ /* 0x000fe200078e78c6 */
[----:B------:R1:W-:Y:S01]  /*13710*/  @P2 STS.128 [R217+0x10800], RZ ;  /* 0x010800ffd9002388 */ /* 0x0003e20000000c00 */
[C---:B-----5:R-:W-:Y:S01]  /*13720*/  IMAD.SHL.U32 R199, R196.reuse, 0x20, RZ ;  /* 0x00000020c4c77824 */ /* 0x060fe200078e00ff */
[C---:B------:R-:W-:Y:S01]  /*13730*/  LOP3.LUT R2, R196.reuse, 0x8, RZ, 0xc0, !PT ;  /* 0x00000008c4027812 */ /* 0x040fe200078ec0ff */
[----:B------:R-:W-:-:S03]  /*13740*/  IMAD.SHL.U32 R33, R196, 0x40, RZ ;  /* 0x00000040c4217824 */ /* 0x000fc600078e00ff */
[----:B------:R-:W-:Y:S02]  /*13750*/  LOP3.LUT R199, R199, 0x7c00, RZ, 0xc0, !PT ;  /* 0x00007c00c7c77812 */ /* 0x000fe400078ec0ff */
[----:B------:R-:W-:Y:S01]  /*13760*/  LOP3.LUT R133, R33, 0x200, RZ, 0xc0, !PT ;  /* 0x0000020021857812 */ /* 0x000fe200078ec0ff */
[----:B------:R-:W-:Y:S06]  /*13770*/  @P2 BRA `(.L_x_885) ;  /* 0x00000000003c2947 */ /* 0x000fec0003800000 */
[----:B------:R-:W3:Y:S02]  /*13780*/  LDCU UR4, c[0x0][0x440] ;  /* 0x00008800ff0477ac */ /* 0x000ee40008000800 */
[----:B---3--:R-:W-:Y:S02]  /*13790*/  ISETP.GE.AND P1, PT, R9, UR4, PT ;  /* 0x0000000409007c0c */ /* 0x008fe4000bf26270 */
[----:B------:R-:W-:-:S11]  /*137a0*/  ISETP.GE.AND P2, PT, R14, UR4, PT ;  /* 0x000000040e007c0c */ /* 0x000fd6000bf46270 */
[----:B------:R-:W-:Y:S02]  /*137b0*/  @!P1 IMAD.MOV.U32 R4, RZ, RZ, R6 ;  /* 0x000000ffff049224 */ /* 0x000fe400078e0006 */
        /* <DEDUP_REMOVED lines=11> */
.L_x_885:
[----:B------:R-:W-:Y:S05]  /*13870*/  BSYNC.RECONVERGENT B0 ;  /* 0x0000000000007941 */ /* 0x000fea0003800200 */
.L_x_884:
[----:B------:R4:W-:Y:S01]  /*13880*/  @P3 STS.128 [R217+0xd000], RZ ;  /* 0x00d000ffd9003388 */ /* 0x0009e20000000c00 */
[----:B------:R-:W-:Y:S01]  /*13890*/  BSSY.RECONVERGENT B0, `(.L_x_886) ;  /* 0x0000015000007945 */ /* 0x000fe20003800200 */
[----:B------:R-:W-:Y:S02]  /*138a0*/  LOP3.LUT R13, R133, R199, RZ, 0xfc, !PT ;  /* 0x000000c7850d7212 */ /* 0x000fe400078efcff */
[----:B------:R4:W-:Y:S01]  /*138b0*/  @P3 STS.128 [R217+0x11000], RZ ;  /* 0x011000ffd9003388 */ /* 0x0009e20000000c00 */
[----:B------:R-:W-:Y:S05]  /*138c0*/  @P3 BRA `(.L_x_887) ;  /* 0x0000000000443947 */ /* 0x000fea0003800000 */
[----:B------:R-:W5:Y:S01]  /*138d0*/  LDCU UR4, c[0x0][0x440] ;  /* 0x00008800ff0477ac */ /* 0x000f620008000800 */
[----:B--2---:R-:W-:-:S04]  /*138e0*/  IMAD.WIDE.U32 R16, R10, 0x20, RZ ;  /* 0x000000200a107825 */ /* 0x004fc800078e00ff */
[----:B---3--:R-:W-:Y:S01]  /*138f0*/  IMAD.SHL.U32 R5, R11, 0x20, RZ ;  /* 0x000000200b057824 */ /* 0x008fe200078e00ff */
        /* <DEDUP_REMOVED lines=14> */
.L_x_887:
[----:B------:R-:W-:Y:S05]  /*139e0*/  BSYNC.RECONVERGENT B0 ;  /* 0x0000000000007941 */ /* 0x000fea0003800200 */
.L_x_886:
[----:B------:R1:W-:Y:S01]  /*139f0*/  @P0 STS.128 [R217+0xd800], RZ ;  /* 0x00d800ffd9000388 */ /* 0x0003e20000000c00 */
[----:B------:R-:W-:Y:S01]  /*13a00*/  LOP3.LUT R65, R65, R2, RZ, 0x3c, !PT ;  /* 0x0000000241417212 */ /* 0x000fe200078e3cff */
[----:B------:R-:W-:Y:S01]  /*13a10*/  BSSY.RECONVERGENT B0, `(.L_x_888) ;  /* 0x0000017000007945 */ /* 0x000fe20003800200 */
[----:B------:R-:W-:Y:S01]  /*13a20*/  LOP3.LUT R188, R33, 0x400, RZ, 0xc0, !PT ;  /* 0x0000040021bc7812 */ /* 0x000fe200078ec0ff */
[----:B------:R1:W-:Y:S01]  /*13a30*/  @P0 STS.128 [R217+0x11800], RZ ;  /* 0x011800ffd9000388 */ /* 0x0003e20000000c00 */
[----:B------:R-:W-:Y:S02]  /*13a40*/  LOP3.LUT R13, R13, R0, RZ, 0xfc, !PT ;  /* 0x000000000d0d7212 */ /* 0x000fe400078efcff */
[----:B------:R-:W-:Y:S01]  /*13a50*/  ISETP.GE.AND P3, PT, R126, R3, PT ;  /* 0x000000037e00720c */ /* 0x000fe20003f66270 */
[----:B------:R-:W-:Y:S01]  /*13a60*/  IMAD R188, R65, 0x2, R188 ;  /* 0x0000000241bc7824 */ /* 0x000fe200078e02bc */
[----:B------:R-:W-:Y:S01]  /*13a70*/  LEA R35, R13, UR5, 0x1 ;  /* 0x000000050d237c11 */ /* 0x000fe2000f8e08ff */
[----:B------:R-:W-:Y:S10]  /*13a80*/  @P0 BRA `(.L_x_889) ;  /* 0x00000000003c0947 */ /* 0x000ff40003800000 */
[----:B------:R-:W5:Y:S01]  /*13a90*/  LDCU UR4, c[0x0][0x440] ;  /* 0x00008800ff0477ac */ /* 0x000f620008000800 */
[----:B--2---:R-:W-:-:S04]  /*13aa0*/  LEA R2, P2, R10, R6, 0x6 ;  /* 0x000000060a027211 */ /* 0x004fc800078430ff */
        /* <DEDUP_REMOVED lines=13> */
.L_x_889:
[----:B------:R-:W-:Y:S05]  /*13b80*/  BSYNC.RECONVERGENT B0 ;  /* 0x0000000000007941 */ /* 0x000fea0003800200 */
.L_x_888:
[----:B------:R1:W-:Y:S01]  /*13b90*/  @P6 STS.128 [R217+0xe000], RZ ;  /* 0x00e000ffd9006388 */ /* 0x0003e20000000c00 */
[----:B------:R-:W-:Y:S03]  /*13ba0*/  BSSY.RECONVERGENT B0, `(.L_x_890) ;  /* 0x0000015000007945 */ /* 0x000fe60003800200 */
[----:B------:R1:W-:Y:S01]  /*13bb0*/  @P6 STS.128 [R217+0x12000], RZ ;  /* 0x012000ffd9006388 */ /* 0x0003e20000000c00 */
[----:B------:R-:W-:Y:S05]  /*13bc0*/  @P6 BRA `(.L_x_891) ;  /* 0x0000000000486947 */ /* 0x000fea0003800000 */
[----:B------:R-:W5:Y:S01]  /*13bd0*/  LDCU UR4, c[0x0][0x440] ;  /* 0x00008800ff0477ac */ /* 0x000f620008000800 */
[----:B--23--:R-:W-:Y:S01]  /*13be0*/  MOV R4, R6 ;  /* 0x0000000600047202 */ /* 0x00cfe20000000f00 */
        /* <DEDUP_REMOVED lines=16> */
.L_x_891:
[----:B------:R-:W-:Y:S05]  /*13cf0*/  BSYNC.RECONVERGENT B0 ;  /* 0x0000000000007941 */ /* 0x000fea0003800200 */
.L_x_890:
[----:B------:R1:W-:Y:S01]  /*13d00*/  @P5 STS.128 [R217+0xe800], RZ ;  /* 0x00e800ffd9005388 */ /* 0x0003e20000000c00 */
[----:B------:R-:W-:Y:S03]  /*13d10*/  BSSY.RECONVERGENT B0, `(.L_x_892) ;  /* 0x0000012000007945 */ /* 0x000fe60003800200 */
[----:B------:R1:W-:Y:S01]  /*13d20*/  @P5 STS.128 [R217+0x12800], RZ ;  /* 0x012800ffd9005388 */ /* 0x0003e20000000c00 */
[----:B------:R-:W-:Y:S05]  /*13d30*/  @P5 BRA `(.L_x_893) ;  /* 0x00000000003c5947 */ /* 0x000fea0003800000 */
        /* <DEDUP_REMOVED lines=15> */
.L_x_893:
[----:B------:R-:W-:Y:S05]  /*13e30*/  BSYNC.RECONVERGENT B0 ;  /* 0x0000000000007941 */ /* 0x000fea0003800200 */
.L_x_892:
        /* <DEDUP_REMOVED lines=22> */
.L_x_895:
[----:B------:R-:W-:Y:S05]  /*13fa0*/  BSYNC.RECONVERGENT B0 ;  /* 0x0000000000007941 */ /* 0x000fea0003800200 */
.L_x_894:
[----:B------:R1:W-:Y:S01]  /*13fb0*/  @P3 STS.128 [R217+0xf800], RZ ;  /* 0x00f800ffd9003388 */ /* 0x0003e20000000c00 */
[----:B------:R-:W-:Y:S03]  /*13fc0*/  BSSY.RECONVERGENT B0, `(.L_x_896) ;  /* 0x0000013000007945 */ /* 0x000fe60003800200 */
[----:B------:R1:W-:Y:S01]  /*13fd0*/  @P3 STS.128 [R217+0x13800], RZ ;  /* 0x013800ffd9003388 */ /* 0x0003e20000000c00 */
[----:B------:R-:W-:Y:S05]  /*13fe0*/  @P3 BRA `(.L_x_897) ;  /* 0x0000000000403947 */ /* 0x000fea0003800000 */
[----:B------:R-:W5:Y:S01]  /*13ff0*/  LDCU UR4, c[0x0][0x440] ;  /* 0x00008800ff0477ac */ /* 0x000f620008000800 */
[----:B--2---:R-:W-:Y:S02]  /*14000*/  IMAD R2, R11, 0xc0, RZ ;  /* 0x000000c00b027824 */ /* 0x004fe400078e02ff */
[----:B---3--:R-:W-:-:S05]  /*14010*/  IMAD.WIDE.U32 R6, R10, 0xc0, R6 ;  /* 0x000000c00a067825 */ /* 0x008fca00078e0006 */
        /* <DEDUP_REMOVED lines=13> */
.L_x_897:
[----:B------:R-:W-:Y:S05]  /*140f0*/  BSYNC.RECONVERGENT B0 ;  /* 0x0000000000007941 */ /* 0x000fea0003800200 */
.L_x_896:
[----:B------:R-:W-:Y:S01]  /*14100*/  LDSM.16.M88.4 R88, [R35] ;  /* 0x000000002358783b */ /* 0x000fe20000000200 */
[----:B------:R-:W-:Y:S01]  /*14110*/  IMAD.MOV.U32 R197, RZ, RZ, 0x20 ;  /* 0x00000020ffc57424 */ /* 0x000fe200078e00ff */
[----:B------:R-:W-:Y:S01]  /*14120*/  LOP3.LUT P6, RZ, R196, 0x2, RZ, 0xc0, !PT ;  /* 0x00000002c4ff7812 */ /* 0x000fe200078cc0ff */
[----:B--2---:R-:W-:Y:S01]  /*14130*/  VIADD R3, R188, UR5 ;  /* 0x00000005bc037c36 */ /* 0x004fe20008000000 */
[----:B------:R-:W2:Y:S01]  /*14140*/  LDSM.16.M88.4 R28, [R188+UR5+0x4000] ;  /* 0x00400005bc1c783b */ /* 0x000ea20008000200 */
[----:B------:R-:W-:Y:S02]  /*14150*/  LOP3.LUT P0, RZ, R196, 0x4, RZ, 0xc0, !PT ;  /* 0x00000004c4ff7812 */ /* 0x000fe4000780c0ff */
[----:B------:R-:W-:Y:S01]  /*14160*/  SEL R8, R197, 0xffffffe0, !P6 ;  /* 0xffffffe0c5087807 */ /* 0x000fe20007000000 */
[----:B------:R-:W5:Y:S01]  /*14170*/  LDSM.16.M88.4 R20, [R188+UR5+0x4800] ;  /* 0x00480005bc14783b */ /* 0x000f620008000200 */
[----:B------:R-:W-:Y:S02]  /*14180*/  ISETP.NE.AND P5, PT, R54, 0x1, PT ;  /* 0x000000013600780c */ /* 0x000fe40003fa5270 */
[----:B------:R-:W-:Y:S01]  /*14190*/  VIADDMNMX R134, R12, 0x8, R61, PT ;  /* 0x000000080c867846 */ /* 0x000fe2000380013d */
[--C-:B------:R-:W-:Y:S01]  /*141a0*/  IMAD.IADD R34, R35, 0x1, R8.reuse ;  /* 0x0000000123227824 */ /* 0x100fe200078e0208 */
[----:B---3--:R-:W3:Y:S01]  /*141b0*/  LDSM.16.M88.4 R4, [R188+UR5+0x5000] ;  /* 0x00500005bc04783b */ /* 0x008ee20008000200 */
[----:B------:R-:W-:-:S03]  /*141c0*/  IMAD.IADD R32, R3, 0x1, R8 ;  /* 0x0000000103207824 */ /* 0x000fc600078e0208 */
[----:B------:R-:W4:Y:S04]  /*141d0*/  LDSM.16.M88.4 R120, [R188+UR5+0x5800] ;  /* 0x00580005bc78783b */ /* 0x000f280008000200 */
[----:B------:R-:W1:Y:S04]  /*141e0*/  LDSM.16.M88.4 R112, [R188+UR5+0x6000] ;  /* 0x00600005bc70783b */ /* 0x000e680008000200 */
[----:B------:R-:W1:Y:S04]  /*141f0*/  LDSM.16.M88.4 R104, [R188+UR5+0x6800] ;  /* 0x00680005bc68783b */ /* 0x000e680008000200 */
[----:B------:R-:W1:Y:S04]  /*14200*/  LDSM.16.M88.4 R96, [R188+UR5+0x7000] ;  /* 0x00700005bc60783b */ /* 0x000e680008000200 */
[----:B------:R-:W1:Y:S04]  /*14210*/  LDSM.16.M88.4 R44, [R188+UR5+0x7800] ;  /* 0x00780005bc2c783b */ /* 0x000e680008000200 */
[----:B------:R-:W-:Y:S04]  /*14220*/  LDSM.16.M88.4 R72, [R34] ;  /* 0x000000002248783b */ /* 0x000fe80000000200 */
[----:B------:R-:W1:Y:S01]  /*14230*/  LDSM.16.M88.4 R40, [R32+0x4000] ;  /* 0x004000002028783b */ /* 0x000e620000000200 */
[C---:B--2---:R-:W-:Y:S03]  /*14240*/  HMMA.16816.F32.BF16 R36, R88.reuse, R28, RZ ;  /* 0x0000001c5824723c */ /* 0x044fe600000418ff */
[----:B------:R-:W2:Y:S04]  /*14250*/  LDSM.16.M88.4 R56, [R32+0x4800] ;  /* 0x004800002038783b */ /* 0x000ea80000000200 */
[----:B------:R-:W2:Y:S01]  /*14260*/  LDSM.16.M88.4 R48, [R32+0x5000] ;  /* 0x005000002030783b */ /* 0x000ea20000000200 */
[C---:B------:R-:W-:Y:S03]  /*14270*/  HMMA.16816.F32.BF16 R28, R88.reuse, R30, RZ ;  /* 0x0000001e581c723c */ /* 0x040fe600000418ff */
[----:B------:R-:W-:Y:S04]  /*14280*/  LDSM.16.M88.4 R80, [R32+0x7800] ;  /* 0x007800002050783b */ /* 0x000fe80000000200 */
[----:B------:R-:W-:Y:S01]  /*14290*/  LDSM.16.M88.4 R128, [R32+0x6800] ;  /* 0x006800002080783b */ /* 0x000fe20000000200 */
[C---:B-----5:R-:W-:Y:S03]  /*142a0*/  HMMA.16816.F32.BF16 R24, R88.reuse, R20, RZ ;  /* 0x000000145818723c */ /* 0x060fe600000418ff */
[----:B------:R-:W-:Y:S04]  /*142b0*/  LDSM.16.M88.4 R84, [R32+0x7000] ;  /* 0x007000002054783b */ /* 0x000fe80000000200 */
[----:B------:R-:W-:Y:S01]  /*142c0*/  LDSM.16.M88.4 R136, [R35+0x2000] ;  /* 0x002000002388783b */ /* 0x000fe20000000200 */
[C---:B---3--:R-:W-:Y:S03]  /*142d0*/  HMMA.16816.F32.BF16 R16, R88.reuse, R4, RZ ;  /* 0x000000045810723c */ /* 0x048fe600000418ff */
[----:B------:R-:W-:Y:S04]  /*142e0*/  LDSM.16.M88.4 R144, [R188+UR5+0xb000] ;  /* 0x00b00005bc90783b */ /* 0x000fe80008000200 */
[----:B------:R-:W-:Y:S01]  /*142f0*/  LDSM.16.M88.4 R140, [R188+UR5+0xb800] ;  /* 0x00b80005bc8c783b */ /* 0x000fe20008000200 */
[C---:B----4-:R-:W-:Y:S03]  /*14300*/  HMMA.16816.F32.BF16 R124, R88.reuse, R120, RZ ;  /* 0x00000078587c723c */ /* 0x050fe600000418ff */
[----:B------:R-:W0:Y:S05]  /*14310*/  LDGDEPBAR ;  /* 0x00000000000079af */ /* 0x000e2a0000000000 */
        /* <DEDUP_REMOVED lines=15> */
[----:B--2---:R-:W-:Y:S01]  /*14410*/  HMMA.16816.F32.BF16 R24, R72, R56, R24 ;  /* 0x000000384818723c */ /* 0x004fe20000041818 */
[----:B------:R-:W-:-:S04]  /*14420*/  MOV R56, 0x40 ;  /* 0x0000004000387802 */ /* 0x000fc80000000f00 */
[----:B------:R-:W-:-:S03]  /*14430*/  SEL R56, R56, 0xffffffc0, !P0 ;  /* 0xffffffc038387807 */ /* 0x000fc60004000000 */
[----:B------:R-:W-:Y:S02]  /*14440*/  HMMA.16816.F32.BF16 R16, R72, R48, R16 ;  /* 0x000000304810723c */ /* 0x000fe40000041810 */
[--C-:B------:R-:W-:Y:S02]  /*14450*/  IMAD.IADD R153, R35, 0x1, R56.reuse ;  /* 0x0000000123997824 */ /* 0x100fe400078e0238 */
[----:B------:R-:W-:-:S03]  /*14460*/  IMAD.IADD R3, R3, 0x1, R56 ;  /* 0x0000000103037824 */ /* 0x000fc600078e0238 */
[----:B------:R-:W-:Y:S01]  /*14470*/  LDSM.16.M88.4 R76, [R153] ;  /* 0x00000000994c783b */ /* 0x000fe20000000200 */
[C---:B------:R-:W-:Y:S01]  /*14480*/  HMMA.16816.F32.BF16 R4, R72.reuse, R50, R4 ;  /* 0x000000324804723c */ /* 0x040fe20000041804 */
[C---:B------:R-:W-:Y:S01]  /*14490*/  IADD3 R13, PT, PT, R8.reuse, R153, RZ ;  /* 0x00000099080d7210 */ /* 0x040fe20007ffe0ff */
[----:B------:R-:W-:Y:S01]  /*144a0*/  IMAD.IADD R2, R8, 0x1, R3 ;  /* 0x0000000108027824 */ /* 0x000fe200078e0203 */
[----:B------:R-:W2:Y:S04]  /*144b0*/  LDSM.16.M88.4 R68, [R3+0x4000] ;  /* 0x004000000344783b */ /* 0x000ea80000000200 */
[----:B------:R-:W4:Y:S01]  /*144c0*/  LDSM.16.M88.4 R64, [R3+0x4800] ;  /* 0x004800000340783b */ /* 0x000f220000000200 */
[C---:B-1----:R-:W-:Y:S03]  /*144d0*/  HMMA.16816.F32.BF16 R124, R72.reuse, R44, R124 ;  /* 0x0000002c487c723c */ /* 0x042fe6000004187c */
[----:B------:R-:W1:Y:S04]  /*144e0*/  LDSM.16.M88.4 R48, [R3+0x5000] ;  /* 0x005000000330783b */ /* 0x000e680000000200 */
[----:B------:R-:W-:Y:S01]  /*144f0*/  LDSM.16.M88.4 R152, [R153+0x2000] ;  /* 0x002000009998783b */ /* 0x000fe20000000200 */
[C---:B------:R-:W-:Y:S03]  /*14500*/  HMMA.16816.F32.BF16 R120, R72.reuse, R46, R120 ;  /* 0x0000002e4878723c */ /* 0x040fe60000041878 */
[----:B------:R-:W5:Y:S04]  /*14510*/  LDSM.16.M88.4 R44, [R3+0x5800] ;  /* 0x00580000032c783b */ /* 0x000f680000000200 */
[----:B------:R-:W-:Y:S01]  /*14520*/  LDSM.16.M88.4 R148, [R3+0x9800] ;  /* 0x009800000394783b */ /* 0x000fe20000000200 */
[C---:B---3--:R-:W-:Y:S08]  /*14530*/  HMMA.16816.F32.BF16 R116, R72.reuse, R40, R116 ;  /* 0x000000284874723c */ /* 0x048ff00000041874 */
[C---:B------:R-:W-:Y:S01]  /*14540*/  HMMA.16816.F32.BF16 R112, R72.reuse, R42, R112 ;  /* 0x0000002a4870723c */ /* 0x040fe20000041870 */
[----:B------:R-:W3:Y:S07]  /*14550*/  LDSM.16.M88.4 R40, [R3+0x6000] ;  /* 0x006000000328783b */ /* 0x000eee0000000200 */
[C---:B------:R-:W-:Y:S08]  /*14560*/  HMMA.16816.F32.BF16 R20, R72.reuse, R58, R20 ;  /* 0x0000003a4814723c */ /* 0x040ff00000041814 */
[C---:B------:R-:W-:Y:S08]  /*14570*/  HMMA.16816.F32.BF16 R92, R72.reuse, R80, R92 ;  /* 0x00000050485c723c */ /* 0x040ff0000004185c */
[----:B------:R-:W-:Y:S01]  /*14580*/  HMMA.16816.F32.BF16 R88, R72, R82, R88 ;  /* 0x000000524858723c */ /* 0x000fe20000041858 */
[----:B------:R-:W-:Y:S07]  /*14590*/  LDSM.16.M88.4 R80, [R3+0x7800] ;  /* 0x007800000350783b */ /* 0x000fee0000000200 */
[C---:B--2---:R-:W-:Y:S08]  /*145a0*/  HMMA.16816.F32.BF16 R36, R76.reuse, R68, R36 ;  /* 0x000000444c24723c */ /* 0x044ff00000041824 */
[C---:B------:R-:W-:Y:S01]  /*145b0*/  HMMA.16816.F32.BF16 R28, R76.reuse, R70, R28 ;  /* 0x000000464c1c723c */ /* 0x040fe2000004181c */
[----:B------:R-:W2:Y:S07]  /*145c0*/  LDSM.16.M88.4 R68, [R3+0x6800] ;  /* 0x006800000344783b */ /* 0x000eae0000000200 */
[C---:B----4-:R-:W-:Y:S08]  /*145d0*/  HMMA.16816.F32.BF16 R24, R76.reuse, R64, R24 ;  /* 0x000000404c18723c */ /* 0x050ff00000041818 */
[C---:B------:R-:W-:Y:S01]  /*145e0*/  HMMA.16816.F32.BF16 R20, R76.reuse, R66, R20 ;  /* 0x000000424c14723c */ /* 0x040fe20000041814 */
[----:B------:R-:W-:Y:S07]  /*145f0*/  LDSM.16.M88.4 R64, [R13] ;  /* 0x000000000d40783b */ /* 0x000fee0000000200 */
[C---:B-1----:R-:W-:Y:S08]  /*14600*/  HMMA.16816.F32.BF16 R16, R76.reuse, R48, R16 ;  /* 0x000000304c10723c */ /* 0x042ff00000041810 */
[C---:B------:R-:W-:Y:S01]  /*14610*/  HMMA.16816.F32.BF16 R4, R76.reuse, R50, R4 ;  /* 0x000000324c04723c */ /* 0x040fe20000041804 */
[----:B------:R-:W1:Y:S07]  /*14620*/  LDSM.16.M88.4 R48, [R3+0x7000] ;  /* 0x007000000330783b */ /* 0x000e6e0000000200 */
[C---:B-----5:R-:W-:Y:S08]  /*14630*/  HMMA.16816.F32.BF16 R124, R76.reuse, R44, R124 ;  /* 0x0000002c4c7c723c */ /* 0x060ff0000004187c */
[C---:B------:R-:W-:Y:S01]  /*14640*/  HMMA.16816.F32.BF16 R120, R76.reuse, R46, R120 ;  /* 0x0000002e4c78723c */ /* 0x040fe20000041878 */
[----:B------:R-:W4:Y:S07]  /*14650*/  LDSM.16.M88.4 R44, [R2+0x4000] ;  /* 0x00400000022c783b */ /* 0x000f2e0000000200 */
        /* <DEDUP_REMOVED lines=11> */
[C---:B------:R-:W-:Y:S01]  /*14710*/  HMMA.16816.F32.BF16 R104, R76.reuse, R70, R104 ;  /* 0x000000464c68723c */ /* 0x040fe20000041868 */
[----:B------:R-:W2:Y:S07]  /*14720*/  LDSM.16.M88.4 R68, [R2+0x5800] ;  /* 0x005800000244783b */ /* 0x000eae0000000200 */
[C---:B-1----:R-:W-:Y:S08]  /*14730*/  HMMA.16816.F32.BF16 R100, R76.reuse, R48, R100 ;  /* 0x000000304c64723c */ /* 0x042ff00000041864 */
[C---:B------:R-:W-:Y:S01]  /*14740*/  HMMA.16816.F32.BF16 R96, R76.reuse, R50, R96 ;  /* 0x000000324c60723c */ /* 0x040fe20000041860 */
[----:B------:R-:W1:Y:S07]  /*14750*/  LDSM.16.M88.4 R48, [R2+0x6000] ;  /* 0x006000000230783b */ /* 0x000e6e0000000200 */
[C---:B------:R-:W-:Y:S08]  /*14760*/  HMMA.16816.F32.BF16 R92, R76.reuse, R80, R92 ;  /* 0x000000504c5c723c */ /* 0x040ff0000004185c */
[----:B------:R-:W-:Y:S01]  /*14770*/  HMMA.16816.F32.BF16 R88, R76, R82, R88 ;  /* 0x000000524c58723c */ /* 0x000fe20000041858 */
[----:B------:R-:W1:Y:S04]  /*14780*/  LDSM.16.M88.4 R80, [R2+0x7800] ;  /* 0x007800000250783b */ /* 0x000e680000000200 */
[----:B------:R-:W-:Y:S03]  /*14790*/  LDSM.16.M88.4 R76, [R188+UR5+0x9000] ;  /* 0x00900005bc4c783b */ /* 0x000fe60008000200 */
[C---:B----4-:R-:W-:Y:S08]  /*147a0*/  HMMA.16816.F32.BF16 R36, R64.reuse, R44, R36 ;  /* 0x0000002c4024723c */ /* 0x050ff00000041824 */
[C---:B------:R-:W-:Y:S01]  /*147b0*/  HMMA.16816.F32.BF16 R28, R64.reuse, R46, R28 ;  /* 0x0000002e401c723c */ /* 0x040fe2000004181c */
[----:B------:R-:W4:Y:S07]  /*147c0*/  LDSM.16.M88.4 R44, [R188+UR5+0x8000] ;  /* 0x00800005bc2c783b */ /* 0x000f2e0008000200 */
[C---:B---3--:R-:W-:Y:S08]  /*147d0*/  HMMA.16816.F32.BF16 R24, R64.reuse, R40, R24 ;  /* 0x000000284018723c */ /* 0x048ff00000041818 */
[C---:B------:R-:W-:Y:S01]  /*147e0*/  HMMA.16816.F32.BF16 R20, R64.reuse, R42, R20 ;  /* 0x0000002a4014723c */ /* 0x040fe20000041814 */
[----:B------:R-:W3:Y:S07]  /*147f0*/  LDSM.16.M88.4 R40, [R188+UR5+0x8800] ;  /* 0x00880005bc28783b */ /* 0x000eee0008000200 */
[C---:B-----5:R-:W-:Y:S08]  /*14800*/  HMMA.16816.F32.BF16 R16, R64.reuse, R72, R16 ;  /* 0x000000484010723c */ /* 0x060ff00000041810 */
        /* <DEDUP_REMOVED lines=18> */
[C---:B----4-:R-:W-:Y:S08]  /*14930*/  HMMA.16816.F32.BF16 R36, R136.reuse, R44, R36 ;  /* 0x0000002c8824723c */ /* 0x050ff00000041824 */
[C---:B------:R-:W-:Y:S01]  /*14940*/  HMMA.16816.F32.BF16 R28, R136.reuse, R46, R28 ;  /* 0x0000002e881c723c */ /* 0x040fe2000004181c */
[----:B------:R-:W4:Y:S07]  /*14950*/  LDSM.16.M88.4 R44, [R32+0x9000] ;  /* 0x00900000202c783b */ /* 0x000f2e0000000200 */
[C---:B---3--:R-:W-:Y:S08]  /*14960*/  HMMA.16816.F32.BF16 R24, R136.reuse, R40, R24 ;  /* 0x000000288818723c */ /* 0x048ff00000041818 */
[C---:B------:R-:W-:Y:S01]  /*14970*/  HMMA.16816.F32.BF16 R20, R136.reuse, R42, R20 ;  /* 0x0000002a8814723c */ /* 0x040fe20000041814 */
[----:B------:R-:W3:Y:S07]  /*14980*/  LDSM.16.M88.4 R40, [R32+0x9800] ;  /* 0x009800002028783b */ /* 0x000eee0000000200 */
[C---:B------:R-:W-:Y:S08]  /*14990*/  HMMA.16816.F32.BF16 R16, R136.reuse, R76, R16 ;  /* 0x0000004c8810723c */ /* 0x040ff00000041810 */
[C---:B------:R-:W-:Y:S01]  /*149a0*/  HMMA.16816.F32.BF16 R4, R136.reuse, R78, R4 ;  /* 0x0000004e8804723c */ /* 0x040fe20000041804 */
[----:B------:R-:W3:Y:S07]  /*149b0*/  LDSM.16.M88.4 R76, [R32+0xa800] ;  /* 0x00a80000204c783b */ /* 0x000eee0000000200 */
[C---:B-----5:R-:W-:Y:S08]  /*149c0*/  HMMA.16816.F32.BF16 R124, R136.reuse, R72, R124 ;  /* 0x00000048887c723c */ /* 0x060ff0000004187c */
[C---:B------:R-:W-:Y:S01]  /*149d0*/  HMMA.16816.F32.BF16 R120, R136.reuse, R74, R120 ;  /* 0x0000004a8878723c */ /* 0x040fe20000041878 */
[----:B------:R-:W5:Y:S07]  /*149e0*/  LDSM.16.M88.4 R72, [R32+0xb000] ;  /* 0x00b000002048783b */ /* 0x000f6e0000000200 */
[C---:B--2---:R-:W-:Y:S08]  /*149f0*/  HMMA.16816.F32.BF16 R116, R136.reuse, R68, R116 ;  /* 0x000000448874723c */ /* 0x044ff00000041874 */
[C---:B------:R-:W-:Y:S01]  /*14a00*/  HMMA.16816.F32.BF16 R112, R136.reuse, R70, R112 ;  /* 0x000000468870723c */ /* 0x040fe20000041870 */
[----:B------:R-:W2:Y:S07]  /*14a10*/  LDSM.16.M88.4 R68, [R32+0xb800] ;  /* 0x00b800002044783b */ /* 0x000eae0000000200 */
[C---:B-1----:R-:W-:Y:S08]  /*14a20*/  HMMA.16816.F32.BF16 R108, R136.reuse, R48, R108 ;  /* 0x00000030886c723c */ /* 0x042ff0000004186c */
[----:B------:R-:W-:Y:S01]  /*14a30*/  HMMA.16816.F32.BF16 R104, R136, R50, R104 ;  /* 0x000000328868723c */ /* 0x000fe20000041868 */
[----:B------:R-:W1:Y:S07]  /*14a40*/  LDSM.16.M88.4 R48, [R3+0x8000] ;  /* 0x008000000330783b */ /* 0x000e6e0000000200 */
[C---:B----4-:R-:W-:Y:S08]  /*14a50*/  HMMA.16816.F32.BF16 R16, R64.reuse, R44, R16 ;  /* 0x0000002c4010723c */ /* 0x050ff00000041810 */
[C---:B------:R-:W-:Y:S01]  /*14a60*/  HMMA.16816.F32.BF16 R4, R64.reuse, R46, R4 ;  /* 0x0000002e4004723c */ /* 0x040fe20000041804 */
[----:B------:R-:W4:Y:S07]  /*14a70*/  LDSM.16.M88.4 R44, [R3+0x8800] ;  /* 0x00880000032c783b */ /* 0x000f2e0000000200 */
        /* <DEDUP_REMOVED lines=26> */
[----:B------:R-:W-:Y:S01]  /*14c20*/  HMMA.16816.F32.BF16 R88, R64, R70, R88 ;  /* 0x000000464058723c */ /* 0x000fe20000041858 */
[----:B------:R-:W2:Y:S04]  /*14c30*/  LDSM.16.M88.4 R68, [R2+0x9800] ;  /* 0x009800000244783b */ /* 0x000ea80000000200 */
[----:B------:R-:W2:Y:S03]  /*14c40*/  LDSM.16.M88.4 R64, [R2+0xa000] ;  /* 0x00a000000240783b */ /* 0x000ea60000000200 */
[C---:B-1----:R-:W-:Y:S08]  /*14c50*/  HMMA.16816.F32.BF16 R36, R152.reuse, R48, R36 ;  /* 0x000000309824723c */ /* 0x042ff00000041824 */
[C---:B------:R-:W-:Y:S01]  /*14c60*/  HMMA.16816.F32.BF16 R28, R152.reuse, R50, R28 ;  /* 0x00000032981c723c */ /* 0x040fe2000004181c */
[----:B------:R-:W1:Y:S07]  /*14c70*/  LDSM.16.M88.4 R48, [R2+0xa800] ;  /* 0x00a800000230783b */ /* 0x000e6e0000000200 */
[C---:B----4-:R-:W-:Y:S08]  /*14c80*/  HMMA.16816.F32.BF16 R24, R152.reuse, R44, R24 ;  /* 0x0000002c9818723c */ /* 0x050ff00000041818 */
[C---:B------:R-:W-:Y:S01]  /*14c90*/  HMMA.16816.F32.BF16 R20, R152.reuse, R46, R20 ;  /* 0x0000002e9814723c */ /* 0x040fe20000041814 */
[----:B------:R-:W4:Y:S07]  /*14ca0*/  LDSM.16.M88.4 R44, [R2+0xb000] ;  /* 0x00b00000022c783b */ /* 0x000f2e0000000200 */
[C---:B---3--:R-:W-:Y:S08]  /*14cb0*/  HMMA.16816.F32.BF16 R16, R152.reuse, R40, R16 ;  /* 0x000000289810723c */ /* 0x048ff00000041810 */
[----:B------:R-:W-:Y:S01]  /*14cc0*/  HMMA.16816.F32.BF16 R4, R152, R42, R4 ;  /* 0x0000002a9804723c */ /* 0x000fe20000041804 */
[----:B------:R3:W4:Y:S01]  /*14cd0*/  LDSM.16.M88.4 R40, [R2+0xb800] ;  /* 0x00b800000228783b */ /* 0x0007220000000200 */
[----:B------:R-:W-:-:S06]  /*14ce0*/  DEPBAR.LE SB0, 0x0 ;  /* 0x000080000000791a */ /* 0x000fcc0000000000 */
[C---:B------:R-:W-:Y:S08]  /*14cf0*/  HMMA.16816.F32.BF16 R124, R152.reuse, R148, R124 ;  /* 0x00000094987c723c */ /* 0x040ff0000004187c */
[C---:B------:R-:W-:Y:S08]  /*14d00*/  HMMA.16816.F32.BF16 R120, R152.reuse, R150, R120 ;  /* 0x000000969878723c */ /* 0x040ff00000041878 */
[----:B------:R-:W-:Y:S01]  /*14d10*/  HMMA.16816.F32.BF16 R116, R152, R144, R116 ;  /* 0x000000909874723c */ /* 0x000fe20000041874 */
[----:B---3--:R-:W-:-:S07]  /*14d20*/  VIMNMX R2, PT, PT, R12, R61, PT ;  /* 0x0000003d0c027248 */ /* 0x008fce0003fe0100 */
        /* <DEDUP_REMOVED lines=11> */
[C---:B-----5:R-:W-:Y:S08]  /*14de0*/  HMMA.16816.F32.BF16 R16, R84.reuse, R72, R16 ;  /* 0x000000485410723c */ /* 0x060ff00000041810 */
[C---:B------:R-:W-:Y:S08]  /*14df0*/  HMMA.16816.F32.BF16 R4, R84.reuse, R74, R4 ;  /* 0x0000004a5404723c */ /* 0x040ff00000041804 */
[C---:B--2---:R-:W-:Y:S08]  /*14e00*/  HMMA.16816.F32.BF16 R124, R84.reuse, R68, R124 ;  /* 0x00000044547c723c */ /* 0x044ff0000004187c */
[C---:B------:R-:W-:Y:S08]  /*14e10*/  HMMA.16816.F32.BF16 R120, R84.reuse, R70, R120 ;  /* 0x000000465478723c */ /* 0x040ff00000041878 */
[C---:B------:R-:W-:Y:S08]  /*14e20*/  HMMA.16816.F32.BF16 R116, R84.reuse, R64, R116 ;  /* 0x000000405474723c */ /* 0x040ff00000041874 */
[C---:B------:R-:W-:Y:S08]  /*14e30*/  HMMA.16816.F32.BF16 R112, R84.reuse, R66, R112 ;  /* 0x000000425470723c */ /* 0x040ff00000041870 */
[C---:B-1----:R-:W-:Y:S08]  /*14e40*/  HMMA.16816.F32.BF16 R108, R84.reuse, R48, R108 ;  /* 0x00000030546c723c */ /* 0x042ff0000004186c */
[C---:B------:R-:W-:Y:S08]  /*14e50*/  HMMA.16816.F32.BF16 R104, R84.reuse, R50, R104 ;  /* 0x000000325468723c */ /* 0x040ff00000041868 */
[C---:B----4-:R-:W-:Y:S08]  /*14e60*/  HMMA.16816.F32.BF16 R100, R84.reuse, R44, R100 ;  /* 0x0000002c5464723c */ /* 0x050ff00000041864 */
[C---:B------:R-:W-:Y:S08]  /*14e70*/  HMMA.16816.F32.BF16 R96, R84.reuse, R46, R96 ;  /* 0x0000002e5460723c */ /* 0x040ff00000041860 */
[C---:B------:R-:W-:Y:S08]  /*14e80*/  HMMA.16816.F32.BF16 R92, R84.reuse, R40, R92 ;  /* 0x00000028545c723c */ /* 0x040ff0000004185c */
        /* <DEDUP_REMOVED lines=14> */
.L_x_899:
[----:B------:R-:W1:Y:S01]  /*14f70*/  LDC R12, c[0x0][0x4f0] ;  /* 0x00013c00ff0c7b82 */ /* 0x000e620000000800 */
[C---:B------:R-:W-:Y:S01]  /*14f80*/  IADD3 R43, PT, PT, R55.reuse, -0x100, RZ ;  /* 0xffffff00372b7810 */ /* 0x040fe20007ffe0ff */
[----:B------:R-:W-:Y:S01]  /*14f90*/  VIADD R13, R55, 0xffffff80 ;  /* 0xffffff80370d7836 */ /* 0x000fe20000000000 */
[----:B------:R-:W2:Y:S02]  /*14fa0*/  LDCU.64 UR8, c[0x0][0x3a0] ;  /* 0x00007400ff0877ac */ /* 0x000ea40008000a00 */
[----:B------:R-:W-:Y:S02]  /*14fb0*/  IABS R34, R43 ;  /* 0x0000002b00227213 */ /* 0x000fe40000000000 */
[----:B------:R-:W-:Y:S02]  /*14fc0*/  IABS R35, R13 ;  /* 0x0000000d00237213 */ /* 0x000fe40000000000 */
[-C--:B-1----:R-:W-:Y:S02]  /*14fd0*/  IABS R3, R12.reuse ;  /* 0x0000000c00037213 */ /* 0x082fe40000000000 */
[----:B------:R-:W-:-:S02]  /*14fe0*/  LOP3.LUT R43, R43, R12, RZ, 0x3c, !PT ;  /* 0x0000000c2b2b7212 */ /* 0x000fc400078e3cff */
[----:B------:R-:W1:Y:S01]  /*14ff0*/  I2F.RP R32, R3 ;  /* 0x0000000300207306 */ /* 0x000e620000209400 */
[----:B------:R-:W-:-:S07]  /*15000*/  LOP3.LUT R13, R13, R12, RZ, 0x3c, !PT ;  /* 0x0000000c0d0d7212 */ /* 0x000fce00078e3cff */
[----:B-1----:R-:W1:Y:S02]  /*15010*/  MUFU.RCP R40, R32 ;  /* 0x0000002000287308 */ /* 0x002e640000001000 */
[----:B-1----:R-:W-:-:S06]  /*15020*/  VIADD R40, R40, 0xffffffe ;  /* 0x0ffffffe28287836 */ /* 0x002fcc0000000000 */
[----:B------:R-:W1:Y:S02]  /*15030*/  F2I.FTZ.U32.TRUNC.NTZ R41, R40 ;  /* 0x0000002800297305 */ /* 0x000e64000021f000 */
[----:B-1----:R-:W-:Y:S01]  /*15040*/  IMAD.MOV R42, RZ, RZ, -R41 ;  /* 0x000000ffff2a7224 */ /* 0x002fe200078e0a29 */
[----:B------:R-:W-:-:S03]  /*15050*/  MOV R40, RZ ;  /* 0x000000ff00287202 */ /* 0x000fc60000000f00 */
        /* <DEDUP_REMOVED lines=17> */
[----:B------:R-:W-:-:S02]  /*15170*/  ISETP.GE.AND P2, PT, R13, RZ, PT ;  /* 0x000000ff0d00720c */ /* 0x000fc40003f46270 */
[----:B------:R-:W-:-:S05]  /*15180*/  LOP3.LUT R3, RZ, R12, RZ, 0x33, !PT ;  /* 0x0000000cff037212 */ /* 0x000fca00078e33ff */
[----:B------:R-:W-:Y:S01]  /*15190*/  @P3 VIADD R41, R41, 0x1 ;  /* 0x0000000129293836 */ /* 0x000fe20000000000 */
[----:B------:R-:W-:Y:S02]  /*151a0*/  ISETP.NE.AND P3, PT, R12, RZ, PT ;  /* 0x000000ff0c00720c */ /* 0x000fe40003f65270 */
[----:B------:R-:W-:Y:S01]  /*151b0*/  @P4 IADD3 R42, PT, PT, R42, 0x1, RZ ;  /* 0x000000012a2a4810 */ /* 0x000fe20007ffe0ff */
[----:B------:R-:W-:-:S03]  /*151c0*/  @!P1 IMAD.MOV R41, RZ, RZ, -R41 ;  /* 0x000000ffff299224 */ /* 0x000fc600078e0a29 */
[----:B------:R-:W-:Y:S02]  /*151d0*/  @!P2 IADD3 R42, PT, PT, -R42, RZ, RZ ;  /* 0x000000ff2a2aa210 */ /* 0x000fe40007ffe1ff */
        /* <DEDUP_REMOVED lines=21> */
.L_x_900:
[----:B------:R-:W1:Y:S01]  /*15330*/  LDCU UR4, c[0x0][0x440] ;  /* 0x00008800ff0477ac */ /* 0x000e620008000800 */
[C---:B------:R-:W-:Y:S01]  /*15340*/  IMAD.SHL.U32 R3, R52.reuse, 0x20, RZ ;  /* 0x0000002034037824 */ /* 0x040fe200078e00ff */
[----:B------:R-:W-:Y:S02]  /*15350*/  SHF.L.U64.HI R12, R52, 0x5, R53 ;  /* 0x00000005340c7819 */ /* 0x000fe40000010235 */
[----:B-1----:R-:W-:Y:S02]  /*15360*/  ISETP.GE.AND P2, PT, R14, UR4, PT ;  /* 0x000000040e007c0c */ /* 0x002fe4000bf46270 */
[----:B------:R-:W-:Y:S02]  /*15370*/  IADD3 R14, P3, PT, R3, R206, RZ ;  /* 0x000000ce030e7210 */ /* 0x000fe40007f7e0ff */
[----:B------:R-:W-:-:S03]  /*15380*/  ISETP.GE.AND P1, PT, R9, UR4, PT ;  /* 0x0000000409007c0c */ /* 0x000fc6000bf26270 */
[----:B------:R-:W-:Y:S01]  /*15390*/  IMAD.X R15, R12, 0x1, R207, P3 ;  /* 0x000000010c0f7824 */ /* 0x000fe200018e06cf */
[----:B------:R-:W-:-:S05]  /*153a0*/  IADD3 R46, P3, PT, R14, R3, RZ ;  /* 0x000000030e2e7210 */ /* 0x000fca0007f7e0ff */
[--C-:B------:R-:W-:Y:S01]  /*153b0*/  IMAD.X R47, R15, 0x1, R12.reuse, P3 ;  /* 0x000000010f2f7824 */ /* 0x100fe200018e060c */
[-C--:B------:R-:W-:Y:S01]  /*153c0*/  IADD3 R44, P3, PT, R46, R3.reuse, RZ ;  /* 0x000000032e2c7210 */ /* 0x080fe20007f7e0ff */
[----:B------:R-:W-:Y:S01]  /*153d0*/  @!PT LDS RZ, [RZ] ;  /* 0x00000000fffff984 */ /* 0x000fe20000000800 */
[----:B------:R-:W-:Y:S01]  /*153e0*/  @!PT LDS RZ, [RZ] ;  /* 0x00000000fffff984 */ /* 0x000fe20000000800 */
[----:B------:R-:W-:Y:S01]  /*153f0*/  @!PT LDS RZ, [RZ] ;  /* 0x00000000fffff984 */ /* 0x000fe20000000800 */
[----:B------:R-:W-:Y:S04]  /*15400*/  @!P2 LDGSTS.E.BYPASS.LTC128B.128 [R217+0x4000], desc[UR6][R206.64] ;  /* 0x04000000ced9afae */ /* 0x000fe8000b981a06 */
[----:B------:R1:W-:Y:S01]  /*15410*/  @P2 STS.128 [R217+0x4000], RZ ;  /* 0x004000ffd9002388 */ /* 0x0003e20000000c00 */
[--C-:B------:R-:W-:Y:S01]  /*15420*/  IMAD.X R45, R47, 0x1, R12.reuse, P3 ;  /* 0x000000012f2d7824 */ /* 0x100fe200018e060c */
[-C--:B------:R-:W-:Y:S02]  /*15430*/  IADD3 R42, P3, PT, R44, R3.reuse, RZ ;  /* 0x000000032c2a7210 */ /* 0x080fe40007f7e0ff */
[----:B------:R-:W-:Y:S01]  /*15440*/  @!PT LDS RZ, [RZ] ;  /* 0x00000000fffff984 */ /* 0x000fe20000000800 */
[----:B------:R-:W-:Y:S01]  /*15450*/  @!PT LDS RZ, [RZ] ;  /* 0x00000000fffff984 */ /* 0x000fe20000000800 */
[----:B------:R-:W-:Y:S01]  /*15460*/  @!PT LDS RZ, [RZ] ;  /* 0x00000000fffff984 */ /* 0x000fe20000000800 */
[----:B------:R-:W-:Y:S03]  /*15470*/  @!P1 LDGSTS.E.BYPASS.LTC128B.128 [R217+0x8000], desc[UR6][R206.64+0x80] ;  /* 0x08000080ced99fae */ /* 0x000fe6000b981a06 */
[----:B------:R-:W-:Y:S01]  /*15480*/  IMAD.X R43, R45, 0x1, R12, P3 ;  /* 0x000000012d2b7824 */ /* 0x000fe200018e060c */
[----:B------:R1:W-:Y:S01]  /*15490*/  @P1 STS.128 [R217+0x8000], RZ ;  /* 0x008000ffd9001388 */ /* 0x0003e20000000c00 */
[----:B------:R-:W-:-:S03]  /*154a0*/  IADD3 R40, P3, PT, R42, R3, RZ ;  /* 0x000000032a287210 */ /* 0x000fc60007f7e0ff */
[----:B------:R-:W-:Y:S01]  /*154b0*/  @!PT LDS RZ, [RZ] ;  /* 0x00000000fffff984 */ /* 0x000fe20000000800 */
[----:B------:R-:W-:Y:S01]  /*154c0*/  @!PT LDS RZ, [RZ] ;  /* 0x00000000fffff984 */ /* 0x000fe20000000800 */
[----:B------:R-:W-:Y:S01]  /*154d0*/  @!PT LDS RZ, [RZ] ;  /* 0x00000000fffff984 */ /* 0x000fe20000000800 */
[----:B------:R-:W-:Y:S01]  /*154e0*/  @!P2 LDGSTS.E.BYPASS.LTC128B.128 [R217+0x4800], desc[UR6][R14.64] ;  /* 0x048000000ed9afae */ /* 0x000fe2000b981a06 */
[----:B------:R-:W-:Y:S01]  /*154f0*/  IADD3 R34, P4, PT, R40, R3, RZ ;  /* 0x0000000328227210 */ /* 0x000fe20007f9e0ff */
[--C-:B------:R-:W-:Y:S02]  /*15500*/  IMAD.X R41, R43, 0x1, R12.reuse, P3 ;  /* 0x000000012b297824 */ /* 0x100fe400018e060c */
[----:B------:R1:W-:Y:S02]  /*15510*/  @P2 STS.128 [R217+0x4800], RZ ;  /* 0x004800ffd9002388 */ /* 0x0003e40000000c00 */
[----:B------:R-:W-:Y:S02]  /*15520*/  IMAD.X R35, R41, 0x1, R12, P4 ;  /* 0x0000000129237824 */ /* 0x000fe400020e060c */
[----:B------:R-:W-:Y:S01]  /*15530*/  @!PT LDS RZ, [RZ] ;  /* 0x00000000fffff984 */ /* 0x000fe20000000800 */
[----:B------:R-:W-:Y:S01]  /*15540*/  @!PT LDS RZ, [RZ] ;  /* 0x00000000fffff984 */ /* 0x000fe20000000800 */
[----:B------:R-:W-:Y:S01]  /*15550*/  @!PT LDS RZ, [RZ] ;  /* 0x00000000fffff984 */ /* 0x000fe20000000800 */
[----:B------:R2:W-:Y:S02]  /*15560*/  @!P1 LDGSTS.E.BYPASS.LTC128B.128 [R217+0x8800], desc[UR6][R14.64+0x80] ;  /* 0x088000800ed99fae */ /* 0x0005e4000b981a06 */
[----:B------:R-:W-:-:S02]  /*15570*/  @!P1 IMAD.MOV.U32 R13, RZ, RZ, R35 ;  /* 0x000000ffff0d9224 */ /* 0x000fc400078e0023 */
[----:B------:R1:W-:Y:S04]  /*15580*/  @P1 STS.128 [R217+0x8800], RZ ;  /* 0x008800ffd9001388 */ /* 0x0003e80000000c00 */
[----:B------:R-:W-:Y:S01]  /*15590*/  @!PT LDS RZ, [RZ] ;  /* 0x00000000fffff984 */ /* 0x000fe20000000800 */
[----:B------:R-:W-:Y:S01]  /*155a0*/  @!PT LDS RZ, [RZ] ;  /* 0x00000000fffff984 */ /* 0x000fe20000000800 */
[----:B------:R-:W-:Y:S01]  /*155b0*/  @!PT LDS RZ, [RZ] ;  /* 0x00000000fffff984 */ /* 0x000fe20000000800 */
[----:B------:R3:W-:Y:S04]  /*155c0*/  @!P2 LDGSTS.E.BYPASS.LTC128B.128 [R217+0x5000], desc[UR6][R46.64] ;  /* 0x050000002ed9afae */ /* 0x0007e8000b981a06 */
[----:B------:R1:W-:Y:S01]  /*155d0*/  @P2 STS.128 [R217+0x5000], RZ ;  /* 0x005000ffd9002388 */ /* 0x0003e20000000c00 */
[----:B--2---:R-:W-:Y:S01]  /*155e0*/  @!P1 MOV R14, R46 ;  /* 0x0000002e000e9202 */ /* 0x004fe20000000f00 */
[----:B------:R-:W-:-:S05]  /*155f0*/  @!P1 IMAD.MOV.U32 R15, RZ, RZ, R47 ;  /* 0x000000ffff0f9224 */ /* 0x000fca00078e002f */
        /* <DEDUP_REMOVED lines=13> */
[----:B--2---:R-:W-:Y:S01]  /*156d0*/  @!P1 IMAD.MOV.U32 R14, RZ, RZ, R44 ;  /* 0x000000ffff0e9224 */ /* 0x004fe200078e002c */
        /* <DEDUP_REMOVED lines=20> */
[----:B--2---:R-:W-:Y:S01]  /*15820*/  @!P1 MOV R14, R40 ;  /* 0x00000028000e9202 */ /* 0x004fe20000000f00 */
        /* <DEDUP_REMOVED lines=28> */
.L_x_898:
[----:B-1----:R-:W-:Y:S01]  /*159f0*/  IMAD.SHL.U32 R12, R54, 0x80, RZ ;  /* 0x00000080360c7824 */ /* 0x002fe200078e00ff */
[----:B------:R-:W1:Y:S01]  /*15a00*/  LDCU UR4, c[0x0][0x45c] ;  /* 0x00008b80ff0477ac */ /* 0x000e620008000800 */
[C---:B------:R-:W-:Y:S02]  /*15a10*/  IMAD.SHL.U32 R3, R196.reuse, 0x2, RZ ;  /* 0x00000002c4037824 */ /* 0x040fe400078e00ff */
[----:B------:R-:W-:Y:S02]  /*15a20*/  IMAD.IADD R139, R133, 0x1, R0 ;  /* 0x00000001858b7824 */ /* 0x000fe400078e0200 */
[----:B------:R-:W-:Y:S01]  /*15a30*/  IMAD.SHL.U32 R200, R196, 0x8, RZ ;  /* 0x00000008c4c87824 */ /* 0x000fe200078e00ff */
[----:B------:R-:W-:Y:S01]  /*15a40*/  LOP3.LUT R12, R12, 0x6, R3, 0xf8, !PT ;  /* 0x000000060c0c7812 */ /* 0x000fe200078ef803 */
[----:B------:R-:W-:Y:S01]  /*15a50*/  IMAD.MOV.U32 R212, RZ, RZ, -0x1 ;  /* 0xffffffffffd47424 */ /* 0x000fe200078e00ff */
[----:B------:R-:W-:Y:S02]  /*15a60*/  LEA R139, R139, UR5, 0x1 ;  /* 0x000000058b8b7c11 */ /* 0x000fe4000f8e08ff */
[----:B------:R-:W-:Y:S01]  /*15a70*/  LOP3.LUT R200, R200, 0x38, RZ, 0xc0, !PT ;  /* 0x00000038c8c87812 */ /* 0x000fe200078ec0ff */
[----:B------:R-:W-:-:S02]  /*15a80*/  VIADD R13, R12, 0xffffff80 ;  /* 0xffffff800c0d7836 */ /* 0x000fc40000000000 */
[C---:B------:R-:W-:Y:S01]  /*15a90*/  VIADD R3, R12.reuse, 0xffffff81 ;  /* 0xffffff810c037836 */ /* 0x040fe20000000000 */
[----:B------:R-:W-:Y:S01]  /*15aa0*/  LDSM.16.MT88.4 R152, [R139+0x10800] ;  /* 0x010800008b98783b */ /* 0x000fe20000004200 */
[C---:B------:R-:W-:Y:S01]  /*15ab0*/  VIADD R15, R12.reuse, 0xffffff89 ;  /* 0xffffff890c0f7836 */ /* 0x040fe20000000000 */
[C---:B------:R-:W-:Y:S01]  /*15ac0*/  ISETP.GE.AND P2, PT, R13.reuse, R2, PT ;  /* 0x000000020d00720c */ /* 0x040fe20003f46270 */
[C---:B------:R-:W-:Y:S01]  /*15ad0*/  VIADD R75, R12.reuse, 0xffffffe1 ;  /* 0xffffffe10c4b7836 */ /* 0x040fe20000000000 */
[----:B------:R-:W-:Y:S01]  /*15ae0*/  ISETP.GE.AND P3, PT, R13, R134, PT ;  /* 0x000000860d00720c */ /* 0x000fe20003f66270 */
[C---:B------:R-:W-:Y:S01]  /*15af0*/  VIADD R13, R12.reuse, 0xffffff88 ;  /* 0xffffff880c0d7836 */ /* 0x040fe20000000000 */
[C---:B------:R-:W-:Y:S01]  /*15b00*/  ISETP.GE.AND P4, PT, R3.reuse, R2, PT ;  /* 0x000000020300720c */ /* 0x040fe20003f86270 */
[----:B------:R-:W-:Y:S01]  /*15b10*/  VIADD R73, R12, 0xffffffe8 ;  /* 0xffffffe80c497836 */ /* 0x000fe20000000000 */
[----:B------:R-:W-:Y:S01]  /*15b20*/  ISETP.GE.AND P1, PT, R3, R134, PT ;  /* 0x000000860300720c */ /* 0x000fe20003f26270 */
[----:B------:R-:W-:Y:S01]  /*15b30*/  IMAD.IADD R140, R8, 0x1, R139 ;  /* 0x00000001088c7824 */ /* 0x000fe200078e028b */
[----:B------:R-:W-:-:S02]  /*15b40*/  FSEL R3, R36, -INF , !P2 ;  /* 0xff80000024037808 */ /* 0x000fc40005000000 */
[----:B------:R-:W-:Y:S02]  /*15b50*/  FSEL R65, R38, -INF , !P3 ;  /* 0xff80000026417808 */ /* 0x000fe40005800000 */
[C---:B------:R-:W-:Y:S01]  /*15b60*/  ISETP.GE.AND P2, PT, R13.reuse, R2, PT ;  /* 0x000000020d00720c */ /* 0x040fe20003f46270 */
[----:B------:R-:W-:Y:S01]  /*15b70*/  LDSM.16.MT88.4 R76, [R140+0xc000] ;  /* 0x00c000008c4c783b */ /* 0x000fe20000004200 */
        /* <DEDUP_REMOVED lines=8> */
[----:B------:R-:W-:Y:S02]  /*15c00*/  FSEL R61, R30, -INF , !P3 ;  /* 0xff8000001e3d7808 */ /* 0x000fe40005800000 */
[C---:B------:R-:W-:Y:S02]  /*15c10*/  ISETP.GE.AND P2, PT, R13.reuse, R2, PT ;  /* 0x000000020d00720c */ /* 0x040fe40003f46270 */
[----:B------:R-:W-:Y:S01]  /*15c20*/  ISETP.GE.AND P3, PT, R13, R134, PT ;  /* 0x000000860d00720c */ /* 0x000fe20003f66270 */
[C---:B------:R-:W-:Y:S01]  /*15c30*/  VIADD R13, R12.reuse, 0xffffff98 ;  /* 0xffffff980c0d7836 */ /* 0x040fe20000000000 */
[----:B------:R-:W-:Y:S01]  /*15c40*/  FSEL R67, R29, -INF , !P4 ;  /* 0xff8000001d437808 */ /* 0x000fe20006000000 */
[----:B------:R-:W-:Y:S01]  /*15c50*/  VIADD R29, R12, 0xffffffa1 ;  /* 0xffffffa10c1d7836 */ /* 0x000fe20000000000 */
[----:B------:R-:W-:-:S02]  /*15c60*/  FSEL R63, R31, -INF , !P1 ;  /* 0xff8000001f3f7808 */ /* 0x000fc40004800000 */
[C---:B------:R-:W-:Y:S02]  /*15c70*/  ISETP.GE.AND P4, PT, R15.reuse, R2, PT ;  /* 0x000000020f00720c */ /* 0x040fe40003f86270 */
[----:B------:R-:W-:Y:S01]  /*15c80*/  ISETP.GE.AND P1, PT, R15, R134, PT ;  /* 0x000000860f00720c */ /* 0x000fe20003f26270 */
        /* <DEDUP_REMOVED lines=8> */
[C---:B------:R-:W-:Y:S02]  /*15d10*/  ISETP.GE.AND P1, PT, R15.reuse, R134, PT ;  /* 0x000000860f00720c */ /* 0x040fe40003f26270 */
[-C--:B------:R-:W-:Y:S02]  /*15d20*/  ISETP.GE.AND P4, PT, R15, R2.reuse, PT ;  /* 0x000000020f00720c */ /* 0x080fe40003f86270 */
[----:B------:R-:W-:Y:S02]  /*15d30*/  FSEL R25, R20, -INF , !P2 ;  /* 0xff80000014197808 */ /* 0x000fe40005000000 */
[----:B------:R-:W-:Y:S02]  /*15d40*/  FSEL R15, R22, -INF , !P3 ;  /* 0xff800000160f7808 */ /* 0x000fe40005800000 */
[----:B------:R-:W-:-:S02]  /*15d50*/  ISETP.GE.AND P2, PT, R13, R2, PT ;  /* 0x000000020d00720c */ /* 0x000fc40003f46270 */
[----:B------:R-:W-:Y:S02]  /*15d60*/  ISETP.GE.AND P3, PT, R13, R134, PT ;  /* 0x000000860d00720c */ /* 0x000fe40003f66270 */
[----:B------:R-:W-:Y:S01]  /*15d70*/  FSEL R13, R23, -INF , !P1 ;  /* 0xff800000170d7808 */ /* 0x000fe20004800000 */
[----:B------:R-:W-:Y:S01]  /*15d80*/  VIADD R23, R12, 0xffffffa8 ;  /* 0xffffffa80c177836 */ /* 0x000fe20000000000 */
[----:B------:R-:W-:Y:S02]  /*15d90*/  FSEL R21, R21, -INF , !P4 ;  /* 0xff80000015157808 */ /* 0x000fe40006000000 */
[----:B------:R-:W-:Y:S02]  /*15da0*/  FSEL R47, R16, -INF , !P2 ;  /* 0xff800000102f7808 */ /* 0x000fe40005000000 */
[----:B------:R-:W-:Y:S02]  /*15db0*/  FSEL R31, R18, -INF , !P3 ;  /* 0xff800000121f7808 */ /* 0x000fe40005800000 */
[----:B------:R-:W-:-:S02]  /*15dc0*/  ISETP.GE.AND P4, PT, R29, R2, PT ;  /* 0x000000021d00720c */ /* 0x000fc40003f86270 */
[C---:B------:R-:W-:Y:S02]  /*15dd0*/  ISETP.GE.AND P2, PT, R23.reuse, R2, PT ;  /* 0x000000021700720c */ /* 0x040fe40003f46270 */
[-C--:B------:R-:W-:Y:S01]  /*15de0*/  ISETP.GE.AND P3, PT, R23, R134.reuse, PT ;  /* 0x000000861700720c */ /* 0x080fe20003f66270 */
[C---:B------:R-:W-:Y:S01]  /*15df0*/  VIADD R23, R12.reuse, 0xffffffa9 ;  /* 0xffffffa90c177836 */ /* 0x040fe20000000000 */
[----:B------:R-:W-:Y:S01]  /*15e00*/  FSEL R39, R17, -INF , !P4 ;  /* 0xff80000011277808 */ /* 0x000fe20006000000 */
[----:B------:R-:W-:Y:S01]  /*15e10*/  VIADD R17, R12, 0xffffffb0 ;  /* 0xffffffb00c117836 */ /* 0x000fe20000000000 */
[----:B------:R-:W-:Y:S02]  /*15e20*/  ISETP.GE.AND P1, PT, R29, R134, PT ;  /* 0x000000861d00720c */ /* 0x000fe40003f26270 */
[----:B------:R-:W-:Y:S02]  /*15e30*/  ISETP.GE.AND P4, PT, R23, R2, PT ;  /* 0x000000021700720c */ /* 0x000fe40003f86270 */
[----:B------:R-:W-:-:S02]  /*15e40*/  FSEL R37, R4, -INF , !P2 ;  /* 0xff80000004257808 */ /* 0x000fc40005000000 */
[----:B------:R-:W-:Y:S02]  /*15e50*/  FSEL R45, R6, -INF , !P3 ;  /* 0xff800000062d7808 */ /* 0x000fe40005800000 */
[----:B------:R-:W-:Y:S01]  /*15e60*/  FSEL R29, R19, -INF , !P1 ;  /* 0xff800000131d7808 */ /* 0x000fe20004800000 */
[C---:B------:R-:W-:Y:S01]  /*15e70*/  VIADD R19, R12.reuse, 0xfffffff0 ;  /* 0xfffffff00c137836 */ /* 0x040fe20000000000 */
[C---:B------:R-:W-:Y:S02]  /*15e80*/  ISETP.GE.AND P2, PT, R17.reuse, R2, PT ;  /* 0x000000021100720c */ /* 0x040fe40003f46270 */
[-C--:B------:R-:W-:Y:S01]  /*15e90*/  ISETP.GE.AND P3, PT, R17, R134.reuse, PT ;  /* 0x000000861100720c */ /* 0x080fe20003f66270 */
[C---:B------:R-:W-:Y:S01]  /*15ea0*/  VIADD R17, R12.reuse, 0xffffffb1 ;  /* 0xffffffb10c117836 */ /* 0x040fe20000000000 */
[----:B------:R-:W-:Y:S01]  /*15eb0*/  FSEL R49, R5, -INF , !P4 ;  /* 0xff80000005317808 */ /* 0x000fe20006000000 */
[C---:B------:R-:W-:Y:S01]  /*15ec0*/  VIADD R5, R12.reuse, 0xffffffb8 ;  /* 0xffffffb80c057836 */ /* 0x040fe20000000000 */
[----:B------:R-:W-:Y:S01]  /*15ed0*/  ISETP.GE.AND P1, PT, R23, R134, PT ;  /* 0x000000861700720c */ /* 0x000fe20003f26270 */
[----:B------:R-:W-:Y:S01]  /*15ee0*/  VIADD R23, R12, 0xffffffe9 ;  /* 0xffffffe90c177836 */ /* 0x000fe20000000000 */
[----:B------:R-:W-:-:S02]  /*15ef0*/  FMNMX3.FTZ R4, R3, R71, R69, !PT ;  /* 0x0000004703047276 */ /* 0x000fc40007810045 */
[----:B------:R-:W-:Y:S01]  /*15f00*/  FSEL R235, R7, -INF , !P1 ;  /* 0xff80000007eb7808 */ /* 0x000fe20004800000 */
[----:B------:R-:W-:Y:S01]  /*15f10*/  VIADD R7, R12, 0xffffffb9 ;  /* 0xffffffb90c077836 */ /* 0x000fe20000000000 */
[----:B------:R-:W-:Y:S02]  /*15f20*/  FSEL R41, R124, -INF , !P2 ;  /* 0xff8000007c297808 */ /* 0x000fe40005000000 */
[----:B------:R-:W-:Y:S02]  /*15f30*/  FSEL R229, R126, -INF , !P3 ;  /* 0xff8000007ee57808 */ /* 0x000fe40005800000 */
[C---:B------:R-:W-:Y:S02]  /*15f40*/  ISETP.GE.AND P4, PT, R17.reuse, R2, PT ;  /* 0x000000021100720c */ /* 0x040fe40003f86270 */
[----:B------:R-:W-:Y:S01]  /*15f50*/  ISETP.GE.AND P1, PT, R17, R134, PT ;  /* 0x000000861100720c */ /* 0x000fe20003f26270 */
[----:B------:R-:W-:Y:S01]  /*15f60*/  VIADD R17, R12, 0xfffffff1 ;  /* 0xfffffff10c117836 */ /* 0x000fe20000000000 */
[----:B------:R-:W-:-:S02]  /*15f70*/  ISETP.GE.AND P2, PT, R5, R2, PT ;  /* 0x000000020500720c */ /* 0x000fc40003f46270 */
[----:B------:R-:W-:Y:S01]  /*15f80*/  ISETP.GE.AND P3, PT, R5, R134, PT ;  /* 0x000000860500720c */ /* 0x000fe20003f66270 */
[----:B------:R-:W-:Y:S01]  /*15f90*/  VIADD R5, R12, 0xffffffc0 ;  /* 0xffffffc00c057836 */ /* 0x000fe20000000000 */
[----:B------:R-:W-:Y:S02]  /*15fa0*/  FMNMX3.FTZ R4, R4, R67, R59, !PT ;  /* 0x0000004304047276 */ /* 0x000fe4000781003b */
[----:B------:R-:W-:Y:S02]  /*15fb0*/  FSEL R233, R125, -INF , !P4 ;  /* 0xff8000007de97808 */ /* 0x000fe40006000000 */
[----:B------:R-:W-:Y:S02]  /*15fc0*/  FSEL R225, R127, -INF , !P1 ;  /* 0xff8000007fe17808 */ /* 0x000fe40004800000 */
[C---:B------:R-:W-:Y:S02]  /*15fd0*/  ISETP.GE.AND P4, PT, R7.reuse, R2, PT ;  /* 0x000000020700720c */ /* 0x040fe40003f86270 */
[----:B------:R-:W-:Y:S01]  /*15fe0*/  ISETP.GE.AND P1, PT, R7, R134, PT ;  /* 0x000000860700720c */ /* 0x000fe20003f26270 */
[----:B------:R-:W-:Y:S01]  /*15ff0*/  VIADD R7, R12, 0xffffffc1 ;  /* 0xffffffc10c077836 */ /* 0x000fe20000000000 */
[----:B------:R-:W-:-:S02]  /*16000*/  FSEL R35, R120, -INF , !P2 ;  /* 0xff80000078237808 */ /* 0x000fc40005000000 */
[----:B------:R-:W-:Y:S02]  /*16010*/  FSEL R227, R122, -INF , !P3 ;  /* 0xff8000007ae37808 */ /* 0x000fe40005800000 */
[----:B------:R-:W-:Y:S02]  /*16020*/  FMNMX3.FTZ R4, R4, R57, R25, !PT ;  /* 0x0000003904047276 */ /* 0x000fe40007810019 */
[C---:B------:R-:W-:Y:S02]  /*16030*/  ISETP.GE.AND P2, PT, R5.reuse, R2, PT ;  /* 0x000000020500720c */ /* 0x040fe40003f46270 */
[----:B------:R-:W-:Y:S01]  /*16040*/  ISETP.GE.AND P3, PT, R5, R134, PT ;  /* 0x000000860500720c */ /* 0x000fe20003f66270 */
[----:B------:R-:W-:Y:S01]  /*16050*/  VIADD R5, R12, 0xffffffc8 ;  /* 0xffffffc80c057836 */ /* 0x000fe20000000000 */
[----:B------:R-:W-:Y:S02]  /*16060*/  FMNMX3.FTZ R4, R4, R21, R47, !PT ;  /* 0x0000001504047276 */ /* 0x000fe4000781002f */
[----:B------:R-:W-:-:S02]  /*16070*/  FSEL R231, R121, -INF , !P4 ;  /* 0xff80000079e77808 */ /* 0x000fc40006000000 */
[----:B------:R-:W-:Y:S02]  /*16080*/  FSEL R223, R123, -INF , !P1 ;  /* 0xff8000007bdf7808 */ /* 0x000fe40004800000 */
[C---:B------:R-:W-:Y:S02]  /*16090*/  ISETP.GE.AND P4, PT, R7.reuse, R2, PT ;  /* 0x000000020700720c */ /* 0x040fe40003f86270 */
[----:B------:R-:W-:Y:S01]  /*160a0*/  ISETP.GE.AND P1, PT, R7, R134, PT ;  /* 0x000000860700720c */ /* 0x000fe20003f26270 */
[----:B------:R-:W-:Y:S01]  /*160b0*/  VIADD R7, R12, 0xffffffc9 ;  /* 0xffffffc90c077836 */ /* 0x000fe20000000000 */
        /* <DEDUP_REMOVED lines=12> */
[----:B------:R-:W-:Y:S02]  /*16180*/  FSEL R219, R112, -INF , !P2 ;  /* 0xff80000070db7808 */ /* 0x000fe40005000000 */
[----:B------:R-:W-:Y:S02]  /*16190*/  FSEL R213, R114, -INF , !P3 ;  /* 0xff80000072d57808 */ /* 0x000fe40005800000 */
[----:B------:R-:W-:Y:S02]  /*161a0*/  FMNMX3.FTZ R4, R4, R49, R41, !PT ;  /* 0x0000003104047276 */ /* 0x000fe40007810029 */
        /* <DEDUP_REMOVED lines=23> */
[-C--:B------:R-:W-:Y:S02]  /*16320*/  ISETP.GE.AND P2, PT, R5, R2.reuse, PT ;  /* 0x000000020500720c */ /* 0x080fe40003f46270 */
[----:B------:R-:W-:Y:S02]  /*16330*/  FSEL R193, R105, -INF , !P4 ;  /* 0xff80000069c17808 */ /* 0x000fe40006000000 */
[----:B------:R-:W-:Y:S02]  /*16340*/  FMNMX3.FTZ R4, R4, R179, R203, !PT ;  /* 0x000000b304047276 */ /* 0x000fe400078100cb */
[----:B------:R-:W-:Y:S02]  /*16350*/  FMNMX3.FTZ R6, R6, R235, R229, !PT ;  /* 0x000000eb06067276 */ /* 0x000fe400078100e5 */
[----:B------:R-:W-:Y:S02]  /*16360*/  ISETP.GE.AND P4, PT, R75, R2, PT ;  /* 0x000000024b00720c */ /* 0x000fe40003f86270 */
[----:B------:R-:W-:-:S02]  /*16370*/  FSEL R175, R100, -INF , !P2 ;  /* 0xff80000064af7808 */ /* 0x000fc40005000000 */
[----:B------:R-:W-:Y:S02]  /*16380*/  ISETP.GE.AND P2, PT, R73, R2, PT ;  /* 0x000000024900720c */ /* 0x000fe40003f46270 */
[----:B------:R-:W-:Y:S02]  /*16390*/  FMNMX3.FTZ R4, R4, R201, R195, !PT ;  /* 0x000000c904047276 */ /* 0x000fe400078100c3 */
[----:B------:R-:W-:Y:S02]  /*163a0*/  FMNMX3.FTZ R6, R6, R225, R227, !PT ;  /* 0x000000e106067276 */ /* 0x000fe400078100e3 */
[----:B------:R-:W-:Y:S02]  /*163b0*/  FSEL R187, R111, -INF , !P1 ;  /* 0xff8000006fbb7808 */ /* 0x000fe40004800000 */
[----:B------:R-:W-:Y:S01]  /*163c0*/  FSEL R173, R101, -INF , !P4 ;  /* 0xff80000065ad7808 */ /* 0x000fe20006000000 */
[----:B------:R-:W-:Y:S01]  /*163d0*/  LDSM.16.MT88.4 R108, [R140+0x10000] ;  /* 0x010000008c6c783b */ /* 0x000fe20000004200 */
[----:B------:R-:W-:Y:S01]  /*163e0*/  ISETP.GE.AND P1, PT, R7, R134, PT ;  /* 0x000000860700720c */ /* 0x000fe20003f26270 */
[----:B------:R-:W-:Y:S01]  /*163f0*/  VIADD R7, R12, 0xfffffff8 ;  /* 0xfffffff80c077836 */ /* 0x000fe20000000000 */
[----:B------:R-:W-:-:S02]  /*16400*/  ISETP.GE.AND P4, PT, R23, R2, PT ;  /* 0x000000021700720c */ /* 0x000fc40003f86270 */
[----:B------:R-:W-:Y:S02]  /*16410*/  FSEL R171, R96, -INF , !P2 ;  /* 0xff80000060ab7808 */ /* 0x000fe40005000000 */
[----:B------:R-:W-:Y:S02]  /*16420*/  ISETP.GE.AND P2, PT, R19, R2, PT ;  /* 0x000000021300720c */ /* 0x000fe40003f46270 */
[----:B------:R-:W-:Y:S02]  /*16430*/  FMNMX3.FTZ R4, R4, R193, R175, !PT ;  /* 0x000000c104047276 */ /* 0x000fe400078100af */
[----:B------:R-:W-:Y:S02]  /*16440*/  FMNMX3.FTZ R6, R6, R223, R215, !PT ;  /* 0x000000df06067276 */ /* 0x000fe400078100d7 */
[----:B------:R-:W-:Y:S02]  /*16450*/  FSEL R185, R106, -INF , !P3 ;  /* 0xff8000006ab97808 */ /* 0x000fe40005800000 */
[----:B------:R-:W-:Y:S01]  /*16460*/  ISETP.GE.AND P3, PT, R5, R134, PT ;  /* 0x000000860500720c */ /* 0x000fe20003f66270 */
[----:B------:R-:W-:Y:S01]  /*16470*/  VIADD R5, R12, 0xfffffff9 ;  /* 0xfffffff90c057836 */ /* 0x000fe20000000000 */
[----:B------:R-:W-:-:S02]  /*16480*/  FSEL R169, R97, -INF , !P4 ;  /* 0xff80000061a97808 */ /* 0x000fc40006000000 */
[-C--:B------:R-:W-:Y:S02]  /*16490*/  ISETP.GE.AND P4, PT, R17, R2.reuse, PT ;  /* 0x000000021100720c */ /* 0x080fe40003f86270 */
[----:B------:R-:W-:Y:S02]  /*164a0*/  FSEL R159, R92, -INF , !P2 ;  /* 0xff8000005c9f7808 */ /* 0x000fe40005000000 */
[----:B------:R-:W-:Y:S02]  /*164b0*/  ISETP.GE.AND P2, PT, R7, R2, PT ;  /* 0x000000020700720c */ /* 0x000fe40003f46270 */
[----:B------:R-:W-:Y:S02]  /*164c0*/  FMNMX3.FTZ R4, R4, R173, R171, !PT ;  /* 0x000000ad04047276 */ /* 0x000fe400078100ab */
[----:B------:R-:W-:Y:S02]  /*164d0*/  FMNMX3.FTZ R6, R6, R183, R213, !PT ;  /* 0x000000b706067276 */ /* 0x000fe400078100d5 */
[----:B------:R-:W-:-:S02]  /*164e0*/  FSEL R157, R93, -INF , !P4 ;  /* 0xff8000005d9d7808 */ /* 0x000fc40006000000 */
[----:B------:R-:W-:Y:S02]  /*164f0*/  ISETP.GE.AND P4, PT, R5, R2, PT ;  /* 0x000000020500720c */ /* 0x000fe40003f86270 */
[----:B------:R-:W-:Y:S02]  /*16500*/  FSEL R151, R88, -INF , !P2 ;  /* 0xff80000058977808 */ /* 0x000fe40005000000 */
[----:B------:R-:W-:Y:S02]  /*16510*/  FMNMX3.FTZ R4, R4, R169, R159, !PT ;  /* 0x000000a904047276 */ /* 0x000fe4000781009f */
[----:B------:R-:W-:Y:S02]  /*16520*/  FMNMX3.FTZ R6, R6, R191, R189, !PT ;  /* 0x000000bf06067276 */ /* 0x000fe400078100bd */
[----:B------:R-:W-:Y:S02]  /*16530*/  FSEL R181, R107, -INF , !P1 ;  /* 0xff8000006bb57808 */ /* 0x000fe40004800000 */
[----:B------:R-:W-:-:S02]  /*16540*/  ISETP.GE.AND P2, PT, R75, R134, PT ;  /* 0x000000864b00720c */ /* 0x000fc40003f46270 */
[----:B------:R-:W-:Y:S02]  /*16550*/  FSEL R149, R89, -INF , !P4 ;  /* 0xff80000059957808 */ /* 0x000fe40006000000 */
[----:B------:R-:W-:Y:S02]  /*16560*/  FMNMX3.FTZ R4, R4, R157, R151, !PT ;  /* 0x0000009d04047276 */ /* 0x000fe40007810097 */
[----:B------:R-:W-:Y:S02]  /*16570*/  ISETP.GE.AND P1, PT, R73, R134, PT ;  /* 0x000000864900720c */ /* 0x000fe40003f26270 */
[----:B------:R-:W-:Y:S02]  /*16580*/  FSEL R167, R102, -INF , !P3 ;  /* 0xff80000066a77808 */ /* 0x000fe40005800000 */
[----:B------:R-:W-:Y:S02]  /*16590*/  FMNMX3.FTZ R6, R6, R187, R185, !PT ;  /* 0x000000bb06067276 */ /* 0x000fe400078100b9 */
[----:B------:R-:W-:-:S02]  /*165a0*/  FMNMX.FTZ R4, R149, R4, !PT ;  /* 0x0000000495047209 */ /* 0x000fc40007810000 */
[-C--:B------:R-:W-:Y:S02]  /*165b0*/  ISETP.GE.AND P4, PT, R23, R134.reuse, PT ;  /* 0x000000861700720c */ /* 0x080fe40003f86270 */
[-C--:B------:R-:W-:Y:S02]  /*165c0*/  ISETP.GE.AND P3, PT, R19, R134.reuse, PT ;  /* 0x000000861300720c */ /* 0x080fe40003f66270 */
[----:B------:R-:W-:Y:S01]  /*165d0*/  FSEL R165, R103, -INF , !P2 ;  /* 0xff80000067a57808 */ /* 0x000fe20005000000 */
[----:B------:R-:W2:Y:S01]  /*165e0*/  SHFL.BFLY PT, R19, R4, 0x2, 0x1f ;  /* 0x0c401f0004137f89 */ /* 0x000ea200000e0000 */
[----:B------:R-:W-:Y:S02]  /*165f0*/  FSEL R163, R98, -INF , !P1 ;  /* 0xff80000062a37808 */ /* 0x000fe40004800000 */
[----:B------:R-:W-:Y:S01]  /*16600*/  FMNMX3.FTZ R6, R6, R181, R167, !PT ;  /* 0x000000b506067276 */ /* 0x000fe200078100a7 */
[----:B------:R-:W-:Y:S01]  /*16610*/  LDSM.16.MT88.4 R100, [R139+0x10000] ;  /* 0x010000008b64783b */ /* 0x000fe20000004200 */
        /* <DEDUP_REMOVED lines=11> */
[----:B--2---:R-:W-:Y:S02]  /*166d0*/  FMNMX.FTZ R19, R4, R19, !PT ;  /* 0x0000001304137209 */ /* 0x004fe40007810000 */
[----:B------:R-:W-:-:S03]  /*166e0*/  FMNMX.FTZ R6, R141, R6, !PT ;  /* 0x000000068d067209 */ /* 0x000fc60007810000 */
[----:B------:R-:W2:Y:S04]  /*166f0*/  SHFL.BFLY PT, R132, R19, 0x1, 0x1f ;  /* 0x0c201f0013847f89 */ /* 0x000ea800000e0000 */
[----:B------:R-:W3:Y:S01]  /*16700*/  SHFL.BFLY PT, R5, R6, 0x2, 0x1f ;  /* 0x0c401f0006057f89 */ /* 0x000ee200000e0000 */
[----:B--2---:R-:W-:Y:S02]  /*16710*/  FMNMX.FTZ R132, R19, R132, !PT ;  /* 0x0000008413847209 */ /* 0x004fe40007810000 */
[----:B---3--:R-:W-:-:S03]  /*16720*/  FMNMX.FTZ R5, R6, R5, !PT ;  /* 0x0000000506057209 */ /* 0x008fc60007810000 */
[C---:B-1----:R-:W-:Y:S01]  /*16730*/  FMUL.FTZ R142, R132.reuse, UR4 ;  /* 0x00000004848e7c20 */ /* 0x042fe20008410000 */
[----:B------:R-:W-:Y:S01]  /*16740*/  FSETP.NEU.FTZ.AND P1, PT, R132, -INF , PT ;  /* 0xff8000008400780b */ /* 0x000fe20003f3d000 */
[----:B------:R-:W1:Y:S03]  /*16750*/  SHFL.BFLY PT, R4, R5, 0x1, 0x1f ;  /* 0x0c201f0005047f89 */ /* 0x000e6600000e0000 */
[----:B------:R-:W-:-:S05]  /*16760*/  FSEL R142, R142, RZ, P1 ;  /* 0x000000ff8e8e7208 */ /* 0x000fca0000800000 */
[--C-:B------:R-:W-:Y:S01]  /*16770*/  FFMA.FTZ R137, R3, UR4, -R142.reuse ;  /* 0x0000000403897c23 */ /* 0x100fe2000801088e */
[--C-:B------:R-:W-:Y:S01]  /*16780*/  FFMA.FTZ R136, R71, UR4, -R142.reuse ;  /* 0x0000000447887c23 */ /* 0x100fe2000801088e */
[--C-:B------:R-:W-:Y:S01]  /*16790*/  FFMA.FTZ R135, R69, UR4, -R142.reuse ;  /* 0x0000000445877c23 */ /* 0x100fe2000801088e */
[--C-:B------:R-:W-:Y:S01]  /*167a0*/  FFMA.FTZ R64, R67, UR4, -R142.reuse ;  /* 0x0000000443407c23 */ /* 0x100fe2000801088e */
[----:B------:R-:W2:Y:S01]  /*167b0*/  LDSM.16.MT88.4 R68, [R139+0xc000] ;  /* 0x00c000008b44783b */ /* 0x000ea20000004200 */
[--C-:B------:R-:W-:Y:S01]  /*167c0*/  FFMA.FTZ R60, R57, UR4, -R142.reuse ;  /* 0x00000004393c7c23 */ /* 0x100fe2000801088e */
[----:B------:R-:W-:Y:S01]  /*167d0*/  MUFU.EX2 R137, R137 ;  /* 0x0000008900897308 */ /* 0x000fe20000000800 */
[--C-:B------:R-:W-:Y:S01]  /*167e0*/  FFMA.FTZ R50, R21, UR4, -R142.reuse ;  /* 0x0000000415327c23 */ /* 0x100fe2000801088e */
[--C-:B------:R-:W-:Y:S01]  /*167f0*/  FFMA.FTZ R46, R39, UR4, -R142.reuse ;  /* 0x00000004272e7c23 */ /* 0x100fe2000801088e */
[----:B------:R-:W-:Y:S01]  /*16800*/  LDSM.16.MT88.4 R20, [R140+0xc800] ;  /* 0x00c800008c14783b */ /* 0x000fe20000004200 */
[--C-:B------:R-:W-:Y:S01]  /*16810*/  FFMA.FTZ R42, R49, UR4, -R142.reuse ;  /* 0x00000004312a7c23 */ /* 0x100fe2000801088e */
[--C-:B------:R-:W-:Y:S01]  /*16820*/  FFMA.FTZ R41, R41, UR4, -R142.reuse ;  /* 0x0000000429297c23 */ /* 0x100fe2000801088e */
[--C-:B------:R-:W-:Y:S01]  /*16830*/  FFMA.FTZ R34, R233, UR4, -R142.reuse ;  /* 0x00000004e9227c23 */ /* 0x100fe2000801088e */
[--C-:B------:R-:W-:Y:S01]  /*16840*/  FFMA.FTZ R35, R35, UR4, -R142.reuse ;  /* 0x0000000423237c23 */ /* 0x100fe2000801088e */
[----:B------:R-:W3:Y:S01]  /*16850*/  MUFU.EX2 R136, R136 ;  /* 0x0000008800887308 */ /* 0x000ee20000000800 */
[--C-:B------:R-:W-:Y:S01]  /*16860*/  FFMA.FTZ R32, R231, UR4, -R142.reuse ;  /* 0x00000004e7207c23 */ /* 0x100fe2000801088e */
[--C-:B------:R-:W-:Y:S01]  /*16870*/  FFMA.FTZ R148, R221, UR4, -R142.reuse ;  /* 0x00000004dd947c23 */ /* 0x100fe2000801088e */
[--C-:B------:R-:W-:Y:S01]  /*16880*/  FFMA.FTZ R177, R177, UR4, -R142.reuse ;  /* 0x00000004b1b17c23 */ /* 0x100fe2000801088e */
[----:B-1----:R-:W-:Y:S01]  /*16890*/  FMNMX.FTZ R3, R5, R4, !PT ;  /* 0x0000000405037209 */ /* 0x002fe20007810000 */
[--C-:B------:R-:W-:Y:S01]  /*168a0*/  FFMA.FTZ R150, R219, UR4, -R142.reuse ;  /* 0x00000004db967c23 */ /* 0x100fe2000801088e */
[--C-:B------:R-:W-:Y:S01]  /*168b0*/  FFMA.FTZ R179, R179, UR4, -R142.reuse ;  /* 0x00000004b3b37c23 */ /* 0x100fe2000801088e */
[--C-:B------:R-:W-:Y:S01]  /*168c0*/  FFMA.FTZ R175, R175, UR4, -R142.reuse ;  /* 0x00000004afaf7c23 */ /* 0x100fe2000801088e */
[C---:B------:R-:W-:Y:S01]  /*168d0*/  FSETP.NEU.FTZ.AND P1, PT, R3.reuse, -INF , PT ;  /* 0xff8000000300780b */ /* 0x040fe20003f3d000 */
[----:B------:R-:W-:Y:S01]  /*168e0*/  FMUL.FTZ R138, R3, UR4 ;  /* 0x00000004038a7c20 */ /* 0x000fe20008410000 */
[----:B------:R-:W-:Y:S01]  /*168f0*/  MUFU.EX2 R135, R135 ;  /* 0x0000008700877308 */ /* 0x000fe20000000800 */
[--C-:B------:R-:W-:Y:S01]  /*16900*/  FFMA.FTZ R160, R173, UR4, -R142.reuse ;  /* 0x00000004ada07c23 */ /* 0x100fe2000801088e */
[--C-:B------:R-:W-:Y:S01]  /*16910*/  FFMA.FTZ R162, R171, UR4, -R142.reuse ;  /* 0x00000004aba27c23 */ /* 0x100fe2000801088e */
[--C-:B------:R-:W-:Y:S01]  /*16920*/  FFMA.FTZ R169, R169, UR4, -R142.reuse ;  /* 0x00000004a9a97c23 */ /* 0x100fe2000801088e */
[----:B------:R-:W-:Y:S01]  /*16930*/  FSEL R138, R138, RZ, P1 ;  /* 0x000000ff8a8a7208 */ /* 0x000fe20000800000 */
[----:B------:R-:W-:Y:S01]  /*16940*/  FFMA.FTZ R221, R149, UR4, -R142 ;  /* 0x0000000495dd7c23 */ /* 0x000fe2000801088e */
[----:B---3--:R-:W-:-:S02]  /*16950*/  F2FP.BF16.F32.PACK_AB R116, R136, R137 ;  /* 0x000000898874723e */ /* 0x008fc400000010ff */
[----:B------:R-:W1:Y:S01]  /*16960*/  MUFU.EX2 R64, R64 ;  /* 0x0000004000407308 */ /* 0x000e620000000800 */
[--C-:B------:R-:W-:Y:S01]  /*16970*/  FFMA.FTZ R66, R43, UR4, -R138.reuse ;  /* 0x000000042b427c23 */ /* 0x100fe2000801088a */
[----:B------:R-:W-:Y:S02]  /*16980*/  IMAD.IADD R43, R56, 0x1, R139 ;  /* 0x00000001382b7824 */ /* 0x000fe400078e028b */
[--C-:B------:R-:W-:Y:S01]  /*16990*/  FFMA.FTZ R67, R65, UR4, -R138.reuse ;  /* 0x0000000441437c23 */ /* 0x100fe2000801088a */
[--C-:B------:R-:W-:Y:S01]  /*169a0*/  FFMA.FTZ R65, R61, UR4, -R138.reuse ;  /* 0x000000043d417c23 */ /* 0x100fe2000801088a */
[--C-:B------:R-:W-:Y:S01]  /*169b0*/  FFMA.FTZ R62, R63, UR4, -R138.reuse ;  /* 0x000000043f3e7c23 */ /* 0x100fe2000801088a */
[----:B------:R-:W-:Y:S01]  /*169c0*/  IMAD.IADD R8, R8, 0x1, R43 ;  /* 0x0000000108087824 */ /* 0x000fe200078e022b */
[----:B------:R-:W3:Y:S01]  /*169d0*/  LDSM.16.MT88.4 R84, [R43+0xc000] ;  /* 0x00c000002b54783b */ /* 0x000ee20000004200 */
[----:B------:R-:W-:Y:S01]  /*169e0*/  MUFU.EX2 R66, R66 ;  /* 0x0000004200427308 */ /* 0x000fe20000000800 */
[--C-:B------:R-:W-:Y:S01]  /*169f0*/  FFMA.FTZ R57, R15, UR4, -R138.reuse ;  /* 0x000000040f397c23 */ /* 0x100fe2000801088a */
[----:B------:R-:W-:Y:S01]  /*16a00*/  FFMA.FTZ R48, R13, UR4, -R138 ;  /* 0x000000040d307c23 */ /* 0x000fe2000801088a */
[----:B------:R-:W4:Y:S01]  /*16a10*/  LDSM.16.MT88.4 R92, [R8+0xc000] ;  /* 0x00c00000085c783b */ /* 0x000f220000004200 */
[--C-:B------:R-:W-:Y:S01]  /*16a20*/  FFMA.FTZ R63, R59, UR4, -R142.reuse ;  /* 0x000000043b3f7c23 */ /* 0x100fe2000801088e */
[----:B------:R-:W-:Y:S01]  /*16a30*/  FFMA.FTZ R59, R25, UR4, -R142 ;  /* 0x00000004193b7c23 */ /* 0x000fe2000801088e */
[--C-:B------:R-:W-:Y:S01]  /*16a40*/  FFMA.FTZ R61, R51, UR4, -R138.reuse ;  /* 0x00000004333d7c23 */ /* 0x100fe2000801088a */
[----:B------:R-:W5:Y:S01]  /*16a50*/  LDSM.16.MT88.4 R112, [R43+0x10000] ;  /* 0x010000002b70783b */ /* 0x000f620000004200 */
[----:B------:R-:W2:Y:S01]  /*16a60*/  MUFU.EX2 R67, R67 ;  /* 0x0000004300437308 */ /* 0x000ea20000000800 */
[----:B------:R-:W-:Y:S01]  /*16a70*/  FFMA.FTZ R58, R27, UR4, -R138 ;  /* 0x000000041b3a7c23 */ /* 0x000fe2000801088a */
[----:B-1----:R-:W-:Y:S01]  /*16a80*/  F2FP.BF16.F32.PACK_AB R118, R64, R135 ;  /* 0x000000874076723e */ /* 0x002fe200000010ff */
[----:B------:R-:W1:Y:S01]  /*16a90*/  LDSM.16.MT88.4 R4, [R8+0x10000] ;  /* 0x010000000804783b */ /* 0x000e620000004200 */
[--C-:B------:R-:W-:Y:S01]  /*16aa0*/  FFMA.FTZ R51, R47, UR4, -R142.reuse ;  /* 0x000000042f337c23 */ /* 0x100fe2000801088e */
[----:B------:R-:W-:Y:S01]  /*16ab0*/  FFMA.FTZ R47, R37, UR4, -R142 ;  /* 0x00000004252f7c23 */ /* 0x000fe2000801088e */
[--C-:B------:R-:W-:Y:S01]  /*16ac0*/  FFMA.FTZ R49, R31, UR4, -R138.reuse ;  /* 0x000000041f317c23 */ /* 0x100fe2000801088a */
[----:B------:R-:W1:Y:S01]  /*16ad0*/  LDSM.16.MT88.4 R12, [R139+0xc800] ;  /* 0x00c800008b0c783b */ /* 0x000e620000004200 */
[----:B------:R-:W-:Y:S01]  /*16ae0*/  MUFU.EX2 R65, R65 ;  /* 0x0000004100417308 */ /* 0x000fe20000000800 */
[--C-:B------:R-:W-:Y:S01]  /*16af0*/  FFMA.FTZ R44, R29, UR4, -R138.reuse ;  /* 0x000000041d2c7c23 */ /* 0x100fe2000801088a */
[--C-:B------:R-:W-:Y:S01]  /*16b00*/  FFMA.FTZ R45, R45, UR4, -R138.reuse ;  /* 0x000000042d2d7c23 */ /* 0x100fe2000801088a */
[----:B------:R-:W1:Y:S01]  /*16b10*/  LDSM.16.MT88.4 R24, [R140+0x10800] ;  /* 0x010800008c18783b */ /* 0x000e620000004200 */
[--C-:B------:R-:W-:Y:S01]  /*16b20*/  FFMA.FTZ R40, R235, UR4, -R138.reuse ;  /* 0x00000004eb287c23 */ /* 0x100fe2000801088a */
[--C-:B------:R-:W-:Y:S01]  /*16b30*/  FFMA.FTZ R144, R229, UR4, -R138.reuse ;  /* 0x00000004e5907c23 */ /* 0x100fe2000801088a */
[--C-:B------:R-:W-:Y:S01]  /*16b40*/  FFMA.FTZ R146, R227, UR4, -R138.reuse ;  /* 0x00000004e3927c23 */ /* 0x100fe2000801088a */
[----:B------:R-:W1:Y:S01]  /*16b50*/  LDSM.16.MT88.4 R16, [R43+0xc800] ;  /* 0x00c800002b10783b */ /* 0x000e620000004200 */
[----:B------:R-:W3:Y:S01]  /*16b60*/  MUFU.EX2 R62, R62 ;  /* 0x0000003e003e7308 */ /* 0x000ee20000000800 */
[----:B--2---:R-:W-:Y:S01]  /*16b70*/  F2FP.BF16.F32.PACK_AB R117, R66, R67 ;  /* 0x000000434275723e */ /* 0x004fe200000010ff */
[--C-:B------:R-:W-:Y:S01]  /*16b80*/  FFMA.FTZ R183, R183, UR4, -R138.reuse ;  /* 0x00000004b7b77c23 */ /* 0x100fe2000801088a */
[----:B------:R-:W-:Y:S01]  /*16b90*/  LDSM.16.MT88.4 R36, [R43+0x10800] ;  /* 0x010800002b24783b */ /* 0x000fe20000004200 */
[--C-:B------:R-:W-:Y:S01]  /*16ba0*/  FFMA.FTZ R191, R191, UR4, -R138.reuse ;  /* 0x00000004bfbf7c23 */ /* 0x100fe2000801088a */
[--C-:B------:R-:W-:Y:S01]  /*16bb0*/  FFMA.FTZ R156, R189, UR4, -R138.reuse ;  /* 0x00000004bd9c7c23 */ /* 0x100fe2000801088a */
[--C-:B------:R-:W-:Y:S01]  /*16bc0*/  FFMA.FTZ R187, R187, UR4, -R138.reuse ;  /* 0x00000004bbbb7c23 */ /* 0x100fe2000801088a */
[----:B------:R-:W-:Y:S01]  /*16bd0*/  LDSM.16.MT88.4 R28, [R140+0xd000] ;  /* 0x00d000008c1c783b */ /* 0x000fe20000004200 */
[----:B------:R-:W-:Y:S01]  /*16be0*/  MUFU.EX2 R63, R63 ;  /* 0x0000003f003f7308 */ /* 0x000fe20000000800 */
[--C-:B------:R-:W-:Y:S01]  /*16bf0*/  FFMA.FTZ R158, R185, UR4, -R138.reuse ;  /* 0x00000004b99e7c23 */ /* 0x100fe2000801088a */
[--C-:B------:R-:W-:Y:S01]  /*16c00*/  FFMA.FTZ R181, R181, UR4, -R138.reuse ;  /* 0x00000004b5b57c23 */ /* 0x100fe2000801088a */
[--C-:B------:R-:W-:Y:S01]  /*16c10*/  FFMA.FTZ R164, R167, UR4, -R138.reuse ;  /* 0x00000004a7a47c23 */ /* 0x100fe2000801088a */
[--C-:B------:R-:W-:Y:S01]  /*16c20*/  FFMA.FTZ R165, R165, UR4, -R138.reuse ;  /* 0x00000004a5a57c23 */ /* 0x100fe2000801088a */
[--C-:B------:R-:W-:Y:S01]  /*16c30*/  FFMA.FTZ R163, R163, UR4, -R138.reuse ;  /* 0x00000004a3a37c23 */ /* 0x100fe2000801088a */
[----:B------:R-:W-:Y:S01]  /*16c40*/  FFMA.FTZ R166, R161, UR4, -R138 ;  /* 0x00000004a1a67c23 */ /* 0x000fe2000801088a */
[----:B------:R-:W-:Y:S01]  /*16c50*/  FADD.FTZ R136, R137, R136 ;  /* 0x0000008889887221 */ /* 0x000fe20000010000 */
[----:B------:R-:W2:Y:S01]  /*16c60*/  MUFU.EX2 R60, R60 ;  /* 0x0000003c003c7308 */ /* 0x000ea20000000800 */
[----:B---3--:R-:W-:Y:S01]  /*16c70*/  F2FP.BF16.F32.PACK_AB R119, R62, R65 ;  /* 0x000000413e77723e */ /* 0x008fe200000010ff */
[----:B------:R-:W-:Y:S01]  /*16c80*/  FADD.FTZ R66, R67, R66 ;  /* 0x0000004243427221 */ /* 0x000fe20000010000 */
[----:B------:R-:W-:Y:S01]  /*16c90*/  FFMA.FTZ R143, R143, UR4, -R138 ;  /* 0x000000048f8f7c23 */ /* 0x000fe2000801088a */
[----:B------:R-:W-:-:S02]  /*16ca0*/  FADD.FTZ R135, R135, R136 ;  /* 0x0000008887877221 */ /* 0x000fc40000010000 */
[----:B------:R-:W-:Y:S02]  /*16cb0*/  FADD.FTZ R65, R65, R66 ;  /* 0x0000004241417221 */ /* 0x000fe40000010000 */
[----:B------:R-:W-:Y:S01]  /*16cc0*/  MUFU.EX2 R59, R59 ;  /* 0x0000003b003b7308 */ /* 0x000fe20000000800 */
[----:B------:R-:W-:Y:S01]  /*16cd0*/  HMMA.16816.F32.BF16 R128, R116, R68, RZ ;  /* 0x000000447480723c */ /* 0x000fe200000418ff */
[----:B------:R-:W-:Y:S01]  /*16ce0*/  FADD.FTZ R64, R64, R135 ;  /* 0x0000008740407221 */ /* 0x000fe20000010000 */
[----:B------:R-:W-:-:S05]  /*16cf0*/  FADD.FTZ R62, R62, R65 ;  /* 0x000000413e3e7221 */ /* 0x000fca0000010000 */
[----:B------:R-:W-:Y:S01]  /*16d00*/  MUFU.EX2 R50, R50 ;  /* 0x0000003200327308 */ /* 0x000fe20000000800 */
[C---:B------:R-:W-:Y:S07]  /*16d10*/  HMMA.16816.F32.BF16 R68, R116.reuse, R70, RZ ;  /* 0x000000467444723c */ /* 0x040fee00000418ff */
[----:B------:R-:W-:Y:S01]  /*16d20*/  MUFU.EX2 R61, R61 ;  /* 0x0000003d003d7308 */ /* 0x000fe20000000800 */
[C---:B------:R-:W-:Y:S07]  /*16d30*/  HMMA.16816.F32.BF16 R72, R116.reuse, R76, RZ ;  /* 0x0000004c7448723c */ /* 0x040fee00000418ff */
[----:B------:R-:W3:Y:S01]  /*16d40*/  MUFU.EX2 R58, R58 ;  /* 0x0000003a003a7308 */ /* 0x000ee20000000800 */
[C---:B------:R-:W-:Y:S07]  /*16d50*/  HMMA.16816.F32.BF16 R76, R116.reuse, R78, RZ ;  /* 0x0000004e744c723c */ /* 0x040fee00000418ff */
[----:B------:R-:W-:Y:S01]  /*16d60*/  MUFU.EX2 R57, R57 ;  /* 0x0000003900397308 */ /* 0x000fe20000000800 */
[C---:B------:R-:W-:Y:S07]  /*16d70*/  HMMA.16816.F32.BF16 R104, R116.reuse, R108, RZ ;  /* 0x0000006c7468723c */ /* 0x040fee00000418ff */
[----:B------:R-:W3:Y:S01]  /*16d80*/  MUFU.EX2 R48, R48 ;  /* 0x0000003000307308 */ /* 0x000ee20000000800 */
[C---:B------:R-:W-:Y:S07]  /*16d90*/  HMMA.16816.F32.BF16 R80, R116.reuse, R84, RZ ;  /* 0x000000547450723c */ /* 0x040fee00000418ff */
[----:B------:R-:W-:Y:S01]  /*16da0*/  MUFU.EX2 R51, R51 ;  /* 0x0000003300337308 */ /* 0x000fe20000000800 */
[C---:B----4-:R-:W-:Y:S07]  /*16db0*/  HMMA.16816.F32.BF16 R88, R116.reuse, R92, RZ ;  /* 0x0000005c7458723c */ /* 0x050fee00000418ff */
[----:B------:R-:W4:Y:S01]  /*16dc0*/  MUFU.EX2 R46, R46 ;  /* 0x0000002e002e7308 */ /* 0x000f220000000800 */
        /* <DEDUP_REMOVED lines=14> */
[----:B-1----:R-:W-:Y:S01]  /*16eb0*/  HMMA.16816.F32.BF16 R120, R116, R4, RZ ;  /* 0x000000047478723c */ /* 0x002fe200000418ff */
[----:B--2---:R-:W-:Y:S01]  /*16ec0*/  F2FP.BF16.F32.PACK_AB R4, R60, R63 ;  /* 0x0000003f3c04723e */ /* 0x004fe200000010ff */
[----:B------:R-:W-:Y:S01]  /*16ed0*/  FADD.FTZ R63, R63, R64 ;  /* 0x000000403f3f7221 */ /* 0x000fe20000010000 */
[----:B---3--:R-:W-:Y:S01]  /*16ee0*/  F2FP.BF16.F32.PACK_AB R5, R58, R61 ;  /* 0x0000003d3a05723e */ /* 0x008fe200000010ff */
[----:B------:R-:W-:-:S02]  /*16ef0*/  FADD.FTZ R61, R61, R62 ;  /* 0x0000003e3d3d7221 */ /* 0x000fc40000010000 */
[----:B------:R-:W-:Y:S01]  /*16f00*/  FADD.FTZ R60, R60, R63 ;  /* 0x0000003f3c3c7221 */ /* 0x000fe20000010000 */
[----:B------:R-:W1:Y:S01]  /*16f10*/  MUFU.EX2 R34, R34 ;  /* 0x0000002200227308 */ /* 0x000e620000000800 */
[----:B------:R-:W-:Y:S01]  /*16f20*/  HMMA.16816.F32.BF16 R116, R116, R6, RZ ;  /* 0x000000067474723c */ /* 0x000fe200000418ff */
[----:B------:R-:W-:Y:S01]  /*16f30*/  F2FP.BF16.F32.PACK_AB R6, R50, R59 ;  /* 0x0000003b3206723e */ /* 0x000fe200000010ff */
[----:B------:R-:W-:Y:S01]  /*16f40*/  FADD.FTZ R58, R58, R61 ;  /* 0x0000003d3a3a7221 */ /* 0x000fe20000010000 */
[----:B------:R-:W-:Y:S01]  /*16f50*/  F2FP.BF16.F32.PACK_AB R7, R48, R57 ;  /* 0x000000393007723e */ /* 0x000fe200000010ff */
[----:B------:R-:W-:Y:S02]  /*16f60*/  FADD.FTZ R59, R59, R60 ;  /* 0x0000003c3b3b7221 */ /* 0x000fe40000010000 */
[----:B------:R-:W-:Y:S01]  /*16f70*/  FADD.FTZ R57, R57, R58 ;  /* 0x0000003a39397221 */ /* 0x000fe20000010000 */
[----:B------:R-:W-:Y:S01]  /*16f80*/  MUFU.EX2 R35, R35 ;  /* 0x0000002300237308 */ /* 0x000fe20000000800 */
[----:B------:R-:W-:-:S02]  /*16f90*/  FADD.FTZ R50, R50, R59 ;  /* 0x0000003b32327221 */ /* 0x000fc40000010000 */
[----:B------:R-:W-:Y:S01]  /*16fa0*/  HMMA.16816.F32.BF16 R128, R4, R12, R128 ;  /* 0x0000000c0480723c */ /* 0x000fe20000041880 */
[----:B------:R-:W-:-:S04]  /*16fb0*/  FADD.FTZ R48, R48, R57 ;  /* 0x0000003930307221 */ /* 0x000fc80000010000 */
[----:B------:R-:W-:Y:S03]  /*16fc0*/  MUFU.EX2 R32, R32 ;  /* 0x0000002000207308 */ /* 0x000fe60000000800 */
[C---:B------:R-:W-:Y:S01]  /*16fd0*/  HMMA.16816.F32.BF16 R68, R4.reuse, R14, R68 ;  /* 0x0000000e0444723c */ /* 0x040fe20000041844 */
[----:B------:R-:W2:Y:S04]  /*16fe0*/  LDSM.16.MT88.4 R12, [R8+0x10800] ;  /* 0x01080000080c783b */ /* 0x000ea80000004200 */
[----:B------:R-:W-:Y:S03]  /*16ff0*/  MUFU.EX2 R144, R144 ;  /* 0x0000009000907308 */ /* 0x000fe60000000800 */
[C---:B------:R-:W-:Y:S05]  /*17000*/  HMMA.16816.F32.BF16 R72, R4.reuse, R20, R72 ;  /* 0x000000140448723c */ /* 0x040fea0000041848 */
[----:B------:R-:W-:Y:S03]  /*17010*/  MUFU.EX2 R146, R146 ;  /* 0x0000009200927308 */ /* 0x000fe60000000800 */
[C---:B------:R-:W-:Y:S01]  /*17020*/  HMMA.16816.F32.BF16 R76, R4.reuse, R22, R76 ;  /* 0x00000016044c723c */ /* 0x040fe2000004184c */
[----:B------:R-:W3:Y:S04]  /*17030*/  LDSM.16.MT88.4 R20, [R8+0xc800] ;  /* 0x00c800000814783b */ /* 0x000ee80000004200 */
[----:B------:R-:W-:Y:S03]  /*17040*/  MUFU.EX2 R148, R148 ;  /* 0x0000009400947308 */ /* 0x000fe60000000800 */
[C---:B------:R-:W-:Y:S05]  /*17050*/  HMMA.16816.F32.BF16 R104, R4.reuse, R24, R104 ;  /* 0x000000180468723c */ /* 0x040fea0000041868 */
[----:B------:R-:W-:Y:S03]  /*17060*/  MUFU.EX2 R177, R177 ;  /* 0x000000b100b17308 */ /* 0x000fe60000000800 */
[C---:B------:R-:W-:Y:S01]  /*17070*/  HMMA.16816.F32.BF16 R108, R4.reuse, R26, R108 ;  /* 0x0000001a046c723c */ /* 0x040fe2000004186c */
[----:B------:R-:W-:Y:S04]  /*17080*/  LDSM.16.MT88.4 R24, [R139+0xd000] ;  /* 0x00d000008b18783b */ /* 0x000fe80000004200 */
[----:B------:R-:W-:Y:S03]  /*17090*/  MUFU.EX2 R150, R150 ;  /* 0x0000009600967308 */ /* 0x000fe60000000800 */
[C---:B------:R-:W-:Y:S05]  /*170a0*/  HMMA.16816.F32.BF16 R80, R4.reuse, R16, R80 ;  /* 0x000000100450723c */ /* 0x040fea0000041850 */
[----:B------:R-:W-:Y:S03]  /*170b0*/  MUFU.EX2 R179, R179 ;  /* 0x000000b300b37308 */ /* 0x000fe60000000800 */
[C---:B------:R-:W-:Y:S01]  /*170c0*/  HMMA.16816.F32.BF16 R84, R4.reuse, R18, R84 ;  /* 0x000000120454723c */ /* 0x040fe20000041854 */
[----:B------:R-:W1:Y:S04]  /*170d0*/  LDSM.16.MT88.4 R16, [R140+0x11000] ;  /* 0x011000008c10783b */ /* 0x000e680000004200 */
[----:B------:R-:W-:Y:S03]  /*170e0*/  MUFU.EX2 R183, R183 ;  /* 0x000000b700b77308 */ /* 0x000fe60000000800 */
[C---:B--2---:R-:W-:Y:S05]  /*170f0*/  HMMA.16816.F32.BF16 R120, R4.reuse, R12, R120 ;  /* 0x0000000c0478723c */ /* 0x044fea0000041878 */
[----:B------:R-:W-:Y:S03]  /*17100*/  MUFU.EX2 R191, R191 ;  /* 0x000000bf00bf7308 */ /* 0x000fe60000000800 */
[C---:B------:R-:W-:Y:S01]  /*17110*/  HMMA.16816.F32.BF16 R116, R4.reuse, R14, R116 ;  /* 0x0000000e0474723c */ /* 0x040fe20000041874 */
[----:B------:R-:W2:Y:S04]  /*17120*/  LDSM.16.MT88.4 R12, [R8+0xd000] ;  /* 0x00d00000080c783b */ /* 0x000ea80000004200 */
[----:B------:R-:W-:Y:S03]  /*17130*/  MUFU.EX2 R156, R156 ;  /* 0x0000009c009c7308 */ /* 0x000fe60000000800 */
[C---:B---3--:R-:W-:Y:S05]  /*17140*/  HMMA.16816.F32.BF16 R88, R4.reuse, R20, R88 ;  /* 0x000000140458723c */ /* 0x048fea0000041858 */
[----:B------:R-:W-:Y:S03]  /*17150*/  MUFU.EX2 R187, R187 ;  /* 0x000000bb00bb7308 */ /* 0x000fe60000000800 */
[C---:B------:R-:W-:Y:S01]  /*17160*/  HMMA.16816.F32.BF16 R92, R4.reuse, R22, R92 ;  /* 0x00000016045c723c */ /* 0x040fe2000004185c */
[----:B------:R-:W3:Y:S04]  /*17170*/  LDSM.16.MT88.4 R20, [R43+0xd000] ;  /* 0x00d000002b14783b */ /* 0x000ee80000004200 */
[----:B------:R-:W-:Y:S03]  /*17180*/  MUFU.EX2 R158, R158 ;  /* 0x0000009e009e7308 */ /* 0x000fe60000000800 */
[----:B------:R-:W-:Y:S01]  /*17190*/  HMMA.16816.F32.BF16 R96, R4, R152, R96 ;  /* 0x000000980460723c */ /* 0x000fe20000041860 */
[--C-:B------:R-:W-:Y:S01]  /*171a0*/  FFMA.FTZ R153, R225, UR4, -R138.reuse ;  /* 0x00000004e1997c23 */ /* 0x100fe2000801088a */
[----:B------:R-:W-:-:S03]  /*171b0*/  FFMA.FTZ R152, R215, UR4, -R138 ;  /* 0x00000004d7987c23 */ /* 0x000fc6000801088a */
[----:B------:R-:W-:Y:S03]  /*171c0*/  MUFU.EX2 R181, R181 ;  /* 0x000000b500b57308 */ /* 0x000fe60000000800 */
[----:B------:R-:W-:Y:S01]  /*171d0*/  HMMA.16816.F32.BF16 R100, R4, R154, R100 ;  /* 0x0000009a0464723c */ /* 0x000fe20000041864 */
[--C-:B------:R-:W-:Y:S01]  /*171e0*/  FFMA.FTZ R155, R223, UR4, -R138.reuse ;  /* 0x00000004df9b7c23 */ /* 0x100fe2000801088a */
[----:B------:R-:W-:-:S03]  /*171f0*/  FFMA.FTZ R154, R213, UR4, -R138 ;  /* 0x00000004d59a7c23 */ /* 0x000fc6000801088a */
[----:B------:R-:W3:Y:S03]  /*17200*/  MUFU.EX2 R153, R153 ;  /* 0x0000009900997308 */ /* 0x000ee60000000800 */
[C---:B------:R-:W-:Y:S05]  /*17210*/  HMMA.16816.F32.BF16 R124, R4.reuse, R36, R124 ;  /* 0x00000024047c723c */ /* 0x040fea000004187c */
[----:B------:R-:W3:Y:S03]  /*17220*/  MUFU.EX2 R155, R155 ;  /* 0x0000009b009b7308 */ /* 0x000ee60000000800 */
[----:B------:R-:W-:Y:S01]  /*17230*/  HMMA.16816.F32.BF16 R112, R4, R38, R112 ;  /* 0x000000260470723c */ /* 0x000fe20000041870 */
[----:B----4-:R-:W-:Y:S01]  /*17240*/  F2FP.BF16.F32.PACK_AB R4, R46, R51 ;  /* 0x000000332e04723e */ /* 0x010fe200000010ff */
[----:B------:R-:W-:Y:S01]  /*17250*/  LDSM.16.MT88.4 R36, [R43+0x11000] ;  /* 0x011000002b24783b */ /* 0x000fe20000004200 */
[----:B-----5:R-:W-:Y:S01]  /*17260*/  F2FP.BF16.F32.PACK_AB R5, R44, R49 ;  /* 0x000000312c05723e */ /* 0x020fe200000010ff */
[----:B------:R-:W-:Y:S01]  /*17270*/  FADD.FTZ R51, R51, R50 ;  /* 0x0000003233337221 */ /* 0x000fe20000010000 */
[----:B------:R-:W-:Y:S01]  /*17280*/  F2FP.BF16.F32.PACK_AB R6, R42, R47 ;  /* 0x0000002f2a06723e */ /* 0x000fe200000010ff */
[----:B------:R-:W4:Y:S01]  /*17290*/  MUFU.EX2 R152, R152 ;  /* 0x0000009800987308 */ /* 0x000f220000000800 */
[----:B------:R-:W-:Y:S01]  /*172a0*/  F2FP.BF16.F32.PACK_AB R7, R40, R45 ;  /* 0x0000002d2807723e */ /* 0x000fe200000010ff */
[----:B------:R-:W-:Y:S01]  /*172b0*/  FADD.FTZ R49, R49, R48 ;  /* 0x0000003031317221 */ /* 0x000fe20000010000 */
[----:B------:R-:W-:-:S03]  /*172c0*/  FADD.FTZ R46, R46, R51 ;  /* 0x000000332e2e7221 */ /* 0x000fc60000010000 */
[----:B------:R-:W-:Y:S01]  /*172d0*/  FADD.FTZ R44, R44, R49 ;  /* 0x000000312c2c7221 */ /* 0x000fe20000010000 */
[----:B------:R-:W-:Y:S01]  /*172e0*/  FADD.FTZ R47, R47, R46 ;  /* 0x0000002e2f2f7221 */ /* 0x000fe20000010000 */
[----:B-1----:R-:W-:Y:S01]  /*172f0*/  HMMA.16816.F32.BF16 R104, R4, R16, R104 ;  /* 0x000000100468723c */ /* 0x002fe20000041868 */
[----:B------:R-:W1:Y:S01]  /*17300*/  MUFU.EX2 R154, R154 ;  /* 0x0000009a009a7308 */ /* 0x000e620000000800 */
[----:B------:R-:W-:Y:S01]  /*17310*/  FADD.FTZ R45, R45, R44 ;  /* 0x0000002c2d2d7221 */ /* 0x000fe20000010000 */
[----:B------:R-:W-:-:S03]  /*17320*/  FADD.FTZ R42, R42, R47 ;  /* 0x0000002f2a2a7221 */ /* 0x000fc60000010000 */
[----:B------:R-:W-:Y:S02]  /*17330*/  FADD.FTZ R45, R40, R45 ;  /* 0x0000002d282d7221 */ /* 0x000fe40000010000 */
[C---:B------:R-:W-:Y:S01]  /*17340*/  HMMA.16816.F32.BF16 R108, R4.reuse, R18, R108 ;  /* 0x00000012046c723c */ /* 0x040fe2000004186c */
[----:B------:R-:W5:Y:S01]  /*17350*/  LDSM.16.MT88.4 R16, [R139+0x11000] ;  /* 0x011000008b10783b */ /* 0x000f620000004200 */
        /* <DEDUP_REMOVED lines=28> */
[C---:B----4-:R-:W-:Y:S08]  /*17520*/  HMMA.16816.F32.BF16 R120, R4.reuse, R24, R120 ;  /* 0x000000180478723c */ /* 0x050ff00000041878 */
[----:B------:R-:W-:Y:S01]  /*17530*/  HMMA.16816.F32.BF16 R116, R4, R26, R116 ;  /* 0x0000001a0474723c */ /* 0x000fe20000041874 */
[----:B------:R-:W-:Y:S01]  /*17540*/  F2FP.BF16.F32.PACK_AB R4, R34, R41 ;  /* 0x000000292204723e */ /* 0x000fe200000010ff */
[----:B------:R-:W4:Y:S01]  /*17550*/  LDSM.16.MT88.4 R24, [R8+0xd800] ;  /* 0x00d800000818783b */ /* 0x000f220000004200 */
        /* <DEDUP_REMOVED lines=17> */
[C---:B-----5:R-:W-:Y:S08]  /*17670*/  HMMA.16816.F32.BF16 R80, R4.reuse, R16, R80 ;  /* 0x000000100450723c */ /* 0x060ff00000041850 */
[C---:B------:R-:W-:Y:S01]  /*17680*/  HMMA.16816.F32.BF16 R84, R4.reuse, R18, R84 ;  /* 0x000000120454723c */ /* 0x040fe20000041854 */
[----:B------:R-:W5:Y:S07]  /*17690*/  LDSM.16.MT88.4 R16, [R8+0x11800] ;  /* 0x011800000810783b */ /* 0x000f6e0000004200 */
[C---:B----4-:R-:W-:Y:S08]  /*176a0*/  HMMA.16816.F32.BF16 R88, R4.reuse, R24, R88 ;  /* 0x000000180458723c */ /* 0x050ff00000041858 */
[C---:B--2---:R-:W-:Y:S08]  /*176b0*/  HMMA.16816.F32.BF16 R124, R4.reuse, R12, R124 ;  /* 0x0000000c047c723c */ /* 0x044ff0000004187c */
[C---:B------:R-:W-:Y:S01]  /*176c0*/  HMMA.16816.F32.BF16 R112, R4.reuse, R14, R112 ;  /* 0x0000000e0470723c */ /* 0x040fe20000041870 */
[----:B------:R-:W2:Y:S07]  /*176d0*/  LDSM.16.MT88.4 R12, [R43+0xe000] ;  /* 0x00e000002b0c783b */ /* 0x000eae0000004200 */
        /* <DEDUP_REMOVED lines=12> */
[----:B------:R-:W-:Y:S01]  /*177a0*/  F2FP.BF16.F32.PACK_AB R5, R183, R152 ;  /* 0x00000098b705723e */ /* 0x000fe200000010ff */
[----:B------:R-:W-:Y:S01]  /*177b0*/  FADD.FTZ R148, R148, R35 ;  /* 0x0000002394947221 */ /* 0x000fe20000010000 */
[----:B------:R-:W-:Y:S01]  /*177c0*/  F2FP.BF16.F32.PACK_AB R6, R179, R150 ;  /* 0x00000096b306723e */ /* 0x000fe200000010ff */
[----:B------:R-:W-:Y:S01]  /*177d0*/  FADD.FTZ R152, R152, R155 ;  /* 0x0000009b98987221 */ /* 0x000fe20000010000 */
[----:B-1----:R-:W-:Y:S01]  /*177e0*/  F2FP.BF16.F32.PACK_AB R7, R191, R154 ;  /* 0x0000009abf07723e */ /* 0x002fe200000010ff */
        /* <DEDUP_REMOVED lines=9> */
[C---:B---3--:R-:W-:Y:S08]  /*17880*/  HMMA.16816.F32.BF16 R88, R4.reuse, R20, R88 ;  /* 0x000000140458723c */ /* 0x048ff00000041858 */
        /* <DEDUP_REMOVED lines=22> */
[C---:B------:R-:W-:Y:S07]  /*179f0*/  HMMA.16816.F32.BF16 R104, R4.reuse, R28, R104 ;  /* 0x0000001c0468723c */ /* 0x040fee0000041868 */
[----:B------:R-:W-:Y:S01]  /*17a00*/  MUFU.EX2 R39, R39 ;  /* 0x0000002700277308 */ /* 0x000fe20000000800 */
[----:B------:R-:W-:Y:S01]  /*17a10*/  HMMA.16816.F32.BF16 R108, R4, R30, R108 ;  /* 0x0000001e046c723c */ /* 0x000fe2000004186c */
[----:B------:R-:W-:Y:S01]  /*17a20*/  F2FP.BF16.F32.PACK_AB R5, R187, R156 ;  /* 0x0000009cbb05723e */ /* 0x000fe200000010ff */
[----:B------:R-:W5:Y:S01]  /*17a30*/  LDSM.16.MT88.4 R28, [R140+0xe800] ;  /* 0x00e800008c1c783b */ /* 0x000f620000004200 */
[----:B------:R-:W-:Y:S01]  /*17a40*/  F2FP.BF16.F32.PACK_AB R7, R181, R158 ;  /* 0x0000009eb507723e */ /* 0x000fe200000010ff */
[----:B------:R-:W-:-:S03]  /*17a50*/  FADD.FTZ R156, R156, R191 ;  /* 0x000000bf9c9c7221 */ /* 0x000fc60000010000 */
[----:B------:R-:W3:Y:S01]  /*17a60*/  MUFU.EX2 R38, R38 ;  /* 0x0000002600267308 */ /* 0x000ee20000000800 */
[----:B----4-:R-:W-:Y:S01]  /*17a70*/  F2FP.BF16.F32.PACK_AB R4, R37, R36 ;  /* 0x000000242504723e */ /* 0x010fe200000010ff */
[----:B------:R-:W-:Y:S01]  /*17a80*/  FADD.FTZ R36, R36, R179 ;  /* 0x000000b324247221 */ /* 0x000fe20000010000 */
[----:B------:R-:W-:-:S03]  /*17a90*/  FADD.FTZ R187, R187, R156 ;  /* 0x0000009cbbbb7221 */ /* 0x000fc60000010000 */
[----:B------:R-:W-:Y:S01]  /*17aa0*/  FADD.FTZ R36, R37, R36 ;  /* 0x0000002425247221 */ /* 0x000fe20000010000 */
[----:B------:R-:W-:-:S04]  /*17ab0*/  FADD.FTZ R158, R158, R187 ;  /* 0x000000bb9e9e7221 */ /* 0x000fc80000010000 */
[----:B------:R-:W-:Y:S01]  /*17ac0*/  FADD.FTZ R181, R181, R158 ;  /* 0x0000009eb5b57221 */ /* 0x000fe20000010000 */
[----:B---3--:R-:W-:Y:S01]  /*17ad0*/  F2FP.BF16.F32.PACK_AB R6, R38, R39 ;  /* 0x000000272606723e */ /* 0x008fe200000010ff */
[----:B------:R-:W-:-:S04]  /*17ae0*/  FADD.FTZ R39, R39, R36 ;  /* 0x0000002427277221 */ /* 0x000fc80000010000 */
[----:B------:R-:W-:Y:S02]  /*17af0*/  FADD.FTZ R38, R38, R39 ;  /* 0x0000002726267221 */ /* 0x000fe40000010000 */
[C---:B------:R-:W-:Y:S08]  /*17b00*/  HMMA.16816.F32.BF16 R104, R4.reuse, R16, R104 ;  /* 0x000000100468723c */ /* 0x040ff00000041868 */
        /* <DEDUP_REMOVED lines=11> */
[C---:B-----5:R-:W-:Y:S08]  /*17bc0*/  HMMA.16816.F32.BF16 R72, R4.reuse, R28, R72 ;  /* 0x0000001c0448723c */ /* 0x060ff00000041848 */
[C---:B------:R-:W-:Y:S01]  /*17bd0*/  HMMA.16816.F32.BF16 R76, R4.reuse, R30, R76 ;  /* 0x0000001e044c723c */ /* 0x040fe2000004184c */
[----:B------:R-:W-:Y:S07]  /*17be0*/  LDSM.16.MT88.4 R28, [R140+0xf000] ;  /* 0x00f000008c1c783b */ /* 0x000fee0000004200 */
[C---:B---3--:R-:W-:Y:S08]  /*17bf0*/  HMMA.16816.F32.BF16 R96, R4.reuse, R16, R96 ;  /* 0x000000100460723c */ /* 0x048ff00000041860 */
[C---:B------:R-:W-:Y:S01]  /*17c00*/  HMMA.16816.F32.BF16 R100, R4.reuse, R18, R100 ;  /* 0x000000120464723c */ /* 0x040fe20000041864 */
[----:B------:R-:W3:Y:S07]  /*17c10*/  LDSM.16.MT88.4 R16, [R139+0xf000] ;  /* 0x00f000008b10783b */ /* 0x000eee0000004200 */
[C---:B----4-:R-:W-:Y:S08]  /*17c20*/  HMMA.16816.F32.BF16 R124, R4.reuse, R24, R124 ;  /* 0x00000018047c723c */ /* 0x050ff0000004187c */
[C---:B------:R-:W-:Y:S01]  /*17c30*/  HMMA.16816.F32.BF16 R112, R4.reuse, R26, R112 ;  /* 0x0000001a0470723c */ /* 0x040fe20000041870 */
[----:B------:R-:W4:Y:S07]  /*17c40*/  LDSM.16.MT88.4 R24, [R43+0xf000] ;  /* 0x00f000002b18783b */ /* 0x000f2e0000004200 */
[C---:B-1----:R-:W-:Y:S08]  /*17c50*/  HMMA.16816.F32.BF16 R120, R4.reuse, R12, R120 ;  /* 0x0000000c0478723c */ /* 0x042ff00000041878 */
[----:B------:R-:W-:Y:S01]  /*17c60*/  HMMA.16816.F32.BF16 R116, R4, R14, R116 ;  /* 0x0000000e0474723c */ /* 0x000fe20000041874 */
[----:B------:R-:W-:Y:S01]  /*17c70*/  F2FP.BF16.F32.PACK_AB R4, R160, R175 ;  /* 0x000000afa004723e */ /* 0x000fe200000010ff */
[----:B------:R-:W1:Y:S01]  /*17c80*/  LDSM.16.MT88.4 R12, [R8+0xf000] ;  /* 0x00f00000080c783b */ /* 0x000e620000004200 */
        /* <DEDUP_REMOVED lines=41> */
[C---:B----4-:R-:W-:Y:S07]  /*17f20*/  HMMA.16816.F32.BF16 R120, R4.reuse, R24, R120 ;  /* 0x000000180478723c */ /* 0x050fee0000041878 */
[----:B------:R-:W4:Y:S01]  /*17f30*/  MUFU.EX2 R142, R142 ;  /* 0x0000008e008e7308 */ /* 0x000f220000000800 */
[----:B------:R-:W-:Y:S01]  /*17f40*/  HMMA.16816.F32.BF16 R116, R4, R26, R116 ;  /* 0x0000001a0474723c */ /* 0x000fe20000041874 */
[----:B-----5:R-:W-:Y:S01]  /*17f50*/  F2FP.BF16.F32.PACK_AB R4, R29, R28 ;  /* 0x0000001c1d04723e */ /* 0x020fe200000010ff */
[----:B------:R-:W-:Y:S01]  /*17f60*/  FADD.FTZ R28, R28, R169 ;  /* 0x000000a91c1c7221 */ /* 0x000fe20000010000 */
[----:B---3--:R-:W-:-:S03]  /*17f70*/  F2FP.BF16.F32.PACK_AB R6, R221, R30 ;  /* 0x0000001edd06723e */ /* 0x008fc600000010ff */
[----:B------:R-:W-:Y:S01]  /*17f80*/  FADD.FTZ R29, R29, R28 ;  /* 0x0000001c1d1d7221 */ /* 0x000fe20000010000 */
[----:B------:R-:W3:Y:S03]  /*17f90*/  MUFU.EX2 R138, R138 ;  /* 0x0000008a008a7308 */ /* 0x000ee60000000800 */
[----:B------:R-:W-:-:S04]  /*17fa0*/  FADD.FTZ R30, R30, R29 ;  /* 0x0000001d1e1e7221 */ /* 0x000fc80000010000 */
[----:B------:R-:W-:Y:S01]  /*17fb0*/  FADD.FTZ R221, R221, R30 ;  /* 0x0000001edddd7221 */ /* 0x000fe20000010000 */
[----:B----4-:R-:W-:Y:S01]  /*17fc0*/  F2FP.BF16.F32.PACK_AB R5, R142, R31 ;  /* 0x0000001f8e05723e */ /* 0x010fe200000010ff */
[----:B------:R-:W-:-:S04]  /*17fd0*/  FADD.FTZ R31, R31, R166 ;  /* 0x000000a61f1f7221 */ /* 0x000fc80000010000 */
[----:B------:R-:W-:Y:S01]  /*17fe0*/  FADD.FTZ R142, R142, R31 ;  /* 0x0000001f8e8e7221 */ /* 0x000fe20000010000 */
[----:B---3--:R-:W-:-:S03]  /*17ff0*/  F2FP.BF16.F32.PACK_AB R7, R138, R143 ;  /* 0x0000008f8a07723e */ /* 0x008fc600000010ff */
[----:B------:R-:W-:-:S04]  /*18000*/  FADD.FTZ R143, R143, R142 ;  /* 0x0000008e8f8f7221 */ /* 0x000fc80000010000 */
[----:B------:R-:W-:Y:S01]  /*18010*/  FADD.FTZ R219, R138, R143 ;  /* 0x0000008f8adb7221 */ /* 0x000fe20000010000 */
        /* <DEDUP_REMOVED lines=21> */
[----:B------:R-:W-:-:S04]  /*18170*/  NOP ;  /* 0x0000000000007918 */ /* 0x000fc80000000000 */
[----:B------:R-:W-:-:S15]  /*18180*/  @!P5 BRA `(.L_x_901) ;  /* 0x000000500004d947 */ /* 0x000fde0003800000 */
[----:B------:R-:W-:-:S04]  /*18190*/  DEPBAR.LE SB0, 0x0 ;  /* 0x000080000000791a */ /* 0x000fc80000000000 */
[----:B------:R-:W-:Y:S01]  /*181a0*/  UISETP.NE.U32.AND UP0, UPT, UR12, URZ, UPT ;  /* 0x000000ff0c00728c */ /* 0x000fe2000bf05070 */
[----:B------:R-:W-:-:S03]  /*181b0*/  LOP3.LUT R0, R200, 0x1c0, R33, 0xf8, !PT ;  /* 0x000001c0c8007812 */ /* 0x000fc600078ef821 */
[----:B------:R-:W-:Y:S01]  /*181c0*/  UISETP.NE.AND.EX UP0, UPT, UR13, URZ, UPT, UP0 ;  /* 0x000000ff0d00728c */ /* 0x000fe2000bf05300 */
[----:B------:R-:W-:Y:S08]  /*181d0*/  BAR.SYNC.DEFER_BLOCKING 0x0 ;  /* 0x0000000000007b1d */ /* 0x000ff00000010000 */
[----:B------:R-:W-:Y:S05]  /*181e0*/  BRA.U !UP0, `(.L_x_902) ;  /* 0x0000000108f87547 */ /* 0x000fea000b800000 */
        /* <DEDUP_REMOVED lines=19> */
[----:B------:R-:W-:Y:S01]  /*18320*/  IMAD.HI.U32 R5, R5, R7, RZ ;  /* 0x0000000705057227 */ /* 0x000fe200078e00ff */
[----:B------:R-:W-:-:S03]  /*18330*/  IADD3 R17, PT, PT, -R14, RZ, RZ ;  /* 0x000000ff0e117210 */ /* 0x000fc60007ffe1ff */
[----:B------:R-:W-:Y:S02]  /*18340*/  IMAD.MOV R4, RZ, RZ, -R5 ;  /* 0x000000ffff047224 */ /* 0x000fe400078e0a05 */
[C---:B------:R-:W-:Y:S02]  /*18350*/  IMAD R17, R6.reuse, R17, R12 ;  /* 0x0000001106117224 */ /* 0x040fe400078e020c */
[----:B------:R-:W-:-:S03]  /*18360*/  IMAD R7, R6, R4, R7 ;  /* 0x0000000406077224 */ /* 0x000fc600078e0207 */
[C---:B------:R-:W-:Y:S02]  /*18370*/  ISETP.GT.U32.AND P4, PT, R6.reuse, R17, PT ;  /* 0x000000110600720c */ /* 0x040fe40003f84070 */
[----:B------:R-:W-:-:S11]  /*18380*/  ISETP.GT.U32.AND P3, PT, R6, R7, PT ;  /* 0x000000070600720c */ /* 0x000fd60003f64070 */
[-C--:B------:R-:W-:Y:S01]  /*18390*/  @!P4 IADD3 R17, PT, PT, R17, -R6.reuse, RZ ;  /* 0x800000061111c210 */ /* 0x080fe20007ffe0ff */
[----:B------:R-:W-:Y:S01]  /*183a0*/  @!P4 VIADD R14, R14, 0x1 ;  /* 0x000000010e0ec836 */ /* 0x000fe20000000000 */
[----:B------:R-:W-:Y:S01]  /*183b0*/  @!P3 IADD3 R5, PT, PT, R5, 0x1, RZ ;  /* 0x000000010505b810 */ /* 0x000fe20007ffe0ff */
[----:B------:R-:W-:Y:S01]  /*183c0*/  @!P3 IMAD.IADD R7, R7, 0x1, -R6 ;  /* 0x000000010707b824 */ /* 0x000fe200078e0a06 */
[-C--:B------:R-:W-:Y:S02]  /*183d0*/  ISETP.GE.U32.AND P5, PT, R17, R6.reuse, PT ;  /* 0x000000061100720c */ /* 0x080fe40003fa6070 */
[----:B------:R-:W-:Y:S02]  /*183e0*/  ISETP.GE.AND P3, PT, R15, RZ, PT ;  /* 0x000000ff0f00720c */ /* 0x000fe40003f66270 */
[----:B------:R-:W-:-:S09]  /*183f0*/  ISETP.GE.U32.AND P2, PT, R7, R6, PT ;  /* 0x000000060700720c */ /* 0x000fd20003f46070 */
[----:B------:R-:W-:-:S04]  /*18400*/  @P5 IADD3 R14, PT, PT, R14, 0x1, RZ ;  /* 0x000000010e0e5810 */ /* 0x000fc80007ffe0ff */
[----:B------:R-:W-:Y:S01]  /*18410*/  @P2 VIADD R5, R5, 0x1 ;  /* 0x0000000105052836 */ /* 0x000fe20000000000 */
[----:B------:R-:W-:Y:S01]  /*18420*/  ISETP.NE.AND P2, PT, R8, RZ, PT ;  /* 0x000000ff0800720c */ /* 0x000fe20003f45270 */
[----:B------:R-:W-:-:S03]  /*18430*/  @!P3 IMAD.MOV R14, RZ, RZ, -R14 ;  /* 0x000000ffff0eb224 */ /* 0x000fc600078e0a0e */
[----:B------:R-:W-:Y:S02]  /*18440*/  MOV R4, R5 ;  /* 0x0000000500047202 */ /* 0x000fe40000000f00 */
[----:B------:R-:W-:Y:S02]  /*18450*/  LOP3.LUT R5, RZ, R8, RZ, 0x33, !PT ;  /* 0x00000008ff057212 */ /* 0x000fe400078e33ff */
        /* <DEDUP_REMOVED lines=23> */
.L_x_902:
[----:B------:R-:W-:Y:S01]  /*185d0*/  UMOV UR4, URZ ;  /* 0x000000ff00047c82 */ /* 0x000fe20008000000 */
[----:B------:R-:W-:Y:S01]  /*185e0*/  IMAD.SHL.U32 R4, R10, 0x80, RZ ;  /* 0x000000800a047824 */ /* 0x000fe200078e00ff */
[----:B------:R-:W-:-:S05]  /*185f0*/  IADD3 R5, P1, PT, RZ, -UR4, RZ ;  /* 0x80000004ff057c10 */ /* 0x000fca000ff3e0ff */
[----:B------:R-:W-:-:S05]  /*18600*/  IMAD.X R4, RZ, RZ, ~R4, P1 ;  /* 0x000000ffff047224 */ /* 0x000fca00008e0e04 */
[----:B------:R-:W-:-:S04]  /*18610*/  SHF.R.S64 R5, R5, 0x1f, R4 ;  /* 0x0000001f05057819 */ /* 0x000fc80000001004 */
[----:B------:R-:W-:-:S04]  /*18620*/  IADD3 R208, P1, PT, R5, R208, RZ ;  /* 0x000000d005d07210 */ /* 0x000fc80007f3e0ff */
[----:B------:R-:W-:-:S09]  /*18630*/  LEA.HI.X.SX32 R209, R4, R209, 0x1, P1 ;  /* 0x000000d104d17211 */ /* 0x000fd200008f0eff */
.L_x_903:
[----:B------:R-:W1:Y:S01]  /*18640*/  LDCU UR4, c[0x0][0x440] ;  /* 0x00008800ff0477ac */ /* 0x000e620008000800 */
[----:B------:R-:W-:Y:S01]  /*18650*/  IMAD.SHL.U32 R5, R10, 0x20, RZ ;  /* 0x000000200a057824 */ /* 0x000fe200078e00ff */
[----:B------:R-:W-:Y:S01]  /*18660*/  SHF.R.U32.HI R198, RZ, 0x1, R196 ;  /* 0x00000001ffc67819 */ /* 0x000fe200000116c4 */
[----:B------:R-:W-:Y:S01]  /*18670*/  IMAD.SHL.U32 R199, R196, 0x20, RZ ;  /* 0x00000020c4c77824 */ /* 0x000fe200078e00ff */
[----:B------:R-:W-:Y:S01]  /*18680*/  SHF.L.U64.HI R10, R10, 0x5, R11 ;  /* 0x000000050a0a7819 */ /* 0x000fe2000001020b */
[----:B------:R-:W-:Y:S01]  /*18690*/  VIADD R202, R188, UR5 ;  /* 0x00000005bcca7c36 */ /* 0x000fe20008000000 */
[----:B------:R-:W-:Y:S02]  /*186a0*/  LOP3.LUT R7, R198, 0x8, RZ, 0xc0, !PT ;  /* 0x00000008c6077812 */ /* 0x000fe400078ec0ff */
[----:B------:R-:W-:Y:S02]  /*186b0*/  IADD3 R6, P1, PT, R5, R208, RZ ;  /* 0x000000d005067210 */ /* 0x000fe40007f3e0ff */
[----:B------:R-:W-:-:S02]  /*186c0*/  LOP3.LUT R0, R0, R7, RZ, 0x3c, !PT ;  /* 0x0000000700007212 */ /* 0x000fc400078e3cff */
[----:B------:R-:W-:Y:S01]  /*186d0*/  LOP3.LUT R133, R33, 0x200, RZ, 0xc0, !PT ;  /* 0x0000020021857812 */ /* 0x000fe200078ec0ff */
[----:B------:R-:W-:Y:S01]  /*186e0*/  IMAD.X R7, R10, 0x1, R209, P1 ;  /* 0x000000010a077824 */ /* 0x000fe200008e06d1 */
[-C--:B------:R-:W-:Y:S02]  /*186f0*/  IADD3 R14, P1, PT, R6, R5.reuse, RZ ;  /* 0x00000005060e7210 */ /* 0x080fe40007f3e0ff */
[----:B------:R-:W-:Y:S02]  /*18700*/  LOP3.LUT R199, R199, 0x7c00, RZ, 0xc0, !PT ;  /* 0x00007c00c7c77812 */ /* 0x000fe400078ec0ff */
[----:B-1----:R-:W-:Y:S01]  /*18710*/  ISETP.GE.AND P3, PT, R200, UR4, PT ;  /* 0x00000004c8007c0c */ /* 0x002fe2000bf66270 */
[----:B------:R-:W-:Y:S01]  /*18720*/  IMAD.X R15, R7, 0x1, R10, P1 ;  /* 0x00000001070f7824 */ /* 0x000fe200008e060a */
[----:B------:R-:W-:Y:S02]  /*18730*/  ISETP.GE.AND P2, PT, R9, UR4, PT ;  /* 0x0000000409007c0c */ /* 0x000fe4000bf46270 */
[----:B------:R-:W-:-:S02]  /*18740*/  IADD3 R12, P1, PT, R14, R5, RZ ;  /* 0x000000050e0c7210 */ /* 0x000fc40007f3e0ff */
[----:B------:R-:W-:Y:S02]  /*18750*/  LOP3.LUT R189, R133, R199, RZ, 0xfc, !PT ;  /* 0x000000c785bd7212 */ /* 0x000fe400078efcff */
[----:B------:R-:W-:Y:S01]  /*18760*/  SEL R135, R197, 0xffffffe0, !P6 ;  /* 0xffffffe0c5877807 */ /* 0x000fe20007000000 */
[--C-:B------:R-:W-:Y:S01]  /*18770*/  IMAD.X R13, R15, 0x1, R10.reuse, P1 ;  /* 0x000000010f0d7824 */ /* 0x100fe200008e060a */
[----:B------:R-:W-:Y:S02]  /*18780*/  IADD3 R8, P1, PT, R12, R5, RZ ;  /* 0x000000050c087210 */ /* 0x000fe40007f3e0ff */
[----:B------:R-:W-:Y:S01]  /*18790*/  LOP3.LUT R189, R189, R0, RZ, 0xfc, !PT ;  /* 0x00000000bdbd7212 */ /* 0x000fe200078efcff */
[----:B------:R-:W-:Y:S01]  /*187a0*/  @!PT LDS RZ, [RZ] ;  /* 0x00000000fffff984 */ /* 0x000fe20000000800 */
[----:B------:R-:W-:Y:S01]  /*187b0*/  @!PT LDS RZ, [RZ] ;  /* 0x00000000fffff984 */ /* 0x000fe20000000800 */
[----:B------:R-:W-:Y:S01]  /*187c0*/  @!PT LDS RZ, [RZ] ;  /* 0x00000000fffff984 */ /* 0x000fe20000000800 */
[----:B------:R-:W-:Y:S01]  /*187d0*/  @!P3 LDGSTS.E.BYPASS.LTC128B.128 [R217+0xc000], desc[UR6][R208.64] ;  /* 0x0c000000d0d9bfae */ /* 0x000fe2000b981a06 */
[C---:B------:R-:W-:Y:S02]  /*187e0*/  IMAD.IADD R203, R202.reuse, 0x1, R135 ;  /* 0x00000001cacb7824 */ /* 0x040fe400078e0287 */
[----:B------:R-:W-:Y:S01]  /*187f0*/  IMAD.X R9, R13, 0x1, R10, P1 ;  /* 0x000000010d097824 */ /* 0x000fe200008e060a */
[----:B------:R-:W-:Y:S01]  /*18800*/  @P3 STS.128 [R217+0xc000], RZ ;  /* 0x00c000ffd9003388 */ /* 0x000fe20000000c00 */
[----:B------:R-:W-:Y:S01]  /*18810*/  LEA R189, R189, UR5, 0x1 ;  /* 0x00000005bdbd7c11 */ /* 0x000fe2000f8e08ff */
[----:B------:R-:W-:-:S02]  /*18820*/  IMAD.IADD R202, R202, 0x1, R56 ;  /* 0x00000001caca7824 */ /* 0x000fc400078e0238 */
[----:B------:R-:W-:Y:S01]  /*18830*/  @!PT LDS RZ, [RZ] ;  /* 0x00000000fffff984 */ /* 0x000fe20000000800 */
[----:B------:R-:W-:Y:S01]  /*18840*/  @!PT LDS RZ, [RZ] ;  /* 0x00000000fffff984 */ /* 0x000fe20000000800 */
[----:B------:R-:W-:Y:S01]  /*18850*/  @!PT LDS RZ, [RZ] ;  /* 0x00000000fffff984 */ /* 0x000fe20000000800 */
[----:B------:R-:W-:Y:S02]  /*18860*/  @!P2 LDGSTS.E.BYPASS.LTC128B.128 [R217+0x10000], desc[UR6][R208.64+0x80] ;  /* 0x10000080d0d9afae */ /* 0x000fe4000b981a06 */
[C---:B------:R-:W-:Y:S02]  /*18870*/  IMAD.IADD R224, R189.reuse, 0x1, R135 ;  /* 0x00000001bde07824 */ /* 0x040fe400078e0287 */
        /* <DEDUP_REMOVED lines=35> */
[--C-:B------:R-:W-:Y:S01]  /*18ab0*/  IMAD.X R7, R9, 0x1, R10.reuse, P1 ;  /* 0x0000000109077824 */ /* 0x100fe200008e060a */
[----:B------:R-:W-:Y:S02]  /*18ac0*/  IADD3 R16, P1, PT, R4, R5, RZ ;  /* 0x0000000504107210 */ /* 0x000fe40007f3e0ff */
[----:B------:R-:W-:Y:S01]  /*18ad0*/  @P2 STS.128 [R217+0x11800], RZ ;  /* 0x011800ffd9002388 */ /* 0x000fe20000000c00 */
[----:B------:R-:W-:-:S03]  /*18ae0*/  IMAD.X R5, R7, 0x1, R10, P4 ;  /* 0x0000000107057824 */ /* 0x000fc600020e060a */
[----:B------:R-:W-:Y:S01]  /*18af0*/  @!PT LDS RZ, [RZ] ;  /* 0x00000000fffff984 */ /* 0x000fe20000000800 */
[----:B------:R-:W-:Y:S01]  /*18b00*/  @!PT LDS RZ, [RZ] ;  /* 0x00000000fffff984 */ /* 0x000fe20000000800 */
[----:B------:R-:W-:Y:S01]  /*18b10*/  @!PT LDS RZ, [RZ] ;  /* 0x00000000fffff984 */ /* 0x000fe20000000800 */
[----:B------:R-:W-:Y:S01]  /*18b20*/  @!P3 LDGSTS.E.BYPASS.LTC128B.128 [R217+0xe000], desc[UR6][R8.64] ;  /* 0x0e00000008d9bfae */ /* 0x000fe2000b981a06 */
        /* <DEDUP_REMOVED lines=39> */
[----:B------:R-:W5:Y:S04]  /*18da0*/  LDSM.16.M88.4 R28, [R188+UR5+0x4800] ;  /* 0x00480005bc1c783b */ /* 0x000f680008000200 */
[----:B------:R-:W3:Y:S04]  /*18db0*/  LDSM.16.M88.4 R20, [R188+UR5+0x5000] ;  /* 0x00500005bc14783b */ /* 0x000ee80008000200 */
[----:B-1----:R-:W1:Y:S04]  /*18dc0*/  LDSM.16.M88.4 R12, [R188+UR5+0x5800] ;  /* 0x00580005bc0c783b */ /* 0x002e680008000200 */
[----:B------:R-:W1:Y:S04]  /*18dd0*/  LDSM.16.M88.4 R176, [R188+UR5+0x6000] ;  /* 0x00600005bcb0783b */ /* 0x000e680008000200 */
[----:B------:R-:W1:Y:S04]  /*18de0*/  LDSM.16.M88.4 R168, [R188+UR5+0x6800] ;  /* 0x00680005bca8783b */ /* 0x000e680008000200 */
[----:B------:R-:W1:Y:S04]  /*18df0*/  LDSM.16.M88.4 R160, [R188+UR5+0x7000] ;  /* 0x00700005bca0783b */ /* 0x000e680008000200 */
[----:B------:R-:W1:Y:S04]  /*18e00*/  LDSM.16.M88.4 R44, [R188+UR5+0x7800] ;  /* 0x00780005bc2c783b */ /* 0x000e680008000200 */
[----:B------:R-:W-:Y:S04]  /*18e10*/  LDSM.16.M88.4 R48, [R224] ;  /* 0x00000000e030783b */ /* 0x000fe80000000200 */
[----:B--2---:R-:W2:Y:S01]  /*18e20*/  LDSM.16.M88.4 R4, [R203+0x4000] ;  /* 0x00400000cb04783b */ /* 0x004ea20000000200 */
[C---:B----4-:R-:W-:Y:S03]  /*18e30*/  HMMA.16816.F32.BF16 R40, R152.reuse, R36, RZ ;  /* 0x000000249828723c */ /* 0x050fe600000418ff */
[----:B------:R-:W4:Y:S04]  /*18e40*/  LDSM.16.M88.4 R148, [R203+0x4800] ;  /* 0x00480000cb94783b */ /* 0x000f280000000200 */
[----:B------:R-:W4:Y:S01]  /*18e50*/  LDSM.16.M88.4 R8, [R203+0x6000] ;  /* 0x00600000cb08783b */ /* 0x000f220000000200 */
[C---:B------:R-:W-:Y:S03]  /*18e60*/  HMMA.16816.F32.BF16 R36, R152.reuse, R38, RZ ;  /* 0x000000269824723c */ /* 0x040fe600000418ff */
[----:B------:R-:W-:Y:S04]  /*18e70*/  LDSM.16.M88.4 R56, [R216] ;  /* 0x00000000d838783b */ /* 0x000fe80000000200 */
[----:B------:R-:W-:Y:S01]  /*18e80*/  LDSM.16.M88.4 R144, [R203+0x5000] ;  /* 0x00500000cb90783b */ /* 0x000fe20000000200 */
[C---:B-----5:R-:W-:Y:S03]  /*18e90*/  HMMA.16816.F32.BF16 R32, R152.reuse, R28, RZ ;  /* 0x0000001c9820723c */ /* 0x060fe600000418ff */
[----:B------:R-:W-:Y:S04]  /*18ea0*/  LDSM.16.M88.4 R60, [R203+0x6800] ;  /* 0x00680000cb3c783b */ /* 0x000fe80000000200 */
[----:B------:R-:W-:Y:S01]  /*18eb0*/  LDSM.16.M88.4 R140, [R203+0x5800] ;  /* 0x00580000cb8c783b */ /* 0x000fe20000000200 */
[C---:B---3--:R-:W-:Y:S03]  /*18ec0*/  HMMA.16816.F32.BF16 R24, R152.reuse, R20, RZ ;  /* 0x000000149818723c */ /* 0x048fe600000418ff */
[----:B------:R-:W-:Y:S04]  /*18ed0*/  LDSM.16.M88.4 R136, [R203+0x7000] ;  /* 0x00700000cb88783b */ /* 0x000fe80000000200 */
[----:B------:R-:W-:Y:S01]  /*18ee0*/  LDSM.16.M88.4 R64, [R203+0x7800] ;  /* 0x00780000cb40783b */ /* 0x000fe20000000200 */
[C---:B-1----:R-:W-:Y:S03]  /*18ef0*/  HMMA.16816.F32.BF16 R16, R152.reuse, R12, RZ ;  /* 0x0000000c9810723c */ /* 0x042fe600000418ff */
        /* <DEDUP_REMOVED lines=18> */
[C---:B--2---:R-:W-:Y:S08]  /*19020*/  HMMA.16816.F32.BF16 R40, R48.reuse, R4, R40 ;  /* 0x000000043028723c */ /* 0x044ff00000041828 */
[C---:B------:R-:W-:Y:S01]  /*19030*/  HMMA.16816.F32.BF16 R36, R48.reuse, R6, R36 ;  /* 0x000000063024723c */ /* 0x040fe20000041824 */
[----:B------:R-:W2:Y:S07]  /*19040*/  LDSM.16.M88.4 R4, [R202+0x4800] ;  /* 0x00480000ca04783b */ /* 0x000eae0000000200 */
[C---:B----4-:R-:W-:Y:S08]  /*19050*/  HMMA.16816.F32.BF16 R32, R48.reuse, R148, R32 ;  /* 0x000000943020723c */ /* 0x050ff00000041820 */
[C---:B------:R-:W-:Y:S01]  /*19060*/  HMMA.16816.F32.BF16 R28, R48.reuse, R150, R28 ;  /* 0x00000096301c723c */ /* 0x040fe2000004181c */
[----:B------:R-:W-:Y:S07]  /*19070*/  LDSM.16.M88.4 R148, [R202+0x6800] ;  /* 0x00680000ca94783b */ /* 0x000fee0000000200 */
[C---:B------:R-:W-:Y:S08]  /*19080*/  HMMA.16816.F32.BF16 R180, R48.reuse, R8, R180 ;  /* 0x0000000830b4723c */ /* 0x040ff000000418b4 */
[----:B------:R-:W-:Y:S01]  /*19090*/  HMMA.16816.F32.BF16 R176, R48, R10, R176 ;  /* 0x0000000a30b0723c */ /* 0x000fe200000418b0 */
[----:B------:R-:W3:Y:S07]  /*190a0*/  LDSM.16.M88.4 R8, [R202+0x5000] ;  /* 0x00500000ca08783b */ /* 0x000eee0000000200 */
[C---:B-1----:R-:W-:Y:S08]  /*190b0*/  HMMA.16816.F32.BF16 R40, R56.reuse, R44, R40 ;  /* 0x0000002c3828723c */ /* 0x042ff00000041828 */
[C---:B------:R-:W-:Y:S01]  /*190c0*/  HMMA.16816.F32.BF16 R36, R56.reuse, R46, R36 ;  /* 0x0000002e3824723c */ /* 0x040fe20000041824 */
[----:B------:R-:W-:Y:S07]  /*190d0*/  LDSM.16.M88.4 R44, [R218] ;  /* 0x00000000da2c783b */ /* 0x000fee0000000200 */
[C---:B--2---:R-:W-:Y:S08]  /*190e0*/  HMMA.16816.F32.BF16 R32, R56.reuse, R4, R32 ;  /* 0x000000043820723c */ /* 0x044ff00000041820 */
[----:B------:R-:W-:Y:S01]  /*190f0*/  HMMA.16816.F32.BF16 R28, R56, R6, R28 ;  /* 0x00000006381c723c */ /* 0x000fe2000004181c */
[----:B------:R-:W1:Y:S07]  /*19100*/  LDSM.16.M88.4 R4, [R201+0x4000] ;  /* 0x00400000c904783b */ /* 0x000e6e0000000200 */
[C---:B------:R-:W-:Y:S08]  /*19110*/  HMMA.16816.F32.BF16 R24, R48.reuse, R144, R24 ;  /* 0x000000903018723c */ /* 0x040ff00000041818 */
[C---:B------:R-:W-:Y:S01]  /*19120*/  HMMA.16816.F32.BF16 R20, R48.reuse, R146, R20 ;  /* 0x000000923014723c */ /* 0x040fe20000041814 */
[----:B------:R-:W-:Y:S07]  /*19130*/  LDSM.16.M88.4 R144, [R202+0x7000] ;  /* 0x00700000ca90783b */ /* 0x000fee0000000200 */
[C---:B------:R-:W-:Y:S08]  /*19140*/  HMMA.16816.F32.BF16 R172, R48.reuse, R60, R172 ;  /* 0x0000003c30ac723c */ /* 0x040ff000000418ac */
[C---:B------:R-:W-:Y:S01]  /*19150*/  HMMA.16816.F32.BF16 R168, R48.reuse, R62, R168 ;  /* 0x0000003e30a8723c */ /* 0x040fe200000418a8 */
[----:B------:R-:W2:Y:S07]  /*19160*/  LDSM.16.M88.4 R60, [R202+0x5800] ;  /* 0x00580000ca3c783b */ /* 0x000eae0000000200 */
        /* <DEDUP_REMOVED lines=10> */
[C---:B---3--:R-:W-:Y:S08]  /*19210*/  HMMA.16816.F32.BF16 R24, R56.reuse, R8, R24 ;  /* 0x000000083818723c */ /* 0x048ff00000041818 */
[----:B------:R-:W-:Y:S01]  /*19220*/  HMMA.16816.F32.BF16 R20, R56, R10, R20 ;  /* 0x0000000a3814723c */ /* 0x000fe20000041814 */
[----:B------:R-:W3:Y:S07]  /*19230*/  LDSM.16.M88.4 R8, [R201+0x6000] ;  /* 0x00600000c908783b */ /* 0x000eee0000000200 */
[C---:B-1----:R-:W-:Y:S08]  /*19240*/  HMMA.16816.F32.BF16 R40, R44.reuse, R4, R40 ;  /* 0x000000042c28723c */ /* 0x042ff00000041828 */
[----:B------:R-:W-:Y:S01]  /*19250*/  HMMA.16816.F32.BF16 R36, R44, R6, R36 ;  /* 0x000000062c24723c */ /* 0x000fe20000041824 */
[----:B------:R-:W1:Y:S07]  /*19260*/  LDSM.16.M88.4 R4, [R201+0x7000] ;  /* 0x00700000c904783b */ /* 0x000e6e0000000200 */
[C---:B--2---:R-:W-:Y:S08]  /*19270*/  HMMA.16816.F32.BF16 R16, R56.reuse, R60, R16 ;  /* 0x0000003c3810723c */ /* 0x044ff00000041810 */
[C---:B------:R-:W-:Y:S01]  /*19280*/  HMMA.16816.F32.BF16 R12, R56.reuse, R62, R12 ;  /* 0x0000003e380c723c */ /* 0x040fe2000004180c */
[----:B------:R-:W2:Y:S07]  /*19290*/  LDSM.16.M88.4 R60, [R201+0x6800] ;  /* 0x00680000c93c783b */ /* 0x000eae0000000200 */
        /* <DEDUP_REMOVED lines=16> */
[C---:B---3--:R-:W-:Y:S08]  /*193a0*/  HMMA.16816.F32.BF16 R180, R44.reuse, R8, R180 ;  /* 0x000000082cb4723c */ /* 0x048ff000000418b4 */
[C---:B------:R-:W-:Y:S01]  /*193b0*/  HMMA.16816.F32.BF16 R176, R44.reuse, R10, R176 ;  /* 0x0000000a2cb0723c */ /* 0x040fe200000418b0 */
[----:B------:R-:W3:Y:S07]  /*193c0*/  LDSM.16.M88.4 R8, [R188+UR5+0x8000] ;  /* 0x00800005bc08783b */ /* 0x000eee0008000200 */
[C---:B-1----:R-:W-:Y:S08]  /*193d0*/  HMMA.16816.F32.BF16 R164, R44.reuse, R4, R164 ;  /* 0x000000042ca4723c */ /* 0x042ff000000418a4 */
[C---:B------:R-:W-:Y:S01]  /*193e0*/  HMMA.16816.F32.BF16 R160, R44.reuse, R6, R160 ;  /* 0x000000062ca0723c */ /* 0x040fe200000418a0 */
[----:B------:R-:W1:Y:S07]  /*193f0*/  LDSM.16.M88.4 R4, [R188+UR5+0xa800] ;  /* 0x00a80005bc04783b */ /* 0x000e6e0008000200 */
[C---:B--2---:R-:W-:Y:S08]  /*19400*/  HMMA.16816.F32.BF16 R172, R44.reuse, R60, R172 ;  /* 0x0000003c2cac723c */ /* 0x044ff000000418ac */
[C---:B------:R-:W-:Y:S01]  /*19410*/  HMMA.16816.F32.BF16 R168, R44.reuse, R62, R168 ;  /* 0x0000003e2ca8723c */ /* 0x040fe200000418a8 */
[----:B------:R-:W-:Y:S07]  /*19420*/  LDSM.16.M88.4 R60, [R188+UR5+0xb000] ;  /* 0x00b00005bc3c783b */ /* 0x000fee0008000200 */
[C---:B------:R-:W-:Y:S08]  /*19430*/  HMMA.16816.F32.BF16 R32, R44.reuse, R136, R32 ;  /* 0x000000882c20723c */ /* 0x040ff00000041820 */
[C---:B------:R-:W-:Y:S01]  /*19440*/  HMMA.16816.F32.BF16 R28, R44.reuse, R138, R28 ;  /* 0x0000008a2c1c723c */ /* 0x040fe2000004181c */
[----:B------:R-:W2:Y:S07]  /*19450*/  LDSM.16.M88.4 R136, [R188+UR5+0x9800] ;  /* 0x00980005bc88783b */ /* 0x000eae0008000200 */
[C---:B------:R-:W-:Y:S08]  /*19460*/  HMMA.16816.F32.BF16 R24, R44.reuse, R64, R24 ;  /* 0x000000402c18723c */ /* 0x040ff00000041818 */
[C---:B------:R-:W-:Y:S01]  /*19470*/  HMMA.16816.F32.BF16 R20, R44.reuse, R66, R20 ;  /* 0x000000422c14723c */ /* 0x040fe20000041814 */
[----:B------:R-:W5:Y:S07]  /*19480*/  LDSM.16.M88.4 R64, [R188+UR5+0xa000] ;  /* 0x00a00005bc40783b */ /* 0x000f6e0008000200 */
[C---:B----4-:R-:W-:Y:S08]  /*19490*/  HMMA.16816.F32.BF16 R156, R44.reuse, R56, R156 ;  /* 0x000000382c9c723c */ /* 0x050ff0000004189c */
[----:B------:R-:W-:Y:S01]  /*194a0*/  HMMA.16816.F32.BF16 R152, R44, R58, R152 ;  /* 0x0000003a2c98723c */ /* 0x000fe20000041898 */
[----:B------:R-:W4:Y:S04]  /*194b0*/  LDSM.16.M88.4 R56, [R188+UR5+0xb800] ;  /* 0x00b80005bc38783b */ /* 0x000f280008000200 */
[----:B------:R-:W4:Y:S03]  /*194c0*/  LDSM.16.M88.4 R44, [R203+0x8000] ;  /* 0x00800000cb2c783b */ /* 0x000f260000000200 */
[C---:B---3--:R-:W-:Y:S01]  /*194d0*/  HMMA.16816.F32.BF16 R40, R48.reuse, R8, R40 ;  /* 0x000000083028723c */ /* 0x048fe20000041828 */
[----:B------:R-:W-:Y:S07]  /*194e0*/  LDSM.16.M88.4 R188, [R203+0xb000] ;  /* 0x00b00000cbbc783b */ /* 0x000fee0000000200 */
[C---:B------:R-:W-:Y:S01]  /*194f0*/  HMMA.16816.F32.BF16 R36, R48.reuse, R10, R36 ;  /* 0x0000000a3024723c */ /* 0x040fe20000041824 */
[----:B------:R-:W3:Y:S07]  /*19500*/  LDSM.16.M88.4 R8, [R203+0x8800] ;  /* 0x00880000cb08783b */ /* 0x000eee0000000200 */
        /* <DEDUP_REMOVED lines=9> */
[C---:B--2---:R-:W-:Y:S08]  /*195a0*/  HMMA.16816.F32.BF16 R16, R48.reuse, R136, R16 ;  /* 0x000000883010723c */ /* 0x044ff00000041810 */
        /* <DEDUP_REMOVED lines=10> */
[----:B------:R-:W2:Y:S04]  /*19650*/  LDSM.16.M88.4 R48, [R202+0xb000] ;  /* 0x00b00000ca30783b */ /* 0x000ea80000000200 */
[----:B------:R-:W-:Y:S03]  /*19660*/  LDSM.16.M88.4 R56, [R202+0xa800] ;  /* 0x00a80000ca38783b */ /* 0x000fe60000000200 */
[C---:B------:R-:W-:Y:S08]  /*19670*/  HMMA.16816.F32.BF16 R40, R224.reuse, R44, R40 ;  /* 0x0000002ce028723c */ /* 0x040ff00000041828 */
[C---:B------:R-:W-:Y:S01]  /*19680*/  HMMA.16816.F32.BF16 R36, R224.reuse, R46, R36 ;  /* 0x0000002ee024723c */ /* 0x040fe20000041824 */
[----:B------:R-:W4:Y:S07]  /*19690*/  LDSM.16.M88.4 R44, [R202+0xb800] ;  /* 0x00b80000ca2c783b */ /* 0x000f2e0000000200 */
[C---:B---3--:R-:W-:Y:S08]  /*196a0*/  HMMA.16816.F32.BF16 R32, R224.reuse, R8, R32 ;  /* 0x00000008e020723c */ /* 0x048ff00000041820 */
        /* <DEDUP_REMOVED lines=9> */
[C---:B------:R-:W-:Y:S08]  /*19740*/  HMMA.16816.F32.BF16 R32, R148.reuse, R140, R32 ;  /* 0x0000008c9420723c */ /* 0x040ff00000041820 */
[----:B------:R-:W-:Y:S01]  /*19750*/  HMMA.16816.F32.BF16 R28, R148, R142, R28 ;  /* 0x0000008e941c723c */ /* 0x000fe2000004181c */
[----:B------:R-:W3:Y:S07]  /*19760*/  LDSM.16.M88.4 R140, [R201+0x8800] ;  /* 0x00880000c98c783b */ /* 0x000eee0000000200 */
[C---:B------:R-:W-:Y:S08]  /*19770*/  HMMA.16816.F32.BF16 R152, R224.reuse, R186, R152 ;  /* 0x000000bae098723c */ /* 0x040ff00000041898 */
[----:B------:R-:W-:Y:S08]  /*19780*/  HMMA.16816.F32.BF16 R16, R224, R228, R16 ;  /* 0x000000e4e010723c */ /* 0x000ff00000041810 */
[----:B--2---:R-:W-:Y:S01]  /*19790*/  HMMA.16816.F32.BF16 R164, R148, R48, R164 ;  /* 0x0000003094a4723c */ /* 0x004fe200000418a4 */
[----:B------:R-:W-:-:S07]  /*197a0*/  IMAD.SHL.U32 R49, R196, 0x2, RZ ;  /* 0x00000002c4317824 */ /* 0x000fce00078e00ff */
[----:B----4-:R-:W-:Y:S01]  /*197b0*/  HMMA.16816.F32.BF16 R156, R148, R44, R156 ;  /* 0x0000002c949c723c */ /* 0x010fe2000004189c */
[----:B------:R-:W-:-:S05]  /*197c0*/  IMAD.SHL.U32 R44, R54, 0x80, RZ ;  /* 0x00000080362c7824 */ /* 0x000fca00078e00ff */
[----:B------:R-:W-:Y:S02]  /*197d0*/  LOP3.LUT R49, R44, 0x6, R49, 0xf8, !PT ;  /* 0x000000062c317812 */ /* 0x000fe400078ef831 */
[----:B-1----:R-:W-:Y:S03]  /*197e0*/  HMMA.16816.F32.BF16 R40, R8, R4, R40 ;  /* 0x000000040828723c */ /* 0x002fe60000041828 */
[----:B------:R-:W-:-:S05]  /*197f0*/  VIADD R45, R49, 0xffffff00 ;  /* 0xffffff00312d7836 */ /* 0x000fca0000000000 */
[----:B------:R-:W-:Y:S01]  /*19800*/  HMMA.16816.F32.BF16 R36, R8, R6, R36 ;  /* 0x000000060824723c */ /* 0x000fe20000041824 */
[----:B------:R-:W1:Y:S01]  /*19810*/  LDSM.16.M88.4 R4, [R201+0x9000] ;  /* 0x00900000c904783b */ /* 0x000e620000000200 */
[C---:B------:R-:W-:Y:S02]  /*19820*/  ISETP.GE.AND P4, PT, R45.reuse, R2, PT ;  /* 0x000000022d00720c */ /* 0x040fe40003f86270 */
[----:B------:R-:W-:Y:S01]  /*19830*/  ISETP.GE.AND P1, PT, R45, R134, PT ;  /* 0x000000862d00720c */ /* 0x000fe20003f26270 */
[----:B------:R-:W-:-:S03]  /*19840*/  VIADD R45, R49, 0xffffff08 ;  /* 0xffffff08312d7836 */ /* 0x000fc60000000000 */
[----:B------:R-:W-:Y:S01]  /*19850*/  HMMA.16816.F32.BF16 R152, R148, R46, R152 ;  /* 0x0000002e9498723c */ /* 0x000fe20000041898 */
[----:B------:R-:W-:Y:S02]  /*19860*/  VIADD R47, R49, 0xffffff01 ;  /* 0xffffff01312f7836 */ /* 0x000fe40000000000 */
[----:B------:R-:W-:Y:S02]  /*19870*/  FSEL R40, R40, -INF , !P4 ;  /* 0xff80000028287808 */ /* 0x000fe40006000000 */
[----:B------:R-:W-:Y:S02]  /*19880*/  FSEL R42, R42, -INF , !P1 ;  /* 0xff8000002a2a7808 */ /* 0x000fe40004800000 */
[C---:B------:R-:W-:Y:S01]  /*19890*/  ISETP.GE.AND P5, PT, R47.reuse, R2, PT ;  /* 0x000000022f00720c */ /* 0x040fe20003fa6270 */
[----:B------:R-:W-:Y:S01]  /*198a0*/  HMMA.16816.F32.BF16 R160, R224, R190, R160 ;  /* 0x000000bee0a0723c */ /* 0x000fe200000418a0 */
[----:B------:R-:W-:Y:S02]  /*198b0*/  ISETP.GE.AND P4, PT, R47, R134, PT ;  /* 0x000000862f00720c */ /* 0x000fe40003f86270 */
[----:B------:R-:W-:-:S05]  /*198c0*/  ISETP.GE.AND P1, PT, R45, R2, PT ;  /* 0x000000022d00720c */ /* 0x000fca0003f26270 */
[----:B------:R-:W-:Y:S08]  /*198d0*/  HMMA.16816.F32.BF16 R172, R224, R192, R172 ;  /* 0x000000c0e0ac723c */ /* 0x000ff000000418ac */
[----:B------:R-:W-:Y:S01]  /*198e0*/  HMMA.16816.F32.BF16 R16, R148, R64, R16 ;  /* 0x000000409410723c */ /* 0x000fe20000041810 */
[----:B------:R-:W-:Y:S01]  /*198f0*/  FSEL R64, R41, -INF , !P5 ;  /* 0xff80000029407808 */ /* 0x000fe20006800000 */
[----:B------:R-:W-:Y:S01]  /*19900*/  VIADD R41, R49, 0xffffff10 ;  /* 0xffffff1031297836 */ /* 0x000fe20000000000 */
[----:B------:R-:W-:-:S02]  /*19910*/  ISETP.GE.AND P5, PT, R45, R134, PT ;  /* 0x000000862d00720c */ /* 0x000fc40003fa6270 */
[----:B------:R-:W2:Y:S03]  /*19920*/  LDSM.16.M88.4 R44, [R201+0x9800] ;  /* 0x00980000c92c783b */ /* 0x000ea60000000200 */
[C---:B------:R-:W-:Y:S08]  /*19930*/  HMMA.16816.F32.BF16 R12, R224.reuse, R230, R12 ;  /* 0x000000e6e00c723c */ /* 0x040ff0000004180c */
[C---:B------:R-:W-:Y:S08]  /*19940*/  HMMA.16816.F32.BF16 R180, R224.reuse, R212, R180 ;  /* 0x000000d4e0b4723c */ /* 0x040ff000000418b4 */
[C---:B------:R-:W-:Y:S08]  /*19950*/  HMMA.16816.F32.BF16 R176, R224.reuse, R214, R176 ;  /* 0x000000d6e0b0723c */ /* 0x040ff000000418b0 */
[----:B------:R-:W-:Y:S08]  /*19960*/  HMMA.16816.F32.BF16 R168, R224, R194, R168 ;  /* 0x000000c2e0a8723c */ /* 0x000ff000000418a8 */
[----:B------:R-:W-:Y:S08]  /*19970*/  HMMA.16816.F32.BF16 R24, R148, R136, R24 ;  /* 0x000000889418723c */ /* 0x000ff00000041818 */
[----:B---3--:R-:W-:Y:S08]  /*19980*/  HMMA.16816.F32.BF16 R32, R8, R140, R32 ;  /* 0x0000008c0820723c */ /* 0x008ff00000041820 */
[C---:B------:R-:W-:Y:S08]  /*19990*/  HMMA.16816.F32.BF16 R20, R148.reuse, R138, R20 ;  /* 0x0000008a9414723c */ /* 0x040ff00000041814 */
[----:B------:R-:W-:Y:S01]  /*199a0*/  HMMA.16816.F32.BF16 R160, R148, R50, R160 ;  /* 0x0000003294a0723c */ /* 0x000fe200000418a0 */
[----:B------:R-:W-:-:S07]  /*199b0*/  VIADD R51, R49, 0xffffff09 ;  /* 0xffffff0931337836 */ /* 0x000fce0000000000 */
[----:B------:R-:W-:Y:S08]  /*199c0*/  HMMA.16816.F32.BF16 R28, R8, R142, R28 ;  /* 0x0000008e081c723c */ /* 0x000ff0000004181c */
[----:B------:R-:W-:Y:S01]  /*199d0*/  HMMA.16816.F32.BF16 R172, R148, R56, R172 ;  /* 0x0000003894ac723c */ /* 0x000fe200000418ac */
[----:B------:R-:W-:Y:S01]  /*199e0*/  FSEL R56, R43, -INF , !P4 ;  /* 0xff8000002b387808 */ /* 0x000fe20006000000 */
[----:B------:R-:W-:Y:S01]  /*199f0*/  VIADD R43, R49, 0xffffff11 ;  /* 0xffffff11312b7836 */ /* 0x000fe20000000000 */
[----:B------:R-:W-:-:S04]  /*19a00*/  ISETP.GE.AND P4, PT, R51, R2, PT ;  /* 0x000000023300720c */ /* 0x000fc80003f86270 */
[----:B------:R-:W-:Y:S01]  /*19a10*/  FSEL R140, R37, -INF , !P4 ;  /* 0xff800000258c7808 */ /* 0x000fe20006000000 */
[----:B------:R-:W-:Y:S01]  /*19a20*/  HMMA.16816.F32.BF16 R12, R148, R66, R12 ;  /* 0x00000042940c723c */ /* 0x000fe2000004180c */
[----:B------:R-:W-:Y:S01]  /*19a30*/  FSEL R66, R36, -INF , !P1 ;  /* 0xff80000024427808 */ /* 0x000fe20004800000 */
[----:B------:R-:W-:Y:S01]  /*19a40*/  VIADD R37, R49, 0xffffff18 ;  /* 0xffffff1831257836 */ /* 0x000fe20000000000 */
[-C--:B------:R-:W-:Y:S02]  /*19a50*/  ISETP.GE.AND P1, PT, R51, R134.reuse, PT ;  /* 0x000000863300720c */ /* 0x080fe40003f26270 */
[----:B------:R-:W-:-:S03]  /*19a60*/  ISETP.GE.AND P4, PT, R41, R134, PT ;  /* 0x000000862900720c */ /* 0x000fc60003f86270 */
[----:B------:R-:W-:Y:S01]  /*19a70*/  HMMA.16816.F32.BF16 R180, R148, R60, R180 ;  /* 0x0000003c94b4723c */ /* 0x000fe200000418b4 */
[----:B------:R-:W-:Y:S02]  /*19a80*/  FSEL R191, R34, -INF , !P4 ;  /* 0xff80000022bf7808 */ /* 0x000fe40006000000 */
[----:B------:R-:W-:-:S05]  /*19a90*/  ISETP.GE.AND P4, PT, R37, R2, PT ;  /* 0x000000022500720c */ /* 0x000fca0003f86270 */
[----:B------:R-:W-:Y:S01]  /*19aa0*/  HMMA.16816.F32.BF16 R176, R148, R62, R176 ;  /* 0x0000003e94b0723c */ /* 0x000fe200000418b0 */
[----:B------:R-:W-:-:S07]  /*19ab0*/  FSEL R62, R28, -INF , !P4 ;  /* 0xff8000001c3e7808 */ /* 0x000fce0006000000 */
[----:B------:R-:W-:Y:S01]  /*19ac0*/  HMMA.16816.F32.BF16 R168, R148, R58, R168 ;  /* 0x0000003a94a8723c */ /* 0x000fe200000418a8 */
[----:B------:R-:W-:Y:S02]  /*19ad0*/  FSEL R150, R38, -INF , !P5 ;  /* 0xff80000026967808 */ /* 0x000fe40006800000 */
[-C--:B------:R-:W-:Y:S02]  /*19ae0*/  ISETP.GE.AND P5, PT, R41, R2.reuse, PT ;  /* 0x000000022900720c */ /* 0x080fe40003fa6270 */
[----:B------:R-:W-:Y:S02]  /*19af0*/  FSEL R58, R39, -INF , !P1 ;  /* 0xff800000273a7808 */ /* 0x000fe40004800000 */
[----:B------:R-:W-:Y:S01]  /*19b00*/  ISETP.GE.AND P1, PT, R43, R2, PT ;  /* 0x000000022b00720c */ /* 0x000fe20003f26270 */
[----:B-1----:R-:W-:Y:S01]  /*19b10*/  HMMA.16816.F32.BF16 R24, R8, R4, R24 ;  /* 0x000000040818723c */ /* 0x002fe20000041818 */
[----:B------:R-:W-:Y:S01]  /*19b20*/  FSEL R50, R32, -INF , !P5 ;  /* 0xff80000020327808 */ /* 0x000fe20006800000 */
[----:B------:R-:W-:Y:S01]  /*19b30*/  VIADD R5, R49, 0xffffff19 ;  /* 0xffffff1931057836 */ /* 0x000fe20000000000 */
[----:B------:R-:W-:-:S02]  /*19b40*/  ISETP.GE.AND P5, PT, R43, R134, PT ;  /* 0x000000862b00720c */ /* 0x000fc40003fa6270 */
[----:B------:R-:W-:Y:S02]  /*19b50*/  FSEL R48, R33, -INF , !P1 ;  /* 0xff80000021307808 */ /* 0x000fe40004800000 */
[----:B------:R-:W-:Y:S01]  /*19b60*/  ISETP.GE.AND P1, PT, R37, R134, PT ;  /* 0x000000862500720c */ /* 0x000fe20003f26270 */
[C---:B------:R-:W-:Y:S01]  /*19b70*/  HMMA.16816.F32.BF16 R20, R8.reuse, R6, R20 ;  /* 0x000000060814723c */ /* 0x040fe20000041814 */
[----:B------:R-:W-:Y:S01]  /*19b80*/  FSEL R189, R35, -INF , !P5 ;  /* 0xff80000023bd7808 */ /* 0x000fe20006800000 */
[----:B------:R-:W1:Y:S01]  /*19b90*/  LDSM.16.M88.4 R36, [R201+0xa000] ;  /* 0x00a00000c924783b */ /* 0x000e620000000200 */
[----:B------:R-:W-:Y:S01]  /*19ba0*/  ISETP.GE.AND P5, PT, R5, R2, PT ;  /* 0x000000020500720c */ /* 0x000fe20003fa6270 */
[----:B------:R-:W-:Y:S01]  /*19bb0*/  VIADD R7, R49, 0xffffff21 ;  /* 0xffffff2131077836 */ /* 0x000fe20000000000 */
[----:B------:R-:W-:Y:S01]  /*19bc0*/  ISETP.GE.AND P4, PT, R5, R134, PT ;  /* 0x000000860500720c */ /* 0x000fe20003f86270 */
[----:B------:R-:W-:Y:S01]  /*19bd0*/  VIADD R5, R49, 0xffffff20 ;  /* 0xffffff2031057836 */ /* 0x000fe20000000000 */
[----:B------:R-:W-:Y:S01]  /*19be0*/  FSEL R187, R30, -INF , !P1 ;  /* 0xff8000001ebb7808 */ /* 0x000fe20004800000 */
[----:B--2---:R-:W-:Y:S01]  /*19bf0*/  HMMA.16816.F32.BF16 R16, R8, R44, R16 ;  /* 0x0000002c0810723c */ /* 0x004fe20000041810 */
[----:B------:R-:W-:Y:S01]  /*19c00*/  FSEL R60, R29, -INF , !P5 ;  /* 0xff8000001d3c7808 */ /* 0x000fe20006800000 */
[----:B------:R-:W-:Y:S01]  /*19c10*/  VIADD R29, R49, 0xffffff29 ;  /* 0xffffff29311d7836 */ /* 0x000fe20000000000 */
[----:B------:R-:W-:-:S02]  /*19c20*/  ISETP.GE.AND P1, PT, R5, R2, PT ;  /* 0x000000020500720c */ /* 0x000fc40003f26270 */
[----:B------:R-:W-:Y:S01]  /*19c30*/  ISETP.GE.AND P5, PT, R5, R134, PT ;  /* 0x000000860500720c */ /* 0x000fe20003fa6270 */
[----:B------:R-:W-:Y:S01]  /*19c40*/  VIADD R5, R49, 0xffffff28 ;  /* 0xffffff2831057836 */ /* 0x000fe20000000000 */
[----:B------:R-:W-:Y:S01]  /*19c50*/  FSEL R185, R31, -INF , !P4 ;  /* 0xff8000001fb97808 */ /* 0x000fe20006000000 */
[----:B------:R-:W-:Y:S01]  /*19c60*/  HMMA.16816.F32.BF16 R12, R8, R46, R12 ;  /* 0x0000002e080c723c */ /* 0x000fe2000004180c */
[C---:B------:R-:W-:Y:S02]  /*19c70*/  ISETP.GE.AND P4, PT, R7.reuse, R2, PT ;  /* 0x000000020700720c */ /* 0x040fe40003f86270 */
[----:B------:R-:W-:Y:S02]  /*19c80*/  FSEL R252, R24, -INF , !P1 ;  /* 0xff80000018fc7808 */ /* 0x000fe40004800000 */
[----:B------:R-:W-:Y:S02]  /*19c90*/  FSEL R244, R26, -INF , !P5 ;  /* 0xff8000001af47808 */ /* 0x000fe40006800000 */
[----:B------:R-:W-:-:S02]  /*19ca0*/  ISETP.GE.AND P1, PT, R7, R134, PT ;  /* 0x000000860700720c */ /* 0x000fc40003f26270 */
[----:B------:R-:W-:Y:S02]  /*19cb0*/  ISETP.GE.AND P5, PT, R5, R2, PT ;  /* 0x000000020500720c */ /* 0x000fe40003fa6270 */
[----:B------:R-:W-:Y:S01]  /*19cc0*/  FSEL R248, R25, -INF , !P4 ;  /* 0xff80000019f87808 */ /* 0x000fe20006000000 */
[----:B------:R-:W-:Y:S01]  /*19cd0*/  VIADD R25, R49, 0xffffff30 ;  /* 0xffffff3031197836 */ /* 0x000fe20000000000 */
[----:B------:R-:W-:Y:S02]  /*19ce0*/  ISETP.GE.AND P4, PT, R5, R134, PT ;  /* 0x000000860500720c */ /* 0x000fe40003f86270 */
[----:B------:R-:W2:Y:S01]  /*19cf0*/  LDSM.16.M88.4 R4, [R201+0xa800] ;  /* 0x00a80000c904783b */ /* 0x000ea20000000200 */
[----:B------:R-:W-:Y:S01]  /*19d00*/  FSEL R240, R27, -INF , !P1 ;  /* 0xff8000001bf07808 */ /* 0x000fe20004800000 */
[----:B------:R-:W-:Y:S01]  /*19d10*/  VIADD R27, R49, 0xffffff31 ;  /* 0xffffff31311b7836 */ /* 0x000fe20000000000 */
[----:B------:R-:W-:Y:S02]  /*19d20*/  FSEL R250, R20, -INF , !P5 ;  /* 0xff80000014fa7808 */ /* 0x000fe40006800000 */
[----:B------:R-:W-:-:S02]  /*19d30*/  ISETP.GE.AND P1, PT, R29, R2, PT ;  /* 0x000000021d00720c */ /* 0x000fc40003f26270 */
[-C--:B------:R-:W-:Y:S02]  /*19d40*/  ISETP.GE.AND P5, PT, R29, R134.reuse, PT ;  /* 0x000000861d00720c */ /* 0x080fe40003fa6270 */
[----:B------:R-:W-:Y:S01]  /*19d50*/  FSEL R246, R21, -INF , !P1 ;  /* 0xff80000015f67808 */ /* 0x000fe20004800000 */
[----:B------:R-:W-:Y:S01]  /*19d60*/  VIADD R21, R49, 0xffffff38 ;  /* 0xffffff3831157836 */ /* 0x000fe20000000000 */
[----:B------:R-:W-:Y:S01]  /*19d70*/  FSEL R238, R23, -INF , !P5 ;  /* 0xff80000017ee7808 */ /* 0x000fe20006800000 */
[----:B-1----:R-:W-:Y:S01]  /*19d80*/  HMMA.16816.F32.BF16 R180, R8, R36, R180 ;  /* 0x0000002408b4723c */ /* 0x002fe200000418b4 */
[----:B------:R-:W-:Y:S02]  /*19d90*/  ISETP.GE.AND P1, PT, R25, R134, PT ;  /* 0x000000861900720c */ /* 0x000fe40003f26270 */
[----:B------:R-:W-:Y:S02]  /*19da0*/  ISETP.GE.AND P5, PT, R27, R2, PT ;  /* 0x000000021b00720c */ /* 0x000fe40003fa6270 */
[----:B------:R-:W-:-:S02]  /*19db0*/  FSEL R228, R18, -INF , !P1 ;  /* 0xff80000012e47808 */ /* 0x000fc40004800000 */
[----:B------:R-:W-:Y:S01]  /*19dc0*/  FSEL R232, R17, -INF , !P5 ;  /* 0xff80000011e87808 */ /* 0x000fe20006800000 */
[----:B------:R-:W-:Y:S01]  /*19dd0*/  HMMA.16816.F32.BF16 R176, R8, R38, R176 ;  /* 0x0000002608b0723c */ /* 0x000fe200000418b0 */
[----:B------:R-:W-:Y:S01]  /*19de0*/  FSEL R242, R22, -INF , !P4 ;  /* 0xff80000016f27808 */ /* 0x000fe20006000000 */
[----:B------:R-:W-:Y:S01]  /*19df0*/  VIADD R17, R49, 0xffffff40 ;  /* 0xffffff4031117836 */ /* 0x000fe20000000000 */
[C---:B------:R-:W-:Y:S02]  /*19e00*/  ISETP.GE.AND P1, PT, R21.reuse, R2, PT ;  /* 0x000000021500720c */ /* 0x040fe40003f26270 */
[----:B------:R-:W-:Y:S02]  /*19e10*/  ISETP.GE.AND P5, PT, R21, R134, PT ;  /* 0x000000861500720c */ /* 0x000fe40003fa6270 */
[----:B------:R-:W1:Y:S01]  /*19e20*/  LDSM.16.M88.4 R20, [R201+0xb000] ;  /* 0x00b00000c914783b */ /* 0x000e620000000200 */
[----:B------:R-:W-:Y:S01]  /*19e30*/  ISETP.GE.AND P4, PT, R25, R2, PT ;  /* 0x000000021900720c */ /* 0x000fe20003f86270 */
[----:B------:R-:W-:Y:S01]  /*19e40*/  VIADD R25, R49, 0xffffff39 ;  /* 0xffffff3931197836 */ /* 0x000fe20000000000 */
[----:B------:R-:W-:-:S02]  /*19e50*/  FSEL R234, R12, -INF , !P1 ;  /* 0xff8000000cea7808 */ /* 0x000fc40004800000 */
[----:B------:R-:W-:Y:S02]  /*19e60*/  FSEL R236, R16, -INF , !P4 ;  /* 0xff80000010ec7808 */ /* 0x000fe40006000000 */
[-C--:B------:R-:W-:Y:S02]  /*19e70*/  ISETP.GE.AND P4, PT, R27, R134.reuse, PT ;  /* 0x000000861b00720c */ /* 0x080fe40003f86270 */
[----:B------:R-:W-:Y:S02]  /*19e80*/  ISETP.GE.AND P1, PT, R25, R134, PT ;  /* 0x000000861900720c */ /* 0x000fe40003f26270 */
[----:B------:R-:W-:Y:S01]  /*19e90*/  FSEL R224, R19, -INF , !P4 ;  /* 0xff80000013e07808 */ /* 0x000fe20006000000 */
[----:B------:R-:W-:Y:S01]  /*19ea0*/  VIADD R19, R49, 0xffffff41 ;  /* 0xffffff4131137836 */ /* 0x000fe20000000000 */
[----:B------:R-:W-:Y:S01]  /*19eb0*/  ISETP.GE.AND P4, PT, R25, R2, PT ;  /* 0x000000021900720c */ /* 0x000fe20003f86270 */
[----:B--2---:R-:W-:Y:S01]  /*19ec0*/  HMMA.16816.F32.BF16 R172, R8, R4, R172 ;  /* 0x0000000408ac723c */ /* 0x004fe200000418ac */
[----:B------:R-:W-:Y:S01]  /*19ed0*/  FSEL R226, R14, -INF , !P5 ;  /* 0xff8000000ee27808 */ /* 0x000fe20006800000 */
[----:B------:R-:W-:Y:S01]  /*19ee0*/  VIADD R5, R49, 0xffffff49 ;  /* 0xffffff4931057836 */ /* 0x000fe20000000000 */
[----:B------:R-:W-:-:S02]  /*19ef0*/  FSEL R230, R13, -INF , !P4 ;  /* 0xff8000000de67808 */ /* 0x000fc40006000000 */
[----:B------:R-:W-:Y:S02]  /*19f00*/  FSEL R222, R15, -INF , !P1 ;  /* 0xff8000000fde7808 */ /* 0x000fe40004800000 */
[----:B------:R-:W2:Y:S01]  /*19f10*/  LDSM.16.M88.4 R12, [R201+0xb800] ;  /* 0x00b80000c90c783b */ /* 0x000ea20000000200 */
[C---:B------:R-:W-:Y:S01]  /*19f20*/  ISETP.GE.AND P5, PT, R17.reuse, R2, PT ;  /* 0x000000021100720c */ /* 0x040fe20003fa6270 */
[----:B------:R-:W-:Y:S01]  /*19f30*/  HMMA.16816.F32.BF16 R168, R8, R6, R168 ;  /* 0x0000000608a8723c */ /* 0x000fe200000418a8 */
[----:B------:R-:W-:Y:S01]  /*19f40*/  ISETP.GE.AND P4, PT, R17, R134, PT ;  /* 0x000000861100720c */ /* 0x000fe20003f86270 */
[C---:B------:R-:W-:Y:S01]  /*19f50*/  VIADD R17, R49.reuse, 0xffffff48 ;  /* 0xffffff4831117836 */ /* 0x040fe20000000000 */
[----:B------:R-:W-:Y:S01]  /*19f60*/  FSEL R220, R180, -INF , !P5 ;  /* 0xff800000b4dc7808 */ /* 0x000fe20006800000 */
[----:B------:R-:W-:Y:S01]  /*19f70*/  VIADD R7, R49, 0xffffff51 ;  /* 0xffffff5131077836 */ /* 0x000fe20000000000 */
[----:B------:R-:W-:Y:S01]  /*19f80*/  FSEL R212, R182, -INF , !P4 ;  /* 0xff800000b6d47808 */ /* 0x000fe20006000000 */
[----:B------:R-:W-:-:S04]  /*19f90*/  DEPBAR.LE SB0, 0x0 ;  /* 0x000080000000791a */ /* 0x000fc80000000000 */
[----:B------:R-:W-:Y:S01]  /*19fa0*/  BAR.SYNC.DEFER_BLOCKING 0x0 ;  /* 0x0000000000007b1d */ /* 0x000fe20000010000 */
[----:B------:R-:W-:Y:S02]  /*19fb0*/  ISETP.GE.AND P5, PT, R19, R134, PT ;  /* 0x000000861300720c */ /* 0x000fe40003fa6270 */
[-C--:B------:R-:W-:Y:S02]  /*19fc0*/  ISETP.GE.AND P4, PT, R17, R2.reuse, PT ;  /* 0x000000021100720c */ /* 0x080fe40003f86270 */
[----:B------:R-:W-:Y:S02]  /*19fd0*/  ISETP.GE.AND P1, PT, R19, R2, PT ;  /* 0x000000021300720c */ /* 0x000fe40003f26270 */
[----:B------:R-:W-:Y:S01]  /*19fe0*/  FSEL R194, R183, -INF , !P5 ;  /* 0xff800000b7c27808 */ /* 0x000fe20006800000 */
[----:B-1----:R-:W-:Y:S01]  /*19ff0*/  HMMA.16816.F32.BF16 R164, R8, R20, R164 ;  /* 0x0000001408a4723c */ /* 0x002fe200000418a4 */
[----:B------:R-:W-:Y:S02]  /*1a000*/  FSEL R216, R176, -INF , !P4 ;  /* 0xff800000b0d87808 */ /* 0x000fe40006000000 */
[----:B------:R-:W-:-:S02]  /*1a010*/  FSEL R218, R181, -INF , !P1 ;  /* 0xff800000b5da7808 */ /* 0x000fc40004800000 */
[C---:B------:R-:W-:Y:S02]  /*1a020*/  ISETP.GE.AND P5, PT, R5.reuse, R2, PT ;  /* 0x000000020500720c */ /* 0x040fe40003fa6270 */
[-C--:B------:R-:W-:Y:S01]  /*1a030*/  ISETP.GE.AND P4, PT, R5, R134.reuse, PT ;  /* 0x000000860500720c */ /* 0x080fe20003f86270 */
[----:B------:R-:W-:Y:S01]  /*1a040*/  VIADD R5, R49, 0xffffff50 ;  /* 0xffffff5031057836 */ /* 0x000fe20000000000 */
[----:B------:R-:W-:Y:S01]  /*1a050*/  ISETP.GE.AND P1, PT, R17, R134, PT ;  /* 0x000000861100720c */ /* 0x000fe20003f26270 */
[----:B------:R-:W-:Y:S01]  /*1a060*/  HMMA.16816.F32.BF16 R20, R8, R22, R160 ;  /* 0x000000160814723c */ /* 0x000fe200000418a0 */
[----:B------:R-:W-:Y:S01]  /*1a070*/  FSEL R214, R177, -INF , !P5 ;  /* 0xff800000b1d67808 */ /* 0x000fe20006800000 */
[----:B------:R-:W-:Y:S01]  /*1a080*/  VIADD R17, R49, 0xffffff68 ;  /* 0xffffff6831117836 */ /* 0x000fe20000000000 */
[----:B------:R-:W-:Y:S02]  /*1a090*/  FSEL R202, R178, -INF , !P1 ;  /* 0xff800000b2ca7808 */ /* 0x000fe40004800000 */
[----:B------:R-:W-:-:S02]  /*1a0a0*/  ISETP.GE.AND P1, PT, R5, R2, PT ;  /* 0x000000020500720c */ /* 0x000fc40003f26270 */
[----:B------:R-:W-:Y:S01]  /*1a0b0*/  ISETP.GE.AND P5, PT, R5, R134, PT ;  /* 0x000000860500720c */ /* 0x000fe20003fa6270 */
[----:B------:R-:W-:Y:S01]  /*1a0c0*/  VIADD R5, R49, 0xffffff58 ;  /* 0xffffff5831057836 */ /* 0x000fe20000000000 */
[----:B------:R-:W-:Y:S01]  /*1a0d0*/  FSEL R192, R179, -INF , !P4 ;  /* 0xff800000b3c07808 */ /* 0x000fe20006000000 */
[----:B--2---:R-:W-:Y:S01]  /*1a0e0*/  HMMA.16816.F32.BF16 R152, R8, R14, R152 ;  /* 0x0000000e0898723c */ /* 0x004fe20000041898 */
[C---:B------:R-:W-:Y:S02]  /*1a0f0*/  ISETP.GE.AND P4, PT, R7.reuse, R2, PT ;  /* 0x000000020700720c */ /* 0x040fe40003f86270 */
[----:B------:R-:W-:Y:S02]  /*1a100*/  FSEL R190, R172, -INF , !P1 ;  /* 0xff800000acbe7808 */ /* 0x000fe40004800000 */
[----:B------:R-:W-:Y:S01]  /*1a110*/  ISETP.GE.AND P1, PT, R7, R134, PT ;  /* 0x000000860700720c */ /* 0x000fe20003f26270 */
[----:B------:R-:W-:Y:S01]  /*1a120*/  VIADD R7, R49, 0xffffff59 ;  /* 0xffffff5931077836 */ /* 0x000fe20000000000 */
        /* <DEDUP_REMOVED lines=15> */
[----:B------:R-:W-:Y:S02]  /*1a220*/  ISETP.GE.AND P1, PT, R5, R134, PT ;  /* 0x000000860500720c */ /* 0x000fe40003f26270 */
[C---:B------:R-:W-:Y:S02]  /*1a230*/  ISETP.GE.AND P5, PT, R7.reuse, R2, PT ;  /* 0x000000020700720c */ /* 0x040fe40003fa6270 */
[----:B------:R-:W-:Y:S02]  /*1a240*/  ISETP.GE.AND P4, PT, R7, R134, PT ;  /* 0x000000860700720c */ /* 0x000fe40003f86270 */
[----:B------:R-:W-:Y:S01]  /*1a250*/  HMMA.16816.F32.BF16 R4, R8, R12, R156 ;  /* 0x0000000c0804723c */ /* 0x000fe2000004189c */
[----:B------:R-:W-:Y:S01]  /*1a260*/  FSEL R164, R166, -INF , !P1 ;  /* 0xff800000a6a47808 */ /* 0x000fe20004800000 */
[----:B------:R-:W-:Y:S01]  /*1a270*/  VIADD R13, R49, 0xffffff69 ;  /* 0xffffff69310d7836 */ /* 0x000fe20000000000 */
[----:B------:R-:W-:Y:S01]  /*1a280*/  ISETP.GE.AND P1, PT, R17, R2, PT ;  /* 0x000000021100720c */ /* 0x000fe20003f26270 */
[----:B------:R-:W-:Y:S01]  /*1a290*/  VIADD R9, R49, 0xffffff71 ;  /* 0xffffff7131097836 */ /* 0x000fe20000000000 */
[----:B------:R-:W-:-:S02]  /*1a2a0*/  FSEL R162, R167, -INF , !P4 ;  /* 0xff800000a7a27808 */ /* 0x000fc40006000000 */
[----:B------:R-:W-:Y:S02]  /*1a2b0*/  FSEL R168, R20, -INF , !P1 ;  /* 0xff80000014a87808 */ /* 0x000fe40004800000 */
[----:B------:R-:W-:Y:S02]  /*1a2c0*/  FSEL R170, R165, -INF , !P5 ;  /* 0xff800000a5aa7808 */ /* 0x000fe40006800000 */
[C---:B------:R-:W-:Y:S02]  /*1a2d0*/  ISETP.GE.AND P4, PT, R13.reuse, R2, PT ;  /* 0x000000020d00720c */ /* 0x040fe40003f86270 */
[-C--:B------:R-:W-:Y:S01]  /*1a2e0*/  ISETP.GE.AND P1, PT, R13, R134.reuse, PT ;  /* 0x000000860d00720c */ /* 0x080fe20003f26270 */
[----:B------:R-:W-:Y:S01]  /*1a2f0*/  VIADD R13, R49, 0xffffff70 ;  /* 0xffffff70310d7836 */ /* 0x000fe20000000000 */
[----:B------:R-:W-:Y:S02]  /*1a300*/  ISETP.GE.AND P5, PT, R17, R134, PT ;  /* 0x000000861100720c */ /* 0x000fe40003fa6270 */
[----:B------:R-:W-:-:S02]  /*1a310*/  FSEL R158, R23, -INF , !P1 ;  /* 0xff800000179e7808 */ /* 0x000fc40004800000 */
[----:B------:R-:W-:Y:S02]  /*1a320*/  FSEL R160, R22, -INF , !P5 ;  /* 0xff80000016a07808 */ /* 0x000fe40006800000 */
[-C--:B------:R-:W-:Y:S02]  /*1a330*/  ISETP.GE.AND P5, PT, R13, R2.reuse, PT ;  /* 0x000000020d00720c */ /* 0x080fe40003fa6270 */
[C---:B------:R-:W-:Y:S02]  /*1a340*/  ISETP.GE.AND P1, PT, R9.reuse, R2, PT ;  /* 0x000000020900720c */ /* 0x040fe40003f26270 */
[----:B------:R-:W-:Y:S02]  /*1a350*/  FSEL R138, R4, -INF , !P5 ;  /* 0xff800000048a7808 */ /* 0x000fe40006800000 */
[----:B------:R-:W-:Y:S01]  /*1a360*/  ISETP.GE.AND P5, PT, R9, R134, PT ;  /* 0x000000860900720c */ /* 0x000fe20003fa6270 */
[----:B------:R-:W-:Y:S01]  /*1a370*/  VIADD R9, R49, 0xffffff78 ;  /* 0xffffff7831097836 */ /* 0x000fe20000000000 */
[----:B------:R-:W-:Y:S01]  /*1a380*/  FSEL R137, R5, -INF , !P1 ;  /* 0xff80000005897808 */ /* 0x000fe20004800000 */
[----:B------:R-:W-:Y:S01]  /*1a390*/  VIADD R49, R49, 0xffffff79 ;  /* 0xffffff7931317836 */ /* 0x000fe20000000000 */
[----:B------:R-:W-:-:S02]  /*1a3a0*/  FSEL R166, R21, -INF , !P4 ;  /* 0xff80000015a67808 */ /* 0x000fc40006000000 */
[----:B------:R-:W-:Y:S02]  /*1a3b0*/  ISETP.GE.AND P4, PT, R13, R134, PT ;  /* 0x000000860d00720c */ /* 0x000fe40003f86270 */
[-C--:B------:R-:W-:Y:S02]  /*1a3c0*/  ISETP.GE.AND P1, PT, R49, R2.reuse, PT ;  /* 0x000000023100720c */ /* 0x080fe40003f26270 */
[----:B------:R-:W-:Y:S02]  /*1a3d0*/  FSEL R136, R6, -INF , !P4 ;  /* 0xff80000006887808 */ /* 0x000fe40006000000 */
[----:B------:R-:W-:Y:S02]  /*1a3e0*/  FSEL R143, R153, -INF , !P1 ;  /* 0xff800000998f7808 */ /* 0x000fe40004800000 */
[----:B------:R-:W-:Y:S02]  /*1a3f0*/  ISETP.GE.AND P1, PT, R54, 0x3, PT ;  /* 0x000000033600780c */ /* 0x000fe40003f26270 */
[----:B------:R-:W-:-:S02]  /*1a400*/  ISETP.GE.AND P4, PT, R9, R2, PT ;  /* 0x000000020900720c */ /* 0x000fc40003f86270 */
[----:B------:R-:W-:Y:S02]  /*1a410*/  FSEL R139, R7, -INF , !P5 ;  /* 0xff800000078b7808 */ /* 0x000fe40006800000 */
[----:B------:R-:W-:Y:S02]  /*1a420*/  FSEL R2, R152, -INF , !P4 ;  /* 0xff80000098027808 */ /* 0x000fe40006000000 */
[-C--:B------:R-:W-:Y:S02]  /*1a430*/  ISETP.GE.AND P5, PT, R9, R134.reuse, PT ;  /* 0x000000860900720c */ /* 0x080fe40003fa6270 */
[----:B------:R-:W-:Y:S02]  /*1a440*/  ISETP.GE.AND P4, PT, R49, R134, PT ;  /* 0x000000863100720c */ /* 0x000fe40003f86270 */
[----:B------:R-:W-:Y:S02]  /*1a450*/  FSEL R141, R154, -INF , !P5 ;  /* 0xff8000009a8d7808 */ /* 0x000fe40006800000 */
        /* <DEDUP_REMOVED lines=65> */
.L_x_905:
[----:B------:R-:W-:Y:S01]  /*1a870*/  UMOV UR4, URZ ;  /* 0x000000ff00047c82 */ /* 0x000fe20008000000 */
[----:B------:R-:W-:Y:S01]  /*1a880*/  IMAD.SHL.U32 R4, R52, 0x80, RZ ;  /* 0x0000008034047824 */ /* 0x000fe200078e00ff */
[----:B------:R-:W-:-:S05]  /*1a890*/  IADD3 R5, P1, PT, RZ, -UR4, RZ ;  /* 0x80000004ff057c10 */ /* 0x000fca000ff3e0ff */
[----:B------:R-:W-:-:S05]  /*1a8a0*/  IMAD.X R4, RZ, RZ, ~R4, P1 ;  /* 0x000000ffff047224 */ /* 0x000fca00008e0e04 */
[----:B------:R-:W-:-:S04]  /*1a8b0*/  SHF.R.S64 R5, R5, 0x1f, R4 ;  /* 0x0000001f05057819 */ /* 0x000fc80000001004 */
[----:B------:R-:W-:-:S04]  /*1a8c0*/  IADD3 R206, P1, PT, R5, R206, RZ ;  /* 0x000000ce05ce7210 */ /* 0x000fc80007f3e0ff */
[----:B------:R-:W-:-:S09]  /*1a8d0*/  LEA.HI.X.SX32 R207, R4, R207, 0x1, P1 ;  /* 0x000000cf04cf7211 */ /* 0x000fd200008f0eff */
.L_x_906:
[C---:B------:R-:W-:Y:S01]  /*1a8e0*/  LEA R6, P1, R52.reuse, R206, 0x5 ;  /* 0x000000ce34067211 */ /* 0x040fe200078228ff */
[C---:B------:R-:W-:Y:S01]  /*1a8f0*/  IMAD.SHL.U32 R4, R52.reuse, 0x20, RZ ;  /* 0x0000002034047824 */ /* 0x040fe200078e00ff */
[C-C-:B------:R-:W-:Y:S01]  /*1a900*/  SHF.L.U64.HI R5, R52.reuse, 0x5, R53.reuse ;  /* 0x0000000534057819 */ /* 0x140fe20000010235 */
[----:B------:R-:W-:Y:S01]  /*1a910*/  @!PT LDS RZ, [RZ] ;  /* 0x00000000fffff984 */ /* 0x000fe20000000800 */
[----:B------:R-:W-:Y:S01]  /*1a920*/  @!PT LDS RZ, [RZ] ;  /* 0x00000000fffff984 */ /* 0x000fe20000000800 */
[----:B------:R-:W-:Y:S01]  /*1a930*/  @!PT LDS RZ, [RZ] ;  /* 0x00000000fffff984 */ /* 0x000fe20000000800 */
[----:B------:R-:W-:Y:S01]  /*1a940*/  @!P3 LDGSTS.E.BYPASS.LTC128B.128 [R217+0x4000], desc[UR6][R206.64] ;  /* 0x04000000ced9bfae */ /* 0x000fe2000b981a06 */
[----:B------:R-:W-:Y:S02]  /*1a950*/  LEA.HI.X R7, R52, R207, R53, 0x5, P1 ;  /* 0x000000cf34077211 */ /* 0x000fe400008f2c35 */
[-C--:B------:R-:W-:Y:S01]  /*1a960*/  IADD3 R10, P1, PT, R6, R4.reuse, RZ ;  /* 0x00000004060a7210 */ /* 0x080fe20007f3e0ff */
[----:B------:R1:W-:Y:S04]  /*1a970*/  @P3 STS.128 [R217+0x4000], RZ ;  /* 0x004000ffd9003388 */ /* 0x0003e80000000c00 */
[--C-:B------:R-:W-:Y:S01]  /*1a980*/  IMAD.X R11, R7, 0x1, R5.reuse, P1 ;  /* 0x00000001070b7824 */ /* 0x100fe200008e0605 */
[-C--:B------:R-:W-:Y:S01]  /*1a990*/  IADD3 R8, P1, PT, R10, R4.reuse, RZ ;  /* 0x000000040a087210 */ /* 0x080fe20007f3e0ff */
[----:B------:R-:W-:Y:S01]  /*1a9a0*/  @!PT LDS RZ, [RZ] ;  /* 0x00000000fffff984 */ /* 0x000fe20000000800 */
[----:B------:R-:W-:Y:S01]  /*1a9b0*/  @!PT LDS RZ, [RZ] ;  /* 0x00000000fffff984 */ /* 0x000fe20000000800 */
[----:B------:R-:W-:Y:S01]  /*1a9c0*/  @!PT LDS RZ, [RZ] ;  /* 0x00000000fffff984 */ /* 0x000fe20000000800 */
[----:B------:R-:W-:Y:S04]  /*1a9d0*/  @!P2 LDGSTS.E.BYPASS.LTC128B.128 [R217+0x8000], desc[UR6][R206.64+0x80] ;  /* 0x08000080ced9afae */ /* 0x000fe8000b981a06 */
[----:B------:R1:W-:Y:S01]  /*1a9e0*/  @P2 STS.128 [R217+0x8000], RZ ;  /* 0x008000ffd9002388 */ /* 0x0003e20000000c00 */
[----:B------:R-:W-:Y:S01]  /*1a9f0*/  IMAD.X R9, R11, 0x1, R5, P1 ;  /* 0x000000010b097824 */ /* 0x000fe200008e0605 */
[----:B------:R-:W-:-:S02]  /*1aa00*/  IADD3 R12, P1, PT, R8, R4, RZ ;  /* 0x00000004080c7210 */ /* 0x000fc40007f3e0ff */
        /* <DEDUP_REMOVED lines=10> */
[----:B------:R2:W-:Y:S01]  /*1aab0*/  @!P2 LDGSTS.E.BYPASS.LTC128B.128 [R217+0x8800], desc[UR6][R6.64+0x80] ;  /* 0x0880008006d9afae */ /* 0x0005e2000b981a06 */
[-C--:B------:R-:W-:Y:S01]  /*1aac0*/  IADD3 R16, P4, PT, R14, R4.reuse, RZ ;  /* 0x000000040e107210 */ /* 0x080fe20007f9e0ff */
[--C-:B------:R-:W-:Y:S02]  /*1aad0*/  IMAD.X R15, R13, 0x1, R5.reuse, P1 ;  /* 0x000000010d0f7824 */ /* 0x100fe400008e0605 */
[----:B------:R1:W-:Y:S01]  /*1aae0*/  @P2 STS.128 [R217+0x8800], RZ ;  /* 0x008800ffd9002388 */ /* 0x0003e20000000c00 */
[----:B------:R-:W-:Y:S01]  /*1aaf0*/  IADD3 R4, P1, PT, R16, R4, RZ ;  /* 0x0000000410047210 */ /* 0x000fe20007f3e0ff */
[--C-:B------:R-:W-:Y:S02]  /*1ab00*/  IMAD.X R17, R15, 0x1, R5.reuse, P4 ;  /* 0x000000010f117824 */ /* 0x100fe400020e0605 */
[----:B------:R-:W-:Y:S01]  /*1ab10*/  @!PT LDS RZ, [RZ] ;  /* 0x00000000fffff984 */ /* 0x000fe20000000800 */
[----:B------:R-:W-:Y:S01]  /*1ab20*/  @!PT LDS RZ, [RZ] ;  /* 0x00000000fffff984 */ /* 0x000fe20000000800 */
[----:B------:R-:W-:Y:S01]  /*1ab30*/  @!PT LDS RZ, [RZ] ;  /* 0x00000000fffff984 */ /* 0x000fe20000000800 */
[----:B------:R-:W-:Y:S02]  /*1ab40*/  @!P3 LDGSTS.E.BYPASS.LTC128B.128 [R217+0x5000], desc[UR6][R10.64] ;  /* 0x050000000ad9bfae */ /* 0x000fe4000b981a06 */
[----:B------:R-:W-:-:S02]  /*1ab50*/  IMAD.X R5, R17, 0x1, R5, P1 ;  /* 0x0000000111057824 */ /* 0x000fc400008e0605 */
[----:B------:R1:W-:Y:S01]  /*1ab60*/  @P3 STS.128 [R217+0x5000], RZ ;  /* 0x005000ffd9003388 */ /* 0x0003e20000000c00 */
[----:B--2---:R-:W-:Y:S01]  /*1ab70*/  @!P2 MOV R6, R10 ;  /* 0x0000000a0006a202 */ /* 0x004fe20000000f00 */
        /* <DEDUP_REMOVED lines=63> */
.L_x_904:
[----:B-1----:R-:W-:Y:S01]  /*1af70*/  FMNMX3.FTZ R5, R3, R42, R56, !PT ;  /* 0x0000002a03057276 */ /* 0x002fe20007810038 */
        /* <DEDUP_REMOVED lines=32> */
[----:B------:R-:W-:Y:S01]  /*1b180*/  VIMNMX R54, PT, PT, R54, 0x2, !PT ;  /* 0x0000000236367848 */ /* 0x000fe20007fe0100 */
[----:B------:R-:W2:Y:S04]  /*1b190*/  SHFL.BFLY PT, R5, R6, 0x2, 0x1f ;  /* 0x0c401f0006057f89 */ /* 0x000ea800000e0000 */
[----:B------:R-:W3:Y:S01]  /*1b1a0*/  SHFL.BFLY PT, R4, R7, 0x2, 0x1f ;  /* 0x0c401f0007047f89 */ /* 0x000ee200000e0000 */
[----:B--2---:R-:W-:-:S02]  /*1b1b0*/  FMNMX.FTZ R5, R6, R5, !PT ;  /* 0x0000000506057209 */ /* 0x004fc40007810000 */
[----:B---3--:R-:W-:-:S03]  /*1b1c0*/  FMNMX.FTZ R4, R7, R4, !PT ;  /* 0x0000000407047209 */ /* 0x008fc60007810000 */
[----:B------:R-:W2:Y:S04]  /*1b1d0*/  SHFL.BFLY PT, R148, R5, 0x1, 0x1f ;  /* 0x0c201f0005947f89 */ /* 0x000ea800000e0000 */
[----:B------:R-:W3:Y:S01]  /*1b1e0*/  SHFL.BFLY PT, R149, R4, 0x1, 0x1f ;  /* 0x0c201f0004957f89 */ /* 0x000ee200000e0000 */
[----:B--2---:R-:W-:-:S04]  /*1b1f0*/  FMNMX.FTZ R148, R5, R148, !PT ;  /* 0x0000009405947209 */ /* 0x004fc80007810000 */
[C---:B------:R-:W-:Y:S01]  /*1b200*/  FSETP.NEU.FTZ.AND P1, PT, R148.reuse, -INF , PT ;  /* 0xff8000009400780b */ /* 0x040fe20003f3d000 */
[----:B-1----:R-:W-:Y:S01]  /*1b210*/  FMUL.FTZ R55, R148, UR4 ;  /* 0x0000000494377c20 */ /* 0x002fe20008410000 */
[----:B---3--:R-:W-:Y:S02]  /*1b220*/  FMNMX.FTZ R149, R4, R149, !PT ;  /* 0x0000009504957209 */ /* 0x008fe40007810000 */
[----:B------:R-:W-:Y:S02]  /*1b230*/  LOP3.LUT R4, R0, R133, RZ, 0xfc, !PT ;  /* 0x0000008500047212 */ /* 0x000fe400078efcff */
[----:B------:R-:W-:Y:S01]  /*1b240*/  FSEL R55, R55, RZ, P1 ;  /* 0x000000ff37377208 */ /* 0x000fe20000800000 */
[C---:B------:R-:W-:Y:S01]  /*1b250*/  FMUL.FTZ R147, R149.reuse, UR4 ;  /* 0x0000000495937c20 */ /* 0x040fe20008410000 */
[C---:B------:R-:W-:Y:S02]  /*1b260*/  FSETP.NEU.FTZ.AND P2, PT, R149.reuse, -INF , PT ;  /* 0xff8000009500780b */ /* 0x040fe40003f5d000 */
[----:B------:R-:W-:Y:S01]  /*1b270*/  FSEL R6, R148, RZ, P1 ;  /* 0x000000ff94067208 */ /* 0x000fe20000800000 */
[--C-:B------:R-:W-:Y:S01]  /*1b280*/  FFMA.FTZ R52, R150, UR4, -R55.reuse ;  /* 0x0000000496347c23 */ /* 0x100fe20008010837 */
[----:B------:R-:W-:Y:S01]  /*1b290*/  LEA R150, R4, UR5, 0x1 ;  /* 0x0000000504967c11 */ /* 0x000fe2000f8e08ff */
[--C-:B------:R-:W-:Y:S01]  /*1b2a0*/  FFMA.FTZ R53, R56, UR4, -R55.reuse ;  /* 0x0000000438357c23 */ /* 0x100fe20008010837 */
[----:B------:R-:W-:Y:S01]  /*1b2b0*/  FSEL R5, R149, RZ, P2 ;  /* 0x000000ff95057208 */ /* 0x000fe20001000000 */
[----:B------:R-:W-:Y:S01]  /*1b2c0*/  FADD.FTZ R6, R3, -R6 ;  /* 0x8000000603067221 */ /* 0x000fe20000010000 */
[----:B------:R-:W-:Y:S01]  /*1b2d0*/  IADD3 R3, PT, PT, R135, R150, RZ ;  /* 0x0000009687037210 */ /* 0x000fe20007ffe0ff */
[----:B------:R-:W-:Y:S01]  /*1b2e0*/  FFMA.FTZ R151, R58, UR4, -R55 ;  /* 0x000000043a977c23 */ /* 0x000fe20008010837 */
[----:B------:R-:W-:Y:S01]  /*1b2f0*/  LDSM.16.MT88.4 R44, [R150+0x10000] ;  /* 0x01000000962c783b */ /* 0x000fe20000004200 */
[----:B------:R-:W-:Y:S01]  /*1b300*/  FADD.FTZ R4, R132, -R5 ;  /* 0x8000000584047221 */ /* 0x000fe20000010000 */
[----:B------:R-:W-:Y:S01]  /*1b310*/  FMUL.FTZ R132, R6, UR4 ;  /* 0x0000000406847c20 */ /* 0x000fe20008410000 */
[----:B------:R-:W-:Y:S01]  /*1b320*/  FSEL R147, R147, RZ, P2 ;  /* 0x000000ff93937208 */ /* 0x000fe20001000000 */
[----:B------:R-:W1:Y:S01]  /*1b330*/  LDSM.16.MT88.4 R20, [R3+0xc000] ;  /* 0x00c000000314783b */ /* 0x000e620000004200 */
[----:B------:R-:W-:Y:S01]  /*1b340*/  FMUL.FTZ R152, R4, UR4 ;  /* 0x0000000404987c20 */ /* 0x000fe20008410000 */
[----:B------:R-:W-:Y:S01]  /*1b350*/  IADD3 R16, PT, PT, R150, 0xc000, RZ ;  /* 0x0000c00096107810 */ /* 0x000fe20007ffe0ff */
[----:B------:R-:W-:Y:S01]  /*1b360*/  MUFU.EX2 R53, R53 ;  /* 0x0000003500357308 */ /* 0x000fe20000000800 */
[----:B------:R-:W2:Y:S01]  /*1b370*/  LDSM.16.MT88.4 R56, [R3+0x10000] ;  /* 0x010000000338783b */ /* 0x000ea20000004200 */
[--C-:B------:R-:W-:Y:S01]  /*1b380*/  FFMA.FTZ R142, R140, UR4, -R147.reuse ;  /* 0x000000048c8e7c23 */ /* 0x100fe20008010893 */
[--C-:B------:R-:W-:Y:S01]  /*1b390*/  FFMA.FTZ R146, R40, UR4, -R147.reuse ;  /* 0x0000000428927c23 */ /* 0x100fe20008010893 */
[--C-:B------:R-:W-:Y:S01]  /*1b3a0*/  FFMA.FTZ R144, R64, UR4, -R147.reuse ;  /* 0x0000000440907c23 */ /* 0x100fe20008010893 */
[----:B------:R-:W-:Y:S01]  /*1b3b0*/  FFMA.FTZ R145, R66, UR4, -R147 ;  /* 0x0000000442917c23 */ /* 0x000fe20008010893 */
[----:B------:R-:W-:Y:S01]  /*1b3c0*/  FFMA.FTZ R140, R42, UR4, -R55 ;  /* 0x000000042a8c7c23 */ /* 0x000fe20008010837 */
[----:B------:R-:W3:Y:S01]  /*1b3d0*/  LDSM.16.MT88.4 R12, [R150+0xc000] ;  /* 0x00c00000960c783b */ /* 0x000ee20000004200 */
[----:B------:R-:W4:Y:S01]  /*1b3e0*/  MUFU.EX2 R152, R152 ;  /* 0x0000009800987308 */ /* 0x000f220000000800 */
[----:B------:R-:W-:Y:S01]  /*1b3f0*/  IADD3 R154, PT, PT, R150, 0xc040, RZ ;  /* 0x0000c040969a7810 */ /* 0x000fe20007ffe0ff */
[--C-:B------:R-:W-:Y:S01]  /*1b400*/  FFMA.FTZ R156, R50, UR4, -R147.reuse ;  /* 0x00000004329c7c23 */ /* 0x100fe20008010893 */
[----:B------:R-:W-:Y:S01]  /*1b410*/  @P0 IADD3 R154, PT, PT, R16, -0x40, RZ ;  /* 0xffffffc0109a0810 */ /* 0x000fe20007ffe0ff */
[----:B------:R-:W-:Y:S01]  /*1b420*/  FFMA.FTZ R153, R48, UR4, -R147 ;  /* 0x0000000430997c23 */ /* 0x000fe20008010893 */
[----:B------:R-:W-:Y:S01]  /*1b430*/  FFMA.FTZ R174, R222, UR4, -R55 ;  /* 0x00000004deae7c23 */ /* 0x000fe20008010837 */
[--C-:B------:R-:W-:Y:S01]  /*1b440*/  FFMA.FTZ R155, R220, UR4, -R147.reuse ;  /* 0x00000004dc9b7c23 */ /* 0x100fe20008010893 */
[----:B------:R-:W-:Y:S01]  /*1b450*/  IADD3 R135, PT, PT, R135, R154, RZ ;  /* 0x0000009a87877210 */ /* 0x000fe20007ffe0ff */
[----:B------:R-:W5:Y:S01]  /*1b460*/  MUFU.EX2 R132, R132 ;  /* 0x0000008400847308 */ /* 0x000f620000000800 */
[----:B------:R-:W3:Y:S01]  /*1b470*/  LDSM.16.MT88.4 R28, [R154] ;  /* 0x000000009a1c783b */ /* 0x000ee20000004200 */
[--C-:B------:R-:W-:Y:S01]  /*1b480*/  FFMA.FTZ R218, R218, UR4, -R147.reuse ;  /* 0x00000004dada7c23 */ /* 0x100fe20008010893 */
[--C-:B------:R-:W-:Y:S01]  /*1b490*/  FFMA.FTZ R216, R216, UR4, -R147.reuse ;  /* 0x00000004d8d87c23 */ /* 0x100fe20008010893 */
[----:B------:R-:W-:Y:S01]  /*1b4a0*/  FFMA.FTZ R157, R214, UR4, -R147 ;  /* 0x00000004d69d7c23 */ /* 0x000fe20008010893 */
[----:B------:R-:W3:Y:S01]  /*1b4b0*/  LDSM.16.MT88.4 R36, [R135] ;  /* 0x000000008724783b */ /* 0x000ee20000004200 */
[--C-:B------:R-:W-:Y:S01]  /*1b4c0*/  FFMA.FTZ R159, R212, UR4, -R55.reuse ;  /* 0x00000004d49f7c23 */ /* 0x100fe20008010837 */
[----:B------:R-:W-:Y:S01]  /*1b4d0*/  FFMA.FTZ R194, R194, UR4, -R55 ;  /* 0x00000004c2c27c23 */ /* 0x000fe20008010837 */
[----:B------:R-:W-:Y:S01]  /*1b4e0*/  MUFU.EX2 R146, R146 ;  /* 0x0000009200927308 */ /* 0x000fe20000000800 */
[-C--:B----4-:R-:W-:Y:S01]  /*1b4f0*/  FMUL.FTZ R16, R72, R152.reuse ;  /* 0x0000009848107220 */ /* 0x090fe20000410000 */
[-C--:B------:R-:W-:Y:S01]  /*1b500*/  FMUL.FTZ R17, R73, R152.reuse ;  /* 0x0000009849117220 */ /* 0x080fe20000410000 */
[----:B------:R-:W4:Y:S01]  /*1b510*/  LDSM.16.MT88.4 R64, [R154+0x4000] ;  /* 0x004000009a40783b */ /* 0x000f220000004200 */
[-C--:B------:R-:W-:Y:S01]  /*1b520*/  FMUL.FTZ R32, R88, R152.reuse ;  /* 0x0000009858207220 */ /* 0x080fe20000410000 */
[-C--:B------:R-:W-:Y:S01]  /*1b530*/  FMUL.FTZ R33, R89, R152.reuse ;  /* 0x0000009859217220 */ /* 0x080fe20000410000 */
[-C--:B------:R-:W-:Y:S01]  /*1b540*/  FMUL.FTZ R76, R76, R152.reuse ;  /* 0x000000984c4c7220 */ /* 0x080fe20000410000 */
[----:B------:R-:W-:Y:S01]  /*1b550*/  FMUL.FTZ R77, R77, R152 ;  /* 0x000000984d4d7220 */ /* 0x000fe20000410000 */
[----:B------:R-:W1:Y:S01]  /*1b560*/  MUFU.EX2 R144, R144 ;  /* 0x0000009000907308 */ /* 0x000e620000000800 */
[-C--:B-----5:R-:W-:Y:S01]  /*1b570*/  FMUL.FTZ R18, R74, R132.reuse ;  /* 0x000000844a127220 */ /* 0x0a0fe20000410000 */
[-C--:B------:R-:W-:Y:S01]  /*1b580*/  FMUL.FTZ R19, R75, R132.reuse ;  /* 0x000000844b137220 */ /* 0x080fe20000410000 */
[-C--:B------:R-:W-:Y:S01]  /*1b590*/  FMUL.FTZ R34, R90, R132.reuse ;  /* 0x000000845a227220 */ /* 0x080fe20000410000 */
[----:B------:R-:W5:Y:S01]  /*1b5a0*/  LDSM.16.MT88.4 R72, [R135+0x4000] ;  /* 0x004000008748783b */ /* 0x000f620000004200 */
[-C--:B------:R-:W-:Y:S01]  /*1b5b0*/  FMUL.FTZ R35, R91, R132.reuse ;  /* 0x000000845b237220 */ /* 0x080fe20000410000 */
[-C--:B------:R-:W-:Y:S01]  /*1b5c0*/  FMUL.FTZ R78, R78, R132.reuse ;  /* 0x000000844e4e7220 */ /* 0x080fe20000410000 */
[----:B------:R-:W-:Y:S01]  /*1b5d0*/  FMUL.FTZ R79, R79, R132 ;  /* 0x000000844f4f7220 */ /* 0x000fe20000410000 */
[----:B------:R-:W-:Y:S01]  /*1b5e0*/  MUFU.EX2 R145, R145 ;  /* 0x0000009100917308 */ /* 0x000fe20000000800 */
[----:B------:R-:W5:Y:S01]  /*1b5f0*/  LDSM.16.MT88.4 R88, [R150+0xc800] ;  /* 0x00c800009658783b */ /* 0x000f620000004200 */
[-C--:B------:R-:W-:Y:S01]  /*1b600*/  FMUL.FTZ R40, R96, R152.reuse ;  /* 0x0000009860287220 */ /* 0x080fe20000410000 */
[----:B------:R-:W-:Y:S01]  /*1b610*/  FMUL.FTZ R41, R97, R152 ;  /* 0x0000009861297220 */ /* 0x000fe20000410000 */
[-C--:B------:R-:W-:Y:S01]  /*1b620*/  FMUL.FTZ R42, R98, R132.reuse ;  /* 0x00000084622a7220 */ /* 0x080fe20000410000 */
[----:B------:R-:W-:Y:S01]  /*1b630*/  FMUL.FTZ R43, R99, R132 ;  /* 0x00000084632b7220 */ /* 0x000fe20000410000 */
[-C--:B------:R-:W-:Y:S01]  /*1b640*/  FMUL.FTZ R48, R104, R152.reuse ;  /* 0x0000009868307220 */ /* 0x080fe20000410000 */
[----:B------:R-:W-:Y:S01]  /*1b650*/  FMUL.FTZ R49, R105, R152 ;  /* 0x0000009869317220 */ /* 0x000fe20000410000 */
[----:B------:R-:W2:Y:S01]  /*1b660*/  MUFU.EX2 R142, R142 ;  /* 0x0000008e008e7308 */ /* 0x000ea20000000800 */
[----:B-1----:R-:W-:Y:S01]  /*1b670*/  F2FP.BF16.F32.PACK_AB R4, R144, R146 ;  /* 0x000000929004723e */ /* 0x002fe200000010ff */
[-C--:B------:R-:W-:Y:S01]  /*1b680*/  FMUL.FTZ R50, R106, R132.reuse ;  /* 0x000000846a327220 */ /* 0x080fe20000410000 */
[----:B------:R-:W-:Y:S01]  /*1b690*/  FMUL.FTZ R51, R107, R132 ;  /* 0x000000846b337220 */ /* 0x000fe20000410000 */
[-C--:B------:R-:W-:Y:S01]  /*1b6a0*/  FMUL.FTZ R100, R100, R152.reuse ;  /* 0x0000009864647220 */ /* 0x080fe20000410000 */
[----:B------:R-:W-:Y:S01]  /*1b6b0*/  FMUL.FTZ R101, R101, R152 ;  /* 0x0000009865657220 */ /* 0x000fe20000410000 */
[-C--:B------:R-:W-:Y:S01]  /*1b6c0*/  FMUL.FTZ R102, R102, R132.reuse ;  /* 0x0000008466667220 */ /* 0x080fe20000410000 */
[----:B------:R-:W-:Y:S01]  /*1b6d0*/  FMUL.FTZ R103, R103, R132 ;  /* 0x0000008467677220 */ /* 0x000fe20000410000 */
[----:B------:R-:W1:Y:S01]  /*1b6e0*/  MUFU.EX2 R140, R140 ;  /* 0x0000008c008c7308 */ /* 0x000e620000000800 */
[-C--:B------:R-:W-:Y:S01]  /*1b6f0*/  FMUL.FTZ R108, R108, R152.reuse ;  /* 0x000000986c6c7220 */ /* 0x080fe20000410000 */
[----:B------:R-:W-:Y:S01]  /*1b700*/  FMUL.FTZ R109, R109, R152 ;  /* 0x000000986d6d7220 */ /* 0x000fe20000410000 */
[-C--:B------:R-:W-:Y:S01]  /*1b710*/  FMUL.FTZ R110, R110, R132.reuse ;  /* 0x000000846e6e7220 */ /* 0x080fe20000410000 */
[----:B------:R-:W-:Y:S01]  /*1b720*/  FMUL.FTZ R111, R111, R132 ;  /* 0x000000846f6f7220 */ /* 0x000fe20000410000 */
[--C-:B------:R-:W-:Y:S01]  /*1b730*/  FFMA.FTZ R105, R62, UR4, -R147.reuse ;  /* 0x000000043e697c23 */ /* 0x100fe20008010893 */
[----:B------:R-:W-:Y:S01]  /*1b740*/  FFMA.FTZ R104, R60, UR4, -R147 ;  /* 0x000000043c687c23 */ /* 0x000fe20008010893 */
[--C-:B------:R-:W-:Y:S01]  /*1b750*/  FFMA.FTZ R107, R187, UR4, -R55.reuse ;  /* 0x00000004bb6b7c23 */ /* 0x100fe20008010837 */
[----:B------:R-:W-:Y:S01]  /*1b760*/  MUFU.EX2 R52, R52 ;  /* 0x0000003400347308 */ /* 0x000fe20000000800 */
[----:B--2---:R-:W-:Y:S01]  /*1b770*/  F2FP.BF16.F32.PACK_AB R6, R142, R145 ;  /* 0x000000918e06723e */ /* 0x004fe200000010ff */
[----:B------:R-:W-:Y:S01]  /*1b780*/  FFMA.FTZ R106, R185, UR4, -R55 ;  /* 0x00000004b96a7c23 */ /* 0x000fe20008010837 */
[-C--:B------:R-:W-:Y:S01]  /*1b790*/  FMUL.FTZ R8, R128, R152.reuse ;  /* 0x0000009880087220 */ /* 0x080fe20000410000 */
[----:B------:R-:W-:Y:S01]  /*1b7a0*/  FMUL.FTZ R9, R129, R152 ;  /* 0x0000009881097220 */ /* 0x000fe20000410000 */
[-C--:B------:R-:W-:Y:S01]  /*1b7b0*/  FMUL.FTZ R10, R130, R132.reuse ;  /* 0x00000084820a7220 */ /* 0x080fe20000410000 */
[----:B------:R-:W-:Y:S01]  /*1b7c0*/  FMUL.FTZ R11, R131, R132 ;  /* 0x00000084830b7220 */ /* 0x000fe20000410000 */
[----:B------:R-:W-:Y:S01]  /*1b7d0*/  FMUL.FTZ R68, R68, R152 ;  /* 0x0000009844447220 */ /* 0x000fe20000410000 */
[----:B------:R-:W2:Y:S01]  /*1b7e0*/  MUFU.EX2 R151, R151 ;  /* 0x0000009700977308 */ /* 0x000ea20000000800 */
[----:B-1----:R-:W-:Y:S01]  /*1b7f0*/  F2FP.BF16.F32.PACK_AB R5, R53, R140 ;  /* 0x0000008c3505723e */ /* 0x002fe200000010ff */
[----:B------:R-:W-:Y:S01]  /*1b800*/  FMUL.FTZ R69, R69, R152 ;  /* 0x0000009845457220 */ /* 0x000fe20000410000 */
[-C--:B------:R-:W-:Y:S01]  /*1b810*/  FMUL.FTZ R70, R70, R132.reuse ;  /* 0x0000008446467220 */ /* 0x080fe20000410000 */
[----:B------:R-:W-:Y:S01]  /*1b820*/  FMUL.FTZ R71, R71, R132 ;  /* 0x0000008447477220 */ /* 0x000fe20000410000 */
[-C--:B------:R-:W-:Y:S01]  /*1b830*/  FMUL.FTZ R24, R80, R152.reuse ;  /* 0x0000009850187220 */ /* 0x080fe20000410000 */
[----:B------:R-:W-:Y:S01]  /*1b840*/  FMUL.FTZ R25, R81, R152 ;  /* 0x0000009851197220 */ /* 0x000fe20000410000 */
[-C--:B------:R-:W-:Y:S01]  /*1b850*/  FMUL.FTZ R26, R82, R132.reuse ;  /* 0x00000084521a7220 */ /* 0x080fe20000410000 */
[----:B------:R-:W-:Y:S01]  /*1b860*/  FMUL.FTZ R27, R83, R132 ;  /* 0x00000084531b7220 */ /* 0x000fe20000410000 */
[----:B------:R-:W-:Y:S01]  /*1b870*/  MUFU.EX2 R156, R156 ;  /* 0x0000009c009c7308 */ /* 0x000fe20000000800 */
[----:B------:R-:W-:Y:S01]  /*1b880*/  LDSM.16.MT88.4 R80, [R135+0x800] ;  /* 0x000800008750783b */ /* 0x000fe20000004200 */
[-C--:B------:R-:W-:Y:S01]  /*1b890*/  FMUL.FTZ R84, R84, R152.reuse ;  /* 0x0000009854547220 */ /* 0x080fe20000410000 */
[----:B------:R-:W-:Y:S01]  /*1b8a0*/  FMUL.FTZ R85, R85, R152 ;  /* 0x0000009855557220 */ /* 0x000fe20000410000 */
[-C--:B------:R-:W-:Y:S01]  /*1b8b0*/  FMUL.FTZ R86, R86, R132.reuse ;  /* 0x0000008456567220 */ /* 0x080fe20000410000 */
[----:B------:R-:W-:Y:S01]  /*1b8c0*/  FMUL.FTZ R87, R87, R132 ;  /* 0x0000008457577220 */ /* 0x000fe20000410000 */
[-C--:B------:R-:W-:Y:S01]  /*1b8d0*/  FMUL.FTZ R60, R124, R152.reuse ;  /* 0x000000987c3c7220 */ /* 0x080fe20000410000 */
[----:B------:R-:W-:Y:S01]  /*1b8e0*/  FMUL.FTZ R61, R125, R152 ;  /* 0x000000987d3d7220 */ /* 0x000fe20000410000 */
[----:B--2---:R-:W-:Y:S01]  /*1b8f0*/  F2FP.BF16.F32.PACK_AB R7, R151, R52 ;  /* 0x000000349707723e */ /* 0x004fe200000010ff */
[----:B------:R-:W1:Y:S01]  /*1b900*/  MUFU.EX2 R153, R153 ;  /* 0x0000009900997308 */ /* 0x000e620000000800 */
[-C--:B------:R-:W-:Y:S01]  /*1b910*/  FMUL.FTZ R62, R126, R132.reuse ;  /* 0x000000847e3e7220 */ /* 0x080fe20000410000 */
[----:B------:R-:W-:Y:S01]  /*1b920*/  FMUL.FTZ R63, R127, R132 ;  /* 0x000000847f3f7220 */ /* 0x000fe20000410000 */
[-C--:B------:R-:W-:Y:S01]  /*1b930*/  FMUL.FTZ R92, R92, R152.reuse ;  /* 0x000000985c5c7220 */ /* 0x080fe20000410000 */
[----:B------:R-:W-:Y:S01]  /*1b940*/  FMUL.FTZ R93, R93, R152 ;  /* 0x000000985d5d7220 */ /* 0x000fe20000410000 */
[-C--:B------:R-:W-:Y:S01]  /*1b950*/  FMUL.FTZ R94, R94, R132.reuse ;  /* 0x000000845e5e7220 */ /* 0x080fe20000410000 */
[C---:B------:R-:W-:Y:S01]  /*1b960*/  HMMA.16816.F32.BF16 R16, R4.reuse, R20, R16 ;  /* 0x000000140410723c */ /* 0x040fe20000041810 */
[----:B------:R-:W-:Y:S01]  /*1b970*/  FMUL.FTZ R95, R95, R132 ;  /* 0x000000845f5f7220 */ /* 0x000fe20000410000 */
[----:B------:R-:W-:Y:S01]  /*1b980*/  MUFU.EX2 R105, R105 ;  /* 0x0000006900697308 */ /* 0x000fe20000000800 */
[-C--:B------:R-:W-:Y:S01]  /*1b990*/  FMUL.FTZ R112, R112, R152.reuse ;  /* 0x0000009870707220 */ /* 0x080fe20000410000 */
[----:B------:R-:W-:Y:S01]  /*1b9a0*/  FMUL.FTZ R113, R113, R152 ;  /* 0x0000009871717220 */ /* 0x000fe20000410000 */
[-C--:B------:R-:W-:Y:S01]  /*1b9b0*/  FMUL.FTZ R114, R114, R132.reuse ;  /* 0x0000008472727220 */ /* 0x080fe20000410000 */
[----:B------:R-:W-:Y:S01]  /*1b9c0*/  FMUL.FTZ R115, R115, R132 ;  /* 0x0000008473737220 */ /* 0x000fe20000410000 */
[-C--:B------:R-:W-:Y:S01]  /*1b9d0*/  FMUL.FTZ R116, R116, R152.reuse ;  /* 0x0000009874747220 */ /* 0x080fe20000410000 */
[C---:B------:R-:W-:Y:S01]  /*1b9e0*/  HMMA.16816.F32.BF16 R20, R4.reuse, R22, R76 ;  /* 0x000000160414723c */ /* 0x040fe2000004184c */
[----:B------:R-:W2:Y:S01]  /*1b9f0*/  LDSM.16.MT88.4 R76, [R154+0x800] ;  /* 0x000800009a4c783b */ /* 0x000ea20000004200 */
[----:B------:R-:W-:Y:S01]  /*1ba00*/  MUFU.EX2 R104, R104 ;  /* 0x0000006800687308 */ /* 0x000fe20000000800 */
[----:B------:R-:W-:Y:S01]  /*1ba10*/  FMUL.FTZ R117, R117, R152 ;  /* 0x0000009875757220 */ /* 0x000fe20000410000 */
[-C--:B------:R-:W-:Y:S01]  /*1ba20*/  FMUL.FTZ R118, R118, R132.reuse ;  /* 0x0000008476767220 */ /* 0x080fe20000410000 */
[----:B------:R-:W-:Y:S01]  /*1ba30*/  FMUL.FTZ R119, R119, R132 ;  /* 0x0000008477777220 */ /* 0x000fe20000410000 */
[----:B------:R-:W-:Y:S01]  /*1ba40*/  LDSM.16.MT88.4 R96, [R3+0x10800] ;  /* 0x010800000360783b */ /* 0x000fe20000004200 */
[----:B------:R-:W-:Y:S01]  /*1ba50*/  FFMA.FTZ R124, R234, UR4, -R147 ;  /* 0x00000004ea7c7c23 */ /* 0x000fe20008010893 */
[C---:B------:R-:W-:Y:S01]  /*1ba60*/  HMMA.16816.F32.BF16 R40, R4.reuse, R44, R40 ;  /* 0x0000002c0428723c */ /* 0x040fe20000041828 */
[--C-:B------:R-:W-:Y:S01]  /*1ba70*/  FFMA.FTZ R125, R228, UR4, -R55.reuse ;  /* 0x00000004e47d7c23 */ /* 0x100fe20008010837 */
[----:B------:R-:W-:Y:S01]  /*1ba80*/  MUFU.EX2 R107, R107 ;  /* 0x0000006b006b7308 */ /* 0x000fe20000000800 */
[--C-:B------:R-:W-:Y:S01]  /*1ba90*/  FFMA.FTZ R126, R224, UR4, -R55.reuse ;  /* 0x00000004e07e7c23 */ /* 0x100fe20008010837 */
[--C-:B------:R-:W-:Y:S01]  /*1baa0*/  FFMA.FTZ R127, R226, UR4, -R55.reuse ;  /* 0x00000004e27f7c23 */ /* 0x100fe20008010837 */
[--C-:B------:R-:W-:Y:S01]  /*1bab0*/  FFMA.FTZ R161, R202, UR4, -R55.reuse ;  /* 0x00000004caa17c23 */ /* 0x100fe20008010837 */
[----:B------:R-:W-:Y:S01]  /*1bac0*/  FFMA.FTZ R192, R192, UR4, -R55 ;  /* 0x00000004c0c07c23 */ /* 0x000fe20008010837 */
[--C-:B------:R-:W-:Y:S01]  /*1bad0*/  FFMA.FTZ R163, R190, UR4, -R147.reuse ;  /* 0x00000004bea37c23 */ /* 0x100fe20008010893 */
[C---:B------:R-:W-:Y:S01]  /*1bae0*/  HMMA.16816.F32.BF16 R48, R4.reuse, R56, R48 ;  /* 0x000000380430723c */ /* 0x040fe20000041830 */
[--C-:B------:R-:W-:Y:S01]  /*1baf0*/  FFMA.FTZ R188, R188, UR4, -R147.reuse ;  /* 0x00000004bcbc7c23 */ /* 0x100fe20008010893 */
[----:B------:R-:W-:Y:S01]  /*1bb00*/  MUFU.EX2 R106, R106 ;  /* 0x0000006a006a7308 */ /* 0x000fe20000000800 */
[--C-:B------:R-:W-:Y:S01]  /*1bb10*/  FFMA.FTZ R186, R186, UR4, -R147.reuse ;  /* 0x00000004baba7c23 */ /* 0x100fe20008010893 */
[----:B------:R-:W-:Y:S01]  /*1bb20*/  FFMA.FTZ R165, R184, UR4, -R147 ;  /* 0x00000004b8a57c23 */ /* 0x000fe20008010893 */
[--C-:B------:R-:W-:Y:S01]  /*1bb30*/  FFMA.FTZ R167, R182, UR4, -R55.reuse ;  /* 0x00000004b6a77c23 */ /* 0x100fe20008010837 */
[--C-:B------:R-:W-:Y:S01]  /*1bb40*/  FFMA.FTZ R180, R180, UR4, -R55.reuse ;  /* 0x00000004b4b47c23 */ /* 0x100fe20008010837 */
[--C-:B------:R-:W-:Y:S01]  /*1bb50*/  FFMA.FTZ R169, R178, UR4, -R55.reuse ;  /* 0x00000004b2a97c23 */ /* 0x100fe20008010837 */
[C---:B------:R-:W-:Y:S01]  /*1bb60*/  HMMA.16816.F32.BF16 R44, R4.reuse, R46, R100 ;  /* 0x0000002e042c723c */ /* 0x040fe20000041864 */
[--C-:B------:R-:W-:Y:S01]  /*1bb70*/  FFMA.FTZ R101, R191, UR4, -R55.reuse ;  /* 0x00000004bf657c23 */ /* 0x100fe20008010837 */
[----:B------:R-:W-:Y:S01]  /*1bb80*/  MUFU.EX2 R124, R124 ;  /* 0x0000007c007c7308 */ /* 0x000fe20000000800 */
[----:B------:R-:W-:Y:S01]  /*1bb90*/  FFMA.FTZ R176, R176, UR4, -R55 ;  /* 0x00000004b0b07c23 */ /* 0x000fe20008010837 */
[--C-:B------:R-:W-:Y:S01]  /*1bba0*/  FFMA.FTZ R171, R172, UR4, -R147.reuse ;  /* 0x00000004acab7c23 */ /* 0x100fe20008010893 */
[--C-:B------:R-:W-:Y:S01]  /*1bbb0*/  FFMA.FTZ R170, R170, UR4, -R147.reuse ;  /* 0x00000004aaaa7c23 */ /* 0x100fe20008010893 */
[--C-:B------:R-:W-:Y:S01]  /*1bbc0*/  FFMA.FTZ R173, R168, UR4, -R147.reuse ;  /* 0x00000004a8ad7c23 */ /* 0x100fe20008010893 */
[----:B------:R-:W-:Y:S01]  /*1bbd0*/  FFMA.FTZ R166, R166, UR4, -R147 ;  /* 0x00000004a6a67c23 */ /* 0x000fe20008010893 */
[C---:B------:R-:W-:Y:S01]  /*1bbe0*/  HMMA.16816.F32.BF16 R56, R4.reuse, R58, R108 ;  /* 0x0000003a0438723c */ /* 0x040fe2000004186c */
[----:B------:R-:W-:Y:S01]  /*1bbf0*/  FFMA.FTZ R108, R189, UR4, -R55 ;  /* 0x00000004bd6c7c23 */ /* 0x000fe20008010837 */
[----:B------:R-:W-:Y:S01]  /*1bc00*/  MUFU.EX2 R101, R101 ;  /* 0x0000006500657308 */ /* 0x000fe20000000800 */
[--C-:B------:R-:W-:Y:S01]  /*1bc10*/  FFMA.FTZ R111, R252, UR4, -R147.reuse ;  /* 0x00000004fc6f7c23 */ /* 0x100fe20008010893 */
[--C-:B------:R-:W-:Y:S01]  /*1bc20*/  FFMA.FTZ R110, R248, UR4, -R147.reuse ;  /* 0x00000004f86e7c23 */ /* 0x100fe20008010893 */
[----:B------:R-:W-:Y:S01]  /*1bc30*/  FFMA.FTZ R109, R246, UR4, -R147 ;  /* 0x00000004f66d7c23 */ /* 0x000fe20008010893 */
[--C-:B------:R-:W-:Y:S01]  /*1bc40*/  FFMA.FTZ R164, R164, UR4, -R55.reuse ;  /* 0x00000004a4a47c23 */ /* 0x100fe20008010837 */
[--C-:B------:R-:W-:Y:S01]  /*1bc50*/  FFMA.FTZ R175, R162, UR4, -R55.reuse ;  /* 0x00000004a2af7c23 */ /* 0x100fe20008010837 */
[C---:B---3--:R-:W-:Y:S01]  /*1bc60*/  HMMA.16816.F32.BF16 R8, R4.reuse, R12, R8 ;  /* 0x0000000c0408723c */ /* 0x048fe20000041808 */
[--C-:B------:R-:W-:Y:S01]  /*1bc70*/  FFMA.FTZ R160, R160, UR4, -R55.reuse ;  /* 0x00000004a0a07c23 */ /* 0x100fe20008010837 */
[----:B------:R-:W3:Y:S01]  /*1bc80*/  MUFU.EX2 R108, R108 ;  /* 0x0000006c006c7308 */ /* 0x000ee20000000800 */
[----:B------:R-:W-:Y:S01]  /*1bc90*/  FFMA.FTZ R177, R158, UR4, -R55 ;  /* 0x000000049eb17c23 */ /* 0x000fe20008010837 */
[--C-:B------:R-:W-:Y:S01]  /*1bca0*/  FFMA.FTZ R138, R138, UR4, -R147.reuse ;  /* 0x000000048a8a7c23 */ /* 0x100fe20008010893 */
[--C-:B------:R-:W-:Y:S01]  /*1bcb0*/  FFMA.FTZ R137, R137, UR4, -R147.reuse ;  /* 0x0000000489897c23 */ /* 0x100fe20008010893 */
[--C-:B------:R-:W-:Y:S01]  /*1bcc0*/  FFMA.FTZ R2, R2, UR4, -R147.reuse ;  /* 0x0000000402027c23 */ /* 0x100fe20008010893 */
[----:B------:R-:W-:Y:S01]  /*1bcd0*/  FFMA.FTZ R143, R143, UR4, -R147 ;  /* 0x000000048f8f7c23 */ /* 0x000fe20008010893 */
[C---:B------:R-:W-:Y:S01]  /*1bce0*/  HMMA.16816.F32.BF16 R12, R4.reuse, R14, R68 ;  /* 0x0000000e040c723c */ /* 0x040fe20000041844 */
[-C--:B------:R-:W-:Y:S01]  /*1bcf0*/  FMUL.FTZ R68, R120, R152.reuse ;  /* 0x0000009878447220 */ /* 0x080fe20000410000 */
[----:B------:R-:W-:Y:S01]  /*1bd00*/  FMUL.FTZ R69, R121, R152 ;  /* 0x0000009879457220 */ /* 0x000fe20000410000 */
[-C--:B------:R-:W-:Y:S01]  /*1bd10*/  FMUL.FTZ R70, R122, R132.reuse ;  /* 0x000000847a467220 */ /* 0x080fe20000410000 */
[----:B------:R-:W-:Y:S01]  /*1bd20*/  FMUL.FTZ R71, R123, R132 ;  /* 0x000000847b477220 */ /* 0x000fe20000410000 */
[----:B------:R-:W-:Y:S01]  /*1bd30*/  MUFU.EX2 R111, R111 ;  /* 0x0000006f006f7308 */ /* 0x000fe20000000800 */
[--C-:B------:R-:W-:Y:S01]  /*1bd40*/  FFMA.FTZ R136, R136, UR4, -R55.reuse ;  /* 0x0000000488887c23 */ /* 0x100fe20008010837 */
[--C-:B------:R-:W-:Y:S01]  /*1bd50*/  FFMA.FTZ R139, R139, UR4, -R55.reuse ;  /* 0x000000048b8b7c23 */ /* 0x100fe20008010837 */
[C---:B------:R-:W-:Y:S01]  /*1bd60*/  HMMA.16816.F32.BF16 R24, R4.reuse, R28, R24 ;  /* 0x0000001c0418723c */ /* 0x040fe20000041818 */
[--C-:B------:R-:W-:Y:S01]  /*1bd70*/  FFMA.FTZ R141, R141, UR4, -R55.reuse ;  /* 0x000000048d8d7c23 */ /* 0x100fe20008010837 */
[----:B------:R-:W-:Y:S01]  /*1bd80*/  FFMA.FTZ R134, R134, UR4, -R55 ;  /* 0x0000000486867c23 */ /* 0x000fe20008010837 */
[----:B------:R-:W-:Y:S01]  /*1bd90*/  FFMA.FTZ R221, R221, R152, R146 ;  /* 0x00000098dddd7223 */ /* 0x000fe20000010092 */
[----:B------:R-:W-:Y:S01]  /*1bda0*/  FFMA.FTZ R132, R219, R132, R140 ;  /* 0x00000084db847223 */ /* 0x000fe2000001008c */
[----:B------:R-:W2:Y:S01]  /*1bdb0*/  MUFU.EX2 R110, R110 ;  /* 0x0000006e006e7308 */ /* 0x000ea20000000800 */
[----:B------:R-:W-:Y:S01]  /*1bdc0*/  IADD3 R212, PT, PT, R54, -0x3, RZ ;  /* 0xfffffffd36d47810 */ /* 0x000fe20007ffe0ff */
[----:B------:R-:W-:Y:S01]  /*1bdd0*/  FADD.FTZ R144, R144, R221 ;  /* 0x000000dd90907221 */ /* 0x000fe20000010000 */
[C---:B------:R-:W-:Y:S01]  /*1bde0*/  HMMA.16816.F32.BF16 R28, R4.reuse, R30, R84 ;  /* 0x0000001e041c723c */ /* 0x040fe20000041854 */
[----:B------:R-:W2:Y:S01]  /*1bdf0*/  LDSM.16.MT88.4 R84, [R3+0xc800] ;  /* 0x00c800000354783b */ /* 0x000ea20000004200 */
[----:B------:R-:W-:Y:S01]  /*1be00*/  FADD.FTZ R53, R53, R132 ;  /* 0x0000008435357221 */ /* 0x000fe20000010000 */
[----:B------:R-:W-:Y:S01]  /*1be10*/  FADD.FTZ R145, R145, R144 ;  /* 0x0000009091917221 */ /* 0x000fe20000010000 */
[----:B------:R-:W-:Y:S01]  /*1be20*/  MOV R132, R149 ;  /* 0x0000009500847202 */ /* 0x000fe20000000f00 */
[----:B------:R-:W-:Y:S01]  /*1be30*/  MUFU.EX2 R109, R109 ;  /* 0x0000006d006d7308 */ /* 0x000fe20000000800 */
[----:B------:R-:W-:Y:S01]  /*1be40*/  FADD.FTZ R52, R52, R53 ;  /* 0x0000003534347221 */ /* 0x000fe20000010000 */
[----:B------:R-:W-:Y:S01]  /*1be50*/  FADD.FTZ R145, R142, R145 ;  /* 0x000000918e917221 */ /* 0x000fe20000010000 */
[----:B------:R-:W-:Y:S02]  /*1be60*/  HMMA.16816.F32.BF16 R32, R4, R36, R32 ;  /* 0x000000240420723c */ /* 0x000fe40000041820 */
[----:B------:R-:W-:-:S03]  /*1be70*/  FADD.FTZ R52, R151, R52 ;  /* 0x0000003497347221 */ /* 0x000fc60000010000 */
[----:B------:R-:W-:Y:S03]  /*1be80*/  MUFU.EX2 R125, R125 ;  /* 0x0000007d007d7308 */ /* 0x000fe60000000800 */
[C---:B----4-:R-:W-:Y:S05]  /*1be90*/  HMMA.16816.F32.BF16 R60, R4.reuse, R64, R60 ;  /* 0x00000040043c723c */ /* 0x050fea000004183c */
[----:B------:R-:W-:Y:S03]  /*1bea0*/  MUFU.EX2 R126, R126 ;  /* 0x0000007e007e7308 */ /* 0x000fe60000000800 */
[C---:B------:R-:W-:Y:S01]  /*1beb0*/  HMMA.16816.F32.BF16 R36, R4.reuse, R38, R92 ;  /* 0x000000260424723c */ /* 0x040fe2000004185c */
[----:B------:R-:W-:Y:S04]  /*1bec0*/  LDSM.16.MT88.4 R92, [R154+0x4800] ;  /* 0x004800009a5c783b */ /* 0x000fe80000004200 */
[----:B------:R-:W-:Y:S03]  /*1bed0*/  MUFU.EX2 R127, R127 ;  /* 0x0000007f007f7308 */ /* 0x000fe60000000800 */
[C---:B------:R-:W-:Y:S01]  /*1bee0*/  HMMA.16816.F32.BF16 R64, R4.reuse, R66, R112 ;  /* 0x000000420440723c */ /* 0x040fe20000041870 */
[----:B------:R-:W-:Y:S01]  /*1bef0*/  FFMA.FTZ R112, R250, UR4, -R147 ;  /* 0x00000004fa707c23 */ /* 0x000fe20008010893 */
[--C-:B------:R-:W-:Y:S01]  /*1bf00*/  FFMA.FTZ R114, R244, UR4, -R55.reuse ;  /* 0x00000004f4727c23 */ /* 0x100fe20008010837 */
[--C-:B------:R-:W-:Y:S01]  /*1bf10*/  FFMA.FTZ R113, R240, UR4, -R55.reuse ;  /* 0x00000004f0717c23 */ /* 0x100fe20008010837 */
[----:B------:R-:W-:Y:S01]  /*1bf20*/  FFMA.FTZ R115, R238, UR4, -R55 ;  /* 0x00000004ee737c23 */ /* 0x000fe20008010837 */
[----:B------:R-:W-:Y:S03]  /*1bf30*/  MUFU.EX2 R174, R174 ;  /* 0x000000ae00ae7308 */ /* 0x000fe60000000800 */
[----:B-----5:R-:W-:Y:S01]  /*1bf40*/  HMMA.16816.F32.BF16 R68, R4, R72, R68 ;  /* 0x000000480444723c */ /* 0x020fe20000041844 */
[----:B-1----:R-:W-:Y:S01]  /*1bf50*/  F2FP.BF16.F32.PACK_AB R72, R153, R156 ;  /* 0x0000009c9948723e */ /* 0x002fe200000010ff */
[----:B------:R-:W-:Y:S01]  /*1bf60*/  FADD.FTZ R156, R156, R145 ;  /* 0x000000919c9c7221 */ /* 0x000fe20000010000 */
[----:B---3--:R-:W-:-:S02]  /*1bf70*/  F2FP.BF16.F32.PACK_AB R73, R108, R101 ;  /* 0x000000656c49723e */ /* 0x008fc400000010ff */
[----:B------:R-:W-:Y:S01]  /*1bf80*/  MUFU.EX2 R112, R112 ;  /* 0x0000007000707308 */ /* 0x000fe20000000800 */
[----:B------:R-:W-:Y:S02]  /*1bf90*/  FADD.FTZ R156, R153, R156 ;  /* 0x0000009c999c7221 */ /* 0x000fe40000010000 */
[----:B------:R-:W-:Y:S01]  /*1bfa0*/  HMMA.16816.F32.BF16 R4, R4, R74, R116 ;  /* 0x0000004a0404723c */ /* 0x000fe20000041874 */
[----:B------:R-:W-:Y:S01]  /*1bfb0*/  F2FP.BF16.F32.PACK_AB R74, R104, R105 ;  /* 0x00000069684a723e */ /* 0x000fe200000010ff */
[----:B------:R-:W-:Y:S01]  /*1bfc0*/  FFMA.FTZ R116, R242, UR4, -R55 ;  /* 0x00000004f2747c23 */ /* 0x000fe20008010837 */
[----:B------:R-:W-:Y:S01]  /*1bfd0*/  F2FP.BF16.F32.PACK_AB R75, R106, R107 ;  /* 0x0000006b6a4b723e */ /* 0x000fe200000010ff */
[--C-:B------:R-:W-:Y:S01]  /*1bfe0*/  FFMA.FTZ R117, R236, UR4, -R147.reuse ;  /* 0x00000004ec757c23 */ /* 0x100fe20008010893 */
[----:B------:R-:W-:Y:S01]  /*1bff0*/  MUFU.EX2 R114, R114 ;  /* 0x0000007200727308 */ /* 0x000fe20000000800 */
[--C-:B------:R-:W-:Y:S01]  /*1c000*/  FFMA.FTZ R118, R232, UR4, -R147.reuse ;  /* 0x00000004e8767c23 */ /* 0x100fe20008010893 */
[----:B------:R-:W-:Y:S01]  /*1c010*/  FFMA.FTZ R119, R230, UR4, -R147 ;  /* 0x00000004e6777c23 */ /* 0x000fe20008010893 */
[----:B------:R-:W-:-:S02]  /*1c020*/  FADD.FTZ R105, R105, R156 ;  /* 0x0000009c69697221 */ /* 0x000fc40000010000 */
[C---:B------:R-:W-:Y:S02]  /*1c030*/  HMMA.16816.F32.BF16 R8, R72.reuse, R88, R8 ;  /* 0x000000584808723c */ /* 0x040fe40000041808 */
[----:B------:R-:W-:Y:S01]  /*1c040*/  FADD.FTZ R104, R104, R105 ;  /* 0x0000006968687221 */ /* 0x000fe20000010000 */
[----:B------:R-:W1:Y:S05]  /*1c050*/  MUFU.EX2 R113, R113 ;  /* 0x0000007100717308 */ /* 0x000e6a0000000800 */
[C---:B------:R-:W-:Y:S01]  /*1c060*/  HMMA.16816.F32.BF16 R12, R72.reuse, R90, R12 ;  /* 0x0000005a480c723c */ /* 0x040fe2000004180c */
[----:B------:R-:W3:Y:S02]  /*1c070*/  LDSM.16.MT88.4 R88, [R150+0x10800] ;  /* 0x010800009658783b */ /* 0x000ee40000004200 */
[----:B------:R-:W-:Y:S05]  /*1c080*/  MUFU.EX2 R116, R116 ;  /* 0x0000007400747308 */ /* 0x000fea0000000800 */
[C---:B--2---:R-:W-:Y:S03]  /*1c090*/  HMMA.16816.F32.BF16 R24, R72.reuse, R76, R24 ;  /* 0x0000004c4818723c */ /* 0x044fe60000041818 */
[----:B------:R-:W2:Y:S05]  /*1c0a0*/  MUFU.EX2 R115, R115 ;  /* 0x0000007300737308 */ /* 0x000eaa0000000800 */
[C---:B------:R-:W-:Y:S01]  /*1c0b0*/  HMMA.16816.F32.BF16 R28, R72.reuse, R78, R28 ;  /* 0x0000004e481c723c */ /* 0x040fe2000004181c */
[----:B------:R-:W4:Y:S02]  /*1c0c0*/  LDSM.16.MT88.4 R76, [R135+0x4800] ;  /* 0x00480000874c783b */ /* 0x000f240000004200 */
[----:B------:R-:W-:Y:S05]  /*1c0d0*/  MUFU.EX2 R117, R117 ;  /* 0x0000007500757308 */ /* 0x000fea0000000800 */
[C---:B------:R-:W-:Y:S03]  /*1c0e0*/  HMMA.16816.F32.BF16 R32, R72.reuse, R80, R32 ;  /* 0x000000504820723c */ /* 0x040fe60000041820 */
[----:B------:R-:W5:Y:S05]  /*1c0f0*/  MUFU.EX2 R118, R118 ;  /* 0x0000007600767308 */ /* 0x000f6a0000000800 */
[C---:B------:R-:W-:Y:S01]  /*1c100*/  HMMA.16816.F32.BF16 R36, R72.reuse, R82, R36 ;  /* 0x000000524824723c */ /* 0x040fe20000041824 */
[----:B------:R-:W5:Y:S02]  /*1c110*/  LDSM.16.MT88.4 R80, [R3+0xd000] ;  /* 0x00d000000350783b */ /* 0x000f640000004200 */
[----:B------:R-:W5:Y:S05]  /*1c120*/  MUFU.EX2 R119, R119 ;  /* 0x0000007700777308 */ /* 0x000f6a0000000800 */
[C---:B------:R-:W-:Y:S03]  /*1c130*/  HMMA.16816.F32.BF16 R16, R72.reuse, R84, R16 ;  /* 0x000000544810723c */ /* 0x040fe60000041810 */
[----:B------:R-:W-:Y:S05]  /*1c140*/  MUFU.EX2 R155, R155 ;  /* 0x0000009b009b7308 */ /* 0x000fea0000000800 */
[C---:B------:R-:W-:Y:S01]  /*1c150*/  HMMA.16816.F32.BF16 R20, R72.reuse, R86, R20 ;  /* 0x000000564814723c */ /* 0x040fe20000041814 */
[----:B------:R-:W5:Y:S02]  /*1c160*/  LDSM.16.MT88.4 R84, [R150+0xd000] ;  /* 0x00d000009654783b */ /* 0x000f640000004200 */
[----:B------:R-:W5:Y:S05]  /*1c170*/  MUFU.EX2 R218, R218 ;  /* 0x000000da00da7308 */ /* 0x000f6a0000000800 */
[C---:B---3--:R-:W-:Y:S03]  /*1c180*/  HMMA.16816.F32.BF16 R40, R72.reuse, R88, R40 ;  /* 0x000000584828723c */ /* 0x048fe60000041828 */
[----:B------:R-:W-:Y:S05]  /*1c190*/  MUFU.EX2 R216, R216 ;  /* 0x000000d800d87308 */ /* 0x000fea0000000800 */
[C---:B------:R-:W-:Y:S01]  /*1c1a0*/  HMMA.16816.F32.BF16 R44, R72.reuse, R90, R44 ;  /* 0x0000005a482c723c */ /* 0x040fe2000004182c */
[----:B------:R-:W3:Y:S02]  /*1c1b0*/  LDSM.16.MT88.4 R88, [R154+0x1000] ;  /* 0x001000009a58783b */ /* 0x000ee40000004200 */
[----:B------:R-:W-:Y:S05]  /*1c1c0*/  MUFU.EX2 R157, R157 ;  /* 0x0000009d009d7308 */ /* 0x000fea0000000800 */
[C---:B------:R-:W-:Y:S03]  /*1c1d0*/  HMMA.16816.F32.BF16 R48, R72.reuse, R96, R48 ;  /* 0x000000604830723c */ /* 0x040fe60000041830 */
[----:B------:R-:W-:Y:S05]  /*1c1e0*/  MUFU.EX2 R159, R159 ;  /* 0x0000009f009f7308 */ /* 0x000fea0000000800 */
[C---:B------:R-:W-:Y:S01]  /*1c1f0*/  HMMA.16816.F32.BF16 R56, R72.reuse, R98, R56 ;  /* 0x000000624838723c */ /* 0x040fe20000041838 */
[----:B------:R-:W-:Y:S02]  /*1c200*/  LDSM.16.MT88.4 R96, [R150+0xd800] ;  /* 0x00d800009660783b */ /* 0x000fe40000004200 */
[----:B------:R-:W3:Y:S05]  /*1c210*/  MUFU.EX2 R194, R194 ;  /* 0x000000c200c27308 */ /* 0x000eea0000000800 */
[C---:B------:R-:W-:Y:S03]  /*1c220*/  HMMA.16816.F32.BF16 R60, R72.reuse, R92, R60 ;  /* 0x0000005c483c723c */ /* 0x040fe6000004183c */
[----:B------:R-:W-:Y:S05]  /*1c230*/  MUFU.EX2 R161, R161 ;  /* 0x000000a100a17308 */ /* 0x000fea0000000800 */
[C---:B------:R-:W-:Y:S01]  /*1c240*/  HMMA.16816.F32.BF16 R64, R72.reuse, R94, R64 ;  /* 0x0000005e4840723c */ /* 0x040fe20000041840 */
[----:B------:R-:W3:Y:S02]  /*1c250*/  LDSM.16.MT88.4 R92, [R135+0x1000] ;  /* 0x00100000875c783b */ /* 0x000ee40000004200 */
[----:B------:R-:W3:Y:S05]  /*1c260*/  MUFU.EX2 R192, R192 ;  /* 0x000000c000c07308 */ /* 0x000eea0000000800 */
[C---:B----4-:R-:W-:Y:S03]  /*1c270*/  HMMA.16816.F32.BF16 R68, R72.reuse, R76, R68 ;  /* 0x0000004c4844723c */ /* 0x050fe60000041844 */
[----:B------:R-:W-:Y:S05]  /*1c280*/  MUFU.EX2 R163, R163 ;  /* 0x000000a300a37308 */ /* 0x000fea0000000800 */
[----:B------:R-:W-:Y:S01]  /*1c290*/  HMMA.16816.F32.BF16 R4, R72, R78, R4 ;  /* 0x0000004e4804723c */ /* 0x000fe20000041804 */
[----:B------:R-:W-:Y:S01]  /*1c2a0*/  F2FP.BF16.F32.PACK_AB R72, R110, R111 ;  /* 0x0000006f6e48723e */ /* 0x000fe200000010ff */
[----:B------:R-:W4:Y:S01]  /*1c2b0*/  LDSM.16.MT88.4 R76, [R150+0x11000] ;  /* 0x01100000964c783b */ /* 0x000f220000004200 */
[----:B-1----:R-:W-:Y:S01]  /*1c2c0*/  F2FP.BF16.F32.PACK_AB R73, R113, R114 ;  /* 0x000000727149723e */ /* 0x002fe200000010ff */
[----:B------:R-:W1:Y:S01]  /*1c2d0*/  MUFU.EX2 R188, R188 ;  /* 0x000000bc00bc7308 */ /* 0x000e620000000800 */
[----:B------:R-:W-:Y:S01]  /*1c2e0*/  F2FP.BF16.F32.PACK_AB R74, R109, R112 ;  /* 0x000000706d4a723e */ /* 0x000fe200000010ff */
[----:B------:R-:W-:Y:S01]  /*1c2f0*/  FADD.FTZ R111, R111, R104 ;  /* 0x000000686f6f7221 */ /* 0x000fe20000010000 */
[----:B--2---:R-:W-:-:S03]  /*1c300*/  F2FP.BF16.F32.PACK_AB R75, R115, R116 ;  /* 0x00000074734b723e */ /* 0x004fc600000010ff */
[----:B------:R-:W-:Y:S02]  /*1c310*/  FADD.FTZ R111, R110, R111 ;  /* 0x0000006f6e6f7221 */ /* 0x000fe40000010000 */
[----:B------:R-:W-:Y:S02]  /*1c320*/  MUFU.EX2 R186, R186 ;  /* 0x000000ba00ba7308 */ /* 0x000fe40000000800 */
[----:B-----5:R-:W-:Y:S01]  /*1c330*/  HMMA.16816.F32.BF16 R16, R72, R80, R16 ;  /* 0x000000504810723c */ /* 0x020fe20000041810 */
[----:B------:R-:W-:-:S04]  /*1c340*/  FADD.FTZ R112, R112, R111 ;  /* 0x0000006f70707221 */ /* 0x000fc80000010000 */
[----:B------:R-:W-:Y:S01]  /*1c350*/  FADD.FTZ R112, R109, R112 ;  /* 0x000000706d707221 */ /* 0x000fe20000010000 */
[----:B------:R-:W-:Y:S02]  /*1c360*/  MUFU.EX2 R165, R165 ;  /* 0x000000a500a57308 */ /* 0x000fe40000000800 */
[C---:B------:R-:W-:Y:S01]  /*1c370*/  HMMA.16816.F32.BF16 R20, R72.reuse, R82, R20 ;  /* 0x000000524814723c */ /* 0x040fe20000041814 */
[----:B------:R-:W2:Y:S05]  /*1c380*/  LDSM.16.MT88.4 R80, [R3+0x11000] ;  /* 0x011000000350783b */ /* 0x000eaa0000004200 */
[----:B------:R-:W-:Y:S02]  /*1c390*/  MUFU.EX2 R167, R167 ;  /* 0x000000a700a77308 */ /* 0x000fe40000000800 */
[C---:B------:R-:W-:Y:S06]  /*1c3a0*/  HMMA.16816.F32.BF16 R8, R72.reuse, R84, R8 ;  /* 0x000000544808723c */ /* 0x040fec0000041808 */
[----:B------:R-:W5:Y:S02]  /*1c3b0*/  MUFU.EX2 R180, R180 ;  /* 0x000000b400b47308 */ /* 0x000f640000000800 */
[C---:B------:R-:W-:Y:S01]  /*1c3c0*/  HMMA.16816.F32.BF16 R12, R72.reuse, R86, R12 ;  /* 0x00000056480c723c */ /* 0x040fe2000004180c */
[----:B------:R-:W-:Y:S05]  /*1c3d0*/  LDSM.16.MT88.4 R84, [R135+0x5000] ;  /* 0x005000008754783b */ /* 0x000fea0000004200 */
[----:B------:R-:W-:Y:S02]  /*1c3e0*/  MUFU.EX2 R169, R169 ;  /* 0x000000a900a97308 */ /* 0x000fe40000000800 */
[C---:B---3--:R-:W-:Y:S06]  /*1c3f0*/  HMMA.16816.F32.BF16 R24, R72.reuse, R88, R24 ;  /* 0x000000584818723c */ /* 0x048fec0000041818 */
[----:B------:R-:W3:Y:S02]  /*1c400*/  MUFU.EX2 R176, R176 ;  /* 0x000000b000b07308 */ /* 0x000ee40000000800 */
[C---:B------:R-:W-:Y:S01]  /*1c410*/  HMMA.16816.F32.BF16 R28, R72.reuse, R90, R28 ;  /* 0x0000005a481c723c */ /* 0x040fe2000004181c */
[----:B------:R-:W1:Y:S05]  /*1c420*/  LDSM.16.MT88.4 R88, [R154+0x5000] ;  /* 0x005000009a58783b */ /* 0x000e6a0000004200 */
[----:B------:R-:W-:Y:S02]  /*1c430*/  MUFU.EX2 R171, R171 ;  /* 0x000000ab00ab7308 */ /* 0x000fe40000000800 */
[C---:B------:R-:W-:Y:S06]  /*1c440*/  HMMA.16816.F32.BF16 R32, R72.reuse, R92, R32 ;  /* 0x0000005c4820723c */ /* 0x040fec0000041820 */
[----:B------:R-:W3:Y:S02]  /*1c450*/  MUFU.EX2 R170, R170 ;  /* 0x000000aa00aa7308 */ /* 0x000ee40000000800 */
        /* <DEDUP_REMOVED lines=8> */
[C---:B--2---:R-:W-:Y:S06]  /*1c4e0*/  HMMA.16816.F32.BF16 R48, R72.reuse, R80, R48 ;  /* 0x000000504830723c */ /* 0x044fec0000041830 */
[----:B------:R-:W2:Y:S02]  /*1c4f0*/  MUFU.EX2 R175, R175 ;  /* 0x000000af00af7308 */ /* 0x000ea40000000800 */
[C---:B------:R-:W-:Y:S01]  /*1c500*/  HMMA.16816.F32.BF16 R56, R72.reuse, R82, R56 ;  /* 0x000000524838723c */ /* 0x040fe20000041838 */
[----:B------:R-:W3:Y:S05]  /*1c510*/  LDSM.16.MT88.4 R80, [R135+0x1800] ;  /* 0x001800008750783b */ /* 0x000eea0000004200 */
[----:B------:R-:W-:Y:S02]  /*1c520*/  MUFU.EX2 R160, R160 ;  /* 0x000000a000a07308 */ /* 0x000fe40000000800 */
[C---:B-1----:R-:W-:Y:S06]  /*1c530*/  HMMA.16816.F32.BF16 R60, R72.reuse, R88, R60 ;  /* 0x00000058483c723c */ /* 0x042fec000004183c */
[----:B------:R-:W1:Y:S02]  /*1c540*/  MUFU.EX2 R177, R177 ;  /* 0x000000b100b17308 */ /* 0x000e640000000800 */
[C---:B------:R-:W-:Y:S01]  /*1c550*/  HMMA.16816.F32.BF16 R64, R72.reuse, R90, R64 ;  /* 0x0000005a4840723c */ /* 0x040fe20000041840 */
[----:B------:R-:W-:Y:S05]  /*1c560*/  LDSM.16.MT88.4 R88, [R135+0x5800] ;  /* 0x005800008758783b */ /* 0x000fea0000004200 */
[----:B------:R-:W-:Y:S02]  /*1c570*/  MUFU.EX2 R138, R138 ;  /* 0x0000008a008a7308 */ /* 0x000fe40000000800 */
[C---:B------:R-:W-:Y:S06]  /*1c580*/  HMMA.16816.F32.BF16 R68, R72.reuse, R84, R68 ;  /* 0x000000544844723c */ /* 0x040fec0000041844 */
[----:B------:R-:W1:Y:S02]  /*1c590*/  MUFU.EX2 R137, R137 ;  /* 0x0000008900897308 */ /* 0x000e640000000800 */
[----:B------:R-:W-:Y:S01]  /*1c5a0*/  HMMA.16816.F32.BF16 R4, R72, R86, R4 ;  /* 0x000000564804723c */ /* 0x000fe20000041804 */
[----:B------:R-:W-:Y:S01]  /*1c5b0*/  F2FP.BF16.F32.PACK_AB R72, R118, R117 ;  /* 0x000000757648723e */ /* 0x000fe200000010ff */
[----:B------:R-:W2:Y:S01]  /*1c5c0*/  LDSM.16.MT88.4 R84, [R150+0x11800] ;  /* 0x011800009654783b */ /* 0x000ea20000004200 */
        /* <DEDUP_REMOVED lines=14> */
[----:B------:R-:W4:Y:S06]  /*1c6b0*/  MUFU.EX2 R139, R139 ;  /* 0x0000008b008b7308 */ /* 0x000f2c0000000800 */
[C---:B------:R-:W-:Y:S01]  /*1c6c0*/  HMMA.16816.F32.BF16 R28, R72.reuse, R78, R28 ;  /* 0x0000004e481c723c */ /* 0x040fe2000004181c */
[----:B------:R-:W5:Y:S01]  /*1c6d0*/  LDSM.16.MT88.4 R76, [R3+0x11800] ;  /* 0x01180000034c783b */ /* 0x000f620000004200 */
[----:B------:R-:W-:Y:S06]  /*1c6e0*/  MUFU.EX2 R141, R141 ;  /* 0x0000008d008d7308 */ /* 0x000fec0000000800 */
[C---:B---3--:R-:W-:Y:S02]  /*1c6f0*/  HMMA.16816.F32.BF16 R32, R72.reuse, R80, R32 ;  /* 0x000000504820723c */ /* 0x048fe40000041820 */
[----:B------:R-:W3:Y:S06]  /*1c700*/  MUFU.EX2 R134, R134 ;  /* 0x0000008600867308 */ /* 0x000eec0000000800 */
        /* <DEDUP_REMOVED lines=28> */
[C---:B--2---:R-:W-:Y:S08]  /*1c8d0*/  HMMA.16816.F32.BF16 R24, R72.reuse, R84, R24 ;  /* 0x000000544818723c */ /* 0x044ff00000041818 */
[C---:B------:R-:W-:Y:S01]  /*1c8e0*/  HMMA.16816.F32.BF16 R28, R72.reuse, R86, R28 ;  /* 0x00000056481c723c */ /* 0x040fe2000004181c */
[----:B------:R-:W2:Y:S07]  /*1c8f0*/  LDSM.16.MT88.4 R84, [R3+0x12000] ;  /* 0x012000000354783b */ /* 0x000eae0000004200 */
[C---:B-----5:R-:W-:Y:S08]  /*1c900*/  HMMA.16816.F32.BF16 R32, R72.reuse, R76, R32 ;  /* 0x0000004c4820723c */ /* 0x060ff00000041820 */
[C---:B------:R-:W-:Y:S01]  /*1c910*/  HMMA.16816.F32.BF16 R36, R72.reuse, R78, R36 ;  /* 0x0000004e4824723c */ /* 0x040fe20000041824 */
[----:B------:R-:W5:Y:S07]  /*1c920*/  LDSM.16.MT88.4 R76, [R3+0xe800] ;  /* 0x00e80000034c783b */ /* 0x000f6e0000004200 */
[C---:B------:R-:W-:Y:S08]  /*1c930*/  HMMA.16816.F32.BF16 R8, R72.reuse, R96, R8 ;  /* 0x000000604808723c */ /* 0x040ff00000041808 */
[C---:B-1----:R-:W-:Y:S08]  /*1c940*/  HMMA.16816.F32.BF16 R40, R72.reuse, R80, R40 ;  /* 0x000000504828723c */ /* 0x042ff00000041828 */
[C---:B------:R-:W-:Y:S01]  /*1c950*/  HMMA.16816.F32.BF16 R44, R72.reuse, R82, R44 ;  /* 0x00000052482c723c */ /* 0x040fe2000004182c */
[----:B------:R-:W1:Y:S07]  /*1c960*/  LDSM.16.MT88.4 R80, [R154+0x2800] ;  /* 0x002800009a50783b */ /* 0x000e6e0000004200 */
[C---:B------:R-:W-:Y:S01]  /*1c970*/  HMMA.16816.F32.BF16 R12, R72.reuse, R98, R12 ;  /* 0x00000062480c723c */ /* 0x040fe2000004180c */
[----:B------:R-:W-:Y:S07]  /*1c980*/  LDSM.16.MT88.4 R96, [R150+0xe800] ;  /* 0x00e800009660783b */ /* 0x000fee0000004200 */
        /* <DEDUP_REMOVED lines=16> */
[----:B-----5:R-:W-:Y:S02]  /*1ca90*/  HMMA.16816.F32.BF16 R16, R72, R76, R16 ;  /* 0x0000004c4810723c */ /* 0x020fe40000041810 */
[----:B------:R-:W-:-:S06]  /*1caa0*/  FADD.FTZ R186, R165, R186 ;  /* 0x000000baa5ba7221 */ /* 0x000fcc0000010000 */
[C---:B------:R-:W-:Y:S01]  /*1cab0*/  HMMA.16816.F32.BF16 R20, R72.reuse, R78, R20 ;  /* 0x0000004e4814723c */ /* 0x040fe20000041814 */
[----:B------:R-:W5:Y:S07]  /*1cac0*/  LDSM.16.MT88.4 R76, [R150+0x12800] ;  /* 0x01280000964c783b */ /* 0x000f6e0000004200 */
[C---:B-1----:R-:W-:Y:S08]  /*1cad0*/  HMMA.16816.F32.BF16 R24, R72.reuse, R80, R24 ;  /* 0x000000504818723c */ /* 0x042ff00000041818 */
[C---:B------:R-:W-:Y:S01]  /*1cae0*/  HMMA.16816.F32.BF16 R28, R72.reuse, R82, R28 ;  /* 0x00000052481c723c */ /* 0x040fe2000004181c */
[----:B------:R-:W1:Y:S07]  /*1caf0*/  LDSM.16.MT88.4 R80, [R3+0x12800] ;  /* 0x012800000350783b */ /* 0x000e6e0000004200 */
[C---:B--2---:R-:W-:Y:S08]  /*1cb00*/  HMMA.16816.F32.BF16 R32, R72.reuse, R84, R32 ;  /* 0x000000544820723c */ /* 0x044ff00000041820 */
[C---:B------:R-:W-:Y:S01]  /*1cb10*/  HMMA.16816.F32.BF16 R36, R72.reuse, R86, R36 ;  /* 0x000000564824723c */ /* 0x040fe20000041824 */
[----:B------:R-:W2:Y:S07]  /*1cb20*/  LDSM.16.MT88.4 R84, [R3+0xf000] ;  /* 0x00f000000354783b */ /* 0x000eae0000004200 */
[C---:B------:R-:W-:Y:S08]  /*1cb30*/  HMMA.16816.F32.BF16 R8, R72.reuse, R96, R8 ;  /* 0x000000604808723c */ /* 0x040ff00000041808 */
[C---:B-----5:R-:W-:Y:S08]  /*1cb40*/  HMMA.16816.F32.BF16 R40, R72.reuse, R76, R40 ;  /* 0x0000004c4828723c */ /* 0x060ff00000041828 */
[C---:B------:R-:W-:Y:S01]  /*1cb50*/  HMMA.16816.F32.BF16 R44, R72.reuse, R78, R44 ;  /* 0x0000004e482c723c */ /* 0x040fe2000004182c */
[----:B------:R-:W5:Y:S07]  /*1cb60*/  LDSM.16.MT88.4 R76, [R154+0x3000] ;  /* 0x003000009a4c783b */ /* 0x000f6e0000004200 */
[C---:B-1----:R-:W-:Y:S08]  /*1cb70*/  HMMA.16816.F32.BF16 R48, R72.reuse, R80, R48 ;  /* 0x000000504830723c */ /* 0x042ff00000041830 */
[C---:B------:R-:W-:Y:S01]  /*1cb80*/  HMMA.16816.F32.BF16 R56, R72.reuse, R82, R56 ;  /* 0x000000524838723c */ /* 0x040fe20000041838 */
[----:B------:R-:W1:Y:S07]  /*1cb90*/  LDSM.16.MT88.4 R80, [R135+0x3000] ;  /* 0x003000008750783b */ /* 0x000e6e0000004200 */
        /* <DEDUP_REMOVED lines=19> */
[C---:B-----5:R-:W-:Y:S08]  /*1ccd0*/  HMMA.16816.F32.BF16 R24, R72.reuse, R76, R24 ;  /* 0x0000004c4818723c */ /* 0x060ff00000041818 */
[C---:B------:R-:W-:Y:S01]  /*1cce0*/  HMMA.16816.F32.BF16 R28, R72.reuse, R78, R28 ;  /* 0x0000004e481c723c */ /* 0x040fe2000004181c */
[----:B------:R-:W5:Y:S07]  /*1ccf0*/  LDSM.16.MT88.4 R76, [R135+0x7000] ;  /* 0x00700000874c783b */ /* 0x000f6e0000004200 */
[C---:B-1----:R-:W-:Y:S08]  /*1cd00*/  HMMA.16816.F32.BF16 R32, R72.reuse, R80, R32 ;  /* 0x000000504820723c */ /* 0x042ff00000041820 */
[C---:B------:R-:W-:Y:S01]  /*1cd10*/  HMMA.16816.F32.BF16 R36, R72.reuse, R82, R36 ;  /* 0x000000524824723c */ /* 0x040fe20000041824 */
[----:B------:R-:W1:Y:S07]  /*1cd20*/  LDSM.16.MT88.4 R80, [R150+0xf800] ;  /* 0x00f800009650783b */ /* 0x000e6e0000004200 */
[C---:B----4-:R-:W-:Y:S08]  /*1cd30*/  HMMA.16816.F32.BF16 R12, R72.reuse, R98, R12 ;  /* 0x00000062480c723c */ /* 0x050ff0000004180c */
[C---:B------:R-:W-:Y:S08]  /*1cd40*/  HMMA.16816.F32.BF16 R8, R72.reuse, R96, R8 ;  /* 0x000000604808723c */ /* 0x040ff00000041808 */
[----:B--2---:R-:W-:Y:S01]  /*1cd50*/  HMMA.16816.F32.BF16 R96, R72, R84, R40 ;  /* 0x000000544860723c */ /* 0x004fe20000041828 */
[----:B------:R-:W-:Y:S01]  /*1cd60*/  F2FP.BF16.F32.PACK_AB R40, R137, R138 ;  /* 0x0000008a8928723e */ /* 0x000fe200000010ff */
[----:B------:R-:W-:Y:S01]  /*1cd70*/  FADD.FTZ R138, R138, R173 ;  /* 0x000000ad8a8a7221 */ /* 0x000fe20000010000 */
[----:B------:R-:W-:-:S02]  /*1cd80*/  F2FP.BF16.F32.PACK_AB R41, R139, R136 ;  /* 0x000000888b29723e */ /* 0x000fc400000010ff */
[----:B------:R-:W-:Y:S01]  /*1cd90*/  F2FP.BF16.F32.PACK_AB R42, R143, R2 ;  /* 0x000000028f2a723e */ /* 0x000fe200000010ff */
[----:B------:R-:W-:Y:S01]  /*1cda0*/  FADD.FTZ R137, R137, R138 ;  /* 0x0000008a89897221 */ /* 0x000fe20000010000 */
[----:B---3--:R-:W-:Y:S01]  /*1cdb0*/  F2FP.BF16.F32.PACK_AB R43, R134, R141 ;  /* 0x0000008d862b723e */ /* 0x008fe200000010ff */
[----:B-----5:R-:W-:Y:S02]  /*1cdc0*/  HMMA.16816.F32.BF16 R120, R72, R76, R68 ;  /* 0x0000004c4878723c */ /* 0x020fe40000041844 */
[----:B------:R-:W-:-:S04]  /*1cdd0*/  FADD.FTZ R2, R2, R137 ;  /* 0x0000008902027221 */ /* 0x000fc80000010000 */
[----:B------:R-:W-:Y:S02]  /*1cde0*/  FADD.FTZ R221, R143, R2 ;  /* 0x000000028fdd7221 */ /* 0x000fe40000010000 */
[----:B------:R-:W-:Y:S01]  /*1cdf0*/  HMMA.16816.F32.BF16 R44, R72, R86, R44 ;  /* 0x00000056482c723c */ /* 0x000fe2000004182c */
[----:B------:R-:W2:Y:S07]  /*1ce00*/  LDSM.16.MT88.4 R84, [R150+0x13800] ;  /* 0x013800009654783b */ /* 0x000eae0000004200 */
[----:B-1----:R-:W-:Y:S01]  /*1ce10*/  HMMA.16816.F32.BF16 R68, R40, R82, R12 ;  /* 0x000000522844723c */ /* 0x002fe2000004180c */
[----:B------:R-:W-:-:S04]  /*1ce20*/  FADD.FTZ R13, R101, R52 ;  /* 0x00000034650d7221 */ /* 0x000fc80000010000 */
[----:B------:R-:W-:Y:S02]  /*1ce30*/  FADD.FTZ R108, R108, R13 ;  /* 0x0000000d6c6c7221 */ /* 0x000fe40000010000 */
[----:B------:R-:W-:Y:S01]  /*1ce40*/  LDSM.16.MT88.4 R12, [R154+0x7800] ;  /* 0x007800009a0c783b */ /* 0x000fe20000004200 */
[----:B------:R-:W-:Y:S01]  /*1ce50*/  HMMA.16816.F32.BF16 R60, R72, R88, R60 ;  /* 0x00000058483c723c */ /* 0x000fe2000004183c */
        /* <DEDUP_REMOVED lines=9> */
[----:B------:R-:W-:Y:S01]  /*1cef0*/  HMMA.16816.F32.BF16 R56, R72, R94, R56 ;  /* 0x0000005e4838723c */ /* 0x000fe20000041838 */
[----:B------:R-:W-:Y:S01]  /*1cf00*/  FADD.FTZ R125, R125, R116 ;  /* 0x000000747d7d7221 */ /* 0x000fe20000010000 */
[----:B------:R-:W3:Y:S03]  /*1cf10*/  LDSM.16.MT88.4 R92, [R135+0x3800] ;  /* 0x00380000875c783b */ /* 0x000ee60000004200 */
[----:B------:R-:W-:Y:S01]  /*1cf20*/  FADD.FTZ R126, R126, R125 ;  /* 0x0000007d7e7e7221 */ /* 0x000fe20000010000 */
[----:B------:R-:W-:Y:S02]  /*1cf30*/  LDSM.16.MT88.4 R116, [R135+0x7800] ;  /* 0x007800008774783b */ /* 0x000fe40000004200 */
[----:B--2---:R-:W-:Y:S01]  /*1cf40*/  HMMA.16816.F32.BF16 R96, R40, R84, R96 ;  /* 0x000000542860723c */ /* 0x004fe20000041860 */
[----:B------:R-:W-:-:S04]  /*1cf50*/  FADD.FTZ R127, R127, R126 ;  /* 0x0000007e7f7f7221 */ /* 0x000fc80000010000 */
[----:B------:R-:W-:-:S03]  /*1cf60*/  FADD.FTZ R174, R174, R127 ;  /* 0x0000007faeae7221 */ /* 0x000fc60000010000 */
[----:B------:R-:W-:Y:S01]  /*1cf70*/  HMMA.16816.F32.BF16 R100, R40, R86, R44 ;  /* 0x000000562864723c */ /* 0x000fe2000004182c */
[----:B------:R-:W-:Y:S01]  /*1cf80*/  FADD.FTZ R159, R159, R174 ;  /* 0x000000ae9f9f7221 */ /* 0x000fe20000010000 */
[----:B------:R-:W2:Y:S03]  /*1cf90*/  LDSM.16.MT88.4 R84, [R154+0x3800] ;  /* 0x003800009a54783b */ /* 0x000ea60000004200 */
[----:B------:R-:W-:-:S03]  /*1cfa0*/  FADD.FTZ R194, R194, R159 ;  /* 0x0000009fc2c27221 */ /* 0x000fc60000010000 */
[----:B------:R-:W-:Y:S01]  /*1cfb0*/  HMMA.16816.F32.BF16 R128, R40, R80, R8 ;  /* 0x000000502880723c */ /* 0x000fe20000041808 */
[----:B------:R4:W5:Y:S01]  /*1cfc0*/  LDSM.16.MT88.4 R8, [R3+0x13800] ;  /* 0x013800000308783b */ /* 0x0009620000004200 */
[----:B------:R-:W-:-:S04]  /*1cfd0*/  FADD.FTZ R161, R161, R194 ;  /* 0x000000c2a1a17221 */ /* 0x000fc80000010000 */
[----:B------:R-:W-:Y:S02]  /*1cfe0*/  FADD.FTZ R192, R192, R161 ;  /* 0x000000a1c0c07221 */ /* 0x000fe40000010000 */
[----:B------:R-:W-:Y:S02]  /*1cff0*/  HMMA.16816.F32.BF16 R4, R72, R78, R4 ;  /* 0x0000004e4804723c */ /* 0x000fe40000041804 */
[----:B------:R-:W-:-:S04]  /*1d000*/  FADD.FTZ R167, R167, R192 ;  /* 0x000000c0a7a77221 */ /* 0x000fc80000010000 */
[----:B------:R-:W-:Y:S02]  /*1d010*/  FADD.FTZ R180, R180, R167 ;  /* 0x000000a7b4b47221 */ /* 0x000fe40000010000 */
[----:B-1----:R-:W-:Y:S02]  /*1d020*/  HMMA.16816.F32.BF16 R72, R40, R88, R16 ;  /* 0x000000582848723c */ /* 0x002fe40000041810 */
[----:B------:R-:W-:-:S04]  /*1d030*/  FADD.FTZ R169, R169, R180 ;  /* 0x000000b4a9a97221 */ /* 0x000fc80000010000 */
[----:B------:R-:W-:Y:S02]  /*1d040*/  FADD.FTZ R169, R176, R169 ;  /* 0x000000a9b0a97221 */ /* 0x000fe40000010000 */
[----:B------:R-:W-:Y:S01]  /*1d050*/  HMMA.16816.F32.BF16 R76, R40, R90, R20 ;  /* 0x0000005a284c723c */ /* 0x000fe20000041814 */
[----:B----4-:R-:W-:Y:S01]  /*1d060*/  MOV R3, R148 ;  /* 0x0000009400037202 */ /* 0x010fe20000000f00 */
[----:B------:R-:W-:-:S04]  /*1d070*/  FADD.FTZ R164, R164, R169 ;  /* 0x000000a9a4a47221 */ /* 0x000fc80000010000 */
[----:B------:R-:W-:Y:S02]  /*1d080*/  FADD.FTZ R175, R175, R164 ;  /* 0x000000a4afaf7221 */ /* 0x000fe40000010000 */
[----:B---3--:R-:W-:Y:S02]  /*1d090*/  HMMA.16816.F32.BF16 R88, R40, R92, R32 ;  /* 0x0000005c2858723c */ /* 0x008fe40000041820 */
[----:B------:R-:W-:-:S04]  /*1d0a0*/  FADD.FTZ R160, R160, R175 ;  /* 0x000000afa0a07221 */ /* 0x000fc80000010000 */
[----:B------:R-:W-:Y:S02]  /*1d0b0*/  FADD.FTZ R177, R177, R160 ;  /* 0x000000a0b1b17221 */ /* 0x000fe40000010000 */
[----:B--2---:R-:W-:Y:S02]  /*1d0c0*/  HMMA.16816.F32.BF16 R80, R40, R84, R24 ;  /* 0x000000542850723c */ /* 0x004fe40000041818 */
[----:B------:R-:W-:-:S04]  /*1d0d0*/  FADD.FTZ R136, R136, R177 ;  /* 0x000000b188887221 */ /* 0x000fc80000010000 */
[----:B------:R-:W-:Y:S02]  /*1d0e0*/  FADD.FTZ R136, R139, R136 ;  /* 0x000000888b887221 */ /* 0x000fe40000010000 */
[----:B------:R-:W-:Y:S02]  /*1d0f0*/  HMMA.16816.F32.BF16 R120, R40, R116, R120 ;  /* 0x000000742878723c */ /* 0x000fe40000041878 */
[----:B------:R-:W-:-:S04]  /*1d100*/  FADD.FTZ R141, R141, R136 ;  /* 0x000000888d8d7221 */ /* 0x000fc80000010000 */
[----:B------:R-:W-:Y:S02]  /*1d110*/  FADD.FTZ R219, R134, R141 ;  /* 0x0000008d86db7221 */ /* 0x000fe40000010000 */
[C---:B-----5:R-:W-:Y:S08]  /*1d120*/  HMMA.16816.F32.BF16 R104, R40.reuse, R8, R48 ;  /* 0x000000082868723c */ /* 0x060ff00000041830 */
[C---:B------:R-:W-:Y:S08]  /*1d130*/  HMMA.16816.F32.BF16 R108, R40.reuse, R10, R56 ;  /* 0x0000000a286c723c */ /* 0x040ff00000041838 */
[C---:B------:R-:W-:Y:S08]  /*1d140*/  HMMA.16816.F32.BF16 R84, R40.reuse, R86, R28 ;  /* 0x000000562854723c */ /* 0x040ff0000004181c */
[C---:B------:R-:W-:Y:S08]  /*1d150*/  HMMA.16816.F32.BF16 R124, R40.reuse, R12, R60 ;  /* 0x0000000c287c723c */ /* 0x040ff0000004183c */
[C---:B------:R-:W-:Y:S08]  /*1d160*/  HMMA.16816.F32.BF16 R112, R40.reuse, R14, R64 ;  /* 0x0000000e2870723c */ /* 0x040ff00000041840 */
[C---:B------:R-:W-:Y:S08]  /*1d170*/  HMMA.16816.F32.BF16 R92, R40.reuse, R94, R36 ;  /* 0x0000005e285c723c */ /* 0x040ff00000041824 */
[----:B------:R-:W-:-:S15]  /*1d180*/  HMMA.16816.F32.BF16 R116, R40, R118, R4 ;  /* 0x000000762874723c */ /* 0x000fde0000041804 */
[----:B------:R-:W-:-:S05]  /*1d190*/  NOP ;  /* 0x0000000000007918 */ /* 0x000fca0000000000 */
.L_x_901:
        /* <DEDUP_REMOVED lines=24> */
.L_x_911:
[----:B------:R-:W-:Y:S01]  /*1d320*/  @!P3 IADD3 R7, P0, PT, RZ, -R214, RZ ;  /* 0x800000d6ff07b210 */ /* 0x000fe20007f1e0ff */
[----:B------:R-:W-:Y:S01]  /*1d330*/  IMAD.SHL.U32 R200, R196, 0x8, RZ ;  /* 0x00000008c4c87824 */ /* 0x000fe200078e00ff */
[----:B------:R-:W1:Y:S01]  /*1d340*/  @!P3 LDC R6, c[0x0][0x3c0] ;  /* 0x0000f000ff06bb82 */ /* 0x000e620000000800 */
[----:B------:R-:W-:Y:S04]  /*1d350*/  DEPBAR.LE SB0, 0x0 ;  /* 0x000080000000791a */ /* 0x000fe80000000000 */
[C---:B------:R-:W-:Y:S03]  /*1d360*/  LOP3.LUT R217, R200.reuse, 0x1f8, RZ, 0xc0, !PT ;  /* 0x000001f8c8d97812 */ /* 0x040fe600078ec0ff */
[----:B------:R-:W3:Y:S08]  /*1d370*/  LDC R5, c[0x0][0x3c4] ;  /* 0x0000f100ff057b82 */ /* 0x000ef00000000800 */
[----:B------:R-:W-:Y:S01]  /*1d380*/  BAR.SYNC.DEFER_BLOCKING 0x0 ;  /* 0x0000000000007b1d */ /* 0x000fe20000010000 */
[----:B------:R-:W-:Y:S04]  /*1d390*/  LOP3.LUT R217, R217, 0x38, R196, 0x78, !PT ;  /* 0x00000038d9d97812 */ /* 0x000fe800078e78c4 */
[----:B------:R-:W-:Y:S02]  /*1d3a0*/  LOP3.LUT R217, R217, 0x1e00, R200, 0xf8, !PT ;  /* 0x00001e00d9d97812 */ /* 0x000fe400078ef8c8 */
[----:B------:R-:W-:Y:S04]  /*1d3b0*/  LOP3.LUT R200, R200, 0x38, RZ, 0xc0, !PT ;  /* 0x00000038c8c87812 */ /* 0x000fe800078ec0ff */
[C---:B------:R-:W-:Y:S02]  /*1d3c0*/  LOP3.LUT R8, R200.reuse, 0x40, RZ, 0xfc, !PT ;  /* 0x00000040c8087812 */ /* 0x040fe400078efcff */
[----:B--2---:R-:W-:Y:S02]  /*1d3d0*/  ISETP.GE.AND P2, PT, R200, UR12, PT ;  /* 0x0000000cc8007c0c */ /* 0x004fe4000bf46270 */
[----:B------:R-:W-:Y:S01]  /*1d3e0*/  ISETP.GE.AND P1, PT, R8, UR12, PT ;  /* 0x0000000c08007c0c */ /* 0x000fe2000bf26270 */
[----:B-1----:R-:W-:Y:S02]  /*1d3f0*/  @!P3 IMAD.SHL.U32 R10, R6, 0x80, RZ ;  /* 0x00000080060ab824 */ /* 0x002fe400078e00ff */
[----:B------:R-:W-:Y:S02]  /*1d400*/  IMAD.MOV.U32 R8, RZ, RZ, R208 ;  /* 0x000000ffff087224 */ /* 0x000fe400078e00d0 */
[----:B------:R-:W-:Y:S05]  /*1d410*/  @!P3 IMAD.X R10, RZ, RZ, ~R10, P0 ;  /* 0x000000ffff0ab224 */ /* 0x000fea00000e0e0a */
[----:B------:R-:W-:Y:S01]  /*1d420*/  @!P3 SHF.R.S64 R7, R7, 0x1f, R10 ;  /* 0x0000001f0707b819 */ /* 0x000fe2000000100a */
[----:B------:R-:W1:Y:S03]  /*1d430*/  S2R R196, SR_TID.X ;  /* 0x0000000000c47919 */ /* 0x000e660000002100 */
[----:B------:R-:W-:Y:S02]  /*1d440*/  @!P3 IADD3 R208, P0, PT, R208, R7, RZ ;  /* 0x00000007d0d0b210 */ /* 0x000fe40007f1e0ff */
[----:B-1----:R-:W-:Y:S01]  /*1d450*/  SHF.R.U32.HI R198, RZ, 0x1, R196 ;  /* 0x00000001ffc67819 */ /* 0x002fe200000116c4 */
[C---:B------:R-:W-:Y:S02]  /*1d460*/  IMAD.SHL.U32 R199, R196.reuse, 0x20, RZ ;  /* 0x00000020c4c77824 */ /* 0x040fe400078e00ff */
[----:B------:R-:W-:Y:S01]  /*1d470*/  IMAD.SHL.U32 R2, R196, 0x40, RZ ;  /* 0x00000040c4027824 */ /* 0x000fe200078e00ff */
[----:B------:R-:W-:Y:S02]  /*1d480*/  LOP3.LUT R180, R198, 0x8, RZ, 0xc0, !PT ;  /* 0x00000008c6b47812 */ /* 0x000fe400078ec0ff */
[----:B------:R-:W-:Y:S02]  /*1d490*/  LOP3.LUT R199, R199, 0x7c00, RZ, 0xc0, !PT ;  /* 0x00007c00c7c77812 */ /* 0x000fe400078ec0ff */
[--C-:B------:R-:W-:Y:S02]  /*1d4a0*/  LOP3.LUT R3, R200, 0x1c0, R2.reuse, 0xf8, !PT ;  /* 0x000001c0c8037812 */ /* 0x100fe400078ef802 */
[----:B------:R-:W-:Y:S04]  /*1d4b0*/  LOP3.LUT R4, R199, 0x200, R2, 0xf8, !PT ;  /* 0x00000200c7047812 */ /* 0x000fe800078ef802 */
[----:B------:R-:W-:Y:S01]  /*1d4c0*/  LOP3.LUT R180, R4, R3, R180, 0xf6, !PT ;  /* 0x0000000304b47212 */ /* 0x000fe200078ef6b4 */
[----:B------:R-:W-:Y:S01]  /*1d4d0*/  IMAD.MOV.U32 R4, RZ, RZ, R209 ;  /* 0x000000ffff047224 */ /* 0x000fe200078e00d1 */
[----:B------:R-:W-:Y:S01]  /*1d4e0*/  @!P3 LEA.HI.X.SX32 R209, R10, R209, 0x1, P0 ;  /* 0x000000d10ad1b211 */ /* 0x000fe200000f0eff */
[----:B---3--:R-:W-:Y:S06]  /*1d4f0*/  @!P3 BRA `(.L_x_908) ;  /* 0x0000000000f4b947 */ /* 0x008fec0003800000 */
[----:B------:R-:W1:Y:S01]  /*1d500*/  LDC R10, c[0x0][0x4f0] ;  /* 0x00013c00ff0a7b82 */ /* 0x000e620000000800 */
[----:B------:R-:W-:Y:S02]  /*1d510*/  IABS R12, R213 ;  /* 0x000000d5000c7213 */ /* 0x000fe40000000000 */
        /* <DEDUP_REMOVED lines=27> */
[-C--:B------:R-:W-:Y:S04]  /*1d6d0*/  LOP3.LUT R6, R213, R10.reuse, RZ, 0x3c, !PT ;  /* 0x0000000ad5067212 */ /* 0x080fe800078e3cff */
[----:B------:R-:W-:Y:S02]  /*1d6e0*/  ISETP.GE.AND P4, PT, R6, RZ, PT ;  /* 0x000000ff0600720c */ /* 0x000fe40003f86270 */
[----:B------:R-:W-:Y:S03]  /*1d6f0*/  LOP3.LUT R6, RZ, R10, RZ, 0x33, !PT ;  /* 0x0000000aff067212 */ /* 0x000fe600078e33ff */
[----:B------:R-:W-:Y:S02]  /*1d700*/  @P5 IADD3 R14, PT, PT, R14, 0x1, RZ ;  /* 0x000000010e0e5810 */ /* 0x000fe40007ffe0ff */
[----:B------:R-:W-:Y:S01]  /*1d710*/  @P6 VIADD R15, R15, 0x1 ;  /* 0x000000010f0f6836 */ /* 0x000fe20000000000 */
[----:B------:R-:W-:Y:S02]  /*1d720*/  ISETP.NE.AND P5, PT, R10, RZ, PT ;  /* 0x000000ff0a00720c */ /* 0x000fe40003fa5270 */
[----:B------:R-:W-:Y:S03]  /*1d730*/  @!P0 IMAD.MOV R14, RZ, RZ, -R14 ;  /* 0x000000ffff0e8224 */ /* 0x000fe600078e0a0e */
[----:B------:R-:W-:Y:S02]  /*1d740*/  @!P4 IADD3 R15, PT, PT, -R15, RZ, RZ ;  /* 0x000000ff0f0fc210 */ /* 0x000fe40007ffe1ff */
[C---:B------:R-:W-:Y:S02]  /*1d750*/  SEL R11, R6.reuse, R14, !P5 ;  /* 0x0000000e060b7207 */ /* 0x040fe40006800000 */
[----:B------:R-:W-:Y:S02]  /*1d760*/  SEL R15, R6, R15, !P5 ;  /* 0x0000000f060f7207 */ /* 0x000fe40006800000 */
[-C--:B------:R-:W-:Y:S01]  /*1d770*/  LEA R18, P4, R11, R210.reuse, 0x2 ;  /* 0x000000d20b127211 */ /* 0x080fe200078810ff */
[----:B------:R-:W1:Y:S01]  /*1d780*/  LDC.64 R6, c[0x0][0x3c0] ;  /* 0x0000f000ff067b82 */ /* 0x000e620000000a00 */
[----:B------:R-:W-:Y:S02]  /*1d790*/  LEA R16, P0, R15, R210, 0x2 ;  /* 0x000000d20f107211 */ /* 0x000fe400078010ff */
[-C--:B------:R-:W-:Y:S01]  /*1d7a0*/  LEA.HI.X.SX32 R19, R11, R211.reuse, 0x2, P4 ;  /* 0x000000d30b137211 */ /* 0x080fe200020f16ff */
[C---:B------:R-:W-:Y:S01]  /*1d7b0*/  IMAD.IADD R11, R15.reuse, 0x1, -R11 ;  /* 0x000000010f0b7824 */ /* 0x040fe200078e0a0b */
[----:B------:R-:W-:Y:S03]  /*1d7c0*/  LEA.HI.X.SX32 R17, R15, R211, 0x2, P0 ;  /* 0x000000d30f117211 */ /* 0x000fe600000f16ff */
[----:B------:R-:W-:Y:S01]  /*1d7d0*/  IMAD R11, R11, R10, -0x80 ;  /* 0xffffff800b0b7424 */ /* 0x000fe200078e020a */
[----:B------:R-:W2:Y:S04]  /*1d7e0*/  LDG.E R12, desc[UR6][R18.64] ;  /* 0x00000006120c7981 */ /* 0x000ea8000c1e1900 */
[----:B------:R-:W2:Y:S01]  /*1d7f0*/  LDG.E R9, desc[UR6][R16.64] ;  /* 0x0000000610097981 */ /* 0x000ea2000c1e1900 */
[----:B------:R-:W-:Y:S05]  /*1d800*/  SHF.R.S32.HI R13, RZ, 0x1f, R11 ;  /* 0x0000001fff0d7819 */ /* 0x000fea000001140b */
[-C--:B-1----:R-:W-:Y:S02]  /*1d810*/  IMAD R10, R13, R6.reuse, RZ ;  /* 0x000000060d0a7224 */ /* 0x082fe400078e02ff */
[C---:B------:R-:W-:Y:S04]  /*1d820*/  IMAD.WIDE.U32 R14, R11.reuse, R6, RZ ;  /* 0x000000060b0e7225 */ /* 0x040fe800078e00ff */
[----:B------:R-:W-:Y:S05]  /*1d830*/  IMAD R10, R11, R7, R10 ;  /* 0x000000070b0a7224 */ /* 0x000fea00078e020a */
[----:B------:R-:W-:Y:S01]  /*1d840*/  IADD3 R15, PT, PT, R15, R10, RZ ;  /* 0x0000000a0f0f7210 */ /* 0x000fe20007ffe0ff */
[----:B--2---:R-:W-:Y:S04]  /*1d850*/  IMAD.IADD R9, R12, 0x1, -R9 ;  /* 0x000000010c097824 */ /* 0x004fe800078e0a09 */
[----:B------:R-:W-:Y:S01]  /*1d860*/  IMAD.WIDE.U32 R14, R9, UR10, R14 ;  /* 0x0000000a090e7c25 */ /* 0x000fe2000f8e000e */
[----:B------:R-:W-:Y:S02]  /*1d870*/  SHF.R.S32.HI R7, RZ, 0x1f, R9 ;  /* 0x0000001fff077819 */ /* 0x000fe40000011409 */
[C---:B------:R-:W-:Y:S03]  /*1d880*/  LEA R208, P0, R14.reuse, R8, 0x1 ;  /* 0x000000080ed07211 */ /* 0x040fe600078008ff */
[----:B------:R-:W-:Y:S04]  /*1d890*/  IMAD R10, R7, UR10, RZ ;  /* 0x0000000a070a7c24 */ /* 0x000fe8000f8e02ff */
[----:B------:R-:W-:Y:S04]  /*1d8a0*/  IMAD R10, R9, UR11, R10 ;  /* 0x0000000b090a7c24 */ /* 0x000fe8000f8e020a */
[----:B------:R-:W-:Y:S05]  /*1d8b0*/  IMAD.IADD R209, R15, 0x1, R10 ;  /* 0x000000010fd17824 */ /* 0x000fea00078e020a */
[----:B------:R-:W-:Y:S07]  /*1d8c0*/  LEA.HI.X R209, R14, R4, R209, 0x1, P0 ;  /* 0x000000040ed17211 */ /* 0x000fee00000f0cd1 */
.L_x_908:
[----:B------:R-:W-:Y:S01]  /*1d8d0*/  LEA R217, R217, UR5, 0x1 ;  /* 0x00000005d9d97c11 */ /* 0x000fe2000f8e08ff */
[C---:B------:R-:W-:Y:S01]  /*1d8e0*/  IMAD.SHL.U32 R7, R6.reuse, 0x20, RZ ;  /* 0x0000002006077824 */ /* 0x040fe200078e00ff */
[----:B------:R-:W-:Y:S01]  /*1d8f0*/  SHF.L.U64.HI R6, R6, 0x5, R5 ;  /* 0x0000000506067819 */ /* 0x000fe20000010205 */
[----:B------:R-:W-:Y:S01]  /*1d900*/  IMAD.MOV.U32 R157, RZ, RZ, 0x40 ;  /* 0x00000040ff9d7424 */ /* 0x000fe200078e00ff */
        /* <DEDUP_REMOVED lines=10> */
[----:B------:R-:W-:Y:S01]  /*1d9b0*/  ISETP.NE.AND P4, PT, R212, 0x1, PT ;  /* 0x00000001d400780c */ /* 0x000fe20003f85270 */
[----:B------:R-:W-:Y:S01]  /*1d9c0*/  @!PT LDS RZ, [RZ] ;  /* 0x00000000fffff984 */ /* 0x000fe20000000800 */
[----:B------:R-:W-:Y:S01]  /*1d9d0*/  @!PT LDS RZ, [RZ] ;  /* 0x00000000fffff984 */ /* 0x000fe20000000800 */
[----:B------:R-:W-:Y:S01]  /*1d9e0*/  @!PT LDS RZ, [RZ] ;  /* 0x00000000fffff984 */ /* 0x000fe20000000800 */
[----:B------:R-:W-:Y:S01]  /*1d9f0*/  @!P1 LDGSTS.E.BYPASS.LTC128B.128 [R217+0x10000], desc[UR6][R208.64+0x80] ;  /* 0x10000080d0d99fae */ /* 0x000fe2000b981a06 */
[----:B------:R-:W-:Y:S01]  /*1da00*/  IMAD R185, R2, 0x2, R185 ;  /* 0x0000000202b97824 */ /* 0x000fe200078e02b9 */
[-C--:B------:R-:W-:Y:S02]  /*1da10*/  IADD3 R2, P0, PT, R4, R7.reuse, RZ ;  /* 0x0000000704027210 */ /* 0x080fe40007f1e0ff */
[----:B------:R-:W-:Y:S03]  /*1da20*/  @P1 STS.128 [R217+0x10000], RZ ;  /* 0x010000ffd9001388 */ /* 0x000fe60000000c00 */
[--C-:B------:R-:W-:Y:S01]  /*1da30*/  IMAD.X R3, R5, 0x1, R6.reuse, P0 ;  /* 0x0000000105037824 */ /* 0x100fe200000e0606 */
[----:B------:R-:W-:Y:S01]  /*1da40*/  @!PT LDS RZ, [RZ] ;  /* 0x00000000fffff984 */ /* 0x000fe20000000800 */
[----:B------:R-:W-:Y:S01]  /*1da50*/  @!PT LDS RZ, [RZ] ;  /* 0x00000000fffff984 */ /* 0x000fe20000000800 */
[----:B------:R-:W-:Y:S01]  /*1da60*/  @!PT LDS RZ, [RZ] ;  /* 0x00000000fffff984 */ /* 0x000fe20000000800 */
[----:B------:R-:W-:Y:S01]  /*1da70*/  @!P2 LDGSTS.E.BYPASS.LTC128B.128 [R217+0xc800], desc[UR6][R4.64] ;  /* 0x0c80000004d9afae */ /* 0x000fe2000b981a06 */
[-C--:B------:R-:W-:Y:S03]  /*1da80*/  IADD3 R8, P0, PT, R2, R7.reuse, RZ ;  /* 0x0000000702087210 */ /* 0x080fe60007f1e0ff */
[----:B------:R-:W-:Y:S02]  /*1da90*/  @P2 STS.128 [R217+0xc800], RZ ;  /* 0x00c800ffd9002388 */ /* 0x000fe40000000c00 */
[--C-:B------:R-:W-:Y:S01]  /*1daa0*/  IMAD.X R9, R3, 0x1, R6.reuse, P0 ;  /* 0x0000000103097824 */ /* 0x100fe200000e0606 */
[-C--:B------:R-:W-:Y:S01]  /*1dab0*/  IADD3 R10, P0, PT, R8, R7.reuse, RZ ;  /* 0x00000007080a7210 */ /* 0x080fe20007f1e0ff */
[----:B------:R-:W-:Y:S01]  /*1dac0*/  @!PT LDS RZ, [RZ] ;  /* 0x00000000fffff984 */ /* 0x000fe20000000800 */
[----:B------:R-:W-:Y:S01]  /*1dad0*/  @!PT LDS RZ, [RZ] ;  /* 0x00000000fffff984 */ /* 0x000fe20000000800 */
[----:B------:R-:W-:Y:S01]  /*1dae0*/  @!PT LDS RZ, [RZ] ;  /* 0x00000000fffff984 */ /* 0x000fe20000000800 */
[----:B------:R1:W-:Y:S04]  /*1daf0*/  @!P1 LDGSTS.E.BYPASS.LTC128B.128 [R217+0x10800], desc[UR6][R4.64+0x80] ;  /* 0x1080008004d99fae */ /* 0x0003e8000b981a06 */
[----:B------:R-:W-:Y:S01]  /*1db00*/  @P1 STS.128 [R217+0x10800], RZ ;  /* 0x010800ffd9001388 */ /* 0x000fe20000000c00 */
[--C-:B------:R-:W-:Y:S03]  /*1db10*/  IMAD.X R11, R9, 0x1, R6.reuse, P0 ;  /* 0x00000001090b7824 */ /* 0x100fe600000e0606 */
        /* <DEDUP_REMOVED lines=32> */
[--C-:B------:R-:W-:Y:S01]  /*1dd20*/  IMAD.X R3, R5, 0x1, R6.reuse, P0 ;  /* 0x0000000105037824 */ /* 0x100fe200000e0606 */
[----:B------:R-:W-:Y:S02]  /*1dd30*/  IADD3 R12, P0, PT, R2, R7, RZ ;  /* 0x00000007020c7210 */ /* 0x000fe40007f1e0ff */
[----:B------:R-:W-:Y:S03]  /*1dd40*/  @P1 STS.128 [R217+0x12000], RZ ;  /* 0x012000ffd9001388 */ /* 0x000fe60000000c00 */
[----:B------:R-:W-:Y:S01]  /*1dd50*/  IMAD.X R13, R3, 0x1, R6, P0 ;  /* 0x00000001030d7824 */ /* 0x000fe200000e0606 */
[----:B------:R-:W-:Y:S01]  /*1dd60*/  @!PT LDS RZ, [RZ] ;  /* 0x00000000fffff984 */ /* 0x000fe20000000800 */
[----:B------:R-:W-:Y:S01]  /*1dd70*/  @!PT LDS RZ, [RZ] ;  /* 0x00000000fffff984 */ /* 0x000fe20000000800 */
[----:B------:R-:W-:Y:S01]  /*1dd80*/  @!PT LDS RZ, [RZ] ;  /* 0x00000000fffff984 */ /* 0x000fe20000000800 */
[----:B------:R-:W-:Y:S01]  /*1dd90*/  @!P2 LDGSTS.E.BYPASS.LTC128B.128 [R217+0xe800], desc[UR6][R4.64] ;  /* 0x0e80000004d9afae */ /* 0x000fe2000b981a06 */
[C---:B------:R-:W-:Y:S03]  /*1dda0*/  LOP3.LUT P0, RZ, R196.reuse, 0x2, RZ, 0xc0, !PT ;  /* 0x00000002c4ff7812 */ /* 0x040fe6000780c0ff */
[----:B------:R-:W-:Y:S01]  /*1ddb0*/  @P2 STS.128 [R217+0xe800], RZ ;  /* 0x00e800ffd9002388 */ /* 0x000fe20000000c00 */
[----:B------:R-:W-:Y:S02]  /*1ddc0*/  SEL R203, R197, 0xffffffe0, !P0 ;  /* 0xffffffe0c5cb7807 */ /* 0x000fe40004000000 */
[----:B------:R-:W-:Y:S01]  /*1ddd0*/  LOP3.LUT P0, RZ, R196, 0x4, RZ, 0xc0, !PT ;  /* 0x00000004c4ff7812 */ /* 0x000fe2000780c0ff */
[----:B------:R-:W-:Y:S01]  /*1dde0*/  @!PT LDS RZ, [RZ] ;  /* 0x00000000fffff984 */ /* 0x000fe20000000800 */
[----:B------:R-:W-:Y:S01]  /*1ddf0*/  @!PT LDS RZ, [RZ] ;  /* 0x00000000fffff984 */ /* 0x000fe20000000800 */
[----:B------:R-:W-:Y:S01]  /*1de00*/  @!PT LDS RZ, [RZ] ;  /* 0x00000000fffff984 */ /* 0x000fe20000000800 */
[----:B------:R-:W-:Y:S02]  /*1de10*/  @!P1 LDGSTS.E.BYPASS.LTC128B.128 [R217+0x12800], desc[UR6][R4.64+0x80] ;  /* 0x1280008004d99fae */ /* 0x000fe4000b981a06 */
[C---:B------:R-:W-:Y:S01]  /*1de20*/  IMAD.IADD R135, R180.reuse, 0x1, R203 ;  /* 0x00000001b4877824 */ /* 0x040fe200078e02cb */
[----:B------:R-:W-:Y:S01]  /*1de30*/  SEL R157, R157, 0xffffffc0, !P0 ;  /* 0xffffffc09d9d7807 */ /* 0x000fe20004000000 */
[----:B------:R-:W-:Y:S04]  /*1de40*/  @P1 STS.128 [R217+0x12800], RZ ;  /* 0x012800ffd9001388 */ /* 0x000fe80000000c00 */
[----:B------:R-:W-:Y:S01]  /*1de50*/  @!PT LDS RZ, [RZ] ;  /* 0x00000000fffff984 */ /* 0x000fe20000000800 */
[----:B------:R-:W-:Y:S01]  /*1de60*/  @!PT LDS RZ, [RZ] ;  /* 0x00000000fffff984 */ /* 0x000fe20000000800 */
[----:B------:R-:W-:Y:S01]  /*1de70*/  @!PT LDS RZ, [RZ] ;  /* 0x00000000fffff984 */ /* 0x000fe20000000800 */
[----:B------:R-:W-:Y:S01]  /*1de80*/  @!P2 LDGSTS.E.BYPASS.LTC128B.128 [R217+0xf000], desc[UR6][R2.64] ;  /* 0x0f00000002d9afae */ /* 0x000fe2000b981a06 */
[----:B------:R-:W-:Y:S03]  /*1de90*/  IMAD.IADD R184, R180, 0x1, R157 ;  /* 0x00000001b4b87824 */ /* 0x000fe600078e029d */
[----:B------:R-:W-:Y:S01]  /*1dea0*/  @P2 STS.128 [R217+0xf000], RZ ;  /* 0x00f000ffd9002388 */ /* 0x000fe20000000c00 */
[----:B------:R-:W-:Y:S03]  /*1deb0*/  IMAD.IADD R134, R203, 0x1, R184 ;  /* 0x00000001cb867824 */ /* 0x000fe600078e02b8 */
        /* <DEDUP_REMOVED lines=15> */
[----:B------:R-:W-:Y:S01]  /*1dfb0*/  LDSM.16.M88.4 R64, [R180] ;  /* 0x00000000b440783b */ /* 0x000fe20000000200 */
[----:B-1----:R-:W-:Y:S03]  /*1dfc0*/  VIADD R2, R185, UR5 ;  /* 0x00000005b9027c36 */ /* 0x002fe60008000000 */
[----:B------:R-:W1:Y:S01]  /*1dfd0*/  LDSM.16.M88.4 R8, [R185+UR5+0x4000] ;  /* 0x00400005b908783b */ /* 0x000e620008000200 */
[C---:B------:R-:W-:Y:S03]  /*1dfe0*/  IMAD.IADD R3, R2.reuse, 0x1, R203 ;  /* 0x0000000102037824 */ /* 0x040fe600078e02cb */
[----:B------:R-:W2:Y:S01]  /*1dff0*/  LDSM.16.M88.4 R16, [R185+UR5+0x4800] ;  /* 0x00480005b910783b */ /* 0x000ea20008000200 */
[----:B------:R-:W-:Y:S03]  /*1e000*/  IMAD.IADD R2, R2, 0x1, R157 ;  /* 0x0000000102027824 */ /* 0x000fe600078e029d */
[----:B------:R-:W3:Y:S01]  /*1e010*/  LDSM.16.M88.4 R24, [R185+UR5+0x5000] ;  /* 0x00500005b918783b */ /* 0x000ee20008000200 */
[----:B------:R-:W-:Y:S03]  /*1e020*/  IMAD.IADD R132, R203, 0x1, R2 ;  /* 0x00000001cb847824 */ /* 0x000fe600078e0202 */
[----:B------:R-:W0:Y:S04]  /*1e030*/  LDGDEPBAR ;  /* 0x00000000000079af */ /* 0x000e280000000000 */
[----:B------:R-:W5:Y:S04]  /*1e040*/  LDSM.16.M88.4 R32, [R185+UR5+0x5800] ;  /* 0x00580005b920783b */ /* 0x000f680008000200 */
[----:B------:R-:W4:Y:S04]  /*1e050*/  LDSM.16.M88.4 R40, [R185+UR5+0x6000] ;  /* 0x00600005b928783b */ /* 0x000f280008000200 */
[----:B------:R-:W4:Y:S04]  /*1e060*/  LDSM.16.M88.4 R48, [R185+UR5+0x6800] ;  /* 0x00680005b930783b */ /* 0x000f280008000200 */
[----:B------:R-:W4:Y:S04]  /*1e070*/  LDSM.16.M88.4 R56, [R185+UR5+0x7000] ;  /* 0x00700005b938783b */ /* 0x000f280008000200 */
[----:B------:R-:W4:Y:S04]  /*1e080*/  LDSM.16.M88.4 R136, [R185+UR5+0x7800] ;  /* 0x00780005b988783b */ /* 0x000f280008000200 */
[----:B------:R-:W-:Y:S01]  /*1e090*/  LDSM.16.M88.4 R140, [R135] ;  /* 0x00000000878c783b */ /* 0x000fe20000000200 */
[C---:B-1----:R-:W-:Y:S03]  /*1e0a0*/  HMMA.16816.F32.BF16 R4, R64.reuse, R8, RZ ;  /* 0x000000084004723c */ /* 0x042fe600000418ff */
[----:B------:R-:W1:Y:S04]  /*1e0b0*/  LDSM.16.M88.4 R144, [R3+0x4000] ;  /* 0x004000000390783b */ /* 0x000e680000000200 */
[----:B------:R-:W1:Y:S01]  /*1e0c0*/  LDSM.16.M88.4 R148, [R3+0x4800] ;  /* 0x004800000394783b */ /* 0x000e620000000200 */
[C---:B------:R-:W-:Y:S03]  /*1e0d0*/  HMMA.16816.F32.BF16 R8, R64.reuse, R10, RZ ;  /* 0x0000000a4008723c */ /* 0x040fe600000418ff */
[----:B------:R-:W1:Y:S04]  /*1e0e0*/  LDSM.16.M88.4 R152, [R3+0x5000] ;  /* 0x005000000398783b */ /* 0x000e680000000200 */
[----:B------:R-:W-:Y:S01]  /*1e0f0*/  LDSM.16.M88.4 R156, [R3+0x7000] ;  /* 0x00700000039c783b */ /* 0x000fe20000000200 */
[C---:B--2---:R-:W-:Y:S03]  /*1e100*/  HMMA.16816.F32.BF16 R12, R64.reuse, R16, RZ ;  /* 0x00000010400c723c */ /* 0x044fe600000418ff */
[----:B------:R-:W-:Y:S04]  /*1e110*/  LDSM.16.M88.4 R160, [R3+0x7800] ;  /* 0x0078000003a0783b */ /* 0x000fe80000000200 */
[----:B------:R-:W-:Y:S01]  /*1e120*/  LDSM.16.M88.4 R164, [R184] ;  /* 0x00000000b8a4783b */ /* 0x000fe20000000200 */
[C---:B------:R-:W-:Y:S03]  /*1e130*/  HMMA.16816.F32.BF16 R16, R64.reuse, R18, RZ ;  /* 0x000000124010723c */ /* 0x040fe600000418ff */
[----:B------:R-:W-:Y:S04]  /*1e140*/  LDSM.16.M88.4 R168, [R2+0x4000] ;  /* 0x0040000002a8783b */ /* 0x000fe80000000200 */
[----:B------:R-:W-:Y:S01]  /*1e150*/  LDSM.16.M88.4 R172, [R2+0x6000] ;  /* 0x0060000002ac783b */ /* 0x000fe20000000200 */
[C---:B---3--:R-:W-:Y:S03]  /*1e160*/  HMMA.16816.F32.BF16 R20, R64.reuse, R24, RZ ;  /* 0x000000184014723c */ /* 0x048fe600000418ff */
[----:B------:R-:W-:Y:S04]  /*1e170*/  LDSM.16.M88.4 R176, [R185+UR5+0xa000] ;  /* 0x00a00005b9b0783b */ /* 0x000fe80008000200 */
[----:B------:R-:W-:Y:S01]  /*1e180*/  LDSM.16.M88.4 R188, [R2+0x8000] ;  /* 0x0080000002bc783b */ /* 0x000fe20000000200 */
[C---:B------:R-:W-:Y:S03]  /*1e190*/  HMMA.16816.F32.BF16 R24, R64.reuse, R26, RZ ;  /* 0x0000001a4018723c */ /* 0x040fe600000418ff */
[----:B------:R-:W-:Y:S05]  /*1e1a0*/  LDSM.16.M88.4 R192, [R132+0xb000] ;  /* 0x00b0000084c0783b */ /* 0x000fea0000000200 */
[C---:B-----5:R-:W-:Y:S08]  /*1e1b0*/  HMMA.16816.F32.BF16 R28, R64.reuse, R32, RZ ;  /* 0x00000020401c723c */ /* 0x060ff000000418ff */
[C---:B------:R-:W-:Y:S08]  /*1e1c0*/  HMMA.16816.F32.BF16 R32, R64.reuse, R34, RZ ;  /* 0x000000224020723c */ /* 0x040ff000000418ff */
[C---:B----4-:R-:W-:Y:S08]  /*1e1d0*/  HMMA.16816.F32.BF16 R36, R64.reuse, R40, RZ ;  /* 0x000000284024723c */ /* 0x050ff000000418ff */
[C---:B------:R-:W-:Y:S08]  /*1e1e0*/  HMMA.16816.F32.BF16 R40, R64.reuse, R42, RZ ;  /* 0x0000002a4028723c */ /* 0x040ff000000418ff */
[C---:B------:R-:W-:Y:S08]  /*1e1f0*/  HMMA.16816.F32.BF16 R44, R64.reuse, R48, RZ ;  /* 0x00000030402c723c */ /* 0x040ff000000418ff */
[C---:B------:R-:W-:Y:S08]  /*1e200*/  HMMA.16816.F32.BF16 R48, R64.reuse, R50, RZ ;  /* 0x000000324030723c */ /* 0x040ff000000418ff */
[C---:B------:R-:W-:Y:S08]  /*1e210*/  HMMA.16816.F32.BF16 R52, R64.reuse, R56, RZ ;  /* 0x000000384034723c */ /* 0x040ff000000418ff */
[C---:B------:R-:W-:Y:S08]  /*1e220*/  HMMA.16816.F32.BF16 R56, R64.reuse, R58, RZ ;  /* 0x0000003a4038723c */ /* 0x040ff000000418ff */
[C---:B------:R-:W-:Y:S08]  /*1e230*/  HMMA.16816.F32.BF16 R60, R64.reuse, R136, RZ ;  /* 0x00000088403c723c */ /* 0x040ff000000418ff */
[----:B------:R-:W-:Y:S01]  /*1e240*/  HMMA.16816.F32.BF16 R64, R64, R138, RZ ;  /* 0x0000008a4040723c */ /* 0x000fe200000418ff */
        /* <DEDUP_REMOVED lines=9> */
[----:B------:R-:W4:Y:S07]  /*1e2e0*/  LDSM.16.M88.4 R152, [R2+0x4800] ;  /* 0x004800000298783b */ /* 0x000f2e0000000200 */
        /* <DEDUP_REMOVED lines=8> */
[----:B------:R-:W-:Y:S07]  /*1e370*/  LDSM.16.M88.4 R148, [R134] ;  /* 0x000000008694783b */ /* 0x000fee0000000200 */
[C---:B------:R-:W-:Y:S08]  /*1e380*/  HMMA.16816.F32.BF16 R52, R140.reuse, R156, R52 ;  /* 0x0000009c8c34723c */ /* 0x040ff00000041834 */
[C---:B------:R-:W-:Y:S01]  /*1e390*/  HMMA.16816.F32.BF16 R56, R140.reuse, R158, R56 ;  /* 0x0000009e8c38723c */ /* 0x040fe20000041838 */
[----:B------:R-:W-:Y:S07]  /*1e3a0*/  LDSM.16.M88.4 R156, [R132+0x4800] ;  /* 0x00480000849c783b */ /* 0x000fee0000000200 */
[C---:B------:R-:W-:Y:S08]  /*1e3b0*/  HMMA.16816.F32.BF16 R60, R140.reuse, R160, R60 ;  /* 0x000000a08c3c723c */ /* 0x040ff0000004183c */
[----:B------:R-:W-:Y:S01]  /*1e3c0*/  HMMA.16816.F32.BF16 R64, R140, R162, R64 ;  /* 0x000000a28c40723c */ /* 0x000fe20000041840 */
[----:B------:R-:W3:Y:S04]  /*1e3d0*/  LDSM.16.M88.4 R140, [R2+0x6800] ;  /* 0x00680000028c783b */ /* 0x000ee80000000200 */
[----:B------:R-:W-:Y:S03]  /*1e3e0*/  LDSM.16.M88.4 R160, [R132+0x5000] ;  /* 0x0050000084a0783b */ /* 0x000fe60000000200 */
[C---:B------:R-:W-:Y:S08]  /*1e3f0*/  HMMA.16816.F32.BF16 R4, R164.reuse, R168, R4 ;  /* 0x000000a8a404723c */ /* 0x040ff00000041804 */
[C---:B------:R-:W-:Y:S01]  /*1e400*/  HMMA.16816.F32.BF16 R8, R164.reuse, R170, R8 ;  /* 0x000000aaa408723c */ /* 0x040fe20000041808 */
[----:B------:R-:W-:Y:S07]  /*1e410*/  LDSM.16.M88.4 R168, [R185+UR5+0x8000] ;  /* 0x00800005b9a8783b */ /* 0x000fee0008000200 */
[C---:B----4-:R-:W-:Y:S08]  /*1e420*/  HMMA.16816.F32.BF16 R12, R164.reuse, R152, R12 ;  /* 0x00000098a40c723c */ /* 0x050ff0000004180c */
        /* <DEDUP_REMOVED lines=8> */
[C---:B------:R-:W-:Y:S08]  /*1e4b0*/  HMMA.16816.F32.BF16 R36, R164.reuse, R172, R36 ;  /* 0x000000aca424723c */ /* 0x040ff00000041824 */
[C---:B------:R-:W-:Y:S01]  /*1e4c0*/  HMMA.16816.F32.BF16 R40, R164.reuse, R174, R40 ;  /* 0x000000aea428723c */ /* 0x040fe20000041828 */
[----:B------:R-:W-:Y:S07]  /*1e4d0*/  LDSM.16.M88.4 R172, [R185+UR5+0x8800] ;  /* 0x00880005b9ac783b */ /* 0x000fee0008000200 */
[C---:B---3--:R-:W-:Y:S08]  /*1e4e0*/  HMMA.16816.F32.BF16 R44, R164.reuse, R140, R44 ;  /* 0x0000008ca42c723c */ /* 0x048ff0000004182c */
[C---:B------:R-:W-:Y:S01]  /*1e4f0*/  HMMA.16816.F32.BF16 R48, R164.reuse, R142, R48 ;  /* 0x0000008ea430723c */ /* 0x040fe20000041830 */
[----:B------:R-:W3:Y:S07]  /*1e500*/  LDSM.16.M88.4 R140, [R132+0x5800] ;  /* 0x00580000848c783b */ /* 0x000eee0000000200 */
[C---:B--2---:R-:W-:Y:S08]  /*1e510*/  HMMA.16816.F32.BF16 R52, R164.reuse, R136, R52 ;  /* 0x00000088a434723c */ /* 0x044ff00000041834 */
[C---:B------:R-:W-:Y:S01]  /*1e520*/  HMMA.16816.F32.BF16 R56, R164.reuse, R138, R56 ;  /* 0x0000008aa438723c */ /* 0x040fe20000041838 */
[----:B------:R-:W2:Y:S07]  /*1e530*/  LDSM.16.M88.4 R136, [R132+0x6000] ;  /* 0x006000008488783b */ /* 0x000eae0000000200 */
[C---:B-1----:R-:W-:Y:S08]  /*1e540*/  HMMA.16816.F32.BF16 R60, R164.reuse, R144, R60 ;  /* 0x00000090a43c723c */ /* 0x042ff0000004183c */
[----:B------:R-:W-:Y:S01]  /*1e550*/  HMMA.16816.F32.BF16 R64, R164, R146, R64 ;  /* 0x00000092a440723c */ /* 0x000fe20000041840 */
[----:B------:R-:W1:Y:S04]  /*1e560*/  LDSM.16.M88.4 R144, [R132+0x6800] ;  /* 0x006800008490783b */ /* 0x000e680000000200 */
[----:B------:R-:W-:Y:S03]  /*1e570*/  LDSM.16.M88.4 R164, [R180+0x2000] ;  /* 0x00200000b4a4783b */ /* 0x000fe60000000200 */
[C---:B------:R-:W-:Y:S01]  /*1e580*/  HMMA.16816.F32.BF16 R4, R148.reuse, R152, R4 ;  /* 0x000000989404723c */ /* 0x040fe20000041804 */
[----:B------:R-:W-:Y:S07]  /*1e590*/  LDSM.16.M88.4 R180, [R3+0x9800] ;  /* 0x0098000003b4783b */ /* 0x000fee0000000200 */
        /* <DEDUP_REMOVED lines=8> */
[C---:B---3--:R-:W-:Y:S08]  /*1e620*/  HMMA.16816.F32.BF16 R28, R148.reuse, R140, R28 ;  /* 0x0000008c941c723c */ /* 0x048ff0000004181c */
[C---:B------:R-:W-:Y:S01]  /*1e630*/  HMMA.16816.F32.BF16 R32, R148.reuse, R142, R32 ;  /* 0x0000008e9420723c */ /* 0x040fe20000041820 */
[----:B------:R-:W3:Y:S07]  /*1e640*/  LDSM.16.M88.4 R140, [R185+UR5+0x9800] ;  /* 0x00980005b98c783b */ /* 0x000eee0008000200 */
[C---:B--2---:R-:W-:Y:S08]  /*1e650*/  HMMA.16816.F32.BF16 R36, R148.reuse, R136, R36 ;  /* 0x000000889424723c */ /* 0x044ff00000041824 */
[C---:B------:R-:W-:Y:S01]  /*1e660*/  HMMA.16816.F32.BF16 R40, R148.reuse, R138, R40 ;  /* 0x0000008a9428723c */ /* 0x040fe20000041828 */
[----:B------:R-:W2:Y:S07]  /*1e670*/  LDSM.16.M88.4 R136, [R185+UR5+0xa800] ;  /* 0x00a80005b988783b */ /* 0x000eae0008000200 */
[C---:B-1----:R-:W-:Y:S08]  /*1e680*/  HMMA.16816.F32.BF16 R44, R148.reuse, R144, R44 ;  /* 0x00000090942c723c */ /* 0x042ff0000004182c */
[C---:B------:R-:W-:Y:S01]  /*1e690*/  HMMA.16816.F32.BF16 R48, R148.reuse, R146, R48 ;  /* 0x000000929430723c */ /* 0x040fe20000041830 */
[----:B------:R-:W1:Y:S07]  /*1e6a0*/  LDSM.16.M88.4 R144, [R185+UR5+0xb000] ;  /* 0x00b00005b990783b */ /* 0x000e6e0008000200 */
        /* <DEDUP_REMOVED lines=17> */
[C---:B---3--:R-:W-:Y:S08]  /*1e7c0*/  HMMA.16816.F32.BF16 R28, R164.reuse, R140, R28 ;  /* 0x0000008ca41c723c */ /* 0x048ff0000004181c */
[C---:B------:R-:W-:Y:S01]  /*1e7d0*/  HMMA.16816.F32.BF16 R32, R164.reuse, R142, R32 ;  /* 0x0000008ea420723c */ /* 0x040fe20000041820 */
[----:B------:R-:W3:Y:S07]  /*1e7e0*/  LDSM.16.M88.4 R140, [R3+0xa000] ;  /* 0x00a00000038c783b */ /* 0x000eee0000000200 */
[C---:B------:R-:W-:Y:S08]  /*1e7f0*/  HMMA.16816.F32.BF16 R36, R164.reuse, R176, R36 ;  /* 0x000000b0a424723c */ /* 0x040ff00000041824 */
[C---:B------:R-:W-:Y:S01]  /*1e800*/  HMMA.16816.F32.BF16 R40, R164.reuse, R178, R40 ;  /* 0x000000b2a428723c */ /* 0x040fe20000041828 */
[----:B------:R-:W3:Y:S07]  /*1e810*/  LDSM.16.M88.4 R176, [R3+0xb000] ;  /* 0x00b0000003b0783b */ /* 0x000eee0000000200 */
[C---:B--2---:R-:W-:Y:S08]  /*1e820*/  HMMA.16816.F32.BF16 R44, R164.reuse, R136, R44 ;  /* 0x00000088a42c723c */ /* 0x044ff0000004182c */
[C---:B------:R-:W-:Y:S01]  /*1e830*/  HMMA.16816.F32.BF16 R48, R164.reuse, R138, R48 ;  /* 0x0000008aa430723c */ /* 0x040fe20000041830 */
[----:B------:R-:W2:Y:S07]  /*1e840*/  LDSM.16.M88.4 R136, [R3+0xb800] ;  /* 0x00b800000388783b */ /* 0x000eae0000000200 */
[C---:B-1----:R-:W-:Y:S08]  /*1e850*/  HMMA.16816.F32.BF16 R52, R164.reuse, R144, R52 ;  /* 0x00000090a434723c */ /* 0x042ff00000041834 */
[C---:B------:R-:W-:Y:S01]  /*1e860*/  HMMA.16816.F32.BF16 R56, R164.reuse, R146, R56 ;  /* 0x00000092a438723c */ /* 0x040fe20000041838 */
[----:B------:R-:W1:Y:S07]  /*1e870*/  LDSM.16.M88.4 R144, [R2+0x8800] ;  /* 0x008800000290783b */ /* 0x000e6e0000000200 */
        /* <DEDUP_REMOVED lines=16> */
[C---:B---3--:R-:W-:Y:S08]  /*1e980*/  HMMA.16816.F32.BF16 R36, R152.reuse, R140, R36 ;  /* 0x0000008c9824723c */ /* 0x048ff00000041824 */
        /* <DEDUP_REMOVED lines=9> */
[----:B------:R-:W-:Y:S01]  /*1ea20*/  HMMA.16816.F32.BF16 R64, R152, R138, R64 ;  /* 0x0000008a9840723c */ /* 0x000fe20000041840 */
[----:B------:R-:W2:Y:S04]  /*1ea30*/  LDSM.16.M88.4 R136, [R2+0x9800] ;  /* 0x009800000288783b */ /* 0x000ea80000000200 */
[----:B------:R-:W3:Y:S03]  /*1ea40*/  LDSM.16.M88.4 R152, [R2+0xa800] ;  /* 0x00a800000298783b */ /* 0x000ee60000000200 */
[C---:B------:R-:W-:Y:S08]  /*1ea50*/  HMMA.16816.F32.BF16 R4, R184.reuse, R188, R4 ;  /* 0x000000bcb804723c */ /* 0x040ff00000041804 */
[C---:B------:R-:W-:Y:S01]  /*1ea60*/  HMMA.16816.F32.BF16 R8, R184.reuse, R190, R8 ;  /* 0x000000beb808723c */ /* 0x040fe20000041808 */
[----:B------:R-:W-:Y:S07]  /*1ea70*/  LDSM.16.M88.4 R188, [R132+0xa800] ;  /* 0x00a8000084bc783b */ /* 0x000fee0000000200 */
[C---:B-1----:R-:W-:Y:S08]  /*1ea80*/  HMMA.16816.F32.BF16 R12, R184.reuse, R144, R12 ;  /* 0x00000090b80c723c */ /* 0x042ff0000004180c */
[C---:B------:R-:W-:Y:S01]  /*1ea90*/  HMMA.16816.F32.BF16 R16, R184.reuse, R146, R16 ;  /* 0x00000092b810723c */ /* 0x040fe20000041810 */
[----:B------:R-:W1:Y:S07]  /*1eaa0*/  LDSM.16.M88.4 R144, [R132+0x8800] ;  /* 0x008800008490783b */ /* 0x000e6e0000000200 */
[C---:B----4-:R-:W-:Y:S08]  /*1eab0*/  HMMA.16816.F32.BF16 R20, R184.reuse, R148, R20 ;  /* 0x00000094b814723c */ /* 0x050ff00000041814 */
[C---:B------:R-:W-:Y:S01]  /*1eac0*/  HMMA.16816.F32.BF16 R24, R184.reuse, R150, R24 ;  /* 0x00000096b818723c */ /* 0x040fe20000041818 */
[----:B------:R-:W4:Y:S01]  /*1ead0*/  LDSM.16.M88.4 R148, [R132+0xb800] ;  /* 0x00b800008494783b */ /* 0x000f220000000200 */
[----:B------:R-:W-:Y:S04]  /*1eae0*/  DEPBAR.LE SB0, 0x0 ;  /* 0x000080000000791a */ /* 0x000fe80000000000 */
[----:B------:R-:W-:Y:S02]  /*1eaf0*/  BAR.SYNC.DEFER_BLOCKING 0x0 ;  /* 0x0000000000007b1d */ /* 0x000fe40000010000 */
[C---:B--2---:R-:W-:Y:S08]  /*1eb00*/  HMMA.16816.F32.BF16 R28, R184.reuse, R136, R28 ;  /* 0x00000088b81c723c */ /* 0x044ff0000004181c */
[C---:B------:R-:W-:Y:S08]  /*1eb10*/  HMMA.16816.F32.BF16 R32, R184.reuse, R138, R32 ;  /* 0x0000008ab820723c */ /* 0x040ff00000041820 */
[C---:B------:R-:W-:Y:S08]  /*1eb20*/  HMMA.16816.F32.BF16 R36, R184.reuse, R140, R36 ;  /* 0x0000008cb824723c */ /* 0x040ff00000041824 */
[C---:B------:R-:W-:Y:S08]  /*1eb30*/  HMMA.16816.F32.BF16 R40, R184.reuse, R142, R40 ;  /* 0x0000008eb828723c */ /* 0x040ff00000041828 */
[C---:B---3--:R-:W-:Y:S08]  /*1eb40*/  HMMA.16816.F32.BF16 R44, R184.reuse, R152, R44 ;  /* 0x00000098b82c723c */ /* 0x048ff0000004182c */
[C---:B------:R-:W-:Y:S08]  /*1eb50*/  HMMA.16816.F32.BF16 R48, R184.reuse, R154, R48 ;  /* 0x0000009ab830723c */ /* 0x040ff00000041830 */
[C---:B------:R-:W-:Y:S08]  /*1eb60*/  HMMA.16816.F32.BF16 R52, R184.reuse, R156, R52 ;  /* 0x0000009cb834723c */ /* 0x040ff00000041834 */
[C---:B------:R-:W-:Y:S08]  /*1eb70*/  HMMA.16816.F32.BF16 R56, R184.reuse, R158, R56 ;  /* 0x0000009eb838723c */ /* 0x040ff00000041838 */
[C---:B------:R-:W-:Y:S08]  /*1eb80*/  HMMA.16816.F32.BF16 R60, R184.reuse, R160, R60 ;  /* 0x000000a0b83c723c */ /* 0x040ff0000004183c */
[----:B------:R-:W-:Y:S08]  /*1eb90*/  HMMA.16816.F32.BF16 R64, R184, R162, R64 ;  /* 0x000000a2b840723c */ /* 0x000ff00000041840 */
[C---:B------:R-:W-:Y:S08]  /*1eba0*/  HMMA.16816.F32.BF16 R4, R164.reuse, R168, R4 ;  /* 0x000000a8a404723c */ /* 0x040ff00000041804 */
[C---:B------:R-:W-:Y:S08]  /*1ebb0*/  HMMA.16816.F32.BF16 R8, R164.reuse, R170, R8 ;  /* 0x000000aaa408723c */ /* 0x040ff00000041808 */
[C---:B-1----:R-:W-:Y:S08]  /*1ebc0*/  HMMA.16816.F32.BF16 R12, R164.reuse, R144, R12 ;  /* 0x00000090a40c723c */ /* 0x042ff0000004180c */
        /* <DEDUP_REMOVED lines=91> */
.L_x_910:
[----:B------:R-:W-:Y:S01]  /*1f180*/  @!PT LDS RZ, [RZ] ;  /* 0x00000000fffff984 */ /* 0x000fe20000000800 */
[----:B------:R-:W-:Y:S01]  /*1f190*/  @!PT LDS RZ, [RZ] ;  /* 0x00000000fffff984 */ /* 0x000fe20000000800 */
[----:B------:R-:W-:Y:S01]  /*1f1a0*/  @!PT LDS RZ, [RZ] ;  /* 0x00000000fffff984 */ /* 0x000fe20000000800 */
[----:B------:R-:W-:Y:S01]  /*1f1b0*/  @!P2 LDGSTS.E.BYPASS.LTC128B.128 [R217+0x4000], desc[UR6][R206.64] ;  /* 0x04000000ced9afae */ /* 0x000fe2000b981a06 */
[C---:B------:R-:W-:Y:S01]  /*1f1c0*/  LEA R136, P4, R2.reuse, R206, 0x5 ;  /* 0x000000ce02887211 */ /* 0x040fe200078828ff */
[C---:B------:R-:W-:Y:S01]  /*1f1d0*/  IMAD.SHL.U32 R3, R2.reuse, 0x20, RZ ;  /* 0x0000002002037824 */ /* 0x040fe200078e00ff */
[C-C-:B------:R-:W-:Y:S01]  /*1f1e0*/  SHF.L.U64.HI R132, R2.reuse, 0x5, R135.reuse ;  /* 0x0000000502847819 */ /* 0x140fe20000010287 */
[----:B------:R1:W-:Y:S01]  /*1f1f0*/  @P2 STS.128 [R217+0x4000], RZ ;  /* 0x004000ffd9002388 */ /* 0x0003e20000000c00 */
[----:B------:R-:W-:Y:S02]  /*1f200*/  LEA.HI.X R137, R2, R207, R135, 0x5, P4 ;  /* 0x000000cf02897211 */ /* 0x000fe400020f2c87 */
[-C--:B------:R-:W-:Y:S01]  /*1f210*/  IADD3 R134, P5, PT, R136, R3.reuse, RZ ;  /* 0x0000000388867210 */ /* 0x080fe20007fbe0ff */
[----:B------:R-:W-:Y:S01]  /*1f220*/  @!PT LDS RZ, [RZ] ;  /* 0x00000000fffff984 */ /* 0x000fe20000000800 */
[----:B------:R-:W-:Y:S01]  /*1f230*/  @!PT LDS RZ, [RZ] ;  /* 0x00000000fffff984 */ /* 0x000fe20000000800 */
[----:B------:R-:W-:Y:S01]  /*1f240*/  @!PT LDS RZ, [RZ] ;  /* 0x00000000fffff984 */ /* 0x000fe20000000800 */
[----:B------:R-:W-:Y:S03]  /*1f250*/  @!P1 LDGSTS.E.BYPASS.LTC128B.128 [R217+0x8000], desc[UR6][R206.64+0x80] ;  /* 0x08000080ced99fae */ /* 0x000fe6000b981a06 */
[-C--:B------:R-:W-:Y:S01]  /*1f260*/  IADD3 R138, P4, PT, R134, R3.reuse, RZ ;  /* 0x00000003868a7210 */ /* 0x080fe20007f9e0ff */
[----:B------:R1:W-:Y:S01]  /*1f270*/  @P1 STS.128 [R217+0x8000], RZ ;  /* 0x008000ffd9001388 */ /* 0x0003e20000000c00 */
[--C-:B------:R-:W-:Y:S02]  /*1f280*/  IMAD.X R135, R137, 0x1, R132.reuse, P5 ;  /* 0x0000000189877824 */ /* 0x100fe400028e0684 */
[-C--:B------:R-:W-:Y:S01]  /*1f290*/  IADD3 R140, P5, PT, R138, R3.reuse, RZ ;  /* 0x000000038a8c7210 */ /* 0x080fe20007fbe0ff */
[----:B------:R-:W-:Y:S01]  /*1f2a0*/  @!PT LDS RZ, [RZ] ;  /* 0x00000000fffff984 */ /* 0x000fe20000000800 */
[----:B------:R-:W-:Y:S01]  /*1f2b0*/  @!PT LDS RZ, [RZ] ;  /* 0x00000000fffff984 */ /* 0x000fe20000000800 */
[----:B------:R-:W-:Y:S01]  /*1f2c0*/  @!PT LDS RZ, [RZ] ;  /* 0x00000000fffff984 */ /* 0x000fe20000000800 */
[----:B------:R-:W-:Y:S01]  /*1f2d0*/  @!P2 LDGSTS.E.BYPASS.LTC128B.128 [R217+0x4800], desc[UR6][R136.64] ;  /* 0x0480000088d9afae */ /* 0x000fe2000b981a06 */
[--C-:B------:R-:W-:Y:S02]  /*1f2e0*/  IMAD.X R139, R135, 0x1, R132.reuse, P4 ;  /* 0x00000001878b7824 */ /* 0x100fe400020e0684 */
        /* <DEDUP_REMOVED lines=8> */
[--C-:B------:R-:W-:Y:S03]  /*1f370*/  IMAD.X R143, R141, 0x1, R132.reuse, P4 ;  /* 0x000000018d8f7824 */ /* 0x100fe600020e0684 */
        /* <DEDUP_REMOVED lines=65> */
.L_x_909:
[----:B-1----:R-:W-:Y:S01]  /*1f790*/  FMNMX3.FTZ R2, R0, R6, R7, !PT ;  /* 0x0000000600027276 */ /* 0x002fe20007810007 */
        /* <DEDUP_REMOVED lines=541> */
.L_x_907:
[----:B------:R-:W1:Y:S01]  /*21970*/  SHFL.BFLY PT, R8, R221, 0x2, 0x1f ;  /* 0x0c401f00dd087f89 */ /* 0x000e6200000e0000 */
[C---:B------:R-:W-:Y:S01]  /*21980*/  LOP3.LUT P3, RZ, R196.reuse, 0x8, RZ, 0xc0, !PT ;  /* 0x00000008c4ff7812 */ /* 0x040fe2000786c0ff */
[----:B------:R-:W2:Y:S01]  /*21990*/  S2UR UR8, SR_CTAID.X ;  /* 0x00000000000879c3 */ /* 0x000ea20000002500 */
[----:B------:R-:W-:Y:S01]  /*219a0*/  LOP3.LUT P5, RZ, R196, 0x3, RZ, 0xc0, !PT ;  /* 0x00000003c4ff7812 */ /* 0x000fe200078ac0ff */
[----:B------:R-:W3:Y:S01]  /*219b0*/  SHFL.BFLY PT, R0, R219, 0x2, 0x1f ;  /* 0x0c401f00db007f89 */ /* 0x000ee200000e0000 */
[----:B------:R-:W-:Y:S01]  /*219c0*/  BSSY.RECONVERGENT B0, `(.L_x_912) ;  /* 0x00000d1000007945 */ /* 0x000fe20003800200 */
[----:B-1----:R-:W-:Y:S01]  /*219d0*/  FADD.FTZ R8, R8, R221 ;  /* 0x000000dd08087221 */ /* 0x002fe20000010000 */
[----:B--2---:R-:W-:Y:S01]  /*219e0*/  USHF.L.U32 UR8, UR8, 0x6, URZ ;  /* 0x0000000608087899 */ /* 0x004fe200080006ff */
[----:B---3--:R-:W-:-:S03]  /*219f0*/  FADD.FTZ R9, R0, R219 ;  /* 0x000000db00097221 */ /* 0x008fc60000010000 */
[----:B------:R-:W1:Y:S01]  /*21a00*/  SHFL.BFLY PT, R5, R8, 0x1, 0x1f ;  /* 0x0c201f0008057f89 */ /* 0x000e6200000e0000 */
[----:B------:R-:W-:-:S03]  /*21a10*/  SHF.L.U32 R0, R196, 0x1, RZ ;  /* 0x00000001c4007819 */ /* 0x000fc600000006ff */
[----:B------:R-:W2:Y:S01]  /*21a20*/  SHFL.BFLY PT, R2, R9, 0x1, 0x1f ;  /* 0x0c201f0009027f89 */ /* 0x000ea200000e0000 */
[----:B------:R-:W-:Y:S01]  /*21a30*/  LOP3.LUT R199, R199, 0x6, R0, 0xf8, !PT ;  /* 0x00000006c7c77812 */ /* 0x000fe200078ef800 */
[----:B-1----:R-:W-:Y:S01]  /*21a40*/  FADD.FTZ R4, R8, R5 ;  /* 0x0000000508047221 */ /* 0x002fe20000010000 */
[----:B------:R-:W-:Y:S01]  /*21a50*/  SHF.L.U32 R5, R196, 0x4, RZ ;  /* 0x00000004c4057819 */ /* 0x000fe200000006ff */
[----:B--2---:R-:W-:Y:S02]  /*21a60*/  FADD.FTZ R2, R9, R2 ;  /* 0x0000000209027221 */ /* 0x004fe40000010000 */
[----:B------:R-:W1:Y:S01]  /*21a70*/  MUFU.RCP R7, R4 ;  /* 0x0000000400077308 */ /* 0x000e620000001000 */
[----:B------:R-:W-:Y:S02]  /*21a80*/  LOP3.LUT R5, R5, 0x1c0, RZ, 0xc0, !PT ;  /* 0x000001c005057812 */ /* 0x000fe400078ec0ff */
[----:B------:R-:W-:Y:S02]  /*21a90*/  FSETP.NE.FTZ.AND P2, PT, R4, RZ, PT ;  /* 0x000000ff0400720b */ /* 0x000fe40003f55000 */
[----:B------:R-:W-:-:S02]  /*21aa0*/  LOP3.LUT R0, R5, 0x38, R0, 0xf8, !PT ;  /* 0x0000003805007812 */ /* 0x000fc400078ef800 */
[----:B------:R-:W-:Y:S01]  /*21ab0*/  MOV R5, 0x10 ;  /* 0x0000001000057802 */ /* 0x000fe20000000f00 */
[----:B------:R-:W2:Y:S01]  /*21ac0*/  MUFU.RCP R6, R2 ;  /* 0x0000000200067308 */ /* 0x000ea20000001000 */
[----:B------:R-:W-:Y:S02]  /*21ad0*/  FSETP.NE.FTZ.AND P1, PT, R2, RZ, PT ;  /* 0x000000ff0200720b */ /* 0x000fe40003f35000 */
[----:B------:R-:W-:Y:S02]  /*21ae0*/  SEL R5, R5, 0xfffffff0, !P0 ;  /* 0xfffffff005057807 */ /* 0x000fe40004000000 */
[----:B------:R-:W-:Y:S02]  /*21af0*/  LOP3.LUT P0, RZ, R196, 0x10, RZ, 0xc0, !PT ;  /* 0x00000010c4ff7812 */ /* 0x000fe4000780c0ff */
[----:B------:R-:W-:Y:S01]  /*21b00*/  LOP3.LUT R0, R199, R0, RZ, 0xfc, !PT ;  /* 0x00000000c7007212 */ /* 0x000fe200078efcff */
[----:B------:R-:W-:Y:S01]  /*21b10*/  @P2 MUFU.LG2 R14, R4 ;  /* 0x00000004000e2308 */ /* 0x000fe20000000c00 */
[----:B-1----:R-:W-:-:S02]  /*21b20*/  FSEL R7, R7, 1, P2 ;  /* 0x3f80000007077808 */ /* 0x002fc40001000000 */
[----:B------:R-:W-:Y:S02]  /*21b30*/  LEA R9, R0, UR5, 0x1 ;  /* 0x0000000500097c11 */ /* 0x000fe4000f8e08ff */
[----:B------:R-:W-:Y:S01]  /*21b40*/  SEL R0, R197, 0xffffffe0, !P3 ;  /* 0xffffffe0c5007807 */ /* 0x000fe20005800000 */
[C---:B------:R-:W-:Y:S01]  /*21b50*/  FMUL.FTZ R128, R7.reuse, R128 ;  /* 0x0000008007807220 */ /* 0x040fe20000410000 */
[C---:B------:R-:W-:Y:S01]  /*21b60*/  FMUL.FTZ R129, R7.reuse, R129 ;  /* 0x0000008107817220 */ /* 0x040fe20000410000 */
[C---:B------:R-:W-:Y:S01]  /*21b70*/  FMUL.FTZ R68, R7.reuse, R68 ;  /* 0x0000004407447220 */ /* 0x040fe20000410000 */
[----:B--2---:R-:W-:Y:S01]  /*21b80*/  FSEL R6, R6, 1, P1 ;  /* 0x3f80000006067808 */ /* 0x004fe20000800000 */
        /* <DEDUP_REMOVED lines=11> */
[C---:B------:R-:W-:Y:S01]  /*21c40*/  FMUL.FTZ R78, R6.reuse, R78 ;  /* 0x0000004e064e7220 */ /* 0x040fe20000410000 */
[C---:B------:R-:W-:Y:S01]  /*21c50*/  FMUL.FTZ R79, R6.reuse, R79 ;  /* 0x0000004f064f7220 */ /* 0x040fe20000410000 */
[----:B------:R-:W-:Y:S01]  /*21c60*/  IADD3 R15, PT, PT, R9, 0x40, RZ ;  /* 0x00000040090f7810 */ /* 0x000fe20007ffe0ff */
[C---:B------:R-:W-:Y:S01]  /*21c70*/  FMUL.FTZ R80, R7.reuse, R80 ;  /* 0x0000005007507220 */ /* 0x040fe20000410000 */
[C---:B------:R-:W-:Y:S01]  /*21c80*/  FMUL.FTZ R81, R7.reuse, R81 ;  /* 0x0000005107517220 */ /* 0x040fe20000410000 */
[C---:B------:R-:W-:Y:S01]  /*21c90*/  FMUL.FTZ R82, R6.reuse, R82 ;  /* 0x0000005206527220 */ /* 0x040fe20000410000 */
[----:B------:R-:W-:Y:S01]  /*21ca0*/  FMUL.FTZ R83, R6, R83 ;  /* 0x0000005306537220 */ /* 0x000fe20000410000 */
[----:B------:R-:W-:Y:S01]  /*21cb0*/  IADD3 R19, PT, PT, R0, R9, RZ ;  /* 0x0000000900137210 */ /* 0x000fe20007ffe0ff */
[----:B------:R-:W-:Y:S01]  /*21cc0*/  FMUL.FTZ R84, R7, R84 ;  /* 0x0000005407547220 */ /* 0x000fe20000410000 */
[----:B------:R-:W-:Y:S01]  /*21cd0*/  @P0 IADD3 R15, PT, PT, R9, -0x40, RZ ;  /* 0xffffffc0090f0810 */ /* 0x000fe20007ffe0ff */
[----:B------:R-:W-:Y:S01]  /*21ce0*/  FMUL.FTZ R85, R7, R85 ;  /* 0x0000005507557220 */ /* 0x000fe20000410000 */
[C---:B------:R-:W-:Y:S01]  /*21cf0*/  FMUL.FTZ R86, R6.reuse, R86 ;  /* 0x0000005606567220 */ /* 0x040fe20000410000 */
[C---:B------:R-:W-:Y:S01]  /*21d00*/  FMUL.FTZ R87, R6.reuse, R87 ;  /* 0x0000005706577220 */ /* 0x040fe20000410000 */
[----:B------:R-:W-:Y:S01]  /*21d10*/  F2FP.BF16.F32.PACK_AB R128, R129, R128 ;  /* 0x000000808180723e */ /* 0x000fe200000010ff */
[----:B------:R-:W-:Y:S01]  /*21d20*/  FMUL.FTZ R88, R7, R88 ;  /* 0x0000005807587220 */ /* 0x000fe20000410000 */
[----:B------:R-:W-:Y:S01]  /*21d30*/  F2FP.BF16.F32.PACK_AB R130, R131, R130 ;  /* 0x000000828382723e */ /* 0x000fe200000010ff */
[----:B------:R-:W-:Y:S01]  /*21d40*/  FMUL.FTZ R89, R7, R89 ;  /* 0x0000005907597220 */ /* 0x000fe20000410000 */
[C---:B------:R-:W-:Y:S01]  /*21d50*/  FMUL.FTZ R90, R6.reuse, R90 ;  /* 0x0000005a065a7220 */ /* 0x040fe20000410000 */
[C---:B------:R-:W-:Y:S01]  /*21d60*/  FMUL.FTZ R91, R6.reuse, R91 ;  /* 0x0000005b065b7220 */ /* 0x040fe20000410000 */
[----:B------:R-:W-:Y:S01]  /*21d70*/  F2FP.BF16.F32.PACK_AB R68, R69, R68 ;  /* 0x000000444544723e */ /* 0x000fe200000010ff */
[----:B------:R-:W-:Y:S01]  /*21d80*/  FMUL.FTZ R92, R7, R92 ;  /* 0x0000005c075c7220 */ /* 0x000fe20000410000 */
[----:B------:R-:W-:Y:S01]  /*21d90*/  F2FP.BF16.F32.PACK_AB R70, R71, R70 ;  /* 0x000000464746723e */ /* 0x000fe200000010ff */
[----:B------:R-:W-:Y:S01]  /*21da0*/  FMUL.FTZ R93, R7, R93 ;  /* 0x0000005d075d7220 */ /* 0x000fe20000410000 */
[----:B------:R-:W-:Y:S01]  /*21db0*/  IADD3 R11, PT, PT, R5, R9, RZ ;  /* 0x00000009050b7210 */ /* 0x000fe20007ffe0ff */
        /* <DEDUP_REMOVED lines=13> */
[----:B------:R-:W-:Y:S01]  /*21e90*/  FMUL.FTZ R102, R6, R102 ;  /* 0x0000006606667220 */ /* 0x000fe20000410000 */
[----:B------:R-:W-:Y:S01]  /*21ea0*/  IADD3 R23, PT, PT, R0, R15, RZ ;  /* 0x0000000f00177210 */ /* 0x000fe20007ffe0ff */
        /* <DEDUP_REMOVED lines=8> */
[----:B------:R-:W-:Y:S01]  /*21f30*/  STS [R9], R128 ;  /* 0x0000008009007388 */ /* 0x000fe20000000800 */
[----:B------:R-:W-:Y:S01]  /*21f40*/  F2FP.BF16.F32.PACK_AB R86, R87, R86 ;  /* 0x000000565756723e */ /* 0x000fe200000010ff */
[----:B------:R-:W-:Y:S01]  /*21f50*/  FMUL.FTZ R108, R7, R108 ;  /* 0x0000006c076c7220 */ /* 0x000fe20000410000 */
[----:B------:R-:W-:Y:S01]  /*21f60*/  IADD3 R21, PT, PT, R5, R15, RZ ;  /* 0x0000000f05157210 */ /* 0x000fe20007ffe0ff */
[----:B------:R-:W-:Y:S01]  /*21f70*/  STS [R9+0x400], R130 ;  /* 0x0004008209007388 */ /* 0x000fe20000000800 */
[----:B------:R-:W-:Y:S01]  /*21f80*/  FMUL.FTZ R109, R7, R109 ;  /* 0x0000006d076d7220 */ /* 0x000fe20000410000 */
[C---:B------:R-:W-:Y:S01]  /*21f90*/  FMUL.FTZ R110, R6.reuse, R110 ;  /* 0x0000006e066e7220 */ /* 0x040fe20000410000 */
[C---:B------:R-:W-:Y:S01]  /*21fa0*/  FMUL.FTZ R111, R6.reuse, R111 ;  /* 0x0000006f066f7220 */ /* 0x040fe20000410000 */
[----:B------:R-:W-:Y:S01]  /*21fb0*/  F2FP.BF16.F32.PACK_AB R88, R89, R88 ;  /* 0x000000585958723e */ /* 0x000fe200000010ff */
[----:B------:R-:W-:Y:S01]  /*21fc0*/  STS [R11], R68 ;  /* 0x000000440b007388 */ /* 0x000fe20000000800 */
[----:B------:R-:W-:Y:S01]  /*21fd0*/  F2FP.BF16.F32.PACK_AB R90, R91, R90 ;  /* 0x0000005a5b5a723e */ /* 0x000fe200000010ff */
[C---:B------:R-:W-:Y:S01]  /*21fe0*/  FMUL.FTZ R124, R7.reuse, R124 ;  /* 0x0000007c077c7220 */ /* 0x040fe20000410000 */
[----:B------:R-:W-:Y:S01]  /*21ff0*/  FMUL.FTZ R125, R7, R125 ;  /* 0x0000007d077d7220 */ /* 0x000fe20000410000 */
[----:B------:R-:W-:Y:S01]  /*22000*/  STS [R11+0x400], R70 ;  /* 0x000400460b007388 */ /* 0x000fe20000000800 */
        /* <DEDUP_REMOVED lines=15> */
[C---:B------:R-:W-:Y:S01]  /*22100*/  FMUL.FTZ R121, R7.reuse, R121 ;  /* 0x0000007907797220 */ /* 0x040fe20000410000 */
[----:B------:R-:W-:Y:S01]  /*22110*/  STS [R17+0x400], R78 ;  /* 0x0004004e11007388 */ /* 0x000fe20000000800 */
[----:B------:R-:W-:Y:S01]  /*22120*/  FMUL.FTZ R116, R7, R116 ;  /* 0x0000007407747220 */ /* 0x000fe20000410000 */
[C---:B------:R-:W-:Y:S01]  /*22130*/  FMUL.FTZ R122, R6.reuse, R122 ;  /* 0x0000007a067a7220 */ /* 0x040fe20000410000 */
[C---:B------:R-:W-:Y:S01]  /*22140*/  FMUL.FTZ R123, R6.reuse, R123 ;  /* 0x0000007b067b7220 */ /* 0x040fe20000410000 */
[----:B------:R-:W-:Y:S01]  /*22150*/  F2FP.BF16.F32.PACK_AB R100, R101, R100 ;  /* 0x000000646564723e */ /* 0x000fe200000010ff */
[----:B------:R-:W-:Y:S01]  /*22160*/  STS [R15], R80 ;  /* 0x000000500f007388 */ /* 0x000fe20000000800 */
[----:B------:R-:W-:Y:S01]  /*22170*/  F2FP.BF16.F32.PACK_AB R102, R103, R102 ;  /* 0x000000666766723e */ /* 0x000fe200000010ff */
[----:B------:R-:W-:Y:S01]  /*22180*/  FMUL.FTZ R7, R7, R117 ;  /* 0x0000007507077220 */ /* 0x000fe20000410000 */
[C---:B------:R-:W-:Y:S01]  /*22190*/  FMUL.FTZ R118, R6.reuse, R118 ;  /* 0x0000007606767220 */ /* 0x040fe20000410000 */
[----:B------:R-:W-:Y:S01]  /*221a0*/  STS [R15+0x400], R82 ;  /* 0x000400520f007388 */ /* 0x000fe20000000800 */
[----:B------:R-:W-:Y:S01]  /*221b0*/  FMUL.FTZ R119, R6, R119 ;  /* 0x0000007706777220 */ /* 0x000fe20000410000 */
[----:B------:R-:W-:Y:S01]  /*221c0*/  F2FP.BF16.F32.PACK_AB R104, R105, R104 ;  /* 0x000000686968723e */ /* 0x000fe200000010ff */
[----:B------:R-:W1:Y:S01]  /*221d0*/  LDC.U8 R6, c[0x0][0x548] ;  /* 0x00015200ff067b82 */ /* 0x000e620000000000 */
[----:B------:R-:W-:Y:S01]  /*221e0*/  F2FP.BF16.F32.PACK_AB R106, R107, R106 ;  /* 0x0000006a6b6a723e */ /* 0x000fe200000010ff */
[----:B------:R-:W-:Y:S01]  /*221f0*/  STS [R21], R84 ;  /* 0x0000005415007388 */ /* 0x000fe20000000800 */
[----:B------:R-:W-:Y:S01]  /*22200*/  F2FP.BF16.F32.PACK_AB R108, R109, R108 ;  /* 0x0000006c6d6c723e */ /* 0x000fe200000010ff */
[----:B------:R-:W2:Y:S01]  /*22210*/  @P1 MUFU.LG2 R2, R2 ;  /* 0x0000000200021308 */ /* 0x000ea20000000c00 */
[----:B------:R-:W-:Y:S01]  /*22220*/  F2FP.BF16.F32.PACK_AB R110, R111, R110 ;  /* 0x0000006e6f6e723e */ /* 0x000fe200000010ff */
[----:B------:R-:W-:Y:S01]  /*22230*/  STS [R21+0x400], R86 ;  /* 0x0004005615007388 */ /* 0x000fe20000000800 */
[----:B------:R-:W-:Y:S01]  /*22240*/  F2FP.BF16.F32.PACK_AB R124, R125, R124 ;  /* 0x0000007c7d7c723e */ /* 0x000fe200000010ff */
[----:B------:R-:W3:Y:S01]  /*22250*/  @P1 LDC R10, c[0x0][0x458] ;  /* 0x00011600ff0a1b82 */ /* 0x000ee20000000800 */
        /* <DEDUP_REMOVED lines=11> */
[----:B------:R-:W-:Y:S01]  /*22310*/  ISETP.NE.AND P3, PT, R204, -0x1, PT ;  /* 0xffffffffcc00780c */ /* 0x000fe20003f65270 */
[----:B--2---:R-:W-:Y:S01]  /*22320*/  @P1 FMUL.FTZ R2, R2, 0.69314718246459960938 ;  /* 0x3f31721802021820 */ /* 0x004fe20000410000 */
[----:B-1----:R-:W-:Y:S01]  /*22330*/  ISETP.NE.AND P4, PT, R6, RZ, PT ;  /* 0x000000ff0600720c */ /* 0x002fe20003f85270 */
[----:B------:R-:W-:Y:S03]  /*22340*/  STS [R9+0x2000], R96 ;  /* 0x0020006009007388 */ /* 0x000fe60000000800 */
[C---:B------:R-:W-:Y:S01]  /*22350*/  ISETP.NE.OR P0, PT, R204.reuse, -0x1, !P4 ;  /* 0xffffffffcc00780c */ /* 0x040fe20006705670 */
[----:B------:R1:W-:Y:S04]  /*22360*/  STS [R9+0x2400], R98 ;  /* 0x0024006209007388 */ /* 0x0003e80000000800 */
[----:B------:R-:W-:Y:S02]  /*22370*/  STS [R11+0x2000], R100 ;  /* 0x002000640b007388 */ /* 0x000fe40000000800 */
[----:B------:R-:W2:Y:S02]  /*22380*/  @!P3 LDC.64 R12, c[0x0][0x400] ;  /* 0x00010000ff0cbb82 */ /* 0x000ea40000000a00 */
[----:B------:R-:W-:Y:S04]  /*22390*/  STS [R11+0x2400], R102 ;  /* 0x002400660b007388 */ /* 0x000fe80000000800 */
[----:B------:R-:W-:Y:S02]  /*223a0*/  STS [R19+0x2000], R104 ;  /* 0x0020006813007388 */ /* 0x000fe40000000800 */
[----:B------:R-:W4:Y:S02]  /*223b0*/  @!P4 LDC R6, c[0x0][0x3e0] ;  /* 0x0000f800ff06cb82 */ /* 0x000f240000000800 */
[----:B------:R-:W-:Y:S04]  /*223c0*/  STS [R19+0x2400], R106 ;  /* 0x0024006a13007388 */ /* 0x000fe80000000800 */
[----:B------:R-:W-:Y:S04]  /*223d0*/  STS [R17+0x2000], R108 ;  /* 0x0020006c11007388 */ /* 0x000fe80000000800 */
[----:B------:R-:W-:Y:S01]  /*223e0*/  STS [R17+0x2400], R110 ;  /* 0x0024006e11007388 */ /* 0x000fe20000000800 */
[----:B-1----:R-:W1:Y:S03]  /*223f0*/  @P3 LDC.64 R8, c[0x0][0x408] ;  /* 0x00010200ff083b82 */ /* 0x002e660000000a00 */
[----:B------:R-:W-:Y:S04]  /*22400*/  STS [R15+0x2000], R124 ;  /* 0x0020007c0f007388 */ /* 0x000fe80000000800 */
[----:B------:R5:W-:Y:S04]  /*22410*/  STS [R15+0x2400], R126 ;  /* 0x0024007e0f007388 */ /* 0x000be80000000800 */
[----:B------:R-:W-:Y:S04]  /*22420*/  STS [R21+0x2000], R112 ;  /* 0x0020007015007388 */ /* 0x000fe80000000800 */
[----:B------:R3:W-:Y:S04]  /*22430*/  STS [R21+0x2400], R114 ;  /* 0x0024007215007388 */ /* 0x0007e80000000800 */
[----:B------:R-:W-:Y:S04]  /*22440*/  STS [R23+0x2000], R120 ;  /* 0x0020007817007388 */ /* 0x000fe80000000800 */
[----:B------:R-:W-:Y:S01]  /*22450*/  STS [R23+0x2400], R122 ;  /* 0x0024007a17007388 */ /* 0x000fe20000000800 */
[----:B-1----:R-:W-:Y:S01]  /*22460*/  @P3 IMAD.WIDE.U32 R24, R204, R8, RZ ;  /* 0x00000008cc183225 */ /* 0x002fe200078e00ff */
[----:B------:R-:W-:-:S02]  /*22470*/  MOV R8, 0x7f800000 ;  /* 0x7f80000000087802 */ /* 0x000fc40000000f00 */
[----:B------:R1:W-:Y:S04]  /*22480*/  STS [R5+0x2000], R7 ;  /* 0x0020000705007388 */ /* 0x0003e80000000800 */
[----:B------:R2:W-:Y:S01]  /*22490*/  STS [R5+0x2400], R118 ;  /* 0x0024007605007388 */ /* 0x0005e20000000800 */
[----:B-----5:R-:W5:Y:S08]  /*224a0*/  LDC R15, c[0x0][0x434] ;  /* 0x00010d00ff0f7b82 */ /* 0x020f700000000800 */
[----:B------:R-:W-:Y:S08]  /*224b0*/  BAR.SYNC.DEFER_BLOCKING 0x0 ;  /* 0x0000000000007b1d */ /* 0x000ff00000010000 */
[----:B---3--:R-:W3:Y:S01]  /*224c0*/  @P2 LDC R21, c[0x0][0x458] ;  /* 0x00011600ff152b82 */ /* 0x008ee20000000800 */
[----:B------:R-:W4:Y:S01]  /*224d0*/  S2R R0, SR_CTAID.Y ;  /* 0x0000000000007919 */ /* 0x000f220000002600 */
[----:B------:R-:W5:Y:S06]  /*224e0*/  S2R R11, SR_CTAID.Z ;  /* 0x00000000000b7919 */ /* 0x000f6c0000002700 */
[----:B-1----:R-:W1:Y:S01]  /*224f0*/  @P4 LDC R7, c[0x0][0x454] ;  /* 0x00011500ff074b82 */ /* 0x002e620000000800 */
[----:B------:R1:W1:Y:S07]  /*22500*/  LDS.128 R16, [R217+0x1800] ;  /* 0x00180000d9107984 */ /* 0x00026e0000000c00 */
[----:B--2---:R-:W2:Y:S01]  /*22510*/  LDC.64 R4, c[0x0][0x408] ;  /* 0x00010200ff047b82 */ /* 0x004ea20000000a00 */
[----:B----4-:R-:W-:Y:S01]  /*22520*/  @!P3 IMAD.WIDE.U32 R22, R0, R12, RZ ;  /* 0x0000000c0016b225 */ /* 0x010fe200078e00ff */
[----:B------:R-:W-:-:S03]  /*22530*/  SHF.R.U32.HI R12, RZ, 0x2, R196 ;  /* 0x00000002ff0c7819 */ /* 0x000fc600000116c4 */
[----:B------:R-:W-:Y:S01]  /*22540*/  @!P3 IMAD R13, R0, R13, R23 ;  /* 0x0000000d000db224 */ /* 0x000fe200078e0217 */
[----:B------:R-:W-:Y:S01]  /*22550*/  LOP3.LUT R23, R198, 0x30, RZ, 0xc0, !PT ;  /* 0x00000030c6177812 */ /* 0x000fe200078ec0ff */
[----:B------:R-:W-:Y:S01]  /*22560*/  @P3 IMAD R13, R204, R9, R25 ;  /* 0x00000009cc0d3224 */ /* 0x000fe200078e0219 */
[----:B------:R-:W-:Y:S01]  /*22570*/  MOV R9, 0x7f800000 ;  /* 0x7f80000000097802 */ /* 0x000fe20000000f00 */
[----:B-----5:R-:W-:Y:S01]  /*22580*/  @!P4 IMAD R6, R0, R6, R11 ;  /* 0x000000060006c224 */ /* 0x020fe200078e020b */
[----:B------:R-:W-:Y:S01]  /*22590*/  LOP3.LUT R12, R23, 0x7, R12, 0xf8, !PT ;  /* 0x00000007170c7812 */ /* 0x000fe200078ef80c */
[----:B------:R-:W-:Y:S01]  /*225a0*/  @P2 FMUL.FTZ R23, R14, 0.69314718246459960938 ;  /* 0x3f3172180e172820 */ /* 0x000fe20000410000 */
[-C--:B------:R-:W-:Y:S02]  /*225b0*/  @!P0 IMAD R204, R0, R15.reuse, RZ ;  /* 0x0000000f00cc8224 */ /* 0x080fe400078e02ff */
[----:B------:R-:W-:Y:S01]  /*225c0*/  @P1 FFMA.FTZ R9, R3, R10, R2 ;  /* 0x0000000a03091223 */ /* 0x000fe20000010002 */
[----:B------:R-:W-:-:S02]  /*225d0*/  @!P4 IMAD R6, R6, R15, RZ ;  /* 0x0000000f0606c224 */ /* 0x000fc400078e02ff */
[----:B---3--:R-:W-:Y:S01]  /*225e0*/  @P2 FFMA.FTZ R8, R132, R21, R23 ;  /* 0x0000001584082223 */ /* 0x008fe20000010017 */
[----:B-1----:R-:W-:Y:S01]  /*225f0*/  @P4 IMAD R6, R11, R7, R204 ;  /* 0x000000070b064224 */ /* 0x002fe200078e02cc */
[----:B------:R-:W-:Y:S06]  /*22600*/  @P5 BRA `(.L_x_913) ;  /* 0x0000000000305947 */ /* 0x000fec0003800000 */
[----:B------:R-:W1:Y:S01]  /*22610*/  LDCU.64 UR4, c[0x0][0x420] ;  /* 0x00008400ff0477ac */ /* 0x000e620008000a00 */
[----:B------:R-:W-:Y:S02]  /*22620*/  VIADD R7, R6, UR8 ;  /* 0x0000000806077c36 */ /* 0x000fe40008000000 */
[----:B------:R-:W-:Y:S02]  /*22630*/  VIADD R3, R205, -UR8 ;  /* 0x80000008cd037c36 */ /* 0x000fe40008000000 */
[C---:B------:R-:W-:Y:S01]  /*22640*/  VIADD R2, R12.reuse, 0x8 ;  /* 0x000000080c027836 */ /* 0x040fe20000000000 */
[C---:B------:R-:W-:Y:S02]  /*22650*/  IADD3 R0, P0, PT, R12.reuse, R7, RZ ;  /* 0x000000070c007210 */ /* 0x040fe40007f1e0ff */
[-C--:B------:R-:W-:Y:S02]  /*22660*/  ISETP.GE.AND P2, PT, R12, R3.reuse, PT ;  /* 0x000000030c00720c */ /* 0x080fe40003f46270 */
[----:B------:R-:W-:-:S02]  /*22670*/  ISETP.GE.AND P1, PT, R2, R3, PT ;  /* 0x000000030200720c */ /* 0x000fc40003f26270 */
[----:B------:R-:W-:Y:S02]  /*22680*/  LEA.HI.X.SX32 R7, R7, RZ, 0x1, P0 ;  /* 0x000000ff07077211 */ /* 0x000fe400000f0eff */
[----:B-1----:R-:W-:-:S04]  /*22690*/  LEA R2, P0, R0, UR4, 0x2 ;  /* 0x0000000400027c11 */ /* 0x002fc8000f8010ff */
[----:B------:R-:W-:-:S05]  /*226a0*/  LEA.HI.X R3, R0, UR5, R7, 0x2, P0 ;  /* 0x0000000500037c11 */ /* 0x000fca00080f1407 */
[----:B------:R1:W-:Y:S04]  /*226b0*/  @!P2 STG.E desc[UR6][R2.64], R8 ;  /* 0x000000080200a986 */ /* 0x0003e8000c101906 */
[----:B------:R1:W-:Y:S02]  /*226c0*/  @!P1 STG.E desc[UR6][R2.64+0x20], R9 ;  /* 0x0000200902009986 */ /* 0x0003e4000c101906 */
.L_x_913:
[----:B------:R-:W-:Y:S05]  /*226d0*/  BSYNC.RECONVERGENT B0 ;  /* 0x0000000000007941 */ /* 0x000fea0003800200 */
.L_x_912:
[----:B------:R-:W3:Y:S01]  /*226e0*/  LDCU.64 UR4, c[0x0][0x410] ;  /* 0x00008200ff0477ac */ /* 0x000ee20008000a00 */
[----:B------:R-:W-:Y:S01]  /*226f0*/  IMAD.MOV.U32 R201, RZ, RZ, RZ ;  /* 0x000000ffffc97224 */ /* 0x000fe200078e00ff */
[----:B------:R-:W-:Y:S01]  /*22700*/  SHF.R.U32.HI R0, RZ, 0x3, R196 ;  /* 0x00000003ff007819 */ /* 0x000fe200000116c4 */
[----:B------:R-:W-:Y:S01]  /*22710*/  @P3 IMAD.MOV.U32 R22, RZ, RZ, R24 ;  /* 0x000000ffff163224 */ /* 0x000fe200078e0018 */
[----:B------:R-:W-:Y:S01]  /*22720*/  BSSY.RECONVERGENT B0, `(.L_x_914) ;  /* 0x000001e000007945 */ /* 0x000fe20003800200 */
[----:B--2---:R-:W-:Y:S01]  /*22730*/  IMAD.WIDE.U32 R6, R4, UR8, R200 ;  /* 0x0000000804067c25 */ /* 0x004fe2000f8e00c8 */
[----:B-1----:R-:W-:-:S03]  /*22740*/  IADD3 R3, PT, PT, R0, 0x10, RZ ;  /* 0x0000001000037810 */ /* 0x002fc60007ffe0ff */
[----:B------:R-:W-:Y:S01]  /*22750*/  IMAD R2, R5, UR8, R7 ;  /* 0x0000000805027c24 */ /* 0x000fe2000f8e0207 */
[----:B------:R-:W-:Y:S01]  /*22760*/  IADD3 R22, P0, PT, R22, R6, RZ ;  /* 0x0000000616167210 */ /* 0x000fe20007f1e0ff */
[----:B------:R-:W-:Y:S01]  /*22770*/  VIADD R205, R205, -UR8 ;  /* 0x80000008cdcd7c36 */ /* 0x000fe20008000000 */
[C---:B------:R-:W-:Y:S01]  /*22780*/  IADD3 R7, PT, PT, R0.reuse, 0x20, RZ ;  /* 0x0000002000077810 */ /* 0x040fe20007ffe0ff */
[----:B------:R-:W-:Y:S01]  /*22790*/  VIADD R6, R0, 0x30 ;  /* 0x0000003000067836 */ /* 0x000fe20000000000 */
[----:B------:R-:W-:Y:S02]  /*227a0*/  IADD3.X R23, PT, PT, R13, R2, RZ, P0, !PT ;  /* 0x000000020d177210 */ /* 0x000fe400007fe4ff */
[-C--:B------:R-:W-:Y:S01]  /*227b0*/  ISETP.GE.AND P4, PT, R7, R205.reuse, PT ;  /* 0x000000cd0700720c */ /* 0x080fe20003f86270 */
[----:B------:R1:W2:Y:S01]  /*227c0*/  LDS.128 R12, [R217] ;  /* 0x00000000d90c7984 */ /* 0x0002a20000000c00 */
[-C--:B------:R-:W-:Y:S01]  /*227d0*/  ISETP.GE.AND P3, PT, R6, R205.reuse, PT ;  /* 0x000000cd0600720c */ /* 0x080fe20003f66270 */
[----:B---3--:R-:W-:Y:S01]  /*227e0*/  IMAD.WIDE.U32 R6, R11, UR4, R22 ;  /* 0x000000040b067c25 */ /* 0x008fe2000f8e0016 */
[----:B------:R-:W-:-:S02]  /*227f0*/  ISETP.GE.AND P0, PT, R0, R205, PT ;  /* 0x000000cd0000720c */ /* 0x000fc40003f06270 */
[----:B------:R-:W-:Y:S01]  /*22800*/  ISETP.GE.AND P5, PT, R3, R205, PT ;  /* 0x000000cd0300720c */ /* 0x000fe20003fa6270 */
[----:B------:R-:W-:Y:S01]  /*22810*/  IMAD R23, R11, UR5, R7 ;  /* 0x000000050b177c24 */ /* 0x000fe2000f8e0207 */
[----:B------:R-:W-:Y:S01]  /*22820*/  LOP3.LUT R2, R200, 0x40, RZ, 0xfc, !PT ;  /* 0x00000040c8027812 */ /* 0x000fe200078efcff */
[----:B------:R1:W3:Y:S08]  /*22830*/  LDS.128 R8, [R217+0x2000] ;  /* 0x00200000d9087984 */ /* 0x0002f00000000c00 */
[----:B------:R-:W-:Y:S05]  /*22840*/  @P0 BRA `(.L_x_915) ;  /* 0x00000000002c0947 */ /* 0x000fea0003800000 */
[----:B------:R-:W4:Y:S01]  /*22850*/  LDCU UR8, c[0x0][0x440] ;  /* 0x00008800ff0877ac */ /* 0x000f220008000800 */
[----:B------:R-:W-:Y:S01]  /*22860*/  IMAD.MOV.U32 R22, RZ, RZ, R6 ;  /* 0x000000ffff167224 */ /* 0x000fe200078e0006 */
[----:B------:R-:W5:Y:S03]  /*22870*/  LDCU.64 UR4, c[0x0][0x3f0] ;  /* 0x00007e00ff0477ac */ /* 0x000f660008000a00 */
[----:B------:R-:W-:-:S04]  /*22880*/  IMAD.WIDE.U32 R24, R0, R4, R22 ;  /* 0x0000000400187225 */ /* 0x000fc800078e0016 */
[----:B------:R-:W-:Y:S01]  /*22890*/  IMAD R3, R0, R5, R25 ;  /* 0x0000000500037224 */ /* 0x000fe200078e0219 */
[----:B----4-:R-:W-:Y:S02]  /*228a0*/  ISETP.GE.AND P1, PT, R200, UR8, PT ;  /* 0x00000008c8007c0c */ /* 0x010fe4000bf26270 */
[----:B------:R-:W-:Y:S02]  /*228b0*/  ISETP.GE.AND P0, PT, R2, UR8, PT ;  /* 0x0000000802007c0c */ /* 0x000fe4000bf06270 */
[----:B-----5:R-:W-:-:S04]  /*228c0*/  LEA R20, P2, R24, UR4, 0x1 ;  /* 0x0000000418147c11 */ /* 0x020fc8000f8408ff */
[----:B------:R-:W-:-:S05]  /*228d0*/  LEA.HI.X R21, R24, UR5, R3, 0x1, P2 ;  /* 0x0000000518157c11 */ /* 0x000fca00090f0c03 */
[----:B--2---:R4:W-:Y:S04]  /*228e0*/  @!P1 STG.E.128 desc[UR6][R20.64], R12 ;  /* 0x0000000c14009986 */ /* 0x0049e8000c101d06 */
[----:B---3--:R4:W-:Y:S02]  /*228f0*/  @!P0 STG.E.128 desc[UR6][R20.64+0x80], R8 ;  /* 0x0000800814008986 */ /* 0x0089e4000c101d06 */
.L_x_915:
[----:B------:R-:W-:Y:S05]  /*22900*/  BSYNC.RECONVERGENT B0 ;  /* 0x0000000000007941 */ /* 0x000fea0003800200 */
.L_x_914:
[----:B--2-4-:R2:W4:Y:S01]  /*22910*/  LDS.128 R12, [R217+0x800] ;  /* 0x00080000d90c7984 */ /* 0x0145220000000c00 */
[----:B------:R-:W-:Y:S03]  /*22920*/  BSSY.RECONVERGENT B0, `(.L_x_916) ;  /* 0x0000013000007945 */ /* 0x000fe60003800200 */
[----:B---3--:R2:W3:Y:S01]  /*22930*/  LDS.128 R8, [R217+0x2800] ;  /* 0x00280000d9087984 */ /* 0x0084e20000000c00 */
[----:B------:R-:W-:Y:S05]  /*22940*/  @P5 BRA `(.L_x_917) ;  /* 0x0000000000405947 */ /* 0x000fea0003800000 */
[----:B------:R-:W5:Y:S01]  /*22950*/  LDCU UR8, c[0x0][0x440] ;  /* 0x00008800ff0877ac */ /* 0x000f620008000800 */
[----:B------:R-:W-:Y:S01]  /*22960*/  IADD3 R3, P0, PT, R0, 0x10, RZ ;  /* 0x0000001000037810 */ /* 0x000fe20007f1e0ff */
[----:B------:R-:W-:Y:S01]  /*22970*/  IMAD.MOV.U32 R24, RZ, RZ, R6 ;  /* 0x000000ffff187224 */ /* 0x000fe200078e0006 */
[----:B------:R-:W-:Y:S01]  /*22980*/  MOV R25, R23 ;  /* 0x0000001700197202 */ /* 0x000fe20000000f00 */
[----:B------:R-:W1:Y:S02]  /*22990*/  LDCU.64 UR4, c[0x0][0x3f0] ;  /* 0x00007e00ff0477ac */ /* 0x000e640008000a00 */
[----:B------:R-:W-:Y:S02]  /*229a0*/  IMAD.X R21, RZ, RZ, RZ, P0 ;  /* 0x000000ffff157224 */ /* 0x000fe400000e06ff */
[----:B------:R-:W-:-:S04]  /*229b0*/  IMAD.WIDE.U32 R24, R3, R4, R24 ;  /* 0x0000000403187225 */ /* 0x000fc800078e0018 */
[----:B------:R-:W-:-:S04]  /*229c0*/  IMAD R20, R21, R4, RZ ;  /* 0x0000000415147224 */ /* 0x000fc800078e02ff */
[----:B------:R-:W-:Y:S01]  /*229d0*/  IMAD R20, R3, R5, R20 ;  /* 0x0000000503147224 */ /* 0x000fe200078e0214 */
[----:B-----5:R-:W-:Y:S02]  /*229e0*/  ISETP.GE.AND P1, PT, R200, UR8, PT ;  /* 0x00000008c8007c0c */ /* 0x020fe4000bf26270 */
[----:B------:R-:W-:Y:S01]  /*229f0*/  ISETP.GE.AND P0, PT, R2, UR8, PT ;  /* 0x0000000802007c0c */ /* 0x000fe2000bf06270 */
[----:B------:R-:W-:Y:S01]  /*22a00*/  IMAD.IADD R20, R20, 0x1, R25 ;  /* 0x0000000114147824 */ /* 0x000fe200078e0219 */
[----:B-1----:R-:W-:-:S04]  /*22a10*/  LEA R26, P2, R24, UR4, 0x1 ;  /* 0x00000004181a7c11 */ /* 0x002fc8000f8408ff */
[----:B------:R-:W-:-:S05]  /*22a20*/  LEA.HI.X R27, R24, UR5, R20, 0x1, P2 ;  /* 0x00000005181b7c11 */ /* 0x000fca00090f0c14 */
[----:B----4-:R1:W-:Y:S04]  /*22a30*/  @!P1 STG.E.128 desc[UR6][R26.64], R12 ;  /* 0x0000000c1a009986 */ /* 0x0103e8000c101d06 */
[----:B---3--:R1:W-:Y:S02]  /*22a40*/  @!P0 STG.E.128 desc[UR6][R26.64+0x80], R8 ;  /* 0x000080081a008986 */ /* 0x0083e4000c101d06 */
.L_x_917:
[----:B------:R-:W-:Y:S05]  /*22a50*/  BSYNC.RECONVERGENT B0 ;  /* 0x0000000000007941 */ /* 0x000fea0003800200 */
.L_x_916:
[----:B-1--4-:R1:W4:Y:S01]  /*22a60*/  LDS.128 R12, [R217+0x1000] ;  /* 0x00100000d90c7984 */ /* 0x0123220000000c00 */
[----:B------:R-:W-:Y:S03]  /*22a70*/  BSSY.RECONVERGENT B0, `(.L_x_918) ;  /* 0x0000013000007945 */ /* 0x000fe60003800200 */
[----:B---3--:R1:W3:Y:S01]  /*22a80*/  LDS.128 R8, [R217+0x3000] ;  /* 0x00300000d9087984 */ /* 0x0082e20000000c00 */
[----:B------:R-:W-:Y:S05]  /*22a90*/  @P4 BRA `(.L_x_919) ;  /* 0x0000000000404947 */ /* 0x000fea0003800000 */
[----:B------:R-:W5:Y:S01]  /*22aa0*/  LDCU UR8, c[0x0][0x440] ;  /* 0x00008800ff0877ac */ /* 0x000f620008000800 */
[----:B------:R-:W-:Y:S01]  /*22ab0*/  IADD3 R3, P0, PT, R0, 0x20, RZ ;  /* 0x0000002000037810 */ /* 0x000fe20007f1e0ff */
[----:B------:R-:W-:Y:S01]  /*22ac0*/  IMAD.MOV.U32 R24, RZ, RZ, R6 ;  /* 0x000000ffff187224 */ /* 0x000fe200078e0006 */
[----:B------:R-:W-:Y:S01]  /*22ad0*/  MOV R25, R23 ;  /* 0x0000001700197202 */ /* 0x000fe20000000f00 */
[----:B------:R-:W2:Y:S02]  /*22ae0*/  LDCU.64 UR4, c[0x0][0x3f0] ;  /* 0x00007e00ff0477ac */ /* 0x000ea40008000a00 */
[----:B------:R-:W-:Y:S02]  /*22af0*/  IMAD.X R21, RZ, RZ, RZ, P0 ;  /* 0x000000ffff157224 */ /* 0x000fe400000e06ff */
[----:B------:R-:W-:-:S04]  /*22b00*/  IMAD.WIDE.U32 R24, R3, R4, R24 ;  /* 0x0000000403187225 */ /* 0x000fc800078e0018 */
[----:B------:R-:W-:-:S04]  /*22b10*/  IMAD R20, R21, R4, RZ ;  /* 0x0000000415147224 */ /* 0x000fc800078e02ff */
[----:B------:R-:W-:Y:S01]  /*22b20*/  IMAD R20, R3, R5, R20 ;  /* 0x0000000503147224 */ /* 0x000fe200078e0214 */
[----:B-----5:R-:W-:Y:S02]  /*22b30*/  ISETP.GE.AND P1, PT, R200, UR8, PT ;  /* 0x00000008c8007c0c */ /* 0x020fe4000bf26270 */
[----:B------:R-:W-:Y:S01]  /*22b40*/  ISETP.GE.AND P0, PT, R2, UR8, PT ;  /* 0x0000000802007c0c */ /* 0x000fe2000bf06270 */
[----:B------:R-:W-:Y:S01]  /*22b50*/  IMAD.IADD R20, R20, 0x1, R25 ;  /* 0x0000000114147824 */ /* 0x000fe200078e0219 */
[----:B--2---:R-:W-:-:S04]  /*22b60*/  LEA R26, P2, R24, UR4, 0x1 ;  /* 0x00000004181a7c11 */ /* 0x004fc8000f8408ff */
[----:B------:R-:W-:-:S05]  /*22b70*/  LEA.HI.X R27, R24, UR5, R20, 0x1, P2 ;  /* 0x00000005181b7c11 */ /* 0x000fca00090f0c14 */
[----:B----4-:R2:W-:Y:S04]  /*22b80*/  @!P1 STG.E.128 desc[UR6][R26.64], R12 ;  /* 0x0000000c1a009986 */ /* 0x0105e8000c101d06 */
[----:B---3--:R2:W-:Y:S02]  /*22b90*/  @!P0 STG.E.128 desc[UR6][R26.64+0x80], R8 ;  /* 0x000080081a008986 */ /* 0x0085e4000c101d06 */
.L_x_919:
[----:B------:R-:W-:Y:S05]  /*22ba0*/  BSYNC.RECONVERGENT B0 ;  /* 0x0000000000007941 */ /* 0x000fea0003800200 */
.L_x_918:
[----:B------:R-:W-:Y:S05]  /*22bb0*/  @P3 EXIT ;  /* 0x000000000000394d */ /* 0x000fea0003800000 */
[----:B--23--:R2:W3:Y:S01]  /*22bc0*/  LDS.128 R8, [R217+0x3800] ;  /* 0x00380000d9087984 */ /* 0x00c4e20000000c00 */
        /* <DEDUP_REMOVED lines=15> */
[----:B---3--:R-:W-:Y:S01]  /*22cc0*/  STG.E.128 desc[UR6][R4.64+0x80], R8 ;  /* 0x0000800804007986 */ /* 0x008fe2000c101d06 */
[----:B------:R-:W-:Y:S05]  /*22cd0*/  EXIT ;  /* 0x000000000000794d */ /* 0x000fea0003800000 */
.L_x_920:
        /* <DEDUP_REMOVED lines=10> */
.L_x_7196:


//--------------------- .text._ZN5flash24flash_fwd_splitkv_kernelI23Flash_fwd_kernel_traitsILi128ELi64ELi128ELi4ELb0ELb0EN7cutlass10bfloat16_tE19Flash_kernel_traitsILi128ELi64ELi128ELi4ES3_EELb1ELb0ELb0ELb0ELb0ELb1ELb0ELb1EEEvNS_16Flash_fwd_paramsE --------------------------
	.section	.text._ZN5flash24flash_fwd_splitkv_kernelI23Flash_fwd_kernel_traitsILi128ELi64ELi128ELi4ELb0ELb0EN7cutlass10bfloat16_tE19Flash_kernel_traitsILi128ELi64ELi128ELi4ES3_EELb1ELb0ELb0ELb0ELb0ELb1ELb0ELb1EEEvNS_16Flash_fwd_paramsE,"ax",@progbits
	.align	128
        .global         _ZN5flash24flash_fwd_splitkv_kernelI23Flash_fwd_kernel_traitsILi128ELi64ELi128ELi4ELb0ELb0EN7cutlass10bfloat16_tE19Flash_kernel_traitsILi128ELi64ELi128ELi4ES3_EELb1ELb0ELb0ELb0ELb0ELb1ELb0ELb1EEEvNS_16Flash_fwd_paramsE
        .type           _ZN5flash24flash_fwd_splitkv_kernelI23Flash_fwd_kernel_traitsILi128ELi64ELi128ELi4ELb0ELb0EN7cutlass10bfloat16_tE19Flash_kernel_traitsILi128ELi64ELi128ELi4ES3_EELb1ELb0ELb0ELb0ELb0ELb1ELb0ELb1EEEvNS_16Flash_fwd_paramsE,@function
        .size           _ZN5flash24flash_fwd_splitkv_kernelI23Flash_fwd_kernel_traitsILi128ELi64ELi128ELi4ELb0ELb0EN7cutlass10bfloat16_tE19Flash_kernel_traitsILi128ELi64ELi128ELi4ES3_EELb1ELb0ELb0ELb0ELb0ELb1ELb0ELb1EEEvNS_16Flash_fwd_paramsE,(.L_x_7197 - _ZN5flash24flash_fwd_splitkv_kernelI23Flash_fwd_kernel_traitsILi128ELi64ELi128ELi4ELb0ELb0EN7cutlass10bfloat16_tE19Flash_kernel_traitsILi128ELi64ELi128ELi4ES3_EELb1ELb0ELb0ELb0ELb0ELb1ELb0ELb1EEEvNS_16Flash_fwd_paramsE)
        .other          _ZN5flash24flash_fwd_splitkv_kernelI23Flash_fwd_kernel_traitsILi128ELi64ELi128ELi4ELb0ELb0EN7cutlass10bfloat16_tE19Flash_kernel_traitsILi128ELi64ELi128ELi4ES3_EELb1ELb0ELb0ELb0ELb0ELb1ELb0ELb1EEEvNS_16Flash_fwd_paramsE,@"STO_CUDA_ENTRY STV_DEFAULT"
_ZN5flash24flash_fwd_splitkv_kernelI23Flash_fwd_kernel_traitsILi128ELi64ELi128ELi4ELb0ELb0EN7cutlass10bfloat16_tE19Flash_kernel_traitsILi128ELi64ELi128ELi4ES3_EELb1ELb0ELb0ELb0ELb0ELb1ELb0ELb1EEEvNS_16Flash_fwd_paramsE:
.text._ZN5flash24flash_fwd_splitkv_kernelI23Flash_fwd_kernel_traitsILi128ELi64ELi128ELi4ELb0ELb0EN7cutlass10bfloat16_tE19Flash_kernel_traitsILi128ELi64ELi128ELi4ES3_EELb1ELb0ELb0ELb0ELb0ELb1ELb0ELb1EEEvNS_16Flash_fwd_paramsE:
        /* <DEDUP_REMOVED lines=51> */
.L_x_921:
        /* <DEDUP_REMOVED lines=74> */
.L_x_924:
[----:B------:R-:W-:Y:S05]  /*07d0*/  BSYNC.RECONVERGENT B0 ;  /* 0x0000000000007941 */ /* 0x000fea0003800200 */
.L_x_923:
        /* <DEDUP_REMOVED lines=18> */
.L_x_926:
[----:B------:R-:W-:Y:S05]  /*0900*/  BSYNC.RECONVERGENT B0 ;  /* 0x0000000000007941 */ /* 0x000fea0003800200 */
.L_x_925:
        /* <DEDUP_REMOVED lines=18> */
.L_x_928:
[----:B------:R-:W-:Y:S05]  /*0a30*/  BSYNC.RECONVERGENT B0 ;  /* 0x0000000000007941 */ /* 0x000fea0003800200 */
.L_x_927:
        /* <DEDUP_REMOVED lines=17> */
.L_x_930:
[----:B------:R-:W-:Y:S05]  /*0b50*/  BSYNC.RECONVERGENT B0 ;  /* 0x0000000000007941 */ /* 0x000fea0003800200 */
.L_x_929:
        /* <DEDUP_REMOVED lines=20> */
.L_x_922:
        /* <DEDUP_REMOVED lines=10> */
.L_x_931:
        /* <DEDUP_REMOVED lines=102> */
.L_x_932:
        /* <DEDUP_REMOVED lines=15> */
.L_x_934:
[----:B------:R-:W2:Y:S01]  /*1490*/  LDC.64 R4, c[0x0][0x3b8] ;  /* 0x0000ee00ff047b82 */ /* 0x000ea20000000a00 */
[----:B-1----:R-:W-:-:S05]  /*14a0*/  IADD3 R2, PT, PT, R0, R9, RZ ;  /* 0x0000000900027210 */ /* 0x002fca0007ffe0ff */
[C---:B--2---:R-:W-:Y:S02]  /*14b0*/  IMAD R15, R2.reuse, R5, RZ ;  /* 0x00000005020f7224 */ /* 0x044fe400078e02ff */
[----:B------:R-:W-:-:S05]  /*14c0*/  IMAD.WIDE.U32 R2, R2, R4, RZ ;  /* 0x0000000402027225 */ /* 0x000fca00078e00ff */
[----:B------:R-:W-:Y:S02]  /*14d0*/  IADD3 R15, PT, PT, R3, R15, RZ ;  /* 0x0000000f030f7210 */ /* 0x000fe40007ffe0ff */
[----:B------:R-:W-:Y:S02]  /*14e0*/  MOV R14, R2 ;  /* 0x00000002000e7202 */ /* 0x000fe40000000f00 */
.L_x_935:
        /* <DEDUP_REMOVED lines=14> */
.L_x_936:
[----:B------:R-:W1:Y:S01]  /*15d0*/  LDC.64 R2, c[0x0][0x3c0] ;  /* 0x0000f000ff027b82 */ /* 0x000e620000000a00 */
[----:B------:R-:W-:-:S05]  /*15e0*/  IADD3 R0, PT, PT, R0, R9, RZ ;  /* 0x0000000900007210 */ /* 0x000fca0007ffe0ff */
[C---:B-1----:R-:W-:Y:S02]  /*15f0*/  IMAD R19, R0.reuse, R3, RZ ;  /* 0x0000000300137224 */ /* 0x042fe400078e02ff */
[----:B------:R-:W-:-:S05]  /*1600*/  IMAD.WIDE.U32 R8, R0, R2, RZ ;  /* 0x0000000200087225 */ /* 0x000fca00078e00ff */
[----:B------:R-:W-:Y:S02]  /*1610*/  IADD3 R19, PT, PT, R9, R19, RZ ;  /* 0x0000001309137210 */ /* 0x000fe40007ffe0ff */
[----:B------:R-:W-:-:S07]  /*1620*/  MOV R18, R8 ;  /* 0x0000000800127202 */ /* 0x000fce0000000f00 */
.L_x_937:
        /* <DEDUP_REMOVED lines=48> */
.L_x_933:
        /* <DEDUP_REMOVED lines=181> */
.L_x_1038:
        /* <DEDUP_REMOVED lines=19> */
.L_x_940:
[----:B---34-:R-:W-:Y:S05]  /*25b0*/  BSYNC.RECONVERGENT B0 ;  /* 0x0000000000007941 */ /* 0x018fea0003800200 */
.L_x_939:
        /* <DEDUP_REMOVED lines=13> */
.L_x_942:
[----:B------:R-:W-:Y:S05]  /*2690*/  BSYNC.RECONVERGENT B0 ;  /* 0x0000000000007941 */ /* 0x000fea0003800200 */
.L_x_941:
        /* <DEDUP_REMOVED lines=14> */
.L_x_944:
[----:B------:R-:W-:Y:S05]  /*2780*/  BSYNC.RECONVERGENT B0 ;  /* 0x0000000000007941 */ /* 0x000fea0003800200 */
.L_x_943:
        /* <DEDUP_REMOVED lines=20> */
.L_x_946:
[----:B------:R-:W-:Y:S05]  /*28d0*/  BSYNC.RECONVERGENT B0 ;  /* 0x0000000000007941 */ /* 0x000fea0003800200 */
.L_x_945:
        /* <DEDUP_REMOVED lines=17> */
.L_x_948:
[----:B------:R-:W-:Y:S05]  /*29f0*/  BSYNC.RECONVERGENT B0 ;  /* 0x0000000000007941 */ /* 0x000fea0003800200 */
.L_x_947:
        /* <DEDUP_REMOVED lines=20> */
.L_x_950:
[----:B------:R-:W-:Y:S05]  /*2b40*/  BSYNC.RECONVERGENT B0 ;  /* 0x0000000000007941 */ /* 0x000fea0003800200 */
.L_x_949:
        /* <DEDUP_REMOVED lines=22> */
.L_x_952:
[----:B------:R-:W-:Y:S05]  /*2cb0*/  BSYNC.RECONVERGENT B0 ;  /* 0x0000000000007941 */ /* 0x000fea0003800200 */
.L_x_951:
        /* <DEDUP_REMOVED lines=17> */
.L_x_954:
[----:B------:R-:W-:Y:S05]  /*2dd0*/  BSYNC.RECONVERGENT B0 ;  /* 0x0000000000007941 */ /* 0x000fea0003800200 */
.L_x_953:
        /* <DEDUP_REMOVED lines=14> */
.L_x_958:
[----:B------:R-:W-:Y:S05]  /*2ec0*/  BSYNC.RECONVERGENT B0 ;  /* 0x0000000000007941 */ /* 0x000fea0003800200 */
.L_x_957:
        /* <DEDUP_REMOVED lines=16> */
.L_x_960:
[----:B------:R-:W-:Y:S05]  /*2fd0*/  BSYNC.RECONVERGENT B0 ;  /* 0x0000000000007941 */ /* 0x000fea0003800200 */
.L_x_959:
        /* <DEDUP_REMOVED lines=18> */
.L_x_962:
[----:B------:R-:W-:Y:S05]  /*3100*/  BSYNC.RECONVERGENT B0 ;  /* 0x0000000000007941 */ /* 0x000fea0003800200 */
.L_x_961:
        /* <DEDUP_REMOVED lines=18> */
.L_x_964:
[----:B------:R-:W-:Y:S05]  /*3230*/  BSYNC.RECONVERGENT B0 ;  /* 0x0000000000007941 */ /* 0x000fea0003800200 */
.L_x_963:
        /* <DEDUP_REMOVED lines=14> */
.L_x_966:
[----:B------:R-:W-:Y:S05]  /*3320*/  BSYNC.RECONVERGENT B0 ;  /* 0x0000000000007941 */ /* 0x000fea0003800200 */
.L_x_965:
        /* <DEDUP_REMOVED lines=16> */
.L_x_968:
[----:B------:R-:W-:Y:S05]  /*3430*/  BSYNC.RECONVERGENT B0 ;  /* 0x0000000000007941 */ /* 0x000fea0003800200 */
.L_x_967:
        /* <DEDUP_REMOVED lines=16> */
.L_x_970:
[----:B------:R-:W-:Y:S05]  /*3540*/  BSYNC.RECONVERGENT B0 ;  /* 0x0000000000007941 */ /* 0x000fea0003800200 */
.L_x_969:
        /* <DEDUP_REMOVED lines=19> */
.L_x_956:
        /* <DEDUP_REMOVED lines=57> */
.L_x_976:
[----:B------:R-:W-:Y:S05]  /*3a10*/  BSYNC.RECONVERGENT B0 ;  /* 0x0000000000007941 */ /* 0x000fea0003800200 */
.L_x_975:
        /* <DEDUP_REMOVED lines=49> */
.L_x_974:
[----:B------:R-:W-:Y:S05]  /*3d30*/  BSYNC.RECONVERGENT B1 ;  /* 0x0000000000017941 */ /* 0x000fea0003800200 */
.L_x_973:
        /* <DEDUP_REMOVED lines=64> */
.L_x_980:
[----:B------:R-:W-:Y:S05]  /*4140*/  BSYNC.RECONVERGENT B0 ;  /* 0x0000000000007941 */ /* 0x000fea0003800200 */
.L_x_979:
        /* <DEDUP_REMOVED lines=49> */
.L_x_978:
[----:B------:R-:W-:Y:S05]  /*4460*/  BSYNC.RECONVERGENT B1 ;  /* 0x0000000000017941 */ /* 0x000fea0003800200 */
.L_x_977:
[----:B------:R-:W-:Y:S01]  /*4470*/  ISETP.NE.AND P0, PT, R119, RZ, PT ;  /* 0x000000ff7700720c */ /* 0x000fe20003f05270 */
[----:B------:R-:W-:Y:S11]  /*4480*/  BSSY.RECONVERGENT B1, `(.L_x_981) ;  /* 0x0000072000017945 */ /* 0x000ff60003800200 */
[----:B------:R-:W-:Y:S01]  /*4490*/  @!UPT UIADD3 URZ, UPT, UPT, URZ, URZ, URZ ;  /* 0x000000fffffff290 */ /* 0x000fe2000fffe0ff */
[----:B------:R-:W-:Y:S05]  /*44a0*/  @P0 BRA `(.L_x_982) ;  /* 0x0000000400bc0947 */ /* 0x000fea0003800000 */
        /* <DEDUP_REMOVED lines=61> */
.L_x_984:
[----:B------:R-:W-:Y:S05]  /*4880*/  BSYNC.RECONVERGENT B0 ;  /* 0x0000000000007941 */ /* 0x000fea0003800200 */
.L_x_983:
        /* <DEDUP_REMOVED lines=49> */
.L_x_982:
[----:B------:R-:W-:Y:S05]  /*4ba0*/  BSYNC.RECONVERGENT B1 ;  /* 0x0000000000017941 */ /* 0x000fea0003800200 */
.L_x_981:
[----:B------:R-:W-:Y:S01]  /*4bb0*/  ISETP.NE.AND P0, PT, R117, RZ, PT ;  /* 0x000000ff7500720c */ /* 0x000fe20003f05270 */
[----:B------:R-:W-:Y:S11]  /*4bc0*/  BSSY.RECONVERGENT B1, `(.L_x_985) ;  /* 0x0000072000017945 */ /* 0x000ff60003800200 */
[----:B------:R-:W-:Y:S01]  /*4bd0*/  @!UPT UIADD3 URZ, UPT, UPT, URZ, URZ, URZ ;  /* 0x000000fffffff290 */ /* 0x000fe2000fffe0ff */
[----:B------:R-:W-:Y:S05]  /*4be0*/  @!P0 BRA `(.L_x_986) ;  /* 0x0000000400bc8947 */ /* 0x000fea0003800000 */
        /* <DEDUP_REMOVED lines=63> */
.L_x_988:
[----:B------:R-:W-:Y:S05]  /*4fe0*/  BSYNC.RECONVERGENT B0 ;  /* 0x0000000000007941 */ /* 0x000fea0003800200 */
.L_x_987:
        /* <DEDUP_REMOVED lines=47> */
.L_x_986:
[----:B------:R-:W-:Y:S05]  /*52e0*/  BSYNC.RECONVERGENT B1 ;  /* 0x0000000000017941 */ /* 0x000fea0003800200 */
.L_x_985:
        /* <DEDUP_REMOVED lines=61> */
.L_x_992:
[----:B------:R-:W-:Y:S05]  /*56c0*/  BSYNC.RECONVERGENT B0 ;  /* 0x0000000000007941 */ /* 0x000fea0003800200 */
.L_x_991:
        /* <DEDUP_REMOVED lines=47> */
.L_x_990:
[----:B------:R-:W-:Y:S05]  /*59c0*/  BSYNC.RECONVERGENT B1 ;  /* 0x0000000000017941 */ /* 0x000fea0003800200 */
.L_x_989:
        /* <DEDUP_REMOVED lines=65> */
.L_x_996:
[----:B------:R-:W-:Y:S05]  /*5de0*/  BSYNC.RECONVERGENT B0 ;  /* 0x0000000000007941 */ /* 0x000fea0003800200 */
.L_x_995:
        /* <DEDUP_REMOVED lines=47> */
.L_x_994:
[----:B------:R-:W-:Y:S05]  /*60e0*/  BSYNC.RECONVERGENT B1 ;  /* 0x0000000000017941 */ /* 0x000fea0003800200 */
.L_x_993:
        /* <DEDUP_REMOVED lines=63> */
.L_x_1000:
[----:B------:R-:W-:Y:S05]  /*64e0*/  BSYNC.RECONVERGENT B0 ;  /* 0x0000000000007941 */ /* 0x000fea0003800200 */
.L_x_999:
        /* <DEDUP_REMOVED lines=47> */
.L_x_998:
[----:B------:R-:W-:Y:S05]  /*67e0*/  BSYNC.RECONVERGENT B1 ;  /* 0x0000000000017941 */ /* 0x000fea0003800200 */
.L_x_997:
        /* <DEDUP_REMOVED lines=63> */
.L_x_1004:
[----:B------:R-:W-:Y:S05]  /*6be0*/  BSYNC.RECONVERGENT B0 ;  /* 0x0000000000007941 */ /* 0x000fea0003800200 */
.L_x_1003:
        /* <DEDUP_REMOVED lines=47> */
.L_x_1002:
[----:B------:R-:W-:Y:S05]  /*6ee0*/  BSYNC.RECONVERGENT B1 ;  /* 0x0000000000017941 */ /* 0x000fea0003800200 */
.L_x_1001:
        /* <DEDUP_REMOVED lines=8> */
.L_x_972:
        /* <DEDUP_REMOVED lines=95> */
.L_x_1008:
[----:B------:R-:W-:Y:S05]  /*7560*/  BSYNC.RECONVERGENT B0 ;  /* 0x0000000000007941 */ /* 0x000fea0003800200 */
.L_x_1007:
        /* <DEDUP_REMOVED lines=88> */
.L_x_1006:
[----:B------:R-:W-:Y:S05]  /*7af0*/  BSYNC.RECONVERGENT B1 ;  /* 0x0000000000017941 */ /* 0x000fea0003800200 */
.L_x_1005:
        /* <DEDUP_REMOVED lines=98> */
.L_x_1012:
[----:B------:R-:W-:Y:S05]  /*8120*/  BSYNC.RECONVERGENT B0 ;  /* 0x0000000000007941 */ /* 0x000fea0003800200 */
.L_x_1011:
        /* <DEDUP_REMOVED lines=88> */
.L_x_1010:
[----:B------:R-:W-:Y:S05]  /*86b0*/  BSYNC.RECONVERGENT B1 ;  /* 0x0000000000017941 */ /* 0x000fea0003800200 */
.L_x_1009:
[----:B------:R-:W-:Y:S01]  /*86c0*/  ISETP.NE.AND P0, PT, R119, RZ, PT ;  /* 0x000000ff7700720c */ /* 0x000fe20003f05270 */
[----:B------:R-:W-:Y:S11]  /*86d0*/  BSSY.RECONVERGENT B1, `(.L_x_1013) ;  /* 0x00000bc000017945 */ /* 0x000ff60003800200 */
[----:B------:R-:W-:Y:S01]  /*86e0*/  @!UPT UIADD3 URZ, UPT, UPT, URZ, URZ, URZ ;  /* 0x000000fffffff290 */ /* 0x000fe2000fffe0ff */
[----:B------:R-:W-:Y:S05]  /*86f0*/  @P0 BRA `(.L_x_1014) ;  /* 0x0000000800e40947 */ /* 0x000fea0003800000 */
        /* <DEDUP_REMOVED lines=96> */
.L_x_1016:
[----:B------:R-:W-:Y:S05]  /*8d00*/  BSYNC.RECONVERGENT B0 ;  /* 0x0000000000007941 */ /* 0x000fea0003800200 */
.L_x_1015:
        /* <DEDUP_REMOVED lines=88> */
.L_x_1014:
[----:B------:R-:W-:Y:S05]  /*9290*/  BSYNC.RECONVERGENT B1 ;  /* 0x0000000000017941 */ /* 0x000fea0003800200 */
.L_x_1013:
[----:B------:R-:W-:Y:S01]  /*92a0*/  ISETP.NE.AND P0, PT, R117, RZ, PT ;  /* 0x000000ff7500720c */ /* 0x000fe20003f05270 */
[----:B------:R-:W-:Y:S11]  /*92b0*/  BSSY.RECONVERGENT B1, `(.L_x_1017) ;  /* 0x00000be000017945 */ /* 0x000ff60003800200 */
[----:B------:R-:W-:Y:S01]  /*92c0*/  @!UPT UIADD3 URZ, UPT, UPT, URZ, URZ, URZ ;  /* 0x000000fffffff290 */ /* 0x000fe2000fffe0ff */
        /* <DEDUP_REMOVED lines=98> */
.L_x_1020:
[----:B------:R-:W-:Y:S05]  /*98f0*/  BSYNC.RECONVERGENT B0 ;  /* 0x0000000000007941 */ /* 0x000fea0003800200 */
.L_x_1019:
        /* <DEDUP_REMOVED lines=89> */
.L_x_1018:
[----:B------:R-:W-:Y:S05]  /*9e90*/  BSYNC.RECONVERGENT B1 ;  /* 0x0000000000017941 */ /* 0x000fea0003800200 */
.L_x_1017:
        /* <DEDUP_REMOVED lines=97> */
.L_x_1024:
[----:B------:R-:W-:Y:S05]  /*a4b0*/  BSYNC.RECONVERGENT B0 ;  /* 0x0000000000007941 */ /* 0x000fea0003800200 */
.L_x_1023:
        /* <DEDUP_REMOVED lines=88> */
.L_x_1022:
[----:B------:R-:W-:Y:S05]  /*aa40*/  BSYNC.RECONVERGENT B1 ;  /* 0x0000000000017941 */ /* 0x000fea0003800200 */
.L_x_1021:
        /* <DEDUP_REMOVED lines=99> */
.L_x_1028:
[----:B------:R-:W-:Y:S05]  /*b080*/  BSYNC.RECONVERGENT B0 ;  /* 0x0000000000007941 */ /* 0x000fea0003800200 */
.L_x_1027:
        /* <DEDUP_REMOVED lines=88> */
.L_x_1026:
[----:B------:R-:W-:Y:S05]  /*b610*/  BSYNC.RECONVERGENT B1 ;  /* 0x0000000000017941 */ /* 0x000fea0003800200 */
.L_x_1025:
        /* <DEDUP_REMOVED lines=100> */
.L_x_1032:
[----:B------:R-:W-:Y:S05]  /*bc60*/  BSYNC.RECONVERGENT B0 ;  /* 0x0000000000007941 */ /* 0x000fea0003800200 */
.L_x_1031:
        /* <DEDUP_REMOVED lines=86> */
.L_x_1030:
[----:B------:R-:W-:Y:S05]  /*c1d0*/  BSYNC.RECONVERGENT B1 ;  /* 0x0000000000017941 */ /* 0x000fea0003800200 */
.L_x_1029:
        /* <DEDUP_REMOVED lines=100> */
.L_x_1036:
[----:B------:R-:W-:Y:S05]  /*c820*/  BSYNC.RECONVERGENT B0 ;  /* 0x0000000000007941 */ /* 0x000fea0003800200 */
.L_x_1035:
        /* <DEDUP_REMOVED lines=86> */
.L_x_1034:
[----:B------:R-:W-:Y:S05]  /*cd90*/  BSYNC.RECONVERGENT B1 ;  /* 0x0000000000017941 */ /* 0x000fea0003800200 */
.L_x_1033:
[----:B------:R-:W5:Y:S08]  /*cda0*/  LDC R3, c[0x0][0x450] ;  /* 0x00011400ff037b82 */ /* 0x000f700000000800 */
[----:B------:R-:W1:Y:S01]  /*cdb0*/  LDC R13, c[0x0][0x450] ;  /* 0x00011400ff0d7b82 */ /* 0x000e620000000800 */
[----:B-----5:R-:W-:Y:S05]  /*cdc0*/  IMAD.U32 R3, R3, -0x40, RZ ;  /* 0xffffffc003037824 */ /* 0x020fea00078e00ff */
[C---:B------:R-:W-:Y:S02]  /*cdd0*/  LEA R88, P1, R3.reuse, R88, 0x1 ;  /* 0x0000005803587211 */ /* 0x040fe400078208ff */
[C---:B------:R-:W-:Y:S02]  /*cde0*/  LEA R86, P0, R3.reuse, R86, 0x1 ;  /* 0x0000005603567211 */ /* 0x040fe400078008ff */
[C---:B------:R-:W-:Y:S02]  /*cdf0*/  LEA.HI.X.SX32 R89, R3.reuse, R89, 0x1, P1 ;  /* 0x0000005903597211 */ /* 0x040fe400008f0eff */
[----:B-1----:R-:W-:Y:S09]  /*ce00*/  LEA.HI.X.SX32 R87, R3, R87, 0x1, P0 ;  /* 0x0000005703577211 */ /* 0x002ff200000f0eff */
.L_x_971:
[----:B------:R-:W-:Y:S05]  /*ce10*/  BSYNC.RECONVERGENT B2 ;  /* 0x0000000000027941 */ /* 0x000fea0003800200 */
.L_x_955:
        /* <DEDUP_REMOVED lines=90> */
.L_x_1037:
[----:B------:R-:W-:Y:S02]  /*d3c0*/  IADD3 R84, P1, PT, R84, R91, RZ ;  /* 0x0000005b54547210 */ /* 0x000fe40007f3e0ff */
[----:B------:R-:W-:Y:S03]  /*d3d0*/  IADD3 R10, P0, PT, R10, R93, RZ ;  /* 0x0000005d0a0a7210 */ /* 0x000fe60007f1e0ff */
[----:B------:R-:W-:Y:S02]  /*d3e0*/  IMAD.X R85, R85, 0x1, R90, P1 ;  /* 0x0000000155557824 */ /* 0x000fe400008e065a */
[----:B------:R-:W-:Y:S01]  /*d3f0*/  IMAD.X R11, R11, 0x1, R92, P0 ;  /* 0x000000010b0b7824 */ /* 0x000fe200000e065c */
[----:B------:R-:W-:Y:S07]  /*d400*/  @P2 BRA `(.L_x_1038) ;  /* 0xffffff50001c2947 */ /* 0x000fee000383ffff */
.L_x_938:
        /* <DEDUP_REMOVED lines=43> */
.L_x_1042:
[----:B------:R-:W-:Y:S05]  /*d6c0*/  BSYNC.RECONVERGENT B0 ;  /* 0x0000000000007941 */ /* 0x000fea0003800200 */
.L_x_1041:
        /* <DEDUP_REMOVED lines=17> */
.L_x_1044:
[----:B------:R-:W-:Y:S05]  /*d7e0*/  BSYNC.RECONVERGENT B0 ;  /* 0x0000000000007941 */ /* 0x000fea0003800200 */
.L_x_1043:
        /* <DEDUP_REMOVED lines=17> */
.L_x_1046:
[----:B------:R-:W-:Y:S05]  /*d900*/  BSYNC.RECONVERGENT B0 ;  /* 0x0000000000007941 */ /* 0x000fea0003800200 */
.L_x_1045:
        /* <DEDUP_REMOVED lines=17> */
.L_x_1040:
        /* <DEDUP_REMOVED lines=80> */
.L_x_1054:
[----:B------:R-:W-:Y:S05]  /*df20*/  BSYNC.RECONVERGENT B0 ;  /* 0x0000000000007941 */ /* 0x000fea0003800200 */
.L_x_1053:
[----:B-----5:R-:W-:Y:S01]  /*df30*/  IMAD.MOV.U32 R6, RZ, RZ, R18 ;  /* 0x000000ffff067224 */ /* 0x020fe200078e0012 */
[----:B------:R-:W-:Y:S01]  /*df40*/  MOV R4, R16 ;  /* 0x0000001000047202 */ /* 0x000fe20000000f00 */
[----:B------:R-:W-:Y:S01]  /*df50*/  IMAD.MOV.U32 R7, RZ, RZ, R19 ;  /* 0x000000ffff077224 */ /* 0x000fe200078e0013 */
[----:B------:R-:W-:Y:S02]  /*df60*/  MOV R5, R17 ;  /* 0x0000001100057202 */ /* 0x000fe40000000f00 */
.L_x_1052:
[----:B------:R-:W-:Y:S05]  /*df70*/  BSYNC.RECONVERGENT B1 ;  /* 0x0000000000017941 */ /* 0x000fea0003800200 */
.L_x_1051:
        /* <DEDUP_REMOVED lines=48> */
.L_x_1056:
[----:B------:R-:W-:Y:S05]  /*e280*/  BSYNC.RECONVERGENT B0 ;  /* 0x0000000000007941 */ /* 0x000fea0003800200 */
.L_x_1055:
[----:B-----5:R3:W-:Y:S02]  /*e290*/  STS.128 [R227+0x2000], R16 ;  /* 0x00200010e3007388 */ /* 0x0207e40000000c00 */
.L_x_1050:
[----:B------:R-:W-:Y:S05]  /*e2a0*/  BSYNC.RECONVERGENT B2 ;  /* 0x0000000000027941 */ /* 0x000fea0003800200 */
.L_x_1049:
        /* <DEDUP_REMOVED lines=63> */
.L_x_1062:
[----:B------:R-:W-:Y:S05]  /*e6a0*/  BSYNC.RECONVERGENT B0 ;  /* 0x0000000000007941 */ /* 0x000fea0003800200 */
.L_x_1061:
[----:B-----5:R1:W-:Y:S02]  /*e6b0*/  STS.128 [R227+0x800], R16 ;  /* 0x00080010e3007388 */ /* 0x0203e40000000c00 */
.L_x_1060:
[----:B------:R-:W-:Y:S05]  /*e6c0*/  BSYNC.RECONVERGENT B1 ;  /* 0x0000000000017941 */ /* 0x000fea0003800200 */
.L_x_1059:
        /* <DEDUP_REMOVED lines=56> */
.L_x_1064:
[----:B------:R-:W-:Y:S05]  /*ea50*/  BSYNC.RECONVERGENT B0 ;  /* 0x0000000000007941 */ /* 0x000fea0003800200 */
.L_x_1063:
[----:B-----5:R3:W-:Y:S02]  /*ea60*/  STS.128 [R227+0x2800], R16 ;  /* 0x00280010e3007388 */ /* 0x0207e40000000c00 */
.L_x_1058:
[----:B------:R-:W-:Y:S05]  /*ea70*/  BSYNC.RECONVERGENT B2 ;  /* 0x0000000000027941 */ /* 0x000fea0003800200 */
.L_x_1057:
        /* <DEDUP_REMOVED lines=64> */
.L_x_1070:
[----:B------:R-:W-:Y:S05]  /*ee80*/  BSYNC.RECONVERGENT B0 ;  /* 0x0000000000007941 */ /* 0x000fea0003800200 */
.L_x_1069:
[----:B-----5:R3:W-:Y:S02]  /*ee90*/  STS.128 [R227+0x1000], R16 ;  /* 0x00100010e3007388 */ /* 0x0207e40000000c00 */
.L_x_1068:
[----:B------:R-:W-:Y:S05]  /*eea0*/  BSYNC.RECONVERGENT B1 ;  /* 0x0000000000017941 */ /* 0x000fea0003800200 */
.L_x_1067:
        /* <DEDUP_REMOVED lines=56> */
.L_x_1072:
[----:B------:R-:W-:Y:S05]  /*f230*/  BSYNC.RECONVERGENT B0 ;  /* 0x0000000000007941 */ /* 0x000fea0003800200 */
.L_x_1071:
[----:B-----5:R3:W-:Y:S02]  /*f240*/  STS.128 [R227+0x3000], R16 ;  /* 0x00300010e3007388 */ /* 0x0207e40000000c00 */
.L_x_1066:
[----:B------:R-:W-:Y:S05]  /*f250*/  BSYNC.RECONVERGENT B2 ;  /* 0x0000000000027941 */ /* 0x000fea0003800200 */
.L_x_1065:
        /* <DEDUP_REMOVED lines=65> */
.L_x_1076:
[----:B------:R-:W-:Y:S05]  /*f670*/  BSYNC.RECONVERGENT B0 ;  /* 0x0000000000007941 */ /* 0x000fea0003800200 */
.L_x_1075:
[----:B-----5:R3:W-:Y:S02]  /*f680*/  STS.128 [R227+0x1800], R16 ;  /* 0x00180010e3007388 */ /* 0x0207e40000000c00 */
.L_x_1074:
[----:B------:R-:W-:Y:S05]  /*f690*/  BSYNC.RECONVERGENT B1 ;  /* 0x0000000000017941 */ /* 0x000fea0003800200 */
.L_x_1073:
        /* <DEDUP_REMOVED lines=56> */
.L_x_1078:
[----:B------:R-:W-:Y:S05]  /*fa20*/  BSYNC.RECONVERGENT B0 ;  /* 0x0000000000007941 */ /* 0x000fea0003800200 */
.L_x_1077:
[----:B-----5:R1:W-:Y:S01]  /*fa30*/  STS.128 [R227+0x3800], R16 ;  /* 0x00380010e3007388 */ /* 0x0203e20000000c00 */
[----:B------:R-:W-:Y:S05]  /*fa40*/  BRA `(.L_x_1047) ;  /* 0x0000002c00dc7947 */ /* 0x000fea0003800000 */
.L_x_1048:
        /* <DEDUP_REMOVED lines=101> */
.L_x_1083:
[----:B------:R-:W-:Y:S05]  /*100a0*/  BSYNC.RECONVERGENT B0 ;  /* 0x0000000000007941 */ /* 0x000fea0003800200 */
.L_x_1082:
[----:B------:R-:W-:Y:S05]  /*100b0*/  BSYNC.RECONVERGENT B1 ;  /* 0x0000000000017941 */ /* 0x000fea0003800200 */
.L_x_1081:
        /* <DEDUP_REMOVED lines=88> */
.L_x_1085:
[----:B------:R-:W-:Y:S05]  /*10640*/  BSYNC.RECONVERGENT B0 ;  /* 0x0000000000007941 */ /* 0x000fea0003800200 */
.L_x_1084:
[----:B-----5:R3:W-:Y:S02]  /*10650*/  STS.128 [R227+0x2000], R24 ;  /* 0x00200018e3007388 */ /* 0x0207e40000000c00 */
.L_x_1080:
[----:B------:R-:W-:Y:S05]  /*10660*/  BSYNC.RECONVERGENT B2 ;  /* 0x0000000000027941 */ /* 0x000fea0003800200 */
.L_x_1079:
        /* <DEDUP_REMOVED lines=96> */
.L_x_1091:
[----:B------:R-:W-:Y:S05]  /*10c70*/  BSYNC.RECONVERGENT B0 ;  /* 0x0000000000007941 */ /* 0x000fea0003800200 */
.L_x_1090:
[----:B-----5:R3:W-:Y:S02]  /*10c80*/  STS.128 [R227+0x800], R24 ;  /* 0x00080018e3007388 */ /* 0x0207e40000000c00 */
.L_x_1089:
[----:B------:R-:W-:Y:S05]  /*10c90*/  BSYNC.RECONVERGENT B1 ;  /* 0x0000000000017941 */ /* 0x000fea0003800200 */
.L_x_1088:
        /* <DEDUP_REMOVED lines=87> */
.L_x_1093:
[----:B------:R-:W-:Y:S05]  /*11210*/  BSYNC.RECONVERGENT B0 ;  /* 0x0000000000007941 */ /* 0x000fea0003800200 */
.L_x_1092:
[----:B-----5:R1:W-:Y:S02]  /*11220*/  STS.128 [R227+0x2800], R4 ;  /* 0x00280004e3007388 */ /* 0x0203e40000000c00 */
.L_x_1087:
[----:B------:R-:W-:Y:S05]  /*11230*/  BSYNC.RECONVERGENT B2 ;  /* 0x0000000000027941 */ /* 0x000fea0003800200 */
.L_x_1086:
        /* <DEDUP_REMOVED lines=96> */
.L_x_1099:
[----:B------:R-:W-:Y:S05]  /*11840*/  BSYNC.RECONVERGENT B0 ;  /* 0x0000000000007941 */ /* 0x000fea0003800200 */
.L_x_1098:
[----:B-----5:R3:W-:Y:S02]  /*11850*/  STS.128 [R227+0x1000], R24 ;  /* 0x00100018e3007388 */ /* 0x0207e40000000c00 */
.L_x_1097:
[----:B------:R-:W-:Y:S05]  /*11860*/  BSYNC.RECONVERGENT B1 ;  /* 0x0000000000017941 */ /* 0x000fea0003800200 */
.L_x_1096:
        /* <DEDUP_REMOVED lines=86> */
.L_x_1101:
[----:B------:R-:W-:Y:S05]  /*11dd0*/  BSYNC.RECONVERGENT B0 ;  /* 0x0000000000007941 */ /* 0x000fea0003800200 */
.L_x_1100:
[----:B-----5:R3:W-:Y:S02]  /*11de0*/  STS.128 [R227+0x3000], R24 ;  /* 0x00300018e3007388 */ /* 0x0207e40000000c00 */
.L_x_1095:
[----:B------:R-:W-:Y:S05]  /*11df0*/  BSYNC.RECONVERGENT B2 ;  /* 0x0000000000027941 */ /* 0x000fea0003800200 */
.L_x_1094:
        /* <DEDUP_REMOVED lines=96> */
.L_x_1105:
[----:B------:R-:W-:Y:S05]  /*12400*/  BSYNC.RECONVERGENT B0 ;  /* 0x0000000000007941 */ /* 0x000fea0003800200 */
.L_x_1104:
[----:B-----5:R3:W-:Y:S02]  /*12410*/  STS.128 [R227+0x1800], R24 ;  /* 0x00180018e3007388 */ /* 0x0207e40000000c00 */
.L_x_1103:
[----:B------:R-:W-:Y:S05]  /*12420*/  BSYNC.RECONVERGENT B1 ;  /* 0x0000000000017941 */ /* 0x000fea0003800200 */
.L_x_1102:
        /* <DEDUP_REMOVED lines=87> */
.L_x_1107:
[----:B------:R-:W-:Y:S05]  /*129a0*/  BSYNC.RECONVERGENT B0 ;  /* 0x0000000000007941 */ /* 0x000fea0003800200 */
.L_x_1106:
[----:B-----5:R2:W-:Y:S02]  /*129b0*/  STS.128 [R227+0x3800], R4 ;  /* 0x00380004e3007388 */ /* 0x0205e40000000c00 */
.L_x_1047:
[----:B------:R-:W-:Y:S05]  /*129c0*/  BSYNC.RECONVERGENT B3 ;  /* 0x0000000000037941 */ /* 0x000fea0003800200 */
.L_x_1039:
[----:B------:R-:W3:Y:S01]  /*129d0*/  LDC.64 R52, c[0x0][0x3b8] ;  /* 0x0000ee00ff347b82 */ /* 0x000ee20000000a00 */
[----:B------:R-:W-:Y:S01]  /*129e0*/  IMAD.IADD R3, R61, 0x1, -R70 ;  /* 0x000000013d037824 */ /* 0x000fe200078e0a46 */
[----:B------:R-:W-:Y:S01]  /*129f0*/  BSSY.RECONVERGENT B0, `(.L_x_1108) ;  /* 0x0000018000007945 */ /* 0x000fe20003800200 */
[C---:B-12---:R-:W-:Y:S02]  /*12a00*/  VIADD R6, R126.reuse, 0x40 ;  /* 0x000000407e067836 */ /* 0x046fe40000000000 */
[C---:B---34-:R-:W-:Y:S01]  /*12a10*/  VIADD R4, R126.reuse, 0x50 ;  /* 0x000000507e047836 */ /* 0x058fe20000000000 */
        /* <DEDUP_REMOVED lines=21> */
.L_x_1109:
[----:B------:R-:W-:Y:S05]  /*12b70*/  BSYNC.RECONVERGENT B0 ;  /* 0x0000000000007941 */ /* 0x000fea0003800200 */
.L_x_1108:
        /* <DEDUP_REMOVED lines=19> */
.L_x_1111:
[----:B------:R-:W-:Y:S05]  /*12cb0*/  BSYNC.RECONVERGENT B0 ;  /* 0x0000000000007941 */ /* 0x000fea0003800200 */
.L_x_1110:
        /* <DEDUP_REMOVED lines=19> */
.L_x_1113:
[----:B------:R-:W-:Y:S05]  /*12df0*/  BSYNC.RECONVERGENT B0 ;  /* 0x0000000000007941 */ /* 0x000fea0003800200 */
.L_x_1112:
        /* <DEDUP_REMOVED lines=19> */
.L_x_1115:
[----:B------:R-:W-:Y:S05]  /*12f30*/  BSYNC.RECONVERGENT B0 ;  /* 0x0000000000007941 */ /* 0x000fea0003800200 */
.L_x_1114:
        /* <DEDUP_REMOVED lines=21> */
.L_x_1117:
[----:B------:R-:W-:Y:S05]  /*13090*/  BSYNC.RECONVERGENT B0 ;  /* 0x0000000000007941 */ /* 0x000fea0003800200 */
.L_x_1116:
        /* <DEDUP_REMOVED lines=17> */
.L_x_1119:
[----:B------:R-:W-:Y:S05]  /*131b0*/  BSYNC.RECONVERGENT B0 ;  /* 0x0000000000007941 */ /* 0x000fea0003800200 */
.L_x_1118:
        /* <DEDUP_REMOVED lines=20> */
.L_x_1121:
[----:B------:R-:W-:Y:S05]  /*13300*/  BSYNC.RECONVERGENT B0 ;  /* 0x0000000000007941 */ /* 0x000fea0003800200 */
.L_x_1120:
        /* <DEDUP_REMOVED lines=18> */
.L_x_1123:
[----:B------:R-:W-:Y:S05]  /*13430*/  BSYNC.RECONVERGENT B0 ;  /* 0x0000000000007941 */ /* 0x000fea0003800200 */
.L_x_1122:
        /* <DEDUP_REMOVED lines=29> */
.L_x_1125:
[----:B------:R1:W-:Y:S04]  /*13610*/  STS.128 [R227+0xc000], RZ ;  /* 0x00c000ffe3007388 */ /* 0x0003e80000000c00 */
[----:B------:R1:W-:Y:S02]  /*13620*/  STS.128 [R227+0x10000], RZ ;  /* 0x010000ffe3007388 */ /* 0x0003e40000000c00 */
.L_x_1126:
[----:B------:R-:W-:Y:S05]  /*13630*/  BSYNC.RECONVERGENT B0 ;  /* 0x0000000000007941 */ /* 0x000fea0003800200 */
.L_x_1124:
[----:B------:R-:W5:Y:S01]  /*13640*/  S2R R138, SR_TID.X ;  /* 0x00000000008a7919 */ /* 0x000f620000002100 */
[-C--:B------:R-:W-:Y:S01]  /*13650*/  ISETP.GE.AND P2, PT, R32, R3.reuse, PT ;  /* 0x000000032000720c */ /* 0x080fe20003f46270 */
[----:B-1----:R-:W1:Y:S01]  /*13660*/  LDC.64 R10, c[0x0][0x3c0] ;  /* 0x0000f000ff0a7b82 */ /* 0x002e620000000a00 */
[----:B--234-:R-:W-:Y:S01]  /*13670*/  LEA R12, P1, R63, R218, 0x1 ;  /* 0x000000da3f0c7211 */ /* 0x01cfe200078208ff */
        /* <DEDUP_REMOVED lines=31> */
.L_x_1128:
[----:B------:R-:W-:Y:S05]  /*13870*/  BSYNC.RECONVERGENT B0 ;  /* 0x0000000000007941 */ /* 0x000fea0003800200 */
.L_x_1127:
[----:B------:R4:W-:Y:S01]  /*13880*/  @P3 STS.128 [R227+0xd000], RZ ;  /* 0x00d000ffe3003388 */ /* 0x0009e20000000c00 */
[----:B------:R-:W-:Y:S01]  /*13890*/  BSSY.RECONVERGENT B0, `(.L_x_1129) ;  /* 0x0000015000007945 */ /* 0x000fe20003800200 */
[----:B---3--:R-:W-:Y:S02]  /*138a0*/  LOP3.LUT R7, R133, R209, RZ, 0xfc, !PT ;  /* 0x000000d185077212 */ /* 0x008fe400078efcff */
[----:B------:R4:W-:Y:S01]  /*138b0*/  @P3 STS.128 [R227+0x11000], RZ ;  /* 0x011000ffe3003388 */ /* 0x0009e20000000c00 */
[----:B------:R-:W-:Y:S05]  /*138c0*/  @P3 BRA `(.L_x_1130) ;  /* 0x0000000000443947 */ /* 0x000fea0003800000 */
[----:B------:R-:W3:Y:S01]  /*138d0*/  LDCU UR4, c[0x0][0x440] ;  /* 0x00008800ff0477ac */ /* 0x000ee20008000800 */
[----:B-1----:R-:W-:-:S04]  /*138e0*/  IMAD.WIDE.U32 R16, R10, 0x20, RZ ;  /* 0x000000200a107825 */ /* 0x002fc800078e00ff */
        /* <DEDUP_REMOVED lines=15> */
.L_x_1130:
[----:B------:R-:W-:Y:S05]  /*139e0*/  BSYNC.RECONVERGENT B0 ;  /* 0x0000000000007941 */ /* 0x000fea0003800200 */
.L_x_1129:
        /* <DEDUP_REMOVED lines=25> */
.L_x_1132:
[----:B------:R-:W-:Y:S05]  /*13b80*/  BSYNC.RECONVERGENT B0 ;  /* 0x0000000000007941 */ /* 0x000fea0003800200 */
.L_x_1131:
        /* <DEDUP_REMOVED lines=22> */
.L_x_1134:
[----:B------:R-:W-:Y:S05]  /*13cf0*/  BSYNC.RECONVERGENT B0 ;  /* 0x0000000000007941 */ /* 0x000fea0003800200 */
.L_x_1133:
        /* <DEDUP_REMOVED lines=19> */
.L_x_1136:
[----:B------:R-:W-:Y:S05]  /*13e30*/  BSYNC.RECONVERGENT B0 ;  /* 0x0000000000007941 */ /* 0x000fea0003800200 */
.L_x_1135:
        /* <DEDUP_REMOVED lines=22> */
.L_x_1138:
[----:B------:R-:W-:Y:S05]  /*13fa0*/  BSYNC.RECONVERGENT B0 ;  /* 0x0000000000007941 */ /* 0x000fea0003800200 */
.L_x_1137:
        /* <DEDUP_REMOVED lines=20> */
.L_x_1140:
[----:B------:R-:W-:Y:S05]  /*140f0*/  BSYNC.RECONVERGENT B0 ;  /* 0x0000000000007941 */ /* 0x000fea0003800200 */
.L_x_1139:
[----:B------:R-:W-:Y:S01]  /*14100*/  LDSM.16.M88.4 R88, [R60] ;  /* 0x000000003c58783b */ /* 0x000fe20000000200 */
[----:B------:R-:W-:Y:S01]  /*14110*/  MOV R139, 0x20 ;  /* 0x00000020008b7802 */ /* 0x000fe20000000f00 */
[----:B------:R-:W5:Y:S01]  /*14120*/  LDCU UR4, c[0x0][0x50c] ;  /* 0x0000a180ff0477ac */ /* 0x000f620008000800 */
[----:B------:R-:W-:Y:S01]  /*14130*/  LOP3.LUT P6, RZ, R138, 0x2, RZ, 0xc0, !PT ;  /* 0x000000028aff7812 */ /* 0x000fe200078cc0ff */
[----:B------:R-:W2:Y:S01]  /*14140*/  LDSM.16.M88.4 R48, [R196+UR5+0x4000] ;  /* 0x00400005c430783b */ /* 0x000ea20008000200 */
[----:B------:R-:W-:Y:S02]  /*14150*/  IADD3 R8, PT, PT, R196, UR5, RZ ;  /* 0x00000005c4087c10 */ /* 0x000fe4000fffe0ff */
[----:B-1----:R-:W-:Y:S01]  /*14160*/  SEL R13, R139, 0xffffffe0, !P6 ;  /* 0xffffffe08b0d7807 */ /* 0x002fe20007000000 */
[----:B------:R-:W1:Y:S01]  /*14170*/  LDSM.16.M88.4 R40, [R196+UR5+0x4800] ;  /* 0x00480005c428783b */ /* 0x000e620008000200 */
[----:B------:R-:W-:Y:S02]  /*14180*/  MOV R137, 0x40 ;  /* 0x0000004000897802 */ /* 0x000fe40000000f00 */
[-C--:B------:R-:W-:Y:S01]  /*14190*/  IADD3 R34, PT, PT, R60, R13.reuse, RZ ;  /* 0x0000000d3c227210 */ /* 0x080fe20007ffe0ff */
[----:B------:R-:W3:Y:S01]  /*141a0*/  LDSM.16.M88.4 R28, [R196+UR5+0x5000] ;  /* 0x00500005c41c783b */ /* 0x000ee20008000200 */
[----:B------:R-:W-:-:S02]  /*141b0*/  IADD3 R3, PT, PT, R8, R13, RZ ;  /* 0x0000000d08037210 */ /* 0x000fc40007ffe0ff */
[----:B------:R-:W-:Y:S01]  /*141c0*/  LOP3.LUT P0, RZ, R138, 0x4, RZ, 0xc0, !PT ;  /* 0x000000048aff7812 */ /* 0x000fe2000780c0ff */
[----:B------:R-:W4:Y:S01]  /*141d0*/  LDSM.16.M88.4 R20, [R196+UR5+0x5800] ;  /* 0x00580005c414783b */ /* 0x000f220008000200 */
[----:B------:R-:W-:Y:S02]  /*141e0*/  ISETP.NE.AND P5, PT, R54, 0x1, PT ;  /* 0x000000013600780c */ /* 0x000fe40003fa5270 */
[----:B------:R-:W-:Y:S01]  /*141f0*/  SEL R137, R137, 0xffffffc0, !P0 ;  /* 0xffffffc089897807 */ /* 0x000fe20004000000 */
[----:B------:R-:W5:Y:S01]  /*14200*/  LDSM.16.M88.4 R4, [R196+UR5+0x6000] ;  /* 0x00600005c404783b */ /* 0x000f620008000200 */
[----:B------:R-:W-:Y:S02]  /*14210*/  VIMNMX R135, PT, PT, R2, R61, PT ;  /* 0x0000003d02877248 */ /* 0x000fe40003fe0100 */
[-C--:B------:R-:W-:Y:S01]  /*14220*/  IADD3 R32, PT, PT, R60, R137.reuse, RZ ;  /* 0x000000893c207210 */ /* 0x080fe20007ffe0ff */
[----:B------:R-:W5:Y:S01]  /*14230*/  LDSM.16.M88.4 R104, [R196+UR5+0x6800] ;  /* 0x00680005c468783b */ /* 0x000f620008000200 */
[----:B------:R-:W-:-:S02]  /*14240*/  IADD3 R8, PT, PT, R8, R137, RZ ;  /* 0x0000008908087210 */ /* 0x000fc40007ffe0ff */
[C---:B------:R-:W-:Y:S01]  /*14250*/  IADD3 R35, PT, PT, R13.reuse, R32, RZ ;  /* 0x000000200d237210 */ /* 0x040fe20007ffe0ff */
[----:B------:R-:W5:Y:S01]  /*14260*/  LDSM.16.M88.4 R96, [R196+UR5+0x7000] ;  /* 0x00700005c460783b */ /* 0x000f620008000200 */
[----:B------:R-:W-:Y:S02]  /*14270*/  IADD3 R12, PT, PT, R13, R8, RZ ;  /* 0x000000080d0c7210 */ /* 0x000fe40007ffe0ff */
[----:B------:R-:W-:Y:S01]  /*14280*/  VIADDMNMX R134, R2, 0x8, R61, PT ;  /* 0x0000000802867846 */ /* 0x000fe2000380013d */
[----:B------:R-:W5:Y:S04]  /*14290*/  LDSM.16.M88.4 R64, [R196+UR5+0x7800] ;  /* 0x00780005c440783b */ /* 0x000f680008000200 */
[----:B------:R-:W-:Y:S04]  /*142a0*/  LDSM.16.M88.4 R124, [R34] ;  /* 0x00000000227c783b */ /* 0x000fe80000000200 */
[----:B------:R-:W5:Y:S01]  /*142b0*/  LDSM.16.M88.4 R76, [R3+0x4000] ;  /* 0x00400000034c783b */ /* 0x000f620000000200 */
[C---:B--2---:R-:W-:Y:S03]  /*142c0*/  HMMA.16816.F32.BF16 R56, R88.reuse, R48, RZ ;  /* 0x000000305838723c */ /* 0x044fe600000418ff */
[----:B------:R-:W2:Y:S04]  /*142d0*/  LDSM.16.M88.4 R72, [R3+0x4800] ;  /* 0x004800000348783b */ /* 0x000ea80000000200 */
[----:B------:R-:W2:Y:S01]  /*142e0*/  LDSM.16.M88.4 R68, [R3+0x5000] ;  /* 0x005000000344783b */ /* 0x000ea20000000200 */
[C---:B------:R-:W-:Y:S03]  /*142f0*/  HMMA.16816.F32.BF16 R48, R88.reuse, R50, RZ ;  /* 0x000000325830723c */ /* 0x040fe600000418ff */
[----:B------:R-:W-:Y:S04]  /*14300*/  LDSM.16.M88.4 R112, [R3+0x7800] ;  /* 0x007800000370783b */ /* 0x000fe80000000200 */
[----:B------:R-:W-:Y:S01]  /*14310*/  LDSM.16.M88.4 R84, [R32] ;  /* 0x000000002054783b */ /* 0x000fe20000000200 */
[C---:B-1----:R-:W-:Y:S03]  /*14320*/  HMMA.16816.F32.BF16 R44, R88.reuse, R40, RZ ;  /* 0x00000028582c723c */ /* 0x042fe600000418ff */
[----:B------:R-:W-:Y:S04]  /*14330*/  LDSM.16.M88.4 R80, [R8+0x4000] ;  /* 0x004000000850783b */ /* 0x000fe80000000200 */
[----:B------:R-:W-:Y:S01]  /*14340*/  LDSM.16.M88.4 R128, [R3+0x6000] ;  /* 0x006000000380783b */ /* 0x000fe20000000200 */
[C---:B---3--:R-:W-:Y:S03]  /*14350*/  HMMA.16816.F32.BF16 R36, R88.reuse, R28, RZ ;  /* 0x0000001c5824723c */ /* 0x048fe600000418ff */
[----:B------:R-:W-:Y:S04]  /*14360*/  LDSM.16.M88.4 R120, [R3+0x6800] ;  /* 0x006800000378783b */ /* 0x000fe80000000200 */
[----:B------:R-:W-:Y:S01]  /*14370*/  LDSM.16.M88.4 R116, [R3+0x7000] ;  /* 0x007000000374783b */ /* 0x000fe20000000200 */
[C---:B----4-:R-:W-:Y:S03]  /*14380*/  HMMA.16816.F32.BF16 R24, R88.reuse, R20, RZ ;  /* 0x000000145818723c */ /* 0x050fe600000418ff */
[----:B------:R-:W0:Y:S05]  /*14390*/  LDGDEPBAR ;  /* 0x00000000000079af */ /* 0x000e2a0000000000 */
[C---:B-----5:R-:W-:Y:S08]  /*143a0*/  HMMA.16816.F32.BF16 R16, R88.reuse, R4, RZ ;  /* 0x000000045810723c */ /* 0x060ff000000418ff */
        /* <DEDUP_REMOVED lines=29> */
[C---:B---3--:R-:W-:Y:S08]  /*14580*/  HMMA.16816.F32.BF16 R44, R84.reuse, R76, R44 ;  /* 0x0000004c542c723c */ /* 0x048ff0000004182c */
[----:B------:R-:W-:Y:S01]  /*14590*/  HMMA.16816.F32.BF16 R40, R84, R78, R40 ;  /* 0x0000004e5428723c */ /* 0x000fe20000041828 */
[----:B------:R-:W3:Y:S07]  /*145a0*/  LDSM.16.M88.4 R76, [R8+0x7000] ;  /* 0x00700000084c783b */ /* 0x000eee0000000200 */
[C---:B------:R-:W-:Y:S08]  /*145b0*/  HMMA.16816.F32.BF16 R16, R124.reuse, R128, R16 ;  /* 0x000000807c10723c */ /* 0x040ff00000041810 */
[----:B------:R-:W-:Y:S08]  /*145c0*/  HMMA.16816.F32.BF16 R4, R124, R130, R4 ;  /* 0x000000827c04723c */ /* 0x000ff00000041804 */
[C---:B--2---:R-:W-:Y:S08]  /*145d0*/  HMMA.16816.F32.BF16 R36, R84.reuse, R72, R36 ;  /* 0x000000485424723c */ /* 0x044ff00000041824 */
[C---:B------:R-:W-:Y:S01]  /*145e0*/  HMMA.16816.F32.BF16 R28, R84.reuse, R74, R28 ;  /* 0x0000004a541c723c */ /* 0x040fe2000004181c */
[----:B------:R-:W-:Y:S07]  /*145f0*/  LDSM.16.M88.4 R72, [R35] ;  /* 0x000000002348783b */ /* 0x000fee0000000200 */
[C---:B----4-:R-:W-:Y:S08]  /*14600*/  HMMA.16816.F32.BF16 R24, R84.reuse, R68, R24 ;  /* 0x000000445418723c */ /* 0x050ff00000041818 */
[----:B------:R-:W-:Y:S01]  /*14610*/  HMMA.16816.F32.BF16 R20, R84, R70, R20 ;  /* 0x000000465414723c */ /* 0x000fe20000041814 */
[----:B------:R-:W2:Y:S07]  /*14620*/  LDSM.16.M88.4 R68, [R12+0x4000] ;  /* 0x004000000c44783b */ /* 0x000eae0000000200 */
        /* <DEDUP_REMOVED lines=11> */
[C---:B---3--:R-:W-:Y:S08]  /*146e0*/  HMMA.16816.F32.BF16 R100, R84.reuse, R76, R100 ;  /* 0x0000004c5464723c */ /* 0x048ff00000041864 */
[C---:B------:R-:W-:Y:S01]  /*146f0*/  HMMA.16816.F32.BF16 R96, R84.reuse, R78, R96 ;  /* 0x0000004e5460723c */ /* 0x040fe20000041860 */
[----:B------:R-:W-:Y:S07]  /*14700*/  LDSM.16.M88.4 R76, [R12+0x5800] ;  /* 0x005800000c4c783b */ /* 0x000fee0000000200 */
[C---:B------:R-:W-:Y:S08]  /*14710*/  HMMA.16816.F32.BF16 R92, R84.reuse, R112, R92 ;  /* 0x00000070545c723c */ /* 0x040ff0000004185c */
[----:B------:R-:W-:Y:S01]  /*14720*/  HMMA.16816.F32.BF16 R88, R84, R114, R88 ;  /* 0x000000725458723c */ /* 0x000fe20000041858 */
[----:B------:R-:W3:Y:S04]  /*14730*/  LDSM.16.M88.4 R84, [R12+0x6000] ;  /* 0x006000000c54783b */ /* 0x000ee80000000200 */
[----:B------:R-:W-:Y:S03]  /*14740*/  LDSM.16.M88.4 R112, [R196+UR5+0x8000] ;  /* 0x00800005c470783b */ /* 0x000fe60008000200 */
[C---:B--2---:R-:W-:Y:S08]  /*14750*/  HMMA.16816.F32.BF16 R56, R72.reuse, R68, R56 ;  /* 0x000000444838723c */ /* 0x044ff00000041838 */
[C---:B------:R-:W-:Y:S01]  /*14760*/  HMMA.16816.F32.BF16 R48, R72.reuse, R70, R48 ;  /* 0x000000464830723c */ /* 0x040fe20000041830 */
[----:B------:R-:W2:Y:S07]  /*14770*/  LDSM.16.M88.4 R68, [R12+0x6800] ;  /* 0x006800000c44783b */ /* 0x000eae0000000200 */
[C---:B-1----:R-:W-:Y:S08]  /*14780*/  HMMA.16816.F32.BF16 R44, R72.reuse, R64, R44 ;  /* 0x00000040482c723c */ /* 0x042ff0000004182c */
[C---:B------:R-:W-:Y:S01]  /*14790*/  HMMA.16816.F32.BF16 R40, R72.reuse, R66, R40 ;  /* 0x000000424828723c */ /* 0x040fe20000041828 */
[----:B------:R-:W1:Y:S07]  /*147a0*/  LDSM.16.M88.4 R64, [R12+0x7000] ;  /* 0x007000000c40783b */ /* 0x000e6e0000000200 */
[C---:B----4-:R-:W-:Y:S08]  /*147b0*/  HMMA.16816.F32.BF16 R36, R72.reuse, R80, R36 ;  /* 0x000000504824723c */ /* 0x050ff00000041824 */
[C---:B------:R-:W-:Y:S01]  /*147c0*/  HMMA.16816.F32.BF16 R28, R72.reuse, R82, R28 ;  /* 0x00000052481c723c */ /* 0x040fe2000004181c */
[----:B------:R-:W-:Y:S07]  /*147d0*/  LDSM.16.M88.4 R80, [R34+0x2000] ;  /* 0x002000002250783b */ /* 0x000fee0000000200 */
[C---:B---3--:R-:W-:Y:S01]  /*147e0*/  HMMA.16816.F32.BF16 R120, R72.reuse, R84, R16 ;  /* 0x000000544878723c */ /* 0x048fe20000041810 */
[----:B------:R-:W3:Y:S07]  /*147f0*/  LDSM.16.M88.4 R16, [R3+0x8000] ;  /* 0x008000000310783b */ /* 0x000eee0000000200 */
[C---:B------:R-:W-:Y:S08]  /*14800*/  HMMA.16816.F32.BF16 R24, R72.reuse, R76, R24 ;  /* 0x0000004c4818723c */ /* 0x040ff00000041818 */
[C---:B------:R-:W-:Y:S01]  /*14810*/  HMMA.16816.F32.BF16 R20, R72.reuse, R78, R20 ;  /* 0x0000004e4814723c */ /* 0x040fe20000041814 */
[----:B------:R-:W4:Y:S07]  /*14820*/  LDSM.16.M88.4 R76, [R12+0x7800] ;  /* 0x007800000c4c783b */ /* 0x000f2e0000000200 */
[C---:B------:R-:W-:Y:S01]  /*14830*/  HMMA.16816.F32.BF16 R4, R72.reuse, R86, R4 ;  /* 0x000000564804723c */ /* 0x040fe20000041804 */
[----:B------:R-:W-:Y:S07]  /*14840*/  LDSM.16.M88.4 R84, [R32+0x2000] ;  /* 0x002000002054783b */ /* 0x000fee0000000200 */
[C---:B--2---:R-:W-:Y:S08]  /*14850*/  HMMA.16816.F32.BF16 R108, R72.reuse, R68, R108 ;  /* 0x00000044486c723c */ /* 0x044ff0000004186c */
[----:B------:R-:W-:Y:S01]  /*14860*/  HMMA.16816.F32.BF16 R104, R72, R70, R104 ;  /* 0x000000464868723c */ /* 0x000fe20000041868 */
[----:B------:R-:W2:Y:S07]  /*14870*/  LDSM.16.M88.4 R68, [R196+UR5+0x8800] ;  /* 0x00880005c444783b */ /* 0x000eae0008000200 */
[C---:B------:R-:W-:Y:S01]  /*14880*/  HMMA.16816.F32.BF16 R124, R116.reuse, R112, R56 ;  /* 0x00000070747c723c */ /* 0x040fe20000041838 */
[----:B------:R-:W5:Y:S07]  /*14890*/  LDSM.16.M88.4 R56, [R8+0x8000] ;  /* 0x008000000838783b */ /* 0x000f6e0000000200 */
[----:B------:R-:W-:Y:S01]  /*148a0*/  HMMA.16816.F32.BF16 R48, R116, R114, R48 ;  /* 0x000000727430723c */ /* 0x000fe20000041830 */
[----:B------:R-:W-:Y:S07]  /*148b0*/  LDSM.16.M88.4 R112, [R3+0x8800] ;  /* 0x008800000370783b */ /* 0x000fee0000000200 */
[C---:B-1----:R-:W-:Y:S08]  /*148c0*/  HMMA.16816.F32.BF16 R100, R72.reuse, R64, R100 ;  /* 0x000000404864723c */ /* 0x042ff00000041864 */
[----:B------:R-:W-:Y:S01]  /*148d0*/  HMMA.16816.F32.BF16 R96, R72, R66, R96 ;  /* 0x000000424860723c */ /* 0x000fe20000041860 */
[----:B------:R-:W1:Y:S07]  /*148e0*/  LDSM.16.M88.4 R64, [R196+UR5+0x9000] ;  /* 0x00900005c440783b */ /* 0x000e6e0008000200 */
[C---:B---3--:R-:W-:Y:S08]  /*148f0*/  HMMA.16816.F32.BF16 R124, R80.reuse, R16, R124 ;  /* 0x00000010507c723c */ /* 0x048ff0000004187c */
[----:B------:R-:W-:Y:S01]  /*14900*/  HMMA.16816.F32.BF16 R48, R80, R18, R48 ;  /* 0x000000125030723c */ /* 0x000fe20000041830 */
[----:B------:R-:W-:Y:S07]  /*14910*/  LDSM.16.M88.4 R16, [R8+0x8800] ;  /* 0x008800000810783b */ /* 0x000fee0000000200 */
[C---:B----4-:R-:W-:Y:S08]  /*14920*/  HMMA.16816.F32.BF16 R92, R72.reuse, R76, R92 ;  /* 0x0000004c485c723c */ /* 0x050ff0000004185c */
[----:B------:R-:W-:Y:S01]  /*14930*/  HMMA.16816.F32.BF16 R88, R72, R78, R88 ;  /* 0x0000004e4858723c */ /* 0x000fe20000041858 */
[----:B------:R-:W-:Y:S04]  /*14940*/  LDSM.16.M88.4 R76, [R35+0x2000] ;  /* 0x00200000234c783b */ /* 0x000fe80000000200 */
[----:B------:R-:W3:Y:S03]  /*14950*/  LDSM.16.M88.4 R72, [R12+0x8000] ;  /* 0x008000000c48783b */ /* 0x000ee60000000200 */
[----:B--2---:R-:W-:Y:S08]  /*14960*/  HMMA.16816.F32.BF16 R44, R116, R68, R44 ;  /* 0x00000044742c723c */ /* 0x004ff0000004182c */
[C---:B-----5:R-:W-:Y:S08]  /*14970*/  HMMA.16816.F32.BF16 R124, R84.reuse, R56, R124 ;  /* 0x00000038547c723c */ /* 0x060ff0000004187c */
[----:B------:R-:W-:Y:S01]  /*14980*/  HMMA.16816.F32.BF16 R48, R84, R58, R48 ;  /* 0x0000003a5430723c */ /* 0x000fe20000041830 */
[----:B------:R-:W2:Y:S07]  /*14990*/  LDSM.16.M88.4 R56, [R196+UR5+0x9800] ;  /* 0x00980005c438783b */ /* 0x000eae0008000200 */
[C---:B------:R-:W-:Y:S08]  /*149a0*/  HMMA.16816.F32.BF16 R40, R116.reuse, R70, R40 ;  /* 0x000000467428723c */ /* 0x040ff00000041828 */
[----:B-1----:R-:W-:Y:S08]  /*149b0*/  HMMA.16816.F32.BF16 R36, R116, R64, R36 ;  /* 0x000000407424723c */ /* 0x002ff00000041824 */
[----:B------:R-:W-:Y:S01]  /*149c0*/  HMMA.16816.F32.BF16 R68, R80, R112, R44 ;  /* 0x000000705044723c */ /* 0x000fe2000004182c */
[----:B------:R-:W1:Y:S07]  /*149d0*/  LDSM.16.M88.4 R44, [R12+0x8800] ;  /* 0x008800000c2c783b */ /* 0x000e6e0000000200 */
[----:B------:R-:W-:Y:S01]  /*149e0*/  HMMA.16816.F32.BF16 R28, R116, R66, R28 ;  /* 0x00000042741c723c */ /* 0x000fe2000004181c */
[----:B------:R-:W4:Y:S07]  /*149f0*/  LDSM.16.M88.4 R64, [R3+0x9000] ;  /* 0x009000000340783b */ /* 0x000f2e0000000200 */
[----:B------:R-:W-:Y:S08]  /*14a00*/  HMMA.16816.F32.BF16 R40, R80, R114, R40 ;  /* 0x000000725028723c */ /* 0x000ff00000041828 */
[C---:B---3--:R-:W-:Y:S08]  /*14a10*/  HMMA.16816.F32.BF16 R124, R76.reuse, R72, R124 ;  /* 0x000000484c7c723c */ /* 0x048ff0000004187c */
[----:B------:R-:W-:Y:S08]  /*14a20*/  HMMA.16816.F32.BF16 R48, R76, R74, R48 ;  /* 0x0000004a4c30723c */ /* 0x000ff00000041830 */
[----:B------:R-:W-:Y:S03]  /*14a30*/  HMMA.16816.F32.BF16 R68, R84, R16, R68 ;  /* 0x000000105444723c */ /* 0x000fe60000041844 */
[----:B------:R-:W-:Y:S01]  /*14a40*/  FMUL.FTZ R32, R124, UR4 ;  /* 0x000000047c207c20 */ /* 0x000fe20008410000 */
[----:B------:R-:W-:Y:S01]  /*14a50*/  FMUL.FTZ R34, R125, UR4 ;  /* 0x000000047d227c20 */ /* 0x000fe20008410000 */
[----:B------:R-:W-:Y:S01]  /*14a60*/  FMUL.FTZ R35, R126, UR4 ;  /* 0x000000047e237c20 */ /* 0x000fe20008410000 */
[----:B------:R-:W-:-:S02]  /*14a70*/  FMUL.FTZ R60, R127, UR4 ;  /* 0x000000047f3c7c20 */ /* 0x000fc40008410000 */
[----:B--2---:R-:W-:Y:S01]  /*14a80*/  HMMA.16816.F32.BF16 R72, R116, R56, R24 ;  /* 0x000000387448723c */ /* 0x004fe20000041818 */
        /* <DEDUP_REMOVED lines=62> */
[----:B--2---:R-:W-:Y:S02]  /*14e70*/  HMMA.16816.F32.BF16 R4, R80, R18, R4 ;  /* 0x000000125004723c */ /* 0x004fe40000041804 */
[----:B------:R-:W2:Y:S06]  /*14e80*/  MUFU.TANH R51, R31 ;  /* 0x0000001f00337308 */ /* 0x000eac0000002400 */
[----:B------:R-:W-:Y:S01]  /*14e90*/  HMMA.16816.F32.BF16 R72, R84, R48, R72 ;  /* 0x000000305448723c */ /* 0x000fe20000041848 */
[----:B------:R-:W-:Y:S01]  /*14ea0*/  FMUL.FTZ R48, R114, UR4 ;  /* 0x0000000472307c20 */ /* 0x000fe20008410000 */
[----:B------:R-:W-:Y:S01]  /*14eb0*/  FMUL.FTZ R49, R115, UR4 ;  /* 0x0000000473317c20 */ /* 0x000fe20008410000 */
[----:B------:R-:W2:Y:S05]  /*14ec0*/  MUFU.TANH R114, R28 ;  /* 0x0000001c00727308 */ /* 0x000eaa0000002400 */
[----:B------:R-:W-:Y:S03]  /*14ed0*/  HMMA.16816.F32.BF16 R20, R76, R58, R20 ;  /* 0x0000003a4c14723c */ /* 0x000fe60000041814 */
[----:B------:R-:W2:Y:S05]  /*14ee0*/  MUFU.TANH R112, R112 ;  /* 0x0000007000707308 */ /* 0x000eaa0000002400 */
[----:B-1----:R-:W-:Y:S03]  /*14ef0*/  HMMA.16816.F32.BF16 R4, R84, R38, R4 ;  /* 0x000000265404723c */ /* 0x002fe60000041804 */
[----:B------:R-:W1:Y:S05]  /*14f00*/  MUFU.TANH R113, R113 ;  /* 0x0000007100717308 */ /* 0x000e6a0000002400 */
[----:B------:R-:W-:Y:S03]  /*14f10*/  HMMA.16816.F32.BF16 R72, R76, R56, R72 ;  /* 0x000000384c48723c */ /* 0x000fe60000041848 */
[----:B------:R5:W1:Y:S01]  /*14f20*/  MUFU.TANH R56, R29 ;  /* 0x0000001d00387308 */ /* 0x000a620000002400 */
[----:B------:R-:W-:Y:S01]  /*14f30*/  FMUL.FTZ R20, R20, UR4 ;  /* 0x0000000414147c20 */ /* 0x000fe20008410000 */
[----:B------:R-:W-:Y:S01]  /*14f40*/  FMUL.FTZ R21, R21, UR4 ;  /* 0x0000000415157c20 */ /* 0x000fe20008410000 */
[----:B------:R-:W-:Y:S01]  /*14f50*/  FMUL.FTZ R223, R22, UR4 ;  /* 0x0000000416df7c20 */ /* 0x000fe20008410000 */
[----:B------:R-:W-:Y:S01]  /*14f60*/  FMUL.FTZ R213, R23, UR4 ;  /* 0x0000000417d57c20 */ /* 0x000fe20008410000 */
[----:B------:R-:W-:Y:S01]  /*14f70*/  HMMA.16816.F32.BF16 R104, R116, R26, R104 ;  /* 0x0000001a7468723c */ /* 0x000fe20000041868 */
[----:B------:R-:W3:Y:S02]  /*14f80*/  LDSM.16.M88.4 R24, [R3+0xa800] ;  /* 0x00a800000318783b */ /* 0x000ee40000000200 */
[----:B------:R-:W1:Y:S05]  /*14f90*/  MUFU.TANH R231, R21 ;  /* 0x0000001500e77308 */ /* 0x000e6a0000002400 */
[----:B----4-:R-:W-:Y:S03]  /*14fa0*/  HMMA.16816.F32.BF16 R4, R76, R46, R4 ;  /* 0x0000002e4c04723c */ /* 0x010fe60000041804 */
[----:B------:R-:W-:Y:S01]  /*14fb0*/  FMUL.FTZ R58, R73, UR4 ;  /* 0x00000004493a7c20 */ /* 0x000fe20008410000 */
[----:B-----5:R-:W4:Y:S01]  /*14fc0*/  LDSM.16.M88.4 R28, [R196+UR5+0xb800] ;  /* 0x00b80005c41c783b */ /* 0x020f220008000200 */
[----:B------:R5:W1:Y:S01]  /*14fd0*/  MUFU.TANH R73, R20 ;  /* 0x0000001400497308 */ /* 0x000a620000002400 */
[----:B------:R-:W-:Y:S01]  /*14fe0*/  FMUL.FTZ R57, R72, UR4 ;  /* 0x0000000448397c20 */ /* 0x000fe20008410000 */
[----:B------:R-:W-:Y:S01]  /*14ff0*/  FMUL.FTZ R59, R74, UR4 ;  /* 0x000000044a3b7c20 */ /* 0x000fe20008410000 */
[----:B------:R-:W-:Y:S01]  /*15000*/  HMMA.16816.F32.BF16 R120, R80, R16, R120 ;  /* 0x000000105078723c */ /* 0x000fe20000041878 */
[----:B------:R-:W2:Y:S01]  /*15010*/  LDSM.16.M88.4 R16, [R8+0xa800] ;  /* 0x00a800000810783b */ /* 0x000ea20000000200 */
[----:B------:R-:W-:-:S03]  /*15020*/  FMUL.FTZ R72, R75, UR4 ;  /* 0x000000044b487c20 */ /* 0x000fc60008410000 */
[----:B------:R-:W1:Y:S03]  /*15030*/  MUFU.TANH R48, R48 ;  /* 0x0000003000307308 */ /* 0x000e660000002400 */
[C---:B------:R-:W-:Y:S03]  /*15040*/  HMMA.16816.F32.BF16 R100, R116.reuse, R40, R100 ;  /* 0x000000287464723c */ /* 0x040fe60000041864 */
[----:B------:R-:W-:Y:S01]  /*15050*/  FMUL.FTZ R4, R4, UR4 ;  /* 0x0000000404047c20 */ /* 0x000fe20008410000 */
[----:B------:R-:W-:Y:S01]  /*15060*/  FMUL.FTZ R5, R5, UR4 ;  /* 0x0000000405057c20 */ /* 0x000fe20008410000 */
[----:B------:R-:W-:Y:S01]  /*15070*/  FMUL.FTZ R203, R6, UR4 ;  /* 0x0000000406cb7c20 */ /* 0x000fe20008410000 */
[----:B-----5:R-:W5:Y:S01]  /*15080*/  LDSM.16.M88.4 R20, [R3+0xb000] ;  /* 0x00b000000314783b */ /* 0x020f620000000200 */
[----:B------:R-:W1:Y:S01]  /*15090*/  MUFU.TANH R207, R4 ;  /* 0x0000000400cf7308 */ /* 0x000e620000002400 */
[----:B------:R-:W-:Y:S01]  /*150a0*/  HMMA.16816.F32.BF16 R96, R116, R42, R96 ;  /* 0x0000002a7460723c */ /* 0x000fe20000041860 */
[----:B------:R-:W-:Y:S01]  /*150b0*/  FMUL.FTZ R193, R7, UR4 ;  /* 0x0000000407c17c20 */ /* 0x000fe20008410000 */
[----:B------:R-:W1:Y:S05]  /*150c0*/  LDSM.16.M88.4 R40, [R3+0xb800] ;  /* 0x00b800000328783b */ /* 0x000e6a0000000200 */
[----:B------:R4:W1:Y:S01]  /*150d0*/  MUFU.TANH R181, R5 ;  /* 0x0000000500b57308 */ /* 0x0008620000002400 */
[----:B------:R-:W-:Y:S01]  /*150e0*/  HMMA.16816.F32.BF16 R120, R84, R36, R120 ;  /* 0x000000245478723c */ /* 0x000fe20000041878 */
[----:B------:R-:W-:Y:S06]  /*150f0*/  LDSM.16.M88.4 R36, [R12+0xa800] ;  /* 0x00a800000c24783b */ /* 0x000fec0000000200 */
[----:B------:R-:W1:Y:S01]  /*15100*/  MUFU.TANH R49, R49 ;  /* 0x0000003100317308 */ /* 0x000e620000002400 */
[C---:B---3--:R-:W-:Y:S07]  /*15110*/  HMMA.16816.F32.BF16 R108, R80.reuse, R24, R108 ;  /* 0x00000018506c723c */ /* 0x048fee000004186c */
[----:B------:R-:W3:Y:S01]  /*15120*/  MUFU.TANH R57, R57 ;  /* 0x0000003900397308 */ /* 0x000ee20000002400 */
[----:B------:R-:W-:Y:S01]  /*15130*/  HMMA.16816.F32.BF16 R104, R80, R26, R104 ;  /* 0x0000001a5068723c */ /* 0x000fe20000041868 */
[----:B------:R-:W3:Y:S04]  /*15140*/  LDSM.16.M88.4 R24, [R8+0xb000] ;  /* 0x00b000000818783b */ /* 0x000ee80000000200 */
[----:B----4-:R-:W4:Y:S02]  /*15150*/  LDSM.16.M88.4 R4, [R8+0xb800] ;  /* 0x00b800000804783b */ /* 0x010f240000000200 */
[----:B------:R-:W1:Y:S01]  /*15160*/  MUFU.TANH R58, R58 ;  /* 0x0000003a003a7308 */ /* 0x000e620000002400 */
[C---:B------:R-:W-:Y:S07]  /*15170*/  HMMA.16816.F32.BF16 R92, R116.reuse, R28, R92 ;  /* 0x0000001c745c723c */ /* 0x040fee000004185c */
[----:B------:R-:W1:Y:S01]  /*15180*/  MUFU.TANH R59, R59 ;  /* 0x0000003b003b7308 */ /* 0x000e620000002400 */
[----:B------:R-:W-:Y:S07]  /*15190*/  HMMA.16816.F32.BF16 R88, R116, R30, R88 ;  /* 0x0000001e7458723c */ /* 0x000fee0000041858 */
[----:B------:R-:W1:Y:S01]  /*151a0*/  MUFU.TANH R72, R72 ;  /* 0x0000004800487308 */ /* 0x000e620000002400 */
[C---:B--2---:R-:W-:Y:S07]  /*151b0*/  HMMA.16816.F32.BF16 R108, R84.reuse, R16, R108 ;  /* 0x00000010546c723c */ /* 0x044fee000004186c */
[----:B------:R-:W2:Y:S01]  /*151c0*/  MUFU.TANH R223, R223 ;  /* 0x000000df00df7308 */ /* 0x000ea20000002400 */
[----:B------:R-:W-:Y:S01]  /*151d0*/  HMMA.16816.F32.BF16 R104, R84, R18, R104 ;  /* 0x000000125468723c */ /* 0x000fe20000041868 */
[----:B------:R-:W2:Y:S06]  /*151e0*/  LDSM.16.M88.4 R16, [R12+0xb000] ;  /* 0x00b000000c10783b */ /* 0x000eac0000000200 */
[----:B------:R-:W2:Y:S01]  /*151f0*/  MUFU.TANH R213, R213 ;  /* 0x000000d500d57308 */ /* 0x000ea20000002400 */
[C---:B-----5:R-:W-:Y:S07]  /*15200*/  HMMA.16816.F32.BF16 R100, R80.reuse, R20, R100 ;  /* 0x000000145064723c */ /* 0x060fee0000041864 */
[----:B------:R-:W2:Y:S01]  /*15210*/  MUFU.TANH R203, R203 ;  /* 0x000000cb00cb7308 */ /* 0x000ea20000002400 */
[----:B------:R-:W-:Y:S01]  /*15220*/  HMMA.16816.F32.BF16 R96, R80, R22, R96 ;  /* 0x000000165060723c */ /* 0x000fe20000041860 */
[----:B------:R-:W5:Y:S01]  /*15230*/  LDSM.16.M88.4 R20, [R12+0xb800] ;  /* 0x00b800000c14783b */ /* 0x000f620000000200 */
[----:B------:R-:W-:-:S05]  /*15240*/  DEPBAR.LE SB0, 0x0 ;  /* 0x000080000000791a */ /* 0x000fca0000000000 */
[----:B------:R-:W2:Y:S01]  /*15250*/  MUFU.TANH R193, R193 ;  /* 0x000000c100c17308 */ /* 0x000ea20000002400 */
[C---:B-1----:R-:W-:Y:S08]  /*15260*/  HMMA.16816.F32.BF16 R92, R80.reuse, R40, R92 ;  /* 0x00000028505c723c */ /* 0x042ff0000004185c */
[----:B------:R-:W-:Y:S08]  /*15270*/  HMMA.16816.F32.BF16 R88, R80, R42, R88 ;  /* 0x0000002a5058723c */ /* 0x000ff00000041858 */
[C---:B---3--:R-:W-:Y:S08]  /*15280*/  HMMA.16816.F32.BF16 R100, R84.reuse, R24, R100 ;  /* 0x000000185464723c */ /* 0x048ff00000041864 */
[C---:B------:R-:W-:Y:S08]  /*15290*/  HMMA.16816.F32.BF16 R96, R84.reuse, R26, R96 ;  /* 0x0000001a5460723c */ /* 0x040ff00000041860 */
[C---:B----4-:R-:W-:Y:S08]  /*152a0*/  HMMA.16816.F32.BF16 R92, R84.reuse, R4, R92 ;  /* 0x00000004545c723c */ /* 0x050ff0000004185c */
[----:B------:R-:W-:Y:S08]  /*152b0*/  HMMA.16816.F32.BF16 R88, R84, R6, R88 ;  /* 0x000000065458723c */ /* 0x000ff00000041858 */
[C---:B------:R-:W-:Y:S08]  /*152c0*/  HMMA.16816.F32.BF16 R120, R76.reuse, R44, R120 ;  /* 0x0000002c4c78723c */ /* 0x040ff00000041878 */
[C---:B------:R-:W-:Y:S08]  /*152d0*/  HMMA.16816.F32.BF16 R108, R76.reuse, R36, R108 ;  /* 0x000000244c6c723c */ /* 0x040ff0000004186c */
[C---:B------:R-:W-:Y:S03]  /*152e0*/  HMMA.16816.F32.BF16 R104, R76.reuse, R38, R104 ;  /* 0x000000264c68723c */ /* 0x040fe60000041868 */
[----:B------:R-:W-:Y:S01]  /*152f0*/  FMUL.FTZ R120, R120, UR4 ;  /* 0x0000000478787c20 */ /* 0x000fe20008410000 */
[----:B------:R-:W-:Y:S01]  /*15300*/  FMUL.FTZ R121, R121, UR4 ;  /* 0x0000000479797c20 */ /* 0x000fe20008410000 */
[----:B------:R-:W-:Y:S01]  /*15310*/  FMUL.FTZ R122, R122, UR4 ;  /* 0x000000047a7a7c20 */ /* 0x000fe20008410000 */
[----:B------:R-:W-:Y:S01]  /*15320*/  FMUL.FTZ R123, R123, UR4 ;  /* 0x000000047b7b7c20 */ /* 0x000fe20008410000 */
[----:B------:R1:W3:Y:S01]  /*15330*/  MUFU.TANH R211, R120 ;  /* 0x0000007800d37308 */ /* 0x0002e20000002400 */
[C---:B--2---:R-:W-:Y:S03]  /*15340*/  HMMA.16816.F32.BF16 R100, R76.reuse, R16, R100 ;  /* 0x000000104c64723c */ /* 0x044fe60000041864 */
[----:B------:R-:W-:Y:S01]  /*15350*/  FMUL.FTZ R108, R108, UR4 ;  /* 0x000000046c6c7c20 */ /* 0x000fe20008410000 */
[----:B------:R-:W-:Y:S01]  /*15360*/  FMUL.FTZ R109, R109, UR4 ;  /* 0x000000046d6d7c20 */ /* 0x000fe20008410000 */
[----:B------:R-:W-:Y:S01]  /*15370*/  FMUL.FTZ R110, R110, UR4 ;  /* 0x000000046e6e7c20 */ /* 0x000fe20008410000 */
[----:B------:R-:W-:Y:S01]  /*15380*/  FMUL.FTZ R111, R111, UR4 ;  /* 0x000000046f6f7c20 */ /* 0x000fe20008410000 */
[----:B------:R1:W2:Y:S01]  /*15390*/  MUFU.TANH R179, R121 ;  /* 0x0000007900b37308 */ /* 0x0002a20000002400 */
[C---:B------:R-:W-:Y:S03]  /*153a0*/  HMMA.16816.F32.BF16 R96, R76.reuse, R18, R96 ;  /* 0x000000124c60723c */ /* 0x040fe60000041860 */
[----:B------:R-:W-:Y:S01]  /*153b0*/  FMUL.FTZ R104, R104, UR4 ;  /* 0x0000000468687c20 */ /* 0x000fe20008410000 */
[----:B------:R-:W-:Y:S01]  /*153c0*/  FMUL.FTZ R105, R105, UR4 ;  /* 0x0000000469697c20 */ /* 0x000fe20008410000 */
[----:B------:R-:W-:Y:S01]  /*153d0*/  FMUL.FTZ R106, R106, UR4 ;  /* 0x000000046a6a7c20 */ /* 0x000fe20008410000 */
[----:B------:R-:W-:Y:S01]  /*153e0*/  FMUL.FTZ R107, R107, UR4 ;  /* 0x000000046b6b7c20 */ /* 0x000fe20008410000 */
[----:B------:R1:W4:Y:S01]  /*153f0*/  MUFU.TANH R205, R122 ;  /* 0x0000007a00cd7308 */ /* 0x0003220000002400 */
[C---:B-----5:R-:W-:Y:S03]  /*15400*/  HMMA.16816.F32.BF16 R92, R76.reuse, R20, R92 ;  /* 0x000000144c5c723c */ /* 0x060fe6000004185c */
[----:B------:R-:W-:Y:S01]  /*15410*/  FMUL.FTZ R100, R100, UR4 ;  /* 0x0000000464647c20 */ /* 0x000fe20008410000 */
[----:B------:R-:W-:Y:S01]  /*15420*/  FMUL.FTZ R101, R101, UR4 ;  /* 0x0000000465657c20 */ /* 0x000fe20008410000 */
[----:B------:R-:W-:Y:S01]  /*15430*/  FMUL.FTZ R102, R102, UR4 ;  /* 0x0000000466667c20 */ /* 0x000fe20008410000 */
[----:B------:R-:W-:Y:S01]  /*15440*/  FMUL.FTZ R103, R103, UR4 ;  /* 0x0000000467677c20 */ /* 0x000fe20008410000 */
[----:B------:R1:W1:Y:S01]  /*15450*/  MUFU.TANH R185, R123 ;  /* 0x0000007b00b97308 */ /* 0x0002620000002400 */
        /* <DEDUP_REMOVED lines=38> */
[----:B--234-:R-:W-:Y:S05]  /*156c0*/  @!P5 BRA `(.L_x_1141) ;  /* 0x0000000800ccd947 */ /* 0x01cfea0003800000 */
        /* <DEDUP_REMOVED lines=11> */
.L_x_1142:
[----:B------:R-:W2:Y:S01]  /*15780*/  LDC R3, c[0x0][0x4f0] ;  /* 0x00013c00ff037b82 */ /* 0x000ea20000000800 */
[C---:B------:R-:W-:Y:S01]  /*15790*/  IADD3 R16, PT, PT, R55.reuse, -0x100, RZ ;  /* 0xffffff0037107810 */ /* 0x040fe20007ffe0ff */
[----:B------:R-:W-:Y:S01]  /*157a0*/  VIADD R4, R55, 0xffffff80 ;  /* 0xffffff8037047836 */ /* 0x000fe20000000000 */
[----:B------:R-:W3:Y:S02]  /*157b0*/  LDCU.64 UR8, c[0x0][0x3a0] ;  /* 0x00007400ff0877ac */ /* 0x000ee40008000a00 */
[----:B------:R-:W-:Y:S02]  /*157c0*/  IABS R6, R16 ;  /* 0x0000001000067213 */ /* 0x000fe40000000000 */
[----:B------:R-:W-:Y:S02]  /*157d0*/  IABS R8, R4 ;  /* 0x0000000400087213 */ /* 0x000fe40000000000 */
[-C--:B--2---:R-:W-:Y:S02]  /*157e0*/  IABS R2, R3.reuse ;  /* 0x0000000300027213 */ /* 0x084fe40000000000 */
[----:B------:R-:W-:-:S02]  /*157f0*/  LOP3.LUT R16, R16, R3, RZ, 0x3c, !PT ;  /* 0x0000000310107212 */ /* 0x000fc400078e3cff */
[----:B------:R-:W2:Y:S01]  /*15800*/  I2F.RP R5, R2 ;  /* 0x0000000200057306 */ /* 0x000ea20000209400 */
[----:B------:R-:W-:-:S07]  /*15810*/  LOP3.LUT R4, R4, R3, RZ, 0x3c, !PT ;  /* 0x0000000304047212 */ /* 0x000fce00078e3cff */
[----:B--2---:R-:W2:Y:S02]  /*15820*/  MUFU.RCP R18, R5 ;  /* 0x0000000500127308 */ /* 0x004ea40000001000 */
[----:B--2---:R-:W-:-:S06]  /*15830*/  VIADD R18, R18, 0xffffffe ;  /* 0x0ffffffe12127836 */ /* 0x004fcc0000000000 */
[----:B------:R-:W2:Y:S02]  /*15840*/  F2I.FTZ.U32.TRUNC.NTZ R19, R18 ;  /* 0x0000001200137305 */ /* 0x000ea4000021f000 */
[----:B--2---:R-:W-:Y:S01]  /*15850*/  IMAD.MOV R17, RZ, RZ, -R19 ;  /* 0x000000ffff117224 */ /* 0x004fe200078e0a13 */
        /* <DEDUP_REMOVED lines=29> */
[----:B------:R-:W2:Y:S04]  /*15a30*/  LDG.E R7, desc[UR6][R18.64] ;  /* 0x0000000612077981 */ /* 0x000ea8000c1e1900 */
[----:B------:R-:W2:Y:S01]  /*15a40*/  LDG.E R2, desc[UR6][R16.64] ;  /* 0x0000000610027981 */ /* 0x000ea2000c1e1900 */
[----:B------:R-:W-:-:S04]  /*15a50*/  IMAD.IADD R4, R5, 0x1, -R4 ;  /* 0x0000000105047824 */ /* 0x000fc800078e0a04 */
[----:B------:R-:W-:-:S05]  /*15a60*/  IMAD R3, R4, R3, -0x80 ;  /* 0xffffff8004037424 */ /* 0x000fca00078e0203 */
[----:B------:R-:W-:-:S05]  /*15a70*/  SHF.R.S32.HI R5, RZ, 0x1f, R3 ;  /* 0x0000001fff057819 */ /* 0x000fca0000011403 */
[----:B------:R-:W-:-:S04]  /*15a80*/  IMAD R4, R5, R52, RZ ;  /* 0x0000003405047224 */ /* 0x000fc800078e02ff */
[----:B------:R-:W-:Y:S01]  /*15a90*/  IMAD R4, R3, R53, R4 ;  /* 0x0000003503047224 */ /* 0x000fe200078e0204 */
[----:B--2---:R-:W-:Y:S01]  /*15aa0*/  IADD3 R2, PT, PT, R7, -R2, RZ ;  /* 0x8000000207027210 */ /* 0x004fe20007ffe0ff */
[----:B------:R-:W-:-:S03]  /*15ab0*/  IMAD.WIDE.U32 R6, R3, R52, RZ ;  /* 0x0000003403067225 */ /* 0x000fc600078e00ff */
[----:B------:R-:W-:Y:S01]  /*15ac0*/  SHF.R.S32.HI R3, RZ, 0x1f, R2 ;  /* 0x0000001fff037819 */ /* 0x000fe20000011402 */
[----:B------:R-:W-:-:S04]  /*15ad0*/  IMAD.IADD R7, R7, 0x1, R4 ;  /* 0x0000000107077824 */ /* 0x000fc800078e0204 */
[----:B---3--:R-:W-:Y:S02]  /*15ae0*/  IMAD R3, R3, UR8, RZ ;  /* 0x0000000803037c24 */ /* 0x008fe4000f8e02ff */
[----:B------:R-:W-:-:S04]  /*15af0*/  IMAD.WIDE.U32 R4, R2, UR8, R6 ;  /* 0x0000000802047c25 */ /* 0x000fc8000f8e0006 */
[----:B------:R-:W-:Y:S01]  /*15b00*/  IMAD R3, R2, UR9, R3 ;  /* 0x0000000902037c24 */ /* 0x000fe2000f8e0203 */
[----:B------:R-:W-:-:S04]  /*15b10*/  LEA R216, P1, R4, R216, 0x1 ;  /* 0x000000d804d87211 */ /* 0x000fc800078208ff */
[----:B------:R-:W-:-:S04]  /*15b20*/  IADD3 R3, PT, PT, R5, R3, RZ ;  /* 0x0000000305037210 */ /* 0x000fc80007ffe0ff */
[----:B------:R-:W-:-:S07]  /*15b30*/  LEA.HI.X R217, R4, R217, R3, 0x1, P1 ;  /* 0x000000d904d97211 */ /* 0x000fce00008f0c03 */
.L_x_1143:
[----:B------:R-:W2:Y:S01]  /*15b40*/  LDCU UR4, c[0x0][0x440] ;  /* 0x00008800ff0477ac */ /* 0x000ea20008000800 */
[C---:B------:R-:W-:Y:S01]  /*15b50*/  IMAD.SHL.U32 R3, R52.reuse, 0x20, RZ ;  /* 0x0000002034037824 */ /* 0x040fe200078e00ff */
[----:B------:R-:W-:-:S04]  /*15b60*/  SHF.L.U64.HI R2, R52, 0x5, R53 ;  /* 0x0000000534027819 */ /* 0x000fc80000010235 */
[----:B------:R-:W-:-:S05]  /*15b70*/  IADD3 R4, P3, PT, R3, R216, RZ ;  /* 0x000000d803047210 */ /* 0x000fca0007f7e0ff */
[----:B------:R-:W-:Y:S01]  /*15b80*/  IMAD.X R5, R2, 0x1, R217, P3 ;  /* 0x0000000102057824 */ /* 0x000fe200018e06d9 */
[----:B------:R-:W-:-:S05]  /*15b90*/  IADD3 R20, P3, PT, R4, R3, RZ ;  /* 0x0000000304147210 */ /* 0x000fca0007f7e0ff */
[----:B------:R-:W-:Y:S01]  /*15ba0*/  IMAD.X R21, R5, 0x1, R2, P3 ;  /* 0x0000000105157824 */ /* 0x000fe200018e0602 */
[----:B--2---:R-:W-:Y:S02]  /*15bb0*/  ISETP.GE.AND P2, PT, R14, UR4, PT ;  /* 0x000000040e007c0c */ /* 0x004fe4000bf46270 */
[----:B------:R-:W-:Y:S02]  /*15bc0*/  ISETP.GE.AND P1, PT, R9, UR4, PT ;  /* 0x0000000409007c0c */ /* 0x000fe4000bf26270 */
[----:B------:R-:W-:-:S05]  /*15bd0*/  IADD3 R18, P3, PT, R20, R3, RZ ;  /* 0x0000000314127210 */ /* 0x000fca0007f7e0ff */
[----:B------:R-:W-:Y:S01]  /*15be0*/  IMAD.X R19, R21, 0x1, R2, P3 ;  /* 0x0000000115137824 */ /* 0x000fe200018e0602 */
[----:B------:R-:W-:-:S03]  /*15bf0*/  IADD3 R16, P3, PT, R18, R3, RZ ;  /* 0x0000000312107210 */ /* 0x000fc60007f7e0ff */
[----:B------:R-:W-:Y:S01]  /*15c00*/  @!PT LDS RZ, [RZ] ;  /* 0x00000000fffff984 */ /* 0x000fe20000000800 */
[----:B------:R-:W-:Y:S01]  /*15c10*/  @!PT LDS RZ, [RZ] ;  /* 0x00000000fffff984 */ /* 0x000fe20000000800 */
[----:B------:R-:W-:Y:S01]  /*15c20*/  @!PT LDS RZ, [RZ] ;  /* 0x00000000fffff984 */ /* 0x000fe20000000800 */
[----:B------:R-:W-:Y:S02]  /*15c30*/  @!P2 LDGSTS.E.BYPASS.LTC128B.128 [R227+0x4000], desc[UR6][R216.64] ;  /* 0x04000000d8e3afae */ /* 0x000fe4000b981a06 */
[--C-:B------:R-:W-:Y:S01]  /*15c40*/  IMAD.X R17, R19, 0x1, R2.reuse, P3 ;  /* 0x0000000113117824 */ /* 0x100fe200018e0602 */
[-C--:B------:R-:W-:Y:S01]  /*15c50*/  IADD3 R14, P3, PT, R16, R3.reuse, RZ ;  /* 0x00000003100e7210 */ /* 0x080fe20007f7e0ff */
[----:B------:R2:W-:Y:S03]  /*15c60*/  @P2 STS.128 [R227+0x4000], RZ ;  /* 0x004000ffe3002388 */ /* 0x0005e60000000c00 */
[----:B------:R-:W-:Y:S01]  /*15c70*/  IADD3 R6, P4, PT, R14, R3, RZ ;  /* 0x000000030e067210 */ /* 0x000fe20007f9e0ff */
[----:B------:R-:W-:Y:S01]  /*15c80*/  @!PT LDS RZ, [RZ] ;  /* 0x00000000fffff984 */ /* 0x000fe20000000800 */
[----:B------:R-:W-:Y:S01]  /*15c90*/  @!PT LDS RZ, [RZ] ;  /* 0x00000000fffff984 */ /* 0x000fe20000000800 */
[----:B------:R-:W-:Y:S01]  /*15ca0*/  @!PT LDS RZ, [RZ] ;  /* 0x00000000fffff984 */ /* 0x000fe20000000800 */
[----:B------:R-:W-:Y:S01]  /*15cb0*/  @!P1 LDGSTS.E.BYPASS.LTC128B.128 [R227+0x8000], desc[UR6][R216.64+0x80] ;  /* 0x08000080d8e39fae */ /* 0x000fe2000b981a06 */
[----:B------:R-:W-:-:S03]  /*15cc0*/  IMAD.X R15, R17, 0x1, R2, P3 ;  /* 0x00000001110f7824 */ /* 0x000fc600018e0602 */
[----:B------:R2:W-:Y:S01]  /*15cd0*/  @P1 STS.128 [R227+0x8000], RZ ;  /* 0x008000ffe3001388 */ /* 0x0005e20000000c00 */
        /* <DEDUP_REMOVED lines=16> */
[----:B---3--:R-:W-:Y:S01]  /*15de0*/  @!P1 MOV R4, R20 ;  /* 0x0000001400049202 */ /* 0x008fe20000000f00 */
[----:B------:R-:W-:-:S05]  /*15df0*/  @!P1 IMAD.MOV.U32 R5, RZ, RZ, R21 ;  /* 0x000000ffff059224 */ /* 0x000fca00078e0015 */
[----:B------:R-:W-:Y:S01]  /*15e00*/  @!PT LDS RZ, [RZ] ;  /* 0x00000000fffff984 */ /* 0x000fe20000000800 */
[----:B------:R-:W-:Y:S01]  /*15e10*/  @!PT LDS RZ, [RZ] ;  /* 0x00000000fffff984 */ /* 0x000fe20000000800 */
[----:B------:R-:W-:Y:S01]  /*15e20*/  @!PT LDS RZ, [RZ] ;  /* 0x00000000fffff984 */ /* 0x000fe20000000800 */
[----:B------:R3:W-:Y:S01]  /*15e30*/  @!P1 LDGSTS.E.BYPASS.LTC128B.128 [R227+0x9000], desc[UR6][R4.64+0x80] ;  /* 0x0900008004e39fae */ /* 0x0007e2000b981a06 */
[----:B----4-:R-:W-:Y:S01]  /*15e40*/  IADD3 R20, P3, PT, R6, R3, RZ ;  /* 0x0000000306147210 */ /* 0x010fe20007f7e0ff */
[----:B------:R-:W-:Y:S02]  /*15e50*/  @!P1 IMAD.MOV.U32 R3, RZ, RZ, R7 ;  /* 0x000000ffff039224 */ /* 0x000fe400078e0007 */
        /* <DEDUP_REMOVED lines=8> */
[----:B---3--:R-:W-:Y:S01]  /*15ee0*/  @!P1 IMAD.MOV.U32 R4, RZ, RZ, R18 ;  /* 0x000000ffff049224 */ /* 0x008fe200078e0012 */
        /* <DEDUP_REMOVED lines=20> */
[----:B---3--:R-:W-:Y:S01]  /*16030*/  @!P1 MOV R4, R14 ;  /* 0x0000000e00049202 */ /* 0x008fe20000000f00 */
        /* <DEDUP_REMOVED lines=28> */
.L_x_1141:
[----:B--2---:R-:W-:Y:S01]  /*16200*/  IMAD.SHL.U32 R2, R54, 0x80, RZ ;  /* 0x0000008036027824 */ /* 0x004fe200078e00ff */
[----:B------:R-:W2:Y:S01]  /*16210*/  LDCU UR4, c[0x0][0x45c] ;  /* 0x00008b80ff0477ac */ /* 0x000ea20008000800 */
        /* <DEDUP_REMOVED lines=9> */
[----:B-1----:R-:W-:Y:S01]  /*162b0*/  LDSM.16.MT88.4 R92, [R136+0x10000] ;  /* 0x01000000885c783b */ /* 0x002fe20000004200 */
        /* <DEDUP_REMOVED lines=8> */
[C---:B------:R-:W-:Y:S01]  /*16340*/  VIADD R14, R2.reuse, 0xffffffe8 ;  /* 0xffffffe8020e7836 */ /* 0x040fe20000000000 */
[CC--:B------:R-:W-:Y:S01]  /*16350*/  ISETP.GE.AND P4, PT, R5.reuse, R135.reuse, PT ;  /* 0x000000870500720c */ /* 0x0c0fe20003f86270 */
[C---:B------:R-:W-:Y:S01]  /*16360*/  VIADD R12, R2.reuse, 0xffffffe9 ;  /* 0xffffffe9020c7836 */ /* 0x040fe20000000000 */
[-C--:B------:R-:W-:Y:S01]  /*16370*/  ISETP.GE.AND P1, PT, R5, R134.reuse, PT ;  /* 0x000000860500720c */ /* 0x080fe20003f26270 */
[----:B------:R-:W-:Y:S01]  /*16380*/  VIADD R5, R2, 0xffffff91 ;  /* 0xffffff9102057836 */ /* 0x000fe20000000000 */
[----:B------:R-:W-:Y:S01]  /*16390*/  FSEL R63, R63, -INF , !P4 ;  /* 0xff8000003f3f7808 */ /* 0x000fe20006000000 */
[--C-:B------:R-:W-:Y:S01]  /*163a0*/  IMAD.IADD R42, R137, 0x1, R136.reuse ;  /* 0x00000001892a7824 */ /* 0x100fe200078e0288 */
[----:B------:R-:W-:Y:S01]  /*163b0*/  FSEL R75, R64, -INF , !P1 ;  /* 0xff800000404b7808 */ /* 0x000fe20004800000 */
[----:B------:R-:W-:Y:S01]  /*163c0*/  IMAD.IADD R142, R13, 0x1, R136 ;  /* 0x000000010d8e7824 */ /* 0x000fe200078e0288 */
[C---:B------:R-:W-:Y:S01]  /*163d0*/  ISETP.GE.AND P4, PT, R5.reuse, R135, PT ;  /* 0x000000870500720c */ /* 0x040fe20003f86270 */
[----:B------:R-:W-:Y:S01]  /*163e0*/  LDSM.16.MT88.4 R156, [R136+0x10800] ;  /* 0x01080000889c783b */ /* 0x000fe20000004200 */
[----:B------:R-:W-:Y:S01]  /*163f0*/  ISETP.GE.AND P1, PT, R5, R134, PT ;  /* 0x000000860500720c */ /* 0x000fe20003f26270 */
[----:B------:R-:W-:Y:S01]  /*16400*/  VIADD R5, R2, 0xffffff99 ;  /* 0xffffff9902057836 */ /* 0x000fe20000000000 */
[----:B------:R-:W-:Y:S01]  /*16410*/  FSEL R23, R68, -INF , !P4 ;  /* 0xff80000044177808 */ /* 0x000fe20006000000 */
[----:B------:R-:W-:Y:S01]  /*16420*/  LDSM.16.MT88.4 R116, [R142+0xc000] ;  /* 0x00c000008e74783b */ /* 0x000fe20000004200 */
[----:B------:R-:W-:-:S02]  /*16430*/  FSEL R19, R66, -INF , !P1 ;  /* 0xff80000042137808 */ /* 0x000fc40004800000 */
[CC--:B------:R-:W-:Y:S01]  /*16440*/  ISETP.GE.AND P4, PT, R5.reuse, R135.reuse, PT ;  /* 0x000000870500720c */ /* 0x0c0fe20003f86270 */
[----:B------:R-:W-:Y:S01]  /*16450*/  LDSM.16.MT88.4 R84, [R142+0x10000] ;  /* 0x010000008e54783b */ /* 0x000fe20000004200 */
[-C--:B------:R-:W-:Y:S02]  /*16460*/  ISETP.GE.AND P1, PT, R5, R134.reuse, PT ;  /* 0x000000860500720c */ /* 0x080fe40003f26270 */
[C---:B------:R-:W-:Y:S01]  /*16470*/  ISETP.GE.AND P2, PT, R4.reuse, R135, PT ;  /* 0x000000870400720c */ /* 0x040fe20003f46270 */
[----:B------:R-:W-:Y:S01]  /*16480*/  LDSM.16.MT88.4 R108, [R42+0xc000] ;  /* 0x00c000002a6c783b */ /* 0x000fe20000004200 */
        /* <DEDUP_REMOVED lines=66> */
[----:B------:R-:W-:Y:S02]  /*168b0*/  ISETP.GE.AND P1, PT, R6, R134, PT ;  /* 0x000000860600720c */ /* 0x000fe40003f26270 */
[----:B------:R-:W-:-:S02]  /*168c0*/  FMNMX3.FTZ R6, R3, R81, R79, !PT ;  /* 0x0000005103067276 */ /* 0x000fc4000781004f */
[----:B------:R-:W-:Y:S02]  /*168d0*/  FSEL R41, R57, -INF , !P2 ;  /* 0xff80000039297808 */ /* 0x000fe40005000000 */
[----:B------:R-:W-:Y:S02]  /*168e0*/  FSEL R229, R59, -INF , !P3 ;  /* 0xff8000003be57808 */ /* 0x000fe40005800000 */
[C---:B------:R-:W-:Y:S02]  /*168f0*/  ISETP.GE.AND P2, PT, R4.reuse, R135, PT ;  /* 0x000000870400720c */ /* 0x040fe40003f46270 */
[----:B------:R-:W-:Y:S01]  /*16900*/  ISETP.GE.AND P3, PT, R4, R134, PT ;  /* 0x000000860400720c */ /* 0x000fe20003f66270 */
[----:B------:R-:W-:Y:S01]  /*16910*/  VIADD R4, R2, 0xffffffc0 ;  /* 0xffffffc002047836 */ /* 0x000fe20000000000 */
[----:B------:R-:W-:Y:S02]  /*16920*/  FMNMX3.FTZ R6, R6, R63, R25, !PT ;  /* 0x0000003f06067276 */ /* 0x000fe40007810019 */
[----:B------:R-:W-:-:S02]  /*16930*/  FSEL R35, R73, -INF , !P2 ;  /* 0xff80000049237808 */ /* 0x000fc40005000000 */
[----:B------:R-:W-:Y:S02]  /*16940*/  FSEL R223, R223, -INF , !P3 ;  /* 0xff800000dfdf7808 */ /* 0x000fe40005800000 */
[----:B------:R-:W-:Y:S02]  /*16950*/  FMNMX3.FTZ R6, R6, R23, R7, !PT ;  /* 0x0000001706067276 */ /* 0x000fe40007810007 */
        /* <DEDUP_REMOVED lines=11> */
[----:B------:R-:W-:Y:S02]  /*16a10*/  FSEL R207, R207, -INF , !P2 ;  /* 0xff800000cfcf7808 */ /* 0x000fe40005000000 */
[----:B------:R-:W-:-:S02]  /*16a20*/  FSEL R203, R203, -INF , !P3 ;  /* 0xff800000cbcb7808 */ /* 0x000fc40005800000 */
[----:B------:R-:W-:Y:S02]  /*16a30*/  FMNMX3.FTZ R18, R18, R47, R41, !PT ;  /* 0x0000002f12127276 */ /* 0x000fe40007810029 */
[C---:B------:R-:W-:Y:S02]  /*16a40*/  ISETP.GE.AND P2, PT, R4.reuse, R135, PT ;  /* 0x000000870400720c */ /* 0x040fe40003f46270 */
[----:B------:R-:W-:Y:S01]  /*16a50*/  ISETP.GE.AND P3, PT, R4, R134, PT ;  /* 0x000000860400720c */ /* 0x000fe20003f66270 */
[----:B------:R-:W-:Y:S01]  /*16a60*/  VIADD R4, R2, 0xffffffd8 ;  /* 0xffffffd802047836 */ /* 0x000fe20000000000 */
[----:B------:R-:W-:Y:S02]  /*16a70*/  FMNMX3.FTZ R18, R18, R233, R35, !PT ;  /* 0x000000e912127276 */ /* 0x000fe40007810023 */
[----:B------:R-:W-:Y:S02]  /*16a80*/  FMNMX3.FTZ R20, R77, R27, R61, !PT ;  /* 0x0000001b4d147276 */ /* 0x000fe4000781003d */
        /* <DEDUP_REMOVED lines=8> */
[----:B------:R-:W-:Y:S02]  /*16b10*/  ISETP.GE.AND P4, PT, R8, R135, PT ;  /* 0x000000870800720c */ /* 0x000fe40003f86270 */
[----:B------:R-:W-:Y:S02]  /*16b20*/  FSEL R197, R197, -INF , !P2 ;  /* 0xff800000c5c57808 */ /* 0x000fe40005000000 */
[----:B------:R-:W-:Y:S02]  /*16b30*/  FMNMX3.FTZ R18, R18, R179, R207, !PT ;  /* 0x000000b312127276 */ /* 0x000fe400078100cf */
[----:B------:R-:W-:Y:S02]  /*16b40*/  ISETP.GE.AND P2, PT, R4, R135, PT ;  /* 0x000000870400720c */ /* 0x000fe40003f46270 */
[----:B------:R-:W-:Y:S02]  /*16b50*/  FMNMX3.FTZ R20, R20, R19, R17, !PT ;  /* 0x0000001314147276 */ /* 0x000fe40007810011 */
[----:B------:R-:W-:-:S02]  /*16b60*/  FSEL R189, R189, -INF , !P1 ;  /* 0xff800000bdbd7808 */ /* 0x000fc40004800000 */
[----:B------:R-:W-:Y:S02]  /*16b70*/  FSEL R195, R195, -INF , !P4 ;  /* 0xff800000c3c37808 */ /* 0x000fe40006000000 */
[----:B------:R-:W-:Y:S02]  /*16b80*/  FMNMX3.FTZ R18, R18, R181, R201, !PT ;  /* 0x000000b512127276 */ /* 0x000fe400078100c9 */
[----:B------:R-:W-:Y:S01]  /*16b90*/  ISETP.GE.AND P1, PT, R8, R134, PT ;  /* 0x000000860800720c */ /* 0x000fe20003f26270 */
[----:B------:R-:W-:Y:S01]  /*16ba0*/  VIADD R8, R2, 0xfffffff0 ;  /* 0xfffffff002087836 */ /* 0x000fe20000000000 */
[----:B------:R-:W-:Y:S02]  /*16bb0*/  ISETP.GE.AND P4, PT, R16, R135, PT ;  /* 0x000000871000720c */ /* 0x000fe40003f86270 */
[----:B------:R-:W-:Y:S02]  /*16bc0*/  FSEL R177, R177, -INF , !P2 ;  /* 0xff800000b1b17808 */ /* 0x000fe40005000000 */
[----:B------:R-:W-:-:S02]  /*16bd0*/  FMNMX3.FTZ R20, R20, R15, R31, !PT ;  /* 0x0000000f14147276 */ /* 0x000fc4000781001f */
[----:B------:R-:W-:Y:S02]  /*16be0*/  ISETP.GE.AND P2, PT, R14, R135, PT ;  /* 0x000000870e00720c */ /* 0x000fe40003f46270 */
[----:B------:R-:W-:Y:S02]  /*16bf0*/  FMNMX3.FTZ R18, R18, R199, R197, !PT ;  /* 0x000000c712127276 */ /* 0x000fe400078100c5 */
        /* <DEDUP_REMOVED lines=53> */
[----:B-1----:R-:W-:Y:S02]  /*16f50*/  FMNMX.FTZ R132, R51, R132, !PT ;  /* 0x0000008433847209 */ /* 0x002fe40007810000 */
[----:B---3--:R-:W-:-:S03]  /*16f60*/  FMNMX.FTZ R49, R4, R49, !PT ;  /* 0x0000003104317209 */ /* 0x008fc60007810000 */
[C---:B--2---:R-:W-:Y:S01]  /*16f70*/  FMUL.FTZ R144, R132.reuse, UR4 ;  /* 0x0000000484907c20 */ /* 0x044fe20008410000 */
[----:B------:R-:W-:Y:S01]  /*16f80*/  FSETP.NEU.FTZ.AND P1, PT, R132, -INF , PT ;  /* 0xff8000008400780b */ /* 0x000fe20003f3d000 */
[----:B------:R-:W1:Y:S03]  /*16f90*/  SHFL.BFLY PT, R2, R49, 0x1, 0x1f ;  /* 0x0c201f0031027f89 */ /* 0x000e6600000e0000 */
        /* <DEDUP_REMOVED lines=11> */
[--C-:B------:R-:W-:Y:S01]  /*17050*/  FFMA.FTZ R41, R41, UR4, -R144.reuse ;  /* 0x0000000429297c23 */ /* 0x100fe20008010890 */
[--C-:B------:R-:W-:Y:S01]  /*17060*/  FFMA.FTZ R32, R233, UR4, -R144.reuse ;  /* 0x00000004e9207c23 */ /* 0x100fe20008010890 */
[--C-:B------:R-:W-:Y:S01]  /*17070*/  FFMA.FTZ R35, R35, UR4, -R144.reuse ;  /* 0x0000000423237c23 */ /* 0x100fe20008010890 */
[--C-:B------:R-:W-:Y:S01]  /*17080*/  FFMA.FTZ R8, R231, UR4, -R144.reuse ;  /* 0x00000004e7087c23 */ /* 0x100fe20008010890 */
[----:B------:R-:W2:Y:S01]  /*17090*/  MUFU.EX2 R66, R66 ;  /* 0x0000004200427308 */ /* 0x000ea20000000800 */
[--C-:B------:R-:W-:Y:S01]  /*170a0*/  FFMA.FTZ R150, R211, UR4, -R144.reuse ;  /* 0x00000004d3967c23 */ /* 0x100fe20008010890 */
[--C-:B------:R-:W-:Y:S01]  /*170b0*/  FFMA.FTZ R179, R179, UR4, -R144.reuse ;  /* 0x00000004b3b37c23 */ /* 0x100fe20008010890 */
[----:B------:R-:W-:Y:S01]  /*170c0*/  FFMA.FTZ R152, R207, UR4, -R144 ;  /* 0x00000004cf987c23 */ /* 0x000fe20008010890 */
[----:B-1----:R-:W-:Y:S01]  /*170d0*/  FMNMX.FTZ R3, R49, R2, !PT ;  /* 0x0000000231037209 */ /* 0x002fe20007810000 */
[----:B------:R-:W-:-:S02]  /*170e0*/  IMAD.IADD R2, R13, 0x1, R42 ;  /* 0x000000010d027824 */ /* 0x000fc400078e022a */
[--C-:B------:R-:W-:Y:S01]  /*170f0*/  FFMA.FTZ R49, R45, UR4, -R144.reuse ;  /* 0x000000042d317c23 */ /* 0x100fe20008010890 */
[--C-:B------:R-:W-:Y:S01]  /*17100*/  FFMA.FTZ R45, R37, UR4, -R144.reuse ;  /* 0x00000004252d7c23 */ /* 0x100fe20008010890 */
[C---:B------:R-:W-:Y:S01]  /*17110*/  FSETP.NEU.FTZ.AND P1, PT, R3.reuse, -INF , PT ;  /* 0xff8000000300780b */ /* 0x040fe20003f3d000 */
[----:B------:R-:W-:Y:S01]  /*17120*/  FMUL.FTZ R140, R3, UR4 ;  /* 0x00000004038c7c20 */ /* 0x000fe20008410000 */
[----:B------:R-:W1:Y:S01]  /*17130*/  LDSM.16.MT88.4 R100, [R2+0xc000] ;  /* 0x00c000000264783b */ /* 0x000e620000004200 */
[----:B------:R-:W-:Y:S01]  /*17140*/  MUFU.EX2 R67, R67 ;  /* 0x0000004300437308 */ /* 0x000fe20000000800 */
[--C-:B------:R-:W-:Y:S01]  /*17150*/  FFMA.FTZ R181, R181, UR4, -R144.reuse ;  /* 0x00000004b5b57c23 */ /* 0x100fe20008010890 */
[--C-:B------:R-:W-:Y:S01]  /*17160*/  FFMA.FTZ R177, R177, UR4, -R144.reuse ;  /* 0x00000004b1b17c23 */ /* 0x100fe20008010890 */
[----:B------:R-:W-:Y:S01]  /*17170*/  FSEL R140, R140, RZ, P1 ;  /* 0x000000ff8c8c7208 */ /* 0x000fe20000800000 */
[----:B------:R-:W-:Y:S01]  /*17180*/  LDSM.16.MT88.4 R4, [R2+0x10000] ;  /* 0x010000000204783b */ /* 0x000fe20000004200 */
[--C-:B------:R-:W-:Y:S01]  /*17190*/  FFMA.FTZ R162, R175, UR4, -R144.reuse ;  /* 0x00000004afa27c23 */ /* 0x100fe20008010890 */
[----:B--2---:R-:W-:Y:S01]  /*171a0*/  F2FP.BF16.F32.PACK_AB R68, R66, R141 ;  /* 0x0000008d4244723e */ /* 0x004fe200000010ff */
[----:B------:R-:W-:Y:S01]  /*171b0*/  FFMA.FTZ R164, R173, UR4, -R144 ;  /* 0x00000004ada47c23 */ /* 0x000fe20008010890 */
[--C-:B------:R-:W-:Y:S01]  /*171c0*/  FFMA.FTZ R65, R77, UR4, -R140.reuse ;  /* 0x000000044d417c23 */ /* 0x100fe2000801088c */
[--C-:B------:R-:W-:Y:S01]  /*171d0*/  FFMA.FTZ R64, R27, UR4, -R140.reuse ;  /* 0x000000041b407c23 */ /* 0x100fe2000801088c */
[--C-:B------:R-:W-:Y:S01]  /*171e0*/  FFMA.FTZ R63, R61, UR4, -R140.reuse ;  /* 0x000000043d3f7c23 */ /* 0x100fe2000801088c */
[--C-:B------:R-:W-:Y:S01]  /*171f0*/  FFMA.FTZ R60, R75, UR4, -R140.reuse ;  /* 0x000000044b3c7c23 */ /* 0x100fe2000801088c */
[----:B------:R-:W2:Y:S01]  /*17200*/  LDSM.16.MT88.4 R76, [R42+0x10000] ;  /* 0x010000002a4c783b */ /* 0x000ea20000004200 */
[----:B------:R-:W3:Y:S01]  /*17210*/  MUFU.EX2 R62, R62 ;  /* 0x0000003e003e7308 */ /* 0x000ee20000000800 */
[--C-:B------:R-:W-:Y:S01]  /*17220*/  FFMA.FTZ R48, R15, UR4, -R140.reuse ;  /* 0x000000040f307c23 */ /* 0x100fe2000801088c */
[----:B------:R-:W-:Y:S01]  /*17230*/  FFMA.FTZ R59, R21, UR4, -R140 ;  /* 0x00000004153b7c23 */ /* 0x000fe2000801088c */
[----:B------:R-:W4:Y:S01]  /*17240*/  LDSM.16.MT88.4 R12, [R136+0xc800] ;  /* 0x00c80000880c783b */ /* 0x000f220000004200 */
[----:B------:R-:W-:Y:S01]  /*17250*/  FFMA.FTZ R61, R25, UR4, -R144 ;  /* 0x00000004193d7c23 */ /* 0x000fe20008010890 */
[--C-:B------:R-:W-:Y:S01]  /*17260*/  FFMA.FTZ R56, R19, UR4, -R140.reuse ;  /* 0x0000000413387c23 */ /* 0x100fe2000801088c */
[--C-:B------:R-:W-:Y:S01]  /*17270*/  FFMA.FTZ R51, R17, UR4, -R140.reuse ;  /* 0x0000000411337c23 */ /* 0x100fe2000801088c */
[----:B------:R-:W5:Y:S01]  /*17280*/  LDSM.16.MT88.4 R20, [R142+0xc800] ;  /* 0x00c800008e14783b */ /* 0x000f620000004200 */
[----:B------:R-:W-:Y:S01]  /*17290*/  MUFU.EX2 R65, R65 ;  /* 0x0000004100417308 */ /* 0x000fe20000000800 */
[--C-:B------:R-:W-:Y:S01]  /*172a0*/  FFMA.FTZ R47, R31, UR4, -R140.reuse ;  /* 0x000000041f2f7c23 */ /* 0x100fe2000801088c */
[--C-:B------:R-:W-:Y:S01]  /*172b0*/  FFMA.FTZ R44, R29, UR4, -R140.reuse ;  /* 0x000000041d2c7c23 */ /* 0x100fe2000801088c */
[----:B------:R-:W5:Y:S01]  /*172c0*/  LDSM.16.MT88.4 R24, [R142+0x10800] ;  /* 0x010800008e18783b */ /* 0x000f620000004200 */
[--C-:B------:R-:W-:Y:S01]  /*172d0*/  FFMA.FTZ R43, R43, UR4, -R140.reuse ;  /* 0x000000042b2b7c23 */ /* 0x100fe2000801088c */
[--C-:B------:R-:W-:Y:S01]  /*172e0*/  FFMA.FTZ R34, R235, UR4, -R140.reuse ;  /* 0x00000004eb227c23 */ /* 0x100fe2000801088c */
[--C-:B------:R-:W-:Y:S01]  /*172f0*/  FFMA.FTZ R146, R229, UR4, -R140.reuse ;  /* 0x00000004e5927c23 */ /* 0x100fe2000801088c */
[----:B------:R-:W5:Y:S01]  /*17300*/  LDSM.16.MT88.4 R16, [R42+0xc800] ;  /* 0x00c800002a10783b */ /* 0x000f620000004200 */
[----:B------:R-:W1:Y:S01]  /*17310*/  MUFU.EX2 R64, R64 ;  /* 0x0000004000407308 */ /* 0x000e620000000800 */
[----:B---3--:R-:W-:Y:S01]  /*17320*/  F2FP.BF16.F32.PACK_AB R70, R62, R67 ;  /* 0x000000433e46723e */ /* 0x008fe200000010ff */
        /* <DEDUP_REMOVED lines=9> */
[----:B------:R-:W-:Y:S01]  /*173c0*/  FFMA.FTZ R183, R183, UR4, -R140 ;  /* 0x00000004b7b77c23 */ /* 0x000fe2000801088c */
[----:B------:R-:W-:Y:S01]  /*173d0*/  FFMA.FTZ R171, R171, UR4, -R144 ;  /* 0x00000004abab7c23 */ /* 0x000fe20008010890 */
[--C-:B------:R-:W-:Y:S01]  /*173e0*/  FFMA.FTZ R166, R169, UR4, -R140.reuse ;  /* 0x00000004a9a67c23 */ /* 0x100fe2000801088c */
[--C-:B------:R-:W-:Y:S01]  /*173f0*/  FFMA.FTZ R167, R167, UR4, -R140.reuse ;  /* 0x00000004a7a77c23 */ /* 0x100fe2000801088c */
[--C-:B------:R-:W-:Y:S01]  /*17400*/  FFMA.FTZ R165, R165, UR4, -R140.reuse ;  /* 0x00000004a5a57c23 */ /* 0x100fe2000801088c */
[----:B------:R-:W3:Y:S01]  /*17410*/  MUFU.EX2 R60, R60 ;  /* 0x0000003c003c7308 */ /* 0x000ee20000000800 */
[----:B-1----:R-:W-:Y:S01]  /*17420*/  F2FP.BF16.F32.PACK_AB R69, R64, R65 ;  /* 0x000000414045723e */ /* 0x002fe200000010ff */
[----:B------:R-:W-:Y:S01]  /*17430*/  FFMA.FTZ R168, R163, UR4, -R140 ;  /* 0x00000004a3a87c23 */ /* 0x000fe2000801088c */
[----:B------:R-:W-:Y:S01]  /*17440*/  FADD.FTZ R66, R141, R66 ;  /* 0x000000428d427221 */ /* 0x000fe20000010000 */
[----:B------:R-:W-:Y:S01]  /*17450*/  FADD.FTZ R64, R65, R64 ;  /* 0x0000004041407221 */ /* 0x000fe20000010000 */
[----:B------:R-:W-:Y:S01]  /*17460*/  FFMA.FTZ R231, R151, UR4, -R144 ;  /* 0x0000000497e77c23 */ /* 0x000fe20008010890 */
[----:B------:R-:W-:Y:S01]  /*17470*/  FFMA.FTZ R145, R145, UR4, -R140 ;  /* 0x0000000491917c23 */ /* 0x000fe2000801088c */
[----:B------:R-:W-:Y:S01]  /*17480*/  FADD.FTZ R67, R67, R66 ;  /* 0x0000004243437221 */ /* 0x000fe20000010000 */
[----:B------:R-:W-:Y:S03]  /*17490*/  MUFU.EX2 R61, R61 ;  /* 0x0000003d003d7308 */ /* 0x000fe60000000800 */
[----:B------:R-:W-:-:S05]  /*174a0*/  FADD.FTZ R62, R62, R67 ;  /* 0x000000433e3e7221 */ /* 0x000fca0000010000 */
[----:B------:R-:W1:Y:S01]  /*174b0*/  MUFU.EX2 R58, R58 ;  /* 0x0000003a003a7308 */ /* 0x000e620000000800 */
[----:B---3--:R-:W-:Y:S01]  /*174c0*/  F2FP.BF16.F32.PACK_AB R71, R60, R63 ;  /* 0x0000003f3c47723e */ /* 0x008fe200000010ff */
[----:B------:R-:W-:-:S04]  /*174d0*/  FADD.FTZ R63, R63, R64 ;  /* 0x000000403f3f7221 */ /* 0x000fc80000010000 */
[----:B------:R-:W-:Y:S02]  /*174e0*/  FADD.FTZ R60, R60, R63 ;  /* 0x0000003f3c3c7221 */ /* 0x000fe40000010000 */
[----:B------:R-:W-:Y:S01]  /*174f0*/  MUFU.EX2 R57, R57 ;  /* 0x0000003900397308 */ /* 0x000fe20000000800 */
[C---:B------:R-:W-:Y:S07]  /*17500*/  HMMA.16816.F32.BF16 R128, R68.reuse, R124, RZ ;  /* 0x0000007c4480723c */ /* 0x040fee00000418ff */
        /* <DEDUP_REMOVED lines=8> */
[----:B------:R-:W4:Y:S01]  /*17590*/  MUFU.EX2 R48, R48 ;  /* 0x0000003000307308 */ /* 0x000f220000000800 */
[C---:B------:R-:W-:Y:S07]  /*175a0*/  HMMA.16816.F32.BF16 R112, R68.reuse, R108, RZ ;  /* 0x0000006c4470723c */ /* 0x040fee00000418ff */
[----:B------:R-:W-:Y:S01]  /*175b0*/  MUFU.EX2 R49, R49 ;  /* 0x0000003100317308 */ /* 0x000fe20000000800 */
[C---:B------:R-:W-:Y:S07]  /*175c0*/  HMMA.16816.F32.BF16 R104, R68.reuse, R100, RZ ;  /* 0x000000644468723c */ /* 0x040fee00000418ff */
[----:B------:R-:W5:Y:S01]  /*175d0*/  MUFU.EX2 R46, R46 ;  /* 0x0000002e002e7308 */ /* 0x000f620000000800 */
[C---:B------:R-:W-:Y:S07]  /*175e0*/  HMMA.16816.F32.BF16 R96, R68.reuse, R92, RZ ;  /* 0x0000005c4460723c */ /* 0x040fee00000418ff */
[----:B------:R-:W-:Y:S01]  /*175f0*/  MUFU.EX2 R45, R45 ;  /* 0x0000002d002d7308 */ /* 0x000fe20000000800 */
[C---:B--2---:R-:W-:Y:S07]  /*17600*/  HMMA.16816.F32.BF16 R80, R68.reuse, R76, RZ ;  /* 0x0000004c4450723c */ /* 0x044fee00000418ff */
[----:B------:R-:W-:Y:S01]  /*17610*/  MUFU.EX2 R40, R40 ;  /* 0x0000002800287308 */ /* 0x000fe20000000800 */
[C---:B------:R-:W-:Y:S07]  /*17620*/  HMMA.16816.F32.BF16 R84, R68.reuse, R86, RZ ;  /* 0x000000564454723c */ /* 0x040fee00000418ff */
[----:B------:R-:W-:Y:S01]  /*17630*/  MUFU.EX2 R47, R47 ;  /* 0x0000002f002f7308 */ /* 0x000fe20000000800 */
[C---:B------:R-:W-:Y:S07]  /*17640*/  HMMA.16816.F32.BF16 R108, R68.reuse, R110, RZ ;  /* 0x0000006e446c723c */ /* 0x040fee00000418ff */
[----:B------:R-:W2:Y:S01]  /*17650*/  MUFU.EX2 R44, R44 ;  /* 0x0000002c002c7308 */ /* 0x000ea20000000800 */
[C---:B------:R-:W-:Y:S07]  /*17660*/  HMMA.16816.F32.BF16 R100, R68.reuse, R102, RZ ;  /* 0x000000664464723c */ /* 0x040fee00000418ff */
[----:B------:R-:W-:Y:S01]  /*17670*/  MUFU.EX2 R43, R43 ;  /* 0x0000002b002b7308 */ /* 0x000fe20000000800 */
[C---:B------:R-:W-:Y:S07]  /*17680*/  HMMA.16816.F32.BF16 R92, R68.reuse, R94, RZ ;  /* 0x0000005e445c723c */ /* 0x040fee00000418ff */
[----:B------:R-:W2:Y:S01]  /*17690*/  MUFU.EX2 R34, R34 ;  /* 0x0000002200227308 */ /* 0x000ea20000000800 */
[C---:B------:R-:W-:Y:S07]  /*176a0*/  HMMA.16816.F32.BF16 R76, R68.reuse, R78, RZ ;  /* 0x0000004e444c723c */ /* 0x040fee00000418ff */
[----:B------:R-:W-:Y:S01]  /*176b0*/  MUFU.EX2 R41, R41 ;  /* 0x0000002900297308 */ /* 0x000fe20000000800 */
[----:B------:R-:W-:Y:S01]  /*176c0*/  HMMA.16816.F32.BF16 R72, R68, R4, RZ ;  /* 0x000000044448723c */ /* 0x000fe200000418ff */
[----:B-1----:R-:W-:Y:S01]  /*176d0*/  F2FP.BF16.F32.PACK_AB R4, R58, R61 ;  /* 0x0000003d3a04723e */ /* 0x002fe200000010ff */
        /* <DEDUP_REMOVED lines=8> */
[----:B----4-:R-:W-:Y:S01]  /*17760*/  F2FP.BF16.F32.PACK_AB R7, R48, R51 ;  /* 0x000000333007723e */ /* 0x010fe200000010ff */
        /* <DEDUP_REMOVED lines=8> */
[----:B------:R-:W3:Y:S04]  /*177f0*/  LDSM.16.MT88.4 R12, [R2+0x10800] ;  /* 0x01080000020c783b */ /* 0x000ee80000004200 */
[----:B------:R-:W-:Y:S03]  /*17800*/  MUFU.EX2 R146, R146 ;  /* 0x0000009200927308 */ /* 0x000fe60000000800 */
[C---:B-----5:R-:W-:Y:S05]  /*17810*/  HMMA.16816.F32.BF16 R120, R4.reuse, R20, R120 ;  /* 0x000000140478723c */ /* 0x060fea0000041878 */
[----:B------:R-:W-:Y:S03]  /*17820*/  MUFU.EX2 R148, R148 ;  /* 0x0000009400947308 */ /* 0x000fe60000000800 */
[C---:B------:R-:W-:Y:S01]  /*17830*/  HMMA.16816.F32.BF16 R116, R4.reuse, R22, R116 ;  /* 0x000000160474723c */ /* 0x040fe20000041874 */
[----:B------:R-:W4:Y:S04]  /*17840*/  LDSM.16.MT88.4 R20, [R2+0xc800] ;  /* 0x00c800000214783b */ /* 0x000f280000004200 */
        /* <DEDUP_REMOVED lines=9> */
[----:B------:R-:W5:Y:S04]  /*178e0*/  LDSM.16.MT88.4 R16, [R142+0x11000] ;  /* 0x011000008e10783b */ /* 0x000f680000004200 */
[----:B------:R-:W-:Y:S03]  /*178f0*/  MUFU.EX2 R154, R154 ;  /* 0x0000009a009a7308 */ /* 0x000fe60000000800 */
[C---:B---3--:R-:W-:Y:S05]  /*17900*/  HMMA.16816.F32.BF16 R72, R4.reuse, R12, R72 ;  /* 0x0000000c0448723c */ /* 0x048fea0000041848 */
[----:B------:R-:W-:Y:S03]  /*17910*/  MUFU.EX2 R185, R185 ;  /* 0x000000b900b97308 */ /* 0x000fe60000000800 */
[C---:B------:R-:W-:Y:S01]  /*17920*/  HMMA.16816.F32.BF16 R68, R4.reuse, R14, R68 ;  /* 0x0000000e0444723c */ /* 0x040fe20000041844 */
[----:B------:R-:W3:Y:S04]  /*17930*/  LDSM.16.MT88.4 R12, [R2+0xd000] ;  /* 0x00d00000020c783b */ /* 0x000ee80000004200 */
[----:B------:R-:W-:Y:S03]  /*17940*/  MUFU.EX2 R193, R193 ;  /* 0x000000c100c17308 */ /* 0x000fe60000000800 */
[C---:B----4-:R-:W-:Y:S05]  /*17950*/  HMMA.16816.F32.BF16 R104, R4.reuse, R20, R104 ;  /* 0x000000140468723c */ /* 0x050fea0000041868 */
[----:B------:R-:W-:Y:S03]  /*17960*/  MUFU.EX2 R189, R189 ;  /* 0x000000bd00bd7308 */ /* 0x000fe60000000800 */
[C---:B------:R-:W-:Y:S01]  /*17970*/  HMMA.16816.F32.BF16 R100, R4.reuse, R22, R100 ;  /* 0x000000160464723c */ /* 0x040fe20000041864 */
[----:B------:R-:W4:Y:S04]  /*17980*/  LDSM.16.MT88.4 R20, [R42+0xd000] ;  /* 0x00d000002a14783b */ /* 0x000f280000004200 */
        /* <DEDUP_REMOVED lines=8> */
[----:B------:R-:W1:Y:S03]  /*17a10*/  MUFU.EX2 R157, R157 ;  /* 0x0000009d009d7308 */ /* 0x000e660000000800 */
[C---:B------:R-:W-:Y:S05]  /*17a20*/  HMMA.16816.F32.BF16 R80, R4.reuse, R36, R80 ;  /* 0x000000240450723c */ /* 0x040fea0000041850 */
[----:B------:R-:W1:Y:S03]  /*17a30*/  MUFU.EX2 R159, R159 ;  /* 0x0000009f009f7308 */ /* 0x000e660000000800 */
[----:B------:R-:W-:Y:S01]  /*17a40*/  HMMA.16816.F32.BF16 R76, R4, R38, R76 ;  /* 0x00000026044c723c */ /* 0x000fe2000004184c */
[----:B------:R-:W-:Y:S01]  /*17a50*/  F2FP.BF16.F32.PACK_AB R4, R46, R49 ;  /* 0x000000312e04723e */ /* 0x000fe200000010ff */
[----:B------:R-:W-:Y:S01]  /*17a60*/  LDSM.16.MT88.4 R36, [R42+0x11000] ;  /* 0x011000002a24783b */ /* 0x000fe20000004200 */
[----:B--2---:R-:W-:Y:S01]  /*17a70*/  F2FP.BF16.F32.PACK_AB R5, R44, R47 ;  /* 0x0000002f2c05723e */ /* 0x004fe200000010ff */
[----:B------:R-:W-:Y:S01]  /*17a80*/  FADD.FTZ R49, R49, R50 ;  /* 0x0000003231317221 */ /* 0x000fe20000010000 */
[----:B------:R-:W-:Y:S01]  /*17a90*/  F2FP.BF16.F32.PACK_AB R6, R40, R45 ;  /* 0x0000002d2806723e */ /* 0x000fe200000010ff */
[----:B------:R-:W2:Y:S01]  /*17aa0*/  MUFU.EX2 R156, R156 ;  /* 0x0000009c009c7308 */ /* 0x000ea20000000800 */
[----:B------:R-:W-:Y:S01]  /*17ab0*/  F2FP.BF16.F32.PACK_AB R7, R34, R43 ;  /* 0x0000002b2207723e */ /* 0x000fe200000010ff */
[----:B------:R-:W-:Y:S01]  /*17ac0*/  FADD.FTZ R47, R47, R48 ;  /* 0x000000302f2f7221 */ /* 0x000fe20000010000 */
[----:B------:R-:W-:-:S03]  /*17ad0*/  FADD.FTZ R46, R46, R49 ;  /* 0x000000312e2e7221 */ /* 0x000fc60000010000 */
[----:B------:R-:W-:Y:S01]  /*17ae0*/  FADD.FTZ R44, R44, R47 ;  /* 0x0000002f2c2c7221 */ /* 0x000fe20000010000 */
[----:B------:R-:W-:Y:S01]  /*17af0*/  FADD.FTZ R45, R45, R46 ;  /* 0x0000002e2d2d7221 */ /* 0x000fe20000010000 */
[----:B-----5:R-:W-:Y:S01]  /*17b00*/  HMMA.16816.F32.BF16 R88, R4, R16, R88 ;  /* 0x000000100458723c */ /* 0x020fe20000041858 */
[----:B------:R-:W5:Y:S01]  /*17b10*/  MUFU.EX2 R158, R158 ;  /* 0x0000009e009e7308 */ /* 0x000f620000000800 */
[----:B------:R-:W-:Y:S01]  /*17b20*/  FADD.FTZ R43, R43, R44 ;  /* 0x0000002c2b2b7221 */ /* 0x000fe20000010000 */
[----:B------:R-:W-:-:S03]  /*17b30*/  FADD.FTZ R40, R40, R45 ;  /* 0x0000002d28287221 */ /* 0x000fc60000010000 */
[----:B------:R-:W-:Y:S02]  /*17b40*/  FADD.FTZ R43, R34, R43 ;  /* 0x0000002b222b7221 */ /* 0x000fe40000010000 */
[C---:B------:R-:W-:Y:S01]  /*17b50*/  HMMA.16816.F32.BF16 R84, R4.reuse, R18, R84 ;  /* 0x000000120454723c */ /* 0x040fe20000041854 */
[----:B------:R-:W1:Y:S01]  /*17b60*/  LDSM.16.MT88.4 R16, [R136+0x11000] ;  /* 0x011000008810783b */ /* 0x000e620000004200 */
[----:B------:R-:W-:Y:S06]  /*17b70*/  MUFU.EX2 R177, R177 ;  /* 0x000000b100b17308 */ /* 0x000fec0000000800 */
[C---:B------:R-:W-:Y:S02]  /*17b80*/  HMMA.16816.F32.BF16 R128, R4.reuse, R24, R128 ;  /* 0x000000180480723c */ /* 0x040fe40000041880 */
        /* <DEDUP_REMOVED lines=19> */
[C---:B-1----:R-:W-:Y:S02]  /*17cc0*/  HMMA.16816.F32.BF16 R96, R4.reuse, R16, R96 ;  /* 0x000000100460723c */ /* 0x042fe40000041860 */
[----:B------:R-:W-:Y:S06]  /*17cd0*/  MUFU.EX2 R145, R145 ;  /* 0x0000009100917308 */ /* 0x000fec0000000800 */
[C---:B------:R-:W-:Y:S01]  /*17ce0*/  HMMA.16816.F32.BF16 R92, R4.reuse, R18, R92 ;  /* 0x00000012045c723c */ /* 0x040fe2000004185c */
[----:B------:R-:W1:Y:S07]  /*17cf0*/  LDSM.16.MT88.4 R16, [R42+0xd800] ;  /* 0x00d800002a10783b */ /* 0x000e6e0000004200 */
[C---:B------:R-:W-:Y:S08]  /*17d00*/  HMMA.16816.F32.BF16 R80, R4.reuse, R36, R80 ;  /* 0x000000240450723c */ /* 0x040ff00000041850 */
[C---:B------:R-:W-:Y:S01]  /*17d10*/  HMMA.16816.F32.BF16 R76, R4.reuse, R38, R76 ;  /* 0x00000026044c723c */ /* 0x040fe2000004184c */
[----:B------:R-:W-:Y:S07]  /*17d20*/  LDSM.16.MT88.4 R36, [R142+0xe000] ;  /* 0x00e000008e24783b */ /* 0x000fee0000004200 */
[C---:B--2---:R-:W-:Y:S08]  /*17d30*/  HMMA.16816.F32.BF16 R72, R4.reuse, R24, R72 ;  /* 0x000000180448723c */ /* 0x044ff00000041848 */
[----:B------:R-:W-:Y:S01]  /*17d40*/  HMMA.16816.F32.BF16 R68, R4, R26, R68 ;  /* 0x0000001a0444723c */ /* 0x000fe20000041844 */
[----:B------:R-:W-:Y:S01]  /*17d50*/  F2FP.BF16.F32.PACK_AB R4, R32, R41 ;  /* 0x000000292004723e */ /* 0x000fe200000010ff */
[----:B------:R-:W2:Y:S01]  /*17d60*/  LDSM.16.MT88.4 R24, [R2+0xd800] ;  /* 0x00d800000218783b */ /* 0x000ea20000004200 */
        /* <DEDUP_REMOVED lines=21> */
[C---:B---3--:R-:W-:Y:S08]  /*17ec0*/  HMMA.16816.F32.BF16 R80, R4.reuse, R12, R80 ;  /* 0x0000000c0450723c */ /* 0x048ff00000041850 */
[C---:B------:R-:W-:Y:S01]  /*17ed0*/  HMMA.16816.F32.BF16 R76, R4.reuse, R14, R76 ;  /* 0x0000000e044c723c */ /* 0x040fe2000004184c */
[----:B------:R-:W2:Y:S07]  /*17ee0*/  LDSM.16.MT88.4 R12, [R42+0xe000] ;  /* 0x00e000002a0c783b */ /* 0x000eae0000004200 */
[C---:B----4-:R-:W-:Y:S08]  /*17ef0*/  HMMA.16816.F32.BF16 R96, R4.reuse, R20, R96 ;  /* 0x000000140460723c */ /* 0x050ff00000041860 */
[C---:B------:R-:W-:Y:S01]  /*17f00*/  HMMA.16816.F32.BF16 R92, R4.reuse, R22, R92 ;  /* 0x00000016045c723c */ /* 0x040fe2000004185c */
[----:B------:R-:W3:Y:S07]  /*17f10*/  LDSM.16.MT88.4 R20, [R2+0xe000] ;  /* 0x00e000000214783b */ /* 0x000eee0000004200 */
        /* <DEDUP_REMOVED lines=49> */
[----:B-----5:R-:W-:Y:S01]  /*18230*/  F2FP.BF16.F32.PACK_AB R5, R189, R158 ;  /* 0x0000009ebd05723e */ /* 0x020fe200000010ff */
[----:B------:R-:W5:Y:S01]  /*18240*/  LDSM.16.MT88.4 R28, [R142+0xe800] ;  /* 0x00e800008e1c783b */ /* 0x000f620000004200 */
[----:B------:R-:W-:Y:S01]  /*18250*/  F2FP.BF16.F32.PACK_AB R7, R183, R160 ;  /* 0x000000a0b707723e */ /* 0x000fe200000010ff */
[----:B------:R-:W-:-:S03]  /*18260*/  FADD.FTZ R158, R158, R193 ;  /* 0x000000c19e9e7221 */ /* 0x000fc60000010000 */
[----:B------:R-:W1:Y:S01]  /*18270*/  MUFU.EX2 R38, R38 ;  /* 0x0000002600267308 */ /* 0x000e620000000800 */
[----:B----4-:R-:W-:Y:S01]  /*18280*/  F2FP.BF16.F32.PACK_AB R4, R37, R36 ;  /* 0x000000242504723e */ /* 0x010fe200000010ff */
[----:B------:R-:W-:Y:S01]  /*18290*/  FADD.FTZ R36, R36, R181 ;  /* 0x000000b524247221 */ /* 0x000fe20000010000 */
[----:B------:R-:W-:-:S03]  /*182a0*/  FADD.FTZ R189, R189, R158 ;  /* 0x0000009ebdbd7221 */ /* 0x000fc60000010000 */
[----:B------:R-:W-:Y:S01]  /*182b0*/  FADD.FTZ R36, R37, R36 ;  /* 0x0000002425247221 */ /* 0x000fe20000010000 */
[----:B------:R-:W-:-:S04]  /*182c0*/  FADD.FTZ R160, R160, R189 ;  /* 0x000000bda0a07221 */ /* 0x000fc80000010000 */
[----:B------:R-:W-:Y:S01]  /*182d0*/  FADD.FTZ R183, R183, R160 ;  /* 0x000000a0b7b77221 */ /* 0x000fe20000010000 */
[----:B-1----:R-:W-:Y:S01]  /*182e0*/  F2FP.BF16.F32.PACK_AB R6, R38, R39 ;  /* 0x000000272606723e */ /* 0x002fe200000010ff */
[----:B------:R-:W-:-:S04]  /*182f0*/  FADD.FTZ R39, R39, R36 ;  /* 0x0000002427277221 */ /* 0x000fc80000010000 */
[----:B------:R-:W-:Y:S02]  /*18300*/  FADD.FTZ R38, R38, R39 ;  /* 0x0000002726267221 */ /* 0x000fe40000010000 */
[C---:B------:R-:W-:Y:S08]  /*18310*/  HMMA.16816.F32.BF16 R88, R4.reuse, R16, R88 ;  /* 0x000000100458723c */ /* 0x040ff00000041858 */
[C---:B------:R-:W-:Y:S01]  /*18320*/  HMMA.16816.F32.BF16 R84, R4.reuse, R18, R84 ;  /* 0x000000120454723c */ /* 0x040fe20000041854 */
[----:B------:R-:W1:Y:S07]  /*18330*/  LDSM.16.MT88.4 R16, [R136+0x12800] ;  /* 0x012800008810783b */ /* 0x000e6e0000004200 */
[C---:B------:R-:W-:Y:S08]  /*18340*/  HMMA.16816.F32.BF16 R128, R4.reuse, R24, R128 ;  /* 0x000000180480723c */ /* 0x040ff00000041880 */
[C---:B------:R-:W-:Y:S01]  /*18350*/  HMMA.16816.F32.BF16 R124, R4.reuse, R26, R124 ;  /* 0x0000001a047c723c */ /* 0x040fe2000004187c */
[----:B------:R-:W4:Y:S07]  /*18360*/  LDSM.16.MT88.4 R24, [R42+0x12800] ;  /* 0x012800002a18783b */ /* 0x000f2e0000004200 */
[C---:B--2---:R-:W-:Y:S08]  /*18370*/  HMMA.16816.F32.BF16 R112, R4.reuse, R12, R112 ;  /* 0x0000000c0470723c */ /* 0x044ff00000041870 */
[C---:B------:R-:W-:Y:S01]  /*18380*/  HMMA.16816.F32.BF16 R108, R4.reuse, R14, R108 ;  /* 0x0000000e046c723c */ /* 0x040fe2000004186c */
[----:B------:R-:W2:Y:S07]  /*18390*/  LDSM.16.MT88.4 R12, [R2+0x12800] ;  /* 0x01280000020c783b */ /* 0x000eae0000004200 */
[C---:B---3--:R-:W-:Y:S08]  /*183a0*/  HMMA.16816.F32.BF16 R104, R4.reuse, R20, R104 ;  /* 0x000000140468723c */ /* 0x048ff00000041868 */
[C---:B------:R-:W-:Y:S01]  /*183b0*/  HMMA.16816.F32.BF16 R100, R4.reuse, R22, R100 ;  /* 0x000000160464723c */ /* 0x040fe20000041864 */
[----:B------:R-:W3:Y:S07]  /*183c0*/  LDSM.16.MT88.4 R20, [R142+0x13000] ;  /* 0x013000008e14783b */ /* 0x000eee0000004200 */
[C---:B-----5:R-:W-:Y:S08]  /*183d0*/  HMMA.16816.F32.BF16 R120, R4.reuse, R28, R120 ;  /* 0x0000001c0478723c */ /* 0x060ff00000041878 */
[C---:B------:R-:W-:Y:S01]  /*183e0*/  HMMA.16816.F32.BF16 R116, R4.reuse, R30, R116 ;  /* 0x0000001e0474723c */ /* 0x040fe20000041874 */
[----:B------:R-:W-:Y:S07]  /*183f0*/  LDSM.16.MT88.4 R28, [R142+0xf000] ;  /* 0x00f000008e1c783b */ /* 0x000fee0000004200 */
[C---:B-1----:R-:W-:Y:S08]  /*18400*/  HMMA.16816.F32.BF16 R96, R4.reuse, R16, R96 ;  /* 0x000000100460723c */ /* 0x042ff00000041860 */
[C---:B------:R-:W-:Y:S01]  /*18410*/  HMMA.16816.F32.BF16 R92, R4.reuse, R18, R92 ;  /* 0x00000012045c723c */ /* 0x040fe2000004185c */
[----:B------:R-:W1:Y:S07]  /*18420*/  LDSM.16.MT88.4 R16, [R136+0xf000] ;  /* 0x00f000008810783b */ /* 0x000e6e0000004200 */
[C---:B----4-:R-:W-:Y:S08]  /*18430*/  HMMA.16816.F32.BF16 R80, R4.reuse, R24, R80 ;  /* 0x000000180450723c */ /* 0x050ff00000041850 */
[C---:B------:R-:W-:Y:S01]  /*18440*/  HMMA.16816.F32.BF16 R76, R4.reuse, R26, R76 ;  /* 0x0000001a044c723c */ /* 0x040fe2000004184c */
[----:B------:R-:W4:Y:S07]  /*18450*/  LDSM.16.MT88.4 R24, [R42+0xf000] ;  /* 0x00f000002a18783b */ /* 0x000f2e0000004200 */
        /* <DEDUP_REMOVED lines=21> */
[C---:B----4-:R-:W-:Y:S08]  /*185b0*/  HMMA.16816.F32.BF16 R112, R4.reuse, R24, R112 ;  /* 0x000000180470723c */ /* 0x050ff00000041870 */
        /* <DEDUP_REMOVED lines=18> */
[C---:B-1----:R-:W-:Y:S07]  /*186e0*/  HMMA.16816.F32.BF16 R80, R4.reuse, R16, R80 ;  /* 0x000000100450723c */ /* 0x042fee0000041850 */
[----:B------:R-:W1:Y:S01]  /*186f0*/  MUFU.EX2 R30, R30 ;  /* 0x0000001e001e7308 */ /* 0x000e620000000800 */
[C---:B------:R-:W-:Y:S01]  /*18700*/  HMMA.16816.F32.BF16 R76, R4.reuse, R18, R76 ;  /* 0x00000012044c723c */ /* 0x040fe2000004184c */
[----:B------:R-:W3:Y:S06]  /*18710*/  LDSM.16.MT88.4 R16, [R136+0xf800] ;  /* 0x00f800008810783b */ /* 0x000eec0000004200 */
[----:B------:R-:W-:Y:S01]  /*18720*/  MUFU.EX2 R31, R31 ;  /* 0x0000001f001f7308 */ /* 0x000fe20000000800 */
[C---:B----4-:R-:W-:Y:S07]  /*18730*/  HMMA.16816.F32.BF16 R72, R4.reuse, R24, R72 ;  /* 0x000000180448723c */ /* 0x050fee0000041848 */
[----:B------:R-:W4:Y:S01]  /*18740*/  MUFU.EX2 R144, R144 ;  /* 0x0000009000907308 */ /* 0x000f220000000800 */
[----:B------:R-:W-:Y:S01]  /*18750*/  HMMA.16816.F32.BF16 R68, R4, R26, R68 ;  /* 0x0000001a0444723c */ /* 0x000fe20000041844 */
[----:B-----5:R-:W-:Y:S01]  /*18760*/  F2FP.BF16.F32.PACK_AB R4, R29, R28 ;  /* 0x0000001c1d04723e */ /* 0x020fe200000010ff */
[----:B------:R-:W-:Y:S01]  /*18770*/  FADD.FTZ R28, R28, R171 ;  /* 0x000000ab1c1c7221 */ /* 0x000fe20000010000 */
[----:B-1----:R-:W-:-:S03]  /*18780*/  F2FP.BF16.F32.PACK_AB R6, R231, R30 ;  /* 0x0000001ee706723e */ /* 0x002fc600000010ff */
[----:B------:R-:W-:Y:S01]  /*18790*/  FADD.FTZ R29, R29, R28 ;  /* 0x0000001c1d1d7221 */ /* 0x000fe20000010000 */
[----:B------:R-:W1:Y:S03]  /*187a0*/  MUFU.EX2 R140, R140 ;  /* 0x0000008c008c7308 */ /* 0x000e660000000800 */
[----:B------:R-:W-:-:S04]  /*187b0*/  FADD.FTZ R30, R30, R29 ;  /* 0x0000001d1e1e7221 */ /* 0x000fc80000010000 */
[----:B------:R-:W-:Y:S01]  /*187c0*/  FADD.FTZ R231, R231, R30 ;  /* 0x0000001ee7e77221 */ /* 0x000fe20000010000 */
[----:B----4-:R-:W-:Y:S01]  /*187d0*/  F2FP.BF16.F32.PACK_AB R5, R144, R31 ;  /* 0x0000001f9005723e */ /* 0x010fe200000010ff */
[----:B------:R-:W-:-:S04]  /*187e0*/  FADD.FTZ R31, R31, R168 ;  /* 0x000000a81f1f7221 */ /* 0x000fc80000010000 */
[----:B------:R-:W-:Y:S01]  /*187f0*/  FADD.FTZ R144, R144, R31 ;  /* 0x0000001f90907221 */ /* 0x000fe20000010000 */
[----:B-1----:R-:W-:-:S03]  /*18800*/  F2FP.BF16.F32.PACK_AB R7, R140, R145 ;  /* 0x000000918c07723e */ /* 0x002fc600000010ff */
[----:B------:R-:W-:-:S04]  /*18810*/  FADD.FTZ R145, R145, R144 ;  /* 0x0000009091917221 */ /* 0x000fc80000010000 */
[----:B------:R-:W-:Y:S01]  /*18820*/  FADD.FTZ R229, R140, R145 ;  /* 0x000000918ce57221 */ /* 0x000fe20000010000 */
[C---:B--2---:R-:W-:Y:S08]  /*18830*/  HMMA.16816.F32.BF16 R120, R4.reuse, R12, R120 ;  /* 0x0000000c0478723c */ /* 0x044ff00000041878 */
[C---:B------:R-:W-:Y:S01]  /*18840*/  HMMA.16816.F32.BF16 R116, R4.reuse, R14, R116 ;  /* 0x0000000e0474723c */ /* 0x040fe20000041874 */
[----:B------:R-:W1:Y:S07]  /*18850*/  LDSM.16.MT88.4 R12, [R136+0x13800] ;  /* 0x01380000880c783b */ /* 0x000e6e0000004200 */
[C---:B---3--:R-:W-:Y:S08]  /*18860*/  HMMA.16816.F32.BF16 R88, R4.reuse, R20, R88 ;  /* 0x000000140458723c */ /* 0x048ff00000041858 */
        /* <DEDUP_REMOVED lines=30> */
[-C--:B-1----:R-:W-:Y:S02]  /*18a50*/  IABS R6, R7.reuse ;  /* 0x0000000700067213 */ /* 0x082fe40000000000 */
[----:B------:R-:W-:Y:S02]  /*18a60*/  LOP3.LUT R12, R12, R7, RZ, 0x3c, !PT ;  /* 0x000000070c0c7212 */ /* 0x000fe400078e3cff */
[----:B------:R-:W1:Y:S08]  /*18a70*/  I2F.RP R2, R6 ;  /* 0x0000000600027306 */ /* 0x000e700000209400 */
[----:B-1----:R-:W1:Y:S02]  /*18a80*/  MUFU.RCP R16, R2 ;  /* 0x0000000200107308 */ /* 0x002e640000001000 */
[----:B-1----:R-:W-:-:S06]  /*18a90*/  VIADD R16, R16, 0xffffffe ;  /* 0x0ffffffe10107836 */ /* 0x002fcc0000000000 */
[----:B------:R-:W1:Y:S02]  /*18aa0*/  F2I.FTZ.U32.TRUNC.NTZ R17, R16 ;  /* 0x0000001000117305 */ /* 0x000e64000021f000 */
[--C-:B-1----:R-:W-:Y:S02]  /*18ab0*/  IMAD.MOV R5, RZ, RZ, -R17.reuse ;  /* 0x000000ffff057224 */ /* 0x102fe400078e0a11 */
[----:B------:R-:W-:Y:S02]  /*18ac0*/  IMAD.MOV.U32 R16, RZ, RZ, RZ ;  /* 0x000000ffff107224 */ /* 0x000fe400078e00ff */
[----:B------:R-:W-:Y:S01]  /*18ad0*/  IMAD R4, R5, R6, RZ ;  /* 0x0000000605047224 */ /* 0x000fe200078e02ff */
[----:B------:R-:W-:Y:S02]  /*18ae0*/  IABS R5, R8 ;  /* 0x0000000800057213 */ /* 0x000fe40000000000 */
[----:B------:R-:W-:Y:S01]  /*18af0*/  LOP3.LUT R8, R8, R7, RZ, 0x3c, !PT ;  /* 0x0000000708087212 */ /* 0x000fe200078e3cff */
[----:B------:R-:W-:-:S03]  /*18b00*/  IMAD.HI.U32 R4, R17, R4, R16 ;  /* 0x0000000411047227 */ /* 0x000fc600078e0010 */
[----:B------:R-:W-:-:S03]  /*18b10*/  ISETP.GE.AND P1, PT, R8, RZ, PT ;  /* 0x000000ff0800720c */ /* 0x000fc60003f26270 */
        /* <DEDUP_REMOVED lines=14> */
[----:B------:R-:W-:Y:S02]  /*18c00*/  ISETP.GE.U32.AND P2, PT, R5, R6, PT ;  /* 0x000000060500720c */ /* 0x000fe40003f46070 */
[----:B------:R-:W-:-:S07]  /*18c10*/  LOP3.LUT R5, RZ, R7, RZ, 0x33, !PT ;  /* 0x00000007ff057212 */ /* 0x000fce00078e33ff */
[----:B------:R-:W-:-:S04]  /*18c20*/  @P5 IADD3 R15, PT, PT, R15, 0x1, RZ ;  /* 0x000000010f0f5810 */ /* 0x000fc80007ffe0ff */
[----:B------:R-:W-:Y:S01]  /*18c30*/  @P2 VIADD R4, R4, 0x1 ;  /* 0x0000000104042836 */ /* 0x000fe20000000000 */
[----:B------:R-:W-:Y:S01]  /*18c40*/  ISETP.NE.AND P2, PT, R7, RZ, PT ;  /* 0x000000ff0700720c */ /* 0x000fe20003f45270 */
[----:B------:R-:W-:-:S03]  /*18c50*/  @!P3 IMAD.MOV R15, RZ, RZ, -R15 ;  /* 0x000000ffff0fb224 */ /* 0x000fc600078e0a0f */
[----:B------:R-:W-:Y:S02]  /*18c60*/  MOV R2, R4 ;  /* 0x0000000400027202 */ /* 0x000fe40000000f00 */
[----:B------:R-:W-:Y:S02]  /*18c70*/  SEL R4, R5, R15, !P2 ;  /* 0x0000000f05047207 */ /* 0x000fe40005000000 */
[----:B------:R-:W-:-:S03]  /*18c80*/  @!P1 IADD3 R2, PT, PT, -R2, RZ, RZ ;  /* 0x000000ff02029210 */ /* 0x000fc60007ffe1ff */
[----:B------:R-:W-:Y:S01]  /*18c90*/  IMAD.WIDE R12, R4, 0x4, R220 ;  /* 0x00000004040c7825 */ /* 0x000fe200078e02dc */
[----:B------:R-:W-:-:S05]  /*18ca0*/  SEL R5, R5, R2, !P2 ;  /* 0x0000000205057207 */ /* 0x000fca0005000000 */
[C---:B------:R-:W-:Y:S01]  /*18cb0*/  IMAD.WIDE R14, R5.reuse, 0x4, R220 ;  /* 0x00000004050e7825 */ /* 0x040fe200078e02dc */
[----:B------:R-:W3:Y:S04]  /*18cc0*/  LDG.E R13, desc[UR6][R12.64] ;  /* 0x000000060c0d7981 */ /* 0x000ee8000c1e1900 */
[----:B------:R-:W3:Y:S01]  /*18cd0*/  LDG.E R2, desc[UR6][R14.64] ;  /* 0x000000060e027981 */ /* 0x000ee2000c1e1900 */
[----:B------:R-:W-:-:S04]  /*18ce0*/  IMAD.IADD R4, R5, 0x1, -R4 ;  /* 0x0000000105047824 */ /* 0x000fc800078e0a04 */
[----:B------:R-:W-:-:S05]  /*18cf0*/  IMAD R7, R4, R7, -0x80 ;  /* 0xffffff8004077424 */ /* 0x000fca00078e0207 */
[----:B------:R-:W-:-:S05]  /*18d00*/  SHF.R.S32.HI R5, RZ, 0x1f, R7 ;  /* 0x0000001fff057819 */ /* 0x000fca0000011407 */
[----:B------:R-:W-:-:S04]  /*18d10*/  IMAD R4, R5, R10, RZ ;  /* 0x0000000a05047224 */ /* 0x000fc800078e02ff */
[C---:B------:R-:W-:Y:S02]  /*18d20*/  IMAD R4, R7.reuse, R11, R4 ;  /* 0x0000000b07047224 */ /* 0x040fe400078e0204 */
[----:B------:R-:W-:-:S04]  /*18d30*/  IMAD.WIDE.U32 R6, R7, R10, RZ ;  /* 0x0000000a07067225 */ /* 0x000fc800078e00ff */
        /* <DEDUP_REMOVED lines=10> */
.L_x_1145:
[----:B------:R-:W-:Y:S01]  /*18de0*/  UMOV UR4, URZ ;  /* 0x000000ff00047c82 */ /* 0x000fe20008000000 */
[----:B------:R-:W-:Y:S01]  /*18df0*/  IMAD.SHL.U32 R2, R10, 0x80, RZ ;  /* 0x000000800a027824 */ /* 0x000fe200078e00ff */
[----:B------:R-:W-:-:S05]  /*18e00*/  IADD3 R4, P1, PT, RZ, -UR4, RZ ;  /* 0x80000004ff047c10 */ /* 0x000fca000ff3e0ff */
[----:B------:R-:W-:-:S05]  /*18e10*/  IMAD.X R2, RZ, RZ, ~R2, P1 ;  /* 0x000000ffff027224 */ /* 0x000fca00008e0e02 */
[----:B------:R-:W-:-:S04]  /*18e20*/  SHF.R.S64 R5, R4, 0x1f, R2 ;  /* 0x0000001f04057819 */ /* 0x000fc80000001002 */
[----:B------:R-:W-:-:S04]  /*18e30*/  IADD3 R218, P1, PT, R5, R218, RZ ;  /* 0x000000da05da7210 */ /* 0x000fc80007f3e0ff */
[----:B------:R-:W-:-:S09]  /*18e40*/  LEA.HI.X.SX32 R219, R2, R219, 0x1, P1 ;  /* 0x000000db02db7211 */ /* 0x000fd200008f0eff */
.L_x_1146:
        /* <DEDUP_REMOVED lines=8> */
[----:B------:R-:W-:-:S02]  /*18ed0*/  LOP3.LUT R133, R33, 0x200, RZ, 0xc0, !PT ;  /* 0x0000020021857812 */ /* 0x000fc400078ec0ff */
[----:B------:R-:W-:Y:S02]  /*18ee0*/  LOP3.LUT R0, R0, R7, RZ, 0x3c, !PT ;  /* 0x0000000700007212 */ /* 0x000fe400078e3cff */
[----:B------:R-:W-:Y:S02]  /*18ef0*/  LOP3.LUT R209, R209, 0x7c00, RZ, 0xc0, !PT ;  /* 0x00007c00d1d17812 */ /* 0x000fe400078ec0ff */
[----:B------:R-:W-:Y:S02]  /*18f00*/  SEL R2, R139, 0xffffffe0, !P6 ;  /* 0xffffffe08b027807 */ /* 0x000fe40007000000 */
[----:B-1----:R-:W-:Y:S02]  /*18f10*/  ISETP.GE.AND P3, PT, R210, UR4, PT ;  /* 0x00000004d2007c0c */ /* 0x002fe4000bf66270 */
[----:B------:R-:W-:Y:S01]  /*18f20*/  ISETP.GE.AND P2, PT, R9, UR4, PT ;  /* 0x0000000409007c0c */ /* 0x000fe2000bf46270 */
[----:B------:R-:W-:Y:S01]  /*18f30*/  IMAD.X R9, R10, 0x1, R219, P1 ;  /* 0x000000010a097824 */ /* 0x000fe200008e06db */
[-C--:B------:R-:W-:Y:S01]  /*18f40*/  IADD3 R14, P1, PT, R8, R5.reuse, RZ ;  /* 0x00000005080e7210 */ /* 0x080fe20007f3e0ff */
[----:B------:R-:W-:Y:S01]  /*18f50*/  IMAD.IADD R136, R180, 0x1, R2 ;  /* 0x00000001b4887824 */ /* 0x000fe200078e0202 */
[----:B------:R-:W1:Y:S03]  /*18f60*/  LDCU UR4, c[0x0][0x50c] ;  /* 0x0000a180ff0477ac */ /* 0x000e660008000800 */
[----:B------:R-:W-:Y:S01]  /*18f70*/  IMAD.X R15, R9, 0x1, R10, P1 ;  /* 0x00000001090f7824 */ /* 0x000fe200008e060a */
[----:B------:R-:W-:-:S03]  /*18f80*/  IADD3 R6, P1, PT, R14, R5, RZ ;  /* 0x000000050e067210 */ /* 0x000fc60007f3e0ff */
[----:B------:R-:W-:Y:S01]  /*18f90*/  @!PT LDS RZ, [RZ] ;  /* 0x00000000fffff984 */ /* 0x000fe20000000800 */
[----:B------:R-:W-:Y:S01]  /*18fa0*/  @!PT LDS RZ, [RZ] ;  /* 0x00000000fffff984 */ /* 0x000fe20000000800 */
[----:B------:R-:W-:Y:S01]  /*18fb0*/  @!PT LDS RZ, [RZ] ;  /* 0x00000000fffff984 */ /* 0x000fe20000000800 */
[----:B------:R-:W-:Y:S02]  /*18fc0*/  @!P3 LDGSTS.E.BYPASS.LTC128B.128 [R227+0xc000], desc[UR6][R218.64] ;  /* 0x0c000000dae3bfae */ /* 0x000fe4000b981a06 */
[--C-:B------:R-:W-:Y:S01]  /*18fd0*/  IMAD.X R7, R15, 0x1, R10.reuse, P1 ;  /* 0x000000010f077824 */ /* 0x100fe200008e060a */
[----:B------:R-:W-:Y:S01]  /*18fe0*/  IADD3 R12, P1, PT, R6, R5, RZ ;  /* 0x00000005060c7210 */ /* 0x000fe20007f3e0ff */
[----:B------:R-:W-:Y:S04]  /*18ff0*/  @P3 STS.128 [R227+0xc000], RZ ;  /* 0x00c000ffe3003388 */ /* 0x000fe80000000c00 */
        /* <DEDUP_REMOVED lines=29> */
[----:B------:R4:W-:Y:S01]  /*191d0*/  @!P3 LDGSTS.E.BYPASS.LTC128B.128 [R227+0xd800], desc[UR6][R6.64] ;  /* 0x0d80000006e3bfae */ /* 0x0009e2000b981a06 */
[----:B--2---:R-:W-:-:S03]  /*191e0*/  IADD3 R8, P1, PT, R12, R5, RZ ;  /* 0x000000050c087210 */ /* 0x004fc60007f3e0ff */
[----:B------:R-:W-:Y:S01]  /*191f0*/  @P3 STS.128 [R227+0xd800], RZ ;  /* 0x00d800ffe3003388 */ /* 0x000fe20000000c00 */
[----:B------:R-:W-:Y:S01]  /*19200*/  IADD3 R4, P4, PT, R8, R5, RZ ;  /* 0x0000000508047210 */ /* 0x000fe20007f9e0ff */
[----:B------:R-:W-:Y:S02]  /*19210*/  IMAD.X R9, R13, 0x1, R10, P1 ;  /* 0x000000010d097824 */ /* 0x000fe400008e060a */
[----:B---3--:R-:W-:Y:S02]  /*19220*/  @!P2 IMAD.MOV.U32 R14, RZ, RZ, R6 ;  /* 0x000000ffff0ea224 */ /* 0x008fe400078e0006 */
[----:B------:R-:W-:-:S05]  /*19230*/  @!P2 IMAD.MOV.U32 R15, RZ, RZ, R7 ;  /* 0x000000ffff0fa224 */ /* 0x000fca00078e0007 */
[----:B------:R-:W-:Y:S01]  /*19240*/  @!PT LDS RZ, [RZ] ;  /* 0x00000000fffff984 */ /* 0x000fe20000000800 */
[----:B------:R-:W-:Y:S01]  /*19250*/  @!PT LDS RZ, [RZ] ;  /* 0x00000000fffff984 */ /* 0x000fe20000000800 */
[----:B------:R-:W-:Y:S01]  /*19260*/  @!PT LDS RZ, [RZ] ;  /* 0x00000000fffff984 */ /* 0x000fe20000000800 */
[----:B------:R-:W-:Y:S01]  /*19270*/  @!P2 LDGSTS.E.BYPASS.LTC128B.128 [R227+0x11800], desc[UR6][R14.64+0x80] ;  /* 0x118000800ee3afae */ /* 0x000fe2000b981a06 */
[----:B----4-:R-:W-:Y:S02]  /*19280*/  LOP3.LUT R7, R133, R209, RZ, 0xfc, !PT ;  /* 0x000000d185077212 */ /* 0x010fe400078efcff */
[----:B------:R-:W-:Y:S01]  /*19290*/  IADD3 R6, P1, PT, R4, R5, RZ ;  /* 0x0000000504067210 */ /* 0x000fe20007f3e0ff */
[----:B------:R-:W-:Y:S01]  /*192a0*/  @P2 STS.128 [R227+0x11800], RZ ;  /* 0x011800ffe3002388 */ /* 0x000fe20000000c00 */
[--C-:B------:R-:W-:Y:S01]  /*192b0*/  IMAD.X R5, R9, 0x1, R10.reuse, P4 ;  /* 0x0000000109057824 */ /* 0x100fe200020e060a */
[----:B------:R-:W-:Y:S02]  /*192c0*/  LOP3.LUT R200, R7, R0, RZ, 0xfc, !PT ;  /* 0x0000000007c87212 */ /* 0x000fe400078efcff */
[----:B------:R-:W-:Y:S01]  /*192d0*/  @!PT LDS RZ, [RZ] ;  /* 0x00000000fffff984 */ /* 0x000fe20000000800 */
[----:B------:R-:W-:Y:S01]  /*192e0*/  @!PT LDS RZ, [RZ] ;  /* 0x00000000fffff984 */ /* 0x000fe20000000800 */
[----:B------:R-:W-:Y:S01]  /*192f0*/  @!PT LDS RZ, [RZ] ;  /* 0x00000000fffff984 */ /* 0x000fe20000000800 */
[----:B------:R-:W-:Y:S01]  /*19300*/  @!P3 LDGSTS.E.BYPASS.LTC128B.128 [R227+0xe000], desc[UR6][R12.64] ;  /* 0x0e0000000ce3bfae */ /* 0x000fe2000b981a06 */
[----:B------:R-:W-:Y:S01]  /*19310*/  IMAD.X R7, R5, 0x1, R10, P1 ;  /* 0x0000000105077824 */ /* 0x000fe200008e060a */
[----:B------:R-:W-:-:S02]  /*19320*/  LEA R200, R200, UR5, 0x1 ;  /* 0x00000005c8c87c11 */ /* 0x000fc4000f8e08ff */
[----:B------:R-:W-:Y:S03]  /*19330*/  @P3 STS.128 [R227+0xe000], RZ ;  /* 0x00e000ffe3003388 */ /* 0x000fe60000000c00 */
[C---:B------:R-:W-:Y:S01]  /*19340*/  IMAD.IADD R198, R200.reuse, 0x1, R2 ;  /* 0x00000001c8c67824 */ /* 0x040fe200078e0202 */
[----:B------:R-:W-:Y:S01]  /*19350*/  @!PT LDS RZ, [RZ] ;  /* 0x00000000fffff984 */ /* 0x000fe20000000800 */
[----:B------:R-:W-:Y:S01]  /*19360*/  @!PT LDS RZ, [RZ] ;  /* 0x00000000fffff984 */ /* 0x000fe20000000800 */
[----:B------:R-:W-:Y:S01]  /*19370*/  @!PT LDS RZ, [RZ] ;  /* 0x00000000fffff984 */ /* 0x000fe20000000800 */
[----:B------:R-:W-:Y:S01]  /*19380*/  @!P2 LDGSTS.E.BYPASS.LTC128B.128 [R227+0x12000], desc[UR6][R12.64+0x80] ;  /* 0x120000800ce3afae */ /* 0x000fe2000b981a06 */
[--C-:B------:R-:W-:Y:S02]  /*19390*/  IMAD.IADD R199, R200, 0x1, R137.reuse ;  /* 0x00000001c8c77824 */ /* 0x100fe400078e0289 */
[----:B------:R-:W-:Y:S01]  /*193a0*/  IMAD.IADD R137, R180, 0x1, R137 ;  /* 0x00000001b4897824 */ /* 0x000fe200078e0289 */
[----:B------:R-:W-:Y:S01]  /*193b0*/  @P2 STS.128 [R227+0x12000], RZ ;  /* 0x012000ffe3002388 */ /* 0x000fe20000000c00 */
[C---:B------:R-:W-:Y:S02]  /*193c0*/  IMAD.IADD R201, R2.reuse, 0x1, R199 ;  /* 0x0000000102c97824 */ /* 0x040fe400078e02c7 */
[----:B------:R-:W-:Y:S01]  /*193d0*/  IMAD.IADD R197, R2, 0x1, R137 ;  /* 0x0000000102c57824 */ /* 0x000fe200078e0289 */
        /* <DEDUP_REMOVED lines=32> */
[----:B------:R-:W-:Y:S04]  /*195e0*/  LDSM.16.M88.4 R60, [R136+0x4000] ;  /* 0x00400000883c783b */ /* 0x000fe80000000200 */
[----:B------:R-:W4:Y:S04]  /*195f0*/  LDSM.16.M88.4 R36, [R196+UR5+0x4800] ;  /* 0x00480005c424783b */ /* 0x000f280008000200 */
[----:B------:R-:W-:Y:S04]  /*19600*/  LDSM.16.M88.4 R28, [R196+UR5+0x5000] ;  /* 0x00500005c41c783b */ /* 0x000fe80008000200 */
[----:B--2---:R-:W2:Y:S04]  /*19610*/  LDSM.16.M88.4 R4, [R198] ;  /* 0x00000000c604783b */ /* 0x004ea80000000200 */
[----:B------:R-:W5:Y:S04]  /*19620*/  LDSM.16.M88.4 R20, [R196+UR5+0x5800] ;  /* 0x00580005c414783b */ /* 0x000f680008000200 */
[----:B------:R-:W1:Y:S04]  /*19630*/  LDSM.16.M88.4 R12, [R196+UR5+0x6000] ;  /* 0x00600005c40c783b */ /* 0x000e680008000200 */
[----:B------:R-:W1:Y:S04]  /*19640*/  LDSM.16.M88.4 R168, [R196+UR5+0x6800] ;  /* 0x00680005c4a8783b */ /* 0x000e680008000200 */
[----:B------:R-:W1:Y:S04]  /*19650*/  LDSM.16.M88.4 R160, [R196+UR5+0x7000] ;  /* 0x00700005c4a0783b */ /* 0x000e680008000200 */
[----:B------:R-:W1:Y:S01]  /*19660*/  LDSM.16.M88.4 R64, [R196+UR5+0x7800] ;  /* 0x00780005c440783b */ /* 0x000e620008000200 */
[C---:B---3--:R-:W-:Y:S03]  /*19670*/  HMMA.16816.F32.BF16 R48, R152.reuse, R44, RZ ;  /* 0x0000002c9830723c */ /* 0x048fe600000418ff */
[----:B------:R-:W3:Y:S04]  /*19680*/  LDSM.16.M88.4 R56, [R136+0x4800] ;  /* 0x004800008838783b */ /* 0x000ee80000000200 */
[----:B------:R-:W3:Y:S01]  /*19690*/  LDSM.16.M88.4 R8, [R136+0x5000] ;  /* 0x005000008808783b */ /* 0x000ee20000000200 */
[C---:B------:R-:W-:Y:S03]  /*196a0*/  HMMA.16816.F32.BF16 R44, R152.reuse, R46, RZ ;  /* 0x0000002e982c723c */ /* 0x040fe600000418ff */
[----:B------:R-:W3:Y:S04]  /*196b0*/  LDSM.16.M88.4 R176, [R136+0x5800] ;  /* 0x0058000088b0783b */ /* 0x000ee80000000200 */
[----:B------:R-:W3:Y:S01]  /*196c0*/  LDSM.16.M88.4 R148, [R136+0x6000] ;  /* 0x006000008894783b */ /* 0x000ee20000000200 */
[----:B----4-:R-:W-:Y:S03]  /*196d0*/  HMMA.16816.F32.BF16 R40, R152, R36, RZ ;  /* 0x000000249828723c */ /* 0x010fe600000418ff */
[----:B------:R-:W4:Y:S04]  /*196e0*/  LDSM.16.M88.4 R144, [R136+0x6800] ;  /* 0x006800008890783b */ /* 0x000f280000000200 */
[----:B------:R-:W4:Y:S01]  /*196f0*/  LDSM.16.M88.4 R140, [R136+0x7000] ;  /* 0x00700000888c783b */ /* 0x000f220000000200 */
[C---:B--2---:R-:W-:Y:S03]  /*19700*/  HMMA.16816.F32.BF16 R48, R4.reuse, R60, R48 ;  /* 0x0000003c0430723c */ /* 0x044fe60000041830 */
        /* <DEDUP_REMOVED lines=8> */
[C---:B------:R-:W-:Y:S08]  /*19790*/  HMMA.16816.F32.BF16 R32, R152.reuse, R28, RZ ;  /* 0x0000001c9820723c */ /* 0x040ff000000418ff */
        /* <DEDUP_REMOVED lines=12> */
[C---:B---3--:R-:W-:Y:S08]  /*19860*/  HMMA.16816.F32.BF16 R40, R4.reuse, R56, R40 ;  /* 0x000000380428723c */ /* 0x048ff00000041828 */
[C---:B------:R-:W-:Y:S01]  /*19870*/  HMMA.16816.F32.BF16 R36, R4.reuse, R58, R36 ;  /* 0x0000003a0424723c */ /* 0x040fe20000041824 */
[----:B------:R-:W1:Y:S07]  /*19880*/  LDSM.16.M88.4 R56, [R137+0x4000] ;  /* 0x004000008938783b */ /* 0x000e6e0000000200 */
        /* <DEDUP_REMOVED lines=8> */
[----:B------:R-:W5:Y:S07]  /*19910*/  LDSM.16.M88.4 R148, [R137+0x6000] ;  /* 0x006000008994783b */ /* 0x000f6e0000000200 */
[C---:B----4-:R-:W-:Y:S08]  /*19920*/  HMMA.16816.F32.BF16 R172, R4.reuse, R144, R172 ;  /* 0x0000009004ac723c */ /* 0x050ff000000418ac */
        /* <DEDUP_REMOVED lines=15> */
[C---:B-----5:R-:W-:Y:S08]  /*19a20*/  HMMA.16816.F32.BF16 R16, R64.reuse, R148, R16 ;  /* 0x000000944010723c */ /* 0x060ff00000041810 */
        /* <DEDUP_REMOVED lines=21> */
[C---:B------:R-:W-:Y:S08]  /*19b80*/  HMMA.16816.F32.BF16 R48, R188.reuse, R60, R48 ;  /* 0x0000003cbc30723c */ /* 0x040ff00000041830 */
        /* <DEDUP_REMOVED lines=9> */
[----:B------:R-:W-:Y:S08]  /*19c20*/  HMMA.16816.F32.BF16 R12, R188, R194, R12 ;  /* 0x000000c2bc0c723c */ /* 0x000ff0000004180c */
[C---:B----4-:R-:W-:Y:S08]  /*19c30*/  HMMA.16816.F32.BF16 R40, R148.reuse, R140, R40 ;  /* 0x0000008c9428723c */ /* 0x050ff00000041828 */
[C---:B------:R-:W-:Y:S08]  /*19c40*/  HMMA.16816.F32.BF16 R36, R148.reuse, R142, R36 ;  /* 0x0000008e9424723c */ /* 0x040ff00000041824 */
[C---:B-----5:R-:W-:Y:S08]  /*19c50*/  HMMA.16816.F32.BF16 R48, R148.reuse, R144, R48 ;  /* 0x000000909430723c */ /* 0x060ff00000041830 */
[C---:B------:R-:W-:Y:S08]  /*19c60*/  HMMA.16816.F32.BF16 R32, R148.reuse, R64, R32 ;  /* 0x000000409420723c */ /* 0x040ff00000041820 */
[C---:B------:R-:W-:Y:S01]  /*19c70*/  HMMA.16816.F32.BF16 R140, R148.reuse, R66, R28 ;  /* 0x00000042948c723c */ /* 0x040fe2000004181c */
[----:B------:R-:W-:Y:S04]  /*19c80*/  LDSM.16.M88.4 R64, [R199+0x2000] ;  /* 0x00200000c740783b */ /* 0x000fe80000000200 */
[----:B------:R-:W3:Y:S03]  /*19c90*/  LDSM.16.M88.4 R28, [R137+0x8000] ;  /* 0x00800000891c783b */ /* 0x000ee60000000200 */
[C---:B------:R-:W-:Y:S01]  /*19ca0*/  HMMA.16816.F32.BF16 R44, R148.reuse, R146, R44 ;  /* 0x00000092942c723c */ /* 0x040fe2000004182c */
[----:B------:R-:W4:Y:S07]  /*19cb0*/  LDSM.16.M88.4 R144, [R196+UR5+0xa800] ;  /* 0x00a80005c490783b */ /* 0x000f2e0008000200 */
[C---:B-1----:R-:W-:Y:S08]  /*19cc0*/  HMMA.16816.F32.BF16 R16, R148.reuse, R56, R16 ;  /* 0x000000389410723c */ /* 0x042ff00000041810 */
[----:B------:R-:W-:Y:S01]  /*19cd0*/  HMMA.16816.F32.BF16 R12, R148, R58, R12 ;  /* 0x0000003a940c723c */ /* 0x000fe2000004180c */
[----:B------:R-:W1:Y:S07]  /*19ce0*/  LDSM.16.M88.4 R56, [R136+0x8800] ;  /* 0x008800008838783b */ /* 0x000e6e0000000200 */
[C---:B------:R-:W-:Y:S08]  /*19cf0*/  HMMA.16816.F32.BF16 R156, R188.reuse, R176, R156 ;  /* 0x000000b0bc9c723c */ /* 0x040ff0000004189c */
[----:B------:R-:W-:Y:S08]  /*19d00*/  HMMA.16816.F32.BF16 R152, R188, R178, R152 ;  /* 0x000000b2bc98723c */ /* 0x000ff00000041898 */
[C---:B------:R-:W-:Y:S08]  /*19d10*/  HMMA.16816.F32.BF16 R24, R148.reuse, R60, R24 ;  /* 0x0000003c9418723c */ /* 0x040ff00000041818 */
[----:B------:R-:W-:Y:S01]  /*19d20*/  HMMA.16816.F32.BF16 R20, R148, R62, R20 ;  /* 0x0000003e9414723c */ /* 0x000fe20000041814 */
[----:B------:R-:W-:Y:S07]  /*19d30*/  LDSM.16.M88.4 R60, [R201+0x2000] ;  /* 0x00200000c93c783b */ /* 0x000fee0000000200 */
[C---:B--2---:R-:W-:Y:S01]  /*19d40*/  HMMA.16816.F32.BF16 R176, R8.reuse, R4, R48 ;  /* 0x0000000408b0723c */ /* 0x044fe20000041830 */
[----:B------:R-:W2:Y:S07]  /*19d50*/  LDSM.16.M88.4 R48, [R197+0x8000] ;  /* 0x00800000c530783b */ /* 0x000eae0000000200 */
[----:B------:R-:W-:Y:S01]  /*19d60*/  HMMA.16816.F32.BF16 R44, R8, R6, R44 ;  /* 0x00000006082c723c */ /* 0x000fe2000004182c */
[----:B------:R-:W5:Y:S07]  /*19d70*/  LDSM.16.M88.4 R4, [R137+0x8800] ;  /* 0x008800008904783b */ /* 0x000f6e0000000200 */
[C---:B------:R-:W-:Y:S08]  /*19d80*/  HMMA.16816.F32.BF16 R172, R188.reuse, R184, R172 ;  /* 0x000000b8bcac723c */ /* 0x040ff000000418ac */
[----:B------:R-:W-:Y:S08]  /*19d90*/  HMMA.16816.F32.BF16 R168, R188, R186, R168 ;  /* 0x000000babca8723c */ /* 0x000ff000000418a8 */
[C---:B---3--:R-:W-:Y:S08]  /*19da0*/  HMMA.16816.F32.BF16 R176, R64.reuse, R28, R176 ;  /* 0x0000001c40b0723c */ /* 0x048ff000000418b0 */
[----:B------:R-:W-:Y:S01]  /*19db0*/  HMMA.16816.F32.BF16 R44, R64, R30, R44 ;  /* 0x0000001e402c723c */ /* 0x000fe2000004182c */
[----:B------:R-:W3:Y:S07]  /*19dc0*/  LDSM.16.M88.4 R28, [R196+UR5+0xb000] ;  /* 0x00b00005c41c783b */ /* 0x000eee0008000200 */
[C---:B----4-:R-:W-:Y:S08]  /*19dd0*/  HMMA.16816.F32.BF16 R172, R148.reuse, R144, R172 ;  /* 0x0000009094ac723c */ /* 0x050ff000000418ac */
[----:B------:R-:W-:Y:S08]  /*19de0*/  HMMA.16816.F32.BF16 R168, R148, R146, R168 ;  /* 0x0000009294a8723c */ /* 0x000ff000000418a8 */
[C---:B-1----:R-:W-:Y:S01]  /*19df0*/  HMMA.16816.F32.BF16 R144, R8.reuse, R56, R40 ;  /* 0x000000380890723c */ /* 0x042fe20000041828 */
[----:B------:R-:W-:Y:S07]  /*19e00*/  LDSM.16.M88.4 R40, [R197+0x8800] ;  /* 0x00880000c528783b */ /* 0x000fee0000000200 */
[----:B------:R-:W-:Y:S01]  /*19e10*/  HMMA.16816.F32.BF16 R36, R8, R58, R36 ;  /* 0x0000003a0824723c */ /* 0x000fe20000041824 */
[----:B------:R-:W1:Y:S07]  /*19e20*/  LDSM.16.M88.4 R56, [R136+0x9000] ;  /* 0x009000008838783b */ /* 0x000e6e0000000200 */
[----:B--2---:R-:W-:Y:S08]  /*19e30*/  HMMA.16816.F32.BF16 R176, R60, R48, R176 ;  /* 0x000000303cb0723c */ /* 0x004ff000000418b0 */
[C---:B------:R-:W-:Y:S08]  /*19e40*/  HMMA.16816.F32.BF16 R164, R188.reuse, R180, R164 ;  /* 0x000000b4bca4723c */ /* 0x040ff000000418a4 */
[----:B------:R-:W-:Y:S03]  /*19e50*/  HMMA.16816.F32.BF16 R160, R188, R182, R160 ;  /* 0x000000b6bca0723c */ /* 0x000fe600000418a0 */
[----:B------:R-:W-:Y:S01]  /*19e60*/  FMUL.FTZ R176, R176, UR4 ;  /* 0x00000004b0b07c20 */ /* 0x000fe20008410000 */
[----:B------:R-:W-:Y:S01]  /*19e70*/  FMUL.FTZ R177, R177, UR4 ;  /* 0x00000004b1b17c20 */ /* 0x000fe20008410000 */
[----:B------:R-:W-:Y:S01]  /*19e80*/  FMUL.FTZ R178, R178, UR4 ;  /* 0x00000004b2b27c20 */ /* 0x000fe20008410000 */
[----:B------:R-:W-:Y:S01]  /*19e90*/  FMUL.FTZ R179, R179, UR4 ;  /* 0x00000004b3b37c20 */ /* 0x000fe20008410000 */
[----:B------:R-:W2:Y:S01]  /*19ea0*/  MUFU.TANH R180, R176 ;  /* 0x000000b000b47308 */ /* 0x000ea20000002400 */
[C---:B-----5:R-:W-:Y:S07]  /*19eb0*/  HMMA.16816.F32.BF16 R144, R64.reuse, R4, R144 ;  /* 0x000000044090723c */ /* 0x060fee0000041890 */
[----:B------:R-:W-:Y:S01]  /*19ec0*/  MUFU.TANH R181, R177 ;  /* 0x000000b100b57308 */ /* 0x000fe20000002400 */
[----:B------:R-:W-:Y:S01]  /*19ed0*/  HMMA.16816.F32.BF16 R36, R64, R6, R36 ;  /* 0x000000064024723c */ /* 0x000fe20000041824 */
[----:B------:R-:W4:Y:S06]  /*19ee0*/  LDSM.16.M88.4 R4, [R137+0x9000] ;  /* 0x009000008904783b */ /* 0x000f2c0000000200 */
[----:B------:R-:W5:Y:S01]  /*19ef0*/  MUFU.TANH R182, R178 ;  /* 0x000000b200b67308 */ /* 0x000f620000002400 */
[C---:B---3--:R-:W-:Y:S07]  /*19f00*/  HMMA.16816.F32.BF16 R164, R148.reuse, R28, R164 ;  /* 0x0000001c94a4723c */ /* 0x048fee00000418a4 */
[----:B------:R3:W5:Y:S01]  /*19f10*/  MUFU.TANH R183, R179 ;  /* 0x000000b300b77308 */ /* 0x0007620000002400 */
[----:B------:R-:W-:Y:S01]  /*19f20*/  HMMA.16816.F32.BF16 R160, R148, R30, R160 ;  /* 0x0000001e94a0723c */ /* 0x000fe200000418a0 */
[----:B------:R-:W2:Y:S07]  /*19f30*/  LDSM.16.M88.4 R28, [R136+0x9800] ;  /* 0x00980000881c783b */ /* 0x000eae0000000200 */
[----:B-1----:R-:W-:Y:S01]  /*19f40*/  HMMA.16816.F32.BF16 R32, R8, R56, R32 ;  /* 0x000000380820723c */ /* 0x002fe20000041820 */
[----:B---3--:R-:W1:Y:S07]  /*19f50*/  LDSM.16.M88.4 R176, [R197+0x9000] ;  /* 0x00900000c5b0783b */ /* 0x008e6e0000000200 */
[C---:B------:R-:W-:Y:S08]  /*19f60*/  HMMA.16816.F32.BF16 R144, R60.reuse, R40, R144 ;  /* 0x000000283c90723c */ /* 0x040ff00000041890 */
[----:B------:R-:W-:Y:S01]  /*19f70*/  HMMA.16816.F32.BF16 R36, R60, R42, R36 ;  /* 0x0000002a3c24723c */ /* 0x000fe20000041824 */
[----:B------:R-:W3:Y:S07]  /*19f80*/  LDSM.16.M88.4 R40, [R137+0x9800] ;  /* 0x009800008928783b */ /* 0x000eee0000000200 */
[----:B------:R-:W-:Y:S03]  /*19f90*/  HMMA.16816.F32.BF16 R140, R8, R58, R140 ;  /* 0x0000003a088c723c */ /* 0x000fe6000004188c */
[----:B------:R-:W-:Y:S01]  /*19fa0*/  FMUL.FTZ R57, R144, UR4 ;  /* 0x0000000490397c20 */ /* 0x000fe20008410000 */
[----:B------:R-:W-:Y:S01]  /*19fb0*/  FMUL.FTZ R56, R145, UR4 ;  /* 0x0000000491387c20 */ /* 0x000fe20008410000 */
[----:B------:R-:W-:Y:S01]  /*19fc0*/  FMUL.FTZ R146, R146, UR4 ;  /* 0x0000000492927c20 */ /* 0x000fe20008410000 */
[----:B------:R-:W-:-:S02]  /*19fd0*/  FMUL.FTZ R147, R147, UR4 ;  /* 0x0000000493937c20 */ /* 0x000fc40008410000 */
[----:B------:R-:W-:Y:S01]  /*19fe0*/  HMMA.16816.F32.BF16 R44, R60, R50, R44 ;  /* 0x000000323c2c723c */ /* 0x000fe2000004182c */
[----:B------:R-:W5:Y:S01]  /*19ff0*/  LDSM.16.M88.4 R48, [R196+UR5+0xb800] ;  /* 0x00b80005c430783b */ /* 0x000f620008000200 */
[----:B------:R-:W-:Y:S01]  /*1a000*/  MUFU.TANH R57, R57 ;  /* 0x0000003900397308 */ /* 0x000fe20000002400 */
[----:B------:R-:W-:Y:S01]  /*1a010*/  FMUL.FTZ R36, R36, UR4 ;  /* 0x0000000424247c20 */ /* 0x000fe20008410000 */
[----:B------:R-:W-:Y:S01]  /*1a020*/  FMUL.FTZ R37, R37, UR4 ;  /* 0x0000000425257c20 */ /* 0x000fe20008410000 */
[----:B------:R-:W-:Y:S01]  /*1a030*/  FMUL.FTZ R38, R38, UR4 ;  /* 0x0000000426267c20 */ /* 0x000fe20008410000 */
[----:B------:R-:W-:Y:S02]  /*1a040*/  FMUL.FTZ R39, R39, UR4 ;  /* 0x0000000427277c20 */ /* 0x000fe40008410000 */
[C---:B----4-:R-:W-:Y:S02]  /*1a050*/  HMMA.16816.F32.BF16 R32, R64.reuse, R4, R32 ;  /* 0x000000044020723c */ /* 0x050fe40000041820 */
[----:B------:R-:W-:Y:S06]  /*1a060*/  MUFU.TANH R58, R37 ;  /* 0x00000025003a7308 */ /* 0x000fec0000002400 */
[----:B------:R-:W-:Y:S01]  /*1a070*/  HMMA.16816.F32.BF16 R140, R64, R6, R140 ;  /* 0x00000006408c723c */ /* 0x000fe2000004188c */
[----:B------:R-:W4:Y:S01]  /*1a080*/  LDSM.16.M88.4 R4, [R197+0x9800] ;  /* 0x00980000c504783b */ /* 0x000f220000000200 */
[----:B------:R-:W-:Y:S01]  /*1a090*/  MUFU.TANH R248, R38 ;  /* 0x0000002600f87308 */ /* 0x000fe20000002400 */
[----:B------:R-:W-:Y:S01]  /*1a0a0*/  FMUL.FTZ R44, R44, UR4 ;  /* 0x000000042c2c7c20 */ /* 0x000fe20008410000 */
[----:B------:R-:W-:Y:S01]  /*1a0b0*/  FMUL.FTZ R45, R45, UR4 ;  /* 0x000000042d2d7c20 */ /* 0x000fe20008410000 */
[----:B------:R-:W-:Y:S01]  /*1a0c0*/  FMUL.FTZ R46, R46, UR4 ;  /* 0x000000042e2e7c20 */ /* 0x000fe20008410000 */
[----:B------:R-:W-:-:S02]  /*1a0d0*/  FMUL.FTZ R47, R47, UR4 ;  /* 0x000000042f2f7c20 */ /* 0x000fc40008410000 */
[C---:B--2---:R-:W-:Y:S02]  /*1a0e0*/  HMMA.16816.F32.BF16 R24, R8.reuse, R28, R24 ;  /* 0x0000001c0818723c */ /* 0x044fe40000041818 */
[----:B------:R-:W-:Y:S06]  /*1a0f0*/  MUFU.TANH R246, R39 ;  /* 0x0000002700f67308 */ /* 0x000fec0000002400 */
[----:B------:R-:W-:Y:S01]  /*1a100*/  HMMA.16816.F32.BF16 R20, R8, R30, R20 ;  /* 0x0000001e0814723c */ /* 0x000fe20000041814 */
[----:B------:R-:W2:Y:S01]  /*1a110*/  LDSM.16.M88.4 R28, [R136+0xa000] ;  /* 0x00a00000881c783b */ /* 0x000ea20000000200 */
[----:B------:R-:W2:Y:S06]  /*1a120*/  MUFU.TANH R44, R44 ;  /* 0x0000002c002c7308 */ /* 0x000eac0000002400 */
[----:B-1----:R-:W-:Y:S02]  /*1a130*/  HMMA.16816.F32.BF16 R32, R60, R176, R32 ;  /* 0x000000b03c20723c */ /* 0x002fe40000041820 */
[----:B------:R-:W-:Y:S06]  /*1a140*/  MUFU.TANH R45, R45 ;  /* 0x0000002d002d7308 */ /* 0x000fec0000002400 */
[----:B---3--:R-:W-:Y:S02]  /*1a150*/  HMMA.16816.F32.BF16 R24, R64, R40, R24 ;  /* 0x000000284018723c */ /* 0x008fe40000041818 */
[----:B------:R-:W1:Y:S06]  /*1a160*/  MUFU.TANH R46, R46 ;  /* 0x0000002e002e7308 */ /* 0x000e6c0000002400 */
[----:B-----5:R-:W-:Y:S02]  /*1a170*/  HMMA.16816.F32.BF16 R156, R148, R48, R156 ;  /* 0x00000030949c723c */ /* 0x020fe4000004189c */
[----:B------:R3:W-:Y:S01]  /*1a180*/  MUFU.TANH R49, R36 ;  /* 0x0000002400317308 */ /* 0x0007e20000002400 */
[----:B------:R-:W-:Y:S01]  /*1a190*/  FMUL.FTZ R244, R32, UR4 ;  /* 0x0000000420f47c20 */ /* 0x000fe20008410000 */
[----:B------:R-:W-:Y:S01]  /*1a1a0*/  FMUL.FTZ R240, R33, UR4 ;  /* 0x0000000421f07c20 */ /* 0x000fe20008410000 */
[----:B------:R-:W-:Y:S01]  /*1a1b0*/  FMUL.FTZ R236, R34, UR4 ;  /* 0x0000000422ec7c20 */ /* 0x000fe20008410000 */
[----:B------:R-:W-:-:S02]  /*1a1c0*/  FMUL.FTZ R234, R35, UR4 ;  /* 0x0000000423ea7c20 */ /* 0x000fc40008410000 */
[----:B------:R-:W5:Y:S01]  /*1a1d0*/  LDSM.16.M88.4 R32, [R137+0xa000] ;  /* 0x00a000008920783b */ /* 0x000f620000000200 */
[----:B------:R-:W-:Y:S01]  /*1a1e0*/  HMMA.16816.F32.BF16 R20, R64, R42, R20 ;  /* 0x0000002a4014723c */ /* 0x000fe20000041814 */
[----:B------:R-:W1:Y:S02]  /*1a1f0*/  MUFU.TANH R47, R47 ;  /* 0x0000002f002f7308 */ /* 0x000e640000002400 */
[----:B------:R-:W-:Y:S05]  /*1a200*/  LDSM.16.M88.4 R40, [R197+0xa000] ;  /* 0x00a00000c528783b */ /* 0x000fea0000000200 */
[----:B----4-:R-:W-:Y:S01]  /*1a210*/  HMMA.16816.F32.BF16 R24, R60, R4, R24 ;  /* 0x000000043c18723c */ /* 0x010fe20000041818 */
[----:B------:R-:W-:Y:S01]  /*1a220*/  MUFU.TANH R56, R56 ;  /* 0x0000003800387308 */ /* 0x000fe20000002400 */
[----:B---3--:R-:W3:Y:S06]  /*1a230*/  LDSM.16.M88.4 R36, [R136+0xa800] ;  /* 0x00a800008824783b */ /* 0x008eec0000000200 */
[C---:B--2---:R-:W-:Y:S01]  /*1a240*/  HMMA.16816.F32.BF16 R16, R8.reuse, R28, R16 ;  /* 0x0000001c0810723c */ /* 0x044fe20000041810 */
[----:B------:R-:W2:Y:S07]  /*1a250*/  MUFU.TANH R250, R146 ;  /* 0x0000009200fa7308 */ /* 0x000eae0000002400 */
[----:B------:R-:W-:Y:S01]  /*1a260*/  HMMA.16816.F32.BF16 R12, R8, R30, R12 ;  /* 0x0000001e080c723c */ /* 0x000fe2000004180c */
[----:B------:R-:W-:Y:S01]  /*1a270*/  LDSM.16.M88.4 R28, [R137+0xa800] ;  /* 0x00a80000891c783b */ /* 0x000fe20000000200 */
[----:B------:R-:W4:Y:S01]  /*1a280*/  MUFU.TANH R252, R147 ;  /* 0x0000009300fc7308 */ /* 0x000f220000002400 */
[----:B------:R-:W-:Y:S01]  /*1a290*/  FMUL.FTZ R24, R24, UR4 ;  /* 0x0000000418187c20 */ /* 0x000fe20008410000 */
[----:B------:R-:W-:Y:S01]  /*1a2a0*/  FMUL.FTZ R25, R25, UR4 ;  /* 0x0000000419197c20 */ /* 0x000fe20008410000 */
[----:B------:R-:W-:Y:S01]  /*1a2b0*/  FMUL.FTZ R26, R26, UR4 ;  /* 0x000000041a1a7c20 */ /* 0x000fe20008410000 */
[----:B------:R-:W-:-:S02]  /*1a2c0*/  FMUL.FTZ R27, R27, UR4 ;  /* 0x000000041b1b7c20 */ /* 0x000fc40008410000 */
[----:B------:R-:W-:Y:S01]  /*1a2d0*/  HMMA.16816.F32.BF16 R20, R60, R6, R20 ;  /* 0x000000063c14723c */ /* 0x000fe20000041814 */
[----:B------:R-:W1:Y:S01]  /*1a2e0*/  LDSM.16.M88.4 R4, [R136+0xb000] ;  /* 0x00b000008804783b */ /* 0x000e620000000200 */
[----:B------:R-:W-:Y:S06]  /*1a2f0*/  MUFU.TANH R228, R24 ;  /* 0x0000001800e47308 */ /* 0x000fec0000002400 */
[C---:B-----5:R-:W-:Y:S02]  /*1a300*/  HMMA.16816.F32.BF16 R16, R64.reuse, R32, R16 ;  /* 0x000000204010723c */ /* 0x060fe40000041810 */
[----:B------:R-:W-:Y:S06]  /*1a310*/  MUFU.TANH R32, R25 ;  /* 0x0000001900207308 */ /* 0x000fec0000002400 */
[----:B------:R-:W-:Y:S02]  /*1a320*/  HMMA.16816.F32.BF16 R12, R64, R34, R12 ;  /* 0x00000022400c723c */ /* 0x000fe4000004180c */
[----:B------:R-:W-:Y:S01]  /*1a330*/  MUFU.TANH R224, R26 ;  /* 0x0000001a00e07308 */ /* 0x000fe20000002400 */
[----:B------:R-:W-:Y:S01]  /*1a340*/  FMUL.FTZ R20, R20, UR4 ;  /* 0x0000000414147c20 */ /* 0x000fe20008410000 */
[----:B------:R-:W-:Y:S01]  /*1a350*/  FMUL.FTZ R21, R21, UR4 ;  /* 0x0000000415157c20 */ /* 0x000fe20008410000 */
[----:B------:R-:W-:Y:S01]  /*1a360*/  FMUL.FTZ R176, R22, UR4 ;  /* 0x0000000416b07c20 */ /* 0x000fe20008410000 */
[----:B------:R-:W-:-:S02]  /*1a370*/  FMUL.FTZ R222, R23, UR4 ;  /* 0x0000000417de7c20 */ /* 0x000fc40008410000 */
[C---:B---3--:R-:W-:Y:S02]  /*1a380*/  HMMA.16816.F32.BF16 R172, R8.reuse, R36, R172 ;  /* 0x0000002408ac723c */ /* 0x048fe400000418ac */
[----:B------:R3:W-:Y:S06]  /*1a390*/  MUFU.TANH R33, R27 ;  /* 0x0000001b00217308 */ /* 0x0007ec0000002400 */
[----:B------:R-:W-:Y:S02]  /*1a3a0*/  HMMA.16816.F32.BF16 R168, R8, R38, R168 ;  /* 0x0000002608a8723c */ /* 0x000fe400000418a8 */
[----:B------:R-:W-:Y:S06]  /*1a3b0*/  MUFU.TANH R36, R20 ;  /* 0x0000001400247308 */ /* 0x000fec0000002400 */
[C---:B------:R-:W-:Y:S02]  /*1a3c0*/  HMMA.16816.F32.BF16 R12, R60.reuse, R42, R12 ;  /* 0x0000002a3c0c723c */ /* 0x040fe4000004180c */
[----:B------:R5:W-:Y:S01]  /*1a3d0*/  MUFU.TANH R226, R21 ;  /* 0x0000001500e27308 */ /* 0x000be20000002400 */
[----:B---3--:R-:W3:Y:S05]  /*1a3e0*/  LDSM.16.M88.4 R24, [R197+0xa800] ;  /* 0x00a80000c518783b */ /* 0x008eea0000000200 */
[----:B------:R-:W-:Y:S02]  /*1a3f0*/  HMMA.16816.F32.BF16 R16, R60, R40, R16 ;  /* 0x000000283c10723c */ /* 0x000fe40000041810 */
[----:B------:R-:W4:Y:S06]  /*1a400*/  MUFU.TANH R244, R244 ;  /* 0x000000f400f47308 */ /* 0x000f2c0000002400 */
[----:B-1----:R-:W-:Y:S01]  /*1a410*/  HMMA.16816.F32.BF16 R164, R8, R4, R164 ;  /* 0x0000000408a4723c */ /* 0x002fe200000418a4 */
[----:B------:R-:W-:Y:S01]  /*1a420*/  IMAD.SHL.U32 R5, R54, 0x80, RZ ;  /* 0x0000008036057824 */ /* 0x000fe200078e00ff */
[----:B------:R-:W1:Y:S01]  /*1a430*/  MUFU.TANH R236, R236 ;  /* 0x000000ec00ec7308 */ /* 0x000e620000002400 */
[----:B------:R-:W-:Y:S01]  /*1a440*/  FMUL.FTZ R204, R12, UR4 ;  /* 0x000000040ccc7c20 */ /* 0x000fe20008410000 */
[----:B------:R-:W-:Y:S01]  /*1a450*/  FMUL.FTZ R202, R13, UR4 ;  /* 0x000000040dca7c20 */ /* 0x000fe20008410000 */
[----:B-----5:R-:W5:Y:S01]  /*1a460*/  LDSM.16.M88.4 R20, [R137+0xb000] ;  /* 0x00b000008914783b */ /* 0x020f620000000200 */
[----:B------:R-:W-:Y:S01]  /*1a470*/  FMUL.FTZ R196, R14, UR4 ;  /* 0x000000040ec47c20 */ /* 0x000fe20008410000 */
[----:B------:R-:W-:Y:S01]  /*1a480*/  FMUL.FTZ R194, R15, UR4 ;  /* 0x000000040fc27c20 */ /* 0x000fe20008410000 */
[C---:B------:R-:W-:Y:S01]  /*1a490*/  HMMA.16816.F32.BF16 R172, R64.reuse, R28, R172 ;  /* 0x0000001c40ac723c */ /* 0x040fe200000418ac */
[----:B------:R-:W-:Y:S01]  /*1a4a0*/  IMAD.SHL.U32 R28, R138, 0x2, RZ ;  /* 0x000000028a1c7824 */ /* 0x000fe200078e00ff */
[----:B------:R-:W1:Y:S01]  /*1a4b0*/  MUFU.TANH R240, R240 ;  /* 0x000000f000f07308 */ /* 0x000e620000002400 */
[----:B------:R-:W-:Y:S01]  /*1a4c0*/  FMUL.FTZ R17, R17, UR4 ;  /* 0x0000000411117c20 */ /* 0x000fe20008410000 */
[----:B------:R-:W-:Y:S01]  /*1a4d0*/  FMUL.FTZ R16, R16, UR4 ;  /* 0x0000000410107c20 */ /* 0x000fe20008410000 */
[----:B------:R-:W-:Y:S01]  /*1a4e0*/  FMUL.FTZ R18, R18, UR4 ;  /* 0x0000000412127c20 */ /* 0x000fe20008410000 */
[----:B------:R-:W-:Y:S01]  /*1a4f0*/  LOP3.LUT R28, R5, 0x6, R28, 0xf8, !PT ;  /* 0x00000006051c7812 */ /* 0x000fe200078ef81c */
[----:B------:R-:W-:Y:S01]  /*1a500*/  FMUL.FTZ R19, R19, UR4 ;  /* 0x0000000413137c20 */ /* 0x000fe20008410000 */
[----:B------:R-:W-:Y:S02]  /*1a510*/  HMMA.16816.F32.BF16 R168, R64, R30, R168 ;  /* 0x0000001e40a8723c */ /* 0x000fe400000418a8 */
[----:B------:R2:W-:Y:S01]  /*1a520*/  MUFU.TANH R206, R17 ;  /* 0x0000001100ce7308 */ /* 0x0005e20000002400 */
[----:B------:R-:W-:-:S02]  /*1a530*/  VIADD R4, R28, 0xffffff00 ;  /* 0xffffff001c047836 */ /* 0x000fc40000000000 */
[C---:B------:R-:W-:Y:S02]  /*1a540*/  VIADD R12, R28.reuse, 0xffffff01 ;  /* 0xffffff011c0c7836 */ /* 0x040fe40000000000 */
[----:B------:R-:W-:Y:S01]  /*1a550*/  VIADD R13, R28, 0xffffff08 ;  /* 0xffffff081c0d7836 */ /* 0x000fe20000000000 */
[----:B------:R-:W-:Y:S01]  /*1a560*/  HMMA.16816.F32.BF16 R160, R8, R6, R160 ;  /* 0x0000000608a0723c */ /* 0x000fe200000418a0 */
[CC--:B------:R-:W-:Y:S01]  /*1a570*/  ISETP.GE.AND P4, PT, R4.reuse, R135.reuse, PT ;  /* 0x000000870400720c */ /* 0x0c0fe20003f86270 */
[----:B------:R4:W-:Y:S01]  /*1a580*/  MUFU.TANH R212, R16 ;  /* 0x0000001000d47308 */ /* 0x0009e20000002400 */
[-C--:B------:R-:W-:Y:S02]  /*1a590*/  ISETP.GE.AND P1, PT, R4, R134.reuse, PT ;  /* 0x000000860400720c */ /* 0x080fe40003f26270 */
[----:B------:R-:W1:Y:S01]  /*1a5a0*/  LDSM.16.M88.4 R4, [R136+0xb800] ;  /* 0x00b800008804783b */ /* 0x000e620000000200 */
[----:B------:R-:W-:Y:S02]  /*1a5b0*/  FSEL R30, R180, -INF , !P4 ;  /* 0xff800000b41e7808 */ /* 0x000fe40006000000 */
[----:B---3--:R-:W-:Y:S01]  /*1a5c0*/  HMMA.16816.F32.BF16 R172, R60, R24, R172 ;  /* 0x000000183cac723c */ /* 0x008fe200000418ac */
[----:B------:R-:W-:Y:S01]  /*1a5d0*/  FSEL R24, R182, -INF , !P1 ;  /* 0xff800000b6187808 */ /* 0x000fe20004800000 */
[----:B------:R-:W-:Y:S01]  /*1a5e0*/  MUFU.TANH R200, R18 ;  /* 0x0000001200c87308 */ /* 0x000fe20000002400 */
[----:B------:R-:W-:Y:S01]  /*1a5f0*/  ISETP.GE.AND P5, PT, R12, R135, PT ;  /* 0x000000870c00720c */ /* 0x000fe20003fa6270 */
[----:B--2---:R-:W-:Y:S01]  /*1a600*/  VIADD R17, R28, 0xffffff09 ;  /* 0xffffff091c117836 */ /* 0x004fe20000000000 */
[----:B------:R-:W-:-:S02]  /*1a610*/  ISETP.GE.AND P4, PT, R12, R134, PT ;  /* 0x000000860c00720c */ /* 0x000fc40003f86270 */
[-C--:B------:R-:W-:Y:S01]  /*1a620*/  ISETP.GE.AND P1, PT, R13, R135.reuse, PT ;  /* 0x000000870d00720c */ /* 0x080fe20003f26270 */
[C---:B------:R-:W-:Y:S01]  /*1a630*/  HMMA.16816.F32.BF16 R168, R60.reuse, R26, R168 ;  /* 0x0000001a3ca8723c */ /* 0x040fe200000418a8 */
[----:B------:R-:W-:Y:S01]  /*1a640*/  FSEL R34, R181, -INF , !P5 ;  /* 0xff800000b5227808 */ /* 0x000fe20006800000 */
[----:B------:R2:W-:Y:S01]  /*1a650*/  MUFU.TANH R198, R19 ;  /* 0x0000001300c67308 */ /* 0x0005e20000002400 */
[----:B------:R-:W-:Y:S01]  /*1a660*/  FSEL R38, R183, -INF , !P4 ;  /* 0xff800000b7267808 */ /* 0x000fe20006000000 */
[----:B----4-:R-:W-:Y:S01]  /*1a670*/  VIADD R16, R28, 0xffffff10 ;  /* 0xffffff101c107836 */ /* 0x010fe20000000000 */
[----:B------:R-:W-:Y:S02]  /*1a680*/  FSEL R44, R44, -INF , !P1 ;  /* 0xff8000002c2c7808 */ /* 0x000fe40004800000 */
[-C--:B------:R-:W-:Y:S01]  /*1a690*/  ISETP.GE.AND P5, PT, R13, R134.reuse, PT ;  /* 0x000000860d00720c */ /* 0x080fe20003fa6270 */
[----:B------:R-:W-:Y:S01]  /*1a6a0*/  HMMA.16816.F32.BF16 R140, R60, R178, R140 ;  /* 0x000000b23c8c723c */ /* 0x000fe2000004188c */
[CC--:B------:R-:W-:Y:S01]  /*1a6b0*/  ISETP.GE.AND P4, PT, R17.reuse, R135.reuse, PT ;  /* 0x000000871100720c */ /* 0x0c0fe20003f86270 */
[----:B------:R-:W3:Y:S01]  /*1a6c0*/  LDSM.16.M88.4 R12, [R197+0xb000] ;  /* 0x00b00000c50c783b */ /* 0x000ee20000000200 */
[-C--:B------:R-:W-:Y:S01]  /*1a6d0*/  ISETP.GE.AND P1, PT, R17, R134.reuse, PT ;  /* 0x000000861100720c */ /* 0x080fe20003f26270 */
[----:B------:R-:W-:Y:S01]  /*1a6e0*/  VIADD R17, R28, 0xffffff11 ;  /* 0xffffff111c117836 */ /* 0x000fe20000000000 */
[----:B------:R-:W-:Y:S01]  /*1a6f0*/  FSEL R46, R46, -INF , !P5 ;  /* 0xff8000002e2e7808 */ /* 0x000fe20006800000 */
[----:B------:R-:W4:Y:S01]  /*1a700*/  MUFU.TANH R234, R234 ;  /* 0x000000ea00ea7308 */ /* 0x000f220000002400 */
[----:B------:R-:W-:Y:S01]  /*1a710*/  FSEL R40, R45, -INF , !P4 ;  /* 0xff8000002d287808 */ /* 0x000fe20006000000 */
[----:B------:R-:W-:Y:S01]  /*1a720*/  HMMA.16816.F32.BF16 R152, R148, R50, R152 ;  /* 0x000000329498723c */ /* 0x000fe20000041898 */
[CC--:B------:R-:W-:Y:S01]  /*1a730*/  ISETP.GE.AND P5, PT, R16.reuse, R135.reuse, PT ;  /* 0x000000871000720c */ /* 0x0c0fe20003fa6270 */
[----:B------:R-:W-:Y:S01]  /*1a740*/  FMUL.FTZ R173, R173, UR4 ;  /* 0x00000004adad7c20 */ /* 0x000fe20008410000 */
[-C--:B------:R-:W-:Y:S01]  /*1a750*/  ISETP.GE.AND P4, PT, R16, R134.reuse, PT ;  /* 0x000000861000720c */ /* 0x080fe20003f86270 */
[----:B------:R-:W-:Y:S01]  /*1a760*/  VIADD R16, R28, 0xffffff18 ;  /* 0xffffff181c107836 */ /* 0x000fe20000000000 */
[----:B------:R-:W-:Y:S01]  /*1a770*/  FSEL R26, R47, -INF , !P1 ;  /* 0xff8000002f1a7808 */ /* 0x000fe20004800000 */
[----:B------:R-:W-:Y:S01]  /*1a780*/  FMUL.FTZ R182, R175, UR4 ;  /* 0x00000004afb67c20 */ /* 0x000fe20008410000 */
[-C--:B------:R-:W-:Y:S01]  /*1a790*/  ISETP.GE.AND P1, PT, R17, R135.reuse, PT ;  /* 0x000000871100720c */ /* 0x080fe20003f26270 */
[----:B-----5:R-:W-:Y:S01]  /*1a7a0*/  HMMA.16816.F32.BF16 R164, R64, R20, R164 ;  /* 0x0000001440a4723c */ /* 0x020fe200000418a4 */
[----:B------:R-:W-:Y:S01]  /*1a7b0*/  FSEL R50, R57, -INF , !P5 ;  /* 0xff80000039327808 */ /* 0x000fe20006800000 */
[----:B------:R5:W-:Y:S01]  /*1a7c0*/  MUFU.TANH R190, R173 ;  /* 0x000000ad00be7308 */ /* 0x000be20000002400 */
[----:B------:R-:W-:Y:S01]  /*1a7d0*/  FSEL R250, R250, -INF , !P4 ;  /* 0xff800000fafa7808 */ /* 0x000fe20006000000 */
[----:B------:R-:W-:Y:S01]  /*1a7e0*/  FMUL.FTZ R140, R140, UR4 ;  /* 0x000000048c8c7c20 */ /* 0x000fe20008410000 */
[----:B------:R-:W-:Y:S01]  /*1a7f0*/  FSEL R48, R56, -INF , !P1 ;  /* 0xff80000038307808 */ /* 0x000fe20004800000 */
[----:B------:R-:W-:Y:S01]  /*1a800*/  FMUL.FTZ R142, R142, UR4 ;  /* 0x000000048e8e7c20 */ /* 0x000fe20008410000 */
[-C--:B------:R-:W-:Y:S01]  /*1a810*/  ISETP.GE.AND P5, PT, R17, R134.reuse, PT ;  /* 0x000000861100720c */ /* 0x080fe20003fa6270 */
[----:B-1----:R-:W-:Y:S01]  /*1a820*/  HMMA.16816.F32.BF16 R156, R8, R4, R156 ;  /* 0x00000004089c723c */ /* 0x002fe2000004189c */
[-C--:B------:R-:W-:Y:S01]  /*1a830*/  ISETP.GE.AND P4, PT, R16, R135.reuse, PT ;  /* 0x000000871000720c */ /* 0x080fe20003f86270 */
[----:B------:R-:W-:Y:S01]  /*1a840*/  VIADD R5, R28, 0xffffff19 ;  /* 0xffffff191c057836 */ /* 0x000fe20000000000 */
[-C--:B------:R-:W-:Y:S01]  /*1a850*/  ISETP.GE.AND P1, PT, R16, R134.reuse, PT ;  /* 0x000000861000720c */ /* 0x080fe20003f26270 */
[----:B------:R-:W1:Y:S01]  /*1a860*/  MUFU.TANH R242, R140 ;  /* 0x0000008c00f27308 */ /* 0x000e620000002400 */
[----:B--2---:R-:W2:Y:S01]  /*1a870*/  LDSM.16.M88.4 R16, [R137+0xb800] ;  /* 0x00b800008910783b */ /* 0x004ea20000000200 */
[----:B------:R-:W-:Y:S01]  /*1a880*/  FMUL.FTZ R141, R141, UR4 ;  /* 0x000000048d8d7c20 */ /* 0x000fe20008410000 */
[----:B------:R-:W-:Y:S01]  /*1a890*/  FSEL R252, R252, -INF , !P5 ;  /* 0xff800000fcfc7808 */ /* 0x000fe20006800000 */
[----:B------:R-:W-:Y:S01]  /*1a8a0*/  HMMA.16816.F32.BF16 R160, R64, R22, R160 ;  /* 0x0000001640a0723c */ /* 0x000fe200000418a0 */
[----:B------:R-:W2:Y:S01]  /*1a8b0*/  LDSM.16.M88.4 R20, [R197+0xb800] ;  /* 0x00b80000c514783b */ /* 0x000ea20000000200 */
[----:B------:R-:W-:Y:S01]  /*1a8c0*/  FMUL.FTZ R143, R143, UR4 ;  /* 0x000000048f8f7c20 */ /* 0x000fe20008410000 */
[----:B------:R-:W-:Y:S01]  /*1a8d0*/  VIADD R4, R28, 0xffffff20 ;  /* 0xffffff201c047836 */ /* 0x000fe20000000000 */
[-C--:B------:R-:W-:Y:S01]  /*1a8e0*/  ISETP.GE.AND P5, PT, R5, R135.reuse, PT ;  /* 0x000000870500720c */ /* 0x080fe20003fa6270 */
[----:B------:R-:W1:Y:S01]  /*1a8f0*/  MUFU.TANH R232, R142 ;  /* 0x0000008e00e87308 */ /* 0x000e620000002400 */
[----:B------:R-:W-:Y:S01]  /*1a900*/  FSEL R175, R49, -INF , !P4 ;  /* 0xff80000031af7808 */ /* 0x000fe20006000000 */
[----:B------:R-:W-:Y:S01]  /*1a910*/  FMUL.FTZ R170, R170, UR4 ;  /* 0x00000004aaaa7c20 */ /* 0x000fe20008410000 */
[-C--:B------:R-:W-:Y:S01]  /*1a920*/  ISETP.GE.AND P4, PT, R5, R134.reuse, PT ;  /* 0x000000860500720c */ /* 0x080fe20003f86270 */
[----:B------:R-:W-:Y:S01]  /*1a930*/  VIADD R5, R28, 0xffffff21 ;  /* 0xffffff211c057836 */ /* 0x000fe20000000000 */
[----:B------:R-:W-:Y:S01]  /*1a940*/  FSEL R248, R248, -INF , !P1 ;  /* 0xff800000f8f87808 */ /* 0x000fe20004800000 */
[----:B------:R-:W-:Y:S01]  /*1a950*/  HMMA.16816.F32.BF16 R152, R8, R6, R152 ;  /* 0x000000060898723c */ /* 0x000fe20000041898 */
[----:B-----5:R-:W-:Y:S01]  /*1a960*/  FSEL R173, R58, -INF , !P5 ;  /* 0xff8000003aad7808 */ /* 0x020fe20006800000 */
[----:B------:R-:W5:Y:S01]  /*1a970*/  MUFU.TANH R238, R141 ;  /* 0x0000008d00ee7308 */ /* 0x000f620000002400 */
[-C--:B------:R-:W-:Y:S01]  /*1a980*/  ISETP.GE.AND P1, PT, R4, R135.reuse, PT ;  /* 0x000000870400720c */ /* 0x080fe20003f26270 */
[----:B------:R-:W-:Y:S01]  /*1a990*/  FMUL.FTZ R174, R174, UR4 ;  /* 0x00000004aeae7c20 */ /* 0x000fe20008410000 */
[-C--:B------:R-:W-:Y:S01]  /*1a9a0*/  ISETP.GE.AND P5, PT, R4, R134.reuse, PT ;  /* 0x000000860400720c */ /* 0x080fe20003fa6270 */
[----:B------:R-:W-:Y:S01]  /*1a9b0*/  VIADD R4, R28, 0xffffff28 ;  /* 0xffffff281c047836 */ /* 0x000fe20000000000 */
[----:B------:R-:W-:Y:S01]  /*1a9c0*/  FSEL R246, R246, -INF , !P4 ;  /* 0xff800000f6f67808 */ /* 0x000fe20006000000 */
[----:B------:R-:W-:Y:S01]  /*1a9d0*/  FMUL.FTZ R172, R172, UR4 ;  /* 0x00000004acac7c20 */ /* 0x000fe20008410000 */
[CC--:B------:R-:W-:Y:S01]  /*1a9e0*/  ISETP.GE.AND P4, PT, R5.reuse, R135.reuse, PT ;  /* 0x000000870500720c */ /* 0x0c0fe20003f86270 */
[----:B------:R-:W5:Y:S01]  /*1a9f0*/  MUFU.TANH R230, R143 ;  /* 0x0000008f00e67308 */ /* 0x000f620000002400 */
[----:B------:R-:W-:Y:S01]  /*1aa00*/  FSEL R244, R244, -INF , !P1 ;  /* 0xff800000f4f47808 */ /* 0x000fe20004800000 */
[C---:B---3--:R-:W-:Y:S01]  /*1aa10*/  HMMA.16816.F32.BF16 R164, R60.reuse, R12, R164 ;  /* 0x0000000c3ca4723c */ /* 0x048fe200000418a4 */
[-C--:B------:R-:W-:Y:S01]  /*1aa20*/  ISETP.GE.AND P1, PT, R5, R134.reuse, PT ;  /* 0x000000860500720c */ /* 0x080fe20003f26270 */
[----:B------:R-:W-:Y:S01]  /*1aa30*/  VIADD R5, R28, 0xffffff29 ;  /* 0xffffff291c057836 */ /* 0x000fe20000000000 */
[----:B------:R-:W-:Y:S01]  /*1aa40*/  FSEL R236, R236, -INF , !P5 ;  /* 0xff800000ecec7808 */ /* 0x000fe20006800000 */
[----:B------:R-:W-:Y:S01]  /*1aa50*/  VIADD R12, R28, 0xffffff40 ;  /* 0xffffff401c0c7836 */ /* 0x000fe20000000000 */
[-C--:B------:R-:W-:Y:S01]  /*1aa60*/  ISETP.GE.AND P5, PT, R4, R135.reuse, PT ;  /* 0x000000870400720c */ /* 0x080fe20003fa6270 */
[----:B------:R-:W3:Y:S01]  /*1aa70*/  MUFU.TANH R176, R176 ;  /* 0x000000b000b07308 */ /* 0x000ee20000002400 */
[----:B------:R-:W-:Y:S01]  /*1aa80*/  FSEL R240, R240, -INF , !P4 ;  /* 0xff800000f0f07808 */ /* 0x000fe20006000000 */
[----:B------:R-:W-:Y:S01]  /*1aa90*/  VIADD R8, R28, 0xffffff41 ;  /* 0xffffff411c087836 */ /* 0x000fe20000000000 */
[-C--:B------:R-:W-:Y:S01]  /*1aaa0*/  ISETP.GE.AND P4, PT, R4, R134.reuse, PT ;  /* 0x000000860400720c */ /* 0x080fe20003f86270 */
[----:B------:R-:W-:Y:S01]  /*1aab0*/  VIADD R4, R28, 0xffffff30 ;  /* 0xffffff301c047836 */ /* 0x000fe20000000000 */
[----:B----4-:R-:W-:Y:S01]  /*1aac0*/  FSEL R234, R234, -INF , !P1 ;  /* 0xff800000eaea7808 */ /* 0x010fe20004800000 */
[----:B------:R-:W-:Y:S01]  /*1aad0*/  HMMA.16816.F32.BF16 R160, R60, R14, R160 ;  /* 0x0000000e3ca0723c */ /* 0x000fe200000418a0 */
[----:B-1----:R-:W-:Y:S01]  /*1aae0*/  FSEL R242, R242, -INF , !P5 ;  /* 0xff800000f2f27808 */ /* 0x002fe20006800000 */
[----:B------:R-:W-:Y:S01]  /*1aaf0*/  MUFU.TANH R222, R222 ;  /* 0x000000de00de7308 */ /* 0x000fe20000002400 */
[CC--:B------:R-:W-:Y:S01]  /*1ab00*/  ISETP.GE.AND P1, PT, R5.reuse, R135.reuse, PT ;  /* 0x000000870500720c */ /* 0x0c0fe20003f26270 */
[----:B------:R-:W-:Y:S01]  /*1ab10*/  FMUL.FTZ R168, R168, UR4 ;  /* 0x00000004a8a87c20 */ /* 0x000fe20008410000 */
[-C--:B------:R-:W-:Y:S01]  /*1ab20*/  ISETP.GE.AND P5, PT, R5, R134.reuse, PT ;  /* 0x000000860500720c */ /* 0x080fe20003fa6270 */
[----:B------:R-:W-:Y:S01]  /*1ab30*/  VIADD R5, R28, 0xffffff31 ;  /* 0xffffff311c057836 */ /* 0x000fe20000000000 */
[----:B------:R-:W-:Y:S01]  /*1ab40*/  FSEL R232, R232, -INF , !P4 ;  /* 0xff800000e8e87808 */ /* 0x000fe20006000000 */
[C---:B--2---:R-:W-:Y:S01]  /*1ab50*/  HMMA.16816.F32.BF16 R156, R64.reuse, R16, R156 ;  /* 0x00000010409c723c */ /* 0x044fe2000004189c */
[-C--:B------:R-:W-:Y:S01]  /*1ab60*/  ISETP.GE.AND P4, PT, R4, R135.reuse, PT ;  /* 0x000000870400720c */ /* 0x080fe20003f86270 */
[----:B------:R1:W-:Y:S01]  /*1ab70*/  MUFU.TANH R180, R170 ;  /* 0x000000aa00b47308 */ /* 0x0003e20000002400 */
[----:B-----5:R-:W-:Y:S01]  /*1ab80*/  FSEL R238, R238, -INF , !P1 ;  /* 0xff800000eeee7808 */ /* 0x020fe20004800000 */
[----:B------:R-:W-:Y:S01]  /*1ab90*/  VIADD R7, R28, 0xffffff48 ;  /* 0xffffff481c077836 */ /* 0x000fe20000000000 */
[-C--:B------:R-:W-:Y:S01]  /*1aba0*/  ISETP.GE.AND P1, PT, R4, R134.reuse, PT ;  /* 0x000000860400720c */ /* 0x080fe20003f26270 */
[----:B------:R-:W-:Y:S01]  /*1abb0*/  VIADD R4, R28, 0xffffff38 ;  /* 0xffffff381c047836 */ /* 0x000fe20000000000 */
[----:B------:R-:W-:Y:S01]  /*1abc0*/  FSEL R230, R230, -INF , !P5 ;  /* 0xff800000e6e67808 */ /* 0x000fe20006800000 */
[----:B------:R-:W-:Y:S01]  /*1abd0*/  HMMA.16816.F32.BF16 R152, R64, R18, R152 ;  /* 0x000000124098723c */ /* 0x000fe20000041898 */
[CC--:B------:R-:W-:Y:S01]  /*1abe0*/  ISETP.GE.AND P5, PT, R5.reuse, R135.reuse, PT ;  /* 0x000000870500720c */ /* 0x0c0fe20003fa6270 */
[----:B------:R-:W-:Y:S01]  /*1abf0*/  MUFU.TANH R204, R204 ;  /* 0x000000cc00cc7308 */ /* 0x000fe20000002400 */
[----:B------:R-:W-:Y:S01]  /*1ac00*/  FSEL R228, R228, -INF , !P4 ;  /* 0xff800000e4e47808 */ /* 0x000fe20006000000 */
[C---:B------:R-:W-:Y:S01]  /*1ac10*/  VIADD R9, R28.reuse, 0xffffff49 ;  /* 0xffffff491c097836 */ /* 0x040fe20000000000 */
[-C--:B------:R-:W-:Y:S01]  /*1ac20*/  ISETP.GE.AND P4, PT, R5, R134.reuse, PT ;  /* 0x000000860500720c */ /* 0x080fe20003f86270 */
[----:B------:R-:W-:Y:S01]  /*1ac30*/  VIADD R5, R28, 0xffffff39 ;  /* 0xffffff391c057836 */ /* 0x000fe20000000000 */
[----:B------:R-:W-:Y:S01]  /*1ac40*/  FSEL R224, R224, -INF , !P1 ;  /* 0xff800000e0e07808 */ /* 0x000fe20004800000 */
[----:B------:R-:W-:Y:S01]  /*1ac50*/  FMUL.FTZ R169, R169, UR4 ;  /* 0x00000004a9a97c20 */ /* 0x000fe20008410000 */
[-C--:B------:R-:W-:Y:S01]  /*1ac60*/  ISETP.GE.AND P1, PT, R4, R135.reuse, PT ;  /* 0x000000870400720c */ /* 0x080fe20003f26270 */
[----:B------:R-:W2:Y:S01]  /*1ac70*/  MUFU.TANH R202, R202 ;  /* 0x000000ca00ca7308 */ /* 0x000ea20000002400 */
[----:B-1----:R-:W-:Y:S01]  /*1ac80*/  FSEL R170, R32, -INF , !P5 ;  /* 0xff80000020aa7808 */ /* 0x002fe20006800000 */
[C---:B------:R-:W-:Y:S01]  /*1ac90*/  HMMA.16816.F32.BF16 R156, R60.reuse, R20, R156 ;  /* 0x000000143c9c723c */ /* 0x040fe2000004189c */
[-C--:B------:R-:W-:Y:S01]  /*1aca0*/  ISETP.GE.AND P5, PT, R4, R134.reuse, PT ;  /* 0x000000860400720c */ /* 0x080fe20003fa6270 */
[----:B------:R-:W-:Y:S01]  /*1acb0*/  FMUL.FTZ R171, R171, UR4 ;  /* 0x00000004abab7c20 */ /* 0x000fe20008410000 */
[----:B------:R-:W-:Y:S01]  /*1acc0*/  FMUL.FTZ R164, R164, UR4 ;  /* 0x00000004a4a47c20 */ /* 0x000fe20008410000 */
[----:B------:R-:W-:Y:S01]  /*1acd0*/  FMUL.FTZ R165, R165, UR4 ;  /* 0x00000004a5a57c20 */ /* 0x000fe20008410000 */
[----:B---3--:R-:W-:Y:S01]  /*1ace0*/  FSEL R176, R176, -INF , !P5 ;  /* 0xff800000b0b07808 */ /* 0x008fe20006800000 */
[----:B------:R-:W1:Y:S01]  /*1acf0*/  MUFU.TANH R196, R196 ;  /* 0x000000c400c47308 */ /* 0x000e620000002400 */
[-C--:B------:R-:W-:Y:S01]  /*1ad00*/  ISETP.GE.AND P5, PT, R12, R135.reuse, PT ;  /* 0x000000870c00720c */ /* 0x080fe20003fa6270 */
[----:B------:R-:W-:Y:S01]  /*1ad10*/  FMUL.FTZ R166, R166, UR4 ;  /* 0x00000004a6a67c20 */ /* 0x000fe20008410000 */
[----:B------:R-:W-:Y:S01]  /*1ad20*/  VIADD R11, R28, 0xffffff58 ;  /* 0xffffff581c0b7836 */ /* 0x000fe20000000000 */
[----:B------:R-:W-:Y:S01]  /*1ad30*/  HMMA.16816.F32.BF16 R20, R60, R22, R152 ;  /* 0x000000163c14723c */ /* 0x000fe20000041898 */
[----:B------:R-:W-:Y:S01]  /*1ad40*/  FSEL R212, R212, -INF , !P5 ;  /* 0xff800000d4d47808 */ /* 0x000fe20006800000 */
[----:B------:R-:W-:Y:S01]  /*1ad50*/  FMUL.FTZ R167, R167, UR4 ;  /* 0x00000004a7a77c20 */ /* 0x000fe20008410000 */
[----:B------:R-:W-:Y:S01]  /*1ad60*/  ISETP.GE.AND P5, PT, R8, R134, PT ;  /* 0x000000860800720c */ /* 0x000fe20003fa6270 */
[----:B------:R3:W-:Y:S01]  /*1ad70*/  MUFU.TANH R184, R174 ;  /* 0x000000ae00b87308 */ /* 0x0007e20000002400 */
[----:B------:R-:W-:Y:S01]  /*1ad80*/  FMUL.FTZ R160, R160, UR4 ;  /* 0x00000004a0a07c20 */ /* 0x000fe20008410000 */
[----:B------:R-:W-:Y:S01]  /*1ad90*/  VIADD R10, R28, 0xffffff59 ;  /* 0xffffff591c0a7836 */ /* 0x000fe20000000000 */
[----:B------:R-:W-:Y:S01]  /*1ada0*/  FSEL R198, R198, -INF , !P5 ;  /* 0xff800000c6c67808 */ /* 0x000fe20006800000 */
[----:B------:R-:W-:Y:S01]  /*1adb0*/  FMUL.FTZ R162, R162, UR4 ;  /* 0x00000004a2a27c20 */ /* 0x000fe20008410000 */
[----:B------:R-:W-:Y:S01]  /*1adc0*/  ISETP.GE.AND P5, PT, R9, R135, PT ;  /* 0x000000870900720c */ /* 0x000fe20003fa6270 */
[----:B------:R-:W-:Y:S01]  /*1add0*/  FMUL.FTZ R143, R156, UR4 ;  /* 0x000000049c8f7c20 */ /* 0x000fe20008410000 */
[----:B------:R-:W-:Y:S01]  /*1ade0*/  FMUL.FTZ R163, R163, UR4 ;  /* 0x00000004a3a37c20 */ /* 0x000fe20008410000 */
[----:B------:R4:W5:Y:S01]  /*1adf0*/  MUFU.TANH R192, R172 ;  /* 0x000000ac00c07308 */ /* 0x0009620000002400 */
[----:B--2---:R-:W-:Y:S01]  /*1ae00*/  FSEL R202, R202, -INF , !P5 ;  /* 0xff800000caca7808 */ /* 0x004fe20006800000 */
[----:B------:R-:W-:Y:S01]  /*1ae10*/  FMUL.FTZ R142, R157, UR4 ;  /* 0x000000049d8e7c20 */ /* 0x000fe20008410000 */
[----:B------:R-:W-:Y:S01]  /*1ae20*/  FMUL.FTZ R137, R158, UR4 ;  /* 0x000000049e897c20 */ /* 0x000fe20008410000 */
[----:B------:R-:W-:Y:S01]  /*1ae30*/  FMUL.FTZ R136, R159, UR4 ;  /* 0x000000049f887c20 */ /* 0x000fe20008410000 */
[----:B------:R-:W-:-:S04]  /*1ae40*/  DEPBAR.LE SB0, 0x0 ;  /* 0x000080000000791a */ /* 0x000fc80000000000 */
[----:B---3--:R-:W-:Y:S01]  /*1ae50*/  FSEL R174, R33, -INF , !P4 ;  /* 0xff80000021ae7808 */ /* 0x008fe20006000000 */
[----:B------:R-:W2:Y:S01]  /*1ae60*/  MUFU.TANH R194, R194 ;  /* 0x000000c200c27308 */ /* 0x000ea20000002400 */
[----:B------:R-:W-:Y:S01]  /*1ae70*/  ISETP.GE.AND P4, PT, R5, R135, PT ;  /* 0x000000870500720c */ /* 0x000fe20003f86270 */
[----:B------:R-:W-:Y:S01]  /*1ae80*/  FMUL.FTZ R21, R21, UR4 ;  /* 0x0000000415157c20 */ /* 0x000fe20008410000 */
[----:B------:R-:W-:Y:S02]  /*1ae90*/  FMUL.FTZ R20, R20, UR4 ;  /* 0x0000000414147c20 */ /* 0x000fe40008410000 */
[----:B------:R-:W-:Y:S02]  /*1aea0*/  FSEL R226, R226, -INF , !P4 ;  /* 0xff800000e2e27808 */ /* 0x000fe40006000000 */
[----:B----4-:R-:W-:Y:S01]  /*1aeb0*/  FSEL R172, R36, -INF , !P1 ;  /* 0xff80000024ac7808 */ /* 0x010fe20004800000 */
[----:B------:R-:W3:Y:S01]  /*1aec0*/  MUFU.TANH R182, R182 ;  /* 0x000000b600b67308 */ /* 0x000ee20000002400 */
[----:B------:R-:W-:-:S02]  /*1aed0*/  ISETP.GE.AND P1, PT, R5, R134, PT ;  /* 0x000000860500720c */ /* 0x000fc40003f26270 */
[----:B------:R-:W-:Y:S02]  /*1aee0*/  ISETP.GE.AND P4, PT, R12, R134, PT ;  /* 0x000000860c00720c */ /* 0x000fe40003f86270 */
[----:B------:R-:W-:Y:S02]  /*1aef0*/  FSEL R222, R222, -INF , !P1 ;  /* 0xff800000dede7808 */ /* 0x000fe40004800000 */
[-C--:B------:R-:W-:Y:S01]  /*1af00*/  ISETP.GE.AND P1, PT, R8, R135.reuse, PT ;  /* 0x000000870800720c */ /* 0x080fe20003f26270 */
[----:B------:R-:W4:Y:S01]  /*1af10*/  MUFU.TANH R188, R168 ;  /* 0x000000a800bc7308 */ /* 0x000f220000002400 */
[----:B------:R-:W-:Y:S01]  /*1af20*/  FSEL R200, R200, -INF , !P4 ;  /* 0xff800000c8c87808 */ /* 0x000fe20006000000 */
[----:B------:R-:W-:Y:S01]  /*1af30*/  VIADD R8, R28, 0xffffff50 ;  /* 0xffffff501c087836 */ /* 0x000fe20000000000 */
[----:B------:R-:W-:Y:S02]  /*1af40*/  ISETP.GE.AND P4, PT, R7, R135, PT ;  /* 0x000000870700720c */ /* 0x000fe40003f86270 */
[----:B------:R-:W-:-:S02]  /*1af50*/  FSEL R206, R206, -INF , !P1 ;  /* 0xff800000cece7808 */ /* 0x000fc40004800000 */
[-C--:B------:R-:W-:Y:S01]  /*1af60*/  ISETP.GE.AND P1, PT, R7, R134.reuse, PT ;  /* 0x000000860700720c */ /* 0x080fe20003f26270 */
[----:B------:R-:W4:Y:S01]  /*1af70*/  MUFU.TANH R186, R169 ;  /* 0x000000a900ba7308 */ /* 0x000f220000002400 */
[----:B------:R-:W-:Y:S01]  /*1af80*/  FSEL R204, R204, -INF , !P4 ;  /* 0xff800000cccc7808 */ /* 0x000fe20006000000 */
[----:B------:R-:W-:Y:S01]  /*1af90*/  FMUL.FTZ R7, R161, UR4 ;  /* 0x00000004a1077c20 */ /* 0x000fe20008410000 */
[-C--:B------:R-:W-:Y:S01]  /*1afa0*/  ISETP.GE.AND P4, PT, R9, R134.reuse, PT ;  /* 0x000000860900720c */ /* 0x080fe20003f86270 */
[----:B------:R-:W-:Y:S01]  /*1afb0*/  VIADD R9, R28, 0xffffff51 ;  /* 0xffffff511c097836 */ /* 0x000fe20000000000 */
[----:B-1----:R-:W-:Y:S02]  /*1afc0*/  FSEL R196, R196, -INF , !P1 ;  /* 0xff800000c4c47808 */ /* 0x002fe40004800000 */
[C---:B------:R-:W-:Y:S01]  /*1afd0*/  ISETP.GE.AND P1, PT, R8.reuse, R135, PT ;  /* 0x000000870800720c */ /* 0x040fe20003f26270 */
[----:B------:R-:W1:Y:S01]  /*1afe0*/  MUFU.TANH R178, R171 ;  /* 0x000000ab00b27308 */ /* 0x000e620000002400 */
[----:B------:R-:W-:-:S02]  /*1aff0*/  ISETP.GE.AND P5, PT, R8, R134, PT ;  /* 0x000000860800720c */ /* 0x000fc40003fa6270 */
[----:B-----5:R-:W-:Y:S02]  /*1b000*/  FSEL R192, R192, -INF , !P1 ;  /* 0xff800000c0c07808 */ /* 0x020fe40004800000 */
[----:B------:R-:W-:Y:S02]  /*1b010*/  FSEL R184, R184, -INF , !P5 ;  /* 0xff800000b8b87808 */ /* 0x000fe40006800000 */
[----:B--2---:R-:W-:Y:S01]  /*1b020*/  FSEL R194, R194, -INF , !P4 ;  /* 0xff800000c2c27808 */ /* 0x004fe20006000000 */
[----:B------:R-:W2:Y:S01]  /*1b030*/  MUFU.TANH R168, R164 ;  /* 0x000000a400a87308 */ /* 0x000ea20000002400 */
[----:B------:R-:W-:Y:S02]  /*1b040*/  ISETP.GE.AND P1, PT, R9, R134, PT ;  /* 0x000000860900720c */ /* 0x000fe40003f26270 */
[-C--:B------:R-:W-:Y:S02]  /*1b050*/  ISETP.GE.AND P5, PT, R11, R135.reuse, PT ;  /* 0x000000870b00720c */ /* 0x080fe40003fa6270 */
[----:B------:R-:W-:-:S02]  /*1b060*/  ISETP.GE.AND P4, PT, R9, R135, PT ;  /* 0x000000870900720c */ /* 0x000fc40003f86270 */
[----:B---3--:R-:W-:Y:S01]  /*1b070*/  FSEL R182, R182, -INF , !P1 ;  /* 0xff800000b6b67808 */ /* 0x008fe20004800000 */
[----:B------:R-:W3:Y:S01]  /*1b080*/  MUFU.TANH R4, R165 ;  /* 0x000000a500047308 */ /* 0x000ee20000002400 */
[----:B----4-:R-:W-:Y:S02]  /*1b090*/  FSEL R188, R188, -INF , !P5 ;  /* 0xff800000bcbc7808 */ /* 0x010fe40006800000 */
[----:B------:R-:W-:Y:S02]  /*1b0a0*/  FSEL R190, R190, -INF , !P4 ;  /* 0xff800000bebe7808 */ /* 0x000fe40006000000 */
[C---:B------:R-:W-:Y:S02]  /*1b0b0*/  ISETP.GE.AND P1, PT, R10.reuse, R135, PT ;  /* 0x000000870a00720c */ /* 0x040fe40003f26270 */
[-C--:B------:R-:W-:Y:S01]  /*1b0c0*/  ISETP.GE.AND P5, PT, R10, R134.reuse, PT ;  /* 0x000000860a00720c */ /* 0x080fe20003fa6270 */
[----:B------:R3:W-:Y:S01]  /*1b0d0*/  MUFU.TANH R5, R166 ;  /* 0x000000a600057308 */ /* 0x0007e20000002400 */
[----:B------:R-:W-:Y:S01]  /*1b0e0*/  ISETP.GE.AND P4, PT, R11, R134, PT ;  /* 0x000000860b00720c */ /* 0x000fe20003f86270 */
[----:B------:R-:W-:Y:S01]  /*1b0f0*/  VIADD R10, R28, 0xffffff60 ;  /* 0xffffff601c0a7836 */ /* 0x000fe20000000000 */
[----:B------:R-:W-:Y:S01]  /*1b100*/  FSEL R186, R186, -INF , !P1 ;  /* 0xff800000baba7808 */ /* 0x000fe20004800000 */
[----:B------:R-:W-:Y:S01]  /*1b110*/  VIADD R11, R28, 0xffffff61 ;  /* 0xffffff611c0b7836 */ /* 0x000fe20000000000 */
[----:B------:R-:W-:-:S02]  /*1b120*/  FSEL R180, R180, -INF , !P4 ;  /* 0xff800000b4b47808 */ /* 0x000fc40006000000 */
[CC--:B------:R-:W-:Y:S01]  /*1b130*/  ISETP.GE.AND P4, PT, R10.reuse, R135.reuse, PT ;  /* 0x000000870a00720c */ /* 0x0c0fe20003f86270 */
[----:B------:R-:W4:Y:S01]  /*1b140*/  MUFU.TANH R6, R167 ;  /* 0x000000a700067308 */ /* 0x000f220000002400 */
[-C--:B------:R-:W-:Y:S01]  /*1b150*/  ISETP.GE.AND P1, PT, R10, R134.reuse, PT ;  /* 0x000000860a00720c */ /* 0x080fe20003f26270 */
[----:B------:R-:W-:Y:S01]  /*1b160*/  VIADD R10, R28, 0xffffff68 ;  /* 0xffffff681c0a7836 */ /* 0x000fe20000000000 */
[----:B-1----:R-:W-:Y:S02]  /*1b170*/  FSEL R178, R178, -INF , !P5 ;  /* 0xff800000b2b27808 */ /* 0x002fe40006800000 */
[C---:B------:R-:W-:Y:S02]  /*1b180*/  ISETP.GE.AND P5, PT, R11.reuse, R135, PT ;  /* 0x000000870b00720c */ /* 0x040fe40003fa6270 */
[----:B--2---:R-:W-:Y:S01]  /*1b190*/  FSEL R168, R168, -INF , !P4 ;  /* 0xff800000a8a87808 */ /* 0x004fe20006000000 */
[----:B------:R1:W2:Y:S01]  /*1b1a0*/  MUFU.TANH R164, R160 ;  /* 0x000000a000a47308 */ /* 0x0002a20000002400 */
[----:B---3--:R-:W-:Y:S01]  /*1b1b0*/  FSEL R166, R4, -INF , !P5 ;  /* 0xff80000004a67808 */ /* 0x008fe20006800000 */
[----:B------:R-:W-:Y:S01]  /*1b1c0*/  VIADD R4, R28, 0xffffff69 ;  /* 0xffffff691c047836 */ /* 0x000fe20000000000 */
[----:B------:R-:W-:-:S02]  /*1b1d0*/  ISETP.GE.AND P4, PT, R11, R134, PT ;  /* 0x000000860b00720c */ /* 0x000fc40003f86270 */
[----:B------:R-:W-:-:S03]  /*1b1e0*/  ISETP.GE.AND P5, PT, R10, R134, PT ;  /* 0x000000860a00720c */ /* 0x000fc60003fa6270 */
[----:B------:R-:W3:Y:S01]  /*1b1f0*/  MUFU.TANH R8, R162 ;  /* 0x000000a200087308 */ /* 0x000ee20000002400 */
[----:B----4-:R-:W-:Y:S01]  /*1b200*/  FSEL R158, R6, -INF , !P4 ;  /* 0xff800000069e7808 */ /* 0x010fe20006000000 */
[----:B------:R-:W-:Y:S01]  /*1b210*/  VIADD R6, R28, 0xffffff78 ;  /* 0xffffff781c067836 */ /* 0x000fe20000000000 */
[----:B------:R-:W-:-:S05]  /*1b220*/  ISETP.GE.AND P4, PT, R4, R135, PT ;  /* 0x000000870400720c */ /* 0x000fca0003f86270 */
[----:B------:R-:W4:Y:S01]  /*1b230*/  MUFU.TANH R9, R163 ;  /* 0x000000a300097308 */ /* 0x000f220000002400 */
[----:B-1----:R-:W-:Y:S01]  /*1b240*/  FSEL R160, R5, -INF , !P1 ;  /* 0xff80000005a07808 */ /* 0x002fe20004800000 */
[----:B------:R-:W-:Y:S01]  /*1b250*/  VIADD R5, R28, 0xffffff70 ;  /* 0xffffff701c057836 */ /* 0x000fe20000000000 */
[----:B------:R-:W-:-:S04]  /*1b260*/  ISETP.GE.AND P1, PT, R10, R135, PT ;  /* 0x000000870a00720c */ /* 0x000fc80003f26270 */
[----:B--2---:R-:W-:Y:S01]  /*1b270*/  FSEL R164, R164, -INF , !P1 ;  /* 0xff800000a4a47808 */ /* 0x004fe20004800000 */
[----:B------:R-:W1:Y:S01]  /*1b280*/  MUFU.TANH R7, R7 ;  /* 0x0000000700077308 */ /* 0x000e620000002400 */
[----:B------:R-:W-:Y:S01]  /*1b290*/  ISETP.GE.AND P1, PT, R4, R134, PT ;  /* 0x000000860400720c */ /* 0x000fe20003f26270 */
[----:B------:R-:W-:Y:S01]  /*1b2a0*/  VIADD R4, R28, 0xffffff71 ;  /* 0xffffff711c047836 */ /* 0x000fe20000000000 */
[----:B---3--:R-:W-:Y:S01]  /*1b2b0*/  FSEL R156, R8, -INF , !P5 ;  /* 0xff800000089c7808 */ /* 0x008fe20006800000 */
[----:B------:R-:W-:Y:S01]  /*1b2c0*/  VIADD R28, R28, 0xffffff79 ;  /* 0xffffff791c1c7836 */ /* 0x000fe20000000000 */
[----:B------:R-:W-:-:S03]  /*1b2d0*/  ISETP.GE.AND P5, PT, R5, R135, PT ;  /* 0x000000870500720c */ /* 0x000fc60003fa6270 */
[----:B------:R-:W2:Y:S01]  /*1b2e0*/  MUFU.TANH R143, R143 ;  /* 0x0000008f008f7308 */ /* 0x000ea20000002400 */
[----:B----4-:R-:W-:Y:S02]  /*1b2f0*/  FSEL R154, R9, -INF , !P1 ;  /* 0xff800000099a7808 */ /* 0x010fe40004800000 */
[----:B------:R-:W-:-:S05]  /*1b300*/  ISETP.GE.AND P1, PT, R4, R135, PT ;  /* 0x000000870400720c */ /* 0x000fca0003f26270 */
[----:B------:R-:W3:Y:S01]  /*1b310*/  MUFU.TANH R142, R142 ;  /* 0x0000008e008e7308 */ /* 0x000ee20000002400 */
[----:B-1----:R-:W-:Y:S01]  /*1b320*/  FSEL R162, R7, -INF , !P4 ;  /* 0xff80000007a27808 */ /* 0x002fe20006000000 */
[----:B------:R-:W-:Y:S01]  /*1b330*/  BAR.SYNC.DEFER_BLOCKING 0x0 ;  /* 0x0000000000007b1d */ /* 0x000fe20000010000 */
[----:B------:R-:W-:Y:S01]  /*1b340*/  ISETP.GE.AND P4, PT, R5, R134, PT ;  /* 0x000000860500720c */ /* 0x000fe20003f86270 */
[----:B------:R-:W-:-:S04]  /*1b350*/  FMUL.FTZ R5, R22, UR4 ;  /* 0x0000000416057c20 */ /* 0x000fc80008410000 */
[----:B------:R-:W1:Y:S01]  /*1b360*/  MUFU.TANH R140, R21 ;  /* 0x00000015008c7308 */ /* 0x000e620000002400 */
[----:B--2---:R-:W-:Y:S02]  /*1b370*/  FSEL R143, R143, -INF , !P5 ;  /* 0xff8000008f8f7808 */ /* 0x004fe40006800000 */
[----:B------:R-:W-:Y:S01]  /*1b380*/  ISETP.GE.AND P5, PT, R4, R134, PT ;  /* 0x000000860400720c */ /* 0x000fe20003fa6270 */
[----:B------:R-:W-:-:S04]  /*1b390*/  FMUL.FTZ R4, R23, UR4 ;  /* 0x0000000417047c20 */ /* 0x000fc80008410000 */
[----:B------:R-:W2:Y:S01]  /*1b3a0*/  MUFU.TANH R137, R137 ;  /* 0x0000008900897308 */ /* 0x000ea20000002400 */
[----:B---3--:R-:W-:Y:S02]  /*1b3b0*/  FSEL R142, R142, -INF , !P1 ;  /* 0xff8000008e8e7808 */ /* 0x008fe40004800000 */
[----:B------:R-:W-:-:S05]  /*1b3c0*/  ISETP.GE.AND P1, PT, R28, R135, PT ;  /* 0x000000871c00720c */ /* 0x000fca0003f26270 */
[----:B------:R-:W3:Y:S01]  /*1b3d0*/  MUFU.TANH R136, R136 ;  /* 0x0000008800887308 */ /* 0x000ee20000002400 */
[----:B-1----:R-:W-:Y:S02]  /*1b3e0*/  FSEL R140, R140, -INF , !P1 ;  /* 0xff8000008c8c7808 */ /* 0x002fe40004800000 */
[----:B------:R-:W-:-:S05]  /*1b3f0*/  ISETP.GE.AND P1, PT, R54, 0x3, PT ;  /* 0x000000033600780c */ /* 0x000fca0003f26270 */
        /* <DEDUP_REMOVED lines=75> */
.L_x_1148:
[----:B------:R-:W-:Y:S01]  /*1b8b0*/  UMOV UR4, URZ ;  /* 0x000000ff00047c82 */ /* 0x000fe20008000000 */
[----:B------:R-:W-:Y:S01]  /*1b8c0*/  IMAD.SHL.U32 R4, R52, 0x80, RZ ;  /* 0x0000008034047824 */ /* 0x000fe200078e00ff */
[----:B------:R-:W-:-:S05]  /*1b8d0*/  IADD3 R5, P1, PT, RZ, -UR4, RZ ;  /* 0x80000004ff057c10 */ /* 0x000fca000ff3e0ff */
[----:B------:R-:W-:-:S05]  /*1b8e0*/  IMAD.X R4, RZ, RZ, ~R4, P1 ;  /* 0x000000ffff047224 */ /* 0x000fca00008e0e04 */
[----:B------:R-:W-:-:S04]  /*1b8f0*/  SHF.R.S64 R5, R5, 0x1f, R4 ;  /* 0x0000001f05057819 */ /* 0x000fc80000001004 */
[----:B------:R-:W-:-:S04]  /*1b900*/  IADD3 R216, P1, PT, R5, R216, RZ ;  /* 0x000000d805d87210 */ /* 0x000fc80007f3e0ff */
[----:B------:R-:W-:-:S09]  /*1b910*/  LEA.HI.X.SX32 R217, R4, R217, 0x1, P1 ;  /* 0x000000d904d97211 */ /* 0x000fd200008f0eff */
.L_x_1149:
        /* <DEDUP_REMOVED lines=105> */
.L_x_1147:
[----:B-1----:R-:W-:Y:S01]  /*1bfb0*/  FMNMX3.FTZ R5, R132, R30, R34, !PT ;  /* 0x0000001e84057276 */ /* 0x002fe20007810022 */
[----:B------:R-:W1:Y:S01]  /*1bfc0*/  LDCU UR4, c[0x0][0x45c] ;  /* 0x00008b80ff0477ac */ /* 0x000e620008000800 */
[----:B------:R-:W-:Y:S02]  /*1bfd0*/  LOP3.LUT R153, R0, R133, RZ, 0xfc, !PT ;  /* 0x0000008500997212 */ /* 0x000fe400078efcff */
[----:B------:R-:W-:Y:S02]  /*1bfe0*/  FMNMX3.FTZ R5, R5, R44, R40, !PT ;  /* 0x0000002c05057276 */ /* 0x000fe40007810028 */
[----:B------:R-:W-:Y:S02]  /*1bff0*/  LEA R153, R153, UR5, 0x1 ;  /* 0x0000000599997c11 */ /* 0x000fe4000f8e08ff */
[----:B------:R-:W-:Y:S02]  /*1c000*/  FMNMX3.FTZ R4, R5, R50, R48, !PT ;  /* 0x0000003205047276 */ /* 0x000fe40007810030 */
[----:B------:R-:W-:Y:S01]  /*1c010*/  FMNMX3.FTZ R5, R3, R24, R38, !PT ;  /* 0x0000001803057276 */ /* 0x000fe20007810026 */
[----:B------:R-:W-:Y:S01]  /*1c020*/  LDSM.16.MT88.4 R12, [R153+0xc000] ;  /* 0x00c00000990c783b */ /* 0x000fe20000004200 */
        /* <DEDUP_REMOVED lines=26> */
[C---:B------:R-:W-:Y:S01]  /*1c1d0*/  IADD3 R16, PT, PT, R153.reuse, 0xc000, RZ ;  /* 0x0000c00099107810 */ /* 0x040fe20007ffe0ff */
[----:B------:R-:W2:Y:S01]  /*1c1e0*/  SHFL.BFLY PT, R4, R7, 0x2, 0x1f ;  /* 0x0c401f0007047f89 */ /* 0x000ea200000e0000 */
[----:B------:R-:W-:Y:S02]  /*1c1f0*/  FMNMX3.FTZ R6, R6, R137, R136, !PT ;  /* 0x0000008906067276 */ /* 0x000fe40007810088 */
[----:B------:R-:W-:Y:S02]  /*1c200*/  IADD3 R157, PT, PT, R153, 0xc040, RZ ;  /* 0x0000c040999d7810 */ /* 0x000fe40007ffe0ff */
[----:B------:R-:W-:Y:S02]  /*1c210*/  FMNMX3.FTZ R6, R6, R135, R134, !PT ;  /* 0x0000008706067276 */ /* 0x000fe40007810086 */
[----:B------:R-:W-:-:S02]  /*1c220*/  @P0 IADD3 R157, PT, PT, R16, -0x40, RZ ;  /* 0xffffffc0109d0810 */ /* 0x000fc40007ffe0ff */
[----:B------:R-:W-:Y:S01]  /*1c230*/  VIMNMX R54, PT, PT, R54, 0x2, !PT ;  /* 0x0000000236367848 */ /* 0x000fe20007fe0100 */
[----:B------:R-:W3:Y:S04]  /*1c240*/  SHFL.BFLY PT, R5, R6, 0x2, 0x1f ;  /* 0x0c401f0006057f89 */ /* 0x000ee800000e0000 */
[----:B------:R-:W-:Y:S01]  /*1c250*/  LDSM.16.MT88.4 R64, [R157+0x4000] ;  /* 0x004000009d40783b */ /* 0x000fe20000004200 */
[----:B--2---:R-:W-:-:S05]  /*1c260*/  FMNMX.FTZ R4, R7, R4, !PT ;  /* 0x0000000407047209 */ /* 0x004fca0007810000 */
[----:B------:R-:W2:Y:S01]  /*1c270*/  SHFL.BFLY PT, R151, R4, 0x1, 0x1f ;  /* 0x0c201f0004977f89 */ /* 0x000ea200000e0000 */
[----:B---3--:R-:W-:-:S05]  /*1c280*/  FMNMX.FTZ R5, R6, R5, !PT ;  /* 0x0000000506057209 */ /* 0x008fca0007810000 */
[----:B------:R-:W3:Y:S01]  /*1c290*/  SHFL.BFLY PT, R150, R5, 0x1, 0x1f ;  /* 0x0c201f0005967f89 */ /* 0x000ee200000e0000 */
[----:B--2---:R-:W-:-:S04]  /*1c2a0*/  FMNMX.FTZ R151, R4, R151, !PT ;  /* 0x0000009704977209 */ /* 0x004fc80007810000 */
[C---:B------:R-:W-:Y:S01]  /*1c2b0*/  FSETP.NEU.FTZ.AND P2, PT, R151.reuse, -INF , PT ;  /* 0xff8000009700780b */ /* 0x040fe20003f5d000 */
[----:B-1----:R-:W-:Y:S01]  /*1c2c0*/  FMUL.FTZ R149, R151, UR4 ;  /* 0x0000000497957c20 */ /* 0x002fe20008410000 */
[----:B---3--:R-:W-:-:S04]  /*1c2d0*/  FMNMX.FTZ R150, R5, R150, !PT ;  /* 0x0000009605967209 */ /* 0x008fc80007810000 */
[----:B------:R-:W-:Y:S02]  /*1c2e0*/  FSEL R149, R149, RZ, P2 ;  /* 0x000000ff95957208 */ /* 0x000fe40001000000 */
[C---:B------:R-:W-:Y:S01]  /*1c2f0*/  FSETP.NEU.FTZ.AND P1, PT, R150.reuse, -INF , PT ;  /* 0xff8000009600780b */ /* 0x040fe20003f3d000 */
[----:B------:R-:W-:Y:S01]  /*1c300*/  FMUL.FTZ R55, R150, UR4 ;  /* 0x0000000496377c20 */ /* 0x000fe20008410000 */
[----:B------:R-:W-:Y:S01]  /*1c310*/  FSEL R5, R151, RZ, P2 ;  /* 0x000000ff97057208 */ /* 0x000fe20001000000 */
[--C-:B------:R-:W-:Y:S01]  /*1c320*/  FFMA.FTZ R146, R44, UR4, -R149.reuse ;  /* 0x000000042c927c23 */ /* 0x100fe20008010895 */
[----:B------:R-:W-:Y:S01]  /*1c330*/  FSEL R6, R150, RZ, P1 ;  /* 0x000000ff96067208 */ /* 0x000fe20000800000 */
[----:B------:R-:W-:Y:S01]  /*1c340*/  FFMA.FTZ R148, R30, UR4, -R149 ;  /* 0x000000041e947c23 */ /* 0x000fe20008010895 */
[----:B------:R-:W-:Y:S01]  /*1c350*/  FSEL R55, R55, RZ, P1 ;  /* 0x000000ff37377208 */ /* 0x000fe20000800000 */
[----:B------:R-:W-:Y:S01]  /*1c360*/  FADD.FTZ R4, R132, -R5 ;  /* 0x8000000584047221 */ /* 0x000fe20000010000 */
[----:B------:R-:W-:Y:S01]  /*1c370*/  FFMA.FTZ R147, R34, UR4, -R149 ;  /* 0x0000000422937c23 */ /* 0x000fe20008010895 */
[----:B------:R-:W-:Y:S01]  /*1c380*/  FADD.FTZ R6, R3, -R6 ;  /* 0x8000000603067221 */ /* 0x000fe20000010000 */
[----:B------:R-:W-:Y:S01]  /*1c390*/  IADD3 R3, PT, PT, R2, R153, RZ ;  /* 0x0000009902037210 */ /* 0x000fe20007ffe0ff */
[--C-:B------:R-:W-:Y:S01]  /*1c3a0*/  FFMA.FTZ R52, R46, UR4, -R55.reuse ;  /* 0x000000042e347c23 */ /* 0x100fe20008010837 */
[----:B------:R-:W-:Y:S01]  /*1c3b0*/  IADD3 R2, PT, PT, R2, R157, RZ ;  /* 0x0000009d02027210 */ /* 0x000fe20007ffe0ff */
[----:B------:R-:W1:Y:S01]  /*1c3c0*/  LDSM.16.MT88.4 R44, [R153+0x10000] ;  /* 0x01000000992c783b */ /* 0x000e620000004200 */
[----:B------:R-:W-:Y:S01]  /*1c3d0*/  FFMA.FTZ R53, R38, UR4, -R55 ;  /* 0x0000000426357c23 */ /* 0x000fe20008010837 */
[----:B------:R-:W-:Y:S01]  /*1c3e0*/  FFMA.FTZ R145, R40, UR4, -R149 ;  /* 0x0000000428917c23 */ /* 0x000fe20008010895 */
[--C-:B------:R-:W-:Y:S01]  /*1c3f0*/  FFMA.FTZ R144, R24, UR4, -R55.reuse ;  /* 0x0000000418907c23 */ /* 0x100fe20008010837 */
[----:B------:R-:W2:Y:S01]  /*1c400*/  LDSM.16.MT88.4 R36, [R2] ;  /* 0x000000000224783b */ /* 0x000ea20000004200 */
[--C-:B------:R-:W-:Y:S01]  /*1c410*/  FFMA.FTZ R155, R26, UR4, -R55.reuse ;  /* 0x000000041a9b7c23 */ /* 0x100fe20008010837 */
[----:B------:R-:W-:Y:S01]  /*1c420*/  FMUL.FTZ R152, R4, UR4 ;  /* 0x0000000404987c20 */ /* 0x000fe20008410000 */
[----:B------:R-:W-:Y:S01]  /*1c430*/  FMUL.FTZ R132, R6, UR4 ;  /* 0x0000000406847c20 */ /* 0x000fe20008410000 */
[----:B------:R-:W-:Y:S01]  /*1c440*/  MUFU.EX2 R148, R148 ;  /* 0x0000009400947308 */ /* 0x000fe20000000800 */
[----:B------:R-:W3:Y:S01]  /*1c450*/  LDSM.16.MT88.4 R28, [R157] ;  /* 0x000000009d1c783b */ /* 0x000ee20000004200 */
[----:B------:R-:W-:Y:S01]  /*1c460*/  FFMA.FTZ R165, R176, UR4, -R55 ;  /* 0x00000004b0a57c23 */ /* 0x000fe20008010837 */
[--C-:B------:R-:W-:Y:S01]  /*1c470*/  FFMA.FTZ R159, R228, UR4, -R149.reuse ;  /* 0x00000004e49f7c23 */ /* 0x100fe20008010895 */
[--C-:B------:R-:W-:Y:S01]  /*1c480*/  FFMA.FTZ R170, R170, UR4, -R149.reuse ;  /* 0x00000004aaaa7c23 */ /* 0x100fe20008010895 */
[----:B------:R-:W4:Y:S01]  /*1c490*/  LDSM.16.MT88.4 R20, [R3+0xc000] ;  /* 0x00c000000314783b */ /* 0x000f220000004200 */
[--C-:B------:R-:W-:Y:S01]  /*1c4a0*/  FFMA.FTZ R172, R172, UR4, -R149.reuse ;  /* 0x00000004acac7c23 */ /* 0x100fe20008010895 */
[----:B------:R-:W-:Y:S01]  /*1c4b0*/  FFMA.FTZ R161, R226, UR4, -R149 ;  /* 0x00000004e2a17c23 */ /* 0x000fe20008010895 */
[----:B------:R-:W5:Y:S01]  /*1c4c0*/  MUFU.EX2 R147, R147 ;  /* 0x0000009300937308 */ /* 0x000f620000000800 */
[----:B------:R-:W4:Y:S01]  /*1c4d0*/  LDSM.16.MT88.4 R56, [R3+0x10000] ;  /* 0x010000000338783b */ /* 0x000f220000004200 */
[--C-:B------:R-:W-:Y:S01]  /*1c4e0*/  FFMA.FTZ R163, R224, UR4, -R55.reuse ;  /* 0x00000004e0a37c23 */ /* 0x100fe20008010837 */
[--C-:B------:R-:W-:Y:S01]  /*1c4f0*/  FFMA.FTZ R174, R174, UR4, -R55.reuse ;  /* 0x00000004aeae7c23 */ /* 0x100fe20008010837 */
[----:B------:R-:W-:Y:S01]  /*1c500*/  FFMA.FTZ R176, R222, UR4, -R55 ;  /* 0x00000004deb07c23 */ /* 0x000fe20008010837 */
[--C-:B------:R-:W-:Y:S01]  /*1c510*/  FFMA.FTZ R167, R212, UR4, -R149.reuse ;  /* 0x00000004d4a77c23 */ /* 0x100fe20008010895 */
[--C-:B------:R-:W-:Y:S01]  /*1c520*/  FFMA.FTZ R206, R206, UR4, -R149.reuse ;  /* 0x00000004cece7c23 */ /* 0x100fe20008010895 */
[--C-:B------:R-:W-:Y:S01]  /*1c530*/  FFMA.FTZ R204, R204, UR4, -R149.reuse ;  /* 0x00000004cccc7c23 */ /* 0x100fe20008010895 */
[----:B------:R-:W-:Y:S01]  /*1c540*/  MUFU.EX2 R146, R146 ;  /* 0x0000009200927308 */ /* 0x000fe20000000800 */
[----:B------:R-:W-:Y:S01]  /*1c550*/  FFMA.FTZ R169, R202, UR4, -R149 ;  /* 0x00000004caa97c23 */ /* 0x000fe20008010895 */
[--C-:B------:R-:W-:Y:S01]  /*1c560*/  FFMA.FTZ R171, R200, UR4, -R55.reuse ;  /* 0x00000004c8ab7c23 */ /* 0x100fe20008010837 */
[--C-:B------:R-:W-:Y:S01]  /*1c570*/  FFMA.FTZ R198, R198, UR4, -R55.reuse ;  /* 0x00000004c6c67c23 */ /* 0x100fe20008010837 */
[----:B------:R-:W-:Y:S01]  /*1c580*/  FFMA.FTZ R194, R194, UR4, -R55 ;  /* 0x00000004c2c27c23 */ /* 0x000fe20008010837 */
[--C-:B------:R-:W-:Y:S01]  /*1c590*/  FFMA.FTZ R190, R190, UR4, -R149.reuse ;  /* 0x00000004bebe7c23 */ /* 0x100fe20008010895 */
[--C-:B------:R-:W-:Y:S01]  /*1c5a0*/  FFMA.FTZ R188, R188, UR4, -R149.reuse ;  /* 0x00000004bcbc7c23 */ /* 0x100fe20008010895 */
[----:B------:R-:W-:Y:S01]  /*1c5b0*/  FFMA.FTZ R177, R186, UR4, -R149 ;  /* 0x00000004bab17c23 */ /* 0x000fe20008010895 */
[----:B------:R-:W1:Y:S01]  /*1c5c0*/  MUFU.EX2 R145, R145 ;  /* 0x0000009100917308 */ /* 0x000e620000000800 */
[----:B-----5:R-:W-:Y:S01]  /*1c5d0*/  F2FP.BF16.F32.PACK_AB R4, R147, R148 ;  /* 0x000000949304723e */ /* 0x020fe200000010ff */
        /* <DEDUP_REMOVED lines=14> */
[----:B------:R-:W5:Y:S01]  /*1c6c0*/  MUFU.EX2 R53, R53 ;  /* 0x0000003500357308 */ /* 0x000f620000000800 */
[----:B-1----:R-:W-:Y:S01]  /*1c6d0*/  F2FP.BF16.F32.PACK_AB R6, R145, R146 ;  /* 0x000000929106723e */ /* 0x002fe200000010ff */
        /* <DEDUP_REMOVED lines=8> */
[----:B------:R-:W-:-:S06]  /*1c760*/  IADD3 R222, PT, PT, R54, -0x3, RZ ;  /* 0xfffffffd36de7810 */ /* 0x000fcc0007ffe0ff */
[----:B------:R-:W1:Y:S01]  /*1c770*/  MUFU.EX2 R155, R155 ;  /* 0x0000009b009b7308 */ /* 0x000e620000000800 */
[----:B-----5:R-:W-:-:S07]  /*1c780*/  F2FP.BF16.F32.PACK_AB R5, R53, R144 ;  /* 0x000000903505723e */ /* 0x020fce00000010ff */
[----:B------:R-:W5:Y:S08]  /*1c790*/  MUFU.EX2 R152, R152 ;  /* 0x0000009800987308 */ /* 0x000f700000000800 */
[----:B------:R-:W2:Y:S01]  /*1c7a0*/  MUFU.EX2 R132, R132 ;  /* 0x0000008400847308 */ /* 0x000ea20000000800 */
[----:B-1----:R-:W-:-:S07]  /*1c7b0*/  F2FP.BF16.F32.PACK_AB R7, R155, R52 ;  /* 0x000000349b07723e */ /* 0x002fce00000010ff */
[----:B------:R-:W-:Y:S01]  /*1c7c0*/  MUFU.EX2 R159, R159 ;  /* 0x0000009f009f7308 */ /* 0x000fe20000000800 */
[-C--:B-----5:R-:W-:Y:S01]  /*1c7d0*/  FMUL.FTZ R40, R96, R152.reuse ;  /* 0x0000009860287220 */ /* 0x0a0fe20000410000 */
        /* <DEDUP_REMOVED lines=28> */
[--C-:B------:R-:W-:Y:S01]  /*1c9a0*/  FFMA.FTZ R107, R250, UR4, -R55.reuse ;  /* 0x00000004fa6b7c23 */ /* 0x100fe20008010837 */
[--C-:B------:R-:W-:Y:S01]  /*1c9b0*/  FFMA.FTZ R106, R252, UR4, -R55.reuse ;  /* 0x00000004fc6a7c23 */ /* 0x100fe20008010837 */
[--C-:B------:R-:W-:Y:S01]  /*1c9c0*/  FFMA.FTZ R105, R248, UR4, -R55.reuse ;  /* 0x00000004f8697c23 */ /* 0x100fe20008010837 */
[C---:B------:R-:W-:Y:S01]  /*1c9d0*/  HMMA.16816.F32.BF16 R32, R4.reuse, R36, R32 ;  /* 0x000000240420723c */ /* 0x040fe20000041820 */
[----:B------:R-:W-:Y:S01]  /*1c9e0*/  FFMA.FTZ R104, R246, UR4, -R55 ;  /* 0x00000004f6687c23 */ /* 0x000fe20008010837 */
[-C--:B------:R-:W-:Y:S01]  /*1c9f0*/  FMUL.FTZ R8, R128, R152.reuse ;  /* 0x0000009880087220 */ /* 0x080fe20000410000 */
[----:B------:R-:W-:Y:S01]  /*1ca00*/  FMUL.FTZ R9, R129, R152 ;  /* 0x0000009881097220 */ /* 0x000fe20000410000 */
[-C--:B------:R-:W-:Y:S01]  /*1ca10*/  FMUL.FTZ R10, R130, R132.reuse ;  /* 0x00000084820a7220 */ /* 0x080fe20000410000 */
[----:B------:R-:W-:Y:S01]  /*1ca20*/  FMUL.FTZ R11, R131, R132 ;  /* 0x00000084830b7220 */ /* 0x000fe20000410000 */
[-C--:B------:R-:W-:Y:S01]  /*1ca30*/  FMUL.FTZ R124, R124, R152.reuse ;  /* 0x000000987c7c7220 */ /* 0x080fe20000410000 */
[-C--:B------:R-:W-:Y:S01]  /*1ca40*/  FMUL.FTZ R125, R125, R152.reuse ;  /* 0x000000987d7d7220 */ /* 0x080fe20000410000 */
[C---:B------:R-:W-:Y:S01]  /*1ca50*/  HMMA.16816.F32.BF16 R36, R4.reuse, R38, R100 ;  /* 0x000000260424723c */ /* 0x040fe20000041864 */
[--C-:B------:R-:W-:Y:S01]  /*1ca60*/  FFMA.FTZ R101, R50, UR4, -R149.reuse ;  /* 0x0000000432657c23 */ /* 0x100fe20008010895 */
[--C-:B------:R-:W-:Y:S01]  /*1ca70*/  FFMA.FTZ R100, R48, UR4, -R149.reuse ;  /* 0x0000000430647c23 */ /* 0x100fe20008010895 */
[----:B------:R-:W-:Y:S01]  /*1ca80*/  FMUL.FTZ R48, R88, R152 ;  /* 0x0000009858307220 */ /* 0x000fe20000410000 */
[-C--:B------:R-:W-:Y:S01]  /*1ca90*/  FMUL.FTZ R50, R90, R132.reuse ;  /* 0x000000845a327220 */ /* 0x080fe20000410000 */
[--C-:B------:R-:W-:Y:S01]  /*1caa0*/  FFMA.FTZ R103, R175, UR4, -R149.reuse ;  /* 0x00000004af677c23 */ /* 0x100fe20008010895 */
[----:B------:R-:W2:Y:S01]  /*1cab0*/  LDSM.16.MT88.4 R88, [R153+0xc800] ;  /* 0x00c800009958783b */ /* 0x000ea20000004200 */
[----:B------:R-:W-:Y:S01]  /*1cac0*/  FFMA.FTZ R102, R173, UR4, -R149 ;  /* 0x00000004ad667c23 */ /* 0x000fe20008010895 */
[C---:B------:R-:W-:Y:S01]  /*1cad0*/  HMMA.16816.F32.BF16 R60, R4.reuse, R64, R60 ;  /* 0x00000040043c723c */ /* 0x040fe2000004183c */
[-C--:B------:R-:W-:Y:S01]  /*1cae0*/  FMUL.FTZ R126, R126, R132.reuse ;  /* 0x000000847e7e7220 */ /* 0x080fe20000410000 */
[----:B------:R-:W-:Y:S01]  /*1caf0*/  FMUL.FTZ R127, R127, R132 ;  /* 0x000000847f7f7220 */ /* 0x000fe20000410000 */
[----:B------:R-:W-:Y:S01]  /*1cb00*/  MUFU.EX2 R101, R101 ;  /* 0x0000006500657308 */ /* 0x000fe20000000800 */
[-C--:B------:R-:W-:Y:S01]  /*1cb10*/  FMUL.FTZ R24, R112, R152.reuse ;  /* 0x0000009870187220 */ /* 0x080fe20000410000 */
[----:B------:R-:W-:Y:S01]  /*1cb20*/  FMUL.FTZ R25, R113, R152 ;  /* 0x0000009871197220 */ /* 0x000fe20000410000 */
[-C--:B------:R-:W-:Y:S01]  /*1cb30*/  FMUL.FTZ R26, R114, R132.reuse ;  /* 0x00000084721a7220 */ /* 0x080fe20000410000 */
[----:B------:R-:W-:Y:S01]  /*1cb40*/  FMUL.FTZ R27, R115, R132 ;  /* 0x00000084731b7220 */ /* 0x000fe20000410000 */
[C---:B------:R-:W-:Y:S01]  /*1cb50*/  HMMA.16816.F32.BF16 R64, R4.reuse, R66, R76 ;  /* 0x000000420440723c */ /* 0x040fe2000004184c */
[----:B------:R-:W5:Y:S01]  /*1cb60*/  LDSM.16.MT88.4 R76, [R157+0x800] ;  /* 0x000800009d4c783b */ /* 0x000f620000004200 */
[-C--:B------:R-:W-:Y:S01]  /*1cb70*/  FMUL.FTZ R108, R108, R152.reuse ;  /* 0x000000986c6c7220 */ /* 0x080fe20000410000 */
[----:B------:R-:W1:Y:S01]  /*1cb80*/  MUFU.EX2 R100, R100 ;  /* 0x0000006400647308 */ /* 0x000e620000000800 */
[----:B------:R-:W-:Y:S01]  /*1cb90*/  FMUL.FTZ R109, R109, R152 ;  /* 0x000000986d6d7220 */ /* 0x000fe20000410000 */
[-C--:B------:R-:W-:Y:S01]  /*1cba0*/  FMUL.FTZ R110, R110, R132.reuse ;  /* 0x000000846e6e7220 */ /* 0x080fe20000410000 */
[----:B------:R-:W-:Y:S01]  /*1cbb0*/  FMUL.FTZ R111, R111, R132 ;  /* 0x000000846f6f7220 */ /* 0x000fe20000410000 */
[-C--:B------:R-:W-:Y:S01]  /*1cbc0*/  FMUL.FTZ R16, R120, R152.reuse ;  /* 0x0000009878107220 */ /* 0x080fe20000410000 */
[C---:B------:R-:W-:Y:S01]  /*1cbd0*/  HMMA.16816.F32.BF16 R8, R4.reuse, R12, R8 ;  /* 0x0000000c0408723c */ /* 0x040fe20000041808 */
[----:B------:R-:W-:Y:S01]  /*1cbe0*/  FMUL.FTZ R17, R121, R152 ;  /* 0x0000009879117220 */ /* 0x000fe20000410000 */
[-C--:B------:R-:W-:Y:S01]  /*1cbf0*/  FMUL.FTZ R18, R122, R132.reuse ;  /* 0x000000847a127220 */ /* 0x080fe20000410000 */
[----:B------:R-:W-:Y:S01]  /*1cc00*/  MUFU.EX2 R103, R103 ;  /* 0x0000006700677308 */ /* 0x000fe20000000800 */
        /* <DEDUP_REMOVED lines=16> */
[-C--:B------:R-:W-:Y:S01]  /*1cd10*/  FMUL.FTZ R68, R68, R152.reuse ;  /* 0x0000009844447220 */ /* 0x080fe20000410000 */
[----:B------:R-:W-:Y:S01]  /*1cd20*/  FMUL.FTZ R69, R69, R152 ;  /* 0x0000009845457220 */ /* 0x000fe20000410000 */
[-C--:B------:R-:W-:Y:S01]  /*1cd30*/  FMUL.FTZ R70, R70, R132.reuse ;  /* 0x0000008446467220 */ /* 0x080fe20000410000 */
[----:B------:R-:W-:Y:S01]  /*1cd40*/  FMUL.FTZ R71, R71, R132 ;  /* 0x0000008447477220 */ /* 0x000fe20000410000 */
[C---:B---3--:R-:W-:Y:S01]  /*1cd50*/  HMMA.16816.F32.BF16 R24, R4.reuse, R28, R24 ;  /* 0x0000001c0418723c */ /* 0x048fe20000041818 */
[----:B------:R-:W-:Y:S01]  /*1cd60*/  LDSM.16.MT88.4 R80, [R2+0x800] ;  /* 0x000800000250783b */ /* 0x000fe20000004200 */
[--C-:B------:R-:W-:Y:S01]  /*1cd70*/  FFMA.FTZ R113, R236, UR4, -R55.reuse ;  /* 0x00000004ec717c23 */ /* 0x100fe20008010837 */
[----:B------:R-:W3:Y:S01]  /*1cd80*/  MUFU.EX2 R106, R106 ;  /* 0x0000006a006a7308 */ /* 0x000ee20000000800 */
[--C-:B------:R-:W-:Y:S01]  /*1cd90*/  FFMA.FTZ R112, R234, UR4, -R55.reuse ;  /* 0x00000004ea707c23 */ /* 0x100fe20008010837 */
[----:B------:R-:W-:Y:S01]  /*1cda0*/  LDSM.16.MT88.4 R96, [R3+0x10800] ;  /* 0x010800000360783b */ /* 0x000fe20000004200 */
[--C-:B------:R-:W-:Y:S01]  /*1cdb0*/  FFMA.FTZ R115, R232, UR4, -R55.reuse ;  /* 0x00000004e8737c23 */ /* 0x100fe20008010837 */
[----:B------:R-:W-:Y:S01]  /*1cdc0*/  FFMA.FTZ R114, R230, UR4, -R55 ;  /* 0x00000004e6727c23 */ /* 0x000fe20008010837 */
[C---:B------:R-:W-:Y:S01]  /*1cdd0*/  HMMA.16816.F32.BF16 R28, R4.reuse, R30, R108 ;  /* 0x0000001e041c723c */ /* 0x040fe2000004186c */
[--C-:B------:R-:W-:Y:S01]  /*1cde0*/  FFMA.FTZ R110, R244, UR4, -R149.reuse ;  /* 0x00000004f46e7c23 */ /* 0x100fe20008010895 */
[--C-:B------:R-:W-:Y:S01]  /*1cdf0*/  FFMA.FTZ R109, R240, UR4, -R149.reuse ;  /* 0x00000004f06d7c23 */ /* 0x100fe20008010895 */
[----:B------:R-:W-:Y:S01]  /*1ce00*/  MUFU.EX2 R105, R105 ;  /* 0x0000006900697308 */ /* 0x000fe20000000800 */
[--C-:B------:R-:W-:Y:S01]  /*1ce10*/  FFMA.FTZ R111, R242, UR4, -R149.reuse ;  /* 0x00000004f26f7c23 */ /* 0x100fe20008010895 */
[----:B------:R-:W-:Y:S01]  /*1ce20*/  FFMA.FTZ R108, R238, UR4, -R149 ;  /* 0x00000004ee6c7c23 */ /* 0x000fe20008010895 */
[----:B------:R-:W-:Y:S01]  /*1ce30*/  FFMA.FTZ R173, R196, UR4, -R55 ;  /* 0x00000004c4ad7c23 */ /* 0x000fe20008010837 */
[----:B------:R-:W-:Y:S01]  /*1ce40*/  FFMA.FTZ R175, R192, UR4, -R149 ;  /* 0x00000004c0af7c23 */ /* 0x000fe20008010895 */
[----:B----4-:R-:W-:Y:S01]  /*1ce50*/  HMMA.16816.F32.BF16 R16, R4, R20, R16 ;  /* 0x000000140410723c */ /* 0x010fe20000041810 */
[----:B------:R-:W-:Y:S01]  /*1ce60*/  LDSM.16.MT88.4 R124, [R153+0xf800] ;  /* 0x00f80000997c783b */ /* 0x000fe20000004200 */
[----:B------:R-:W-:Y:S01]  /*1ce70*/  FFMA.FTZ R148, R231, R152, R148 ;  /* 0x00000098e7947223 */ /* 0x000fe20000010094 */
[----:B------:R-:W4:Y:S01]  /*1ce80*/  MUFU.EX2 R104, R104 ;  /* 0x0000006800687308 */ /* 0x000f220000000800 */
[----:B------:R-:W-:-:S02]  /*1ce90*/  FFMA.FTZ R132, R229, R132, R144 ;  /* 0x00000084e5847223 */ /* 0x000fc40000010090 */
[----:B------:R-:W-:Y:S02]  /*1cea0*/  FADD.FTZ R147, R147, R148 ;  /* 0x0000009493937221 */ /* 0x000fe40000010000 */
[C---:B------:R-:W-:Y:S01]  /*1ceb0*/  HMMA.16816.F32.BF16 R48, R4.reuse, R56, R48 ;  /* 0x000000380430723c */ /* 0x040fe20000041830 */
[----:B------:R-:W-:Y:S01]  /*1cec0*/  FADD.FTZ R53, R53, R132 ;  /* 0x0000008435357221 */ /* 0x000fe20000010000 */
[----:B------:R-:W-:Y:S01]  /*1ced0*/  FADD.FTZ R146, R146, R147 ;  /* 0x0000009392927221 */ /* 0x000fe20000010000 */
[----:B------:R-:W-:Y:S01]  /*1cee0*/  MUFU.EX2 R110, R110 ;  /* 0x0000006e006e7308 */ /* 0x000fe20000000800 */
[----:B------:R-:W-:Y:S01]  /*1cef0*/  MOV R132, R151 ;  /* 0x0000009700847202 */ /* 0x000fe20000000f00 */
[----:B------:R-:W-:Y:S01]  /*1cf00*/  FADD.FTZ R52, R52, R53 ;  /* 0x0000003534347221 */ /* 0x000fe20000010000 */
[----:B------:R-:W-:Y:S02]  /*1cf10*/  FADD.FTZ R146, R145, R146 ;  /* 0x0000009291927221 */ /* 0x000fe40000010000 */
[C---:B------:R-:W-:Y:S01]  /*1cf20*/  HMMA.16816.F32.BF16 R20, R4.reuse, R22, R116 ;  /* 0x000000160414723c */ /* 0x040fe20000041874 */
[----:B------:R-:W-:Y:S01]  /*1cf30*/  FADD.FTZ R52, R155, R52 ;  /* 0x000000349b347221 */ /* 0x000fe20000010000 */
[----:B------:R-:W-:Y:S01]  /*1cf40*/  LDSM.16.MT88.4 R116, [R3+0xf800] ;  /* 0x00f800000374783b */ /* 0x000fe20000004200 */
[----:B------:R-:W5:Y:S05]  /*1cf50*/  MUFU.EX2 R109, R109 ;  /* 0x0000006d006d7308 */ /* 0x000f6a0000000800 */
[C---:B------:R-:W-:Y:S01]  /*1cf60*/  HMMA.16816.F32.BF16 R56, R4.reuse, R58, R84 ;  /* 0x0000003a0438723c */ /* 0x040fe20000041854 */
[----:B------:R-:W5:Y:S02]  /*1cf70*/  LDSM.16.MT88.4 R84, [R3+0xc800] ;  /* 0x00c800000354783b */ /* 0x000f640000004200 */
[----:B------:R-:W-:Y:S05]  /*1cf80*/  MUFU.EX2 R111, R111 ;  /* 0x0000006f006f7308 */ /* 0x000fea0000000800 */
[C---:B-1----:R-:W-:Y:S03]  /*1cf90*/  HMMA.16816.F32.BF16 R72, R4.reuse, R92, R72 ;  /* 0x0000005c0448723c */ /* 0x042fe60000041848 */
[----:B------:R-:W-:Y:S05]  /*1cfa0*/  MUFU.EX2 R108, R108 ;  /* 0x0000006c006c7308 */ /* 0x000fea0000000800 */
[----:B------:R-:W-:Y:S01]  /*1cfb0*/  HMMA.16816.F32.BF16 R4, R4, R94, R68 ;  /* 0x0000005e0404723c */ /* 0x000fe20000041844 */
[----:B------:R-:W-:Y:S01]  /*1cfc0*/  F2FP.BF16.F32.PACK_AB R68, R100, R101 ;  /* 0x000000656444723e */ /* 0x000fe200000010ff */
[----:B------:R-:W-:Y:S01]  /*1cfd0*/  LDSM.16.MT88.4 R92, [R157+0x4800] ;  /* 0x004800009d5c783b */ /* 0x000fe20000004200 */
[----:B---3--:R-:W-:Y:S01]  /*1cfe0*/  F2FP.BF16.F32.PACK_AB R69, R106, R107 ;  /* 0x0000006b6a45723e */ /* 0x008fe200000010ff */
[----:B------:R-:W-:Y:S01]  /*1cff0*/  MUFU.EX2 R113, R113 ;  /* 0x0000007100717308 */ /* 0x000fe20000000800 */
[----:B------:R-:W-:Y:S01]  /*1d000*/  F2FP.BF16.F32.PACK_AB R70, R102, R103 ;  /* 0x000000676646723e */ /* 0x000fe200000010ff */
[----:B------:R-:W-:Y:S01]  /*1d010*/  FADD.FTZ R101, R101, R146 ;  /* 0x0000009265657221 */ /* 0x000fe20000010000 */
[----:B----4-:R-:W-:Y:S01]  /*1d020*/  F2FP.BF16.F32.PACK_AB R71, R104, R105 ;  /* 0x000000696847723e */ /* 0x010fe200000010ff */
[----:B------:R-:W-:-:S02]  /*1d030*/  FADD.FTZ R107, R107, R52 ;  /* 0x000000346b6b7221 */ /* 0x000fc40000010000 */
[----:B------:R-:W-:Y:S02]  /*1d040*/  FADD.FTZ R100, R100, R101 ;  /* 0x0000006564647221 */ /* 0x000fe40000010000 */
[----:B------:R-:W1:Y:S01]  /*1d050*/  MUFU.EX2 R112, R112 ;  /* 0x0000007000707308 */ /* 0x000e620000000800 */
[----:B------:R-:W-:Y:S01]  /*1d060*/  FADD.FTZ R106, R106, R107 ;  /* 0x0000006b6a6a7221 */ /* 0x000fe20000010000 */
[C---:B--2---:R-:W-:Y:S01]  /*1d070*/  HMMA.16816.F32.BF16 R8, R68.reuse, R88, R8 ;  /* 0x000000584408723c */ /* 0x044fe20000041808 */
[----:B------:R-:W-:Y:S02]  /*1d080*/  FADD.FTZ R103, R103, R100 ;  /* 0x0000006467677221 */ /* 0x000fe40000010000 */
[----:B------:R-:W-:Y:S02]  /*1d090*/  FADD.FTZ R105, R105, R106 ;  /* 0x0000006a69697221 */ /* 0x000fe40000010000 */
[----:B------:R-:W-:Y:S01]  /*1d0a0*/  FADD.FTZ R103, R102, R103 ;  /* 0x0000006766677221 */ /* 0x000fe20000010000 */
[----:B------:R-:W-:Y:S01]  /*1d0b0*/  MUFU.EX2 R115, R115 ;  /* 0x0000007300737308 */ /* 0x000fe20000000800 */
[----:B------:R-:W-:Y:S01]  /*1d0c0*/  FADD.FTZ R104, R104, R105 ;  /* 0x0000006968687221 */ /* 0x000fe20000010000 */
[C---:B------:R-:W-:Y:S01]  /*1d0d0*/  HMMA.16816.F32.BF16 R12, R68.reuse, R90, R12 ;  /* 0x0000005a440c723c */ /* 0x040fe2000004180c */
[----:B------:R-:W2:Y:S05]  /*1d0e0*/  LDSM.16.MT88.4 R88, [R153+0x10800] ;  /* 0x010800009958783b */ /* 0x000eaa0000004200 */
[----:B------:R-:W3:Y:S02]  /*1d0f0*/  MUFU.EX2 R114, R114 ;  /* 0x0000007200727308 */ /* 0x000ee40000000800 */
[C---:B-----5:R-:W-:Y:S06]  /*1d100*/  HMMA.16816.F32.BF16 R24, R68.reuse, R76, R24 ;  /* 0x0000004c4418723c */ /* 0x060fec0000041818 */
[----:B------:R-:W4:Y:S02]  /*1d110*/  MUFU.EX2 R170, R170 ;  /* 0x000000aa00aa7308 */ /* 0x000f240000000800 */
[C---:B------:R-:W-:Y:S01]  /*1d120*/  HMMA.16816.F32.BF16 R28, R68.reuse, R78, R28 ;  /* 0x0000004e441c723c */ /* 0x040fe2000004181c */
[----:B------:R-:W5:Y:S05]  /*1d130*/  LDSM.16.MT88.4 R76, [R2+0x4800] ;  /* 0x00480000024c783b */ /* 0x000f6a0000004200 */
[----:B------:R-:W-:Y:S02]  /*1d140*/  MUFU.EX2 R172, R172 ;  /* 0x000000ac00ac7308 */ /* 0x000fe40000000800 */
[C---:B------:R-:W-:Y:S06]  /*1d150*/  HMMA.16816.F32.BF16 R16, R68.reuse, R84, R16 ;  /* 0x000000544410723c */ /* 0x040fec0000041810 */
[----:B------:R-:W-:Y:S02]  /*1d160*/  MUFU.EX2 R161, R161 ;  /* 0x000000a100a17308 */ /* 0x000fe40000000800 */
[C---:B------:R-:W-:Y:S01]  /*1d170*/  HMMA.16816.F32.BF16 R20, R68.reuse, R86, R20 ;  /* 0x000000564414723c */ /* 0x040fe20000041814 */
[----:B------:R-:W4:Y:S05]  /*1d180*/  LDSM.16.MT88.4 R84, [R153+0xd000] ;  /* 0x00d000009954783b */ /* 0x000f2a0000004200 */
[----:B------:R-:W-:Y:S02]  /*1d190*/  MUFU.EX2 R163, R163 ;  /* 0x000000a300a37308 */ /* 0x000fe40000000800 */
[C---:B------:R-:W-:Y:S06]  /*1d1a0*/  HMMA.16816.F32.BF16 R32, R68.reuse, R80, R32 ;  /* 0x000000504420723c */ /* 0x040fec0000041820 */
[----:B------:R-:W4:Y:S02]  /*1d1b0*/  MUFU.EX2 R174, R174 ;  /* 0x000000ae00ae7308 */ /* 0x000f240000000800 */
[C---:B------:R-:W-:Y:S01]  /*1d1c0*/  HMMA.16816.F32.BF16 R36, R68.reuse, R82, R36 ;  /* 0x000000524424723c */ /* 0x040fe20000041824 */
[----:B------:R-:W4:Y:S05]  /*1d1d0*/  LDSM.16.MT88.4 R80, [R3+0xd000] ;  /* 0x00d000000350783b */ /* 0x000f2a0000004200 */
[----:B------:R-:W-:Y:S02]  /*1d1e0*/  MUFU.EX2 R165, R165 ;  /* 0x000000a500a57308 */ /* 0x000fe40000000800 */
[C---:B--2---:R-:W-:Y:S06]  /*1d1f0*/  HMMA.16816.F32.BF16 R40, R68.reuse, R88, R40 ;  /* 0x000000584428723c */ /* 0x044fec0000041828 */
[----:B------:R-:W2:Y:S02]  /*1d200*/  MUFU.EX2 R176, R176 ;  /* 0x000000b000b07308 */ /* 0x000ea40000000800 */
[C---:B------:R-:W-:Y:S01]  /*1d210*/  HMMA.16816.F32.BF16 R44, R68.reuse, R90, R44 ;  /* 0x0000005a442c723c */ /* 0x040fe2000004182c */
[----:B------:R-:W2:Y:S05]  /*1d220*/  LDSM.16.MT88.4 R88, [R157+0x1000] ;  /* 0x001000009d58783b */ /* 0x000eaa0000004200 */
[----:B------:R-:W-:Y:S02]  /*1d230*/  MUFU.EX2 R167, R167 ;  /* 0x000000a700a77308 */ /* 0x000fe40000000800 */
[C---:B-----5:R-:W-:Y:S06]  /*1d240*/  HMMA.16816.F32.BF16 R72, R68.reuse, R76, R72 ;  /* 0x0000004c4448723c */ /* 0x060fec0000041848 */
[----:B------:R-:W5:Y:S02]  /*1d250*/  MUFU.EX2 R206, R206 ;  /* 0x000000ce00ce7308 */ /* 0x000f640000000800 */
[C---:B------:R-:W-:Y:S01]  /*1d260*/  HMMA.16816.F32.BF16 R4, R68.reuse, R78, R4 ;  /* 0x0000004e4404723c */ /* 0x040fe20000041804 */
[----:B------:R-:W5:Y:S05]  /*1d270*/  LDSM.16.MT88.4 R76, [R153+0x11000] ;  /* 0x01100000994c783b */ /* 0x000f6a0000004200 */
[----:B------:R-:W-:Y:S02]  /*1d280*/  MUFU.EX2 R204, R204 ;  /* 0x000000cc00cc7308 */ /* 0x000fe40000000800 */
[C---:B------:R-:W-:Y:S06]  /*1d290*/  HMMA.16816.F32.BF16 R48, R68.reuse, R96, R48 ;  /* 0x000000604430723c */ /* 0x040fec0000041830 */
[----:B------:R-:W-:Y:S02]  /*1d2a0*/  MUFU.EX2 R169, R169 ;  /* 0x000000a900a97308 */ /* 0x000fe40000000800 */
[C---:B------:R-:W-:Y:S01]  /*1d2b0*/  HMMA.16816.F32.BF16 R56, R68.reuse, R98, R56 ;  /* 0x000000624438723c */ /* 0x040fe20000041838 */
[----:B------:R-:W-:Y:S05]  /*1d2c0*/  LDSM.16.MT88.4 R96, [R153+0xd800] ;  /* 0x00d800009960783b */ /* 0x000fea0000004200 */
[----:B------:R-:W-:Y:S02]  /*1d2d0*/  MUFU.EX2 R171, R171 ;  /* 0x000000ab00ab7308 */ /* 0x000fe40000000800 */
[C---:B------:R-:W-:Y:S06]  /*1d2e0*/  HMMA.16816.F32.BF16 R60, R68.reuse, R92, R60 ;  /* 0x0000005c443c723c */ /* 0x040fec000004183c */
[----:B------:R-:W5:Y:S02]  /*1d2f0*/  MUFU.EX2 R198, R198 ;  /* 0x000000c600c67308 */ /* 0x000f640000000800 */
[----:B------:R-:W-:Y:S01]  /*1d300*/  HMMA.16816.F32.BF16 R64, R68, R94, R64 ;  /* 0x0000005e4440723c */ /* 0x000fe20000041840 */
[----:B------:R-:W5:Y:S01]  /*1d310*/  LDSM.16.MT88.4 R92, [R2+0x1000] ;  /* 0x00100000025c783b */ /* 0x000f620000004200 */
[----:B------:R-:W-:Y:S01]  /*1d320*/  F2FP.BF16.F32.PACK_AB R68, R109, R110 ;  /* 0x0000006e6d44723e */ /* 0x000fe200000010ff */
[----:B------:R-:W-:Y:S01]  /*1d330*/  FADD.FTZ R110, R110, R103 ;  /* 0x000000676e6e7221 */ /* 0x000fe20000010000 */
[----:B-1----:R-:W-:Y:S01]  /*1d340*/  F2FP.BF16.F32.PACK_AB R69, R112, R113 ;  /* 0x000000717045723e */ /* 0x002fe200000010ff */
[----:B------:R-:W-:Y:S01]  /*1d350*/  FADD.FTZ R113, R113, R104 ;  /* 0x0000006871717221 */ /* 0x000fe20000010000 */
[----:B------:R-:W-:Y:S01]  /*1d360*/  F2FP.BF16.F32.PACK_AB R70, R108, R111 ;  /* 0x0000006f6c46723e */ /* 0x000fe200000010ff */
[----:B------:R-:W-:Y:S01]  /*1d370*/  MUFU.EX2 R173, R173 ;  /* 0x000000ad00ad7308 */ /* 0x000fe20000000800 */
[----:B---3--:R-:W-:Y:S01]  /*1d380*/  F2FP.BF16.F32.PACK_AB R71, R114, R115 ;  /* 0x000000737247723e */ /* 0x008fe200000010ff */
[----:B------:R-:W-:Y:S01]  /*1d390*/  FADD.FTZ R110, R109, R110 ;  /* 0x0000006e6d6e7221 */ /* 0x000fe20000010000 */
[----:B------:R-:W-:Y:S01]  /*1d3a0*/  FADD.FTZ R112, R112, R113 ;  /* 0x0000007170707221 */ /* 0x000fe20000010000 */
[----:B------:R-:W-:Y:S02]  /*1d3b0*/  LDSM.16.MT88.4 R100, [R2+0x3800] ;  /* 0x003800000264783b */ /* 0x000fe40000004200 */
[----:B------:R-:W-:Y:S01]  /*1d3c0*/  FADD.FTZ R111, R111, R110 ;  /* 0x0000006e6f6f7221 */ /* 0x000fe20000010000 */
[----:B------:R-:W-:Y:S01]  /*1d3d0*/  FADD.FTZ R115, R115, R112 ;  /* 0x0000007073737221 */ /* 0x000fe20000010000 */
[----:B----4-:R-:W-:Y:S01]  /*1d3e0*/  HMMA.16816.F32.BF16 R8, R68, R84, R8 ;  /* 0x000000544408723c */ /* 0x010fe20000041808 */
[----:B------:R-:W1:Y:S01]  /*1d3f0*/  MUFU.EX2 R194, R194 ;  /* 0x000000c200c27308 */ /* 0x000e620000000800 */
[----:B------:R-:W-:Y:S01]  /*1d400*/  FADD.FTZ R108, R108, R111 ;  /* 0x0000006f6c6c7221 */ /* 0x000fe20000010000 */
[----:B------:R-:W-:-:S05]  /*1d410*/  FADD.FTZ R114, R114, R115 ;  /* 0x0000007372727221 */ /* 0x000fca0000010000 */
[C---:B------:R-:W-:Y:S01]  /*1d420*/  HMMA.16816.F32.BF16 R12, R68.reuse, R86, R12 ;  /* 0x00000056440c723c */ /* 0x040fe2000004180c */
[----:B------:R-:W-:Y:S01]  /*1d430*/  LDSM.16.MT88.4 R84, [R2+0x5000] ;  /* 0x005000000254783b */ /* 0x000fe20000004200 */
[----:B------:R-:W-:Y:S06]  /*1d440*/  MUFU.EX2 R175, R175 ;  /* 0x000000af00af7308 */ /* 0x000fec0000000800 */
[C---:B------:R-:W-:Y:S02]  /*1d450*/  HMMA.16816.F32.BF16 R16, R68.reuse, R80, R16 ;  /* 0x000000504410723c */ /* 0x040fe40000041810 */
[----:B------:R-:W3:Y:S06]  /*1d460*/  MUFU.EX2 R190, R190 ;  /* 0x000000be00be7308 */ /* 0x000eec0000000800 */
        /* <DEDUP_REMOVED lines=8> */
[C---:B-----5:R-:W-:Y:S02]  /*1d4f0*/  HMMA.16816.F32.BF16 R40, R68.reuse, R76, R40 ;  /* 0x0000004c4428723c */ /* 0x060fe40000041828 */
[----:B------:R-:W5:Y:S06]  /*1d500*/  MUFU.EX2 R182, R182 ;  /* 0x000000b600b67308 */ /* 0x000f6c0000000800 */
[C---:B------:R-:W-:Y:S01]  /*1d510*/  HMMA.16816.F32.BF16 R44, R68.reuse, R78, R44 ;  /* 0x0000004e442c723c */ /* 0x040fe2000004182c */
[----:B------:R-:W1:Y:S01]  /*1d520*/  LDSM.16.MT88.4 R76, [R157+0x1800] ;  /* 0x001800009d4c783b */ /* 0x000e620000004200 */
[----:B------:R-:W-:Y:S06]  /*1d530*/  MUFU.EX2 R180, R180 ;  /* 0x000000b400b47308 */ /* 0x000fec0000000800 */
[C---:B------:R-:W-:Y:S02]  /*1d540*/  HMMA.16816.F32.BF16 R32, R68.reuse, R92, R32 ;  /* 0x0000005c4420723c */ /* 0x040fe40000041820 */
[----:B------:R-:W5:Y:S06]  /*1d550*/  MUFU.EX2 R181, R181 ;  /* 0x000000b500b57308 */ /* 0x000f6c0000000800 */
[C---:B------:R-:W-:Y:S01]  /*1d560*/  HMMA.16816.F32.BF16 R36, R68.reuse, R94, R36 ;  /* 0x0000005e4424723c */ /* 0x040fe20000041824 */
[----:B------:R-:W3:Y:S01]  /*1d570*/  LDSM.16.MT88.4 R92, [R3+0xd800] ;  /* 0x00d80000035c783b */ /* 0x000ee20000004200 */
[----:B------:R-:W-:Y:S06]  /*1d580*/  MUFU.EX2 R168, R168 ;  /* 0x000000a800a87308 */ /* 0x000fec0000000800 */
[C---:B----4-:R-:W-:Y:S02]  /*1d590*/  HMMA.16816.F32.BF16 R48, R68.reuse, R80, R48 ;  /* 0x000000504430723c */ /* 0x050fe40000041830 */
[----:B------:R-:W4:Y:S06]  /*1d5a0*/  MUFU.EX2 R183, R183 ;  /* 0x000000b700b77308 */ /* 0x000f2c0000000800 */
[C---:B------:R-:W-:Y:S01]  /*1d5b0*/  HMMA.16816.F32.BF16 R56, R68.reuse, R82, R56 ;  /* 0x000000524438723c */ /* 0x040fe20000041838 */
[----:B------:R-:W5:Y:S01]  /*1d5c0*/  LDSM.16.MT88.4 R80, [R2+0x1800] ;  /* 0x001800000250783b */ /* 0x000f620000004200 */
[----:B------:R-:W-:Y:S06]  /*1d5d0*/  MUFU.EX2 R185, R185 ;  /* 0x000000b900b97308 */ /* 0x000fec0000000800 */
[C---:B--2---:R-:W-:Y:S02]  /*1d5e0*/  HMMA.16816.F32.BF16 R60, R68.reuse, R88, R60 ;  /* 0x00000058443c723c */ /* 0x044fe4000004183c */
[----:B------:R-:W-:Y:S06]  /*1d5f0*/  MUFU.EX2 R162, R162 ;  /* 0x000000a200a27308 */ /* 0x000fec0000000800 */
[C---:B------:R-:W-:Y:S01]  /*1d600*/  HMMA.16816.F32.BF16 R64, R68.reuse, R90, R64 ;  /* 0x0000005a4440723c */ /* 0x040fe20000041840 */
[----:B------:R-:W-:Y:S01]  /*1d610*/  LDSM.16.MT88.4 R88, [R2+0x5800] ;  /* 0x005800000258783b */ /* 0x000fe20000004200 */
[----:B------:R-:W-:Y:S06]  /*1d620*/  MUFU.EX2 R160, R160 ;  /* 0x000000a000a07308 */ /* 0x000fec0000000800 */
[C---:B------:R-:W-:Y:S02]  /*1d630*/  HMMA.16816.F32.BF16 R72, R68.reuse, R84, R72 ;  /* 0x000000544448723c */ /* 0x040fe40000041848 */
[----:B------:R-:W2:Y:S06]  /*1d640*/  MUFU.EX2 R187, R187 ;  /* 0x000000bb00bb7308 */ /* 0x000eac0000000800 */
[----:B------:R-:W-:Y:S01]  /*1d650*/  HMMA.16816.F32.BF16 R4, R68, R86, R4 ;  /* 0x000000564404723c */ /* 0x000fe20000041804 */
[----:B------:R-:W-:Y:S01]  /*1d660*/  F2FP.BF16.F32.PACK_AB R68, R170, R159 ;  /* 0x0000009faa44723e */ /* 0x000fe200000010ff */
[----:B------:R-:W4:Y:S01]  /*1d670*/  LDSM.16.MT88.4 R84, [R153+0x11800] ;  /* 0x011800009954783b */ /* 0x000f220000004200 */
[----:B------:R-:W-:Y:S01]  /*1d680*/  F2FP.BF16.F32.PACK_AB R69, R174, R163 ;  /* 0x000000a3ae45723e */ /* 0x000fe200000010ff */
[----:B------:R-:W-:Y:S01]  /*1d690*/  MUFU.EX2 R156, R156 ;  /* 0x0000009c009c7308 */ /* 0x000fe20000000800 */
[----:B------:R-:W-:Y:S01]  /*1d6a0*/  F2FP.BF16.F32.PACK_AB R70, R161, R172 ;  /* 0x000000aca146723e */ /* 0x000fe200000010ff */
[----:B------:R-:W-:Y:S01]  /*1d6b0*/  FADD.FTZ R159, R159, R108 ;  /* 0x0000006c9f9f7221 */ /* 0x000fe20000010000 */
[----:B------:R-:W-:Y:S01]  /*1d6c0*/  F2FP.BF16.F32.PACK_AB R71, R176, R165 ;  /* 0x000000a5b047723e */ /* 0x000fe200000010ff */
[----:B------:R-:W-:-:S02]  /*1d6d0*/  FADD.FTZ R163, R163, R114 ;  /* 0x00000072a3a37221 */ /* 0x000fc40000010000 */
[----:B------:R-:W-:Y:S02]  /*1d6e0*/  FADD.FTZ R159, R170, R159 ;  /* 0x0000009faa9f7221 */ /* 0x000fe40000010000 */
[----:B------:R-:W2:Y:S01]  /*1d6f0*/  MUFU.EX2 R189, R189 ;  /* 0x000000bd00bd7308 */ /* 0x000ea20000000800 */
[----:B------:R-:W-:Y:S01]  /*1d700*/  FADD.FTZ R174, R174, R163 ;  /* 0x000000a3aeae7221 */ /* 0x000fe20000010000 */
[C---:B-1----:R-:W-:Y:S01]  /*1d710*/  HMMA.16816.F32.BF16 R24, R68.reuse, R76, R24 ;  /* 0x0000004c4418723c */ /* 0x042fe20000041818 */
[----:B------:R-:W-:Y:S02]  /*1d720*/  FADD.FTZ R172, R172, R159 ;  /* 0x0000009facac7221 */ /* 0x000fe40000010000 */
[----:B------:R-:W-:Y:S02]  /*1d730*/  FADD.FTZ R165, R165, R174 ;  /* 0x000000aea5a57221 */ /* 0x000fe40000010000 */
[----:B------:R-:W-:Y:S01]  /*1d740*/  FADD.FTZ R172, R161, R172 ;  /* 0x000000aca1ac7221 */ /* 0x000fe20000010000 */
[----:B------:R-:W-:Y:S01]  /*1d750*/  MUFU.EX2 R143, R143 ;  /* 0x0000008f008f7308 */ /* 0x000fe20000000800 */
[----:B------:R-:W-:Y:S01]  /*1d760*/  FADD.FTZ R176, R176, R165 ;  /* 0x000000a5b0b07221 */ /* 0x000fe20000010000 */
[C---:B------:R-:W-:Y:S01]  /*1d770*/  HMMA.16816.F32.BF16 R28, R68.reuse, R78, R28 ;  /* 0x0000004e441c723c */ /* 0x040fe2000004181c */
[----:B------:R-:W1:Y:S05]  /*1d780*/  LDSM.16.MT88.4 R76, [R3+0x11800] ;  /* 0x01180000034c783b */ /* 0x000e6a0000004200 */
[----:B------:R-:W2:Y:S02]  /*1d790*/  MUFU.EX2 R142, R142 ;  /* 0x0000008e008e7308 */ /* 0x000ea40000000800 */
[C---:B---3--:R-:W-:Y:S06]  /*1d7a0*/  HMMA.16816.F32.BF16 R16, R68.reuse, R92, R16 ;  /* 0x0000005c4410723c */ /* 0x048fec0000041810 */
[----:B------:R-:W-:Y:S02]  /*1d7b0*/  MUFU.EX2 R141, R141 ;  /* 0x0000008d008d7308 */ /* 0x000fe40000000800 */
[C---:B------:R-:W-:Y:S01]  /*1d7c0*/  HMMA.16816.F32.BF16 R20, R68.reuse, R94, R20 ;  /* 0x0000005e4414723c */ /* 0x040fe20000041814 */
[----:B------:R-:W3:Y:S05]  /*1d7d0*/  LDSM.16.MT88.4 R92, [R157+0x5800] ;  /* 0x005800009d5c783b */ /* 0x000eea0000004200 */
[----:B------:R-:W-:Y:S02]  /*1d7e0*/  MUFU.EX2 R140, R140 ;  /* 0x0000008c008c7308 */ /* 0x000fe40000000800 */
[C---:B-----5:R-:W-:Y:S06]  /*1d7f0*/  HMMA.16816.F32.BF16 R32, R68.reuse, R80, R32 ;  /* 0x000000504420723c */ /* 0x060fec0000041820 */
[----:B------:R-:W-:Y:S02]  /*1d800*/  MUFU.EX2 R137, R137 ;  /* 0x0000008900897308 */ /* 0x000fe40000000800 */
[C---:B------:R-:W-:Y:S01]  /*1d810*/  HMMA.16816.F32.BF16 R36, R68.reuse, R82, R36 ;  /* 0x000000524424723c */ /* 0x040fe20000041824 */
[----:B------:R-:W5:Y:S05]  /*1d820*/  LDSM.16.MT88.4 R80, [R3+0xe000] ;  /* 0x00e000000350783b */ /* 0x000f6a0000004200 */
[----:B------:R-:W2:Y:S02]  /*1d830*/  MUFU.EX2 R136, R136 ;  /* 0x0000008800887308 */ /* 0x000ea40000000800 */
[C---:B----4-:R-:W-:Y:S06]  /*1d840*/  HMMA.16816.F32.BF16 R40, R68.reuse, R84, R40 ;  /* 0x000000544428723c */ /* 0x050fec0000041828 */
[----:B------:R-:W-:Y:S02]  /*1d850*/  MUFU.EX2 R135, R135 ;  /* 0x0000008700877308 */ /* 0x000fe40000000800 */
[C---:B------:R-:W-:Y:S01]  /*1d860*/  HMMA.16816.F32.BF16 R44, R68.reuse, R86, R44 ;  /* 0x00000056442c723c */ /* 0x040fe2000004182c */
[----:B------:R-:W4:Y:S05]  /*1d870*/  LDSM.16.MT88.4 R84, [R157+0x2000] ;  /* 0x002000009d54783b */ /* 0x000f2a0000004200 */
[----:B------:R-:W2:Y:S02]  /*1d880*/  MUFU.EX2 R134, R134 ;  /* 0x0000008600867308 */ /* 0x000ea40000000800 */
[C---:B-1----:R-:W-:Y:S08]  /*1d890*/  HMMA.16816.F32.BF16 R48, R68.reuse, R76, R48 ;  /* 0x0000004c4430723c */ /* 0x042ff00000041830 */
[C---:B------:R-:W-:Y:S01]  /*1d8a0*/  HMMA.16816.F32.BF16 R56, R68.reuse, R78, R56 ;  /* 0x0000004e4438723c */ /* 0x040fe20000041838 */
[----:B------:R-:W1:Y:S07]  /*1d8b0*/  LDSM.16.MT88.4 R76, [R2+0x2000] ;  /* 0x00200000024c783b */ /* 0x000e6e0000004200 */
[C---:B------:R-:W-:Y:S08]  /*1d8c0*/  HMMA.16816.F32.BF16 R8, R68.reuse, R96, R8 ;  /* 0x000000604408723c */ /* 0x040ff00000041808 */
[C---:B------:R-:W-:Y:S01]  /*1d8d0*/  HMMA.16816.F32.BF16 R12, R68.reuse, R98, R12 ;  /* 0x00000062440c723c */ /* 0x040fe2000004180c */
[----:B------:R-:W2:Y:S07]  /*1d8e0*/  LDSM.16.MT88.4 R96, [R153+0xe000] ;  /* 0x00e000009960783b */ /* 0x000eae0000004200 */
[C---:B---3--:R-:W-:Y:S08]  /*1d8f0*/  HMMA.16816.F32.BF16 R60, R68.reuse, R92, R60 ;  /* 0x0000005c443c723c */ /* 0x048ff0000004183c */
        /* <DEDUP_REMOVED lines=14> */
[----:B-----5:R-:W-:Y:S01]  /*1d9e0*/  HMMA.16816.F32.BF16 R16, R68, R80, R16 ;  /* 0x000000504410723c */ /* 0x020fe20000041810 */
        /* <DEDUP_REMOVED lines=13> */
[----:B------:R-:W-:Y:S07]  /*1dac0*/  LDSM.16.MT88.4 R96, [R153+0xe800] ;  /* 0x00e800009960783b */ /* 0x000fee0000004200 */
[C---:B---3--:R-:W-:Y:S08]  /*1dad0*/  HMMA.16816.F32.BF16 R40, R68.reuse, R80, R40 ;  /* 0x000000504428723c */ /* 0x048ff00000041828 */
[C---:B------:R-:W-:Y:S01]  /*1dae0*/  HMMA.16816.F32.BF16 R44, R68.reuse, R82, R44 ;  /* 0x00000052442c723c */ /* 0x040fe2000004182c */
[----:B------:R-:W2:Y:S07]  /*1daf0*/  LDSM.16.MT88.4 R80, [R157+0x2800] ;  /* 0x002800009d50783b */ /* 0x000eae0000004200 */
[C---:B----4-:R-:W-:Y:S08]  /*1db00*/  HMMA.16816.F32.BF16 R48, R68.reuse, R84, R48 ;  /* 0x000000544430723c */ /* 0x050ff00000041830 */
[C---:B------:R-:W-:Y:S01]  /*1db10*/  HMMA.16816.F32.BF16 R56, R68.reuse, R86, R56 ;  /* 0x000000564438723c */ /* 0x040fe20000041838 */
[----:B------:R-:W3:Y:S07]  /*1db20*/  LDSM.16.MT88.4 R84, [R2+0x2800] ;  /* 0x002800000254783b */ /* 0x000eee0000004200 */
        /* <DEDUP_REMOVED lines=15> */
[----:B-1----:R-:W-:Y:S01]  /*1dc20*/  HMMA.16816.F32.BF16 R16, R68, R76, R16 ;  /* 0x0000004c4410723c */ /* 0x002fe20000041810 */
[----:B------:R-:W-:Y:S01]  /*1dc30*/  FADD.FTZ R180, R180, R179 ;  /* 0x000000b3b4b47221 */ /* 0x000fe20000010000 */
[----:B------:R-:W-:-:S03]  /*1dc40*/  FADD.FTZ R177, R177, R188 ;  /* 0x000000bcb1b17221 */ /* 0x000fc60000010000 */
[----:B------:R-:W-:-:S03]  /*1dc50*/  FADD.FTZ R181, R181, R180 ;  /* 0x000000b4b5b57221 */ /* 0x000fc60000010000 */
        /* <DEDUP_REMOVED lines=8> */
[C---:B------:R-:W-:Y:S08]  /*1dce0*/  HMMA.16816.F32.BF16 R8, R68.reuse, R96, R8 ;  /* 0x000000604408723c */ /* 0x040ff00000041808 */
[C---:B-1----:R-:W-:Y:S08]  /*1dcf0*/  HMMA.16816.F32.BF16 R40, R68.reuse, R76, R40 ;  /* 0x0000004c4428723c */ /* 0x042ff00000041828 */
[C---:B------:R-:W-:Y:S01]  /*1dd00*/  HMMA.16816.F32.BF16 R44, R68.reuse, R78, R44 ;  /* 0x0000004e442c723c */ /* 0x040fe2000004182c */
[----:B------:R-:W1:Y:S07]  /*1dd10*/  LDSM.16.MT88.4 R76, [R157+0x3000] ;  /* 0x003000009d4c783b */ /* 0x000e6e0000004200 */
[C---:B------:R-:W-:Y:S01]  /*1dd20*/  HMMA.16816.F32.BF16 R12, R68.reuse, R98, R12 ;  /* 0x00000062440c723c */ /* 0x040fe2000004180c */
[----:B------:R-:W4:Y:S07]  /*1dd30*/  LDSM.16.MT88.4 R96, [R153+0xf000] ;  /* 0x00f000009960783b */ /* 0x000f2e0000004200 */
[C---:B--2---:R-:W-:Y:S08]  /*1dd40*/  HMMA.16816.F32.BF16 R48, R68.reuse, R80, R48 ;  /* 0x000000504430723c */ /* 0x044ff00000041830 */
[C---:B------:R-:W-:Y:S01]  /*1dd50*/  HMMA.16816.F32.BF16 R56, R68.reuse, R82, R56 ;  /* 0x000000524438723c */ /* 0x040fe20000041838 */
[----:B------:R-:W2:Y:S07]  /*1dd60*/  LDSM.16.MT88.4 R80, [R2+0x3000] ;  /* 0x003000000250783b */ /* 0x000eae0000004200 */
        /* <DEDUP_REMOVED lines=25> */
[C---:B------:R-:W-:Y:S08]  /*1df00*/  HMMA.16816.F32.BF16 R12, R68.reuse, R98, R12 ;  /* 0x00000062440c723c */ /* 0x040ff0000004180c */
[C---:B--2---:R-:W-:Y:S08]  /*1df10*/  HMMA.16816.F32.BF16 R32, R68.reuse, R80, R32 ;  /* 0x000000504420723c */ /* 0x044ff00000041820 */
[C---:B------:R-:W-:Y:S08]  /*1df20*/  HMMA.16816.F32.BF16 R36, R68.reuse, R82, R36 ;  /* 0x000000524424723c */ /* 0x040ff00000041824 */
[C---:B-----5:R-:W-:Y:S08]  /*1df30*/  HMMA.16816.F32.BF16 R40, R68.reuse, R92, R40 ;  /* 0x0000005c4428723c */ /* 0x060ff00000041828 */
[C---:B------:R-:W-:Y:S01]  /*1df40*/  HMMA.16816.F32.BF16 R44, R68.reuse, R94, R44 ;  /* 0x0000005e442c723c */ /* 0x040fe2000004182c */
[----:B------:R-:W2:Y:S07]  /*1df50*/  LDSM.16.MT88.4 R92, [R153+0x13800] ;  /* 0x01380000995c783b */ /* 0x000eae0000004200 */
[C---:B------:R-:W-:Y:S08]  /*1df60*/  HMMA.16816.F32.BF16 R48, R68.reuse, R88, R48 ;  /* 0x000000584430723c */ /* 0x040ff00000041830 */
[C---:B------:R-:W-:Y:S08]  /*1df70*/  HMMA.16816.F32.BF16 R56, R68.reuse, R90, R56 ;  /* 0x0000005a4438723c */ /* 0x040ff00000041838 */
[C---:B---3--:R-:W-:Y:S08]  /*1df80*/  HMMA.16816.F32.BF16 R60, R68.reuse, R84, R60 ;  /* 0x00000054443c723c */ /* 0x048ff0000004183c */
[C---:B------:R-:W-:Y:S01]  /*1df90*/  HMMA.16816.F32.BF16 R64, R68.reuse, R86, R64 ;  /* 0x000000564440723c */ /* 0x040fe20000041840 */
[----:B------:R3:W4:Y:S07]  /*1dfa0*/  LDSM.16.MT88.4 R84, [R3+0x13800] ;  /* 0x013800000354783b */ /* 0x00072e0000004200 */
        /* <DEDUP_REMOVED lines=9> */
[----:B------:R-:W-:Y:S01]  /*1e040*/  FADD.FTZ R142, R142, R143 ;  /* 0x0000008f8e8e7221 */ /* 0x000fe20000010000 */
[----:B---3--:R-:W-:Y:S01]  /*1e050*/  MOV R3, R150 ;  /* 0x0000009600037202 */ /* 0x008fe20000000f00 */
[----:B------:R-:W-:-:S02]  /*1e060*/  FADD.FTZ R136, R136, R137 ;  /* 0x0000008988887221 */ /* 0x000fc40000010000 */
[----:B------:R-:W-:Y:S02]  /*1e070*/  FADD.FTZ R141, R141, R142 ;  /* 0x0000008e8d8d7221 */ /* 0x000fe40000010000 */
[----:B------:R-:W-:Y:S01]  /*1e080*/  HMMA.16816.F32.BF16 R128, R68, R124, R8 ;  /* 0x0000007c4480723c */ /* 0x000fe20000041808 */
[----:B------:R-:W3:Y:S01]  /*1e090*/  LDSM.16.MT88.4 R8, [R157+0x3800] ;  /* 0x003800009d08783b */ /* 0x000ee20000004200 */
[----:B------:R-:W-:Y:S01]  /*1e0a0*/  FADD.FTZ R135, R135, R136 ;  /* 0x0000008887877221 */ /* 0x000fe20000010000 */
[----:B------:R-:W-:-:S03]  /*1e0b0*/  FADD.FTZ R231, R140, R141 ;  /* 0x0000008d8ce77221 */ /* 0x000fc60000010000 */
[----:B------:R-:W-:Y:S02]  /*1e0c0*/  FADD.FTZ R229, R134, R135 ;  /* 0x0000008786e57221 */ /* 0x000fe40000010000 */
[C---:B--2---:R-:W-:Y:S08]  /*1e0d0*/  HMMA.16816.F32.BF16 R96, R68.reuse, R92, R40 ;  /* 0x0000005c4460723c */ /* 0x044ff00000041828 */
[C---:B------:R-:W-:Y:S08]  /*1e0e0*/  HMMA.16816.F32.BF16 R120, R68.reuse, R116, R16 ;  /* 0x000000744478723c */ /* 0x040ff00000041810 */
[C---:B----4-:R-:W-:Y:S08]  /*1e0f0*/  HMMA.16816.F32.BF16 R88, R68.reuse, R84, R48 ;  /* 0x000000544458723c */ /* 0x050ff00000041830 */
[C---:B-1----:R-:W-:Y:S08]  /*1e100*/  HMMA.16816.F32.BF16 R80, R68.reuse, R76, R60 ;  /* 0x0000004c4450723c */ /* 0x042ff0000004183c */
[C---:B------:R-:W-:Y:S08]  /*1e110*/  HMMA.16816.F32.BF16 R104, R68.reuse, R100, R32 ;  /* 0x000000644468723c */ /* 0x040ff00000041820 */
[C---:B---3--:R-:W-:Y:S08]  /*1e120*/  HMMA.16816.F32.BF16 R112, R68.reuse, R8, R24 ;  /* 0x000000084470723c */ /* 0x048ff00000041818 */
        /* <DEDUP_REMOVED lines=11> */
.L_x_1144:
        /* <DEDUP_REMOVED lines=25> */
.L_x_1154:
        /* <DEDUP_REMOVED lines=91> */
.L_x_1151:
        /* <DEDUP_REMOVED lines=11> */
[----:B------:R-:W-:Y:S03]  /*1e9d0*/  LOP3.LUT R2, R3, 0x8, R138, 0x78, !PT ;  /* 0x0000000803027812 */ /* 0x000fe600078e788a */
[----:B------:R-:W-:Y:S01]  /*1e9e0*/  @!PT LDS RZ, [RZ] ;  /* 0x00000000fffff984 */ /* 0x000fe20000000800 */
[----:B------:R-:W-:Y:S01]  /*1e9f0*/  @!PT LDS RZ, [RZ] ;  /* 0x00000000fffff984 */ /* 0x000fe20000000800 */
[----:B------:R-:W-:Y:S01]  /*1ea00*/  @!PT LDS RZ, [RZ] ;  /* 0x00000000fffff984 */ /* 0x000fe20000000800 */
[----:B------:R-:W-:Y:S01]  /*1ea10*/  @!P1 LDGSTS.E.BYPASS.LTC128B.128 [R227+0x10000], desc[UR6][R218.64+0x80] ;  /* 0x10000080dae39fae */ /* 0x000fe2000b981a06 */
[----:B------:R-:W-:Y:S02]  /*1ea20*/  LEA R182, R182, UR5, 0x1 ;  /* 0x00000005b6b67c11 */ /* 0x000fe4000f8e08ff */
[----:B------:R-:W-:Y:S03]  /*1ea30*/  LEA R181, R2, R181, 0x1 ;  /* 0x000000b502b57211 */ /* 0x000fe600078e08ff */
[----:B------:R-:W-:Y:S01]  /*1ea40*/  @P1 STS.128 [R227+0x10000], RZ ;  /* 0x010000ffe3001388 */ /* 0x000fe20000000c00 */
[-C--:B------:R-:W-:Y:S02]  /*1ea50*/  IADD3 R2, P0, PT, R4, R7.reuse, RZ ;  /* 0x0000000704027210 */ /* 0x080fe40007f1e0ff */
[----:B------:R-:W-:Y:S03]  /*1ea60*/  IADD3 R136, PT, PT, R181, UR5, RZ ;  /* 0x00000005b5887c10 */ /* 0x000fe6000fffe0ff */
[----:B------:R-:W-:Y:S01]  /*1ea70*/  @!PT LDS RZ, [RZ] ;  /* 0x00000000fffff984 */ /* 0x000fe20000000800 */
[----:B------:R-:W-:Y:S01]  /*1ea80*/  @!PT LDS RZ, [RZ] ;  /* 0x00000000fffff984 */ /* 0x000fe20000000800 */
[----:B------:R-:W-:Y:S01]  /*1ea90*/  @!PT LDS RZ, [RZ] ;  /* 0x00000000fffff984 */ /* 0x000fe20000000800 */
[----:B------:R-:W-:Y:S01]  /*1eaa0*/  @!P2 LDGSTS.E.BYPASS.LTC128B.128 [R227+0xc800], desc[UR6][R4.64] ;  /* 0x0c80000004e3afae */ /* 0x000fe2000b981a06 */
[-C--:B------:R-:W-:Y:S02]  /*1eab0*/  IADD3.X R3, PT, PT, R5, R6.reuse, RZ, P0, !PT ;  /* 0x0000000605037210 */ /* 0x080fe400007fe4ff */
[-C--:B------:R-:W-:Y:S03]  /*1eac0*/  IADD3 R8, P0, PT, R2, R7.reuse, RZ ;  /* 0x0000000702087210 */ /* 0x080fe60007f1e0ff */
[----:B------:R-:W-:Y:S01]  /*1ead0*/  @P2 STS.128 [R227+0xc800], RZ ;  /* 0x00c800ffe3002388 */ /* 0x000fe20000000c00 */
[----:B------:R-:W-:Y:S02]  /*1eae0*/  ISETP.NE.AND P4, PT, R222, 0x1, PT ;  /* 0x00000001de00780c */ /* 0x000fe40003f85270 */
[-C--:B------:R-:W-:Y:S03]  /*1eaf0*/  IADD3.X R9, PT, PT, R3, R6.reuse, RZ, P0, !PT ;  /* 0x0000000603097210 */ /* 0x080fe600007fe4ff */
[----:B------:R-:W-:Y:S01]  /*1eb00*/  @!PT LDS RZ, [RZ] ;  /* 0x00000000fffff984 */ /* 0x000fe20000000800 */
[----:B------:R-:W-:Y:S01]  /*1eb10*/  @!PT LDS RZ, [RZ] ;  /* 0x00000000fffff984 */ /* 0x000fe20000000800 */
[----:B------:R-:W-:Y:S01]  /*1eb20*/  @!PT LDS RZ, [RZ] ;  /* 0x00000000fffff984 */ /* 0x000fe20000000800 */
[----:B------:R1:W-:Y:S01]  /*1eb30*/  @!P1 LDGSTS.E.BYPASS.LTC128B.128 [R227+0x10800], desc[UR6][R4.64+0x80] ;  /* 0x1080008004e39fae */ /* 0x0003e2000b981a06 */
[-C--:B------:R-:W-:Y:S05]  /*1eb40*/  IADD3 R10, P0, PT, R8, R7.reuse, RZ ;  /* 0x00000007080a7210 */ /* 0x080fea0007f1e0ff */
        /* <DEDUP_REMOVED lines=34> */
[----:B------:R-:W-:Y:S01]  /*1ed70*/  @!P1 LDGSTS.E.BYPASS.LTC128B.128 [R227+0x12000], desc[UR6][R10.64+0x80] ;  /* 0x120000800ae39fae */ /* 0x000fe2000b981a06 */
[----:B------:R-:W-:Y:S05]  /*1ed80*/  IADD3 R12, P0, PT, R2, R7, RZ ;  /* 0x00000007020c7210 */ /* 0x000fea0007f1e0ff */
[----:B------:R-:W-:Y:S01]  /*1ed90*/  @P1 STS.128 [R227+0x12000], RZ ;  /* 0x012000ffe3001388 */ /* 0x000fe20000000c00 */
[----:B------:R-:W-:Y:S02]  /*1eda0*/  IADD3.X R13, PT, PT, R3, R6, RZ, P0, !PT ;  /* 0x00000006030d7210 */ /* 0x000fe400007fe4ff */
[C---:B------:R-:W-:Y:S03]  /*1edb0*/  LOP3.LUT P0, RZ, R138.reuse, 0x2, RZ, 0xc0, !PT ;  /* 0x000000028aff7812 */ /* 0x040fe6000780c0ff */
[----:B------:R-:W-:Y:S01]  /*1edc0*/  @!PT LDS RZ, [RZ] ;  /* 0x00000000fffff984 */ /* 0x000fe20000000800 */
[----:B------:R-:W-:Y:S01]  /*1edd0*/  @!PT LDS RZ, [RZ] ;  /* 0x00000000fffff984 */ /* 0x000fe20000000800 */
[----:B------:R-:W-:Y:S01]  /*1ede0*/  @!PT LDS RZ, [RZ] ;  /* 0x00000000fffff984 */ /* 0x000fe20000000800 */
[----:B------:R-:W-:Y:S01]  /*1edf0*/  @!P2 LDGSTS.E.BYPASS.LTC128B.128 [R227+0xe800], desc[UR6][R4.64] ;  /* 0x0e80000004e3afae */ /* 0x000fe2000b981a06 */
[----:B------:R-:W-:Y:S05]  /*1ee00*/  SEL R213, R139, 0xffffffe0, !P0 ;  /* 0xffffffe08bd57807 */ /* 0x000fea0004000000 */
[----:B------:R-:W-:Y:S01]  /*1ee10*/  @P2 STS.128 [R227+0xe800], RZ ;  /* 0x00e800ffe3002388 */ /* 0x000fe20000000c00 */
[----:B------:R-:W-:Y:S02]  /*1ee20*/  LOP3.LUT P0, RZ, R138, 0x4, RZ, 0xc0, !PT ;  /* 0x000000048aff7812 */ /* 0x000fe4000780c0ff */
[-C--:B------:R-:W-:Y:S03]  /*1ee30*/  IADD3 R180, PT, PT, R182, R213.reuse, RZ ;  /* 0x000000d5b6b47210 */ /* 0x080fe60007ffe0ff */
        /* <DEDUP_REMOVED lines=25> */
[----:B------:R-:W-:Y:S01]  /*1efd0*/  LDSM.16.M88.4 R64, [R182] ;  /* 0x00000000b640783b */ /* 0x000fe20000000200 */
[----:B-1----:R-:W-:Y:S02]  /*1efe0*/  IADD3 R3, PT, PT, R136, R213, RZ ;  /* 0x000000d588037210 */ /* 0x002fe40007ffe0ff */
[----:B------:R-:W-:Y:S03]  /*1eff0*/  MOV R2, 0x40 ;  /* 0x0000004000027802 */ /* 0x000fe60000000f00 */
[----:B------:R-:W1:Y:S06]  /*1f000*/  LDSM.16.M88.4 R8, [R181+UR5+0x4000] ;  /* 0x00400005b508783b */ /* 0x000e6c0008000200 */
[----:B------:R-:W2:Y:S06]  /*1f010*/  LDSM.16.M88.4 R16, [R181+UR5+0x4800] ;  /* 0x00480005b510783b */ /* 0x000eac0008000200 */
[----:B------:R-:W3:Y:S06]  /*1f020*/  LDSM.16.M88.4 R24, [R181+UR5+0x5000] ;  /* 0x00500005b518783b */ /* 0x000eec0008000200 */
[----:B------:R-:W0:Y:S06]  /*1f030*/  LDGDEPBAR ;  /* 0x00000000000079af */ /* 0x000e2c0000000000 */
[----:B------:R-:W5:Y:S06]  /*1f040*/  LDSM.16.M88.4 R32, [R181+UR5+0x5800] ;  /* 0x00580005b520783b */ /* 0x000f6c0008000200 */
[----:B------:R-:W4:Y:S06]  /*1f050*/  LDSM.16.M88.4 R40, [R181+UR5+0x6000] ;  /* 0x00600005b528783b */ /* 0x000f2c0008000200 */
[----:B------:R-:W4:Y:S01]  /*1f060*/  LDSM.16.M88.4 R48, [R181+UR5+0x6800] ;  /* 0x00680005b530783b */ /* 0x000f220008000200 */
[C---:B-1----:R-:W-:Y:S05]  /*1f070*/  HMMA.16816.F32.BF16 R4, R64.reuse, R8, RZ ;  /* 0x000000084004723c */ /* 0x042fea00000418ff */
[----:B------:R-:W1:Y:S06]  /*1f080*/  LDSM.16.M88.4 R56, [R181+UR5+0x7000] ;  /* 0x00700005b538783b */ /* 0x000e6c0008000200 */
[----:B------:R-:W1:Y:S01]  /*1f090*/  LDSM.16.M88.4 R132, [R181+UR5+0x7800] ;  /* 0x00780005b584783b */ /* 0x000e620008000200 */
[C---:B------:R-:W-:Y:S05]  /*1f0a0*/  HMMA.16816.F32.BF16 R8, R64.reuse, R10, RZ ;  /* 0x0000000a4008723c */ /* 0x040fea00000418ff */
[----:B------:R-:W-:Y:S03]  /*1f0b0*/  LDSM.16.M88.4 R140, [R180] ;  /* 0x00000000b48c783b */ /* 0x000fe60000000200 */
[C---:B--2---:R-:W-:Y:S03]  /*1f0c0*/  HMMA.16816.F32.BF16 R12, R64.reuse, R16, RZ ;  /* 0x00000010400c723c */ /* 0x044fe600000418ff */
[----:B------:R-:W2:Y:S05]  /*1f0d0*/  LDSM.16.M88.4 R144, [R3+0x4000] ;  /* 0x004000000390783b */ /* 0x000eaa0000000200 */
[C---:B------:R-:W-:Y:S01]  /*1f0e0*/  HMMA.16816.F32.BF16 R16, R64.reuse, R18, RZ ;  /* 0x000000124010723c */ /* 0x040fe200000418ff */
[----:B------:R-:W2:Y:S06]  /*1f0f0*/  LDSM.16.M88.4 R148, [R3+0x4800] ;  /* 0x004800000394783b */ /* 0x000eac0000000200 */
[----:B------:R-:W2:Y:S01]  /*1f100*/  LDSM.16.M88.4 R152, [R3+0x5000] ;  /* 0x005000000398783b */ /* 0x000ea20000000200 */
[C---:B---3--:R-:W-:Y:S05]  /*1f110*/  HMMA.16816.F32.BF16 R20, R64.reuse, R24, RZ ;  /* 0x000000184014723c */ /* 0x048fea00000418ff */
[----:B------:R-:W-:Y:S03]  /*1f120*/  LDSM.16.M88.4 R156, [R3+0x6800] ;  /* 0x00680000039c783b */ /* 0x000fe60000000200 */
        /* <DEDUP_REMOVED lines=8> */
[C---:B-1----:R-:W-:Y:S08]  /*1f1b0*/  HMMA.16816.F32.BF16 R52, R64.reuse, R56, RZ ;  /* 0x000000384034723c */ /* 0x042ff000000418ff */
[C---:B------:R-:W-:Y:S08]  /*1f1c0*/  HMMA.16816.F32.BF16 R56, R64.reuse, R58, RZ ;  /* 0x0000003a4038723c */ /* 0x040ff000000418ff */
[C---:B------:R-:W-:Y:S08]  /*1f1d0*/  HMMA.16816.F32.BF16 R60, R64.reuse, R132, RZ ;  /* 0x00000084403c723c */ /* 0x040ff000000418ff */
[----:B------:R-:W-:Y:S01]  /*1f1e0*/  HMMA.16816.F32.BF16 R64, R64, R134, RZ ;  /* 0x000000864040723c */ /* 0x000fe200000418ff */
[----:B------:R-:W1:Y:S07]  /*1f1f0*/  LDSM.16.M88.4 R132, [R3+0x5800] ;  /* 0x005800000384783b */ /* 0x000e6e0000000200 */
[C---:B--2---:R-:W-:Y:S08]  /*1f200*/  HMMA.16816.F32.BF16 R4, R140.reuse, R144, R4 ;  /* 0x000000908c04723c */ /* 0x044ff00000041804 */
[C---:B------:R-:W-:Y:S01]  /*1f210*/  HMMA.16816.F32.BF16 R8, R140.reuse, R146, R8 ;  /* 0x000000928c08723c */ /* 0x040fe20000041808 */
[----:B------:R-:W2:Y:S07]  /*1f220*/  LDSM.16.M88.4 R144, [R3+0x6000] ;  /* 0x006000000390783b */ /* 0x000eae0000000200 */
[C---:B------:R-:W-:Y:S03]  /*1f230*/  HMMA.16816.F32.BF16 R12, R140.reuse, R148, R12 ;  /* 0x000000948c0c723c */ /* 0x040fe6000004180c */
[----:B------:R-:W-:Y:S04]  /*1f240*/  SEL R149, R2, 0xffffffc0, !P0 ;  /* 0xffffffc002957807 */ /* 0x000fe80004000000 */
[-C--:B------:R-:W-:Y:S01]  /*1f250*/  IADD3 R200, PT, PT, R182, R149.reuse, RZ ;  /* 0x00000095b6c87210 */ /* 0x080fe20007ffe0ff */
[C---:B------:R-:W-:Y:S03]  /*1f260*/  HMMA.16816.F32.BF16 R16, R140.reuse, R150, R16 ;  /* 0x000000968c10723c */ /* 0x040fe60000041810 */
[----:B------:R-:W-:Y:S01]  /*1f270*/  IADD3 R136, PT, PT, R136, R149, RZ ;  /* 0x0000009588887210 */ /* 0x000fe20007ffe0ff */
[----:B------:R-:W-:Y:S01]  /*1f280*/  LDSM.16.M88.4 R164, [R200] ;  /* 0x00000000c8a4783b */ /* 0x000fe20000000200 */
[C---:B------:R-:W-:Y:S02]  /*1f290*/  IADD3 R201, PT, PT, R213.reuse, R200, RZ ;  /* 0x000000c8d5c97210 */ /* 0x040fe40007ffe0ff */
[----:B------:R-:W-:Y:S01]  /*1f2a0*/  IADD3 R2, PT, PT, R213, R136, RZ ;  /* 0x00000088d5027210 */ /* 0x000fe20007ffe0ff */
[C---:B------:R-:W-:Y:S02]  /*1f2b0*/  HMMA.16816.F32.BF16 R20, R140.reuse, R152, R20 ;  /* 0x000000988c14723c */ /* 0x040fe40000041814 */
[----:B------:R-:W3:Y:S06]  /*1f2c0*/  LDSM.16.M88.4 R148, [R3+0x7800] ;  /* 0x007800000394783b */ /* 0x000eec0000000200 */
[C---:B------:R-:W-:Y:S01]  /*1f2d0*/  HMMA.16816.F32.BF16 R24, R140.reuse, R154, R24 ;  /* 0x0000009a8c18723c */ /* 0x040fe20000041818 */
[----:B------:R-:W4:Y:S06]  /*1f2e0*/  LDSM.16.M88.4 R168, [R136+0x4000] ;  /* 0x0040000088a8783b */ /* 0x000f2c0000000200 */
[----:B------:R-:W5:Y:S01]  /*1f2f0*/  LDSM.16.M88.4 R172, [R136+0x4800] ;  /* 0x0048000088ac783b */ /* 0x000f620000000200 */
[C---:B-1----:R-:W-:Y:S05]  /*1f300*/  HMMA.16816.F32.BF16 R28, R140.reuse, R132, R28 ;  /* 0x000000848c1c723c */ /* 0x042fea000004181c */
[----:B------:R-:W1:Y:S03]  /*1f310*/  LDSM.16.M88.4 R176, [R136+0x5000] ;  /* 0x0050000088b0783b */ /* 0x000e660000000200 */
[C---:B------:R-:W-:Y:S03]  /*1f320*/  HMMA.16816.F32.BF16 R32, R140.reuse, R134, R32 ;  /* 0x000000868c20723c */ /* 0x040fe60000041820 */
[----:B------:R-:W1:Y:S05]  /*1f330*/  LDSM.16.M88.4 R152, [R136+0x5800] ;  /* 0x005800008898783b */ /* 0x000e6a0000000200 */
[C---:B--2---:R-:W-:Y:S01]  /*1f340*/  HMMA.16816.F32.BF16 R36, R140.reuse, R144, R36 ;  /* 0x000000908c24723c */ /* 0x044fe20000041824 */
[----:B------:R-:W2:Y:S06]  /*1f350*/  LDSM.16.M88.4 R132, [R136+0x6000] ;  /* 0x006000008884783b */ /* 0x000eac0000000200 */
[----:B------:R-:W-:Y:S01]  /*1f360*/  LDSM.16.M88.4 R184, [R136+0x9800] ;  /* 0x0098000088b8783b */ /* 0x000fe20000000200 */
[C---:B------:R-:W-:Y:S05]  /*1f370*/  HMMA.16816.F32.BF16 R40, R140.reuse, R146, R40 ;  /* 0x000000928c28723c */ /* 0x040fea0000041828 */
[----:B------:R-:W2:Y:S03]  /*1f380*/  LDSM.16.M88.4 R144, [R136+0x6800] ;  /* 0x006800008890783b */ /* 0x000ea60000000200 */
[C---:B------:R-:W-:Y:S03]  /*1f390*/  HMMA.16816.F32.BF16 R44, R140.reuse, R156, R44 ;  /* 0x0000009c8c2c723c */ /* 0x040fe6000004182c */
[----:B------:R-:W-:Y:S05]  /*1f3a0*/  LDSM.16.M88.4 R188, [R136+0xa000] ;  /* 0x00a0000088bc783b */ /* 0x000fea0000000200 */
[C---:B------:R-:W-:Y:S01]  /*1f3b0*/  HMMA.16816.F32.BF16 R48, R140.reuse, R158, R48 ;  /* 0x0000009e8c30723c */ /* 0x040fe20000041830 */
[----:B------:R-:W-:Y:S06]  /*1f3c0*/  LDSM.16.M88.4 R156, [R2+0x4800] ;  /* 0x00480000029c783b */ /* 0x000fec0000000200 */
[----:B------:R-:W-:Y:S01]  /*1f3d0*/  LDSM.16.M88.4 R192, [R136+0xa800] ;  /* 0x00a8000088c0783b */ /* 0x000fe20000000200 */
[C---:B------:R-:W-:Y:S05]  /*1f3e0*/  HMMA.16816.F32.BF16 R52, R140.reuse, R160, R52 ;  /* 0x000000a08c34723c */ /* 0x040fea0000041834 */
[----:B------:R-:W-:Y:S03]  /*1f3f0*/  LDSM.16.M88.4 R196, [R136+0xb000] ;  /* 0x00b0000088c4783b */ /* 0x000fe60000000200 */
[C---:B------:R-:W-:Y:S03]  /*1f400*/  HMMA.16816.F32.BF16 R56, R140.reuse, R162, R56 ;  /* 0x000000a28c38723c */ /* 0x040fe60000041838 */
[----:B------:R-:W-:Y:S05]  /*1f410*/  LDSM.16.M88.4 R160, [R2+0x5000] ;  /* 0x0050000002a0783b */ /* 0x000fea0000000200 */
[C---:B---3--:R-:W-:Y:S01]  /*1f420*/  HMMA.16816.F32.BF16 R60, R140.reuse, R148, R60 ;  /* 0x000000948c3c723c */ /* 0x048fe2000004183c */
[----:B------:R-:W-:Y:S07]  /*1f430*/  LDSM.16.M88.4 R204, [R2+0x8000] ;  /* 0x0080000002cc783b */ /* 0x000fee0000000200 */
[----:B------:R-:W-:Y:S01]  /*1f440*/  HMMA.16816.F32.BF16 R64, R140, R150, R64 ;  /* 0x000000968c40723c */ /* 0x000fe20000041840 */
[----:B------:R-:W3:Y:S06]  /*1f450*/  LDSM.16.M88.4 R140, [R136+0x7000] ;  /* 0x00700000888c783b */ /* 0x000eec0000000200 */
[----:B------:R-:W3:Y:S01]  /*1f460*/  LDSM.16.M88.4 R148, [R136+0x7800] ;  /* 0x007800008894783b */ /* 0x000ee20000000200 */
[C---:B----4-:R-:W-:Y:S08]  /*1f470*/  HMMA.16816.F32.BF16 R4, R164.reuse, R168, R4 ;  /* 0x000000a8a404723c */ /* 0x050ff00000041804 */
[C---:B------:R-:W-:Y:S01]  /*1f480*/  HMMA.16816.F32.BF16 R8, R164.reuse, R170, R8 ;  /* 0x000000aaa408723c */ /* 0x040fe20000041808 */
[----:B------:R-:W-:Y:S07]  /*1f490*/  LDSM.16.M88.4 R168, [R2+0x5800] ;  /* 0x0058000002a8783b */ /* 0x000fee0000000200 */
[C---:B-----5:R-:W-:Y:S08]  /*1f4a0*/  HMMA.16816.F32.BF16 R12, R164.reuse, R172, R12 ;  /* 0x000000aca40c723c */ /* 0x060ff0000004180c */
[C---:B------:R-:W-:Y:S01]  /*1f4b0*/  HMMA.16816.F32.BF16 R16, R164.reuse, R174, R16 ;  /* 0x000000aea410723c */ /* 0x040fe20000041810 */
[----:B------:R-:W-:Y:S07]  /*1f4c0*/  LDSM.16.M88.4 R172, [R2+0x6000] ;  /* 0x0060000002ac783b */ /* 0x000fee0000000200 */
[C---:B-1----:R-:W-:Y:S08]  /*1f4d0*/  HMMA.16816.F32.BF16 R20, R164.reuse, R176, R20 ;  /* 0x000000b0a414723c */ /* 0x042ff00000041814 */
[C---:B------:R-:W-:Y:S01]  /*1f4e0*/  HMMA.16816.F32.BF16 R24, R164.reuse, R178, R24 ;  /* 0x000000b2a418723c */ /* 0x040fe20000041818 */
[----:B------:R-:W-:Y:S07]  /*1f4f0*/  LDSM.16.M88.4 R176, [R181+UR5+0xb800] ;  /* 0x00b80005b5b0783b */ /* 0x000fee0008000200 */
[C---:B------:R-:W-:Y:S08]  /*1f500*/  HMMA.16816.F32.BF16 R28, R164.reuse, R152, R28 ;  /* 0x00000098a41c723c */ /* 0x040ff0000004181c */
[C---:B------:R-:W-:Y:S01]  /*1f510*/  HMMA.16816.F32.BF16 R32, R164.reuse, R154, R32 ;  /* 0x0000009aa420723c */ /* 0x040fe20000041820 */
[----:B------:R-:W-:Y:S07]  /*1f520*/  LDSM.16.M88.4 R152, [R2+0x4000] ;  /* 0x004000000298783b */ /* 0x000fee0000000200 */
[C---:B--2---:R-:W-:Y:S08]  /*1f530*/  HMMA.16816.F32.BF16 R36, R164.reuse, R132, R36 ;  /* 0x00000084a424723c */ /* 0x044ff00000041824 */
[C---:B------:R-:W-:Y:S01]  /*1f540*/  HMMA.16816.F32.BF16 R40, R164.reuse, R134, R40 ;  /* 0x00000086a428723c */ /* 0x040fe20000041828 */
[----:B------:R-:W1:Y:S07]  /*1f550*/  LDSM.16.M88.4 R132, [R201] ;  /* 0x00000000c984783b */ /* 0x000e6e0000000200 */
[C---:B------:R-:W-:Y:S08]  /*1f560*/  HMMA.16816.F32.BF16 R44, R164.reuse, R144, R44 ;  /* 0x00000090a42c723c */ /* 0x040ff0000004182c */
[C---:B------:R-:W-:Y:S01]  /*1f570*/  HMMA.16816.F32.BF16 R48, R164.reuse, R146, R48 ;  /* 0x00000092a430723c */ /* 0x040fe20000041830 */
[----:B------:R-:W2:Y:S07]  /*1f580*/  LDSM.16.M88.4 R144, [R2+0x6800] ;  /* 0x006800000290783b */ /* 0x000eae0000000200 */
[C---:B---3--:R-:W-:Y:S08]  /*1f590*/  HMMA.16816.F32.BF16 R52, R164.reuse, R140, R52 ;  /* 0x0000008ca434723c */ /* 0x048ff00000041834 */
[C---:B------:R-:W-:Y:S01]  /*1f5a0*/  HMMA.16816.F32.BF16 R56, R164.reuse, R142, R56 ;  /* 0x0000008ea438723c */ /* 0x040fe20000041838 */
[----:B------:R-:W3:Y:S07]  /*1f5b0*/  LDSM.16.M88.4 R140, [R2+0x7000] ;  /* 0x00700000028c783b */ /* 0x000eee0000000200 */
[C---:B------:R-:W-:Y:S08]  /*1f5c0*/  HMMA.16816.F32.BF16 R60, R164.reuse, R148, R60 ;  /* 0x00000094a43c723c */ /* 0x040ff0000004183c */
[----:B------:R-:W-:Y:S01]  /*1f5d0*/  HMMA.16816.F32.BF16 R64, R164, R150, R64 ;  /* 0x00000096a440723c */ /* 0x000fe20000041840 */
[----:B------:R-:W4:Y:S06]  /*1f5e0*/  LDSM.16.M88.4 R148, [R2+0x7800] ;  /* 0x007800000294783b */ /* 0x000f2c0000000200 */
        /* <DEDUP_REMOVED lines=9> */
[----:B------:R-:W5:Y:S07]  /*1f680*/  LDSM.16.M88.4 R160, [R181+UR5+0x8800] ;  /* 0x00880005b5a0783b */ /* 0x000f6e0008000200 */
[C---:B------:R-:W-:Y:S08]  /*1f690*/  HMMA.16816.F32.BF16 R28, R132.reuse, R168, R28 ;  /* 0x000000a8841c723c */ /* 0x040ff0000004181c */
[C---:B------:R-:W-:Y:S01]  /*1f6a0*/  HMMA.16816.F32.BF16 R32, R132.reuse, R170, R32 ;  /* 0x000000aa8420723c */ /* 0x040fe20000041820 */
[----:B------:R-:W-:Y:S07]  /*1f6b0*/  LDSM.16.M88.4 R168, [R181+UR5+0xa800] ;  /* 0x00a80005b5a8783b */ /* 0x000fee0008000200 */
[C---:B------:R-:W-:Y:S08]  /*1f6c0*/  HMMA.16816.F32.BF16 R36, R132.reuse, R172, R36 ;  /* 0x000000ac8424723c */ /* 0x040ff00000041824 */
[C---:B------:R-:W-:Y:S01]  /*1f6d0*/  HMMA.16816.F32.BF16 R40, R132.reuse, R174, R40 ;  /* 0x000000ae8428723c */ /* 0x040fe20000041828 */
[----:B------:R-:W-:Y:S07]  /*1f6e0*/  LDSM.16.M88.4 R172, [R181+UR5+0xb000] ;  /* 0x00b00005b5ac783b */ /* 0x000fee0008000200 */
[C---:B--2---:R-:W-:Y:S08]  /*1f6f0*/  HMMA.16816.F32.BF16 R44, R132.reuse, R144, R44 ;  /* 0x00000090842c723c */ /* 0x044ff0000004182c */
[C---:B------:R-:W-:Y:S01]  /*1f700*/  HMMA.16816.F32.BF16 R48, R132.reuse, R146, R48 ;  /* 0x000000928430723c */ /* 0x040fe20000041830 */
[----:B------:R-:W2:Y:S07]  /*1f710*/  LDSM.16.M88.4 R144, [R181+UR5+0x9000] ;  /* 0x00900005b590783b */ /* 0x000eae0008000200 */
[C---:B---3--:R-:W-:Y:S08]  /*1f720*/  HMMA.16816.F32.BF16 R52, R132.reuse, R140, R52 ;  /* 0x0000008c8434723c */ /* 0x048ff00000041834 */
[C---:B------:R-:W-:Y:S01]  /*1f730*/  HMMA.16816.F32.BF16 R56, R132.reuse, R142, R56 ;  /* 0x0000008e8438723c */ /* 0x040fe20000041838 */
[----:B------:R-:W3:Y:S07]  /*1f740*/  LDSM.16.M88.4 R140, [R181+UR5+0x9800] ;  /* 0x00980005b58c783b */ /* 0x000eee0008000200 */
[C---:B----4-:R-:W-:Y:S08]  /*1f750*/  HMMA.16816.F32.BF16 R60, R132.reuse, R148, R60 ;  /* 0x00000094843c723c */ /* 0x050ff0000004183c */
[----:B------:R-:W-:Y:S01]  /*1f760*/  HMMA.16816.F32.BF16 R64, R132, R150, R64 ;  /* 0x000000968440723c */ /* 0x000fe20000041840 */
[----:B------:R-:W-:Y:S06]  /*1f770*/  LDSM.16.M88.4 R132, [R180+0x2000] ;  /* 0x00200000b484783b */ /* 0x000fec0000000200 */
[----:B------:R-:W4:Y:S01]  /*1f780*/  LDSM.16.M88.4 R148, [R3+0x8000] ;  /* 0x008000000394783b */ /* 0x000f220000000200 */
[C---:B-1----:R-:W-:Y:S05]  /*1f790*/  HMMA.16816.F32.BF16 R4, R152.reuse, R156, R4 ;  /* 0x0000009c9804723c */ /* 0x042fea0000041804 */
[----:B------:R-:W-:Y:S03]  /*1f7a0*/  LDSM.16.M88.4 R180, [R136+0x9000] ;  /* 0x0090000088b4783b */ /* 0x000fe60000000200 */
[C---:B------:R-:W-:Y:S03]  /*1f7b0*/  HMMA.16816.F32.BF16 R8, R152.reuse, R158, R8 ;  /* 0x0000009e9808723c */ /* 0x040fe60000041808 */
[----:B------:R-:W1:Y:S05]  /*1f7c0*/  LDSM.16.M88.4 R156, [R3+0x8800] ;  /* 0x00880000039c783b */ /* 0x000e6a0000000200 */
[C---:B-----5:R-:W-:Y:S08]  /*1f7d0*/  HMMA.16816.F32.BF16 R12, R152.reuse, R160, R12 ;  /* 0x000000a0980c723c */ /* 0x060ff0000004180c */
        /* <DEDUP_REMOVED lines=20> */
[----:B------:R-:W3:Y:S06]  /*1f920*/  LDSM.16.M88.4 R152, [R3+0xa000] ;  /* 0x00a000000398783b */ /* 0x000eec0000000200 */
[----:B------:R-:W5:Y:S01]  /*1f930*/  LDSM.16.M88.4 R176, [R136+0x8000] ;  /* 0x0080000088b0783b */ /* 0x000f620000000200 */
[C---:B----4-:R-:W-:Y:S08]  /*1f940*/  HMMA.16816.F32.BF16 R4, R132.reuse, R148, R4 ;  /* 0x000000948404723c */ /* 0x050ff00000041804 */
[C---:B------:R-:W-:Y:S01]  /*1f950*/  HMMA.16816.F32.BF16 R8, R132.reuse, R150, R8 ;  /* 0x000000968408723c */ /* 0x040fe20000041808 */
[----:B------:R-:W4:Y:S07]  /*1f960*/  LDSM.16.M88.4 R148, [R136+0x8800] ;  /* 0x008800008894783b */ /* 0x000f2e0000000200 */
[C---:B-1----:R-:W-:Y:S08]  /*1f970*/  HMMA.16816.F32.BF16 R12, R132.reuse, R156, R12 ;  /* 0x0000009c840c723c */ /* 0x042ff0000004180c */
[C---:B------:R-:W-:Y:S01]  /*1f980*/  HMMA.16816.F32.BF16 R16, R132.reuse, R158, R16 ;  /* 0x0000009e8410723c */ /* 0x040fe20000041810 */
[----:B------:R-:W1:Y:S07]  /*1f990*/  LDSM.16.M88.4 R156, [R136+0xb800] ;  /* 0x00b80000889c783b */ /* 0x000e6e0000000200 */
        /* <DEDUP_REMOVED lines=11> */
[----:B------:R-:W-:Y:S01]  /*1fa50*/  HMMA.16816.F32.BF16 R64, R132, R170, R64 ;  /* 0x000000aa8440723c */ /* 0x000fe20000041840 */
[----:B------:R-:W2:Y:S07]  /*1fa60*/  LDSM.16.M88.4 R132, [R2+0x8800] ;  /* 0x008800000284783b */ /* 0x000eae0000000200 */
[C---:B-----5:R-:W-:Y:S08]  /*1fa70*/  HMMA.16816.F32.BF16 R4, R172.reuse, R176, R4 ;  /* 0x000000b0ac04723c */ /* 0x060ff00000041804 */
[C---:B------:R-:W-:Y:S08]  /*1fa80*/  HMMA.16816.F32.BF16 R8, R172.reuse, R178, R8 ;  /* 0x000000b2ac08723c */ /* 0x040ff00000041808 */
[C---:B----4-:R-:W-:Y:S08]  /*1fa90*/  HMMA.16816.F32.BF16 R12, R172.reuse, R148, R12 ;  /* 0x00000094ac0c723c */ /* 0x050ff0000004180c */
        /* <DEDUP_REMOVED lines=15> */
[C---:B--2---:R-:W-:Y:S03]  /*1fb90*/  HMMA.16816.F32.BF16 R12, R200.reuse, R132, R12 ;  /* 0x00000084c80c723c */ /* 0x044fe6000004180c */
[----:B------:R-:W-:Y:S01]  /*1fba0*/  FMUL.FTZ R147, R4, UR13 ;  /* 0x0000000d04937c20 */ /* 0x000fe20008410000 */
[----:B------:R-:W-:Y:S01]  /*1fbb0*/  FMUL.FTZ R145, R5, UR13 ;  /* 0x0000000d05917c20 */ /* 0x000fe20008410000 */
[----:B------:R-:W-:Y:S01]  /*1fbc0*/  FMUL.FTZ R143, R6, UR13 ;  /* 0x0000000d068f7c20 */ /* 0x000fe20008410000 */
[----:B------:R-:W-:Y:S02]  /*1fbd0*/  FMUL.FTZ R141, R7, UR13 ;  /* 0x0000000d078d7c20 */ /* 0x000fe40008410000 */
[----:B------:R-:W1:Y:S01]  /*1fbe0*/  LDSM.16.M88.4 R4, [R2+0x9000] ;  /* 0x009000000204783b */ /* 0x000e620000000200 */
[----:B------:R-:W2:Y:S01]  /*1fbf0*/  MUFU.TANH R147, R147 ;  /* 0x0000009300937308 */ /* 0x000ea20000002400 */
[C---:B------:R-:W-:Y:S03]  /*1fc00*/  HMMA.16816.F32.BF16 R16, R200.reuse, R134, R16 ;  /* 0x00000086c810723c */ /* 0x040fe60000041810 */
[----:B------:R-:W-:Y:S01]  /*1fc10*/  FMUL.FTZ R9, R9, UR13 ;  /* 0x0000000d09097c20 */ /* 0x000fe20008410000 */
[----:B------:R-:W-:Y:S01]  /*1fc20*/  FMUL.FTZ R10, R10, UR13 ;  /* 0x0000000d0a0a7c20 */ /* 0x000fe20008410000 */
[----:B------:R-:W-:Y:S01]  /*1fc30*/  FMUL.FTZ R11, R11, UR13 ;  /* 0x0000000d0b0b7c20 */ /* 0x000fe20008410000 */
[----:B------:R-:W-:Y:S03]  /*1fc40*/  FMUL.FTZ R182, R8, UR13 ;  /* 0x0000000d08b67c20 */ /* 0x000fe60008410000 */
[----:B------:R-:W3:Y:S01]  /*1fc50*/  MUFU.TANH R144, R9 ;  /* 0x0000000900907308 */ /* 0x000ee20000002400 */
[----:B------:R-:W-:Y:S01]  /*1fc60*/  FMUL.FTZ R12, R12, UR13 ;  /* 0x0000000d0c0c7c20 */ /* 0x000fe20008410000 */
[----:B------:R-:W-:Y:S01]  /*1fc70*/  FMUL.FTZ R13, R13, UR13 ;  /* 0x0000000d0d0d7c20 */ /* 0x000fe20008410000 */
[----:B------:R-:W-:Y:S01]  /*1fc80*/  FMUL.FTZ R14, R14, UR13 ;  /* 0x0000000d0e0e7c20 */ /* 0x000fe20008410000 */
[----:B------:R-:W-:Y:S06]  /*1fc90*/  FMUL.FTZ R15, R15, UR13 ;  /* 0x0000000d0f0f7c20 */ /* 0x000fec0008410000 */
[----:B------:R-:W4:Y:S01]  /*1fca0*/  MUFU.TANH R142, R10 ;  /* 0x0000000a008e7308 */ /* 0x000f220000002400 */
[----:B------:R-:W-:Y:S01]  /*1fcb0*/  FMUL.FTZ R174, R16, UR13 ;  /* 0x0000000d10ae7c20 */ /* 0x000fe20008410000 */
[----:B------:R-:W-:Y:S01]  /*1fcc0*/  FMUL.FTZ R17, R17, UR13 ;  /* 0x0000000d11117c20 */ /* 0x000fe20008410000 */
[----:B------:R-:W-:Y:S01]  /*1fcd0*/  FMUL.FTZ R18, R18, UR13 ;  /* 0x0000000d12127c20 */ /* 0x000fe20008410000 */
[----:B------:R-:W-:Y:S06]  /*1fce0*/  FMUL.FTZ R19, R19, UR13 ;  /* 0x0000000d13137c20 */ /* 0x000fec0008410000 */
[----:B------:R5:W2:Y:S10]  /*1fcf0*/  MUFU.TANH R140, R11 ;  /* 0x0000000b008c7308 */ /* 0x000ab40000002400 */
[----:B------:R-:W2:Y:S01]  /*1fd00*/  MUFU.TANH R145, R145 ;  /* 0x0000009100917308 */ /* 0x000ea20000002400 */
[C---:B-1----:R-:W-:Y:S09]  /*1fd10*/  HMMA.16816.F32.BF16 R20, R200.reuse, R4, R20 ;  /* 0x00000004c814723c */ /* 0x042ff20000041814 */
[----:B------:R-:W1:Y:S01]  /*1fd20*/  MUFU.TANH R143, R143 ;  /* 0x0000008f008f7308 */ /* 0x000e620000002400 */
[----:B-----5:R-:W5:Y:S01]  /*1fd30*/  LDSM.16.M88.4 R8, [R2+0x9800] ;  /* 0x009800000208783b */ /* 0x020f620000000200 */
[C---:B------:R-:W-:Y:S08]  /*1fd40*/  HMMA.16816.F32.BF16 R24, R200.reuse, R6, R24 ;  /* 0x00000006c818723c */ /* 0x040ff00000041818 */
[----:B------:R-:W1:Y:S01]  /*1fd50*/  MUFU.TANH R141, R141 ;  /* 0x0000008d008d7308 */ /* 0x000e620000002400 */
[----:B------:R-:W3:Y:S09]  /*1fd60*/  LDSM.16.M88.4 R4, [R2+0xa000] ;  /* 0x00a000000204783b */ /* 0x000ef20000000200 */
[----:B------:R-:W1:Y:S01]  /*1fd70*/  MUFU.TANH R182, R182 ;  /* 0x000000b600b67308 */ /* 0x000e620000002400 */
[----:B------:R-:W-:Y:S01]  /*1fd80*/  FMUL.FTZ R20, R20, UR13 ;  /* 0x0000000d14147c20 */ /* 0x000fe20008410000 */
[----:B------:R-:W-:Y:S01]  /*1fd90*/  FMUL.FTZ R21, R21, UR13 ;  /* 0x0000000d15157c20 */ /* 0x000fe20008410000 */
[----:B------:R-:W-:Y:S01]  /*1fda0*/  FMUL.FTZ R22, R22, UR13 ;  /* 0x0000000d16167c20 */ /* 0x000fe20008410000 */
[----:B------:R-:W-:Y:S06]  /*1fdb0*/  FMUL.FTZ R23, R23, UR13 ;  /* 0x0000000d17177c20 */ /* 0x000fec0008410000 */
[----:B------:R1:W1:Y:S01]  /*1fdc0*/  MUFU.TANH R180, R12 ;  /* 0x0000000c00b47308 */ /* 0x0002620000002400 */
[----:B------:R-:W-:Y:S01]  /*1fdd0*/  FMUL.FTZ R158, R24, UR13 ;  /* 0x0000000d189e7c20 */ /* 0x000fe20008410000 */
[----:B------:R-:W-:Y:S01]  /*1fde0*/  FMUL.FTZ R25, R25, UR13 ;  /* 0x0000000d19197c20 */ /* 0x000fe20008410000 */
[----:B------:R-:W-:Y:S01]  /*1fdf0*/  FMUL.FTZ R26, R26, UR13 ;  /* 0x0000000d1a1a7c20 */ /* 0x000fe20008410000 */
[----:B------:R-:W-:Y:S06]  /*1fe00*/  FMUL.FTZ R27, R27, UR13 ;  /* 0x0000000d1b1b7c20 */ /* 0x000fec0008410000 */
[----:B------:R1:W1:Y:S10]  /*1fe10*/  MUFU.TANH R178, R13 ;  /* 0x0000000d00b27308 */ /* 0x0002740000002400 */
[----:B------:R1:W1:Y:S01]  /*1fe20*/  MUFU.TANH R176, R14 ;  /* 0x0000000e00b07308 */ /* 0x0002620000002400 */
[C---:B-----5:R-:W-:Y:S09]  /*1fe30*/  HMMA.16816.F32.BF16 R28, R200.reuse, R8, R28 ;  /* 0x00000008c81c723c */ /* 0x060ff2000004181c */
[----:B------:R1:W1:Y:S01]  /*1fe40*/  MUFU.TANH R172, R15 ;  /* 0x0000000f00ac7308 */ /* 0x0002620000002400 */
[C---:B------:R-:W-:Y:S01]  /*1fe50*/  HMMA.16816.F32.BF16 R32, R200.reuse, R10, R32 ;  /* 0x0000000ac820723c */ /* 0x040fe20000041820 */
[----:B------:R-:W5:Y:S08]  /*1fe60*/  LDSM.16.M88.4 R8, [R2+0xa800] ;  /* 0x00a800000208783b */ /* 0x000f700000000200 */
[----:B------:R-:W1:Y:S01]  /*1fe70*/  MUFU.TANH R174, R174 ;  /* 0x000000ae00ae7308 */ /* 0x000e620000002400 */
[C---:B---3--:R-:W-:Y:S03]  /*1fe80*/  HMMA.16816.F32.BF16 R36, R200.reuse, R4, R36 ;  /* 0x00000004c824723c */ /* 0x048fe60000041824 */
[----:B------:R-:W-:Y:S01]  /*1fe90*/  FMUL.FTZ R28, R28, UR13 ;  /* 0x0000000d1c1c7c20 */ /* 0x000fe20008410000 */
[----:B------:R-:W-:Y:S01]  /*1fea0*/  FMUL.FTZ R29, R29, UR13 ;  /* 0x0000000d1d1d7c20 */ /* 0x000fe20008410000 */
[----:B------:R-:W-:Y:S01]  /*1feb0*/  FMUL.FTZ R30, R30, UR13 ;  /* 0x0000000d1e1e7c20 */ /* 0x000fe20008410000 */
[----:B------:R-:W-:Y:S03]  /*1fec0*/  FMUL.FTZ R31, R31, UR13 ;  /* 0x0000000d1f1f7c20 */ /* 0x000fe60008410000 */
[----:B------:R3:W1:Y:S01]  /*1fed0*/  MUFU.TANH R170, R17 ;  /* 0x0000001100aa7308 */ /* 0x0006620000002400 */
[C---:B------:R-:W-:Y:S01]  /*1fee0*/  HMMA.16816.F32.BF16 R40, R200.reuse, R6, R40 ;  /* 0x00000006c828723c */ /* 0x040fe20000041828 */
[----:B------:R-:W4:Y:S02]  /*1fef0*/  LDSM.16.M88.4 R4, [R2+0xb000] ;  /* 0x00b000000204783b */ /* 0x000f240000000200 */
[----:B------:R-:W-:Y:S01]  /*1ff00*/  FMUL.FTZ R251, R32, UR13 ;  /* 0x0000000d20fb7c20 */ /* 0x000fe20008410000 */
[----:B------:R-:W-:Y:S01]  /*1ff10*/  FMUL.FTZ R33, R33, UR13 ;  /* 0x0000000d21217c20 */ /* 0x000fe20008410000 */
[----:B------:R-:W-:Y:S01]  /*1ff20*/  FMUL.FTZ R34, R34, UR13 ;  /* 0x0000000d22227c20 */ /* 0x000fe20008410000 */
[----:B------:R-:W-:Y:S03]  /*1ff30*/  FMUL.FTZ R35, R35, UR13 ;  /* 0x0000000d23237c20 */ /* 0x000fe60008410000 */
[----:B------:R3:W1:Y:S01]  /*1ff40*/  MUFU.TANH R168, R18 ;  /* 0x0000001200a87308 */ /* 0x0006620000002400 */
        /* <DEDUP_REMOVED lines=9> */
[----:B------:R3:W1:Y:S01]  /*1ffe0*/  MUFU.TANH R154, R20 ;  /* 0x00000014009a7308 */ /* 0x0006620000002400 */
[C---:B-----5:R-:W-:Y:S09]  /*1fff0*/  HMMA.16816.F32.BF16 R44, R200.reuse, R8, R44 ;  /* 0x00000008c82c723c */ /* 0x060ff2000004182c */
[----:B------:R3:W1:Y:S01]  /*20000*/  MUFU.TANH R173, R21 ;  /* 0x0000001500ad7308 */ /* 0x0006620000002400 */
[C---:B------:R-:W-:Y:S01]  /*20010*/  HMMA.16816.F32.BF16 R48, R200.reuse, R10, R48 ;  /* 0x0000000ac830723c */ /* 0x040fe20000041830 */
[----:B------:R-:W5:Y:S01]  /*20020*/  LDSM.16.M88.4 R8, [R2+0xb800] ;  /* 0x00b800000208783b */ /* 0x000f620000000200 */
[----:B------:R-:W-:Y:S07]  /*20030*/  DEPBAR.LE SB0, 0x0 ;  /* 0x000080000000791a */ /* 0x000fee0000000000 */
[----:B------:R3:W1:Y:S01]  /*20040*/  MUFU.TANH R177, R22 ;  /* 0x0000001600b17308 */ /* 0x0006620000002400 */
[----:B------:R-:W-:Y:S01]  /*20050*/  BAR.SYNC.DEFER_BLOCKING 0x0 ;  /* 0x0000000000007b1d */ /* 0x000fe20000010000 */
[C---:B----4-:R-:W-:Y:S05]  /*20060*/  HMMA.16816.F32.BF16 R52, R200.reuse, R4, R52 ;  /* 0x00000004c834723c */ /* 0x050fea0000041834 */
[----:B------:R-:W-:Y:S03]  /*20070*/  FMUL.FTZ R195, R44, UR13 ;  /* 0x0000000d2cc37c20 */ /* 0x000fe60008410000 */
[----:B------:R3:W4:Y:S01]  /*20080*/  MUFU.TANH R156, R23 ;  /* 0x00000017009c7308 */ /* 0x0007220000002400 */
[----:B------:R-:W-:Y:S01]  /*20090*/  FMUL.FTZ R45, R45, UR13 ;  /* 0x0000000d2d2d7c20 */ /* 0x000fe20008410000 */
[C---:B------:R-:W-:Y:S03]  /*200a0*/  HMMA.16816.F32.BF16 R56, R200.reuse, R6, R56 ;  /* 0x00000006c838723c */ /* 0x040fe60000041838 */
[----:B------:R-:W-:Y:S01]  /*200b0*/  FMUL.FTZ R189, R48, UR13 ;  /* 0x0000000d30bd7c20 */ /* 0x000fe20008410000 */
[----:B------:R-:W-:Y:S01]  /*200c0*/  FMUL.FTZ R46, R46, UR13 ;  /* 0x0000000d2e2e7c20 */ /* 0x000fe20008410000 */
[----:B------:R-:W-:Y:S03]  /*200d0*/  FMUL.FTZ R47, R47, UR13 ;  /* 0x0000000d2f2f7c20 */ /* 0x000fe60008410000 */
[----:B------:R-:W1:Y:S01]  /*200e0*/  MUFU.TANH R158, R158 ;  /* 0x0000009e009e7308 */ /* 0x000e620000002400 */
[----:B------:R-:W-:Y:S01]  /*200f0*/  FMUL.FTZ R49, R49, UR13 ;  /* 0x0000000d31317c20 */ /* 0x000fe20008410000 */
[----:B------:R-:W-:Y:S01]  /*20100*/  FMUL.FTZ R50, R50, UR13 ;  /* 0x0000000d32327c20 */ /* 0x000fe20008410000 */
[----:B------:R-:W-:Y:S01]  /*20110*/  FMUL.FTZ R51, R51, UR13 ;  /* 0x0000000d33337c20 */ /* 0x000fe20008410000 */
[----:B------:R-:W-:Y:S01]  /*20120*/  FMUL.FTZ R52, R52, UR13 ;  /* 0x0000000d34347c20 */ /* 0x000fe20008410000 */
[----:B------:R-:W-:Y:S01]  /*20130*/  FMUL.FTZ R53, R53, UR13 ;  /* 0x0000000d35357c20 */ /* 0x000fe20008410000 */
[----:B------:R-:W-:Y:S04]  /*20140*/  FMUL.FTZ R54, R54, UR13 ;  /* 0x0000000d36367c20 */ /* 0x000fe80008410000 */
[----:B------:R3:W1:Y:S01]  /*20150*/  MUFU.TANH R179, R25 ;  /* 0x0000001900b37308 */ /* 0x0006620000002400 */
[----:B------:R-:W-:Y:S01]  /*20160*/  FMUL.FTZ R55, R55, UR13 ;  /* 0x0000000d37377c20 */ /* 0x000fe20008410000 */
[----:B------:R-:W-:Y:S01]  /*20170*/  FMUL.FTZ R165, R56, UR13 ;  /* 0x0000000d38a57c20 */ /* 0x000fe20008410000 */
[----:B------:R-:W-:Y:S01]  /*20180*/  FMUL.FTZ R57, R57, UR13 ;  /* 0x0000000d39397c20 */ /* 0x000fe20008410000 */
[----:B------:R-:W-:Y:S06]  /*20190*/  FMUL.FTZ R58, R58, UR13 ;  /* 0x0000000d3a3a7c20 */ /* 0x000fec0008410000 */
[----:B------:R3:W1:Y:S01]  /*201a0*/  MUFU.TANH R160, R26 ;  /* 0x0000001a00a07308 */ /* 0x0006620000002400 */
[----:B------:R-:W-:Y:S01]  /*201b0*/  FMUL.FTZ R59, R59, UR13 ;  /* 0x0000000d3b3b7c20 */ /* 0x000fe20008410000 */
[C---:B-----5:R-:W-:Y:S08]  /*201c0*/  HMMA.16816.F32.BF16 R60, R200.reuse, R8, R60 ;  /* 0x00000008c83c723c */ /* 0x060ff0000004183c */
[----:B------:R3:W1:Y:S01]  /*201d0*/  MUFU.TANH R187, R27 ;  /* 0x0000001b00bb7308 */ /* 0x0006620000002400 */
[----:B------:R-:W-:Y:S09]  /*201e0*/  HMMA.16816.F32.BF16 R64, R200, R10, R64 ;  /* 0x0000000ac840723c */ /* 0x000ff20000041840 */
[----:B------:R3:W1:Y:S01]  /*201f0*/  MUFU.TANH R162, R28 ;  /* 0x0000001c00a27308 */ /* 0x0006620000002400 */
[----:B------:R-:W-:Y:S01]  /*20200*/  FMUL.FTZ R153, R60, UR13 ;  /* 0x0000000d3c997c20 */ /* 0x000fe20008410000 */
[----:B------:R-:W-:Y:S08]  /*20210*/  FMUL.FTZ R61, R61, UR13 ;  /* 0x0000000d3d3d7c20 */ /* 0x000ff00008410000 */
[----:B------:R3:W1:Y:S01]  /*20220*/  MUFU.TANH R199, R29 ;  /* 0x0000001d00c77308 */ /* 0x0006620000002400 */
[----:B------:R-:W-:Y:S01]  /*20230*/  FMUL.FTZ R62, R62, UR13 ;  /* 0x0000000d3e3e7c20 */ /* 0x000fe20008410000 */
[----:B------:R-:W-:Y:S01]  /*20240*/  FMUL.FTZ R63, R63, UR13 ;  /* 0x0000000d3f3f7c20 */ /* 0x000fe20008410000 */
[----:B------:R-:W-:Y:S01]  /*20250*/  FMUL.FTZ R151, R64, UR13 ;  /* 0x0000000d40977c20 */ /* 0x000fe20008410000 */
[----:B------:R-:W-:Y:S06]  /*20260*/  FMUL.FTZ R65, R65, UR13 ;  /* 0x0000000d41417c20 */ /* 0x000fec0008410000 */
[----:B------:R3:W1:Y:S01]  /*20270*/  MUFU.TANH R164, R30 ;  /* 0x0000001e00a47308 */ /* 0x0006620000002400 */
[----:B------:R-:W-:Y:S01]  /*20280*/  FMUL.FTZ R66, R66, UR13 ;  /* 0x0000000d42427c20 */ /* 0x000fe20008410000 */
[----:B------:R-:W-:Y:S08]  /*20290*/  FMUL.FTZ R67, R67, UR13 ;  /* 0x0000000d43437c20 */ /* 0x000ff00008410000 */
        /* <DEDUP_REMOVED lines=37> */
[----:B--2-4-:R-:W-:Y:S05]  /*204f0*/  @!P4 BRA `(.L_x_1152) ;  /* 0x0000000800b4c947 */ /* 0x014fea0003800000 */
[----:B------:R-:W2:Y:S08]  /*20500*/  LDC.64 R2, c[0x0][0x4e0] ;  /* 0x00013800ff027b82 */ /* 0x000eb00000000a00 */
[----:B------:R-:W4:Y:S01]  /*20510*/  LDC R5, c[0x0][0x3bc] ;  /* 0x0000ef00ff057b82 */ /* 0x000f220000000800 */
        /* <DEDUP_REMOVED lines=11> */
[----:B----4-:R-:W-:Y:S08]  /*205d0*/  @!P3 BRA `(.L_x_1153) ;  /* 0x0000000000f8b947 */ /* 0x010ff00003800000 */
        /* <DEDUP_REMOVED lines=9> */
[----:B--2---:R-:W1:Y:S02]  /*20670*/  MUFU.RCP R2, R6 ;  /* 0x0000000600027308 */ /* 0x004e640000001000 */
        /* <DEDUP_REMOVED lines=52> */
.L_x_1153:
        /* <DEDUP_REMOVED lines=17> */
[-C--:B-1----:R-:W-:Y:S01]  /*20ad0*/  IADD3 R12, P5, PT, R10, R3.reuse, RZ ;  /* 0x000000030a0c7210 */ /* 0x082fe20007fbe0ff */
        /* <DEDUP_REMOVED lines=79> */
.L_x_1152:
[----:B------:R-:W-:Y:S01]  /*20fd0*/  FMNMX3.FTZ R5, R137, R147, R145, !PT ;  /* 0x0000009389057276 */ /* 0x000fe20007810091 */
[----:B-12---:R-:W-:Y:S01]  /*20fe0*/  LDSM.16.MT88.4 R12, [R212+0xc000] ;  /* 0x00c00000d40c783b */ /* 0x006fe20000004200 */
[----:B------:R-:W-:Y:S02]  /*20ff0*/  FMNMX3.FTZ R3, R0, R143, R141, !PT ;  /* 0x0000008f00037276 */ /* 0x000fe4000781008d */
[----:B------:R-:W-:Y:S02]  /*21000*/  FMNMX3.FTZ R5, R5, R182, R144, !PT ;  /* 0x000000b605057276 */ /* 0x000fe40007810090 */
[----:B------:R-:W-:Y:S02]  /*21010*/  FMNMX3.FTZ R3, R3, R142, R140, !PT ;  /* 0x0000008e03037276 */ /* 0x000fe4000781008c */
[----:B------:R-:W-:Y:S01]  /*21020*/  FMNMX3.FTZ R5, R5, R180, R178, !PT ;  /* 0x000000b405057276 */ /* 0x000fe200078100b2 */
[----:B---3--:R-:W-:Y:S01]  /*21030*/  LDSM.16.MT88.4 R20, [R211+0xc000] ;  /* 0x00c00000d314783b */ /* 0x008fe20000004200 */
        /* <DEDUP_REMOVED lines=37> */
[----:B-1----:R-:W-:Y:S02]  /*21290*/  FMNMX.FTZ R3, R4, R3, !PT ;  /* 0x0000000304037209 */ /* 0x002fe40007810000 */
[----:B--2---:R-:W-:Y:S03]  /*212a0*/  FMNMX.FTZ R132, R9, R132, !PT ;  /* 0x0000008409847209 */ /* 0x004fe60007810000 */
[C---:B------:R-:W-:Y:S01]  /*212b0*/  FMUL.FTZ R150, R3.reuse, UR4 ;  /* 0x0000000403967c20 */ /* 0x040fe20008410000 */
[C---:B------:R-:W-:Y:S01]  /*212c0*/  FADD.FTZ R0, -R3.reuse, R0 ;  /* 0x0000000003007221 */ /* 0x040fe20000010100 */
[C---:B------:R-:W-:Y:S01]  /*212d0*/  FSETP.NEU.FTZ.AND P1, PT, R132.reuse, -INF , PT ;  /* 0xff8000008400780b */ /* 0x040fe20003f3d000 */
[C---:B------:R-:W-:Y:S01]  /*212e0*/  FMUL.FTZ R152, R132.reuse, UR4 ;  /* 0x0000000484987c20 */ /* 0x040fe20008410000 */
[----:B------:R-:W-:Y:S01]  /*212f0*/  FADD.FTZ R2, -R132, R137 ;  /* 0x0000008984027221 */ /* 0x000fe20000010100 */
[----:B------:R-:W-:Y:S01]  /*21300*/  FMUL.FTZ R6, R0, UR4 ;  /* 0x0000000400067c20 */ /* 0x000fe20008410000 */
[----:B------:R-:W-:Y:S02]  /*21310*/  MOV R137, R132 ;  /* 0x0000008400897202 */ /* 0x000fe40000000f00 */
[----:B------:R-:W-:Y:S01]  /*21320*/  FSEL R152, R152, RZ, P1 ;  /* 0x000000ff98987208 */ /* 0x000fe20000800000 */
[----:B------:R-:W-:Y:S01]  /*21330*/  FMUL.FTZ R5, R2, UR4 ;  /* 0x0000000402057c20 */ /* 0x000fe20008410000 */
[----:B------:R-:W-:Y:S01]  /*21340*/  FSETP.NEU.FTZ.AND P1, PT, R3, -INF , PT ;  /* 0xff8000000300780b */ /* 0x000fe20003f3d000 */
[----:B------:R-:W1:Y:S02]  /*21350*/  MUFU.EX2 R0, R6 ;  /* 0x0000000600007308 */ /* 0x000e640000000800 */
[--C-:B------:R-:W-:Y:S01]  /*21360*/  FFMA.FTZ R149, R147, UR4, -R152.reuse ;  /* 0x0000000493957c23 */ /* 0x100fe20008010898 */
[----:B------:R-:W-:Y:S01]  /*21370*/  FSEL R150, R150, RZ, P1 ;  /* 0x000000ff96967208 */ /* 0x000fe20000800000 */
        /* <DEDUP_REMOVED lines=9> */
[----:B------:R-:W-:Y:S01]  /*21410*/  MOV R140, R225 ;  /* 0x000000e1008c7202 */ /* 0x000fe20000000f00 */
[----:B------:R-:W-:Y:S01]  /*21420*/  FFMA.FTZ R173, R173, UR4, -R152 ;  /* 0x00000004adad7c23 */ /* 0x000fe20008010898 */
[----:B------:R-:W-:Y:S01]  /*21430*/  @P0 IADD3 R140, PT, PT, R226, -0x40, RZ ;  /* 0xffffffc0e28c0810 */ /* 0x000fe20007ffe0ff */
[--C-:B------:R-:W-:Y:S01]  /*21440*/  FFMA.FTZ R177, R177, UR4, -R150.reuse ;  /* 0x00000004b1b17c23 */ /* 0x100fe20008010896 */
[C---:B-1----:R-:W-:Y:S01]  /*21450*/  FMUL.FTZ R6, R0.reuse, R130 ;  /* 0x0000008200067220 */ /* 0x042fe20000410000 */
[C---:B------:R-:W-:Y:S01]  /*21460*/  FMUL.FTZ R7, R0.reuse, R131 ;  /* 0x0000008300077220 */ /* 0x040fe20000410000 */
[C---:B------:R-:W-:Y:S03]  /*21470*/  FMUL.FTZ R10, R0.reuse, R126 ;  /* 0x0000007e000a7220 */ /* 0x040fe60000410000 */
[----:B------:R-:W-:Y:S01]  /*21480*/  MUFU.EX2 R144, R144 ;  /* 0x0000009000907308 */ /* 0x000fe20000000800 */
[----:B------:R-:W1:Y:S01]  /*21490*/  LDSM.16.MT88.4 R28, [R140] ;  /* 0x000000008c1c783b */ /* 0x000e620000004200 */
[C---:B------:R-:W-:Y:S01]  /*214a0*/  FMUL.FTZ R11, R0.reuse, R127 ;  /* 0x0000007f000b7220 */ /* 0x040fe20000410000 */
[----:B------:R-:W-:Y:S01]  /*214b0*/  IADD3 R213, PT, PT, R213, R140, RZ ;  /* 0x0000008cd5d57210 */ /* 0x000fe20007ffe0ff */
[C---:B------:R-:W-:Y:S01]  /*214c0*/  FMUL.FTZ R18, R0.reuse, R118 ;  /* 0x0000007600127220 */ /* 0x040fe20000410000 */
[C---:B------:R-:W-:Y:S01]  /*214d0*/  FMUL.FTZ R19, R0.reuse, R119 ;  /* 0x0000007700137220 */ /* 0x040fe20000410000 */
[C---:B------:R-:W-:Y:S01]  /*214e0*/  FMUL.FTZ R26, R0.reuse, R110 ;  /* 0x0000006e001a7220 */ /* 0x040fe20000410000 */
[----:B------:R-:W-:Y:S03]  /*214f0*/  FMUL.FTZ R27, R0, R111 ;  /* 0x0000006f001b7220 */ /* 0x000fe60000410000 */
[----:B------:R-:W-:Y:S01]  /*21500*/  MUFU.EX2 R149, R149 ;  /* 0x0000009500957308 */ /* 0x000fe20000000800 */
[C---:B--2---:R-:W-:Y:S01]  /*21510*/  FMUL.FTZ R4, R2.reuse, R128 ;  /* 0x0000008002047220 */ /* 0x044fe20000410000 */
[C---:B------:R-:W-:Y:S01]  /*21520*/  FMUL.FTZ R5, R2.reuse, R129 ;  /* 0x0000008102057220 */ /* 0x040fe20000410000 */
[C---:B------:R-:W-:Y:S01]  /*21530*/  FMUL.FTZ R8, R2.reuse, R124 ;  /* 0x0000007c02087220 */ /* 0x040fe20000410000 */
[C---:B------:R-:W-:Y:S01]  /*21540*/  FMUL.FTZ R9, R2.reuse, R125 ;  /* 0x0000007d02097220 */ /* 0x040fe20000410000 */
[----:B------:R-:W2:Y:S01]  /*21550*/  LDSM.16.MT88.4 R36, [R213] ;  /* 0x00000000d524783b */ /* 0x000ea20000004200 */
[C---:B------:R-:W-:Y:S01]  /*21560*/  FMUL.FTZ R16, R2.reuse, R116 ;  /* 0x0000007402107220 */ /* 0x040fe20000410000 */
[C---:B------:R-:W-:Y:S03]  /*21570*/  FMUL.FTZ R17, R2.reuse, R117 ;  /* 0x0000007502117220 */ /* 0x040fe60000410000 */
[----:B------:R-:W3:Y:S01]  /*21580*/  MUFU.EX2 R146, R146 ;  /* 0x0000009200927308 */ /* 0x000ee20000000800 */
[C---:B------:R-:W-:Y:S01]  /*21590*/  FMUL.FTZ R24, R2.reuse, R108 ;  /* 0x0000006c02187220 */ /* 0x040fe20000410000 */
[C---:B------:R-:W-:Y:S01]  /*215a0*/  FMUL.FTZ R25, R2.reuse, R109 ;  /* 0x0000006d02197220 */ /* 0x040fe20000410000 */
[C---:B------:R-:W-:Y:S01]  /*215b0*/  FMUL.FTZ R32, R2.reuse, R100 ;  /* 0x0000006402207220 */ /* 0x040fe20000410000 */
[----:B------:R-:W-:Y:S01]  /*215c0*/  FMUL.FTZ R33, R2, R101 ;  /* 0x0000006502217220 */ /* 0x000fe20000410000 */
[----:B------:R-:W4:Y:S01]  /*215d0*/  LDSM.16.MT88.4 R60, [R140+0x4000] ;  /* 0x004000008c3c783b */ /* 0x000f220000004200 */
[C---:B------:R-:W-:Y:S01]  /*215e0*/  FMUL.FTZ R34, R0.reuse, R102 ;  /* 0x0000006600227220 */ /* 0x040fe20000410000 */
        /* <DEDUP_REMOVED lines=9> */
[----:B------:R-:W5:Y:S01]  /*21680*/  MUFU.EX2 R143, R143 ;  /* 0x0000008f008f7308 */ /* 0x000f620000000800 */
[----:B---3--:R-:W-:Y:S01]  /*21690*/  F2FP.BF16.F32.PACK_AB R128, R146, R149 ;  /* 0x000000959280723e */ /* 0x008fe200000010ff */
[C---:B------:R-:W-:Y:S01]  /*216a0*/  FMUL.FTZ R50, R0.reuse, R86 ;  /* 0x0000005600327220 */ /* 0x040fe20000410000 */
[----:B------:R-:W-:Y:S01]  /*216b0*/  FMUL.FTZ R51, R0, R87 ;  /* 0x0000005700337220 */ /* 0x000fe20000410000 */
[C---:B------:R-:W-:Y:S01]  /*216c0*/  FMUL.FTZ R56, R2.reuse, R76 ;  /* 0x0000004c02387220 */ /* 0x040fe20000410000 */
[----:B------:R-:W3:Y:S01]  /*216d0*/  LDSM.16.MT88.4 R84, [R213+0x4000] ;  /* 0x00400000d554783b */ /* 0x000ee20000004200 */
[----:B------:R-:W-:Y:S01]  /*216e0*/  FMUL.FTZ R57, R2, R77 ;  /* 0x0000004d02397220 */ /* 0x000fe20000410000 */
[C---:B------:R-:W-:Y:S03]  /*216f0*/  FMUL.FTZ R58, R0.reuse, R78 ;  /* 0x0000004e003a7220 */ /* 0x040fe60000410000 */
[----:B------:R-:W1:Y:S01]  /*21700*/  MUFU.EX2 R145, R145 ;  /* 0x0000009100917308 */ /* 0x000e620000000800 */
[----:B------:R-:W-:Y:S01]  /*21710*/  FMUL.FTZ R59, R0, R79 ;  /* 0x0000004f003b7220 */ /* 0x000fe20000410000 */
[C---:B------:R-:W-:Y:S01]  /*21720*/  FMUL.FTZ R64, R2.reuse, R68 ;  /* 0x0000004402407220 */ /* 0x040fe20000410000 */
[----:B------:R-:W-:Y:S01]  /*21730*/  FMUL.FTZ R65, R2, R69 ;  /* 0x0000004502417220 */ /* 0x000fe20000410000 */
[C---:B------:R-:W-:Y:S01]  /*21740*/  FMUL.FTZ R66, R0.reuse, R70 ;  /* 0x0000004600427220 */ /* 0x040fe20000410000 */
[----:B------:R-:W3:Y:S01]  /*21750*/  LDSM.16.MT88.4 R76, [R212+0xc800] ;  /* 0x00c80000d44c783b */ /* 0x000ee20000004200 */
[----:B------:R-:W-:Y:S01]  /*21760*/  FMUL.FTZ R67, R0, R71 ;  /* 0x0000004700437220 */ /* 0x000fe20000410000 */
[----:B------:R-:W-:Y:S03]  /*21770*/  FFMA.FTZ R156, R156, UR4, -R150 ;  /* 0x000000049c9c7c23 */ /* 0x000fe60008010896 */
[----:B------:R-:W-:Y:S01]  /*21780*/  MUFU.EX2 R142, R142 ;  /* 0x0000008e008e7308 */ /* 0x000fe20000000800 */
[----:B-----5:R-:W-:Y:S01]  /*21790*/  F2FP.BF16.F32.PACK_AB R129, R143, R147 ;  /* 0x000000938f81723e */ /* 0x020fe200000010ff */
[--C-:B------:R-:W-:Y:S01]  /*217a0*/  FFMA.FTZ R158, R158, UR4, -R152.reuse ;  /* 0x000000049e9e7c23 */ /* 0x100fe20008010898 */
[----:B------:R-:W-:Y:S01]  /*217b0*/  FFMA.FTZ R179, R179, UR4, -R152 ;  /* 0x00000004b3b37c23 */ /* 0x000fe20008010898 */
[--C-:B------:R-:W-:Y:S01]  /*217c0*/  FFMA.FTZ R160, R160, UR4, -R150.reuse ;  /* 0x00000004a0a07c23 */ /* 0x100fe20008010896 */
[----:B------:R-:W-:Y:S01]  /*217d0*/  LDSM.16.MT88.4 R92, [R211+0xd000] ;  /* 0x00d00000d35c783b */ /* 0x000fe20000004200 */
[--C-:B------:R-:W-:Y:S01]  /*217e0*/  FFMA.FTZ R187, R187, UR4, -R150.reuse ;  /* 0x00000004bbbb7c23 */ /* 0x100fe20008010896 */
[----:B------:R-:W-:Y:S03]  /*217f0*/  FFMA.FTZ R201, R164, UR4, -R150 ;  /* 0x00000004a4c97c23 */ /* 0x000fe60008010896 */
[----:B------:R-:W5:Y:S01]  /*21800*/  MUFU.EX2 R141, R141 ;  /* 0x0000008d008d7308 */ /* 0x000f620000000800 */
[----:B-1----:R-:W-:Y:S01]  /*21810*/  F2FP.BF16.F32.PACK_AB R130, R144, R145 ;  /* 0x000000919082723e */ /* 0x002fe200000010ff */
[--C-:B------:R-:W-:Y:S01]  /*21820*/  FFMA.FTZ R162, R162, UR4, -R152.reuse ;  /* 0x00000004a2a27c23 */ /* 0x100fe20008010898 */
[----:B------:R-:W-:Y:S01]  /*21830*/  FFMA.FTZ R199, R199, UR4, -R152 ;  /* 0x00000004c7c77c23 */ /* 0x000fe20008010898 */
[----:B------:R-:W-:Y:S01]  /*21840*/  FFMA.FTZ R164, R249, UR4, -R150 ;  /* 0x00000004f9a47c23 */ /* 0x000fe20008010896 */
[----:B------:R-:W-:Y:S01]  /*21850*/  LDSM.16.MT88.4 R116, [R211+0xf800] ;  /* 0x00f80000d374783b */ /* 0x000fe20000004200 */
[----:B------:R-:W-:Y:S01]  /*21860*/  FFMA.FTZ R203, R247, UR4, -R152 ;  /* 0x00000004f7cb7c23 */ /* 0x000fe20008010898 */
[----:B------:R-:W-:Y:S03]  /*21870*/  FFMA.FTZ R237, R237, UR4, -R150 ;  /* 0x00000004eded7c23 */ /* 0x000fe60008010896 */
[----:B------:R-:W-:Y:S01]  /*21880*/  MUFU.EX2 R154, R154 ;  /* 0x0000009a009a7308 */ /* 0x000fe20000000800 */
[----:B------:R-:W-:Y:S01]  /*21890*/  FFMA.FTZ R239, R239, UR4, -R152 ;  /* 0x00000004efef7c23 */ /* 0x000fe20008010898 */
[----:B------:R-:W-:Y:S01]  /*218a0*/  FFMA.FTZ R241, R241, UR4, -R150 ;  /* 0x00000004f1f17c23 */ /* 0x000fe20008010896 */
[----:B------:R-:W-:Y:S01]  /*218b0*/  FFMA.FTZ R207, R207, UR4, -R152 ;  /* 0x00000004cfcf7c23 */ /* 0x000fe20008010898 */
[----:B------:R-:W-:Y:S01]  /*218c0*/  FFMA.FTZ R197, R197, UR4, -R150 ;  /* 0x00000004c5c57c23 */ /* 0x000fe20008010896 */
[----:B------:R-:W-:Y:S01]  /*218d0*/  LDSM.16.MT88.4 R108, [R140+0x3800] ;  /* 0x003800008c6c783b */ /* 0x000fe20000004200 */
[----:B------:R-:W-:Y:S01]  /*218e0*/  FFMA.FTZ R191, R191, UR4, -R152 ;  /* 0x00000004bfbf7c23 */ /* 0x000fe20008010898 */
[----:B------:R-:W-:Y:S03]  /*218f0*/  FFMA.FTZ R193, R193, UR4, -R150 ;  /* 0x00000004c1c17c23 */ /* 0x000fe60008010896 */
[----:B------:R-:W-:Y:S01]  /*21900*/  MUFU.EX2 R173, R173 ;  /* 0x000000ad00ad7308 */ /* 0x000fe20000000800 */
[----:B-----5:R-:W-:Y:S01]  /*21910*/  F2FP.BF16.F32.PACK_AB R131, R141, R142 ;  /* 0x0000008e8d83723e */ /* 0x020fe200000010ff */
[--C-:B------:R-:W-:Y:S01]  /*21920*/  FFMA.FTZ R182, R189, UR4, -R152.reuse ;  /* 0x00000004bdb67c23 */ /* 0x100fe20008010898 */
[----:B------:R-:W-:Y:S01]  /*21930*/  FFMA.FTZ R183, R183, UR4, -R152 ;  /* 0x00000004b7b77c23 */ /* 0x000fe20008010898 */
[--C-:B------:R-:W-:Y:S01]  /*21940*/  FFMA.FTZ R181, R181, UR4, -R150.reuse ;  /* 0x00000004b5b57c23 */ /* 0x100fe20008010896 */
[----:B------:R-:W-:Y:S01]  /*21950*/  LDSM.16.MT88.4 R100, [R213+0x3800] ;  /* 0x00380000d564783b */ /* 0x000fe20000004200 */
[----:B------:R-:W-:Y:S01]  /*21960*/  FFMA.FTZ R184, R175, UR4, -R150 ;  /* 0x00000004afb87c23 */ /* 0x000fe20008010896 */
[--C-:B------:R-:W-:Y:S01]  /*21970*/  FFMA.FTZ R171, R171, UR4, -R152.reuse ;  /* 0x00000004abab7c23 */ /* 0x100fe20008010898 */
[C---:B------:R-:W-:Y:S02]  /*21980*/  HMMA.16816.F32.BF16 R4, R128.reuse, R12, R4 ;  /* 0x0000000c8004723c */ /* 0x040fe40000041804 */
[----:B------:R-:W-:Y:S03]  /*21990*/  MUFU.EX2 R177, R177 ;  /* 0x000000b100b17308 */ /* 0x000fe60000000800 */
[C---:B------:R-:W-:Y:S01]  /*219a0*/  FMUL.FTZ R12, R2.reuse, R120 ;  /* 0x00000078020c7220 */ /* 0x040fe20000410000 */
[----:B------:R-:W-:Y:S01]  /*219b0*/  FMUL.FTZ R13, R2, R121 ;  /* 0x00000079020d7220 */ /* 0x000fe20000410000 */
[----:B------:R-:W-:Y:S01]  /*219c0*/  FFMA.FTZ R186, R167, UR4, -R152 ;  /* 0x00000004a7ba7c23 */ /* 0x000fe20008010898 */
[C---:B------:R-:W-:Y:S04]  /*219d0*/  HMMA.16816.F32.BF16 R8, R128.reuse, R14, R8 ;  /* 0x0000000e8008723c */ /* 0x040fe80000041808 */
[----:B------:R-:W-:Y:S01]  /*219e0*/  MUFU.EX2 R156, R156 ;  /* 0x0000009c009c7308 */ /* 0x000fe20000000800 */
[C---:B------:R-:W-:Y:S01]  /*219f0*/  FMUL.FTZ R14, R0.reuse, R122 ;  /* 0x0000007a000e7220 */ /* 0x040fe20000410000 */
[----:B------:R-:W-:Y:S01]  /*21a00*/  FMUL.FTZ R15, R0, R123 ;  /* 0x0000007b000f7220 */ /* 0x000fe20000410000 */
[--C-:B------:R-:W-:Y:S01]  /*21a10*/  FFMA.FTZ R188, R169, UR4, -R150.reuse ;  /* 0x00000004a9bc7c23 */ /* 0x100fe20008010896 */
[----:B------:R-:W-:Y:S01]  /*21a20*/  FFMA.FTZ R163, R163, UR4, -R150 ;  /* 0x00000004a3a37c23 */ /* 0x000fe20008010896 */
[--C-:B------:R-:W-:Y:S01]  /*21a30*/  FFMA.FTZ R165, R165, UR4, -R152.reuse ;  /* 0x00000004a5a57c23 */ /* 0x100fe20008010898 */
[----:B------:R-:W-:Y:S04]  /*21a40*/  FFMA.FTZ R190, R161, UR4, -R152 ;  /* 0x00000004a1be7c23 */ /* 0x000fe80008010898 */
[----:B------:R-:W-:Y:S01]  /*21a50*/  MUFU.EX2 R158, R158 ;  /* 0x0000009e009e7308 */ /* 0x000fe20000000800 */
[--C-:B------:R-:W-:Y:S01]  /*21a60*/  FFMA.FTZ R159, R159, UR4, -R150.reuse ;  /* 0x000000049f9f7c23 */ /* 0x100fe20008010896 */
[C---:B------:R-:W-:Y:S03]  /*21a70*/  HMMA.16816.F32.BF16 R12, R128.reuse, R20, R12 ;  /* 0x00000014800c723c */ /* 0x040fe6000004180c */
[C---:B------:R-:W-:Y:S01]  /*21a80*/  FMUL.FTZ R20, R2.reuse, R112 ;  /* 0x0000007002147220 */ /* 0x040fe20000410000 */
[----:B------:R-:W-:Y:S01]  /*21a90*/  FMUL.FTZ R21, R2, R113 ;  /* 0x0000007102157220 */ /* 0x000fe20000410000 */
[----:B------:R-:W-:Y:S03]  /*21aa0*/  FFMA.FTZ R192, R157, UR4, -R150 ;  /* 0x000000049dc07c23 */ /* 0x000fe60008010896 */
[----:B------:R-:W-:Y:S01]  /*21ab0*/  MUFU.EX2 R179, R179 ;  /* 0x000000b300b37308 */ /* 0x000fe20000000800 */
[--C-:B------:R-:W-:Y:S01]  /*21ac0*/  FFMA.FTZ R153, R153, UR4, -R152.reuse ;  /* 0x0000000499997c23 */ /* 0x100fe20008010898 */
[C---:B------:R-:W-:Y:S03]  /*21ad0*/  HMMA.16816.F32.BF16 R16, R128.reuse, R22, R16 ;  /* 0x000000168010723c */ /* 0x040fe60000041810 */
[C---:B------:R-:W-:Y:S01]  /*21ae0*/  FMUL.FTZ R22, R0.reuse, R114 ;  /* 0x0000007200167220 */ /* 0x040fe20000410000 */
[----:B------:R-:W-:Y:S01]  /*21af0*/  FMUL.FTZ R23, R0, R115 ;  /* 0x0000007300177220 */ /* 0x000fe20000410000 */
[--C-:B------:R-:W-:Y:S03]  /*21b00*/  FFMA.FTZ R194, R155, UR4, -R152.reuse ;  /* 0x000000049bc27c23 */ /* 0x100fe60008010898 */
[----:B------:R-:W-:Y:S01]  /*21b10*/  MUFU.EX2 R160, R160 ;  /* 0x000000a000a07308 */ /* 0x000fe20000000800 */
[----:B------:R-:W-:Y:S01]  /*21b20*/  FFMA.FTZ R151, R151, UR4, -R152 ;  /* 0x0000000497977c23 */ /* 0x000fe20008010898 */
[--C-:B------:R-:W-:Y:S01]  /*21b30*/  FFMA.FTZ R136, R136, UR4, -R150.reuse ;  /* 0x0000000488887c23 */ /* 0x100fe20008010896 */
[--C-:B------:R-:W-:Y:S01]  /*21b40*/  FFMA.FTZ R135, R135, UR4, -R150.reuse ;  /* 0x0000000487877c23 */ /* 0x100fe20008010896 */
[----:B------:R-:W-:Y:S01]  /*21b50*/  FFMA.FTZ R134, R134, UR4, -R150 ;  /* 0x0000000486867c23 */ /* 0x000fe20008010896 */
        /* <DEDUP_REMOVED lines=11> */
[----:B------:R-:W-:Y:S01]  /*21c10*/  FFMA.FTZ R106, R166, UR4, -R150 ;  /* 0x00000004a66a7c23 */ /* 0x000fe20008010896 */
[----:B------:R-:W-:Y:S01]  /*21c20*/  FFMA.FTZ R166, R251, UR4, -R152 ;  /* 0x00000004fba67c23 */ /* 0x000fe20008010898 */
[----:B------:R-:W-:Y:S01]  /*21c30*/  FFMA.FTZ R168, R245, UR4, -R150 ;  /* 0x00000004f5a87c23 */ /* 0x000fe20008010896 */
[--C-:B------:R-:W-:Y:S01]  /*21c40*/  FFMA.FTZ R170, R243, UR4, -R152.reuse ;  /* 0x00000004f3aa7c23 */ /* 0x100fe20008010898 */
[C---:B--2---:R-:W-:Y:S04]  /*21c50*/  HMMA.16816.F32.BF16 R28, R128.reuse, R36, R28 ;  /* 0x00000024801c723c */ /* 0x044fe8000004181c */
[----:B------:R-:W1:Y:S01]  /*21c60*/  MUFU.EX2 R105, R105 ;  /* 0x0000006900697308 */ /* 0x000e620000000800 */
        /* <DEDUP_REMOVED lines=11> */
[--C-:B------:R-:W-:Y:S01]  /*21d20*/  FFMA.FTZ R172, R233, UR4, -R150.reuse ;  /* 0x00000004e9ac7c23 */ /* 0x100fe20008010896 */
[----:B------:R-:W-:Y:S01]  /*21d30*/  FFMA.FTZ R176, R205, UR4, -R150 ;  /* 0x00000004cdb07c23 */ /* 0x000fe20008010896 */
[----:B------:R-:W-:Y:S03]  /*21d40*/  FFMA.FTZ R178, R195, UR4, -R152 ;  /* 0x00000004c3b27c23 */ /* 0x000fe60008010898 */
[----:B------:R-:W-:Y:S01]  /*21d50*/  MUFU.EX2 R96, R96 ;  /* 0x0000006000607308 */ /* 0x000fe20000000800 */
[C---:B------:R-:W-:Y:S03]  /*21d60*/  HMMA.16816.F32.BF16 R36, R128.reuse, R44, R36 ;  /* 0x0000002c8024723c */ /* 0x040fe60000041824 */
[C---:B------:R-:W-:Y:S01]  /*21d70*/  FMUL.FTZ R44, R2.reuse, R88 ;  /* 0x00000058022c7220 */ /* 0x040fe20000410000 */
[----:B------:R-:W-:Y:S01]  /*21d80*/  FMUL.FTZ R45, R2, R89 ;  /* 0x00000059022d7220 */ /* 0x000fe20000410000 */
[----:B-1----:R-:W-:Y:S01]  /*21d90*/  F2FP.BF16.F32.PACK_AB R70, R105, R104 ;  /* 0x000000686946723e */ /* 0x002fe200000010ff */
[----:B------:R-:W-:Y:S03]  /*21da0*/  FFMA.FTZ R180, R185, UR4, -R150 ;  /* 0x00000004b9b47c23 */ /* 0x000fe60008010896 */
[----:B------:R-:W1:Y:S01]  /*21db0*/  MUFU.EX2 R97, R97 ;  /* 0x0000006100617308 */ /* 0x000e620000000800 */
[C---:B------:R-:W-:Y:S03]  /*21dc0*/  HMMA.16816.F32.BF16 R40, R128.reuse, R46, R40 ;  /* 0x0000002e8028723c */ /* 0x040fe60000041828 */
[C---:B------:R-:W-:Y:S01]  /*21dd0*/  FMUL.FTZ R46, R0.reuse, R90 ;  /* 0x0000005a002e7220 */ /* 0x040fe20000410000 */
[----:B------:R-:W-:Y:S01]  /*21de0*/  FMUL.FTZ R47, R0, R91 ;  /* 0x0000005b002f7220 */ /* 0x000fe20000410000 */
[----:B------:R-:W-:Y:S01]  /*21df0*/  FFMA.FTZ R152, R148, UR4, -R152 ;  /* 0x0000000494987c23 */ /* 0x000fe20008010898 */
[----:B------:R-:W-:Y:S03]  /*21e00*/  LDSM.16.MT88.4 R88, [R140+0x800] ;  /* 0x000800008c58783b */ /* 0x000fe60000004200 */
[----:B------:R-:W-:Y:S01]  /*21e10*/  MUFU.EX2 R99, R99 ;  /* 0x0000006300637308 */ /* 0x000fe20000000800 */
[----:B------:R-:W-:Y:S01]  /*21e20*/  FFMA.FTZ R150, R133, UR4, -R150 ;  /* 0x0000000485967c23 */ /* 0x000fe20008010896 */
[----:B------:R-:W-:Y:S01]  /*21e30*/  FFMA.FTZ R149, R2, R231, R149 ;  /* 0x000000e702957223 */ /* 0x000fe20000010095 */
[----:B------:R-:W-:Y:S01]  /*21e40*/  FFMA.FTZ R147, R0, R229, R147 ;  /* 0x000000e500937223 */ /* 0x000fe20000010093 */
[C---:B------:R-:W-:Y:S03]  /*21e50*/  HMMA.16816.F32.BF16 R44, R128.reuse, R52, R44 ;  /* 0x00000034802c723c */ /* 0x040fe6000004182c */
[C---:B------:R-:W-:Y:S01]  /*21e60*/  FMUL.FTZ R52, R2.reuse, R80 ;  /* 0x0000005002347220 */ /* 0x040fe20000410000 */
[----:B------:R-:W-:Y:S01]  /*21e70*/  FMUL.FTZ R53, R2, R81 ;  /* 0x0000005102357220 */ /* 0x000fe20000410000 */
[----:B-1----:R-:W-:Y:S01]  /*21e80*/  F2FP.BF16.F32.PACK_AB R68, R97, R96 ;  /* 0x000000606144723e */ /* 0x002fe200000010ff */
[----:B------:R-:W1:Y:S01]  /*21e90*/  MUFU.EX2 R98, R98 ;  /* 0x0000006200627308 */ /* 0x000e620000000800 */
[----:B------:R-:W-:Y:S01]  /*21ea0*/  FADD.FTZ R146, R146, R149 ;  /* 0x0000009592927221 */ /* 0x000fe20000010000 */
[C---:B------:R-:W-:Y:S03]  /*21eb0*/  HMMA.16816.F32.BF16 R48, R128.reuse, R54, R48 ;  /* 0x000000368030723c */ /* 0x040fe60000041830 */
[C---:B------:R-:W-:Y:S01]  /*21ec0*/  FMUL.FTZ R54, R0.reuse, R82 ;  /* 0x0000005200367220 */ /* 0x040fe20000410000 */
[----:B------:R-:W-:Y:S01]  /*21ed0*/  FMUL.FTZ R55, R0, R83 ;  /* 0x0000005300377220 */ /* 0x000fe20000410000 */
[----:B------:R-:W-:Y:S01]  /*21ee0*/  FADD.FTZ R147, R143, R147 ;  /* 0x000000938f937221 */ /* 0x000fe20000010000 */
[----:B------:R-:W2:Y:S02]  /*21ef0*/  LDSM.16.MT88.4 R80, [R211+0xc800] ;  /* 0x00c80000d350783b */ /* 0x000ea40000004200 */
[----:B------:R-:W5:Y:S01]  /*21f00*/  MUFU.EX2 R106, R106 ;  /* 0x0000006a006a7308 */ /* 0x000f620000000800 */
[----:B------:R-:W-:Y:S01]  /*21f10*/  ISETP.NE.AND P1, PT, R222, RZ, PT ;  /* 0x000000ffde00720c */ /* 0x000fe20003f25270 */
[----:B------:R-:W-:Y:S01]  /*21f20*/  FADD.FTZ R142, R142, R147 ;  /* 0x000000938e8e7221 */ /* 0x000fe20000010000 */
[C---:B----4-:R-:W-:Y:S03]  /*21f30*/  HMMA.16816.F32.BF16 R52, R128.reuse, R60, R52 ;  /* 0x0000003c8034723c */ /* 0x050fe60000041834 */
[C---:B------:R-:W-:Y:S01]  /*21f40*/  FMUL.FTZ R60, R2.reuse, R72 ;  /* 0x00000048023c7220 */ /* 0x040fe20000410000 */
[----:B------:R-:W-:Y:S01]  /*21f50*/  FMUL.FTZ R61, R2, R73 ;  /* 0x00000049023d7220 */ /* 0x000fe20000410000 */
[----:B-1----:R-:W-:Y:S02]  /*21f60*/  F2FP.BF16.F32.PACK_AB R69, R98, R99 ;  /* 0x000000636245723e */ /* 0x002fe400000010ff */
[----:B------:R-:W-:Y:S01]  /*21f70*/  MUFU.EX2 R162, R162 ;  /* 0x000000a200a27308 */ /* 0x000fe20000000800 */
[----:B------:R-:W-:Y:S01]  /*21f80*/  FADD.FTZ R142, R141, R142 ;  /* 0x0000008e8d8e7221 */ /* 0x000fe20000010000 */
[C---:B------:R-:W-:Y:S03]  /*21f90*/  HMMA.16816.F32.BF16 R56, R128.reuse, R62, R56 ;  /* 0x0000003e8038723c */ /* 0x040fe60000041838 */
[C---:B------:R-:W-:Y:S01]  /*21fa0*/  FMUL.FTZ R62, R0.reuse, R74 ;  /* 0x0000004a003e7220 */ /* 0x040fe20000410000 */
[----:B------:R-:W-:Y:S01]  /*21fb0*/  FMUL.FTZ R63, R0, R75 ;  /* 0x0000004b003f7220 */ /* 0x000fe20000410000 */
[----:B-----5:R-:W-:Y:S01]  /*21fc0*/  F2FP.BF16.F32.PACK_AB R71, R106, R107 ;  /* 0x0000006b6a47723e */ /* 0x020fe200000010ff */
[----:B------:R-:W1:Y:S02]  /*21fd0*/  LDSM.16.MT88.4 R72, [R213+0x800] ;  /* 0x00080000d548783b */ /* 0x000e640000004200 */
[----:B------:R-:W4:Y:S01]  /*21fe0*/  MUFU.EX2 R199, R199 ;  /* 0x000000c700c77308 */ /* 0x000f220000000800 */
[----:B------:R-:W-:Y:S02]  /*21ff0*/  FADD.FTZ R99, R99, R142 ;  /* 0x0000008e63637221 */ /* 0x000fe40000010000 */
[C---:B---3--:R-:W-:Y:S03]  /*22000*/  HMMA.16816.F32.BF16 R60, R128.reuse, R84, R60 ;  /* 0x00000054803c723c */ /* 0x048fe6000004183c */
[----:B------:R-:W-:Y:S04]  /*22010*/  FADD.FTZ R98, R98, R99 ;  /* 0x0000006362627221 */ /* 0x000fe80000010000 */
[----:B------:R-:W-:Y:S01]  /*22020*/  MUFU.EX2 R201, R201 ;  /* 0x000000c900c97308 */ /* 0x000fe20000000800 */
[----:B------:R-:W-:Y:S01]  /*22030*/  FADD.FTZ R107, R107, R98 ;  /* 0x000000626b6b7221 */ /* 0x000fe20000010000 */
[----:B------:R-:W-:Y:S01]  /*22040*/  HMMA.16816.F32.BF16 R64, R128, R86, R64 ;  /* 0x000000568040723c */ /* 0x000fe20000041840 */
[----:B------:R-:W-:Y:S02]  /*22050*/  LDSM.16.MT88.4 R84, [R140+0x4800] ;  /* 0x004800008c54783b */ /* 0x000fe40000004200 */
[----:B------:R-:W-:Y:S05]  /*22060*/  FADD.FTZ R106, R106, R107 ;  /* 0x0000006b6a6a7221 */ /* 0x000fea0000010000 */
[----:B------:R-:W3:Y:S01]  /*22070*/  MUFU.EX2 R164, R164 ;  /* 0x000000a400a47308 */ /* 0x000ee20000000800 */
[C---:B------:R-:W-:Y:S09]  /*22080*/  HMMA.16816.F32.BF16 R4, R68.reuse, R76, R4 ;  /* 0x0000004c4404723c */ /* 0x040ff20000041804 */
[----:B------:R-:W-:Y:S01]  /*22090*/  MUFU.EX2 R166, R166 ;  /* 0x000000a600a67308 */ /* 0x000fe20000000800 */
[C---:B------:R-:W-:Y:S01]  /*220a0*/  HMMA.16816.F32.BF16 R8, R68.reuse, R78, R8 ;  /* 0x0000004e4408723c */ /* 0x040fe20000041808 */
[----:B------:R-:W5:Y:S08]  /*220b0*/  LDSM.16.MT88.4 R76, [R212+0x10800] ;  /* 0x01080000d44c783b */ /* 0x000f700000004200 */
[----:B------:R-:W3:Y:S01]  /*220c0*/  MUFU.EX2 R203, R203 ;  /* 0x000000cb00cb7308 */ /* 0x000ee20000000800 */
[C---:B--2---:R-:W-:Y:S09]  /*220d0*/  HMMA.16816.F32.BF16 R12, R68.reuse, R80, R12 ;  /* 0x00000050440c723c */ /* 0x044ff2000004180c */
[----:B------:R-:W-:Y:S01]  /*220e0*/  MUFU.EX2 R168, R168 ;  /* 0x000000a800a87308 */ /* 0x000fe20000000800 */
[C---:B------:R-:W-:Y:S01]  /*220f0*/  HMMA.16816.F32.BF16 R16, R68.reuse, R82, R16 ;  /* 0x000000524410723c */ /* 0x040fe20000041810 */
[----:B------:R-:W2:Y:S08]  /*22100*/  LDSM.16.MT88.4 R80, [R211+0x10800] ;  /* 0x01080000d350783b */ /* 0x000eb00000004200 */
[----:B------:R-:W3:Y:S01]  /*22110*/  MUFU.EX2 R237, R237 ;  /* 0x000000ed00ed7308 */ /* 0x000ee20000000800 */
[C---:B------:R-:W-:Y:S09]  /*22120*/  HMMA.16816.F32.BF16 R20, R68.reuse, R88, R20 ;  /* 0x000000584414723c */ /* 0x040ff20000041814 */
[----:B------:R-:W-:Y:S01]  /*22130*/  MUFU.EX2 R170, R170 ;  /* 0x000000aa00aa7308 */ /* 0x000fe20000000800 */
[C---:B------:R-:W-:Y:S01]  /*22140*/  HMMA.16816.F32.BF16 R24, R68.reuse, R90, R24 ;  /* 0x0000005a4418723c */ /* 0x040fe20000041818 */
[----:B------:R-:W4:Y:S08]  /*22150*/  LDSM.16.MT88.4 R88, [R213+0x4800] ;  /* 0x00480000d558783b */ /* 0x000f300000004200 */
[----:B------:R-:W3:Y:S01]  /*22160*/  MUFU.EX2 R239, R239 ;  /* 0x000000ef00ef7308 */ /* 0x000ee20000000800 */
[C---:B-1----:R-:W-:Y:S09]  /*22170*/  HMMA.16816.F32.BF16 R28, R68.reuse, R72, R28 ;  /* 0x00000048441c723c */ /* 0x042ff2000004181c */
[----:B------:R-:W-:Y:S01]  /*22180*/  MUFU.EX2 R241, R241 ;  /* 0x000000f100f17308 */ /* 0x000fe20000000800 */
[C---:B------:R-:W-:Y:S01]  /*22190*/  HMMA.16816.F32.BF16 R32, R68.reuse, R74, R32 ;  /* 0x0000004a4420723c */ /* 0x040fe20000041820 */
[----:B------:R-:W1:Y:S08]  /*221a0*/  LDSM.16.MT88.4 R72, [R212+0xd000] ;  /* 0x00d00000d448783b */ /* 0x000e700000004200 */
[----:B------:R-:W3:Y:S01]  /*221b0*/  MUFU.EX2 R172, R172 ;  /* 0x000000ac00ac7308 */ /* 0x000ee20000000800 */
[C---:B-----5:R-:W-:Y:S09]  /*221c0*/  HMMA.16816.F32.BF16 R36, R68.reuse, R76, R36 ;  /* 0x0000004c4424723c */ /* 0x060ff20000041824 */
        /* <DEDUP_REMOVED lines=12> */
[----:B------:R-:W-:Y:S08]  /*22290*/  LDSM.16.MT88.4 R84, [R140+0x5000] ;  /* 0x005000008c54783b */ /* 0x000ff00000004200 */
[----:B------:R-:W3:Y:S01]  /*222a0*/  MUFU.EX2 R191, R191 ;  /* 0x000000bf00bf7308 */ /* 0x000ee20000000800 */
[C---:B----4-:R-:W-:Y:S09]  /*222b0*/  HMMA.16816.F32.BF16 R60, R68.reuse, R88, R60 ;  /* 0x00000058443c723c */ /* 0x050ff2000004183c */
[----:B------:R-:W-:Y:S01]  /*222c0*/  MUFU.EX2 R193, R193 ;  /* 0x000000c100c17308 */ /* 0x000fe20000000800 */
[----:B------:R-:W-:Y:S01]  /*222d0*/  HMMA.16816.F32.BF16 R64, R68, R90, R64 ;  /* 0x0000005a4440723c */ /* 0x000fe20000041840 */
[----:B------:R-:W-:Y:S02]  /*222e0*/  LDSM.16.MT88.4 R88, [R213+0x5000] ;  /* 0x00500000d558783b */ /* 0x000fe40000004200 */
[----:B------:R-:W-:Y:S06]  /*222f0*/  F2FP.BF16.F32.PACK_AB R68, R173, R154 ;  /* 0x0000009aad44723e */ /* 0x000fec00000010ff */
[----:B------:R-:W4:Y:S01]  /*22300*/  MUFU.EX2 R180, R180 ;  /* 0x000000b400b47308 */ /* 0x000f220000000800 */
[C---:B------:R-:W-:Y:S01]  /*22310*/  F2FP.BF16.F32.PACK_AB R69, R156.reuse, R177 ;  /* 0x000000b19c45723e */ /* 0x040fe200000010ff */
[----:B------:R-:W-:Y:S01]  /*22320*/  FADD.FTZ R177, R177, R106 ;  /* 0x0000006ab1b17221 */ /* 0x000fe20000010000 */
[----:B------:R-:W-:Y:S02]  /*22330*/  F2FP.BF16.F32.PACK_AB R70, R179, R158 ;  /* 0x0000009eb346723e */ /* 0x000fe400000010ff */
[C---:B------:R-:W-:Y:S01]  /*22340*/  F2FP.BF16.F32.PACK_AB R71, R187.reuse, R160 ;  /* 0x000000a0bb47723e */ /* 0x040fe200000010ff */
[----:B------:R-:W-:Y:S04]  /*22350*/  FADD.FTZ R177, R156, R177 ;  /* 0x000000b19cb17221 */ /* 0x000fe80000010000 */
[----:B------:R-:W-:Y:S01]  /*22360*/  MUFU.EX2 R182, R182 ;  /* 0x000000b600b67308 */ /* 0x000fe20000000800 */
[----:B------:R-:W-:Y:S01]  /*22370*/  FADD.FTZ R160, R160, R177 ;  /* 0x000000b1a0a07221 */ /* 0x000fe20000010000 */
[C---:B-1----:R-:W-:Y:S03]  /*22380*/  HMMA.16816.F32.BF16 R4, R68.reuse, R72, R4 ;  /* 0x000000484404723c */ /* 0x042fe60000041804 */
[----:B------:R-:W-:Y:S05]  /*22390*/  FADD.FTZ R160, R187, R160 ;  /* 0x000000a0bba07221 */ /* 0x000fea0000010000 */
[----:B------:R-:W1:Y:S01]  /*223a0*/  MUFU.EX2 R183, R183 ;  /* 0x000000b700b77308 */ /* 0x000e620000000800 */
[C---:B------:R-:W-:Y:S01]  /*223b0*/  HMMA.16816.F32.BF16 R8, R68.reuse, R74, R8 ;  /* 0x0000004a4408723c */ /* 0x040fe20000041808 */
[----:B------:R-:W3:Y:S08]  /*223c0*/  LDSM.16.MT88.4 R72, [R212+0x11000] ;  /* 0x01100000d448783b */ /* 0x000ef00000004200 */
[----:B------:R-:W-:Y:S01]  /*223d0*/  MUFU.EX2 R181, R181 ;  /* 0x000000b500b57308 */ /* 0x000fe20000000800 */
[C---:B------:R-:W-:Y:S09]  /*223e0*/  HMMA.16816.F32.BF16 R12, R68.reuse, R92, R12 ;  /* 0x0000005c440c723c */ /* 0x040ff2000004180c */
[----:B------:R-:W1:Y:S01]  /*223f0*/  MUFU.EX2 R184, R184 ;  /* 0x000000b800b87308 */ /* 0x000e620000000800 */
[C---:B------:R-:W-:Y:S01]  /*22400*/  HMMA.16816.F32.BF16 R16, R68.reuse, R94, R16 ;  /* 0x0000005e4410723c */ /* 0x040fe20000041810 */
[----:B------:R-:W-:Y:S08]  /*22410*/  LDSM.16.MT88.4 R92, [R211+0xd800] ;  /* 0x00d80000d35c783b */ /* 0x000ff00000004200 */
[----:B------:R-:W-:Y:S01]  /*22420*/  MUFU.EX2 R171, R171 ;  /* 0x000000ab00ab7308 */ /* 0x000fe20000000800 */
[C---:B-----5:R-:W-:Y:S09]  /*22430*/  HMMA.16816.F32.BF16 R20, R68.reuse, R76, R20 ;  /* 0x0000004c4414723c */ /* 0x060ff20000041814 */
[----:B------:R-:W5:Y:S01]  /*22440*/  MUFU.EX2 R186, R186 ;  /* 0x000000ba00ba7308 */ /* 0x000f620000000800 */
[C---:B------:R-:W-:Y:S01]  /*22450*/  HMMA.16816.F32.BF16 R24, R68.reuse, R78, R24 ;  /* 0x0000004e4418723c */ /* 0x040fe20000041818 */
[----:B------:R-:W4:Y:S08]  /*22460*/  LDSM.16.MT88.4 R76, [R211+0x11000] ;  /* 0x01100000d34c783b */ /* 0x000f300000004200 */
[----:B------:R-:W-:Y:S01]  /*22470*/  MUFU.EX2 R188, R188 ;  /* 0x000000bc00bc7308 */ /* 0x000fe20000000800 */
[C---:B--2---:R-:W-:Y:S09]  /*22480*/  HMMA.16816.F32.BF16 R28, R68.reuse, R80, R28 ;  /* 0x00000050441c723c */ /* 0x044ff2000004181c */
[----:B------:R-:W2:Y:S01]  /*22490*/  MUFU.EX2 R163, R163 ;  /* 0x000000a300a37308 */ /* 0x000ea20000000800 */
[C---:B------:R-:W-:Y:S01]  /*224a0*/  HMMA.16816.F32.BF16 R32, R68.reuse, R82, R32 ;  /* 0x000000524420723c */ /* 0x040fe20000041820 */
[----:B------:R-:W1:Y:S08]  /*224b0*/  LDSM.16.MT88.4 R80, [R212+0xd800] ;  /* 0x00d80000d450783b */ /* 0x000e700000004200 */
[----:B------:R-:W-:Y:S01]  /*224c0*/  MUFU.EX2 R165, R165 ;  /* 0x000000a500a57308 */ /* 0x000fe20000000800 */
[C---:B---3--:R-:W-:Y:S09]  /*224d0*/  HMMA.16816.F32.BF16 R36, R68.reuse, R72, R36 ;  /* 0x000000484424723c */ /* 0x048ff20000041824 */
[----:B------:R-:W3:Y:S01]  /*224e0*/  MUFU.EX2 R190, R190 ;  /* 0x000000be00be7308 */ /* 0x000ee20000000800 */
[C---:B------:R-:W-:Y:S01]  /*224f0*/  HMMA.16816.F32.BF16 R40, R68.reuse, R74, R40 ;  /* 0x0000004a4428723c */ /* 0x040fe20000041828 */
[----:B------:R-:W5:Y:S08]  /*22500*/  LDSM.16.MT88.4 R72, [R140+0x1800] ;  /* 0x001800008c48783b */ /* 0x000f700000004200 */
[----:B------:R-:W-:Y:S01]  /*22510*/  MUFU.EX2 R159, R159 ;  /* 0x0000009f009f7308 */ /* 0x000fe20000000800 */
[C---:B----4-:R-:W-:Y:S09]  /*22520*/  HMMA.16816.F32.BF16 R44, R68.reuse, R76, R44 ;  /* 0x0000004c442c723c */ /* 0x050ff2000004182c */
[----:B------:R-:W4:Y:S01]  /*22530*/  MUFU.EX2 R192, R192 ;  /* 0x000000c000c07308 */ /* 0x000f220000000800 */
[C---:B------:R-:W-:Y:S01]  /*22540*/  HMMA.16816.F32.BF16 R48, R68.reuse, R78, R48 ;  /* 0x0000004e4430723c */ /* 0x040fe20000041830 */
[----:B------:R-:W2:Y:S08]  /*22550*/  LDSM.16.MT88.4 R76, [R213+0x1800] ;  /* 0x00180000d54c783b */ /* 0x000eb00000004200 */
[----:B------:R-:W-:Y:S01]  /*22560*/  MUFU.EX2 R153, R153 ;  /* 0x0000009900997308 */ /* 0x000fe20000000800 */
[C---:B------:R-:W-:Y:S09]  /*22570*/  HMMA.16816.F32.BF16 R52, R68.reuse, R84, R52 ;  /* 0x000000544434723c */ /* 0x040ff20000041834 */
[----:B------:R-:W4:Y:S01]  /*22580*/  MUFU.EX2 R194, R194 ;  /* 0x000000c200c27308 */ /* 0x000f220000000800 */
[C---:B------:R-:W-:Y:S01]  /*22590*/  HMMA.16816.F32.BF16 R56, R68.reuse, R86, R56 ;  /* 0x000000564438723c */ /* 0x040fe20000041838 */
[----:B------:R-:W-:Y:S08]  /*225a0*/  LDSM.16.MT88.4 R84, [R140+0x5800] ;  /* 0x005800008c54783b */ /* 0x000ff00000004200 */
[----:B------:R-:W-:Y:S01]  /*225b0*/  MUFU.EX2 R136, R136 ;  /* 0x0000008800887308 */ /* 0x000fe20000000800 */
[C---:B------:R-:W-:Y:S09]  /*225c0*/  HMMA.16816.F32.BF16 R60, R68.reuse, R88, R60 ;  /* 0x00000058443c723c */ /* 0x040ff2000004183c */
[----:B------:R-:W4:Y:S01]  /*225d0*/  MUFU.EX2 R135, R135 ;  /* 0x0000008700877308 */ /* 0x000f220000000800 */
        /* <DEDUP_REMOVED lines=9> */
[----:B------:R-:W4:Y:S01]  /*22670*/  MUFU.EX2 R152, R152 ;  /* 0x0000009800987308 */ /* 0x000f220000000800 */
[----:B------:R-:W-:Y:S01]  /*22680*/  FADD.FTZ R168, R168, R201 ;  /* 0x000000c9a8a87221 */ /* 0x000fe20000010000 */
[C---:B-1----:R-:W-:Y:S03]  /*22690*/  HMMA.16816.F32.BF16 R4, R68.reuse, R80, R4 ;  /* 0x000000504404723c */ /* 0x042fe60000041804 */
[----:B------:R-:W-:Y:S05]  /*226a0*/  FADD.FTZ R168, R237, R168 ;  /* 0x000000a8eda87221 */ /* 0x000fea0000010000 */
[----:B------:R-:W-:Y:S01]  /*226b0*/  MUFU.EX2 R134, R134 ;  /* 0x0000008600867308 */ /* 0x000fe20000000800 */
[C---:B------:R-:W-:Y:S01]  /*226c0*/  HMMA.16816.F32.BF16 R8, R68.reuse, R82, R8 ;  /* 0x000000524408723c */ /* 0x040fe20000041808 */
[----:B------:R-:W1:Y:S08]  /*226d0*/  LDSM.16.MT88.4 R80, [R212+0x11800] ;  /* 0x01180000d450783b */ /* 0x000e700000004200 */
[----:B------:R-:W4:Y:S01]  /*226e0*/  MUFU.EX2 R133, R150 ;  /* 0x0000009600857308 */ /* 0x000f220000000800 */
        /* <DEDUP_REMOVED lines=9> */
[C---:B-1----:R-:W-:Y:S08]  /*22780*/  HMMA.16816.F32.BF16 R36, R68.reuse, R80, R36 ;  /* 0x000000504424723c */ /* 0x042ff00000041824 */
[C---:B------:R-:W-:Y:S01]  /*22790*/  HMMA.16816.F32.BF16 R40, R68.reuse, R82, R40 ;  /* 0x000000524428723c */ /* 0x040fe20000041828 */
[----:B------:R-:W1:Y:S07]  /*227a0*/  LDSM.16.MT88.4 R80, [R140+0x2000] ;  /* 0x002000008c50783b */ /* 0x000e6e0000004200 */
        /* <DEDUP_REMOVED lines=23> */
[C---:B-1----:R-:W-:Y:S08]  /*22920*/  HMMA.16816.F32.BF16 R20, R68.reuse, R80, R20 ;  /* 0x000000504414723c */ /* 0x042ff00000041814 */
[C---:B------:R-:W-:Y:S01]  /*22930*/  HMMA.16816.F32.BF16 R24, R68.reuse, R82, R24 ;  /* 0x000000524418723c */ /* 0x040fe20000041818 */
[----:B------:R-:W1:Y:S07]  /*22940*/  LDSM.16.MT88.4 R80, [R211+0x12000] ;  /* 0x01200000d350783b */ /* 0x000e6e0000004200 */
        /* <DEDUP_REMOVED lines=22> */
[C---:B-----5:R-:W-:Y:S03]  /*22ab0*/  HMMA.16816.F32.BF16 R4, R68.reuse, R72, R4 ;  /* 0x000000484404723c */ /* 0x060fe60000041804 */
[----:B------:R-:W-:Y:S05]  /*22ac0*/  FADD.FTZ R181, R184, R181 ;  /* 0x000000b5b8b57221 */ /* 0x000fea0000010000 */
[C---:B------:R-:W-:Y:S01]  /*22ad0*/  HMMA.16816.F32.BF16 R8, R68.reuse, R74, R8 ;  /* 0x0000004a4408723c */ /* 0x040fe20000041808 */
[----:B------:R-:W5:Y:S07]  /*22ae0*/  LDSM.16.MT88.4 R72, [R212+0x12800] ;  /* 0x01280000d448783b */ /* 0x000f6e0000004200 */
[C---:B------:R-:W-:Y:S08]  /*22af0*/  HMMA.16816.F32.BF16 R12, R68.reuse, R92, R12 ;  /* 0x0000005c440c723c */ /* 0x040ff0000004180c */
[C---:B------:R-:W-:Y:S01]  /*22b00*/  HMMA.16816.F32.BF16 R16, R68.reuse, R94, R16 ;  /* 0x0000005e4410723c */ /* 0x040fe20000041810 */
[----:B------:R-:W-:Y:S07]  /*22b10*/  LDSM.16.MT88.4 R92, [R211+0xf000] ;  /* 0x00f00000d35c783b */ /* 0x000fee0000004200 */
        /* <DEDUP_REMOVED lines=21> */
[----:B---3--:R-:W-:Y:S02]  /*22c70*/  F2FP.BF16.F32.PACK_AB R70, R190, R165 ;  /* 0x000000a5be46723e */ /* 0x008fe400000010ff */
[C---:B----4-:R-:W-:Y:S01]  /*22c80*/  F2FP.BF16.F32.PACK_AB R71, R192.reuse, R159 ;  /* 0x0000009fc047723e */ /* 0x050fe200000010ff */
[----:B------:R-:W-:Y:S04]  /*22c90*/  FADD.FTZ R188, R163, R188 ;  /* 0x000000bca3bc7221 */ /* 0x000fe80000010000 */
[----:B------:R-:W-:Y:S02]  /*22ca0*/  FADD.FTZ R159, R159, R188 ;  /* 0x000000bc9f9f7221 */ /* 0x000fe40000010000 */
[C---:B-1----:R-:W-:Y:S03]  /*22cb0*/  HMMA.16816.F32.BF16 R4, R68.reuse, R80, R4 ;  /* 0x000000504404723c */ /* 0x042fe60000041804 */
[----:B------:R-:W-:Y:S05]  /*22cc0*/  FADD.FTZ R159, R192, R159 ;  /* 0x0000009fc09f7221 */ /* 0x000fea0000010000 */
[C---:B------:R-:W-:Y:S01]  /*22cd0*/  HMMA.16816.F32.BF16 R8, R68.reuse, R82, R8 ;  /* 0x000000524408723c */ /* 0x040fe20000041808 */
[----:B------:R-:W1:Y:S07]  /*22ce0*/  LDSM.16.MT88.4 R80, [R212+0x13000] ;  /* 0x01300000d450783b */ /* 0x000e6e0000004200 */
[C---:B------:R-:W-:Y:S08]  /*22cf0*/  HMMA.16816.F32.BF16 R12, R68.reuse, R92, R12 ;  /* 0x0000005c440c723c */ /* 0x040ff0000004180c */
[C---:B------:R-:W-:Y:S01]  /*22d00*/  HMMA.16816.F32.BF16 R16, R68.reuse, R94, R16 ;  /* 0x0000005e4410723c */ /* 0x040fe20000041810 */
[----:B------:R-:W-:Y:S07]  /*22d10*/  LDSM.16.MT88.4 R92, [R212+0x13800] ;  /* 0x01380000d45c783b */ /* 0x000fee0000004200 */
[C---:B-----5:R-:W-:Y:S08]  /*22d20*/  HMMA.16816.F32.BF16 R20, R68.reuse, R72, R20 ;  /* 0x000000484414723c */ /* 0x060ff00000041814 */
[C---:B------:R-:W-:Y:S01]  /*22d30*/  HMMA.16816.F32.BF16 R24, R68.reuse, R74, R24 ;  /* 0x0000004a4418723c */ /* 0x040fe20000041818 */
[----:B------:R-:W3:Y:S07]  /*22d40*/  LDSM.16.MT88.4 R72, [R211+0x13000] ;  /* 0x01300000d348783b */ /* 0x000eee0000004200 */
[C---:B--2---:R-:W-:Y:S08]  /*22d50*/  HMMA.16816.F32.BF16 R28, R68.reuse, R76, R28 ;  /* 0x0000004c441c723c */ /* 0x044ff0000004181c */
[C---:B------:R-:W-:Y:S01]  /*22d60*/  HMMA.16816.F32.BF16 R32, R68.reuse, R78, R32 ;  /* 0x0000004e4420723c */ /* 0x040fe20000041820 */
[----:B------:R-:W-:Y:S07]  /*22d70*/  LDSM.16.MT88.4 R76, [R140+0x7800] ;  /* 0x007800008c4c783b */ /* 0x000fee0000004200 */
[C---:B-1----:R-:W-:Y:S08]  /*22d80*/  HMMA.16816.F32.BF16 R36, R68.reuse, R80, R36 ;  /* 0x000000504424723c */ /* 0x042ff00000041824 */
[C---:B------:R-:W-:Y:S08]  /*22d90*/  HMMA.16816.F32.BF16 R40, R68.reuse, R82, R40 ;  /* 0x000000524428723c */ /* 0x040ff00000041828 */
[C---:B---3--:R-:W-:Y:S08]  /*22da0*/  HMMA.16816.F32.BF16 R44, R68.reuse, R72, R44 ;  /* 0x00000048442c723c */ /* 0x048ff0000004182c */
        /* <DEDUP_REMOVED lines=45> */
[C---:B-1----:R-:W-:Y:S03]  /*23080*/  HMMA.16816.F32.BF16 R88, R68.reuse, R84, R44 ;  /* 0x000000544458723c */ /* 0x042fe6000004182c */
[----:B------:R-:W-:Y:S04]  /*23090*/  FADD.FTZ R0, R182, R191 ;  /* 0x000000bfb6007221 */ /* 0x000fe80000010000 */
[----:B------:R-:W-:Y:S01]  /*230a0*/  FADD.FTZ R0, R183, R0 ;  /* 0x00000000b7007221 */ /* 0x000fe20000010000 */
[C---:B------:R-:W-:Y:S03]  /*230b0*/  HMMA.16816.F32.BF16 R84, R68.reuse, R86, R48 ;  /* 0x000000564454723c */ /* 0x040fe60000041830 */
[----:B------:R-:W-:Y:S01]  /*230c0*/  FADD.FTZ R171, R171, R0 ;  /* 0x00000000abab7221 */ /* 0x000fe20000010000 */
[----:B------:R-:W-:Y:S03]  /*230d0*/  MOV R0, R3 ;  /* 0x0000000300007202 */ /* 0x000fe60000000f00 */
[----:B------:R-:W-:Y:S01]  /*230e0*/  FADD.FTZ R186, R186, R171 ;  /* 0x000000abbaba7221 */ /* 0x000fe20000010000 */
[C---:B------:R-:W-:Y:S03]  /*230f0*/  HMMA.16816.F32.BF16 R80, R68.reuse, R76, R52 ;  /* 0x0000004c4450723c */ /* 0x040fe60000041834 */
[----:B------:R-:W-:Y:S04]  /*23100*/  FADD.FTZ R165, R165, R186 ;  /* 0x000000baa5a57221 */ /* 0x000fe80000010000 */
[----:B------:R-:W-:Y:S01]  /*23110*/  FADD.FTZ R190, R190, R165 ;  /* 0x000000a5bebe7221 */ /* 0x000fe20000010000 */
[C---:B------:R-:W-:Y:S03]  /*23120*/  HMMA.16816.F32.BF16 R76, R68.reuse, R78, R56 ;  /* 0x0000004e444c723c */ /* 0x040fe60000041838 */
[----:B------:R-:W-:Y:S04]  /*23130*/  FADD.FTZ R153, R153, R190 ;  /* 0x000000be99997221 */ /* 0x000fe80000010000 */
[----:B------:R-:W-:Y:S01]  /*23140*/  FADD.FTZ R194, R194, R153 ;  /* 0x00000099c2c27221 */ /* 0x000fe20000010000 */
[C---:B--2---:R-:W-:Y:S03]  /*23150*/  HMMA.16816.F32.BF16 R72, R68.reuse, R4, R60 ;  /* 0x000000044448723c */ /* 0x044fe6000004183c */
[----:B------:R-:W-:Y:S04]  /*23160*/  FADD.FTZ R151, R151, R194 ;  /* 0x000000c297977221 */ /* 0x000fe80000010000 */
[----:B------:R-:W-:Y:S01]  /*23170*/  FADD.FTZ R231, R152, R151 ;  /* 0x0000009798e77221 */ /* 0x000fe20000010000 */
[----:B------:R-:W-:Y:S01]  /*23180*/  HMMA.16816.F32.BF16 R68, R68, R6, R64 ;  /* 0x000000064444723c */ /* 0x000fe20000041840 */
[----:B------:R-:W-:Y:S08]  /*23190*/  @!UPT UIADD3 URZ, UPT, UPT, URZ, URZ, URZ ;  /* 0x000000fffffff290 */ /* 0x000ff0000fffe0ff */
[----:B------:R-:W-:Y:S11]  /*231a0*/  @P1 BRA `(.L_x_1154) ;  /* 0xffffffb000701947 */ /* 0x000ff6000383ffff */
.L_x_1150:
        /* <DEDUP_REMOVED lines=214> */
.L_x_1156:
[----:B------:R-:W-:Y:S05]  /*23f10*/  BSYNC.RECONVERGENT B0 ;  /* 0x0000000000007941 */ /* 0x000fea0003800200 */
.L_x_1155:
        /* <DEDUP_REMOVED lines=34> */
.L_x_1158:
[----:B------:R-:W-:Y:S05]  /*24140*/  BSYNC.RECONVERGENT B0 ;  /* 0x0000000000007941 */ /* 0x000fea0003800200 */
.L_x_1157:
        /* <DEDUP_REMOVED lines=20> */
.L_x_1160:
[----:B------:R-:W-:Y:S05]  /*24290*/  BSYNC.RECONVERGENT B0 ;  /* 0x0000000000007941 */ /* 0x000fea0003800200 */
.L_x_1159:
        /* <DEDUP_REMOVED lines=20> */
.L_x_1162:
[----:B------:R-:W-:Y:S05]  /*243e0*/  BSYNC.RECONVERGENT B0 ;  /* 0x0000000000007941 */ /* 0x000fea0003800200 */
.L_x_1161:
        /* <DEDUP_REMOVED lines=19> */
.L_x_1163:
        /* <DEDUP_REMOVED lines=14> */
.L_x_7197:


//--------------------- .text._ZN5flash24flash_fwd_splitkv_kernelI23Flash_fwd_kernel_traitsILi128ELi64ELi128ELi4ELb0ELb0EN7cutlass10bfloat16_tE19Flash_kernel_traitsILi128ELi64ELi128ELi4ES3_EELb1ELb0ELb0ELb0ELb0ELb0ELb1ELb0EEEvNS_16Flash_fwd_paramsE --------------------------
	.section	.text._ZN5flash24flash_fwd_splitkv_kernelI23Flash_fwd_kernel_traitsILi128ELi64ELi128ELi4ELb0ELb0EN7cutlass10bfloat16_tE19Flash_kernel_traitsILi128ELi64ELi128ELi4ES3_EELb1ELb0ELb0ELb0ELb0ELb0ELb1ELb0EEEvNS_16Flash_fwd_paramsE,"ax",@progbits
	.align	128
        .global         _ZN5flash24flash_fwd_splitkv_kernelI23Flash_fwd_kernel_traitsILi128ELi64ELi128ELi4ELb0ELb0EN7cutlass10bfloat16_tE19Flash_kernel_traitsILi128ELi64ELi128ELi4ES3_EELb1ELb0ELb0ELb0ELb0ELb0ELb1ELb0EEEvNS_16Flash_fwd_paramsE
        .type           _ZN5flash24flash_fwd_splitkv_kernelI23Flash_fwd_kernel_traitsILi128ELi64ELi128ELi4ELb0ELb0EN7cutlass10bfloat16_tE19Flash_kernel_traitsILi128ELi64ELi128ELi4ES3_EELb1ELb0ELb0ELb0ELb0ELb0ELb1ELb0EEEvNS_16Flash_fwd_paramsE,@function
        .size           _ZN5flash24flash_fwd_splitkv_kernelI23Flash_fwd_kernel_traitsILi128ELi64ELi128ELi4ELb0ELb0EN7cutlass10bfloat16_tE19Flash_kernel_traitsILi128ELi64ELi128ELi4ES3_EELb1ELb0ELb0ELb0ELb0ELb0ELb1ELb0EEEvNS_16Flash_fwd_paramsE,(.L_x_7198 - _ZN5flash24flash_fwd_splitkv_kernelI23Flash_fwd_kernel_traitsILi128ELi64ELi128ELi4ELb0ELb0EN7cutlass10bfloat16_tE19Flash_kernel_traitsILi128ELi64ELi128ELi4ES3_EELb1ELb0ELb0ELb0ELb0ELb0ELb1ELb0EEEvNS_16Flash_fwd_paramsE)
        .other          _ZN5flash24flash_fwd_splitkv_kernelI23Flash_fwd_kernel_traitsILi128ELi64ELi128ELi4ELb0ELb0EN7cutlass10bfloat16_tE19Flash_kernel_traitsILi128ELi64ELi128ELi4ES3_EELb1ELb0ELb0ELb0ELb0ELb0ELb1ELb0EEEvNS_16Flash_fwd_paramsE,@"STO_CUDA_ENTRY STV_DEFAULT"
_ZN5flash24flash_fwd_splitkv_kernelI23Flash_fwd_kernel_traitsILi128ELi64ELi128ELi4ELb0ELb0EN7cutlass10bfloat16_tE19Flash_kernel_traitsILi128ELi64ELi128ELi4ES3_EELb1ELb0ELb0ELb0ELb0ELb0ELb1ELb0EEEvNS_16Flash_fwd_paramsE:
.text._ZN5flash24flash_fwd_splitkv_kernelI23Flash_fwd_kernel_traitsILi128ELi64ELi128ELi4ELb0ELb0EN7cutlass10bfloat16_tE19Flash_kernel_traitsILi128ELi64ELi128ELi4ES3_EELb1ELb0ELb0ELb0ELb0ELb0ELb1ELb0EEEvNS_16Flash_fwd_paramsE:
[----:B------:R-:W-:Y:S08]  /*0000*/  LDC R1, c[0x0][0x37c] ;  /* 0x0000df00ff017b82 */ /* 0x000ff00000000800 */
[----:B------:R-:W1:Y:S01]  /*0010*/  LDC R9, c[0x0][0x3e0] ;  /* 0x0000f800ff097b82 */ /* 0x000e620000000800 */
[----:B------:R-:W2:Y:S01]  /*0020*/  S2R R8, SR_CTAID.Z ;  /* 0x0000000000087919 */ /* 0x000ea20000002700 */
[----:B------:R-:W3:Y:S01]  /*0030*/  LDCU.64 UR4, c[0x0][0x478] ;  /* 0x00008f00ff0477ac */ /* 0x000ee20008000a00 */
[----:B------:R-:W-:Y:S01]  /*0040*/  IMAD.MOV.U32 R11, RZ, RZ, -0x1 ;  /* 0xffffffffff0b7424 */ /* 0x000fe200078e00ff */
[----:B------:R-:W4:Y:S01]  /*0050*/  LDCU.64 UR16, c[0x0][0x358] ;  /* 0x00006b00ff1077ac */ /* 0x000f220008000a00 */
[----:B------:R-:W3:Y:S01]  /*0060*/  LDCU.64 UR6, c[0x0][0x470] ;  /* 0x00008e00ff0677ac */ /* 0x000ee20008000a00 */
[----:B-1----:R-:W1:Y:S01]  /*0070*/  I2F.U32.RP R4, R9 ;  /* 0x0000000900047306 */ /* 0x002e620000209000 */
[----:B------:R-:W-:-:S02]  /*0080*/  ISETP.NE.U32.AND P1, PT, R9, RZ, PT ;  /* 0x000000ff0900720c */ /* 0x000fc40003f25070 */
[----:B---3--:R-:W-:-:S04]  /*0090*/  ISETP.NE.U32.AND P3, PT, RZ, UR6, PT ;  /* 0x00000006ff007c0c */ /* 0x008fc8000bf65070 */
[----:B------:R-:W-:Y:S01]  /*00a0*/  ISETP.NE.AND.EX P3, PT, RZ, UR7, PT, P3 ;  /* 0x00000007ff007c0c */ /* 0x000fe2000bf65330 */
[----:B-1----:R-:W1:Y:S02]  /*00b0*/  MUFU.RCP R2, R4 ;  /* 0x0000000400027308 */ /* 0x002e640000001000 */
[----:B-1----:R-:W-:-:S06]  /*00c0*/  VIADD R2, R2, 0xffffffe ;  /* 0x0ffffffe02027836 */ /* 0x002fcc0000000000 */
[----:B------:R-:W1:Y:S02]  /*00d0*/  F2I.FTZ.U32.TRUNC.NTZ R3, R2 ;  /* 0x0000000200037305 */ /* 0x000e64000021f000 */
[----:B-1----:R-:W-:Y:S02]  /*00e0*/  IMAD.MOV R0, RZ, RZ, -R3 ;  /* 0x000000ffff007224 */ /* 0x002fe400078e0a03 */
[----:B------:R-:W-:Y:S02]  /*00f0*/  IMAD.MOV.U32 R2, RZ, RZ, RZ ;  /* 0x000000ffff027224 */ /* 0x000fe400078e00ff */
[----:B------:R-:W-:-:S04]  /*0100*/  IMAD R5, R0, R9, RZ ;  /* 0x0000000900057224 */ /* 0x000fc800078e02ff */
[----:B------:R-:W-:Y:S02]  /*0110*/  IMAD.HI.U32 R5, R3, R5, R2 ;  /* 0x0000000503057227 */ /* 0x000fe400078e0002 */
[----:B------:R-:W1:Y:S04]  /*0120*/  LDC.64 R2, c[0x0][0x460] ;  /* 0x00011800ff027b82 */ /* 0x000e680000000a00 */
[----:B--2---:R-:W-:-:S04]  /*0130*/  IMAD.HI.U32 R215, R5, R8, RZ ;  /* 0x0000000805d77227 */ /* 0x004fc800078e00ff */
[----:B------:R-:W-:Y:S01]  /*0140*/  IMAD.MOV R0, RZ, RZ, -R215 ;  /* 0x000000ffff007224 */ /* 0x000fe200078e0ad7 */
[----:B------:R-:W2:Y:S03]  /*0150*/  LDC.64 R4, c[0x0][0x460] ;  /* 0x00011800ff047b82 */ /* 0x000ea60000000a00 */
[----:B------:R-:W-:-:S05]  /*0160*/  IMAD R0, R9, R0, R8 ;  /* 0x0000000009007224 */ /* 0x000fca00078e0208 */
[----:B------:R-:W-:Y:S02]  /*0170*/  ISETP.GE.U32.AND P0, PT, R0, R9, PT ;  /* 0x000000090000720c */ /* 0x000fe40003f06070 */
[----:B-1----:R-:W-:-:S04]  /*0180*/  ISETP.NE.U32.AND P4, PT, R2, RZ, PT ;  /* 0x000000ff0200720c */ /* 0x002fc80003f85070 */
[----:B------:R-:W-:-:S07]  /*0190*/  ISETP.NE.AND.EX P4, PT, R3, RZ, PT, P4 ;  /* 0x000000ff0300720c */ /* 0x000fce0003f85340 */
[----:B------:R-:W-:Y:S02]  /*01a0*/  @P0 IMAD.IADD R0, R0, 0x1, -R9 ;  /* 0x0000000100000824 */ /* 0x000fe400078e0a09 */
[----:B------:R-:W-:Y:S01]  /*01b0*/  @P0 VIADD R215, R215, 0x1 ;  /* 0x00000001d7d70836 */ /* 0x000fe20000000000 */
[----:B------:R-:W-:Y:S02]  /*01c0*/  ISETP.NE.U32.AND P0, PT, R2, RZ, PT ;  /* 0x000000ff0200720c */ /* 0x000fe40003f05070 */
[----:B------:R-:W-:Y:S02]  /*01d0*/  ISETP.GE.U32.AND P2, PT, R0, R9, PT ;  /* 0x000000090000720c */ /* 0x000fe40003f46070 */
[----:B------:R-:W-:Y:S02]  /*01e0*/  ISETP.NE.AND.EX P0, PT, R3, RZ, PT, P0 ;  /* 0x000000ff0300720c */ /* 0x000fe40003f05300 */
[----:B------:R-:W1:Y:S09]  /*01f0*/  LDC.64 R2, c[0x0][0x468] ;  /* 0x00011a00ff027b82 */ /* 0x000e720000000a00 */
[----:B------:R-:W-:Y:S01]  /*0200*/  @P2 VIADD R215, R215, 0x1 ;  /* 0x00000001d7d72836 */ /* 0x000fe20000000000 */
[----:B------:R-:W-:-:S02]  /*0210*/  ISETP.NE.U32.AND P2, PT, RZ, UR4, PT ;  /* 0x00000004ff007c0c */ /* 0x000fc4000bf45070 */
[----:B------:R-:W-:Y:S02]  /*0220*/  @!P1 LOP3.LUT R215, RZ, R9, RZ, 0x33, !PT ;  /* 0x00000009ffd79212 */ /* 0x000fe400078e33ff */
[----:B------:R-:W-:-:S03]  /*0230*/  ISETP.NE.AND.EX P2, PT, RZ, UR5, PT, P2 ;  /* 0x00000005ff007c0c */ /* 0x000fc6000bf45320 */
[----:B--2---:R-:W-:-:S04]  /*0240*/  IMAD.WIDE.U32 R18, R215, 0x4, R4 ;  /* 0x00000004d7127825 */ /* 0x004fc800078e0004 */
[----:B------:R-:W-:Y:S01]  /*0250*/  IMAD.SHL.U32 R13, R215, 0x4, RZ ;  /* 0x00000004d70d7824 */ /* 0x000fe200078e00ff */
[----:B----4-:R-:W2:Y:S01]  /*0260*/  @P0 LDG.E R11, desc[UR16][R18.64] ;  /* 0x00000010120b0981 */ /* 0x010ea2000c1e1900 */
[----:B------:R-:W-:-:S03]  /*0270*/  SHF.R.U32.HI R6, RZ, 0x1e, R215 ;  /* 0x0000001eff067819 */ /* 0x000fc600000116d7 */
[----:B------:R1:W2:Y:S01]  /*0280*/  @P4 LDG.E R0, desc[UR16][R18.64+0x4] ;  /* 0x0000041012004981 */ /* 0x0002a2000c1e1900 */
[C---:B------:R-:W-:Y:S01]  /*0290*/  @P2 IADD3 R14, P0, PT, R13.reuse, UR4, RZ ;  /* 0x000000040d0e2c10 */ /* 0x040fe2000ff1e0ff */
[----:B------:R-:W3:Y:S03]  /*02a0*/  S2R R23, SR_CTAID.X ;  /* 0x0000000000177919 */ /* 0x000ee60000002500 */
[----:B------:R-:W-:Y:S01]  /*02b0*/  @P2 IADD3.X R15, PT, PT, R6, UR5, RZ, P0, !PT ;  /* 0x00000005060f2c10 */ /* 0x000fe200087fe4ff */
[----:B------:R-:W4:Y:S01]  /*02c0*/  @!P4 LDC R7, c[0x0][0x434] ;  /* 0x00010d00ff07cb82 */ /* 0x000f220000000800 */
[----:B------:R-:W-:Y:S01]  /*02d0*/  @P3 IADD3 R16, P1, PT, R13, UR6, RZ ;  /* 0x000000060d103c10 */ /* 0x000fe2000ff3e0ff */
[----:B------:R-:W-:-:S03]  /*02e0*/  IMAD.MOV.U32 R4, RZ, RZ, RZ ;  /* 0x000000ffff047224 */ /* 0x000fc600078e00ff */
[----:B------:R-:W5:Y:S01]  /*02f0*/  @P2 LDG.E R15, desc[UR16][R14.64] ;  /* 0x000000100e0f2981 */ /* 0x000f62000c1e1900 */
[----:B------:R-:W3:Y:S01]  /*0300*/  LDCU.U8 UR4, c[0x0][0x532] ;  /* 0x0000a640ff0477ac */ /* 0x000ee20008000000 */
[----:B------:R-:W-:-:S05]  /*0310*/  @P3 IADD3.X R17, PT, PT, R6, UR7, RZ, P1, !PT ;  /* 0x0000000706113c10 */ /* 0x000fca0008ffe4ff */
[----:B------:R3:W5:Y:S01]  /*0320*/  @P3 LDG.E R4, desc[UR16][R16.64] ;  /* 0x0000001010043981 */ /* 0x000762000c1e1900 */
[----:B-1----:R-:W-:-:S05]  /*0330*/  IADD3 R18, P0, PT, R13, R2, RZ ;  /* 0x000000020d127210 */ /* 0x002fca0007f1e0ff */
[----:B------:R-:W-:Y:S01]  /*0340*/  IMAD.X R19, R6, 0x1, R3, P0 ;  /* 0x0000000106137824 */ /* 0x000fe200000e0603 */
[----:B------:R-:W-:-:S04]  /*0350*/  ISETP.NE.U32.AND P0, PT, R2, RZ, PT ;  /* 0x000000ff0200720c */ /* 0x000fc80003f05070 */
[----:B------:R-:W-:Y:S02]  /*0360*/  ISETP.NE.AND.EX P0, PT, R3, RZ, PT, P0 ;  /* 0x000000ff0300720c */ /* 0x000fe40003f05300 */
[----:B---3--:R-:W-:Y:S02]  /*0370*/  ISETP.NE.AND P1, PT, RZ, UR4, PT ;  /* 0x00000004ff007c0c */ /* 0x008fe4000bf25270 */
[----:B------:R-:W-:-:S09]  /*0380*/  ISETP.EQ.U32.AND P3, PT, R2, RZ, PT ;  /* 0x000000ff0200720c */ /* 0x000fd20003f62070 */
[----:B------:R-:W1:Y:S01]  /*0390*/  @!P0 LDC R17, c[0x0][0x438] ;  /* 0x00010e00ff118b82 */ /* 0x000e620000000800 */
[----:B------:R-:W-:Y:S01]  /*03a0*/  ISETP.EQ.OR.EX P3, PT, R3, RZ, !P1, P3 ;  /* 0x000000ff0300720c */ /* 0x000fe20004f62730 */
[----:B------:R-:W-:-:S12]  /*03b0*/  IMAD.MOV.U32 R5, RZ, RZ, -0x1 ;  /* 0xffffffffff057424 */ /* 0x000fd800078e00ff */
[----:B------:R3:W5:Y:S01]  /*03c0*/  @!P3 LDG.E R5, desc[UR16][R18.64] ;  /* 0x000000101205b981 */ /* 0x000762000c1e1900 */
[----:B--2---:R-:W-:Y:S02]  /*03d0*/  @P4 IMAD.IADD R7, R0, 0x1, -R11 ;  /* 0x0000000100074824 */ /* 0x004fe400078e0a0b */
[----:B------:R-:W-:-:S05]  /*03e0*/  IMAD.SHL.U32 R0, R23, 0x40, RZ ;  /* 0x0000004017007824 */ /* 0x000fca00078e00ff */
[----:B----4-:R-:W-:Y:S01]  /*03f0*/  ISETP.GT.AND P3, PT, R7, R0, PT ;  /* 0x000000000700720c */ /* 0x010fe20003f64270 */
[----:B-1-3--:R-:W-:-:S12]  /*0400*/  @!P0 BRA `(.L_x_1164) ;  /* 0x00000000000c8947 */ /* 0x00afd80003800000 */
[----:B------:R-:W2:Y:S02]  /*0410*/  @P1 LDG.E R2, desc[UR16][R18.64+0x4] ;  /* 0x0000041012021981 */ /* 0x000ea4000c1e1900 */
[----:B--2--5:R-:W-:-:S06]  /*0420*/  @P1 IADD3 R17, PT, PT, R2, -R5, RZ ;  /* 0x8000000502111210 */ /* 0x024fcc0007ffe0ff */
[----:B------:R1:W5:Y:S02]  /*0430*/  @!P1 LDG.E R17, desc[UR16][R18.64] ;  /* 0x0000001012119981 */ /* 0x000364000c1e1900 */
.L_x_1164:
[----:B------:R-:W-:Y:S05]  /*0440*/  @!P3 EXIT ;  /* 0x000000000000b94d */ /* 0x000fea0003800000 */
[----:B------:R-:W2:Y:S01]  /*0450*/  LDC R12, c[0x0][0x374] ;  /* 0x0000dd00ff0c7b82 */ /* 0x000ea20000000800 */
[----:B------:R-:W3:Y:S01]  /*0460*/  LDCU UR14, c[0x0][0x508] ;  /* 0x0000a100ff0e77ac */ /* 0x000ee20008000800 */
[----:B------:R-:W4:Y:S06]  /*0470*/  S2R R202, SR_TID.X ;  /* 0x0000000000ca7919 */ /* 0x000f2c0000002100 */
[----:B------:R-:W3:Y:S08]  /*0480*/  LDC R2, c[0x0][0x438] ;  /* 0x00010e00ff027b82 */ /* 0x000ef00000000800 */
[----:B-1----:R-:W1:Y:S01]  /*0490*/  @!P2 LDC R18, c[0x0][0x43c] ;  /* 0x00010f00ff12ab82 */ /* 0x002e620000000800 */
[----:B--2---:R-:W-:-:S02]  /*04a0*/  IABS R16, R12 ;  /* 0x0000000c00107213 */ /* 0x004fc40000000000 */
[----:B------:R-:W-:Y:S02]  /*04b0*/  IABS R21, R12 ;  /* 0x0000000c00157213 */ /* 0x000fe40000000000 */
[----:B------:R-:W2:Y:S03]  /*04c0*/  I2F.RP R10, R16 ;  /* 0x00000010000a7306 */ /* 0x000ea60000209400 */
[----:B------:R-:W-:Y:S02]  /*04d0*/  IMAD.MOV R21, RZ, RZ, -R21 ;  /* 0x000000ffff157224 */ /* 0x000fe400078e0a15 */
[----:B---3--:R-:W-:-:S05]  /*04e0*/  VIADD R2, R2, 0x7f ;  /* 0x0000007f02027836 */ /* 0x008fca0000000000 */
[----:B------:R-:W-:-:S04]  /*04f0*/  SHF.R.S32.HI R19, RZ, 0x1f, R2 ;  /* 0x0000001fff137819 */ /* 0x000fc80000011402 */
[----:B------:R-:W-:Y:S01]  /*0500*/  LEA.HI R19, R19, R2, RZ, 0x7 ;  /* 0x0000000213137211 */ /* 0x000fe200078f38ff */
[----:B--2---:R-:W2:Y:S03]  /*0510*/  MUFU.RCP R24, R10 ;  /* 0x0000000a00187308 */ /* 0x004ea60000001000 */
[----:B------:R-:W-:-:S05]  /*0520*/  LEA.HI.SX32 R19, R19, R12, 0x19 ;  /* 0x0000000c13137211 */ /* 0x000fca00078fcaff */
[----:B------:R-:W-:Y:S02]  /*0530*/  VIADD R19, R19, 0xffffffff ;  /* 0xffffffff13137836 */ /* 0x000fe40000000000 */
[----:B--2---:R-:W-:-:S03]  /*0540*/  VIADD R24, R24, 0xffffffe ;  /* 0x0ffffffe18187836 */ /* 0x004fc60000000000 */
[----:B------:R-:W-:Y:S02]  /*0550*/  IABS R10, R19 ;  /* 0x00000013000a7213 */ /* 0x000fe40000000000 */
[----:B------:R-:W-:Y:S01]  /*0560*/  LOP3.LUT R19, R19, R12, RZ, 0x3c, !PT ;  /* 0x0000000c13137212 */ /* 0x000fe200078e3cff */
[----:B------:R-:W2:Y:S03]  /*0570*/  F2I.FTZ.U32.TRUNC.NTZ R25, R24 ;  /* 0x0000001800197305 */ /* 0x000ea6000021f000 */
[----:B------:R-:W-:Y:S01]  /*0580*/  ISETP.GE.AND P0, PT, R19, RZ, PT ;  /* 0x000000ff1300720c */ /* 0x000fe20003f06270 */
[----:B--2---:R-:W-:Y:S02]  /*0590*/  IMAD.MOV R3, RZ, RZ, -R25 ;  /* 0x000000ffff037224 */ /* 0x004fe400078e0a19 */
[----:B------:R-:W-:Y:S02]  /*05a0*/  IMAD.MOV.U32 R24, RZ, RZ, RZ ;  /* 0x000000ffff187224 */ /* 0x000fe400078e00ff */
[----:B------:R-:W-:-:S04]  /*05b0*/  IMAD R3, R3, R16, RZ ;  /* 0x0000001003037224 */ /* 0x000fc800078e02ff */
[----:B------:R-:W-:-:S06]  /*05c0*/  IMAD.HI.U32 R3, R25, R3, R24 ;  /* 0x0000000319037227 */ /* 0x000fcc00078e0018 */
[----:B------:R-:W-:Y:S02]  /*05d0*/  IMAD.HI.U32 R14, R3, R10, RZ ;  /* 0x0000000a030e7227 */ /* 0x000fe400078e00ff */
[----:B------:R-:W2:Y:S02]  /*05e0*/  @!P2 LDC.64 R2, c[0x0][0x488] ;  /* 0x00012200ff02ab82 */ /* 0x000ea40000000a00 */
[----:B------:R-:W-:Y:S02]  /*05f0*/  IMAD R21, R14, R21, R10 ;  /* 0x000000150e157224 */ /* 0x000fe400078e020a */
[----:B------:R-:W3:Y:S03]  /*0600*/  S2R R10, SR_CTAID.Y ;  /* 0x00000000000a7919 */ /* 0x000ee60000002600 */
[----:B------:R-:W-:-:S13]  /*0610*/  ISETP.GT.U32.AND P1, PT, R16, R21, PT ;  /* 0x000000151000720c */ /* 0x000fda0003f24070 */
[----:B------:R-:W-:Y:S02]  /*0620*/  @!P1 IMAD.IADD R21, R21, 0x1, -R16 ;  /* 0x0000000115159824 */ /* 0x000fe400078e0a10 */
[----:B------:R-:W-:Y:S01]  /*0630*/  @!P1 VIADD R14, R14, 0x1 ;  /* 0x000000010e0e9836 */ /* 0x000fe20000000000 */
[----:B------:R-:W-:Y:S02]  /*0640*/  ISETP.NE.AND P1, PT, R12, RZ, PT ;  /* 0x000000ff0c00720c */ /* 0x000fe40003f25270 */
[----:B--2---:R-:W-:Y:S01]  /*0650*/  @!P2 ISETP.NE.U32.AND P3, PT, R2, RZ, PT ;  /* 0x000000ff0200a20c */ /* 0x004fe20003f65070 */
[----:B------:R-:W-:Y:S01]  /*0660*/  VIADD R2, R23, 0x1 ;  /* 0x0000000117027836 */ /* 0x000fe20000000000 */
[----:B------:R-:W-:Y:S02]  /*0670*/  ISETP.GE.U32.AND P4, PT, R21, R16, PT ;  /* 0x000000101500720c */ /* 0x000fe40003f86070 */
[----:B------:R-:W-:Y:S01]  /*0680*/  @!P2 ISETP.NE.AND.EX P3, PT, R3, RZ, PT, P3 ;  /* 0x000000ff0300a20c */ /* 0x000fe20003f65330 */
[----:B-----5:R-:W-:-:S02]  /*0690*/  @P2 IMAD.IADD R3, R15, 0x1, -R4 ;  /* 0x000000010f032824 */ /* 0x020fc400078e0a04 */
[----:B------:R-:W-:Y:S01]  /*06a0*/  IMAD R15, R2, 0x40, -R7 ;  /* 0x00000040020f7824 */ /* 0x000fe200078e0a07 */
[----:B-1----:R-:W-:-:S04]  /*06b0*/  @!P2 SEL R18, R18, RZ, P3 ;  /* 0x000000ff1212a207 */ /* 0x002fc80001800000 */
[----:B------:R-:W-:-:S03]  /*06c0*/  @!P2 IADD3 R3, PT, PT, R18, R17, -R4 ;  /* 0x000000111203a210 */ /* 0x000fc60007ffe804 */
[----:B------:R-:W-:Y:S02]  /*06d0*/  @P4 VIADD R14, R14, 0x1 ;  /* 0x000000010e0e4836 */ /* 0x000fe40000000000 */
[----:B------:R-:W-:Y:S02]  /*06e0*/  VIADD R16, R3, 0x7f ;  /* 0x0000007f03107836 */ /* 0x000fe40000000000 */
[----:B------:R-:W-:Y:S01]  /*06f0*/  @!P0 IMAD.MOV R14, RZ, RZ, -R14 ;  /* 0x000000ffff0e8224 */ /* 0x000fe200078e0a0e */
[----:B------:R-:W-:Y:S02]  /*0700*/  @!P1 LOP3.LUT R14, RZ, R12, RZ, 0x33, !PT ;  /* 0x0000000cff0e9212 */ /* 0x000fe400078e33ff */
[----:B------:R-:W-:Y:S02]  /*0710*/  IADD3 R2, PT, PT, R16, UR14, R15 ;  /* 0x0000000e10027c10 */ /* 0x000fe4000fffe00f */
[----:B------:R-:W-:Y:S01]  /*0720*/  SHF.R.S32.HI R17, RZ, 0x1f, R16 ;  /* 0x0000001fff117819 */ /* 0x000fe20000011410 */
[----:B---3--:R-:W-:Y:S01]  /*0730*/  IMAD R206, R14, R10, RZ ;  /* 0x0000000a0ece7224 */ /* 0x008fe200078e02ff */
[----:B------:R-:W-:-:S02]  /*0740*/  SHF.R.S32.HI R15, RZ, 0x1f, R2 ;  /* 0x0000001fff0f7819 */ /* 0x000fc40000011402 */
[----:B------:R-:W-:Y:S02]  /*0750*/  LEA.HI R12, R17, R16, RZ, 0x7 ;  /* 0x00000010110c7211 */ /* 0x000fe400078f38ff */
[----:B------:R-:W-:Y:S01]  /*0760*/  LEA.HI R15, R15, R2, RZ, 0x7 ;  /* 0x000000020f0f7211 */ /* 0x000fe200078f38ff */
[----:B------:R-:W-:Y:S01]  /*0770*/  IMAD.MOV R2, RZ, RZ, -R215 ;  /* 0x000000ffff027224 */ /* 0x000fe200078e0ad7 */
[----:B------:R-:W-:Y:S02]  /*0780*/  SHF.R.S32.HI R17, RZ, 0x7, R12 ;  /* 0x00000007ff117819 */ /* 0x000fe4000001140c */
[----:B------:R-:W-:Y:S01]  /*0790*/  SHF.R.S32.HI R15, RZ, 0x7, R15 ;  /* 0x00000007ff0f7819 */ /* 0x000fe2000001140f */
[----:B------:R-:W-:Y:S01]  /*07a0*/  IMAD R2, R9, R2, R8 ;  /* 0x0000000209027224 */ /* 0x000fe200078e0208 */
[----:B------:R-:W-:-:S04]  /*07b0*/  VIADDMNMX R14, R206, R14, R17, PT ;  /* 0x0000000ece0e7246 */ /* 0x000fc80003800111 */
[----:B------:R-:W-:-:S04]  /*07c0*/  VIMNMX R197, PT, PT, R14, R15, PT ;  /* 0x0000000f0ec57248 */ /* 0x000fc80003fe0100 */
[----:B------:R-:W-:-:S13]  /*07d0*/  ISETP.GE.AND P0, PT, R206, R197, PT ;  /* 0x000000c5ce00720c */ /* 0x000fda0003f06270 */
[----:B----4-:R-:W-:Y:S05]  /*07e0*/  @!P0 BRA `(.L_x_1165) ;  /* 0x0000000800ac8947 */ /* 0x010fea0003800000 */
[----:B------:R-:W1:Y:S01]  /*07f0*/  LDC.64 R4, c[0x0][0x430] ;  /* 0x00010c00ff047b82 */ /* 0x000e620000000a00 */
[----:B------:R-:W2:Y:S01]  /*0800*/  LDCU UR4, c[0x0][0x44c] ;  /* 0x00008980ff0477ac */ /* 0x000ea20008000800 */
[----:B------:R-:W-:Y:S01]  /*0810*/  IMAD.IADD R7, R7, 0x1, -R0 ;  /* 0x0000000107077824 */ /* 0x000fe200078e0a00 */
[----:B------:R-:W-:Y:S01]  /*0820*/  SHF.R.U32.HI R6, RZ, 0x4, R202 ;  /* 0x00000004ff067819 */ /* 0x000fe200000116ca */
[C---:B------:R-:W-:Y:S01]  /*0830*/  IMAD.SHL.U32 R13, R202.reuse, 0x4, RZ ;  /* 0x00000004ca0d7824 */ /* 0x040fe200078e00ff */
[----:B------:R-:W-:Y:S01]  /*0840*/  BSSY.RECONVERGENT B0, `(.L_x_1166) ;  /* 0x000001e000007945 */ /* 0x000fe20003800200 */
[----:B------:R-:W-:Y:S01]  /*0850*/  IMAD.SHL.U32 R202, R202, 0x8, RZ ;  /* 0x00000008caca7824 */ /* 0x000fe200078e00ff */
[C---:B------:R-:W-:Y:S01]  /*0860*/  ISETP.GE.AND P5, PT, R6.reuse, R7, PT ;  /* 0x000000070600720c */ /* 0x040fe20003fa6270 */
[C---:B------:R-:W-:Y:S01]  /*0870*/  VIADD R20, R6.reuse, 0x8 ;  /* 0x0000000806147836 */ /* 0x040fe20000000000 */
[----:B------:R-:W-:Y:S01]  /*0880*/  LOP3.LUT R13, R13, 0x3c, RZ, 0xc0, !PT ;  /* 0x0000003c0d0d7812 */ /* 0x000fe200078ec0ff */
[C---:B------:R-:W-:Y:S01]  /*0890*/  VIADD R16, R6.reuse, 0x18 ;  /* 0x0000001806107836 */ /* 0x040fe20000000000 */
[C---:B------:R-:W-:Y:S01]  /*08a0*/  IADD3 R18, PT, PT, R6.reuse, 0x10, RZ ;  /* 0x0000001006127810 */ /* 0x040fe20007ffe0ff */
[----:B------:R-:W-:Y:S01]  /*08b0*/  VIADD R14, R6, 0x20 ;  /* 0x00000020060e7836 */ /* 0x000fe20000000000 */
[----:B------:R-:W-:-:S02]  /*08c0*/  LOP3.LUT R11, R13, 0x1f80, R202, 0xf8, !PT ;  /* 0x00001f800d0b7812 */ /* 0x000fc400078ef8ca */
[-C--:B------:R-:W-:Y:S02]  /*08d0*/  ISETP.GE.AND P2, PT, R20, R7.reuse, PT ;  /* 0x000000071400720c */ /* 0x080fe40003f46270 */
[-C--:B------:R-:W-:Y:S02]  /*08e0*/  ISETP.GE.AND P1, PT, R18, R7.reuse, PT ;  /* 0x000000071200720c */ /* 0x080fe40003f26270 */
[-C--:B------:R-:W-:Y:S02]  /*08f0*/  ISETP.GE.AND P0, PT, R16, R7.reuse, PT ;  /* 0x000000071000720c */ /* 0x080fe40003f06270 */
[----:B------:R-:W-:Y:S02]  /*0900*/  ISETP.GE.AND P3, PT, R14, R7, PT ;  /* 0x000000070e00720c */ /* 0x000fe40003f66270 */
[----:B------:R-:W-:Y:S01]  /*0910*/  IADD3 R12, PT, PT, R6, 0x28, RZ ;  /* 0x00000028060c7810 */ /* 0x000fe20007ffe0ff */
[----:B-1----:R-:W-:Y:S01]  /*0920*/  IMAD R4, R10, R4, R215 ;  /* 0x000000040a047224 */ /* 0x002fe200078e02d7 */
[----:B------:R-:W-:-:S03]  /*0930*/  LOP3.LUT R15, R13, 0x40, RZ, 0xfc, !PT ;  /* 0x000000400d0f7812 */ /* 0x000fc600078efcff */
[----:B------:R-:W-:-:S04]  /*0940*/  IMAD R9, R4, R9, R2 ;  /* 0x0000000904097224 */ /* 0x000fc800078e0202 */
[----:B------:R-:W-:-:S04]  /*0950*/  IMAD R9, R9, R5, R0 ;  /* 0x0000000509097224 */ /* 0x000fc800078e0200 */
[----:B--2---:R-:W-:-:S05]  /*0960*/  IMAD R0, R9, UR4, RZ ;  /* 0x0000000409007c24 */ /* 0x004fca000f8e02ff */
[----:B------:R-:W-:-:S04]  /*0970*/  IADD3 R11, P4, PT, R0, R11, RZ ;  /* 0x0000000b000b7210 */ /* 0x000fc80007f9e0ff */
[----:B------:R-:W-:Y:S01]  /*0980*/  LEA.HI.X.SX32 R0, R0, RZ, 0x1, P4 ;  /* 0x000000ff00007211 */ /* 0x000fe200020f0eff */
[----:B------:R-:W-:Y:S08]  /*0990*/  @P5 BRA `(.L_x_1167) ;  /* 0x0000000000205947 */ /* 0x000ff00003800000 */
[----:B------:R-:W1:Y:S01]  /*09a0*/  LDCU UR6, c[0x0][0x440] ;  /* 0x00008800ff0677ac */ /* 0x000e620008000800 */
[----:B------:R-:W2:Y:S01]  /*09b0*/  LDCU.64 UR4, c[0x0][0x3f8] ;  /* 0x00007f00ff0477ac */ /* 0x000ea20008000a00 */
[----:B-1----:R-:W-:Y:S02]  /*09c0*/  ISETP.GE.AND P6, PT, R13, UR6, PT ;  /* 0x000000060d007c0c */ /* 0x002fe4000bfc6270 */
[----:B------:R-:W-:Y:S02]  /*09d0*/  ISETP.GE.AND P5, PT, R15, UR6, PT ;  /* 0x000000060f007c0c */ /* 0x000fe4000bfa6270 */
[----:B--2---:R-:W-:-:S04]  /*09e0*/  LEA R2, P4, R11, UR4, 0x2 ;  /* 0x000000040b027c11 */ /* 0x004fc8000f8810ff */
[----:B------:R-:W-:-:S05]  /*09f0*/  LEA.HI.X R3, R11, UR5, R0, 0x2, P4 ;  /* 0x000000050b037c11 */ /* 0x000fca000a0f1400 */
[----:B------:R1:W-:Y:S04]  /*0a00*/  @!P6 STG.E.128 desc[UR16][R2.64], RZ ;  /* 0x000000ff0200e986 */ /* 0x0003e8000c101d10 */
[----:B------:R1:W-:Y:S02]  /*0a10*/  @!P5 STG.E.128 desc[UR16][R2.64+0x100], RZ ;  /* 0x000100ff0200d986 */ /* 0x0003e4000c101d10 */
.L_x_1167:
[----:B------:R-:W-:Y:S05]  /*0a20*/  BSYNC.RECONVERGENT B0 ;  /* 0x0000000000007941 */ /* 0x000fea0003800200 */
.L_x_1166:
[----:B------:R-:W-:Y:S01]  /*0a30*/  BSSY.RECONVERGENT B0, `(.L_x_1168) ;  /* 0x000000f000007945 */ /* 0x000fe20003800200 */
[----:B------:R-:W-:Y:S02]  /*0a40*/  ISETP.GE.AND P6, PT, R12, R7, PT ;  /* 0x000000070c00720c */ /* 0x000fe40003fc6270 */
[----:B------:R-:W-:Y:S01]  /*0a50*/  IADD3 R10, PT, PT, R6, 0x30, RZ ;  /* 0x00000030060a7810 */ /* 0x000fe20007ffe0ff */
[----:B------:R-:W-:Y:S05]  /*0a60*/  @P2 BRA `(.L_x_1169) ;  /* 0x00000000002c2947 */ /* 0x000fea0003800000 */
[----:B------:R-:W2:Y:S02]  /*0a70*/  LDCU UR4, c[0x0][0x440] ;  /* 0x00008800ff0477ac */ /* 0x000ea40008000800 */
[----:B--2---:R-:W-:Y:S02]  /*0a80*/  ISETP.GE.AND P5, PT, R13, UR4, PT ;  /* 0x000000040d007c0c */ /* 0x004fe4000bfa6270 */
[----:B------:R-:W-:-:S11]  /*0a90*/  ISETP.GE.AND P4, PT, R15, UR4, PT ;  /* 0x000000040f007c0c */ /* 0x000fd6000bf86270 */
[----:B------:R-:W2:Y:S08]  /*0aa0*/  @!P5 LDC.64 R4, c[0x0][0x3f8] ;  /* 0x0000fe00ff04db82 */ /* 0x000eb00000000a00 */
[----:B-1----:R-:W1:Y:S01]  /*0ab0*/  @!P4 LDC.64 R2, c[0x0][0x3f8] ;  /* 0x0000fe00ff02cb82 */ /* 0x002e620000000a00 */
[----:B--2---:R-:W-:-:S04]  /*0ac0*/  @!P5 LEA R4, P2, R11, R4, 0x2 ;  /* 0x000000040b04d211 */ /* 0x004fc800078410ff */
[C---:B------:R-:W-:Y:S02]  /*0ad0*/  @!P5 LEA.HI.X R5, R11.reuse, R5, R0, 0x2, P2 ;  /* 0x000000050b05d211 */ /* 0x040fe400010f1400 */
[----:B-1----:R-:W-:-:S03]  /*0ae0*/  @!P4 LEA R2, P2, R11, R2, 0x2 ;  /* 0x000000020b02c211 */ /* 0x002fc600078410ff */
[----:B------:R2:W-:Y:S01]  /*0af0*/  @!P5 STG.E.128 desc[UR16][R4.64+0x1000], RZ ;  /* 0x001000ff0400d986 */ /* 0x0005e2000c101d10 */
[----:B------:R-:W-:-:S05]  /*0b00*/  @!P4 LEA.HI.X R3, R11, R3, R0, 0x2, P2 ;  /* 0x000000030b03c211 */ /* 0x000fca00010f1400 */
[----:B------:R2:W-:Y:S04]  /*0b10*/  @!P4 STG.E.128 desc[UR16][R2.64+0x1100], RZ ;  /* 0x001100ff0200c986 */ /* 0x0005e8000c101d10 */
.L_x_1169:
[----:B------:R-:W-:Y:S05]  /*0b20*/  BSYNC.RECONVERGENT B0 ;  /* 0x0000000000007941 */ /* 0x000fea0003800200 */
.L_x_1168:
[----:B------:R-:W-:Y:S01]  /*0b30*/  BSSY.RECONVERGENT B0, `(.L_x_1170) ;  /* 0x000000f000007945 */ /* 0x000fe20003800200 */
[----:B------:R-:W-:Y:S02]  /*0b40*/  ISETP.GE.AND P5, PT, R10, R7, PT ;  /* 0x000000070a00720c */ /* 0x000fe40003fa6270 */
[----:B------:R-:W-:Y:S01]  /*0b50*/  IADD3 R8, PT, PT, R6, 0x38, RZ ;  /* 0x0000003806087810 */ /* 0x000fe20007ffe0ff */
[----:B------:R-:W-:Y:S05]  /*0b60*/  @P1 BRA `(.L_x_1171) ;  /* 0x00000000002c1947 */ /* 0x000fea0003800000 */
[----:B------:R-:W3:Y:S02]  /*0b70*/  LDCU UR4, c[0x0][0x440] ;  /* 0x00008800ff0477ac */ /* 0x000ee40008000800 */
[----:B---3--:R-:W-:Y:S02]  /*0b80*/  ISETP.GE.AND P4, PT, R13, UR4, PT ;  /* 0x000000040d007c0c */ /* 0x008fe4000bf86270 */
[----:B------:R-:W-:-:S11]  /*0b90*/  ISETP.GE.AND P2, PT, R15, UR4, PT ;  /* 0x000000040f007c0c */ /* 0x000fd6000bf46270 */
[----:B--2---:R-:W2:Y:S08]  /*0ba0*/  @!P4 LDC.64 R4, c[0x0][0x3f8] ;  /* 0x0000fe00ff04cb82 */ /* 0x004eb00000000a00 */
[----:B-1----:R-:W1:Y:S01]  /*0bb0*/  @!P2 LDC.64 R2, c[0x0][0x3f8] ;  /* 0x0000fe00ff02ab82 */ /* 0x002e620000000a00 */
[----:B--2---:R-:W-:-:S04]  /*0bc0*/  @!P4 LEA R4, P1, R11, R4, 0x2 ;  /* 0x000000040b04c211 */ /* 0x004fc800078210ff */
[C---:B------:R-:W-:Y:S02]  /*0bd0*/  @!P4 LEA.HI.X R5, R11.reuse, R5, R0, 0x2, P1 ;  /* 0x000000050b05c211 */ /* 0x040fe400008f1400 */
[----:B-1----:R-:W-:-:S03]  /*0be0*/  @!P2 LEA R2, P1, R11, R2, 0x2 ;  /* 0x000000020b02a211 */ /* 0x002fc600078210ff */
[----:B------:R3:W-:Y:S01]  /*0bf0*/  @!P4 STG.E.128 desc[UR16][R4.64+0x2000], RZ ;  /* 0x002000ff0400c986 */ /* 0x0007e2000c101d10 */
[----:B------:R-:W-:-:S05]  /*0c00*/  @!P2 LEA.HI.X R3, R11, R3, R0, 0x2, P1 ;  /* 0x000000030b03a211 */ /* 0x000fca00008f1400 */
[----:B------:R3:W-:Y:S04]  /*0c10*/  @!P2 STG.E.128 desc[UR16][R2.64+0x2100], RZ ;  /* 0x002100ff0200a986 */ /* 0x0007e8000c101d10 */
.L_x_1171:
[----:B------:R-:W-:Y:S05]  /*0c20*/  BSYNC.RECONVERGENT B0 ;  /* 0x0000000000007941 */ /* 0x000fea0003800200 */
.L_x_1170:
[----:B------:R-:W-:Y:S01]  /*0c30*/  BSSY.RECONVERGENT B0, `(.L_x_1172) ;  /* 0x000000e000007945 */ /* 0x000fe20003800200 */
[----:B------:R-:W-:-:S03]  /*0c40*/  ISETP.GE.AND P4, PT, R8, R7, PT ;  /* 0x000000070800720c */ /* 0x000fc60003f86270 */
[----:B------:R-:W-:Y:S10]  /*0c50*/  @P0 BRA `(.L_x_1173) ;  /* 0x00000000002c0947 */ /* 0x000ff40003800000 */
[----:B------:R-:W4:Y:S02]  /*0c60*/  LDCU UR4, c[0x0][0x440] ;  /* 0x00008800ff0477ac */ /* 0x000f240008000800 */
[----:B----4-:R-:W-:Y:S02]  /*0c70*/  ISETP.GE.AND P2, PT, R13, UR4, PT ;  /* 0x000000040d007c0c */ /* 0x010fe4000bf46270 */
[----:B------:R-:W-:-:S11]  /*0c80*/  ISETP.GE.AND P1, PT, R15, UR4, PT ;  /* 0x000000040f007c0c */ /* 0x000fd6000bf26270 */
[----:B--23--:R-:W2:Y:S08]  /*0c90*/  @!P2 LDC.64 R4, c[0x0][0x3f8] ;  /* 0x0000fe00ff04ab82 */ /* 0x00ceb00000000a00 */
[----:B-1----:R-:W1:Y:S01]  /*0ca0*/  @!P1 LDC.64 R2, c[0x0][0x3f8] ;  /* 0x0000fe00ff029b82 */ /* 0x002e620000000a00 */
[----:B--2---:R-:W-:-:S04]  /*0cb0*/  @!P2 LEA R4, P0, R11, R4, 0x2 ;  /* 0x000000040b04a211 */ /* 0x004fc800078010ff */
[C---:B------:R-:W-:Y:S02]  /*0cc0*/  @!P2 LEA.HI.X R5, R11.reuse, R5, R0, 0x2, P0 ;  /* 0x000000050b05a211 */ /* 0x040fe400000f1400 */
[----:B-1----:R-:W-:-:S03]  /*0cd0*/  @!P1 LEA R2, P0, R11, R2, 0x2 ;  /* 0x000000020b029211 */ /* 0x002fc600078010ff */
[----:B------:R4:W-:Y:S01]  /*0ce0*/  @!P2 STG.E.128 desc[UR16][R4.64+0x3000], RZ ;  /* 0x003000ff0400a986 */ /* 0x0009e2000c101d10 */
[----:B------:R-:W-:-:S05]  /*0cf0*/  @!P1 LEA.HI.X R3, R11, R3, R0, 0x2, P0 ;  /* 0x000000030b039211 */ /* 0x000fca00000f1400 */
[----:B------:R4:W-:Y:S04]  /*0d00*/  @!P1 STG.E.128 desc[UR16][R2.64+0x3100], RZ ;  /* 0x003100ff02009986 */ /* 0x0009e8000c101d10 */
.L_x_1173:
[----:B------:R-:W-:Y:S05]  /*0d10*/  BSYNC.RECONVERGENT B0 ;  /* 0x0000000000007941 */ /* 0x000fea0003800200 */
.L_x_1172:
[----:B------:R-:W-:Y:S04]  /*0d20*/  BSSY.RECONVERGENT B0, `(.L_x_1174) ;  /* 0x000000d000007945 */ /* 0x000fe80003800200 */
[----:B------:R-:W-:Y:S05]  /*0d30*/  @P3 BRA `(.L_x_1175) ;  /* 0x00000000002c3947 */ /* 0x000fea0003800000 */
[----:B------:R-:W5:Y:S02]  /*0d40*/  LDCU UR4, c[0x0][0x440] ;  /* 0x00008800ff0477ac */ /* 0x000f640008000800 */
[----:B-----5:R-:W-:Y:S02]  /*0d50*/  ISETP.GE.AND P3, PT, R13, UR4, PT ;  /* 0x000000040d007c0c */ /* 0x020fe4000bf66270 */
[----:B------:R-:W-:-:S11]  /*0d60*/  ISETP.GE.AND P1, PT, R15, UR4, PT ;  /* 0x000000040f007c0c */ /* 0x000fd6000bf26270 */
[----:B--234-:R-:W2:Y:S08]  /*0d70*/  @!P3 LDC.64 R4, c[0x0][0x3f8] ;  /* 0x0000fe00ff04bb82 */ /* 0x01ceb00000000a00 */
[----:B-1----:R-:W1:Y:S01]  /*0d80*/  @!P1 LDC.64 R2, c[0x0][0x3f8] ;  /* 0x0000fe00ff029b82 */ /* 0x002e620000000a00 */
[----:B--2---:R-:W-:-:S04]  /*0d90*/  @!P3 LEA R4, P2, R11, R4, 0x2 ;  /* 0x000000040b04b211 */ /* 0x004fc800078410ff */
[C---:B------:R-:W-:Y:S02]  /*0da0*/  @!P3 LEA.HI.X R5, R11.reuse, R5, R0, 0x2, P2 ;  /* 0x000000050b05b211 */ /* 0x040fe400010f1400 */
[----:B-1----:R-:W-:-:S03]  /*0db0*/  @!P1 LEA R2, P0, R11, R2, 0x2 ;  /* 0x000000020b029211 */ /* 0x002fc600078010ff */
[----:B------:R1:W-:Y:S01]  /*0dc0*/  @!P3 STG.E.128 desc[UR16][R4.64+0x4000], RZ ;  /* 0x004000ff0400b986 */ /* 0x0003e2000c101d10 */
[----:B------:R-:W-:-:S05]  /*0dd0*/  @!P1 LEA.HI.X R3, R11, R3, R0, 0x2, P0 ;  /* 0x000000030b039211 */ /* 0x000fca00000f1400 */
[----:B------:R1:W-:Y:S04]  /*0de0*/  @!P1 STG.E.128 desc[UR16][R2.64+0x4100], RZ ;  /* 0x004100ff02009986 */ /* 0x0003e8000c101d10 */
.L_x_1175:
[----:B------:R-:W-:Y:S05]  /*0df0*/  BSYNC.RECONVERGENT B0 ;  /* 0x0000000000007941 */ /* 0x000fea0003800200 */
.L_x_1174:
[----:B------:R-:W-:Y:S04]  /*0e00*/  BSSY.RECONVERGENT B0, `(.L_x_1176) ;  /* 0x000000d000007945 */ /* 0x000fe80003800200 */
[----:B------:R-:W-:Y:S05]  /*0e10*/  @P6 BRA `(.L_x_1177) ;  /* 0x00000000002c6947 */ /* 0x000fea0003800000 */
[----:B------:R-:W5:Y:S02]  /*0e20*/  LDCU UR4, c[0x0][0x440] ;  /* 0x00008800ff0477ac */ /* 0x000f640008000800 */
[----:B-----5:R-:W-:Y:S02]  /*0e30*/  ISETP.GE.AND P3, PT, R13, UR4, PT ;  /* 0x000000040d007c0c */ /* 0x020fe4000bf66270 */
[----:B------:R-:W-:-:S11]  /*0e40*/  ISETP.GE.AND P1, PT, R15, UR4, PT ;  /* 0x000000040f007c0c */ /* 0x000fd6000bf26270 */
[----:B-1234-:R-:W1:Y:S08]  /*0e50*/  @!P3 LDC.64 R4, c[0x0][0x3f8] ;  /* 0x0000fe00ff04bb82 */ /* 0x01ee700000000a00 */
[----:B------:R-:W2:Y:S01]  /*0e60*/  @!P1 LDC.64 R2, c[0x0][0x3f8] ;  /* 0x0000fe00ff029b82 */ /* 0x000ea20000000a00 */
[----:B-1----:R-:W-:-:S04]  /*0e70*/  @!P3 LEA R4, P2, R11, R4, 0x2 ;  /* 0x000000040b04b211 */ /* 0x002fc800078410ff */
[C---:B------:R-:W-:Y:S02]  /*0e80*/  @!P3 LEA.HI.X R5, R11.reuse, R5, R0, 0x2, P2 ;  /* 0x000000050b05b211 */ /* 0x040fe400010f1400 */
[----:B--2---:R-:W-:-:S03]  /*0e90*/  @!P1 LEA R2, P0, R11, R2, 0x2 ;  /* 0x000000020b029211 */ /* 0x004fc600078010ff */
[----:B------:R1:W-:Y:S01]  /*0ea0*/  @!P3 STG.E.128 desc[UR16][R4.64+0x5000], RZ ;  /* 0x005000ff0400b986 */ /* 0x0003e2000c101d10 */
[----:B------:R-:W-:-:S05]  /*0eb0*/  @!P1 LEA.HI.X R3, R11, R3, R0, 0x2, P0 ;  /* 0x000000030b039211 */ /* 0x000fca00000f1400 */
[----:B------:R1:W-:Y:S04]  /*0ec0*/  @!P1 STG.E.128 desc[UR16][R2.64+0x5100], RZ ;  /* 0x005100ff02009986 */ /* 0x0003e8000c101d10 */
.L_x_1177:
[----:B------:R-:W-:Y:S05]  /*0ed0*/  BSYNC.RECONVERGENT B0 ;  /* 0x0000000000007941 */ /* 0x000fea0003800200 */
.L_x_1176:
        /* <DEDUP_REMOVED lines=13> */
.L_x_1179:
[----:B------:R-:W-:Y:S05]  /*0fb0*/  BSYNC.RECONVERGENT B0 ;  /* 0x0000000000007941 */ /* 0x000fea0003800200 */
.L_x_1178:
        /* <DEDUP_REMOVED lines=13> */
.L_x_1181:
[----:B------:R-:W-:Y:S05]  /*1090*/  BSYNC.RECONVERGENT B0 ;  /* 0x0000000000007941 */ /* 0x000fea0003800200 */
.L_x_1180:
[----:B------:R-:W5:Y:S01]  /*10a0*/  LDCU.64 UR4, c[0x0][0x428] ;  /* 0x00008500ff0477ac */ /* 0x000f620008000a00 */
[----:B------:R-:W-:-:S04]  /*10b0*/  ISETP.NE.AND P0, PT, R13, RZ, PT ;  /* 0x000000ff0d00720c */ /* 0x000fc80003f05270 */
[-C--:B------:R-:W-:Y:S02]  /*10c0*/  ISETP.GE.OR P1, PT, R6, R7.reuse, P0 ;  /* 0x000000070600720c */ /* 0x080fe40000726670 */
[C---:B------:R-:W-:Y:S02]  /*10d0*/  IADD3 R6, P2, PT, R9.reuse, R6, RZ ;  /* 0x0000000609067210 */ /* 0x040fe40007f5e0ff */
[-C--:B------:R-:W-:Y:S02]  /*10e0*/  ISETP.GE.OR P6, PT, R20, R7.reuse, P0 ;  /* 0x000000071400720c */ /* 0x080fe400007c6670 */
[----:B------:R-:W-:Y:S02]  /*10f0*/  LEA.HI.X.SX32 R9, R9, RZ, 0x1, P2 ;  /* 0x000000ff09097211 */ /* 0x000fe400010f0eff */
[-C--:B------:R-:W-:Y:S02]  /*1100*/  ISETP.GE.OR P5, PT, R18, R7.reuse, P0 ;  /* 0x000000071200720c */ /* 0x080fe400007a6670 */
[----:B------:R-:W-:-:S02]  /*1110*/  ISETP.GE.OR P4, PT, R16, R7, P0 ;  /* 0x000000071000720c */ /* 0x000fc40000786670 */
[----:B------:R-:W-:Y:S01]  /*1120*/  ISETP.GE.OR P3, PT, R14, R7, P0 ;  /* 0x000000070e00720c */ /* 0x000fe20000766670 */
[----:B-1234-:R-:W-:Y:S01]  /*1130*/  @!P1 IMAD.MOV.U32 R5, RZ, RZ, -0x800000 ;  /* 0xff800000ff059424 */ /* 0x01efe200078e00ff */
[----:B-----5:R-:W-:-:S03]  /*1140*/  LEA R2, P2, R6, UR4, 0x2 ;  /* 0x0000000406027c11 */ /* 0x020fc6000f8410ff */
[----:B------:R-:W-:Y:S01]  /*1150*/  @!P6 IMAD.MOV.U32 R17, RZ, RZ, -0x800000 ;  /* 0xff800000ff11e424 */ /* 0x000fe200078e00ff */
[----:B------:R-:W-:Y:S02]  /*1160*/  LEA.HI.X R3, R6, UR5, R9, 0x2, P2 ;  /* 0x0000000506037c11 */ /* 0x000fe400090f1409 */
[-C--:B------:R-:W-:Y:S01]  /*1170*/  ISETP.GE.OR P2, PT, R12, R7.reuse, P0 ;  /* 0x000000070c00720c */ /* 0x080fe20000746670 */
[----:B------:R-:W-:Y:S02]  /*1180*/  @!P5 IMAD.MOV.U32 R15, RZ, RZ, -0x800000 ;  /* 0xff800000ff0fd424 */ /* 0x000fe400078e00ff */
[----:B------:R1:W-:Y:S01]  /*1190*/  @!P1 STG.E desc[UR16][R2.64], R5 ;  /* 0x0000000502009986 */ /* 0x0003e2000c101910 */
[-C--:B------:R-:W-:Y:S01]  /*11a0*/  ISETP.GE.OR P1, PT, R10, R7.reuse, P0 ;  /* 0x000000070a00720c */ /* 0x080fe20000726670 */
[----:B------:R-:W-:Y:S01]  /*11b0*/  @!P4 IMAD.MOV.U32 R13, RZ, RZ, -0x800000 ;  /* 0xff800000ff0dc424 */ /* 0x000fe200078e00ff */
[----:B------:R-:W-:Y:S01]  /*11c0*/  ISETP.GE.OR P0, PT, R8, R7, P0 ;  /* 0x000000070800720c */ /* 0x000fe20000706670 */
[----:B------:R-:W-:Y:S01]  /*11d0*/  @!P3 IMAD.MOV.U32 R11, RZ, RZ, -0x800000 ;  /* 0xff800000ff0bb424 */ /* 0x000fe200078e00ff */
[----:B------:R1:W-:Y:S04]  /*11e0*/  @!P6 STG.E desc[UR16][R2.64+0x20], R17 ;  /* 0x000020110200e986 */ /* 0x0003e8000c101910 */
[----:B------:R1:W-:Y:S01]  /*11f0*/  @!P5 STG.E desc[UR16][R2.64+0x40], R15 ;  /* 0x0000400f0200d986 */ /* 0x0003e2000c101910 */
[----:B------:R-:W-:-:S03]  /*1200*/  @!P2 IMAD.MOV.U32 R9, RZ, RZ, -0x800000 ;  /* 0xff800000ff09a424 */ /* 0x000fc600078e00ff */
[----:B------:R1:W-:Y:S01]  /*1210*/  @!P4 STG.E desc[UR16][R2.64+0x60], R13 ;  /* 0x0000600d0200c986 */ /* 0x0003e2000c101910 */
[----:B------:R-:W-:-:S03]  /*1220*/  @!P1 IMAD.MOV.U32 R7, RZ, RZ, -0x800000 ;  /* 0xff800000ff079424 */ /* 0x000fc600078e00ff */
[----:B------:R1:W-:Y:S04]  /*1230*/  @!P3 STG.E desc[UR16][R2.64+0x80], R11 ;  /* 0x0000800b0200b986 */ /* 0x0003e8000c101910 */
[----:B------:R1:W-:Y:S04]  /*1240*/  @!P2 STG.E desc[UR16][R2.64+0xa0], R9 ;  /* 0x0000a0090200a986 */ /* 0x0003e8000c101910 */
[----:B------:R1:W-:Y:S01]  /*1250*/  @!P1 STG.E desc[UR16][R2.64+0xc0], R7 ;  /* 0x0000c00702009986 */ /* 0x0003e2000c101910 */
[----:B------:R-:W-:Y:S05]  /*1260*/  @P0 EXIT ;  /* 0x000000000000094d */ /* 0x000fea0003800000 */
[----:B-1----:R-:W-:-:S05]  /*1270*/  MOV R5, 0xff800000 ;  /* 0xff80000000057802 */ /* 0x002fca0000000f00 */
[----:B------:R-:W-:Y:S01]  /*1280*/  STG.E desc[UR16][R2.64+0xe0], R5 ;  /* 0x0000e00502007986 */ /* 0x000fe2000c101910 */
[----:B------:R-:W-:Y:S05]  /*1290*/  EXIT ;  /* 0x000000000000794d */ /* 0x000fea0003800000 */
.L_x_1165:
[----:B------:R-:W1:Y:S01]  /*12a0*/  LDCU.64 UR4, c[0x0][0x4d8] ;  /* 0x00009b00ff0477ac */ /* 0x000e620008000a00 */
[----:B------:R-:W-:Y:S01]  /*12b0*/  MOV R8, R215 ;  /* 0x000000d700087202 */ /* 0x000fe20000000f00 */
        /* <DEDUP_REMOVED lines=9> */
.L_x_1182:
[----:B------:R-:W-:Y:S05]  /*1350*/  BRA.U !UP1, `(.L_x_1183) ;  /* 0x00000005098c7547 */ /* 0x000fea000b800000 */
[----:B------:R-:W2:Y:S01]  /*1360*/  LDC R17, c[0x0][0x4f0] ;  /* 0x00013c00ff117b82 */ /* 0x000ea20000000800 */
[----:B------:R-:W-:Y:S01]  /*1370*/  LEA R4, R197, 0xffffff80, 0x7 ;  /* 0xffffff80c5047811 */ /* 0x000fe200078e38ff */
[----:B------:R-:W3:Y:S01]  /*1380*/  LDCU.64 UR4, c[0x0][0x4e8] ;  /* 0x00009d00ff0477ac */ /* 0x000ee20008000a00 */
[----:B------:R-:W4:Y:S01]  /*1390*/  LDCU.64 UR6, c[0x0][0x3a0] ;  /* 0x00007400ff0677ac */ /* 0x000f220008000a00 */
[----:B------:R-:W4:Y:S01]  /*13a0*/  LDCU.64 UR12, c[0x0][0x3b8] ;  /* 0x00007700ff0c77ac */ /* 0x000f220008000a00 */
[----:B------:R-:W4:Y:S01]  /*13b0*/  LDCU.64 UR10, c[0x0][0x3c0] ;  /* 0x00007800ff0a77ac */ /* 0x000f220008000a00 */
[----:B--2--5:R-:W-:-:S04]  /*13c0*/  IABS R8, R17 ;  /* 0x0000001100087213 */ /* 0x024fc80000000000 */
        /* <DEDUP_REMOVED lines=8> */
[----:B------:R-:W-:-:S04]  /*1450*/  IMAD.HI.U32 R13, R13, R6, R12 ;  /* 0x000000060d0d7227 */ /* 0x000fc800078e000c */
[----:B------:R-:W-:-:S04]  /*1460*/  IMAD.MOV.U32 R6, RZ, RZ, R5 ;  /* 0x000000ffff067224 */ /* 0x000fc800078e0005 */
[----:B------:R-:W-:-:S05]  /*1470*/  IMAD.HI.U32 R13, R13, R6, RZ ;  /* 0x000000060d0d7227 */ /* 0x000fca00078e00ff */
[----:B------:R-:W-:-:S05]  /*1480*/  IADD3 R5, PT, PT, -R13, RZ, RZ ;  /* 0x000000ff0d057210 */ /* 0x000fca0007ffe1ff */
[----:B------:R-:W-:-:S05]  /*1490*/  IMAD R5, R8, R5, R6 ;  /* 0x0000000508057224 */ /* 0x000fca00078e0206 */
[----:B------:R-:W-:-:S13]  /*14a0*/  ISETP.GT.U32.AND P2, PT, R8, R5, PT ;  /* 0x000000050800720c */ /* 0x000fda0003f44070 */
[----:B------:R-:W-:Y:S01]  /*14b0*/  @!P2 IMAD.IADD R5, R5, 0x1, -R8 ;  /* 0x000000010505a824 */ /* 0x000fe200078e0a08 */
[----:B------:R-:W-:Y:S02]  /*14c0*/  @!P2 IADD3 R13, PT, PT, R13, 0x1, RZ ;  /* 0x000000010d0da810 */ /* 0x000fe40007ffe0ff */
[----:B------:R-:W-:Y:S02]  /*14d0*/  ISETP.NE.AND P2, PT, R17, RZ, PT ;  /* 0x000000ff1100720c */ /* 0x000fe40003f45270 */
[----:B------:R-:W-:Y:S01]  /*14e0*/  ISETP.GE.U32.AND P0, PT, R5, R8, PT ;  /* 0x000000080500720c */ /* 0x000fe20003f06070 */
[----:B---3--:R-:W-:Y:S01]  /*14f0*/  IMAD.WIDE.U32 R8, R215, UR4, RZ ;  /* 0x00000004d7087c25 */ /* 0x008fe2000f8e00ff */
[----:B------:R-:W-:-:S03]  /*1500*/  LOP3.LUT R5, R4, R17, RZ, 0x3c, !PT ;  /* 0x0000001104057212 */ /* 0x000fc600078e3cff */
[----:B------:R-:W-:Y:S01]  /*1510*/  IMAD R217, R215, UR5, R9 ;  /* 0x00000005d7d97c24 */ /* 0x000fe2000f8e0209 */
[----:B------:R-:W-:Y:S01]  /*1520*/  ISETP.GE.AND P1, PT, R5, RZ, PT ;  /* 0x000000ff0500720c */ /* 0x000fe20003f26270 */
[----:B------:R-:W1:Y:S01]  /*1530*/  LDCU.64 UR4, c[0x0][0x3a8] ;  /* 0x00007500ff0477ac */ /* 0x000e620008000a00 */
[----:B------:R-:W2:Y:S05]  /*1540*/  LDC R5, c[0x0][0x3e8] ;  /* 0x0000fa00ff057b82 */ /* 0x000eaa0000000800 */
[----:B------:R-:W-:Y:S01]  /*1550*/  @P0 VIADD R13, R13, 0x1 ;  /* 0x000000010d0d0836 */ /* 0x000fe20000000000 */
[----:B------:R-:W-:-:S04]  /*1560*/  LEA R216, P0, R8, UR8, 0x2 ;  /* 0x0000000808d87c11 */ /* 0x000fc8000f8010ff */
[----:B------:R-:W-:Y:S02]  /*1570*/  LEA.HI.X R217, R8, UR9, R217, 0x2, P0 ;  /* 0x0000000908d97c11 */ /* 0x000fe400080f14d9 */
[----:B------:R-:W-:Y:S02]  /*1580*/  @!P1 IADD3 R13, PT, PT, -R13, RZ, RZ ;  /* 0x000000ff0d0d9210 */ /* 0x000fe40007ffe1ff */
[----:B------:R-:W-:-:S05]  /*1590*/  @!P2 LOP3.LUT R13, RZ, R17, RZ, 0x33, !PT ;  /* 0x00000011ff0da212 */ /* 0x000fca00078e33ff */
[----:B------:R-:W-:-:S05]  /*15a0*/  IMAD.WIDE R18, R13, 0x4, R216 ;  /* 0x000000040d127825 */ /* 0x000fca00078e02d8 */
[----:B------:R-:W3:Y:S01]  /*15b0*/  LDG.E R12, desc[UR16][R18.64] ;  /* 0x00000010120c7981 */ /* 0x000ee2000c1e1900 */
[----:B--2---:R-:W-:Y:S02]  /*15c0*/  IABS R6, R5 ;  /* 0x0000000500067213 */ /* 0x004fe40000000000 */
[----:B------:R-:W-:Y:S02]  /*15d0*/  IADD3 R13, PT, PT, -R13, RZ, RZ ;  /* 0x000000ff0d0d7210 */ /* 0x000fe40007ffe1ff */
[----:B------:R-:W2:Y:S01]  /*15e0*/  I2F.RP R16, R6 ;  /* 0x0000000600107306 */ /* 0x000ea20000209400 */
[----:B----4-:R-:W-:Y:S02]  /*15f0*/  MOV R134, UR12 ;  /* 0x0000000c00867c02 */ /* 0x010fe40008000f00 */
[----:B------:R-:W-:Y:S01]  /*1600*/  IMAD R4, R17, R13, R4 ;  /* 0x0000000d11047224 */ /* 0x000fe200078e0204 */
[----:B------:R-:W-:Y:S02]  /*1610*/  MOV R24, UR10 ;  /* 0x0000000a00187c02 */ /* 0x000fe40008000f00 */
[----:B------:R-:W-:-:S02]  /*1620*/  MOV R135, UR13 ;  /* 0x0000000d00877c02 */ /* 0x000fc40008000f00 */
[----:B------:R-:W-:Y:S01]  /*1630*/  MOV R25, UR11 ;  /* 0x0000000b00197c02 */ /* 0x000fe20008000f00 */
[----:B--2---:R-:W2:Y:S02]  /*1640*/  MUFU.RCP R14, R16 ;  /* 0x00000010000e7308 */ /* 0x004ea40000001000 */
[----:B--2---:R-:W-:-:S06]  /*1650*/  IADD3 R14, PT, PT, R14, 0xffffffe, RZ ;  /* 0x0ffffffe0e0e7810 */ /* 0x004fcc0007ffe0ff */
[----:B------:R-:W2:Y:S02]  /*1660*/  F2I.FTZ.U32.TRUNC.NTZ R15, R14 ;  /* 0x0000000e000f7305 */ /* 0x000ea4000021f000 */
[----:B--2---:R-:W-:Y:S01]  /*1670*/  IMAD.MOV R8, RZ, RZ, -R15 ;  /* 0x000000ffff087224 */ /* 0x004fe200078e0a0f */
[----:B------:R-:W-:-:S03]  /*1680*/  MOV R14, RZ ;  /* 0x000000ff000e7202 */ /* 0x000fc60000000f00 */
[----:B------:R-:W-:Y:S01]  /*1690*/  IMAD R9, R8, R6, RZ ;  /* 0x0000000608097224 */ /* 0x000fe200078e02ff */
[----:B------:R-:W-:-:S03]  /*16a0*/  IABS R8, R2 ;  /* 0x0000000200087213 */ /* 0x000fc60000000000 */
[----:B------:R-:W-:Y:S01]  /*16b0*/  IMAD.HI.U32 R9, R15, R9, R14 ;  /* 0x000000090f097227 */ /* 0x000fe200078e000e */
[----:B------:R-:W-:-:S05]  /*16c0*/  MOV R10, R8 ;  /* 0x00000008000a7202 */ /* 0x000fca0000000f00 */
[----:B------:R-:W-:-:S04]  /*16d0*/  IMAD.HI.U32 R8, R9, R10, RZ ;  /* 0x0000000a09087227 */ /* 0x000fc800078e00ff */
[----:B------:R-:W-:-:S04]  /*16e0*/  IMAD.MOV R9, RZ, RZ, -R8 ;  /* 0x000000ffff097224 */ /* 0x000fc800078e0a08 */
[----:B------:R-:W-:-:S05]  /*16f0*/  IMAD R9, R6, R9, R10 ;  /* 0x0000000906097224 */ /* 0x000fca00078e020a */
[----:B------:R-:W-:-:S13]  /*1700*/  ISETP.GT.U32.AND P1, PT, R6, R9, PT ;  /* 0x000000090600720c */ /* 0x000fda0003f24070 */
[-C--:B------:R-:W-:Y:S02]  /*1710*/  @!P1 IADD3 R9, PT, PT, R9, -R6.reuse, RZ ;  /* 0x8000000609099210 */ /* 0x080fe40007ffe0ff */
[----:B------:R-:W-:Y:S02]  /*1720*/  @!P1 IADD3 R8, PT, PT, R8, 0x1, RZ ;  /* 0x0000000108089810 */ /* 0x000fe40007ffe0ff */
[----:B------:R-:W-:Y:S02]  /*1730*/  ISETP.GE.U32.AND P2, PT, R9, R6, PT ;  /* 0x000000060900720c */ /* 0x000fe40003f46070 */
[----:B------:R-:W-:Y:S02]  /*1740*/  LOP3.LUT R6, R2, R5, RZ, 0x3c, !PT ;  /* 0x0000000502067212 */ /* 0x000fe400078e3cff */
[----:B------:R-:W-:Y:S02]  /*1750*/  ISETP.NE.AND P1, PT, R5, RZ, PT ;  /* 0x000000ff0500720c */ /* 0x000fe40003f25270 */
[----:B------:R-:W-:-:S07]  /*1760*/  ISETP.GE.AND P0, PT, R6, RZ, PT ;  /* 0x000000ff0600720c */ /* 0x000fce0003f06270 */
[----:B------:R-:W-:-:S06]  /*1770*/  @P2 VIADD R8, R8, 0x1 ;  /* 0x0000000108082836 */ /* 0x000fcc0000000000 */
[----:B------:R-:W-:Y:S02]  /*1780*/  @!P0 IADD3 R8, PT, PT, -R8, RZ, RZ ;  /* 0x000000ff08088210 */ /* 0x000fe40007ffe1ff */
[----:B------:R-:W-:Y:S02]  /*1790*/  @!P1 LOP3.LUT R8, RZ, R5, RZ, 0x33, !PT ;  /* 0x00000005ff089212 */ /* 0x000fe400078e33ff */
[----:B------:R-:W-:-:S05]  /*17a0*/  SHF.R.S32.HI R5, RZ, 0x1f, R4 ;  /* 0x0000001fff057819 */ /* 0x000fca0000011404 */
[C---:B------:R-:W-:Y:S02]  /*17b0*/  IMAD R6, R5.reuse, R134, RZ ;  /* 0x0000008605067224 */ /* 0x040fe400078e02ff */
[----:B------:R-:W-:Y:S02]  /*17c0*/  IMAD R5, R5, R24, RZ ;  /* 0x0000001805057224 */ /* 0x000fe400078e02ff */
[C---:B------:R-:W-:Y:S02]  /*17d0*/  IMAD R6, R4.reuse, R135, R6 ;  /* 0x0000008704067224 */ /* 0x040fe400078e0206 */
[----:B------:R-:W-:Y:S01]  /*17e0*/  IMAD R5, R4, R25, R5 ;  /* 0x0000001904057224 */ /* 0x000fe200078e0205 */
[----:B---3--:R-:W-:Y:S01]  /*17f0*/  SHF.R.S32.HI R9, RZ, 0x1f, R12 ;  /* 0x0000001fff097819 */ /* 0x008fe2000001140c */
[----:B------:R-:W-:-:S04]  /*1800*/  IMAD.WIDE.U32 R14, R12, UR6, RZ ;  /* 0x000000060c0e7c25 */ /* 0x000fc8000f8e00ff */
[C---:B------:R-:W-:Y:S02]  /*1810*/  IMAD R19, R9.reuse, UR6, RZ ;  /* 0x0000000609137c24 */ /* 0x040fe4000f8e02ff */
[----:B-1----:R-:W-:Y:S02]  /*1820*/  IMAD R9, R9, UR4, RZ ;  /* 0x0000000409097c24 */ /* 0x002fe4000f8e02ff */
[C---:B------:R-:W-:Y:S02]  /*1830*/  IMAD R19, R12.reuse, UR7, R19 ;  /* 0x000000070c137c24 */ /* 0x040fe4000f8e0213 */
[C---:B------:R-:W-:Y:S02]  /*1840*/  IMAD R9, R12.reuse, UR5, R9 ;  /* 0x000000050c097c24 */ /* 0x040fe4000f8e0209 */
[----:B------:R-:W-:Y:S01]  /*1850*/  IMAD.WIDE.U32 R12, R12, UR4, RZ ;  /* 0x000000040c0c7c25 */ /* 0x000fe2000f8e00ff */
[----:B------:R-:W1:Y:S03]  /*1860*/  LDCU.128 UR4, c[0x0][0x3d0] ;  /* 0x00007a00ff0477ac */ /* 0x000e660008000c00 */
[----:B------:R-:W-:-:S02]  /*1870*/  IMAD.IADD R15, R15, 0x1, R19 ;  /* 0x000000010f0f7824 */ /* 0x000fc400078e0213 */
[----:B------:R-:W-:Y:S02]  /*1880*/  IMAD.IADD R13, R13, 0x1, R9 ;  /* 0x000000010d0d7824 */ /* 0x000fe400078e0209 */
[----:B------:R-:W-:-:S04]  /*1890*/  IMAD.WIDE.U32 R14, R4, R134, R14 ;  /* 0x00000086040e7225 */ /* 0x000fc800078e000e */
[----:B------:R-:W-:Y:S01]  /*18a0*/  IMAD.WIDE.U32 R12, R4, R24, R12 ;  /* 0x00000018040c7225 */ /* 0x000fe200078e000c */
[----:B------:R-:W-:-:S03]  /*18b0*/  SHF.R.S32.HI R4, RZ, 0x1f, R8 ;  /* 0x0000001fff047819 */ /* 0x000fc60000011408 */
[----:B------:R-:W-:Y:S01]  /*18c0*/  IMAD.IADD R15, R15, 0x1, R6 ;  /* 0x000000010f0f7824 */ /* 0x000fe200078e0206 */
[----:B------:R-:W-:Y:S01]  /*18d0*/  IADD3 R13, PT, PT, R13, R5, RZ ;  /* 0x000000050d0d7210 */ /* 0x000fe20007ffe0ff */
[C---:B-1----:R-:W-:Y:S02]  /*18e0*/  IMAD R5, R4.reuse, UR4, RZ ;  /* 0x0000000404057c24 */ /* 0x042fe4000f8e02ff */
[----:B------:R-:W-:Y:S02]  /*18f0*/  IMAD R9, R4, UR6, RZ ;  /* 0x0000000604097c24 */ /* 0x000fe4000f8e02ff */
[C---:B------:R-:W-:Y:S02]  /*1900*/  IMAD R5, R8.reuse, UR5, R5 ;  /* 0x0000000508057c24 */ /* 0x040fe4000f8e0205 */
[----:B------:R-:W-:-:S04]  /*1910*/  IMAD.WIDE.U32 R14, R8, UR4, R14 ;  /* 0x00000004080e7c25 */ /* 0x000fc8000f8e000e */
[C---:B------:R-:W-:Y:S01]  /*1920*/  IMAD R9, R8.reuse, UR7, R9 ;  /* 0x0000000708097c24 */ /* 0x040fe2000f8e0209 */
[----:B------:R-:W-:Y:S01]  /*1930*/  IADD3 R6, PT, PT, R15, R5, RZ ;  /* 0x000000050f067210 */ /* 0x000fe20007ffe0ff */
[----:B------:R-:W-:-:S04]  /*1940*/  IMAD.WIDE.U32 R16, R8, UR6, R12 ;  /* 0x0000000608107c25 */ /* 0x000fc8000f8e000c */
[----:B------:R-:W-:Y:S01]  /*1950*/  IMAD.MOV.U32 R12, RZ, RZ, R14 ;  /* 0x000000ffff0c7224 */ /* 0x000fe200078e000e */
[----:B------:R-:W-:Y:S02]  /*1960*/  IADD3 R10, PT, PT, R17, R9, RZ ;  /* 0x00000009110a7210 */ /* 0x000fe40007ffe0ff */
[----:B------:R-:W-:Y:S01]  /*1970*/  MOV R14, R16 ;  /* 0x00000010000e7202 */ /* 0x000fe20000000f00 */
[----:B------:R-:W-:Y:S06]  /*1980*/  BRA `(.L_x_1184) ;  /* 0x0000000400647947 */ /* 0x000fec0003800000 */
.L_x_1183:
        /* <DEDUP_REMOVED lines=15> */
.L_x_1185:
[----:B------:R-:W2:Y:S01]  /*1a80*/  LDC.64 R134, c[0x0][0x3b8] ;  /* 0x0000ee00ff867b82 */ /* 0x000ea20000000a00 */
[----:B------:R-:W-:-:S05]  /*1a90*/  IADD3 R12, PT, PT, R4, R5, RZ ;  /* 0x00000005040c7210 */ /* 0x000fca0007ffe0ff */
[C---:B--2---:R-:W-:Y:S02]  /*1aa0*/  IMAD R17, R12.reuse, R135, RZ ;  /* 0x000000870c117224 */ /* 0x044fe400078e02ff */
[----:B------:R-:W-:-:S05]  /*1ab0*/  IMAD.WIDE.U32 R12, R12, R134, RZ ;  /* 0x000000860c0c7225 */ /* 0x000fca00078e00ff */
[----:B------:R-:W-:Y:S02]  /*1ac0*/  IADD3 R17, PT, PT, R13, R17, RZ ;  /* 0x000000110d117210 */ /* 0x000fe40007ffe0ff */
[----:B------:R-:W-:Y:S02]  /*1ad0*/  MOV R16, R12 ;  /* 0x0000000c00107202 */ /* 0x000fe40000000f00 */
.L_x_1186:
        /* <DEDUP_REMOVED lines=13> */
[----:B------:R-:W-:Y:S06]  /*1bb0*/  BRA `(.L_x_1188) ;  /* 0x0000000000187947 */ /* 0x000fec0003800000 */
.L_x_1187:
[----:B------:R-:W2:Y:S01]  /*1bc0*/  LDC.64 R24, c[0x0][0x3c0] ;  /* 0x0000f000ff187b82 */ /* 0x000ea20000000a00 */
[----:B------:R-:W-:-:S05]  /*1bd0*/  IADD3 R4, PT, PT, R4, R5, RZ ;  /* 0x0000000504047210 */ /* 0x000fca0007ffe0ff */
[C---:B--2---:R-:W-:Y:S02]  /*1be0*/  IMAD R19, R4.reuse, R25, RZ ;  /* 0x0000001904137224 */ /* 0x044fe400078e02ff */
[----:B------:R-:W-:-:S05]  /*1bf0*/  IMAD.WIDE.U32 R4, R4, R24, RZ ;  /* 0x0000001804047225 */ /* 0x000fca00078e00ff */
[----:B------:R-:W-:Y:S02]  /*1c00*/  IADD3 R19, PT, PT, R5, R19, RZ ;  /* 0x0000001305137210 */ /* 0x000fe40007ffe0ff */
[----:B------:R-:W-:-:S07]  /*1c10*/  MOV R18, R4 ;  /* 0x0000000400127202 */ /* 0x000fce0000000f00 */
.L_x_1188:
[----:B------:R-:W2:Y:S01]  /*1c20*/  LDC R13, c[0x0][0x3e8] ;  /* 0x0000fa00ff0d7b82 */ /* 0x000ea20000000800 */
[----:B------:R-:W-:Y:S02]  /*1c30*/  CS2R R216, SRZ ;  /* 0x0000000000d87805 */ /* 0x000fe4000001ff00 */
[----:B--2---:R-:W-:-:S04]  /*1c40*/  IABS R4, R13 ;  /* 0x0000000d00047213 */ /* 0x004fc80000000000 */
[----:B------:R-:W2:Y:S08]  /*1c50*/  I2F.RP R10, R4 ;  /* 0x00000004000a7306 */ /* 0x000eb00000209400 */
[----:B--2--5:R-:W2:Y:S02]  /*1c60*/  MUFU.RCP R8, R10 ;  /* 0x0000000a00087308 */ /* 0x024ea40000001000 */
[----:B--2---:R-:W-:-:S06]  /*1c70*/  IADD3 R8, PT, PT, R8, 0xffffffe, RZ ;  /* 0x0ffffffe08087810 */ /* 0x004fcc0007ffe0ff */
[----:B-1----:R-:W1:Y:S02]  /*1c80*/  F2I.FTZ.U32.TRUNC.NTZ R9, R8 ;  /* 0x0000000800097305 */ /* 0x002e64000021f000 */
[----:B-1----:R-:W-:Y:S01]  /*1c90*/  IMAD.MOV R5, RZ, RZ, -R9 ;  /* 0x000000ffff057224 */ /* 0x002fe200078e0a09 */
[----:B------:R-:W-:-:S03]  /*1ca0*/  MOV R8, RZ ;  /* 0x000000ff00087202 */ /* 0x000fc60000000f00 */
        /* <DEDUP_REMOVED lines=10> */
[----:B------:R-:W-:Y:S01]  /*1d50*/  IMAD.WIDE.U32 R20, R6, R134, R16 ;  /* 0x0000008606147225 */ /* 0x000fe200078e0010 */
[----:B------:R-:W-:-:S03]  /*1d60*/  SHF.R.S32.HI R15, RZ, 0x1f, R6 ;  /* 0x0000001fff0f7819 */ /* 0x000fc60000011406 */
[----:B------:R-:W-:-:S04]  /*1d70*/  IMAD.WIDE.U32 R18, R6, R24, R18 ;  /* 0x0000001806127225 */ /* 0x000fc800078e0012 */
[C---:B------:R-:W-:Y:S02]  /*1d80*/  IMAD R10, R15.reuse, R24, RZ ;  /* 0x000000180f0a7224 */ /* 0x040fe400078e02ff */
[----:B------:R-:W-:Y:S02]  /*1d90*/  IMAD R15, R15, R134, RZ ;  /* 0x000000860f0f7224 */ /* 0x000fe400078e02ff */
[----:B------:R-:W-:Y:S01]  /*1da0*/  @!P0 IMAD.IADD R5, R5, 0x1, -R4 ;  /* 0x0000000105058824 */ /* 0x000fe200078e0a04 */
[----:B------:R-:W-:Y:S01]  /*1db0*/  @!P0 IADD3 R12, PT, PT, R12, 0x1, RZ ;  /* 0x000000010c0c8810 */ /* 0x000fe20007ffe0ff */
[C---:B------:R-:W-:Y:S01]  /*1dc0*/  IMAD R17, R6.reuse, R25, R10 ;  /* 0x0000001906117224 */ /* 0x040fe200078e020a */
[----:B------:R-:W-:Y:S01]  /*1dd0*/  ISETP.NE.AND P0, PT, R13, RZ, PT ;  /* 0x000000ff0d00720c */ /* 0x000fe20003f05270 */
[----:B------:R-:W-:Y:S01]  /*1de0*/  IMAD R15, R6, R135, R15 ;  /* 0x00000087060f7224 */ /* 0x000fe200078e020f */
[----:B------:R-:W-:Y:S02]  /*1df0*/  ISETP.GE.U32.AND P2, PT, R5, R4, PT ;  /* 0x000000040500720c */ /* 0x000fe40003f46070 */
[----:B------:R-:W-:-:S02]  /*1e00*/  LOP3.LUT R4, R2, R13, RZ, 0x3c, !PT ;  /* 0x0000000d02047212 */ /* 0x000fc400078e3cff */
[----:B------:R-:W-:Y:S02]  /*1e10*/  IADD3 R19, PT, PT, R19, R17, RZ ;  /* 0x0000001113137210 */ /* 0x000fe40007ffe0ff */
[----:B------:R-:W-:Y:S02]  /*1e20*/  ISETP.GE.AND P1, PT, R4, RZ, PT ;  /* 0x000000ff0400720c */ /* 0x000fe40003f26270 */
[----:B------:R-:W2:Y:S01]  /*1e30*/  LDC.64 R4, c[0x0][0x3d0] ;  /* 0x0000f400ff047b82 */ /* 0x000ea20000000a00 */
[----:B------:R-:W-:-:S04]  /*1e40*/  IADD3 R21, PT, PT, R21, R15, RZ ;  /* 0x0000000f15157210 */ /* 0x000fc80007ffe0ff */
[----:B------:R-:W-:-:S06]  /*1e50*/  @P2 IADD3 R12, PT, PT, R12, 0x1, RZ ;  /* 0x000000010c0c2810 */ /* 0x000fcc0007ffe0ff */
[----:B------:R-:W-:Y:S01]  /*1e60*/  @!P1 IMAD.MOV R12, RZ, RZ, -R12 ;  /* 0x000000ffff0c9224 */ /* 0x000fe200078e0a0c */
        /* <DEDUP_REMOVED lines=8> */
[----:B------:R-:W-:Y:S01]  /*1ef0*/  MOV R12, R20 ;  /* 0x00000014000c7202 */ /* 0x000fe20000000f00 */
[----:B------:R-:W-:-:S03]  /*1f00*/  IMAD.IADD R10, R15, 0x1, R6 ;  /* 0x000000010f0a7824 */ /* 0x000fc600078e0206 */
[----:B------:R-:W-:-:S07]  /*1f10*/  IADD3 R6, PT, PT, R21, R5, RZ ;  /* 0x0000000515067210 */ /* 0x000fce0007ffe0ff */
.L_x_1184:
[----:B------:R-:W-:Y:S01]  /*1f20*/  ISETP.NE.AND P0, PT, R11, -0x1, PT ;  /* 0xffffffff0b00780c */ /* 0x000fe20003f05270 */
[----:B------:R-:W1:Y:S01]  /*1f30*/  S2UR UR5, SR_CgaCtaId ;  /* 0x00000000000579c3 */ /* 0x000e620000008800 */
[----:B------:R-:W-:Y:S01]  /*1f40*/  IMAD.SHL.U32 R198, R202, 0x8, RZ ;  /* 0x00000008cac67824 */ /* 0x000fe200078e00ff */
[----:B------:R-:W2:Y:S01]  /*1f50*/  LDCU.64 UR6, c[0x0][0x3c8] ;  /* 0x00007900ff0677ac */ /* 0x000ea20008000a00 */
[----:B------:R-:W-:Y:S01]  /*1f60*/  IMAD.IADD R205, R7, 0x1, -R0 ;  /* 0x0000000107cd7824 */ /* 0x000fe200078e0a00 */
[--C-:B------:R-:W-:Y:S01]  /*1f70*/  SHF.R.U32.HI R20, RZ, 0x3, R202.reuse ;  /* 0x00000003ff147819 */ /* 0x100fe200000116ca */
[----:B------:R-:W-:Y:S01]  /*1f80*/  VIADD R27, R197, 0xffffffff ;  /* 0xffffffffc51b7836 */ /* 0x000fe20000000000 */
[C---:B------:R-:W-:Y:S01]  /*1f90*/  LOP3.LUT R13, R198.reuse, 0x1f8, RZ, 0xc0, !PT ;  /* 0x000001f8c60d7812 */ /* 0x040fe200078ec0ff */
[----:B------:R-:W3:Y:S01]  /*1fa0*/  LDCU.64 UR12, c[0x0][0x388] ;  /* 0x00007100ff0c77ac */ /* 0x000ee20008000a00 */
[C---:B------:R-:W-:Y:S01]  /*1fb0*/  LOP3.LUT R37, R198.reuse, 0x38, RZ, 0xc0, !PT ;  /* 0x00000038c6257812 */ /* 0x040fe200078ec0ff */
[----:B------:R-:W-:Y:S01]  /*1fc0*/  IMAD.SHL.U32 R196, R27, 0x80, RZ ;  /* 0x000000801bc47824 */ /* 0x000fe200078e00ff */
[----:B------:R-:W-:Y:S01]  /*1fd0*/  LOP3.LUT R212, R198, 0x1e00, RZ, 0xc0, !PT ;  /* 0x00001e00c6d47812 */ /* 0x000fe200078ec0ff */
[----:B------:R-:W4:Y:S01]  /*1fe0*/  LDCU.64 UR10, c[0x0][0x390] ;  /* 0x00007200ff0a77ac */ /* 0x000f220008000a00 */
[----:B------:R-:W5:Y:S01]  /*1ff0*/  @!P0 LDC.64 R8, c[0x0][0x398] ;  /* 0x0000e600ff088b82 */ /* 0x000f620000000a00 */
[----:B------:R-:W-:Y:S01]  /*2000*/  LOP3.LUT R13, R13, 0x38, R202, 0x78, !PT ;  /* 0x000000380d0d7812 */ /* 0x000fe200078e78ca */
[C---:B------:R-:W-:Y:S01]  /*2010*/  VIADD R15, R20.reuse, 0x30 ;  /* 0x00000030140f7836 */ /* 0x040fe20000000000 */
[----:B------:R-:W-:Y:S01]  /*2020*/  IADD3 R12, P1, PT, R37, R12, RZ ;  /* 0x0000000c250c7210 */ /* 0x000fe20007f3e0ff */
[----:B------:R-:W-:Y:S01]  /*2030*/  UMOV UR4, 0x400 ;  /* 0x0000040000047882 */ /* 0x000fe20000000000 */
[----:B------:R-:W-:Y:S01]  /*2040*/  LOP3.LUT R212, R13, R212, RZ, 0xfc, !PT ;  /* 0x000000d40dd47212 */ /* 0x000fe200078efcff */
[----:B------:R-:W-:Y:S01]  /*2050*/  IMAD.MOV.U32 R21, RZ, RZ, RZ ;  /* 0x000000ffff157224 */ /* 0x000fe200078e00ff */
[CC--:B------:R-:W-:Y:S01]  /*2060*/  ISETP.GE.AND P5, PT, R20.reuse, R205.reuse, PT ;  /* 0x000000cd1400720c */ /* 0x0c0fe20003fa6270 */
[----:B------:R-:W4:Y:S01]  /*2070*/  @P0 LDC.64 R4, c[0x0][0x3b0] ;  /* 0x0000ec00ff040b82 */ /* 0x000f220000000a00 */
[----:B------:R-:W-:Y:S01]  /*2080*/  IMAD.X R13, RZ, RZ, R6, P1 ;  /* 0x000000ffff0d7224 */ /* 0x000fe200008e0606 */
[----:B------:R-:W-:Y:S01]  /*2090*/  SHF.R.S32.HI R29, RZ, 0x1f, R2 ;  /* 0x0000001fff1d7819 */ /* 0x000fe20000011402 */
[----:B------:R-:W-:Y:S01]  /*20a0*/  BSSY.RECONVERGENT B0, `(.L_x_1189) ;  /* 0x0000039000007945 */ /* 0x000fe20003800200 */
[----:B-1----:R-:W-:Y:S01]  /*20b0*/  ULEA UR5, UR5, UR4, 0x18 ;  /* 0x0000000405057291 */ /* 0x002fe2000f8ec0ff */
[----:B------:R-:W-:Y:S01]  /*20c0*/  IMAD.WIDE.U32 R12, R20, R134, R12 ;  /* 0x00000086140c7225 */ /* 0x000fe200078e000c */
[----:B------:R-:W-:-:S02]  /*20d0*/  ISETP.GE.AND P1, PT, R15, R205, PT ;  /* 0x000000cd0f00720c */ /* 0x000fc40003f26270 */
[----:B------:R-:W-:Y:S01]  /*20e0*/  LOP3.LUT R26, R37, 0x40, RZ, 0xfc, !PT ;  /* 0x00000040251a7812 */ /* 0x000fe200078efcff */
[----:B--2---:R-:W-:Y:S01]  /*20f0*/  IMAD R29, R29, UR6, RZ ;  /* 0x000000061d1d7c24 */ /* 0x004fe2000f8e02ff */
[----:B---3--:R-:W-:Y:S01]  /*2100*/  LEA R208, P4, R12, UR12, 0x1 ;  /* 0x0000000c0cd07c11 */ /* 0x008fe2000f8808ff */
[----:B------:R-:W-:Y:S01]  /*2110*/  IMAD R207, R20, R135, R13 ;  /* 0x0000008714cf7224 */ /* 0x000fe200078e020d */
[----:B------:R-:W-:Y:S01]  /*2120*/  LEA R212, R212, UR5, 0x1 ;  /* 0x00000005d4d47c11 */ /* 0x000fe2000f8e08ff */
[----:B------:R-:W-:Y:S02]  /*2130*/  IMAD R29, R2, UR7, R29 ;  /* 0x00000007021d7c24 */ /* 0x000fe4000f8e021d */
[----:B------:R-:W-:Y:S01]  /*2140*/  IMAD.WIDE.U32 R22, R23, 0x40, R20 ;  /* 0x0000004017167825 */ /* 0x000fe200078e0014 */
[----:B------:R-:W-:-:S03]  /*2150*/  LEA.HI.X R207, R12, UR13, R207, 0x1, P4 ;  /* 0x0000000d0ccf7c11 */ /* 0x000fc6000a0f0ccf */
[----:B-----5:R-:W-:-:S04]  /*2160*/  @!P0 IMAD.WIDE.U32 R16, R215, R8, RZ ;  /* 0x00000008d7108225 */ /* 0x020fc800078e00ff */
[----:B------:R-:W-:Y:S01]  /*2170*/  @!P0 IMAD R9, R215, R9, R17 ;  /* 0x00000009d7098224 */ /* 0x000fe200078e0211 */
[----:B------:R-:W-:Y:S01]  /*2180*/  IADD3 R17, PT, PT, R20, 0x20, RZ ;  /* 0x0000002014117810 */ /* 0x000fe20007ffe0ff */
[----:B----4-:R-:W-:Y:S01]  /*2190*/  @P0 IMAD.WIDE.U32 R18, R11, R4, RZ ;  /* 0x000000040b120225 */ /* 0x010fe200078e00ff */
[----:B------:R-:W-:Y:S02]  /*21a0*/  IADD3 R4, PT, PT, -R196, R3, RZ ;  /* 0x00000003c4047210 */ /* 0x000fe40007ffe1ff */
[----:B------:R-:W-:Y:S01]  /*21b0*/  ISETP.GE.AND P2, PT, R17, R205, PT ;  /* 0x000000cd1100720c */ /* 0x000fe20003f46270 */
[----:B------:R-:W-:Y:S01]  /*21c0*/  @!P0 IMAD.MOV.U32 R8, RZ, RZ, R16 ;  /* 0x000000ffff088224 */ /* 0x000fe200078e0010 */
[----:B------:R-:W-:Y:S01]  /*21d0*/  @P0 MOV R8, R18 ;  /* 0x0000001200080202 */ /* 0x000fe20000000f00 */
[----:B------:R-:W-:Y:S01]  /*21e0*/  @P0 IMAD R9, R11, R5, R19 ;  /* 0x000000050b090224 */ /* 0x000fe200078e0213 */
[----:B------:R-:W-:Y:S01]  /*21f0*/  IADD3 R30, P0, PT, R37, R14, RZ ;  /* 0x0000000e251e7210 */ /* 0x000fe20007f1e0ff */
[C---:B------:R-:W-:Y:S01]  /*2200*/  VIADD R19, R20.reuse, 0x10 ;  /* 0x0000001014137836 */ /* 0x040fe20000000000 */
[----:B------:R-:W-:-:S03]  /*2210*/  ISETP.GE.AND P6, PT, R20, R4, PT ;  /* 0x000000041400720c */ /* 0x000fc60003fc6270 */
[----:B------:R-:W-:Y:S01]  /*2220*/  IMAD.X R31, RZ, RZ, R10, P0 ;  /* 0x000000ffff1f7224 */ /* 0x000fe200000e060a */
[----:B------:R-:W-:Y:S02]  /*2230*/  IADD3 R8, P0, PT, R37, R8, RZ ;  /* 0x0000000825087210 */ /* 0x000fe40007f1e0ff */
[----:B------:R-:W-:Y:S01]  /*2240*/  ISETP.GE.AND P3, PT, R19, R205, PT ;  /* 0x000000cd1300720c */ /* 0x000fe20003f66270 */
[----:B------:R-:W-:Y:S01]  /*2250*/  IMAD.WIDE.U32 R10, R20, R24, R30 ;  /* 0x00000018140a7225 */ /* 0x000fe200078e001e */
[----:B------:R-:W-:-:S03]  /*2260*/  IADD3.X R9, PT, PT, RZ, R9, RZ, P0, !PT ;  /* 0x00000009ff097210 */ /* 0x000fc600007fe4ff */
[----:B------:R-:W-:Y:S01]  /*2270*/  IMAD R211, R20, R25, R11 ;  /* 0x0000001914d37224 */ /* 0x000fe200078e020b */
[----:B------:R-:W-:Y:S01]  /*2280*/  LEA R210, P0, R10, UR10, 0x1 ;  /* 0x0000000a0ad27c11 */ /* 0x000fe2000f8008ff */
[----:B------:R-:W-:-:S03]  /*2290*/  IMAD.WIDE.U32 R8, R2, UR6, R8 ;  /* 0x0000000602087c25 */ /* 0x000fc6000f8e0008 */
[----:B------:R-:W-:Y:S01]  /*22a0*/  LEA.HI.X R211, R10, UR11, R211, 0x1, P0 ;  /* 0x0000000b0ad37c11 */ /* 0x000fe200080f0cd3 */
[----:B------:R-:W-:Y:S01]  /*22b0*/  IMAD.IADD R29, R9, 0x1, R29 ;  /* 0x00000001091d7824 */ /* 0x000fe200078e021d */
[----:B------:R-:W-:Y:S07]  /*22c0*/  @P5 BRA `(.L_x_1190) ;  /* 0x0000000000585947 */ /* 0x000fee0003800000 */
        /* <DEDUP_REMOVED lines=22> */
.L_x_1190:
[----:B------:R-:W-:Y:S05]  /*2430*/  BSYNC.RECONVERGENT B0 ;  /* 0x0000000000007941 */ /* 0x000fea0003800200 */
.L_x_1189:
        /* <DEDUP_REMOVED lines=28> */
.L_x_1192:
[----:B------:R-:W-:Y:S05]  /*2600*/  BSYNC.RECONVERGENT B0 ;  /* 0x0000000000007941 */ /* 0x000fea0003800200 */
.L_x_1191:
        /* <DEDUP_REMOVED lines=29> */
.L_x_1194:
[----:B------:R-:W-:Y:S05]  /*27e0*/  BSYNC.RECONVERGENT B0 ;  /* 0x0000000000007941 */ /* 0x000fea0003800200 */
.L_x_1193:
        /* <DEDUP_REMOVED lines=30> */
.L_x_1196:
[----:B------:R-:W-:Y:S05]  /*29d0*/  BSYNC.RECONVERGENT B0 ;  /* 0x0000000000007941 */ /* 0x000fea0003800200 */
.L_x_1195:
        /* <DEDUP_REMOVED lines=18> */
.L_x_1198:
[----:B------:R-:W-:Y:S05]  /*2b00*/  BSYNC.RECONVERGENT B0 ;  /* 0x0000000000007941 */ /* 0x000fea0003800200 */
.L_x_1197:
        /* <DEDUP_REMOVED lines=20> */
.L_x_1200:
[----:B------:R-:W-:Y:S05]  /*2c50*/  BSYNC.RECONVERGENT B0 ;  /* 0x0000000000007941 */ /* 0x000fea0003800200 */
.L_x_1199:
        /* <DEDUP_REMOVED lines=19> */
.L_x_1202:
[----:B------:R-:W-:Y:S05]  /*2d90*/  BSYNC.RECONVERGENT B0 ;  /* 0x0000000000007941 */ /* 0x000fea0003800200 */
.L_x_1201:
        /* <DEDUP_REMOVED lines=19> */
.L_x_1204:
[----:B------:R-:W-:Y:S05]  /*2ed0*/  BSYNC.RECONVERGENT B0 ;  /* 0x0000000000007941 */ /* 0x000fea0003800200 */
.L_x_1203:
        /* <DEDUP_REMOVED lines=21> */
.L_x_1206:
[----:B------:R-:W-:Y:S05]  /*3030*/  BSYNC.RECONVERGENT B0 ;  /* 0x0000000000007941 */ /* 0x000fea0003800200 */
.L_x_1205:
        /* <DEDUP_REMOVED lines=17> */
.L_x_1208:
[----:B------:R-:W-:Y:S05]  /*3150*/  BSYNC.RECONVERGENT B0 ;  /* 0x0000000000007941 */ /* 0x000fea0003800200 */
.L_x_1207:
        /* <DEDUP_REMOVED lines=20> */
.L_x_1210:
[----:B------:R-:W-:Y:S05]  /*32a0*/  BSYNC.RECONVERGENT B0 ;  /* 0x0000000000007941 */ /* 0x000fea0003800200 */
.L_x_1209:
        /* <DEDUP_REMOVED lines=18> */
.L_x_1212:
[----:B------:R-:W-:Y:S05]  /*33d0*/  BSYNC.RECONVERGENT B0 ;  /* 0x0000000000007941 */ /* 0x000fea0003800200 */
.L_x_1211:
[----:B------:R-:W0:Y:S01]  /*33e0*/  LDGDEPBAR ;  /* 0x00000000000079af */ /* 0x000e220000000000 */
[--C-:B------:R-:W-:Y:S01]  /*33f0*/  SHF.R.U32.HI R201, RZ, 0x1, R202.reuse ;  /* 0x00000001ffc97819 */ /* 0x100fe200000116ca */
[----:B------:R-:W-:Y:S01]  /*3400*/  BSSY.RECONVERGENT B0, `(.L_x_1213) ;  /* 0x000001f000007945 */ /* 0x000fe20003800200 */
[----:B------:R-:W-:Y:S01]  /*3410*/  SHF.R.U32.HI R2, RZ, 0x2, R202 ;  /* 0x00000002ff027819 */ /* 0x000fe200000116ca */
[----:B------:R-:W-:Y:S01]  /*3420*/  IMAD.SHL.U32 R36, R202, 0x40, RZ ;  /* 0x00000040ca247824 */ /* 0x000fe200078e00ff */
[----:B----4-:R-:W-:Y:S02]  /*3430*/  LOP3.LUT R21, R201, 0x1f0, RZ, 0xc0, !PT ;  /* 0x000001f0c9157812 */ /* 0x010fe400078ec0ff */
[----:B------:R-:W-:Y:S02]  /*3440*/  LOP3.LUT R2, R2, 0x7, RZ, 0xc0, !PT ;  /* 0x0000000702027812 */ /* 0x000fe400078ec0ff */
[----:B------:R-:W-:Y:S02]  /*3450*/  IADD3 R21, PT, PT, R21, 0x1, R0 ;  /* 0x0000000115157810 */ /* 0x000fe40007ffe000 */
[----:B------:R-:W-:-:S02]  /*3460*/  SHF.L.U64.HI R6, R24, 0x4, R25 ;  /* 0x0000000418067819 */ /* 0x000fc40000010219 */
[----:B------:R-:W-:Y:S01]  /*3470*/  IADD3 R2, PT, PT, -R7, R21, R2 ;  /* 0x0000001507027210 */ /* 0x000fe20007ffe102 */
[----:B------:R-:W-:-:S03]  /*3480*/  IMAD.SHL.U32 R7, R24, 0x10, RZ ;  /* 0x0000001018077824 */ /* 0x000fc600078e00ff */
[----:B------:R-:W-:Y:S01]  /*3490*/  IADD3 R2, PT, PT, R2, UR14, R3 ;  /* 0x0000000e02027c10 */ /* 0x000fe2000fffe003 */
[----:B------:R-:W-:-:S04]  /*34a0*/  DEPBAR.LE SB0, 0x0 ;  /* 0x000080000000791a */ /* 0x000fc80000000000 */
[----:B------:R-:W-:Y:S06]  /*34b0*/  BAR.SYNC.DEFER_BLOCKING 0x0 ;  /* 0x0000000000007b1d */ /* 0x000fec0000010000 */
[----:B------:R-:W-:Y:S05]  /*34c0*/  @P6 BRA `(.L_x_1214) ;  /* 0x0000000000406947 */ /* 0x000fea0003800000 */
[----:B------:R-:W4:Y:S02]  /*34d0*/  LDCU UR4, c[0x0][0x440] ;  /* 0x00008800ff0477ac */ /* 0x000f240008000800 */
[----:B----4-:R-:W-:Y:S02]  /*34e0*/  ISETP.GE.AND P1, PT, R37, UR4, PT ;  /* 0x0000000425007c0c */ /* 0x010fe4000bf26270 */
        /* <DEDUP_REMOVED lines=14> */
.L_x_1214:
[----:B------:R4:W-:Y:S04]  /*35d0*/  STS.128 [R212+0xc000], RZ ;  /* 0x00c000ffd4007388 */ /* 0x0009e80000000c00 */
[----:B------:R4:W-:Y:S02]  /*35e0*/  STS.128 [R212+0x10000], RZ ;  /* 0x010000ffd4007388 */ /* 0x0009e40000000c00 */
.L_x_1215:
[----:B------:R-:W-:Y:S05]  /*35f0*/  BSYNC.RECONVERGENT B0 ;  /* 0x0000000000007941 */ /* 0x000fea0003800200 */
.L_x_1213:
        /* <DEDUP_REMOVED lines=8> */
[-C--:B------:R-:W-:Y:S01]  /*3680*/  ISETP.GE.AND P4, PT, R9, R4.reuse, PT ;  /* 0x000000040900720c */ /* 0x080fe20003f86270 */
[----:B------:R1:W-:Y:S01]  /*3690*/  @P2 STS.128 [R212+0xc800], RZ ;  /* 0x00c800ffd4002388 */ /* 0x0003e20000000c00 */
[-C--:B------:R-:W-:Y:S02]  /*36a0*/  ISETP.GE.AND P3, PT, R17, R4.reuse, PT ;  /* 0x000000041100720c */ /* 0x080fe40003f66270 */
[-C--:B------:R-:W-:Y:S01]  /*36b0*/  ISETP.GE.AND P0, PT, R15, R4.reuse, PT ;  /* 0x000000040f00720c */ /* 0x080fe20003f06270 */
[----:B------:R1:W-:Y:S01]  /*36c0*/  @P2 STS.128 [R212+0x10800], RZ ;  /* 0x010800ffd4002388 */ /* 0x0003e20000000c00 */
[----:B------:R-:W-:Y:S02]  /*36d0*/  ISETP.GE.AND P6, PT, R13, R4, PT ;  /* 0x000000040d00720c */ /* 0x000fe40003fc6270 */
[----:B------:R-:W-:Y:S02]  /*36e0*/  LEA.HI.X R9, R7, R211, R6, 0x1, P1 ;  /* 0x000000d307097211 */ /* 0x000fe400008f0c06 */
[----:B------:R-:W-:-:S02]  /*36f0*/  LOP3.LUT R204, R0, 0x8, R201, 0x78, !PT ;  /* 0x0000000800cc7812 */ /* 0x000fc400078e78c9 */
[----:B------:R-:W-:Y:S01]  /*3700*/  LOP3.LUT R11, R209, R203, RZ, 0xfc, !PT ;  /* 0x000000cbd10b7212 */ /* 0x000fe200078efcff */
[----:B------:R-:W-:Y:S06]  /*3710*/  @P2 BRA `(.L_x_1217) ;  /* 0x00000000003c2947 */ /* 0x000fec0003800000 */
[----:B------:R-:W5:Y:S02]  /*3720*/  LDCU UR4, c[0x0][0x440] ;  /* 0x00008800ff0477ac */ /* 0x000f640008000800 */
[----:B-----5:R-:W-:Y:S02]  /*3730*/  ISETP.GE.AND P1, PT, R26, UR4, PT ;  /* 0x000000041a007c0c */ /* 0x020fe4000bf26270 */
        /* <DEDUP_REMOVED lines=13> */
.L_x_1217:
[----:B------:R-:W-:Y:S05]  /*3810*/  BSYNC.RECONVERGENT B0 ;  /* 0x0000000000007941 */ /* 0x000fea0003800200 */
.L_x_1216:
[----:B------:R1:W-:Y:S01]  /*3820*/  @P3 STS.128 [R212+0xd000], RZ ;  /* 0x00d000ffd4003388 */ /* 0x0003e20000000c00 */
[----:B------:R-:W-:Y:S03]  /*3830*/  BSSY.RECONVERGENT B0, `(.L_x_1218) ;  /* 0x0000014000007945 */ /* 0x000fe60003800200 */
[----:B------:R1:W-:Y:S01]  /*3840*/  @P3 STS.128 [R212+0x11000], RZ ;  /* 0x011000ffd4003388 */ /* 0x0003e20000000c00 */
[----:B------:R-:W-:Y:S05]  /*3850*/  @P3 BRA `(.L_x_1219) ;  /* 0x0000000000443947 */ /* 0x000fea0003800000 */
[----:B------:R-:W5:Y:S01]  /*3860*/  LDCU UR4, c[0x0][0x440] ;  /* 0x00008800ff0477ac */ /* 0x000f620008000800 */
[----:B------:R-:W-:-:S04]  /*3870*/  IMAD.WIDE.U32 R12, R24, 0x20, RZ ;  /* 0x00000020180c7825 */ /* 0x000fc800078e00ff */
[----:B-1----:R-:W-:Y:S01]  /*3880*/  IMAD.SHL.U32 R7, R25, 0x20, RZ ;  /* 0x0000002019077824 */ /* 0x002fe200078e00ff */
        /* <DEDUP_REMOVED lines=14> */
.L_x_1219:
[----:B------:R-:W-:Y:S05]  /*3970*/  BSYNC.RECONVERGENT B0 ;  /* 0x0000000000007941 */ /* 0x000fea0003800200 */
.L_x_1218:
        /* <DEDUP_REMOVED lines=25> */
.L_x_1221:
[----:B------:R-:W-:Y:S05]  /*3b10*/  BSYNC.RECONVERGENT B0 ;  /* 0x0000000000007941 */ /* 0x000fea0003800200 */
.L_x_1220:
        /* <DEDUP_REMOVED lines=22> */
.L_x_1223:
[----:B------:R-:W-:Y:S05]  /*3c80*/  BSYNC.RECONVERGENT B0 ;  /* 0x0000000000007941 */ /* 0x000fea0003800200 */
.L_x_1222:
        /* <DEDUP_REMOVED lines=19> */
.L_x_1225:
[----:B------:R-:W-:Y:S05]  /*3dc0*/  BSYNC.RECONVERGENT B0 ;  /* 0x0000000000007941 */ /* 0x000fea0003800200 */
.L_x_1224:
        /* <DEDUP_REMOVED lines=22> */
.L_x_1227:
[----:B------:R-:W-:Y:S05]  /*3f30*/  BSYNC.RECONVERGENT B0 ;  /* 0x0000000000007941 */ /* 0x000fea0003800200 */
.L_x_1226:
        /* <DEDUP_REMOVED lines=20> */
.L_x_1229:
[----:B------:R-:W-:Y:S05]  /*4080*/  BSYNC.RECONVERGENT B0 ;  /* 0x0000000000007941 */ /* 0x000fea0003800200 */
.L_x_1228:
[----:B------:R-:W-:Y:S01]  /*4090*/  LDSM.16.M88.4 R76, [R121] ;  /* 0x00000000794c783b */ /* 0x000fe20000000200 */
[----:B------:R-:W-:Y:S01]  /*40a0*/  IMAD.MOV.U32 R200, RZ, RZ, 0x20 ;  /* 0x00000020ffc87424 */ /* 0x000fe200078e00ff */
[----:B------:R-:W-:Y:S01]  /*40b0*/  LOP3.LUT P6, RZ, R202, 0x2, RZ, 0xc0, !PT ;  /* 0x00000002caff7812 */ /* 0x000fe200078cc0ff */
[----:B------:R-:W-:Y:S01]  /*40c0*/  VIADD R39, R144, UR5 ;  /* 0x0000000590277c36 */ /* 0x000fe20008000000 */
[----:B--2-4-:R-:W3:Y:S01]  /*40d0*/  LDSM.16.M88.4 R20, [R144+UR5+0x4000] ;  /* 0x004000059014783b */ /* 0x014ee20008000200 */
[----:B------:R-:W-:Y:S02]  /*40e0*/  LOP3.LUT P0, RZ, R202, 0x4, RZ, 0xc0, !PT ;  /* 0x00000004caff7812 */ /* 0x000fe4000780c0ff */
[----:B------:R-:W-:Y:S01]  /*40f0*/  SEL R38, R200, 0xffffffe0, !P6 ;  /* 0xffffffe0c8267807 */ /* 0x000fe20007000000 */
[----:B------:R-:W2:Y:S01]  /*4100*/  LDSM.16.M88.4 R12, [R144+UR5+0x4800] ;  /* 0x00480005900c783b */ /* 0x000ea20008000200 */
[----:B------:R-:W-:Y:S02]  /*4110*/  MOV R199, 0x40 ;  /* 0x0000004000c77802 */ /* 0x000fe40000000f00 */
[----:B------:R-:W-:Y:S01]  /*4120*/  ISETP.GT.AND P1, PT, R27, R206, PT ;  /* 0x000000ce1b00720c */ /* 0x000fe20003f24270 */
[--C-:B------:R-:W-:Y:S01]  /*4130*/  IMAD.IADD R132, R121, 0x1, R38.reuse ;  /* 0x0000000179847824 */ /* 0x100fe200078e0226 */
[----:B-1----:R-:W1:Y:S01]  /*4140*/  LDSM.16.M88.4 R4, [R144+UR5+0x5000] ;  /* 0x005000059004783b */ /* 0x002e620008000200 */
[----:B------:R-:W-:Y:S01]  /*4150*/  IMAD.IADD R55, R39, 0x1, R38 ;  /* 0x0000000127377824 */ /* 0x000fe200078e0226 */
[----:B------:R-:W-:-:S02]  /*4160*/  SEL R52, R199, 0xffffffc0, !P0 ;  /* 0xffffffc0c7347807 */ /* 0x000fc40004000000 */
[----:B------:R-:W4:Y:S01]  /*4170*/  LDSM.16.M88.4 R108, [R144+UR5+0x5800] ;  /* 0x00580005906c783b */ /* 0x000f220008000200 */
[C---:B------:R-:W-:Y:S02]  /*4180*/  VIMNMX R133, PT, PT, R2.reuse, R3, PT ;  /* 0x0000000302857248 */ /* 0x040fe40003fe0100 */
[--C-:B------:R-:W-:Y:S01]  /*4190*/  IMAD.IADD R141, R121, 0x1, R52.reuse ;  /* 0x00000001798d7824 */ /* 0x100fe200078e0234 */
[----:B------:R-:W5:Y:S01]  /*41a0*/  LDSM.16.M88.4 R100, [R144+UR5+0x6000] ;  /* 0x006000059064783b */ /* 0x000f620008000200 */
[----:B------:R-:W-:Y:S01]  /*41b0*/  IMAD.IADD R39, R39, 0x1, R52 ;  /* 0x0000000127277824 */ /* 0x000fe200078e0234 */
[----:B------:R-:W-:Y:S02]  /*41c0*/  VIADDMNMX R2, R2, 0x8, R3, PT ;  /* 0x0000000802027846 */ /* 0x000fe40003800103 */
[----:B------:R-:W5:Y:S01]  /*41d0*/  LDSM.16.M88.4 R92, [R144+UR5+0x6800] ;  /* 0x00680005905c783b */ /* 0x000f620008000200 */
[C---:B------:R-:W-:Y:S01]  /*41e0*/  IADD3 R54, PT, PT, R38.reuse, R141, RZ ;  /* 0x0000008d26367210 */ /* 0x040fe20007ffe0ff */
[----:B------:R-:W-:-:S02]  /*41f0*/  IMAD.IADD R53, R38, 0x1, R39 ;  /* 0x0000000126357824 */ /* 0x000fc400078e0227 */
[----:B------:R-:W5:Y:S04]  /*4200*/  LDSM.16.M88.4 R84, [R144+UR5+0x7000] ;  /* 0x007000059054783b */ /* 0x000f680008000200 */
[----:B------:R-:W5:Y:S04]  /*4210*/  LDSM.16.M88.4 R40, [R144+UR5+0x7800] ;  /* 0x007800059028783b */ /* 0x000f680008000200 */
[----:B------:R-:W-:Y:S04]  /*4220*/  LDSM.16.M88.4 R60, [R132] ;  /* 0x00000000843c783b */ /* 0x000fe80000000200 */
[----:B------:R-:W5:Y:S01]  /*4230*/  LDSM.16.M88.4 R32, [R55+0x4000] ;  /* 0x004000003720783b */ /* 0x000f620000000200 */
[C---:B---3--:R-:W-:Y:S03]  /*4240*/  HMMA.16816.F32.BF16 R28, R76.reuse, R20, RZ ;  /* 0x000000144c1c723c */ /* 0x048fe600000418ff */
[----:B------:R-:W3:Y:S04]  /*4250*/  LDSM.16.M88.4 R48, [R55+0x4800] ;  /* 0x004800003730783b */ /* 0x000ee80000000200 */
[----:B------:R-:W3:Y:S01]  /*4260*/  LDSM.16.M88.4 R44, [R55+0x5000] ;  /* 0x00500000372c783b */ /* 0x000ee20000000200 */
[C---:B------:R-:W-:Y:S03]  /*4270*/  HMMA.16816.F32.BF16 R20, R76.reuse, R22, RZ ;  /* 0x000000164c14723c */ /* 0x040fe600000418ff */
[----:B------:R-:W-:Y:S04]  /*4280*/  LDSM.16.M88.4 R68, [R55+0x7800] ;  /* 0x007800003744783b */ /* 0x000fe80000000200 */
[----:B------:R-:W-:Y:S01]  /*4290*/  LDSM.16.M88.4 R64, [R141] ;  /* 0x000000008d40783b */ /* 0x000fe20000000200 */
[C---:B--2---:R-:W-:Y:S03]  /*42a0*/  HMMA.16816.F32.BF16 R16, R76.reuse, R12, RZ ;  /* 0x0000000c4c10723c */ /* 0x044fe600000418ff */
[----:B------:R-:W-:Y:S04]  /*42b0*/  LDSM.16.M88.4 R56, [R39+0x4000] ;  /* 0x004000002738783b */ /* 0x000fe80000000200 */
[----:B------:R-:W-:Y:S01]  /*42c0*/  LDSM.16.M88.4 R116, [R55+0x6800] ;  /* 0x006800003774783b */ /* 0x000fe20000000200 */
[C---:B-1----:R-:W-:Y:S03]  /*42d0*/  HMMA.16816.F32.BF16 R8, R76.reuse, R4, RZ ;  /* 0x000000044c08723c */ /* 0x042fe600000418ff */
[----:B------:R-:W-:Y:S04]  /*42e0*/  LDSM.16.M88.4 R72, [R55+0x7000] ;  /* 0x007000003748783b */ /* 0x000fe80000000200 */
[----:B------:R-:W-:Y:S01]  /*42f0*/  LDSM.16.M88.4 R120, [R121+0x2000] ;  /* 0x002000007978783b */ /* 0x000fe20000000200 */
[C---:B----4-:R-:W-:Y:S03]  /*4300*/  HMMA.16816.F32.BF16 R112, R76.reuse, R108, RZ ;  /* 0x0000006c4c70723c */ /* 0x050fe600000418ff */
[----:B------:R-:W-:Y:S04]  /*4310*/  LDSM.16.M88.4 R128, [R144+UR5+0xb000] ;  /* 0x00b000059080783b */ /* 0x000fe80008000200 */
[----:B------:R-:W-:Y:S01]  /*4320*/  LDSM.16.M88.4 R124, [R144+UR5+0xb800] ;  /* 0x00b80005907c783b */ /* 0x000fe20008000200 */
[C---:B-----5:R-:W-:Y:S03]  /*4330*/  HMMA.16816.F32.BF16 R104, R76.reuse, R100, RZ ;  /* 0x000000644c68723c */ /* 0x060fe600000418ff */
[----:B------:R-:W-:Y:S04]  /*4340*/  LDSM.16.M88.4 R140, [R141+0x2000] ;  /* 0x002000008d8c783b */ /* 0x000fe80000000200 */
[----:B------:R-:W-:Y:S01]  /*4350*/  LDSM.16.M88.4 R136, [R39+0x9800] ;  /* 0x009800002788783b */ /* 0x000fe20000000200 */
[C---:B------:R-:W-:Y:S03]  /*4360*/  HMMA.16816.F32.BF16 R96, R76.reuse, R92, RZ ;  /* 0x0000005c4c60723c */ /* 0x040fe600000418ff */
[----:B------:R-:W0:Y:S05]  /*4370*/  LDGDEPBAR ;  /* 0x00000000000079af */ /* 0x000e2a0000000000 */
        /* <DEDUP_REMOVED lines=13> */
[C---:B---3--:R-:W-:Y:S08]  /*4450*/  HMMA.16816.F32.BF16 R16, R60.reuse, R48, R16 ;  /* 0x000000303c10723c */ /* 0x048ff00000041810 */
        /* <DEDUP_REMOVED lines=8> */
[C---:B--2---:R-:W-:Y:S08]  /*44e0*/  HMMA.16816.F32.BF16 R104, R60.reuse, R32, R104 ;  /* 0x000000203c68723c */ /* 0x044ff00000041868 */
[C---:B------:R-:W-:Y:S01]  /*44f0*/  HMMA.16816.F32.BF16 R100, R60.reuse, R34, R100 ;  /* 0x000000223c64723c */ /* 0x040fe20000041864 */
[----:B------:R-:W2:Y:S07]  /*4500*/  LDSM.16.M88.4 R32, [R39+0x6000] ;  /* 0x006000002720783b */ /* 0x000eae0000000200 */
[C---:B------:R-:W-:Y:S08]  /*4510*/  HMMA.16816.F32.BF16 R80, R60.reuse, R68, R80 ;  /* 0x000000443c50723c */ /* 0x040ff00000041850 */
[----:B------:R-:W-:Y:S01]  /*4520*/  HMMA.16816.F32.BF16 R76, R60, R70, R76 ;  /* 0x000000463c4c723c */ /* 0x000fe2000004184c */
[----:B------:R-:W-:Y:S07]  /*4530*/  LDSM.16.M88.4 R68, [R39+0x7800] ;  /* 0x007800002744783b */ /* 0x000fee0000000200 */
[C---:B------:R-:W-:Y:S08]  /*4540*/  HMMA.16816.F32.BF16 R28, R64.reuse, R56, R28 ;  /* 0x00000038401c723c */ /* 0x040ff0000004181c */
[C---:B------:R-:W-:Y:S01]  /*4550*/  HMMA.16816.F32.BF16 R20, R64.reuse, R58, R20 ;  /* 0x0000003a4014723c */ /* 0x040fe20000041814 */
[----:B------:R-:W5:Y:S07]  /*4560*/  LDSM.16.M88.4 R56, [R39+0x6800] ;  /* 0x006800002738783b */ /* 0x000f6e0000000200 */
[C---:B---3--:R-:W-:Y:S08]  /*4570*/  HMMA.16816.F32.BF16 R16, R64.reuse, R48, R16 ;  /* 0x000000304010723c */ /* 0x048ff00000041810 */
[C---:B------:R-:W-:Y:S01]  /*4580*/  HMMA.16816.F32.BF16 R12, R64.reuse, R50, R12 ;  /* 0x00000032400c723c */ /* 0x040fe2000004180c */
[----:B------:R-:W-:Y:S07]  /*4590*/  LDSM.16.M88.4 R48, [R54] ;  /* 0x000000003630783b */ /* 0x000fee0000000200 */
[C---:B----4-:R-:W-:Y:S08]  /*45a0*/  HMMA.16816.F32.BF16 R8, R64.reuse, R44, R8 ;  /* 0x0000002c4008723c */ /* 0x050ff00000041808 */
[C---:B------:R-:W-:Y:S01]  /*45b0*/  HMMA.16816.F32.BF16 R4, R64.reuse, R46, R4 ;  /* 0x0000002e4004723c */ /* 0x040fe20000041804 */
[----:B------:R-:W3:Y:S07]  /*45c0*/  LDSM.16.M88.4 R44, [R39+0x7000] ;  /* 0x00700000272c783b */ /* 0x000eee0000000200 */
[C---:B-1----:R-:W-:Y:S08]  /*45d0*/  HMMA.16816.F32.BF16 R112, R64.reuse, R40, R112 ;  /* 0x000000284070723c */ /* 0x042ff00000041870 */
[C---:B------:R-:W-:Y:S01]  /*45e0*/  HMMA.16816.F32.BF16 R108, R64.reuse, R42, R108 ;  /* 0x0000002a406c723c */ /* 0x040fe2000004186c */
[----:B------:R-:W1:Y:S07]  /*45f0*/  LDSM.16.M88.4 R40, [R53+0x4000] ;  /* 0x004000003528783b */ /* 0x000e6e0000000200 */
[C---:B--2---:R-:W-:Y:S08]  /*4600*/  HMMA.16816.F32.BF16 R104, R64.reuse, R32, R104 ;  /* 0x000000204068723c */ /* 0x044ff00000041868 */
[----:B------:R-:W-:Y:S01]  /*4610*/  HMMA.16816.F32.BF16 R100, R64, R34, R100 ;  /* 0x000000224064723c */ /* 0x000fe20000041864 */
[----:B------:R-:W2:Y:S07]  /*4620*/  LDSM.16.M88.4 R32, [R53+0x4800] ;  /* 0x004800003520783b */ /* 0x000eae0000000200 */
        /* <DEDUP_REMOVED lines=10> */
[C---:B---3--:R-:W-:Y:S08]  /*46d0*/  HMMA.16816.F32.BF16 R88, R64.reuse, R44, R88 ;  /* 0x0000002c4058723c */ /* 0x048ff00000041858 */
[C---:B------:R-:W-:Y:S01]  /*46e0*/  HMMA.16816.F32.BF16 R84, R64.reuse, R46, R84 ;  /* 0x0000002e4054723c */ /* 0x040fe20000041854 */
[----:B------:R-:W3:Y:S07]  /*46f0*/  LDSM.16.M88.4 R44, [R53+0x6000] ;  /* 0x00600000352c783b */ /* 0x000eee0000000200 */
[C---:B------:R-:W-:Y:S08]  /*4700*/  HMMA.16816.F32.BF16 R80, R64.reuse, R68, R80 ;  /* 0x000000444050723c */ /* 0x040ff00000041850 */
[----:B------:R-:W-:Y:S01]  /*4710*/  HMMA.16816.F32.BF16 R76, R64, R70, R76 ;  /* 0x00000046404c723c */ /* 0x000fe2000004184c */
[----:B------:R-:W3:Y:S04]  /*4720*/  LDSM.16.M88.4 R68, [R53+0x7800] ;  /* 0x007800003544783b */ /* 0x000ee80000000200 */
[----:B------:R-:W-:Y:S03]  /*4730*/  LDSM.16.M88.4 R64, [R144+UR5+0x9000] ;  /* 0x009000059040783b */ /* 0x000fe60008000200 */
[C---:B-1----:R-:W-:Y:S08]  /*4740*/  HMMA.16816.F32.BF16 R28, R48.reuse, R40, R28 ;  /* 0x00000028301c723c */ /* 0x042ff0000004181c */
[C---:B------:R-:W-:Y:S01]  /*4750*/  HMMA.16816.F32.BF16 R20, R48.reuse, R42, R20 ;  /* 0x0000002a3014723c */ /* 0x040fe20000041814 */
[----:B------:R-:W1:Y:S07]  /*4760*/  LDSM.16.M88.4 R40, [R144+UR5+0x8000] ;  /* 0x008000059028783b */ /* 0x000e6e0008000200 */
[C---:B--2---:R-:W-:Y:S08]  /*4770*/  HMMA.16816.F32.BF16 R16, R48.reuse, R32, R16 ;  /* 0x000000203010723c */ /* 0x044ff00000041810 */
[C---:B------:R-:W-:Y:S01]  /*4780*/  HMMA.16816.F32.BF16 R12, R48.reuse, R34, R12 ;  /* 0x00000022300c723c */ /* 0x040fe2000004180c */
[----:B------:R-:W2:Y:S07]  /*4790*/  LDSM.16.M88.4 R32, [R144+UR5+0x8800] ;  /* 0x008800059020783b */ /* 0x000eae0008000200 */
[C---:B----4-:R-:W-:Y:S08]  /*47a0*/  HMMA.16816.F32.BF16 R8, R48.reuse, R60, R8 ;  /* 0x0000003c3008723c */ /* 0x050ff00000041808 */
[C---:B------:R-:W-:Y:S01]  /*47b0*/  HMMA.16816.F32.BF16 R4, R48.reuse, R62, R4 ;  /* 0x0000003e3004723c */ /* 0x040fe20000041804 */
[----:B------:R-:W4:Y:S07]  /*47c0*/  LDSM.16.M88.4 R60, [R144+UR5+0x9800] ;  /* 0x00980005903c783b */ /* 0x000f2e0008000200 */
[C---:B-----5:R-:W-:Y:S08]  /*47d0*/  HMMA.16816.F32.BF16 R112, R48.reuse, R56, R112 ;  /* 0x000000383070723c */ /* 0x060ff00000041870 */
[C---:B------:R-:W-:Y:S01]  /*47e0*/  HMMA.16816.F32.BF16 R108, R48.reuse, R58, R108 ;  /* 0x0000003a306c723c */ /* 0x040fe2000004186c */
[----:B------:R-:W5:Y:S07]  /*47f0*/  LDSM.16.M88.4 R56, [R144+UR5+0xa000] ;  /* 0x00a000059038783b */ /* 0x000f6e0008000200 */
[C---:B---3--:R-:W-:Y:S08]  /*4800*/  HMMA.16816.F32.BF16 R104, R48.reuse, R44, R104 ;  /* 0x0000002c3068723c */ /* 0x048ff00000041868 */
[C---:B------:R-:W-:Y:S01]  /*4810*/  HMMA.16816.F32.BF16 R100, R48.reuse, R46, R100 ;  /* 0x0000002e3064723c */ /* 0x040fe20000041864 */
[----:B------:R-:W3:Y:S07]  /*4820*/  LDSM.16.M88.4 R44, [R144+UR5+0xa800] ;  /* 0x00a80005902c783b */ /* 0x000eee0008000200 */
        /* <DEDUP_REMOVED lines=13> */
[C---:B--2---:R-:W-:Y:S08]  /*4900*/  HMMA.16816.F32.BF16 R16, R120.reuse, R32, R16 ;  /* 0x000000207810723c */ /* 0x044ff00000041810 */
[C---:B------:R-:W-:Y:S01]  /*4910*/  HMMA.16816.F32.BF16 R12, R120.reuse, R34, R12 ;  /* 0x00000022780c723c */ /* 0x040fe2000004180c */
[----:B------:R-:W2:Y:S07]  /*4920*/  LDSM.16.M88.4 R32, [R55+0x9800] ;  /* 0x009800003720783b */ /* 0x000eae0000000200 */
[C---:B------:R-:W-:Y:S08]  /*4930*/  HMMA.16816.F32.BF16 R8, R120.reuse, R64, R8 ;  /* 0x000000407808723c */ /* 0x040ff00000041808 */
[C---:B------:R-:W-:Y:S01]  /*4940*/  HMMA.16816.F32.BF16 R4, R120.reuse, R66, R4 ;  /* 0x000000427804723c */ /* 0x040fe20000041804 */
[----:B------:R-:W2:Y:S07]  /*4950*/  LDSM.16.M88.4 R64, [R55+0xa800] ;  /* 0x00a800003740783b */ /* 0x000eae0000000200 */
[C---:B----4-:R-:W-:Y:S08]  /*4960*/  HMMA.16816.F32.BF16 R112, R120.reuse, R60, R112 ;  /* 0x0000003c7870723c */ /* 0x050ff00000041870 */
[C---:B------:R-:W-:Y:S01]  /*4970*/  HMMA.16816.F32.BF16 R108, R120.reuse, R62, R108 ;  /* 0x0000003e786c723c */ /* 0x040fe2000004186c */
[----:B------:R-:W4:Y:S07]  /*4980*/  LDSM.16.M88.4 R60, [R55+0xb000] ;  /* 0x00b00000373c783b */ /* 0x000f2e0000000200 */
[C---:B-----5:R-:W-:Y:S08]  /*4990*/  HMMA.16816.F32.BF16 R104, R120.reuse, R56, R104 ;  /* 0x000000387868723c */ /* 0x060ff00000041868 */
[C---:B------:R-:W-:Y:S01]  /*49a0*/  HMMA.16816.F32.BF16 R100, R120.reuse, R58, R100 ;  /* 0x0000003a7864723c */ /* 0x040fe20000041864 */
[----:B------:R-:W5:Y:S07]  /*49b0*/  LDSM.16.M88.4 R56, [R55+0xb800] ;  /* 0x00b800003738783b */ /* 0x000f6e0000000200 */
[C---:B---3--:R-:W-:Y:S08]  /*49c0*/  HMMA.16816.F32.BF16 R96, R120.reuse, R44, R96 ;  /* 0x0000002c7860723c */ /* 0x048ff00000041860 */
[----:B------:R-:W-:Y:S01]  /*49d0*/  HMMA.16816.F32.BF16 R92, R120, R46, R92 ;  /* 0x0000002e785c723c */ /* 0x000fe2000004185c */
        /* <DEDUP_REMOVED lines=9> */
[----:B------:R-:W2:Y:S07]  /*4a70*/  LDSM.16.M88.4 R128, [R39+0xa000] ;  /* 0x00a000002780783b */ /* 0x000eae0000000200 */
[C---:B------:R-:W-:Y:S08]  /*4a80*/  HMMA.16816.F32.BF16 R80, R120.reuse, R124, R80 ;  /* 0x0000007c7850723c */ /* 0x040ff00000041850 */
[----:B------:R-:W-:Y:S01]  /*4a90*/  HMMA.16816.F32.BF16 R76, R120, R126, R76 ;  /* 0x0000007e784c723c */ /* 0x000fe2000004184c */
[----:B------:R-:W2:Y:S04]  /*4aa0*/  LDSM.16.M88.4 R124, [R39+0xa800] ;  /* 0x00a80000277c783b */ /* 0x000ea80000000200 */
[----:B------:R-:W2:Y:S03]  /*4ab0*/  LDSM.16.M88.4 R120, [R39+0xb000] ;  /* 0x00b000002778783b */ /* 0x000ea60000000200 */
[C---:B------:R-:W-:Y:S08]  /*4ac0*/  HMMA.16816.F32.BF16 R28, R48.reuse, R116, R28 ;  /* 0x00000074301c723c */ /* 0x040ff0000004181c */
[C---:B------:R-:W-:Y:S01]  /*4ad0*/  HMMA.16816.F32.BF16 R20, R48.reuse, R118, R20 ;  /* 0x000000763014723c */ /* 0x040fe20000041814 */
[----:B------:R-:W2:Y:S07]  /*4ae0*/  LDSM.16.M88.4 R116, [R39+0xb800] ;  /* 0x00b800002774783b */ /* 0x000eae0000000200 */
        /* <DEDUP_REMOVED lines=13> */
[----:B------:R-:W-:Y:S01]  /*4bc0*/  HMMA.16816.F32.BF16 R76, R48, R58, R76 ;  /* 0x0000003a304c723c */ /* 0x000fe2000004184c */
[----:B------:R-:W5:Y:S04]  /*4bd0*/  LDSM.16.M88.4 R56, [R53+0x9800] ;  /* 0x009800003538783b */ /* 0x000f680000000200 */
[----:B------:R-:W5:Y:S03]  /*4be0*/  LDSM.16.M88.4 R48, [R53+0xa000] ;  /* 0x00a000003530783b */ /* 0x000f660000000200 */
[C---:B---3--:R-:W-:Y:S08]  /*4bf0*/  HMMA.16816.F32.BF16 R28, R140.reuse, R44, R28 ;  /* 0x0000002c8c1c723c */ /* 0x048ff0000004181c */
[C---:B------:R-:W-:Y:S01]  /*4c00*/  HMMA.16816.F32.BF16 R20, R140.reuse, R46, R20 ;  /* 0x0000002e8c14723c */ /* 0x040fe20000041814 */
[----:B------:R-:W3:Y:S07]  /*4c10*/  LDSM.16.M88.4 R44, [R53+0xa800] ;  /* 0x00a80000352c783b */ /* 0x000eee0000000200 */
[C---:B-1----:R-:W-:Y:S08]  /*4c20*/  HMMA.16816.F32.BF16 R16, R140.reuse, R40, R16 ;  /* 0x000000288c10723c */ /* 0x042ff00000041810 */
[C---:B------:R-:W-:Y:S01]  /*4c30*/  HMMA.16816.F32.BF16 R12, R140.reuse, R42, R12 ;  /* 0x0000002a8c0c723c */ /* 0x040fe2000004180c */
[----:B------:R-:W1:Y:S07]  /*4c40*/  LDSM.16.M88.4 R40, [R53+0xb000] ;  /* 0x00b000003528783b */ /* 0x000e6e0000000200 */
[C---:B--2---:R-:W-:Y:S08]  /*4c50*/  HMMA.16816.F32.BF16 R8, R140.reuse, R32, R8 ;  /* 0x000000208c08723c */ /* 0x044ff00000041808 */
[----:B------:R-:W-:Y:S01]  /*4c60*/  HMMA.16816.F32.BF16 R4, R140, R34, R4 ;  /* 0x000000228c04723c */ /* 0x000fe20000041804 */
[----:B------:R-:W2:Y:S01]  /*4c70*/  LDSM.16.M88.4 R32, [R53+0xb800] ;  /* 0x00b800003520783b */ /* 0x000ea20000000200 */
        /* <DEDUP_REMOVED lines=21> */
[C---:B---3--:R-:W-:Y:S08]  /*4dd0*/  HMMA.16816.F32.BF16 R96, R72.reuse, R44, R96 ;  /* 0x0000002c4860723c */ /* 0x048ff00000041860 */
[C---:B------:R-:W-:Y:S08]  /*4de0*/  HMMA.16816.F32.BF16 R92, R72.reuse, R46, R92 ;  /* 0x0000002e485c723c */ /* 0x040ff0000004185c */
[C---:B-1----:R-:W-:Y:S08]  /*4df0*/  HMMA.16816.F32.BF16 R88, R72.reuse, R40, R88 ;  /* 0x000000284858723c */ /* 0x042ff00000041858 */
[C---:B------:R-:W-:Y:S08]  /*4e00*/  HMMA.16816.F32.BF16 R84, R72.reuse, R42, R84 ;  /* 0x0000002a4854723c */ /* 0x040ff00000041854 */
[C---:B--2---:R-:W-:Y:S08]  /*4e10*/  HMMA.16816.F32.BF16 R80, R72.reuse, R32, R80 ;  /* 0x000000204850723c */ /* 0x044ff00000041850 */
        /* <DEDUP_REMOVED lines=14> */
.L_x_1231:
[----:B------:R-:W1:Y:S01]  /*4f00*/  LDC R33, c[0x0][0x4f0] ;  /* 0x00013c00ff217b82 */ /* 0x000e620000000800 */
[----:B------:R-:W-:Y:S01]  /*4f10*/  IADD3 R42, PT, PT, R196, -0x80, RZ ;  /* 0xffffff80c42a7810 */ /* 0x000fe20007ffe0ff */
[----:B------:R-:W2:Y:S01]  /*4f20*/  LDCU.64 UR6, c[0x0][0x3a0] ;  /* 0x00007400ff0677ac */ /* 0x000ea20008000a00 */
[----:B------:R-:W-:Y:S02]  /*4f30*/  IABS R35, R196 ;  /* 0x000000c400237213 */ /* 0x000fe40000000000 */
[----:B------:R-:W-:Y:S02]  /*4f40*/  IABS R34, R42 ;  /* 0x0000002a00227213 */ /* 0x000fe40000000000 */
[-C--:B-1----:R-:W-:Y:S02]  /*4f50*/  IABS R3, R33.reuse ;  /* 0x0000002100037213 */ /* 0x082fe40000000000 */
[----:B------:R-:W-:Y:S02]  /*4f60*/  LOP3.LUT R42, R42, R33, RZ, 0x3c, !PT ;  /* 0x000000212a2a7212 */ /* 0x000fe400078e3cff */
[----:B------:R-:W1:Y:S02]  /*4f70*/  I2F.RP R39, R3 ;  /* 0x0000000300277306 */ /* 0x000e640000209400 */
[----:B------:R-:W-:-:S06]  /*4f80*/  ISETP.GE.AND P1, PT, R42, RZ, PT ;  /* 0x000000ff2a00720c */ /* 0x000fcc0003f26270 */
        /* <DEDUP_REMOVED lines=22> */
[----:B------:R-:W-:-:S02]  /*50f0*/  ISETP.NE.AND P2, PT, R33, RZ, PT ;  /* 0x000000ff2100720c */ /* 0x000fc40003f45270 */
[----:B------:R-:W-:Y:S02]  /*5100*/  ISETP.GE.AND P3, PT, R3, RZ, PT ;  /* 0x000000ff0300720c */ /* 0x000fe40003f66270 */
[----:B------:R-:W-:-:S03]  /*5110*/  LOP3.LUT R3, RZ, R33, RZ, 0x33, !PT ;  /* 0x00000021ff037212 */ /* 0x000fc600078e33ff */
[----:B------:R-:W-:Y:S02]  /*5120*/  @P4 VIADD R39, R39, 0x1 ;  /* 0x0000000127274836 */ /* 0x000fe40000000000 */
[----:B------:R-:W-:Y:S02]  /*5130*/  @P5 IADD3 R41, PT, PT, R41, 0x1, RZ ;  /* 0x0000000129295810 */ /* 0x000fe40007ffe0ff */
[----:B------:R-:W-:-:S04]  /*5140*/  @!P1 IMAD.MOV R39, RZ, RZ, -R39 ;  /* 0x000000ffff279224 */ /* 0x000fc800078e0a27 */
        /* <DEDUP_REMOVED lines=22> */
.L_x_1232:
[----:B------:R-:W1:Y:S01]  /*52b0*/  LDCU UR4, c[0x0][0x440] ;  /* 0x00008800ff0477ac */ /* 0x000e620008000800 */
[C---:B------:R-:W-:Y:S01]  /*52c0*/  IMAD.SHL.U32 R3, R134.reuse, 0x20, RZ ;  /* 0x0000002086037824 */ /* 0x040fe200078e00ff */
[----:B------:R-:W-:-:S04]  /*52d0*/  SHF.L.U64.HI R32, R134, 0x5, R135 ;  /* 0x0000000586207819 */ /* 0x000fc80000010287 */
[----:B------:R-:W-:-:S05]  /*52e0*/  IADD3 R40, P3, PT, R3, R208, RZ ;  /* 0x000000d003287210 */ /* 0x000fca0007f7e0ff */
[----:B------:R-:W-:Y:S01]  /*52f0*/  IMAD.X R41, R32, 0x1, R207, P3 ;  /* 0x0000000120297824 */ /* 0x000fe200018e06cf */
[----:B------:R-:W-:-:S04]  /*5300*/  IADD3 R48, P3, PT, R40, R3, RZ ;  /* 0x0000000328307210 */ /* 0x000fc80007f7e0ff */
[----:B------:R-:W-:Y:S02]  /*5310*/  IADD3.X R49, PT, PT, R41, R32, RZ, P3, !PT ;  /* 0x0000002029317210 */ /* 0x000fe40001ffe4ff */
[----:B-1----:R-:W-:Y:S02]  /*5320*/  ISETP.GE.AND P2, PT, R37, UR4, PT ;  /* 0x0000000425007c0c */ /* 0x002fe4000bf46270 */
        /* <DEDUP_REMOVED lines=14> */
[----:B-1----:R-:W-:-:S02]  /*5410*/  @!P1 IMAD.MOV.U32 R34, RZ, RZ, R208 ;  /* 0x000000ffff229224 */ /* 0x002fc400078e00d0 */
        /* <DEDUP_REMOVED lines=11> */
[----:B-1----:R-:W-:-:S02]  /*54d0*/  @!P1 IMAD.MOV.U32 R34, RZ, RZ, R40 ;  /* 0x000000ffff229224 */ /* 0x002fc400078e0028 */
        /* <DEDUP_REMOVED lines=14> */
[----:B-1----:R-:W-:Y:S02]  /*55c0*/  @!P1 IMAD.MOV.U32 R34, RZ, RZ, R48 ;  /* 0x000000ffff229224 */ /* 0x002fe400078e0030 */
        /* <DEDUP_REMOVED lines=35> */
[----:B-1----:R-:W-:Y:S01]  /*5800*/  @!P1 IMAD.MOV.U32 R34, RZ, RZ, R42 ;  /* 0x000000ffff229224 */ /* 0x002fe200078e002a */
        /* <DEDUP_REMOVED lines=28> */
.L_x_1230:
[----:B--2---:R-:W-:Y:S01]  /*59d0*/  IMAD.SHL.U32 R32, R202, 0x2, RZ ;  /* 0x00000002ca207824 */ /* 0x004fe200078e00ff */
[----:B------:R-:W1:Y:S01]  /*59e0*/  LDCU UR4, c[0x0][0x45c] ;  /* 0x00008b80ff0477ac */ /* 0x000e620008000800 */
[----:B------:R-:W-:-:S03]  /*59f0*/  IMAD.IADD R137, R209, 0x1, R204 ;  /* 0x00000001d1897824 */ /* 0x000fc600078e02cc */
[----:B------:R-:W-:Y:S02]  /*5a00*/  LOP3.LUT R32, R32, 0x6, RZ, 0xc0, !PT ;  /* 0x0000000620207812 */ /* 0x000fe400078ec0ff */
[----:B------:R-:W-:-:S03]  /*5a10*/  LEA R137, R137, UR5, 0x1 ;  /* 0x0000000589897c11 */ /* 0x000fc6000f8e08ff */
[----:B------:R-:W-:Y:S02]  /*5a20*/  IMAD R3, R27, 0x80, R32 ;  /* 0x000000801b037824 */ /* 0x000fe400078e0220 */
[----:B------:R-:W-:Y:S01]  /*5a30*/  LDSM.16.MT88.4 R68, [R137+0xc000] ;  /* 0x00c000008944783b */ /* 0x000fe20000004200 */
[----:B------:R-:W-:Y:S02]  /*5a40*/  IMAD.IADD R140, R38, 0x1, R137 ;  /* 0x00000001268c7824 */ /* 0x000fe400078e0289 */
[C---:B------:R-:W-:Y:S01]  /*5a50*/  VIADD R33, R3.reuse, 0x1 ;  /* 0x0000000103217836 */ /* 0x040fe20000000000 */
[----:B------:R-:W-:Y:S01]  /*5a60*/  LDSM.16.MT88.4 R148, [R137+0x10800] ;  /* 0x010800008994783b */ /* 0x000fe20000004200 */
[----:B------:R-:W-:-:S03]  /*5a70*/  VIADD R32, R3, 0x8 ;  /* 0x0000000803207836 */ /* 0x000fc60000000000 */
[CC--:B------:R-:W-:Y:S02]  /*5a80*/  ISETP.GE.AND P5, PT, R33.reuse, R133.reuse, PT ;  /* 0x000000852100720c */ /* 0x0c0fe40003fa6270 */
[-C--:B------:R-:W-:Y:S01]  /*5a90*/  ISETP.GE.AND P2, PT, R33, R2.reuse, PT ;  /* 0x000000022100720c */ /* 0x080fe20003f46270 */
[C---:B------:R-:W-:Y:S01]  /*5aa0*/  VIADD R33, R3.reuse, 0x9 ;  /* 0x0000000903217836 */ /* 0x040fe20000000000 */
[CC--:B------:R-:W-:Y:S02]  /*5ab0*/  ISETP.GE.AND P4, PT, R32.reuse, R133.reuse, PT ;  /* 0x000000852000720c */ /* 0x0c0fe40003f86270 */
[-C--:B------:R-:W-:Y:S01]  /*5ac0*/  ISETP.GE.AND P1, PT, R32, R2.reuse, PT ;  /* 0x000000022000720c */ /* 0x080fe20003f26270 */
[----:B------:R-:W-:Y:S01]  /*5ad0*/  VIADD R32, R3, 0x10 ;  /* 0x0000001003207836 */ /* 0x000fe20000000000 */
[----:B------:R-:W-:Y:S02]  /*5ae0*/  ISETP.GE.AND P3, PT, R33, R133, PT ;  /* 0x000000852100720c */ /* 0x000fe40003f66270 */
[----:B------:R-:W-:Y:S01]  /*5af0*/  FSEL R61, R20, -INF , !P4 ;  /* 0xff800000143d7808 */ /* 0x000fe20006000000 */
[C---:B------:R-:W-:Y:S01]  /*5b00*/  VIADD R20, R3.reuse, 0x11 ;  /* 0x0000001103147836 */ /* 0x040fe20000000000 */
[----:B------:R-:W-:Y:S01]  /*5b10*/  FSEL R47, R22, -INF , !P1 ;  /* 0xff800000162f7808 */ /* 0x000fe20004800000 */
[----:B------:R-:W-:Y:S01]  /*5b20*/  VIADD R22, R3, 0x18 ;  /* 0x0000001803167836 */ /* 0x000fe20000000000 */
[----:B------:R-:W-:-:S02]  /*5b30*/  ISETP.GE.AND P4, PT, R33, R2, PT ;  /* 0x000000022100720c */ /* 0x000fc40003f86270 */
[CC--:B------:R-:W-:Y:S02]  /*5b40*/  ISETP.GE.AND P1, PT, R32.reuse, R133.reuse, PT ;  /* 0x000000852000720c */ /* 0x0c0fe40003f26270 */
[----:B------:R-:W-:Y:S02]  /*5b50*/  FSEL R59, R21, -INF , !P3 ;  /* 0xff800000153b7808 */ /* 0x000fe40005800000 */
[----:B------:R-:W-:Y:S02]  /*5b60*/  ISETP.GE.AND P3, PT, R32, R2, PT ;  /* 0x000000022000720c */ /* 0x000fe40003f66270 */
[----:B------:R-:W-:Y:S02]  /*5b70*/  FSEL R57, R23, -INF , !P4 ;  /* 0xff80000017397808 */ /* 0x000fe40006000000 */
[----:B------:R-:W-:Y:S01]  /*5b80*/  FSEL R55, R16, -INF , !P1 ;  /* 0xff80000010377808 */ /* 0x000fe20004800000 */
[----:B------:R-:W-:Y:S01]  /*5b90*/  VIADD R16, R3, 0x20 ;  /* 0x0000002003107836 */ /* 0x000fe20000000000 */
[----:B------:R-:W-:-:S02]  /*5ba0*/  ISETP.GE.AND P4, PT, R20, R133, PT ;  /* 0x000000851400720c */ /* 0x000fc40003f86270 */
[-C--:B------:R-:W-:Y:S01]  /*5bb0*/  ISETP.GE.AND P1, PT, R20, R2.reuse, PT ;  /* 0x000000021400720c */ /* 0x080fe20003f26270 */
[----:B------:R-:W-:Y:S01]  /*5bc0*/  VIADD R20, R3, 0x19 ;  /* 0x0000001903147836 */ /* 0x000fe20000000000 */
[----:B------:R-:W-:Y:S02]  /*5bd0*/  FSEL R21, R18, -INF , !P3 ;  /* 0xff80000012157808 */ /* 0x000fe40005800000 */
[C---:B------:R-:W-:Y:S02]  /*5be0*/  ISETP.GE.AND P3, PT, R22.reuse, R133, PT ;  /* 0x000000851600720c */ /* 0x040fe40003f66270 */
[----:B------:R-:W-:Y:S02]  /*5bf0*/  FSEL R23, R17, -INF , !P4 ;  /* 0xff80000011177808 */ /* 0x000fe40006000000 */
[----:B------:R-:W-:Y:S02]  /*5c00*/  ISETP.GE.AND P4, PT, R22, R2, PT ;  /* 0x000000021600720c */ /* 0x000fe40003f86270 */
[----:B------:R-:W-:-:S02]  /*5c10*/  FSEL R19, R19, -INF , !P1 ;  /* 0xff80000013137808 */ /* 0x000fc40004800000 */
[----:B------:R-:W-:Y:S01]  /*5c20*/  FSEL R17, R12, -INF , !P3 ;  /* 0xff8000000c117808 */ /* 0x000fe20005800000 */
[C---:B------:R-:W-:Y:S01]  /*5c30*/  VIADD R12, R3.reuse, 0x21 ;  /* 0x00000021030c7836 */ /* 0x040fe20000000000 */
[CC--:B------:R-:W-:Y:S02]  /*5c40*/  ISETP.GE.AND P1, PT, R20.reuse, R133.reuse, PT ;  /* 0x000000851400720c */ /* 0x0c0fe40003f26270 */
[----:B------:R-:W-:Y:S02]  /*5c50*/  ISETP.GE.AND P3, PT, R20, R2, PT ;  /* 0x000000021400720c */ /* 0x000fe40003f66270 */
[----:B------:R-:W-:Y:S01]  /*5c60*/  FSEL R53, R14, -INF , !P4 ;  /* 0xff8000000e357808 */ /* 0x000fe20006000000 */
[----:B------:R-:W-:Y:S01]  /*5c70*/  VIADD R14, R3, 0x28 ;  /* 0x00000028030e7836 */ /* 0x000fe20000000000 */
[----:B------:R-:W-:Y:S02]  /*5c80*/  ISETP.GE.AND P4, PT, R16, R133, PT ;  /* 0x000000851000720c */ /* 0x000fe40003f86270 */
[----:B------:R-:W-:-:S02]  /*5c90*/  FSEL R13, R13, -INF , !P1 ;  /* 0xff8000000d0d7808 */ /* 0x000fc40004800000 */
[----:B------:R-:W-:Y:S02]  /*5ca0*/  FSEL R15, R15, -INF , !P3 ;  /* 0xff8000000f0f7808 */ /* 0x000fe40005800000 */
[-C--:B------:R-:W-:Y:S02]  /*5cb0*/  ISETP.GE.AND P1, PT, R16, R2.reuse, PT ;  /* 0x000000021000720c */ /* 0x080fe40003f26270 */
[-C--:B------:R-:W-:Y:S02]  /*5cc0*/  ISETP.GE.AND P3, PT, R12, R133.reuse, PT ;  /* 0x000000850c00720c */ /* 0x080fe40003f66270 */
[----:B------:R-:W-:Y:S01]  /*5cd0*/  FSEL R51, R8, -INF , !P4 ;  /* 0xff80000008337808 */ /* 0x000fe20006000000 */
[C---:B------:R-:W-:Y:S01]  /*5ce0*/  VIADD R8, R3.reuse, 0x30 ;  /* 0x0000003003087836 */ /* 0x040fe20000000000 */
[----:B------:R-:W-:Y:S01]  /*5cf0*/  ISETP.GE.AND P4, PT, R12, R2, PT ;  /* 0x000000020c00720c */ /* 0x000fe20003f86270 */
[C---:B------:R-:W-:Y:S01]  /*5d00*/  VIADD R12, R3.reuse, 0x29 ;  /* 0x00000029030c7836 */ /* 0x040fe20000000000 */
[----:B------:R-:W-:Y:S01]  /*5d10*/  FSEL R49, R10, -INF , !P1 ;  /* 0xff8000000a317808 */ /* 0x000fe20004800000 */
[----:B------:R-:W-:Y:S01]  /*5d20*/  VIADD R10, R3, 0x68 ;  /* 0x00000068030a7836 */ /* 0x000fe20000000000 */
[----:B------:R-:W-:Y:S01]  /*5d30*/  FSEL R35, R9, -INF , !P3 ;  /* 0xff80000009237808 */ /* 0x000fe20005800000 */
[----:B------:R-:W-:Y:S01]  /*5d40*/  VIADD R9, R3, 0x69 ;  /* 0x0000006903097836 */ /* 0x000fe20000000000 */
[----:B------:R-:W-:-:S02]  /*5d50*/  ISETP.GE.AND P1, PT, R14, R133, PT ;  /* 0x000000850e00720c */ /* 0x000fc40003f26270 */
[-C--:B------:R-:W-:Y:S02]  /*5d60*/  ISETP.GE.AND P3, PT, R14, R2.reuse, PT ;  /* 0x000000020e00720c */ /* 0x080fe40003f66270 */
[----:B------:R-:W-:Y:S01]  /*5d70*/  FSEL R241, R11, -INF , !P4 ;  /* 0xff8000000bf17808 */ /* 0x000fe20006000000 */
[C---:B------:R-:W-:Y:S01]  /*5d80*/  VIADD R11, R3.reuse, 0x61 ;  /* 0x00000061030b7836 */ /* 0x040fe20000000000 */
[----:B------:R-:W-:Y:S01]  /*5d90*/  FSEL R33, R4, -INF , !P1 ;  /* 0xff80000004217808 */ /* 0x000fe20004800000 */
[----:B------:R-:W-:Y:S01]  /*5da0*/  VIADD R4, R3, 0x31 ;  /* 0x0000003103047836 */ /* 0x000fe20000000000 */
[----:B------:R-:W-:Y:S02]  /*5db0*/  FSEL R43, R6, -INF , !P3 ;  /* 0xff800000062b7808 */ /* 0x000fe40005800000 */
[C---:B------:R-:W-:Y:S02]  /*5dc0*/  ISETP.GE.AND P4, PT, R12.reuse, R133, PT ;  /* 0x000000850c00720c */ /* 0x040fe40003f86270 */
[----:B------:R-:W-:-:S02]  /*5dd0*/  ISETP.GE.AND P1, PT, R12, R2, PT ;  /* 0x000000020c00720c */ /* 0x000fc40003f26270 */
[-C--:B------:R-:W-:Y:S02]  /*5de0*/  ISETP.GE.AND P3, PT, R8, R133.reuse, PT ;  /* 0x000000850800720c */ /* 0x080fe40003f66270 */
[----:B------:R-:W-:Y:S01]  /*5df0*/  FSEL R45, R5, -INF , !P4 ;  /* 0xff800000052d7808 */ /* 0x000fe20006000000 */
[----:B------:R-:W-:Y:S01]  /*5e00*/  VIADD R5, R3, 0x38 ;  /* 0x0000003803057836 */ /* 0x000fe20000000000 */
[----:B------:R-:W-:Y:S02]  /*5e10*/  FSEL R239, R7, -INF , !P1 ;  /* 0xff80000007ef7808 */ /* 0x000fe40004800000 */
[----:B------:R-:W-:Y:S02]  /*5e20*/  FSEL R237, R112, -INF , !P3 ;  /* 0xff80000070ed7808 */ /* 0x000fe40005800000 */
[----:B------:R-:W-:Y:S01]  /*5e30*/  ISETP.GE.AND P4, PT, R8, R2, PT ;  /* 0x000000020800720c */ /* 0x000fe20003f86270 */
[----:B------:R-:W-:Y:S01]  /*5e40*/  VIADD R8, R3, 0x70 ;  /* 0x0000007003087836 */ /* 0x000fe20000000000 */
        /* <DEDUP_REMOVED lines=9> */
[-C--:B------:R-:W-:Y:S02]  /*5ee0*/  ISETP.GE.AND P3, PT, R4, R133.reuse, PT ;  /* 0x000000850400720c */ /* 0x080fe40003f66270 */
[----:B------:R-:W-:Y:S02]  /*5ef0*/  FSEL R235, R108, -INF , !P4 ;  /* 0xff8000006ceb7808 */ /* 0x000fe40006000000 */
        /* <DEDUP_REMOVED lines=8> */
[----:B------:R-:W-:Y:S01]  /*5f80*/  FSEL R225, R104, -INF , !P1 ;  /* 0xff80000068e17808 */ /* 0x000fe20004800000 */
[----:B------:R-:W-:Y:S01]  /*5f90*/  LDSM.16.MT88.4 R108, [R140+0x10000] ;  /* 0x010000008c6c783b */ /* 0x000fe20000004200 */
[C---:B------:R-:W-:Y:S02]  /*5fa0*/  ISETP.GE.AND P4, PT, R4.reuse, R133, PT ;  /* 0x000000850400720c */ /* 0x040fe40003f86270 */
[----:B------:R-:W-:Y:S01]  /*5fb0*/  ISETP.GE.AND P1, PT, R4, R2, PT ;  /* 0x000000020400720c */ /* 0x000fe20003f26270 */
[----:B------:R-:W-:Y:S01]  /*5fc0*/  VIADD R4, R3, 0x49 ;  /* 0x0000004903047836 */ /* 0x000fe20000000000 */
[----:B------:R-:W-:-:S02]  /*5fd0*/  FSEL R221, R106, -INF , !P3 ;  /* 0xff8000006add7808 */ /* 0x000fc40005800000 */
[-C--:B------:R-:W-:Y:S02]  /*5fe0*/  ISETP.GE.AND P3, PT, R5, R133.reuse, PT ;  /* 0x000000850500720c */ /* 0x080fe40003f66270 */
[----:B------:R-:W-:Y:S02]  /*5ff0*/  FSEL R185, R107, -INF , !P1 ;  /* 0xff8000006bb97808 */ /* 0x000fe40004800000 */
[----:B------:R-:W-:Y:S02]  /*6000*/  FSEL R223, R100, -INF , !P3 ;  /* 0xff80000064df7808 */ /* 0x000fe40005800000 */
[C---:B------:R-:W-:Y:S02]  /*6010*/  ISETP.GE.AND P1, PT, R4.reuse, R133, PT ;  /* 0x000000850400720c */ /* 0x040fe40003f26270 */
[----:B------:R-:W-:Y:S01]  /*6020*/  ISETP.GE.AND P3, PT, R4, R2, PT ;  /* 0x000000020400720c */ /* 0x000fe20003f66270 */
[----:B------:R-:W-:Y:S01]  /*6030*/  VIADD R4, R3, 0x51 ;  /* 0x0000005103047836 */ /* 0x000fe20000000000 */
[----:B------:R-:W-:-:S02]  /*6040*/  FSEL R175, R105, -INF , !P4 ;  /* 0xff80000069af7808 */ /* 0x000fc40006000000 */
[-C--:B------:R-:W-:Y:S01]  /*6050*/  ISETP.GE.AND P4, PT, R5, R2.reuse, PT ;  /* 0x000000020500720c */ /* 0x080fe20003f86270 */
[----:B------:R-:W-:Y:S01]  /*6060*/  VIADD R5, R3, 0x50 ;  /* 0x0000005003057836 */ /* 0x000fe20000000000 */
[----:B------:R-:W-:Y:S02]  /*6070*/  FSEL R187, R103, -INF , !P3 ;  /* 0xff80000067bb7808 */ /* 0x000fe40005800000 */
[----:B------:R-:W-:Y:S02]  /*6080*/  FSEL R29, R29, -INF , !P5 ;  /* 0xff8000001d1d7808 */ /* 0x000fe40006800000 */
[----:B------:R-:W-:Y:S02]  /*6090*/  ISETP.GE.AND P5, PT, R3, R133, PT ;  /* 0x000000850300720c */ /* 0x000fe40003fa6270 */
[----:B------:R-:W-:Y:S02]  /*60a0*/  ISETP.GE.AND P3, PT, R4, R2, PT ;  /* 0x000000020400720c */ /* 0x000fe40003f66270 */
[----:B------:R-:W-:-:S02]  /*60b0*/  FSEL R219, R102, -INF , !P4 ;  /* 0xff80000066db7808 */ /* 0x000fc40006000000 */
[----:B------:R-:W-:Y:S02]  /*60c0*/  FSEL R177, R101, -INF , !P1 ;  /* 0xff80000065b17808 */ /* 0x000fe40004800000 */
[C---:B------:R-:W-:Y:S01]  /*60d0*/  ISETP.GE.AND P4, PT, R5.reuse, R133, PT ;  /* 0x000000850500720c */ /* 0x040fe20003f86270 */
[----:B------:R-:W-:Y:S01]  /*60e0*/  LDSM.16.MT88.4 R100, [R137+0x10000] ;  /* 0x010000008964783b */ /* 0x000fe20000004200 */
[-C--:B------:R-:W-:Y:S01]  /*60f0*/  ISETP.GE.AND P1, PT, R5, R2.reuse, PT ;  /* 0x000000020500720c */ /* 0x080fe20003f26270 */
[----:B------:R-:W-:Y:S01]  /*6100*/  VIADD R5, R3, 0x58 ;  /* 0x0000005803057836 */ /* 0x000fe20000000000 */
[----:B------:R-:W-:Y:S02]  /*6110*/  FSEL R7, R28, -INF , !P5 ;  /* 0xff8000001c077808 */ /* 0x000fe40006800000 */
[----:B------:R-:W-:Y:S02]  /*6120*/  FSEL R183, R99, -INF , !P3 ;  /* 0xff80000063b77808 */ /* 0x000fe40005800000 */
[----:B------:R-:W-:-:S02]  /*6130*/  ISETP.GE.AND P3, PT, R3, R2, PT ;  /* 0x000000020300720c */ /* 0x000fc40003f66270 */
[----:B------:R-:W-:Y:S02]  /*6140*/  FSEL R213, R96, -INF , !P4 ;  /* 0xff80000060d57808 */ /* 0x000fe40006000000 */
[----:B------:R-:W-:Y:S02]  /*6150*/  FSEL R189, R98, -INF , !P1 ;  /* 0xff80000062bd7808 */ /* 0x000fe40004800000 */
[C---:B------:R-:W-:Y:S02]  /*6160*/  ISETP.GE.AND P4, PT, R5.reuse, R133, PT ;  /* 0x000000850500720c */ /* 0x040fe40003f86270 */
[----:B------:R-:W-:Y:S02]  /*6170*/  ISETP.GE.AND P1, PT, R5, R2, PT ;  /* 0x000000020500720c */ /* 0x000fe40003f26270 */
[----:B------:R-:W-:Y:S02]  /*6180*/  FMNMX3.FTZ R6, R7, R29, R61, !PT ;  /* 0x0000001d07067276 */ /* 0x000fe4000781003d */
[----:B------:R-:W-:-:S02]  /*6190*/  FSEL R31, R31, -INF , !P2 ;  /* 0xff8000001f1f7808 */ /* 0x000fc40005000000 */
[----:B------:R-:W-:Y:S02]  /*61a0*/  FSEL R5, R30, -INF , !P3 ;  /* 0xff8000001e057808 */ /* 0x000fe40005800000 */
[----:B------:R-:W-:Y:S02]  /*61b0*/  FMNMX3.FTZ R6, R6, R59, R55, !PT ;  /* 0x0000003b06067276 */ /* 0x000fe40007810037 */
[----:B------:R-:W-:Y:S02]  /*61c0*/  FMNMX3.FTZ R12, R5, R31, R47, !PT ;  /* 0x0000001f050c7276 */ /* 0x000fe4000781002f */
[----:B------:R-:W-:Y:S01]  /*61d0*/  FMNMX3.FTZ R14, R6, R23, R17, !PT ;  /* 0x00000017060e7276 */ /* 0x000fe20007810011 */
[----:B------:R-:W-:Y:S01]  /*61e0*/  VIADD R6, R3, 0x71 ;  /* 0x0000007103067836 */ /* 0x000fe20000000000 */
[----:B------:R-:W-:Y:S02]  /*61f0*/  FMNMX3.FTZ R12, R12, R57, R21, !PT ;  /* 0x000000390c0c7276 */ /* 0x000fe40007810015 */
[----:B------:R-:W-:-:S02]  /*6200*/  FMNMX3.FTZ R14, R14, R13, R51, !PT ;  /* 0x0000000d0e0e7276 */ /* 0x000fc40007810033 */
[----:B------:R-:W-:Y:S01]  /*6210*/  ISETP.GE.AND P2, PT, R4, R133, PT ;  /* 0x000000850400720c */ /* 0x000fe20003f46270 */
[----:B------:R-:W-:Y:S01]  /*6220*/  VIADD R4, R3, 0x59 ;  /* 0x0000005903047836 */ /* 0x000fe20000000000 */
[----:B------:R-:W-:Y:S02]  /*6230*/  FMNMX3.FTZ R12, R12, R19, R53, !PT ;  /* 0x000000130c0c7276 */ /* 0x000fe40007810035 */
[----:B------:R-:W-:Y:S02]  /*6240*/  FMNMX3.FTZ R14, R14, R35, R33, !PT ;  /* 0x000000230e0e7276 */ /* 0x000fe40007810021 */
[----:B------:R-:W-:Y:S02]  /*6250*/  FMNMX3.FTZ R12, R12, R15, R49, !PT ;  /* 0x0000000f0c0c7276 */ /* 0x000fe40007810031 */
[----:B------:R-:W-:Y:S02]  /*6260*/  FSEL R195, R97, -INF , !P2 ;  /* 0xff80000061c37808 */ /* 0x000fe40005000000 */
[----:B------:R-:W-:-:S02]  /*6270*/  ISETP.GE.AND P5, PT, R4, R133, PT ;  /* 0x000000850400720c */ /* 0x000fc40003fa6270 */
[----:B------:R-:W-:Y:S01]  /*6280*/  ISETP.GE.AND P2, PT, R4, R2, PT ;  /* 0x000000020400720c */ /* 0x000fe20003f46270 */
[----:B------:R-:W-:Y:S01]  /*6290*/  VIADD R4, R3, 0x60 ;  /* 0x0000006003047836 */ /* 0x000fe20000000000 */
[----:B------:R-:W-:Y:S02]  /*62a0*/  FMNMX3.FTZ R14, R14, R45, R237, !PT ;  /* 0x0000002d0e0e7276 */ /* 0x000fe400078100ed */
[----:B------:R-:W-:Y:S02]  /*62b0*/  FMNMX3.FTZ R12, R12, R241, R43, !PT ;  /* 0x000000f10c0c7276 */ /* 0x000fe4000781002b */
[----:B------:R-:W-:Y:S02]  /*62c0*/  FSEL R193, R92, -INF , !P4 ;  /* 0xff8000005cc17808 */ /* 0x000fe40006000000 */
[----:B------:R-:W-:Y:S02]  /*62d0*/  FMNMX3.FTZ R14, R14, R41, R235, !PT ;  /* 0x000000290e0e7276 */ /* 0x000fe400078100eb */
[----:B------:R-:W-:-:S02]  /*62e0*/  ISETP.GE.AND P4, PT, R4, R133, PT ;  /* 0x000000850400720c */ /* 0x000fc40003f86270 */
[----:B------:R-:W-:Y:S02]  /*62f0*/  FMNMX3.FTZ R12, R12, R239, R233, !PT ;  /* 0x000000ef0c0c7276 */ /* 0x000fe400078100e9 */
[----:B------:R-:W-:Y:S02]  /*6300*/  FSEL R181, R94, -INF , !P1 ;  /* 0xff8000005eb57808 */ /* 0x000fe40004800000 */
[----:B------:R-:W-:Y:S02]  /*6310*/  FMNMX3.FTZ R14, R14, R39, R225, !PT ;  /* 0x000000270e0e7276 */ /* 0x000fe400078100e1 */
[----:B------:R-:W-:Y:S01]  /*6320*/  ISETP.GE.AND P1, PT, R4, R2, PT ;  /* 0x000000020400720c */ /* 0x000fe20003f26270 */
[C---:B------:R-:W-:Y:S01]  /*6330*/  VIADD R4, R3.reuse, 0x78 ;  /* 0x0000007803047836 */ /* 0x040fe20000000000 */
[----:B------:R-:W-:Y:S01]  /*6340*/  FSEL R173, R88, -INF , !P4 ;  /* 0xff80000058ad7808 */ /* 0x000fe20006000000 */
[----:B------:R-:W-:Y:S01]  /*6350*/  VIADD R3, R3, 0x79 ;  /* 0x0000007903037836 */ /* 0x000fe20000000000 */
[----:B------:R-:W-:-:S02]  /*6360*/  FMNMX3.FTZ R12, R12, R229, R231, !PT ;  /* 0x000000e50c0c7276 */ /* 0x000fc400078100e7 */
[----:B------:R-:W-:Y:S02]  /*6370*/  ISETP.GE.AND P4, PT, R9, R133, PT ;  /* 0x000000850900720c */ /* 0x000fe40003f86270 */
[----:B------:R-:W-:Y:S02]  /*6380*/  FMNMX3.FTZ R14, R14, R175, R223, !PT ;  /* 0x000000af0e0e7276 */ /* 0x000fe400078100df */
[----:B------:R-:W-:Y:S02]  /*6390*/  FMNMX3.FTZ R12, R12, R227, R221, !PT ;  /* 0x000000e30c0c7276 */ /* 0x000fe400078100dd */
[----:B------:R-:W-:Y:S02]  /*63a0*/  ISETP.GE.AND P3, PT, R11, R133, PT ;  /* 0x000000850b00720c */ /* 0x000fe40003f66270 */
[----:B------:R-:W-:Y:S02]  /*63b0*/  FSEL R191, R93, -INF , !P5 ;  /* 0xff8000005dbf7808 */ /* 0x000fe40006800000 */
[----:B------:R-:W-:-:S02]  /*63c0*/  FSEL R167, R85, -INF , !P4 ;  /* 0xff80000055a77808 */ /* 0x000fc40006000000 */
[-C--:B------:R-:W-:Y:S02]  /*63d0*/  ISETP.GE.AND P5, PT, R10, R133.reuse, PT ;  /* 0x000000850a00720c */ /* 0x080fe40003fa6270 */
[----:B------:R-:W-:Y:S02]  /*63e0*/  ISETP.GE.AND P4, PT, R4, R133, PT ;  /* 0x000000850400720c */ /* 0x000fe40003f86270 */
[----:B------:R-:W-:Y:S02]  /*63f0*/  FMNMX3.FTZ R14, R14, R177, R213, !PT ;  /* 0x000000b10e0e7276 */ /* 0x000fe400078100d5 */
[----:B------:R-:W-:Y:S02]  /*6400*/  FMNMX3.FTZ R12, R12, R185, R219, !PT ;  /* 0x000000b90c0c7276 */ /* 0x000fe400078100db */
[----:B------:R-:W-:Y:S02]  /*6410*/  FSEL R171, R89, -INF , !P3 ;  /* 0xff80000059ab7808 */ /* 0x000fe40005800000 */
[----:B------:R-:W-:-:S02]  /*6420*/  ISETP.GE.AND P3, PT, R8, R133, PT ;  /* 0x000000850800720c */ /* 0x000fc40003f66270 */
[----:B------:R-:W-:Y:S02]  /*6430*/  FSEL R169, R84, -INF , !P5 ;  /* 0xff80000054a97808 */ /* 0x000fe40006800000 */
[----:B------:R-:W-:Y:S02]  /*6440*/  FSEL R153, R76, -INF , !P4 ;  /* 0xff8000004c997808 */ /* 0x000fe40006000000 */
[----:B------:R-:W-:Y:S02]  /*6450*/  ISETP.GE.AND P5, PT, R6, R133, PT ;  /* 0x000000850600720c */ /* 0x000fe40003fa6270 */
[----:B------:R-:W-:Y:S02]  /*6460*/  FMNMX3.FTZ R14, R14, R195, R193, !PT ;  /* 0x000000c30e0e7276 */ /* 0x000fe400078100c1 */
[----:B------:R-:W-:Y:S02]  /*6470*/  ISETP.GE.AND P4, PT, R10, R2, PT ;  /* 0x000000020a00720c */ /* 0x000fe40003f86270 */
[----:B------:R-:W-:-:S02]  /*6480*/  FMNMX3.FTZ R10, R12, R187, R189, !PT ;  /* 0x000000bb0c0a7276 */ /* 0x000fc400078100bd */
[----:B------:R-:W-:Y:S02]  /*6490*/  FSEL R157, R80, -INF , !P3 ;  /* 0xff800000509d7808 */ /* 0x000fe40005800000 */
[----:B------:R-:W-:Y:S02]  /*64a0*/  FMNMX3.FTZ R14, R14, R191, R173, !PT ;  /* 0x000000bf0e0e7276 */ /* 0x000fe400078100ad */
[----:B------:R-:W-:Y:S02]  /*64b0*/  ISETP.GE.AND P3, PT, R3, R133, PT ;  /* 0x000000850300720c */ /* 0x000fe40003f66270 */
[----:B------:R-:W-:Y:S02]  /*64c0*/  FSEL R155, R81, -INF , !P5 ;  /* 0xff800000519b7808 */ /* 0x000fe40006800000 */
[----:B------:R-:W-:Y:S02]  /*64d0*/  ISETP.GE.AND P5, PT, R11, R2, PT ;  /* 0x000000020b00720c */ /* 0x000fe40003fa6270 */
[----:B------:R-:W-:-:S02]  /*64e0*/  FSEL R179, R95, -INF , !P2 ;  /* 0xff8000005fb37808 */ /* 0x000fc40005000000 */
[----:B------:R-:W-:Y:S02]  /*64f0*/  FSEL R165, R90, -INF , !P1 ;  /* 0xff8000005aa57808 */ /* 0x000fe40004800000 */
[----:B------:R-:W-:Y:S02]  /*6500*/  FMNMX3.FTZ R10, R10, R183, R181, !PT ;  /* 0x000000b70a0a7276 */ /* 0x000fe400078100b5 */
[----:B------:R-:W-:Y:S02]  /*6510*/  FMNMX3.FTZ R14, R14, R171, R169, !PT ;  /* 0x000000ab0e0e7276 */ /* 0x000fe400078100a9 */
[----:B------:R-:W-:Y:S02]  /*6520*/  FSEL R147, R77, -INF , !P3 ;  /* 0xff8000004d937808 */ /* 0x000fe40005800000 */
[-C--:B------:R-:W-:Y:S02]  /*6530*/  ISETP.GE.AND P3, PT, R9, R2.reuse, PT ;  /* 0x000000020900720c */ /* 0x080fe40003f66270 */
[----:B------:R-:W-:-:S02]  /*6540*/  ISETP.GE.AND P2, PT, R8, R2, PT ;  /* 0x000000020800720c */ /* 0x000fc40003f46270 */
[----:B------:R-:W-:Y:S02]  /*6550*/  FSEL R163, R91, -INF , !P5 ;  /* 0xff8000005ba37808 */ /* 0x000fe40006800000 */
[----:B------:R-:W-:Y:S02]  /*6560*/  FSEL R161, R86, -INF , !P4 ;  /* 0xff80000056a17808 */ /* 0x000fe40006000000 */
[----:B------:R-:W-:Y:S02]  /*6570*/  FMNMX3.FTZ R10, R10, R179, R165, !PT ;  /* 0x000000b30a0a7276 */ /* 0x000fe400078100a5 */
[----:B------:R-:W-:Y:S02]  /*6580*/  FMNMX3.FTZ R14, R14, R167, R157, !PT ;  /* 0x000000a70e0e7276 */ /* 0x000fe4000781009d */
[-C--:B------:R-:W-:Y:S02]  /*6590*/  ISETP.GE.AND P1, PT, R6, R2.reuse, PT ;  /* 0x000000020600720c */ /* 0x080fe40003f26270 */
[----:B------:R-:W-:-:S02]  /*65a0*/  ISETP.GE.AND P4, PT, R4, R2, PT ;  /* 0x000000020400720c */ /* 0x000fc40003f86270 */
[----:B------:R-:W-:Y:S02]  /*65b0*/  FSEL R159, R87, -INF , !P3 ;  /* 0xff800000579f7808 */ /* 0x000fe40005800000 */
[----:B------:R-:W-:Y:S02]  /*65c0*/  FSEL R145, R82, -INF , !P2 ;  /* 0xff80000052917808 */ /* 0x000fe40005000000 */
[----:B------:R-:W-:Y:S02]  /*65d0*/  FMNMX3.FTZ R10, R10, R163, R161, !PT ;  /* 0x000000a30a0a7276 */ /* 0x000fe400078100a1 */
[----:B------:R-:W-:Y:S02]  /*65e0*/  FMNMX3.FTZ R14, R14, R155, R153, !PT ;  /* 0x0000009b0e0e7276 */ /* 0x000fe40007810099 */
[----:B------:R-:W-:Y:S02]  /*65f0*/  ISETP.GE.AND P2, PT, R3, R2, PT ;  /* 0x000000020300720c */ /* 0x000fe40003f46270 */
[----:B------:R-:W-:-:S02]  /*6600*/  FSEL R143, R83, -INF , !P1 ;  /* 0xff800000538f7808 */ /* 0x000fc40004800000 */
[----:B------:R-:W-:Y:S02]  /*6610*/  FSEL R141, R78, -INF , !P4 ;  /* 0xff8000004e8d7808 */ /* 0x000fe40006000000 */
[----:B------:R-:W-:Y:S02]  /*6620*/  FMNMX3.FTZ R10, R10, R159, R145, !PT ;  /* 0x0000009f0a0a7276 */ /* 0x000fe40007810091 */
[----:B------:R-:W-:Y:S02]  /*6630*/  FMNMX.FTZ R9, R147, R14, !PT ;  /* 0x0000000e93097209 */ /* 0x000fe40007810000 */
[----:B------:R-:W-:Y:S02]  /*6640*/  FSEL R139, R79, -INF , !P2 ;  /* 0xff8000004f8b7808 */ /* 0x000fe40005000000 */
[----:B------:R-:W-:Y:S01]  /*6650*/  FMNMX3.FTZ R6, R10, R143, R141, !PT ;  /* 0x0000008f0a067276 */ /* 0x000fe2000781008d */
[----:B------:R-:W2:Y:S03]  /*6660*/  SHFL.BFLY PT, R8, R9, 0x2, 0x1f ;  /* 0x0c401f0009087f89 */ /* 0x000ea600000e0000 */
[----:B------:R-:W-:Y:S01]  /*6670*/  FMNMX.FTZ R6, R139, R6, !PT ;  /* 0x000000068b067209 */ /* 0x000fe20007810000 */
[----:B------:R-:W-:Y:S04]  /*6680*/  LDSM.16.MT88.4 R76, [R140+0xc000] ;  /* 0x00c000008c4c783b */ /* 0x000fe80000004200 */
[----:B------:R-:W3:Y:S01]  /*6690*/  SHFL.BFLY PT, R3, R6, 0x2, 0x1f ;  /* 0x0c401f0006037f89 */ /* 0x000ee200000e0000 */
[----:B--2---:R-:W-:-:S05]  /*66a0*/  FMNMX.FTZ R9, R9, R8, !PT ;  /* 0x0000000809097209 */ /* 0x004fca0007810000 */
[----:B------:R-:W2:Y:S01]  /*66b0*/  SHFL.BFLY PT, R132, R9, 0x1, 0x1f ;  /* 0x0c201f0009847f89 */ /* 0x000ea200000e0000 */
[----:B---3--:R-:W-:-:S05]  /*66c0*/  FMNMX.FTZ R4, R6, R3, !PT ;  /* 0x0000000306047209 */ /* 0x008fca0007810000 */
[----:B------:R-:W3:Y:S01]  /*66d0*/  SHFL.BFLY PT, R3, R4, 0x1, 0x1f ;  /* 0x0c201f0004037f89 */ /* 0x000ee200000e0000 */
[----:B--2---:R-:W-:-:S03]  /*66e0*/  FMNMX.FTZ R132, R9, R132, !PT ;  /* 0x0000008409847209 */ /* 0x004fc60007810000 */
[----:B------:R-:W-:Y:S01]  /*66f0*/  LDSM.16.MT88.4 R8, [R137+0xc800] ;  /* 0x00c800008908783b */ /* 0x000fe20000004200 */
[C---:B------:R-:W-:Y:S01]  /*6700*/  FSETP.NEU.FTZ.AND P1, PT, R132.reuse, -INF , PT ;  /* 0xff8000008400780b */ /* 0x040fe20003f3d000 */
[----:B-1----:R-:W-:Y:S01]  /*6710*/  FMUL.FTZ R142, R132, UR4 ;  /* 0x00000004848e7c20 */ /* 0x002fe20008410000 */
[----:B---3--:R-:W-:-:S04]  /*6720*/  FMNMX.FTZ R3, R4, R3, !PT ;  /* 0x0000000304037209 */ /* 0x008fc80007810000 */
[----:B------:R-:W-:Y:S02]  /*6730*/  FSEL R142, R142, RZ, P1 ;  /* 0x000000ff8e8e7208 */ /* 0x000fe40000800000 */
[C---:B------:R-:W-:Y:S01]  /*6740*/  FSETP.NEU.FTZ.AND P1, PT, R3.reuse, -INF , PT ;  /* 0xff8000000300780b */ /* 0x040fe20003f3d000 */
[----:B------:R-:W-:Y:S02]  /*6750*/  FMUL.FTZ R138, R3, UR4 ;  /* 0x00000004038a7c20 */ /* 0x000fe40008410000 */
[--C-:B------:R-:W-:Y:S01]  /*6760*/  FFMA.FTZ R64, R61, UR4, -R142.reuse ;  /* 0x000000043d407c23 */ /* 0x100fe2000801088e */
[--C-:B------:R-:W-:Y:S01]  /*6770*/  FFMA.FTZ R136, R7, UR4, -R142.reuse ;  /* 0x0000000407887c23 */ /* 0x100fe2000801088e */
[--C-:B------:R-:W-:Y:S01]  /*6780*/  FFMA.FTZ R67, R29, UR4, -R142.reuse ;  /* 0x000000041d437c23 */ /* 0x100fe2000801088e */
[----:B------:R-:W-:Y:S01]  /*6790*/  FSEL R138, R138, RZ, P1 ;  /* 0x000000ff8a8a7208 */ /* 0x000fe20000800000 */
[--C-:B------:R-:W-:Y:S01]  /*67a0*/  FFMA.FTZ R63, R59, UR4, -R142.reuse ;  /* 0x000000043b3f7c23 */ /* 0x100fe2000801088e */
[--C-:B------:R-:W-:Y:S01]  /*67b0*/  FFMA.FTZ R60, R55, UR4, -R142.reuse ;  /* 0x00000004373c7c23 */ /* 0x100fe2000801088e */
[----:B------:R-:W-:Y:S01]  /*67c0*/  MUFU.EX2 R64, R64 ;  /* 0x0000004000407308 */ /* 0x000fe20000000800 */
[----:B------:R-:W-:Y:S01]  /*67d0*/  FFMA.FTZ R59, R23, UR4, -R142 ;  /* 0x00000004173b7c23 */ /* 0x000fe2000801088e */
[----:B------:R-:W-:Y:S01]  /*67e0*/  FFMA.FTZ R62, R47, UR4, -R138 ;  /* 0x000000042f3e7c23 */ /* 0x000fe2000801088a */
[----:B------:R-:W-:-:S02]  /*67f0*/  IMAD.IADD R47, R52, 0x1, R137 ;  /* 0x00000001342f7824 */ /* 0x000fc400078e0289 */
[--C-:B------:R-:W-:Y:S01]  /*6800*/  FFMA.FTZ R66, R5, UR4, -R138.reuse ;  /* 0x0000000405427c23 */ /* 0x100fe2000801088a */
[--C-:B------:R-:W-:Y:S01]  /*6810*/  FFMA.FTZ R65, R31, UR4, -R138.reuse ;  /* 0x000000041f417c23 */ /* 0x100fe2000801088a */
[--C-:B------:R-:W-:Y:S01]  /*6820*/  FFMA.FTZ R61, R57, UR4, -R138.reuse ;  /* 0x00000004393d7c23 */ /* 0x100fe2000801088a */
[----:B------:R-:W-:Y:S01]  /*6830*/  IMAD.IADD R38, R38, 0x1, R47 ;  /* 0x0000000126267824 */ /* 0x000fe200078e022f */
[----:B------:R-:W1:Y:S01]  /*6840*/  LDSM.16.MT88.4 R84, [R47+0xc000] ;  /* 0x00c000002f54783b */ /* 0x000e620000004200 */
[----:B------:R-:W-:Y:S01]  /*6850*/  MUFU.EX2 R136, R136 ;  /* 0x0000008800887308 */ /* 0x000fe20000000800 */
[----:B------:R-:W-:Y:S01]  /*6860*/  FFMA.FTZ R54, R53, UR4, -R138 ;  /* 0x0000000435367c23 */ /* 0x000fe2000801088a */
[--C-:B------:R-:W-:Y:S01]  /*6870*/  FFMA.FTZ R56, R17, UR4, -R142.reuse ;  /* 0x0000000411387c23 */ /* 0x100fe2000801088e */
[----:B------:R-:W2:Y:S01]  /*6880*/  LDSM.16.MT88.4 R92, [R38+0xc000] ;  /* 0x00c00000265c783b */ /* 0x000ea20000004200 */
[----:B------:R-:W-:Y:S01]  /*6890*/  FFMA.FTZ R55, R13, UR4, -R142 ;  /* 0x000000040d377c23 */ /* 0x000fe2000801088e */
[--C-:B------:R-:W-:Y:S01]  /*68a0*/  FFMA.FTZ R58, R21, UR4, -R138.reuse ;  /* 0x00000004153a7c23 */ /* 0x100fe2000801088a */
[--C-:B------:R-:W-:Y:S01]  /*68b0*/  FFMA.FTZ R57, R19, UR4, -R138.reuse ;  /* 0x0000000413397c23 */ /* 0x100fe2000801088a */
[----:B------:R-:W3:Y:S01]  /*68c0*/  LDSM.16.MT88.4 R112, [R47+0x10000] ;  /* 0x010000002f70783b */ /* 0x000ee20000004200 */
[----:B------:R-:W4:Y:S01]  /*68d0*/  MUFU.EX2 R67, R67 ;  /* 0x0000004300437308 */ /* 0x000f220000000800 */
[----:B------:R-:W-:Y:S01]  /*68e0*/  FFMA.FTZ R53, R15, UR4, -R138 ;  /* 0x000000040f357c23 */ /* 0x000fe2000801088a */
[--C-:B------:R-:W-:Y:S01]  /*68f0*/  FFMA.FTZ R50, R35, UR4, -R142.reuse ;  /* 0x0000000423327c23 */ /* 0x100fe2000801088e */
[----:B------:R-:W5:Y:S01]  /*6900*/  LDSM.16.MT88.4 R4, [R38+0x10000] ;  /* 0x010000002604783b */ /* 0x000f620000004200 */
[----:B------:R-:W-:Y:S01]  /*6910*/  FFMA.FTZ R46, R33, UR4, -R142 ;  /* 0x00000004212e7c23 */ /* 0x000fe2000801088e */
[----:B------:R-:W-:Y:S01]  /*6920*/  FFMA.FTZ R44, R43, UR4, -R138 ;  /* 0x000000042b2c7c23 */ /* 0x000fe2000801088a */
[--C-:B------:R-:W-:Y:S01]  /*6930*/  FFMA.FTZ R51, R51, UR4, -R142.reuse ;  /* 0x0000000433337c23 */ /* 0x100fe2000801088e */
[----:B------:R-:W5:Y:S01]  /*6940*/  LDSM.16.MT88.4 R16, [R140+0xc800] ;  /* 0x00c800008c10783b */ /* 0x000f620000004200 */
[----:B------:R-:W1:Y:S01]  /*6950*/  MUFU.EX2 R63, R63 ;  /* 0x0000003f003f7308 */ /* 0x000e620000000800 */
[----:B------:R-:W-:Y:S01]  /*6960*/  FFMA.FTZ R45, R45, UR4, -R142 ;  /* 0x000000042d2d7c23 */ /* 0x000fe2000801088e */
[--C-:B------:R-:W-:Y:S01]  /*6970*/  FFMA.FTZ R49, R49, UR4, -R138.reuse ;  /* 0x0000000431317c23 */ /* 0x100fe2000801088a */
[----:B------:R-:W5:Y:S01]  /*6980*/  LDSM.16.MT88.4 R20, [R140+0x10800] ;  /* 0x010800008c14783b */ /* 0x000f620000004200 */
[--C-:B------:R-:W-:Y:S01]  /*6990*/  FFMA.FTZ R48, R241, UR4, -R138.reuse ;  /* 0x00000004f1307c23 */ /* 0x100fe2000801088a */
[----:B------:R-:W-:Y:S01]  /*69a0*/  FFMA.FTZ R43, R239, UR4, -R138 ;  /* 0x00000004ef2b7c23 */ /* 0x000fe2000801088a */
[--C-:B------:R-:W-:Y:S01]  /*69b0*/  FFMA.FTZ R42, R237, UR4, -R142.reuse ;  /* 0x00000004ed2a7c23 */ /* 0x100fe2000801088e */
[----:B------:R-:W5:Y:S01]  /*69c0*/  LDSM.16.MT88.4 R12, [R47+0xc800] ;  /* 0x00c800002f0c783b */ /* 0x000f620000004200 */
[----:B------:R-:W-:Y:S01]  /*69d0*/  MUFU.EX2 R66, R66 ;  /* 0x0000004200427308 */ /* 0x000fe20000000800 */
[----:B----4-:R-:W-:Y:S01]  /*69e0*/  F2FP.BF16.F32.PACK_AB R116, R67, R136 ;  /* 0x000000884374723e */ /* 0x010fe200000010ff */
[--C-:B------:R-:W-:Y:S01]  /*69f0*/  FFMA.FTZ R41, R41, UR4, -R142.reuse ;  /* 0x0000000429297c23 */ /* 0x100fe2000801088e */
[----:B------:R-:W-:Y:S01]  /*6a00*/  LDSM.16.MT88.4 R32, [R47+0x10800] ;  /* 0x010800002f20783b */ /* 0x000fe20000004200 */
[--C-:B------:R-:W-:Y:S01]  /*6a10*/  FFMA.FTZ R40, R235, UR4, -R142.reuse ;  /* 0x00000004eb287c23 */ /* 0x100fe2000801088e */
[----:B------:R-:W-:Y:S01]  /*6a20*/  FFMA.FTZ R39, R39, UR4, -R142 ;  /* 0x0000000427277c23 */ /* 0x000fe2000801088e */
[----:B------:R-:W-:Y:S01]  /*6a30*/  FFMA.FTZ R146, R233, UR4, -R138 ;  /* 0x00000004e9927c23 */ /* 0x000fe2000801088a */
[----:B------:R-:W-:Y:S01]  /*6a40*/  LDSM.16.MT88.4 R28, [R140+0xd000] ;  /* 0x00d000008c1c783b */ /* 0x000fe20000004200 */
[----:B------:R-:W4:Y:S01]  /*6a50*/  MUFU.EX2 R65, R65 ;  /* 0x0000004100417308 */ /* 0x000f220000000800 */
        /* <DEDUP_REMOVED lines=12> */
[----:B------:R-:W-:Y:S01]  /*6b20*/  FFMA.FTZ R179, R179, UR4, -R138 ;  /* 0x00000004b3b37c23 */ /* 0x000fe2000801088a */
[--C-:B------:R-:W-:Y:S01]  /*6b30*/  FFMA.FTZ R162, R173, UR4, -R142.reuse ;  /* 0x00000004ada27c23 */ /* 0x100fe2000801088e */
[--C-:B------:R-:W-:Y:S01]  /*6b40*/  FFMA.FTZ R171, R171, UR4, -R142.reuse ;  /* 0x00000004abab7c23 */ /* 0x100fe2000801088e */
[----:B------:R-:W1:Y:S01]  /*6b50*/  MUFU.EX2 R61, R61 ;  /* 0x0000003d003d7308 */ /* 0x000e620000000800 */
[----:B----4-:R-:W-:Y:S01]  /*6b60*/  F2FP.BF16.F32.PACK_AB R117, R65, R66 ;  /* 0x000000424175723e */ /* 0x010fe200000010ff */
[--C-:B------:R-:W-:Y:S01]  /*6b70*/  FFMA.FTZ R164, R169, UR4, -R142.reuse ;  /* 0x00000004a9a47c23 */ /* 0x100fe2000801088e */
[----:B------:R-:W-:Y:S01]  /*6b80*/  FFMA.FTZ R167, R167, UR4, -R142 ;  /* 0x00000004a7a77c23 */ /* 0x000fe2000801088e */
[--C-:B------:R-:W-:Y:S01]  /*6b90*/  FFMA.FTZ R165, R165, UR4, -R138.reuse ;  /* 0x00000004a5a57c23 */ /* 0x100fe2000801088a */
[--C-:B------:R-:W-:Y:S01]  /*6ba0*/  FFMA.FTZ R166, R163, UR4, -R138.reuse ;  /* 0x00000004a3a67c23 */ /* 0x100fe2000801088a */
[--C-:B------:R-:W-:Y:S01]  /*6bb0*/  FFMA.FTZ R161, R161, UR4, -R138.reuse ;  /* 0x00000004a1a17c23 */ /* 0x100fe2000801088a */
[----:B------:R-:W-:Y:S01]  /*6bc0*/  FFMA.FTZ R168, R159, UR4, -R138 ;  /* 0x000000049fa87c23 */ /* 0x000fe2000801088a */
[----:B------:R-:W-:Y:S01]  /*6bd0*/  MUFU.EX2 R60, R60 ;  /* 0x0000003c003c7308 */ /* 0x000fe20000000800 */
[----:B------:R-:W-:Y:S01]  /*6be0*/  FFMA.FTZ R223, R147, UR4, -R142 ;  /* 0x0000000493df7c23 */ /* 0x000fe2000801088e */
[----:B------:R-:W-:Y:S01]  /*6bf0*/  FFMA.FTZ R141, R141, UR4, -R138 ;  /* 0x000000048d8d7c23 */ /* 0x000fe2000801088a */
[----:B------:R-:W-:Y:S01]  /*6c00*/  FADD.FTZ R67, R136, R67 ;  /* 0x0000004388437221 */ /* 0x000fe20000010000 */
[----:B------:R-:W-:Y:S01]  /*6c10*/  FADD.FTZ R65, R66, R65 ;  /* 0x0000004142417221 */ /* 0x000fe20000010000 */
[----:B------:R-:W-:-:S02]  /*6c20*/  ISETP.GT.AND P1, PT, R27, R206, PT ;  /* 0x000000ce1b00720c */ /* 0x000fc40003f24270 */
[----:B------:R-:W-:Y:S01]  /*6c30*/  FADD.FTZ R64, R64, R67 ;  /* 0x0000004340407221 */ /* 0x000fe20000010000 */
[----:B------:R-:W4:Y:S01]  /*6c40*/  MUFU.EX2 R59, R59 ;  /* 0x0000003b003b7308 */ /* 0x000f220000000800 */
[----:B-1----:R-:W-:Y:S01]  /*6c50*/  F2FP.BF16.F32.PACK_AB R119, R61, R62 ;  /* 0x0000003e3d77723e */ /* 0x002fe200000010ff */
[----:B------:R-:W-:Y:S01]  /*6c60*/  FADD.FTZ R62, R62, R65 ;  /* 0x000000413e3e7221 */ /* 0x000fe20000010000 */
[----:B------:R-:W-:-:S03]  /*6c70*/  FADD.FTZ R63, R63, R64 ;  /* 0x000000403f3f7221 */ /* 0x000fc60000010000 */
[----:B------:R-:W-:Y:S02]  /*6c80*/  FADD.FTZ R61, R61, R62 ;  /* 0x0000003e3d3d7221 */ /* 0x000fe40000010000 */
[----:B------:R-:W-:Y:S01]  /*6c90*/  MUFU.EX2 R56, R56 ;  /* 0x0000003800387308 */ /* 0x000fe20000000800 */
[C---:B------:R-:W-:Y:S07]  /*6ca0*/  HMMA.16816.F32.BF16 R128, R116.reuse, R68, RZ ;  /* 0x000000447480723c */ /* 0x040fee00000418ff */
[----:B------:R-:W-:Y:S01]  /*6cb0*/  MUFU.EX2 R55, R55 ;  /* 0x0000003700377308 */ /* 0x000fe20000000800 */
[C---:B------:R-:W-:Y:S07]  /*6cc0*/  HMMA.16816.F32.BF16 R68, R116.reuse, R70, RZ ;  /* 0x000000467444723c */ /* 0x040fee00000418ff */
[----:B------:R-:W-:Y:S01]  /*6cd0*/  MUFU.EX2 R58, R58 ;  /* 0x0000003a003a7308 */ /* 0x000fe20000000800 */
[C---:B------:R-:W-:Y:S07]  /*6ce0*/  HMMA.16816.F32.BF16 R72, R116.reuse, R76, RZ ;  /* 0x0000004c7448723c */ /* 0x040fee00000418ff */
[----:B------:R-:W1:Y:S01]  /*6cf0*/  MUFU.EX2 R57, R57 ;  /* 0x0000003900397308 */ /* 0x000e620000000800 */
[C---:B------:R-:W-:Y:S07]  /*6d00*/  HMMA.16816.F32.BF16 R104, R116.reuse, R108, RZ ;  /* 0x0000006c7468723c */ /* 0x040fee00000418ff */
[----:B------:R-:W-:Y:S01]  /*6d10*/  MUFU.EX2 R54, R54 ;  /* 0x0000003600367308 */ /* 0x000fe20000000800 */
[C---:B------:R-:W-:Y:S07]  /*6d20*/  HMMA.16816.F32.BF16 R80, R116.reuse, R84, RZ ;  /* 0x000000547450723c */ /* 0x040fee00000418ff */
[----:B------:R-:W1:Y:S01]  /*6d30*/  MUFU.EX2 R53, R53 ;  /* 0x0000003500357308 */ /* 0x000e620000000800 */
[C---:B--2---:R-:W-:Y:S07]  /*6d40*/  HMMA.16816.F32.BF16 R88, R116.reuse, R92, RZ ;  /* 0x0000005c7458723c */ /* 0x044fee00000418ff */
[----:B------:R-:W-:Y:S01]  /*6d50*/  MUFU.EX2 R51, R51 ;  /* 0x0000003300337308 */ /* 0x000fe20000000800 */
[C---:B------:R-:W-:Y:S07]  /*6d60*/  HMMA.16816.F32.BF16 R96, R116.reuse, R100, RZ ;  /* 0x000000647460723c */ /* 0x040fee00000418ff */
[----:B------:R-:W2:Y:S01]  /*6d70*/  MUFU.EX2 R50, R50 ;  /* 0x0000003200327308 */ /* 0x000ea20000000800 */
[C---:B---3--:R-:W-:Y:S07]  /*6d80*/  HMMA.16816.F32.BF16 R124, R116.reuse, R112, RZ ;  /* 0x00000070747c723c */ /* 0x048fee00000418ff */
        /* <DEDUP_REMOVED lines=13> */
[----:B-----5:R-:W-:Y:S01]  /*6e60*/  HMMA.16816.F32.BF16 R120, R116, R4, RZ ;  /* 0x000000047478723c */ /* 0x020fe200000418ff */
[----:B----4-:R-:W-:Y:S01]  /*6e70*/  F2FP.BF16.F32.PACK_AB R4, R59, R60 ;  /* 0x0000003c3b04723e */ /* 0x010fe200000010ff */
[----:B------:R-:W-:Y:S01]  /*6e80*/  FADD.FTZ R60, R60, R63 ;  /* 0x0000003f3c3c7221 */ /* 0x000fe20000010000 */
[----:B-1----:R-:W-:Y:S01]  /*6e90*/  F2FP.BF16.F32.PACK_AB R5, R57, R58 ;  /* 0x0000003a3905723e */ /* 0x002fe200000010ff */
[----:B------:R-:W-:-:S02]  /*6ea0*/  FADD.FTZ R58, R58, R61 ;  /* 0x0000003d3a3a7221 */ /* 0x000fc40000010000 */
[----:B------:R-:W-:Y:S01]  /*6eb0*/  FADD.FTZ R59, R59, R60 ;  /* 0x0000003c3b3b7221 */ /* 0x000fe20000010000 */
[----:B------:R-:W1:Y:S01]  /*6ec0*/  MUFU.EX2 R41, R41 ;  /* 0x0000002900297308 */ /* 0x000e620000000800 */
[----:B------:R-:W-:Y:S01]  /*6ed0*/  HMMA.16816.F32.BF16 R116, R116, R6, RZ ;  /* 0x000000067474723c */ /* 0x000fe200000418ff */
[----:B------:R-:W-:Y:S01]  /*6ee0*/  F2FP.BF16.F32.PACK_AB R6, R55, R56 ;  /* 0x000000383706723e */ /* 0x000fe200000010ff */
[----:B------:R-:W-:Y:S01]  /*6ef0*/  FADD.FTZ R57, R57, R58 ;  /* 0x0000003a39397221 */ /* 0x000fe20000010000 */
[----:B------:R-:W-:-:S04]  /*6f00*/  F2FP.BF16.F32.PACK_AB R7, R53, R54 ;  /* 0x000000363507723e */ /* 0x000fc800000010ff */
[----:B------:R-:W-:Y:S03]  /*6f10*/  MUFU.EX2 R40, R40 ;  /* 0x0000002800287308 */ /* 0x000fe60000000800 */
[C---:B------:R-:W-:Y:S05]  /*6f20*/  HMMA.16816.F32.BF16 R128, R4.reuse, R8, R128 ;  /* 0x000000080480723c */ /* 0x040fea0000041880 */
[----:B------:R-:W-:Y:S03]  /*6f30*/  MUFU.EX2 R39, R39 ;  /* 0x0000002700277308 */ /* 0x000fe60000000800 */
[C---:B------:R-:W-:Y:S01]  /*6f40*/  HMMA.16816.F32.BF16 R68, R4.reuse, R10, R68 ;  /* 0x0000000a0444723c */ /* 0x040fe20000041844 */
[----:B------:R-:W4:Y:S04]  /*6f50*/  LDSM.16.MT88.4 R8, [R38+0x10800] ;  /* 0x010800002608783b */ /* 0x000f280000004200 */
[----:B------:R-:W-:Y:S03]  /*6f60*/  MUFU.EX2 R146, R146 ;  /* 0x0000009200927308 */ /* 0x000fe60000000800 */
[C---:B------:R-:W-:Y:S05]  /*6f70*/  HMMA.16816.F32.BF16 R72, R4.reuse, R16, R72 ;  /* 0x000000100448723c */ /* 0x040fea0000041848 */
[----:B------:R-:W-:Y:S03]  /*6f80*/  MUFU.EX2 R175, R175 ;  /* 0x000000af00af7308 */ /* 0x000fe60000000800 */
[C---:B------:R-:W-:Y:S01]  /*6f90*/  HMMA.16816.F32.BF16 R76, R4.reuse, R18, R76 ;  /* 0x00000012044c723c */ /* 0x040fe2000004184c */
[----:B------:R-:W5:Y:S04]  /*6fa0*/  LDSM.16.MT88.4 R16, [R38+0xc800] ;  /* 0x00c800002610783b */ /* 0x000f680000004200 */
        /* <DEDUP_REMOVED lines=16> */
[C---:B-----5:R-:W-:Y:S05]  /*70b0*/  HMMA.16816.F32.BF16 R88, R4.reuse, R16, R88 ;  /* 0x000000100458723c */ /* 0x060fea0000041858 */
[----:B------:R-:W-:Y:S03]  /*70c0*/  MUFU.EX2 R183, R183 ;  /* 0x000000b700b77308 */ /* 0x000fe60000000800 */
[C---:B------:R-:W-:Y:S01]  /*70d0*/  HMMA.16816.F32.BF16 R92, R4.reuse, R18, R92 ;  /* 0x00000012045c723c */ /* 0x040fe2000004185c */
[----:B------:R-:W5:Y:S04]  /*70e0*/  LDSM.16.MT88.4 R16, [R47+0xd000] ;  /* 0x00d000002f10783b */ /* 0x000f680000004200 */
[----:B------:R-:W-:Y:S03]  /*70f0*/  MUFU.EX2 R160, R160 ;  /* 0x000000a000a07308 */ /* 0x000fe60000000800 */
[----:B------:R-:W-:Y:S01]  /*7100*/  HMMA.16816.F32.BF16 R96, R4, R148, R96 ;  /* 0x000000940460723c */ /* 0x000fe20000041860 */
[--C-:B------:R-:W-:Y:S01]  /*7110*/  FFMA.FTZ R149, R229, UR4, -R138.reuse ;  /* 0x00000004e5957c23 */ /* 0x100fe2000801088a */
[----:B------:R-:W-:-:S03]  /*7120*/  FFMA.FTZ R148, R231, UR4, -R138 ;  /* 0x00000004e7947c23 */ /* 0x000fc6000801088a */
[----:B------:R-:W-:Y:S03]  /*7130*/  MUFU.EX2 R179, R179 ;  /* 0x000000b300b37308 */ /* 0x000fe60000000800 */
[----:B------:R-:W-:Y:S01]  /*7140*/  HMMA.16816.F32.BF16 R100, R4, R150, R100 ;  /* 0x000000960464723c */ /* 0x000fe20000041864 */
[----:B------:R-:W-:Y:S01]  /*7150*/  FFMA.FTZ R151, R227, UR4, -R138 ;  /* 0x00000004e3977c23 */ /* 0x000fe2000801088a */
[----:B------:R-:W-:-:S03]  /*7160*/  FFMA.FTZ R150, R225, UR4, -R142 ;  /* 0x00000004e1967c23 */ /* 0x000fc6000801088e */
[----:B------:R-:W5:Y:S03]  /*7170*/  MUFU.EX2 R149, R149 ;  /* 0x0000009500957308 */ /* 0x000f660000000800 */
[C---:B------:R-:W-:Y:S05]  /*7180*/  HMMA.16816.F32.BF16 R124, R4.reuse, R32, R124 ;  /* 0x00000020047c723c */ /* 0x040fea000004187c */
[----:B------:R-:W-:Y:S03]  /*7190*/  MUFU.EX2 R148, R148 ;  /* 0x0000009400947308 */ /* 0x000fe60000000800 */
[----:B------:R-:W-:Y:S01]  /*71a0*/  HMMA.16816.F32.BF16 R112, R4, R34, R112 ;  /* 0x000000220470723c */ /* 0x000fe20000041870 */
[----:B--2---:R-:W-:Y:S01]  /*71b0*/  F2FP.BF16.F32.PACK_AB R4, R50, R51 ;  /* 0x000000333204723e */ /* 0x004fe200000010ff */
[----:B------:R-:W-:Y:S01]  /*71c0*/  LDSM.16.MT88.4 R32, [R47+0x11000] ;  /* 0x011000002f20783b */ /* 0x000fe20000004200 */
[----:B---3--:R-:W-:-:S02]  /*71d0*/  F2FP.BF16.F32.PACK_AB R5, R48, R49 ;  /* 0x000000313005723e */ /* 0x008fc400000010ff */
[----:B------:R-:W-:Y:S01]  /*71e0*/  F2FP.BF16.F32.PACK_AB R6, R45, R46 ;  /* 0x0000002e2d06723e */ /* 0x000fe200000010ff */
[----:B------:R-:W2:Y:S01]  /*71f0*/  MUFU.EX2 R151, R151 ;  /* 0x0000009700977308 */ /* 0x000ea20000000800 */
[----:B------:R-:W-:-:S07]  /*7200*/  F2FP.BF16.F32.PACK_AB R7, R43, R44 ;  /* 0x0000002c2b07723e */ /* 0x000fce00000010ff */
[C---:B-1----:R-:W-:Y:S01]  /*7210*/  HMMA.16816.F32.BF16 R104, R4.reuse, R12, R104 ;  /* 0x0000000c0468723c */ /* 0x042fe20000041868 */
[----:B------:R-:W1:Y:S07]  /*7220*/  MUFU.EX2 R150, R150 ;  /* 0x0000009600967308 */ /* 0x000e6e0000000800 */
[C---:B------:R-:W-:Y:S01]  /*7230*/  HMMA.16816.F32.BF16 R108, R4.reuse, R14, R108 ;  /* 0x0000000e046c723c */ /* 0x040fe2000004186c */
[----:B------:R-:W3:Y:S01]  /*7240*/  LDSM.16.MT88.4 R12, [R137+0x11000] ;  /* 0x01100000890c783b */ /* 0x000ee20000004200 */
[----:B------:R-:W-:Y:S06]  /*7250*/  MUFU.EX2 R162, R162 ;  /* 0x000000a200a27308 */ /* 0x000fec0000000800 */
[C---:B------:R-:W-:Y:S02]  /*7260*/  HMMA.16816.F32.BF16 R128, R4.reuse, R20, R128 ;  /* 0x000000140480723c */ /* 0x040fe40000041880 */
[----:B------:R-:W-:Y:S06]  /*7270*/  MUFU.EX2 R171, R171 ;  /* 0x000000ab00ab7308 */ /* 0x000fec0000000800 */
[C---:B------:R-:W-:Y:S01]  /*7280*/  HMMA.16816.F32.BF16 R68, R4.reuse, R22, R68 ;  /* 0x000000160444723c */ /* 0x040fe20000041844 */
[----:B------:R-:W2:Y:S01]  /*7290*/  LDSM.16.MT88.4 R20, [R38+0x11000] ;  /* 0x011000002614783b */ /* 0x000ea20000004200 */
[----:B------:R-:W-:Y:S06]  /*72a0*/  MUFU.EX2 R164, R164 ;  /* 0x000000a400a47308 */ /* 0x000fec0000000800 */
[C---:B----4-:R-:W-:Y:S02]  /*72b0*/  HMMA.16816.F32.BF16 R88, R4.reuse, R8, R88 ;  /* 0x000000080458723c */ /* 0x050fe40000041858 */
[----:B------:R-:W-:Y:S06]  /*72c0*/  MUFU.EX2 R167, R167 ;  /* 0x000000a700a77308 */ /* 0x000fec0000000800 */
[C---:B------:R-:W-:Y:S01]  /*72d0*/  HMMA.16816.F32.BF16 R92, R4.reuse, R10, R92 ;  /* 0x0000000a045c723c */ /* 0x040fe2000004185c */
[----:B------:R-:W4:Y:S01]  /*72e0*/  LDSM.16.MT88.4 R8, [R137+0xd800] ;  /* 0x00d800008908783b */ /* 0x000f220000004200 */
[----:B------:R-:W-:Y:S06]  /*72f0*/  MUFU.EX2 R165, R165 ;  /* 0x000000a500a57308 */ /* 0x000fec0000000800 */
[C---:B-----5:R-:W-:Y:S02]  /*7300*/  HMMA.16816.F32.BF16 R80, R4.reuse, R16, R80 ;  /* 0x000000100450723c */ /* 0x060fe40000041850 */
[----:B------:R-:W-:Y:S06]  /*7310*/  MUFU.EX2 R166, R166 ;  /* 0x000000a600a67308 */ /* 0x000fec0000000800 */
[C---:B------:R-:W-:Y:S01]  /*7320*/  HMMA.16816.F32.BF16 R84, R4.reuse, R18, R84 ;  /* 0x000000120454723c */ /* 0x040fe20000041854 */
[----:B------:R-:W5:Y:S01]  /*7330*/  LDSM.16.MT88.4 R16, [R140+0xd800] ;  /* 0x00d800008c10783b */ /* 0x000f620000004200 */
[----:B------:R-:W-:Y:S06]  /*7340*/  MUFU.EX2 R161, R161 ;  /* 0x000000a100a17308 */ /* 0x000fec0000000800 */
[C---:B------:R-:W-:Y:S02]  /*7350*/  HMMA.16816.F32.BF16 R72, R4.reuse, R28, R72 ;  /* 0x0000001c0448723c */ /* 0x040fe40000041848 */
[----:B------:R-:W-:Y:S06]  /*7360*/  MUFU.EX2 R168, R168 ;  /* 0x000000a800a87308 */ /* 0x000fec0000000800 */
[C---:B------:R-:W-:Y:S01]  /*7370*/  HMMA.16816.F32.BF16 R76, R4.reuse, R30, R76 ;  /* 0x0000001e044c723c */ /* 0x040fe2000004184c */
[----:B------:R-:W-:Y:S01]  /*7380*/  LDSM.16.MT88.4 R28, [R140+0x11800] ;  /* 0x011800008c1c783b */ /* 0x000fe20000004200 */
[----:B------:R-:W-:Y:S06]  /*7390*/  MUFU.EX2 R223, R223 ;  /* 0x000000df00df7308 */ /* 0x000fec0000000800 */
[C---:B---3--:R-:W-:Y:S02]  /*73a0*/  HMMA.16816.F32.BF16 R96, R4.reuse, R12, R96 ;  /* 0x0000000c0460723c */ /* 0x048fe40000041860 */
[----:B------:R-:W-:Y:S06]  /*73b0*/  MUFU.EX2 R141, R141 ;  /* 0x0000008d008d7308 */ /* 0x000fec0000000800 */
[C---:B------:R-:W-:Y:S01]  /*73c0*/  HMMA.16816.F32.BF16 R100, R4.reuse, R14, R100 ;  /* 0x0000000e0464723c */ /* 0x040fe20000041864 */
[----:B------:R-:W3:Y:S07]  /*73d0*/  LDSM.16.MT88.4 R12, [R47+0xd800] ;  /* 0x00d800002f0c783b */ /* 0x000eee0000004200 */
[C---:B------:R-:W-:Y:S08]  /*73e0*/  HMMA.16816.F32.BF16 R124, R4.reuse, R32, R124 ;  /* 0x00000020047c723c */ /* 0x040ff0000004187c */
[C---:B------:R-:W-:Y:S01]  /*73f0*/  HMMA.16816.F32.BF16 R112, R4.reuse, R34, R112 ;  /* 0x000000220470723c */ /* 0x040fe20000041870 */
[----:B------:R-:W-:Y:S07]  /*7400*/  LDSM.16.MT88.4 R32, [R140+0xe000] ;  /* 0x00e000008c20783b */ /* 0x000fee0000004200 */
[C---:B--2---:R-:W-:Y:S08]  /*7410*/  HMMA.16816.F32.BF16 R120, R4.reuse, R20, R120 ;  /* 0x000000140478723c */ /* 0x044ff00000041878 */
[----:B------:R-:W-:Y:S01]  /*7420*/  HMMA.16816.F32.BF16 R116, R4, R22, R116 ;  /* 0x000000160474723c */ /* 0x000fe20000041874 */
[----:B------:R-:W-:Y:S01]  /*7430*/  F2FP.BF16.F32.PACK_AB R4, R41, R42 ;  /* 0x0000002a2904723e */ /* 0x000fe200000010ff */
[----:B------:R-:W-:Y:S01]  /*7440*/  LDSM.16.MT88.4 R20, [R38+0xd800] ;  /* 0x00d800002614783b */ /* 0x000fe20000004200 */
[----:B------:R-:W-:-:S02]  /*7450*/  F2FP.BF16.F32.PACK_AB R5, R149, R146 ;  /* 0x000000929505723e */ /* 0x000fc400000010ff */
[----:B------:R-:W-:Y:S02]  /*7460*/  F2FP.BF16.F32.PACK_AB R6, R39, R40 ;  /* 0x000000282706723e */ /* 0x000fe400000010ff */
[----:B------:R-:W-:-:S07]  /*7470*/  F2FP.BF16.F32.PACK_AB R7, R151, R148 ;  /* 0x000000949707723e */ /* 0x000fce00000010ff */
[C---:B----4-:R-:W-:Y:S08]  /*7480*/  HMMA.16816.F32.BF16 R128, R4.reuse, R8, R128 ;  /* 0x000000080480723c */ /* 0x050ff00000041880 */
[C---:B------:R-:W-:Y:S01]  /*7490*/  HMMA.16816.F32.BF16 R68, R4.reuse, R10, R68 ;  /* 0x0000000a0444723c */ /* 0x040fe20000041844 */
[----:B------:R-:W2:Y:S07]  /*74a0*/  LDSM.16.MT88.4 R8, [R47+0x11800] ;  /* 0x011800002f08783b */ /* 0x000eae0000004200 */
[C---:B-----5:R-:W-:Y:S08]  /*74b0*/  HMMA.16816.F32.BF16 R72, R4.reuse, R16, R72 ;  /* 0x000000100448723c */ /* 0x060ff00000041848 */
[C---:B------:R-:W-:Y:S01]  /*74c0*/  HMMA.16816.F32.BF16 R76, R4.reuse, R18, R76 ;  /* 0x00000012044c723c */ /* 0x040fe2000004184c */
[----:B------:R-:W4:Y:S07]  /*74d0*/  LDSM.16.MT88.4 R16, [R137+0x11800] ;  /* 0x011800008910783b */ /* 0x000f2e0000004200 */
[C---:B---3--:R-:W-:Y:S08]  /*74e0*/  HMMA.16816.F32.BF16 R80, R4.reuse, R12, R80 ;  /* 0x0000000c0450723c */ /* 0x048ff00000041850 */
[C---:B------:R-:W-:Y:S01]  /*74f0*/  HMMA.16816.F32.BF16 R84, R4.reuse, R14, R84 ;  /* 0x0000000e0454723c */ /* 0x040fe20000041854 */
[----:B------:R-:W3:Y:S07]  /*7500*/  LDSM.16.MT88.4 R12, [R38+0x11800] ;  /* 0x01180000260c783b */ /* 0x000eee0000004200 */
[C---:B------:R-:W-:Y:S08]  /*7510*/  HMMA.16816.F32.BF16 R104, R4.reuse, R28, R104 ;  /* 0x0000001c0468723c */ /* 0x040ff00000041868 */
[C---:B--2---:R-:W-:Y:S08]  /*7520*/  HMMA.16816.F32.BF16 R124, R4.reuse, R8, R124 ;  /* 0x00000008047c723c */ /* 0x044ff0000004187c */
[C---:B------:R-:W-:Y:S01]  /*7530*/  HMMA.16816.F32.BF16 R112, R4.reuse, R10, R112 ;  /* 0x0000000a0470723c */ /* 0x040fe20000041870 */
[----:B------:R-:W2:Y:S07]  /*7540*/  LDSM.16.MT88.4 R8, [R47+0xe000] ;  /* 0x00e000002f08783b */ /* 0x000eae0000004200 */
[C---:B----4-:R-:W-:Y:S08]  /*7550*/  HMMA.16816.F32.BF16 R96, R4.reuse, R16, R96 ;  /* 0x000000100460723c */ /* 0x050ff00000041860 */
[C---:B------:R-:W-:Y:S01]  /*7560*/  HMMA.16816.F32.BF16 R100, R4.reuse, R18, R100 ;  /* 0x000000120464723c */ /* 0x040fe20000041864 */
[----:B------:R-:W4:Y:S07]  /*7570*/  LDSM.16.MT88.4 R16, [R38+0xe000] ;  /* 0x00e000002610783b */ /* 0x000f2e0000004200 */
[C---:B------:R-:W-:Y:S01]  /*7580*/  HMMA.16816.F32.BF16 R108, R4.reuse, R30, R108 ;  /* 0x0000001e046c723c */ /* 0x040fe2000004186c */
[----:B------:R-:W-:Y:S07]  /*7590*/  LDSM.16.MT88.4 R28, [R140+0x12000] ;  /* 0x012000008c1c783b */ /* 0x000fee0000004200 */
[C---:B------:R-:W-:Y:S08]  /*75a0*/  HMMA.16816.F32.BF16 R88, R4.reuse, R20, R88 ;  /* 0x000000140458723c */ /* 0x040ff00000041858 */
[C---:B------:R-:W-:Y:S01]  /*75b0*/  HMMA.16816.F32.BF16 R92, R4.reuse, R22, R92 ;  /* 0x00000016045c723c */ /* 0x040fe2000004185c */
[----:B------:R-:W5:Y:S07]  /*75c0*/  LDSM.16.MT88.4 R20, [R137+0xe000] ;  /* 0x00e000008914783b */ /* 0x000f6e0000004200 */
[C---:B---3--:R-:W-:Y:S08]  /*75d0*/  HMMA.16816.F32.BF16 R120, R4.reuse, R12, R120 ;  /* 0x0000000c0478723c */ /* 0x048ff00000041878 */
[----:B------:R-:W-:Y:S01]  /*75e0*/  HMMA.16816.F32.BF16 R116, R4, R14, R116 ;  /* 0x0000000e0474723c */ /* 0x000fe20000041874 */
[----:B-1----:R-:W-:Y:S01]  /*75f0*/  F2FP.BF16.F32.PACK_AB R4, R175, R150 ;  /* 0x00000096af04723e */ /* 0x002fe200000010ff */
[----:B------:R-:W1:Y:S01]  /*7600*/  LDSM.16.MT88.4 R12, [R137+0x12000] ;  /* 0x01200000890c783b */ /* 0x000e620000004200 */
[----:B------:R-:W-:-:S02]  /*7610*/  F2FP.BF16.F32.PACK_AB R5, R185, R154 ;  /* 0x0000009ab905723e */ /* 0x000fc400000010ff */
[----:B------:R-:W-:Y:S02]  /*7620*/  F2FP.BF16.F32.PACK_AB R6, R177, R152 ;  /* 0x00000098b106723e */ /* 0x000fe400000010ff */
[----:B------:R-:W-:-:S07]  /*7630*/  F2FP.BF16.F32.PACK_AB R7, R187, R156 ;  /* 0x0000009cbb07723e */ /* 0x000fce00000010ff */
[C---:B--2---:R-:W-:Y:S08]  /*7640*/  HMMA.16816.F32.BF16 R80, R4.reuse, R8, R80 ;  /* 0x000000080450723c */ /* 0x044ff00000041850 */
[C---:B------:R-:W-:Y:S01]  /*7650*/  HMMA.16816.F32.BF16 R84, R4.reuse, R10, R84 ;  /* 0x0000000a0454723c */ /* 0x040fe20000041854 */
[----:B------:R-:W2:Y:S07]  /*7660*/  LDSM.16.MT88.4 R8, [R47+0x12000] ;  /* 0x012000002f08783b */ /* 0x000eae0000004200 */
[C---:B----4-:R-:W-:Y:S08]  /*7670*/  HMMA.16816.F32.BF16 R88, R4.reuse, R16, R88 ;  /* 0x000000100458723c */ /* 0x050ff00000041858 */
        /* <DEDUP_REMOVED lines=21> */
[C---:B------:R-:W-:Y:S01]  /*77d0*/  HMMA.16816.F32.BF16 R108, R4.reuse, R30, R108 ;  /* 0x0000001e046c723c */ /* 0x040fe2000004186c */
[----:B------:R-:W-:Y:S06]  /*77e0*/  LDSM.16.MT88.4 R28, [R140+0xe800] ;  /* 0x00e800008c1c783b */ /* 0x000fec0000004200 */
[----:B------:R-:W5:Y:S01]  /*77f0*/  MUFU.EX2 R35, R35 ;  /* 0x0000002300237308 */ /* 0x000f620000000800 */
[C---:B---3--:R-:W-:Y:S08]  /*7800*/  HMMA.16816.F32.BF16 R120, R4.reuse, R16, R120 ;  /* 0x000000100478723c */ /* 0x048ff00000041878 */
[----:B------:R-:W-:Y:S01]  /*7810*/  HMMA.16816.F32.BF16 R116, R4, R18, R116 ;  /* 0x000000120474723c */ /* 0x000fe20000041874 */
[----:B----4-:R-:W-:Y:S01]  /*7820*/  F2FP.BF16.F32.PACK_AB R4, R33, R32 ;  /* 0x000000202104723e */ /* 0x010fe200000010ff */
[----:B------:R-:W3:Y:S01]  /*7830*/  LDSM.16.MT88.4 R16, [R38+0xe800] ;  /* 0x00e800002610783b */ /* 0x000ee20000004200 */
[----:B------:R-:W-:-:S02]  /*7840*/  F2FP.BF16.F32.PACK_AB R5, R183, R158 ;  /* 0x0000009eb705723e */ /* 0x000fc400000010ff */
[----:B------:R-:W-:Y:S02]  /*7850*/  F2FP.BF16.F32.PACK_AB R7, R179, R160 ;  /* 0x000000a0b307723e */ /* 0x000fe400000010ff */
[----:B-----5:R-:W-:-:S07]  /*7860*/  F2FP.BF16.F32.PACK_AB R6, R35, R34 ;  /* 0x000000222306723e */ /* 0x020fce00000010ff */
[C---:B-1----:R-:W-:Y:S08]  /*7870*/  HMMA.16816.F32.BF16 R104, R4.reuse, R12, R104 ;  /* 0x0000000c0468723c */ /* 0x042ff00000041868 */
        /* <DEDUP_REMOVED lines=20> */
[C---:B------:R-:W-:Y:S08]  /*79c0*/  HMMA.16816.F32.BF16 R72, R4.reuse, R28, R72 ;  /* 0x0000001c0448723c */ /* 0x040ff00000041848 */
[----:B------:R-:W-:Y:S01]  /*79d0*/  HMMA.16816.F32.BF16 R76, R4, R30, R76 ;  /* 0x0000001e044c723c */ /* 0x000fe2000004184c */
[----:B------:R-:W5:Y:S01]  /*79e0*/  LDSM.16.MT88.4 R28, [R140+0xf000] ;  /* 0x00f000008c1c783b */ /* 0x000f620000004200 */
[----:B------:R-:W-:-:S02]  /*79f0*/  F2FP.BF16.F32.PACK_AB R4, R171, R162 ;  /* 0x000000a2ab04723e */ /* 0x000fc400000010ff */
[----:B------:R-:W-:Y:S02]  /*7a00*/  F2FP.BF16.F32.PACK_AB R5, R166, R165 ;  /* 0x000000a5a605723e */ /* 0x000fe400000010ff */
[----:B------:R-:W-:Y:S02]  /*7a10*/  F2FP.BF16.F32.PACK_AB R6, R167, R164 ;  /* 0x000000a4a706723e */ /* 0x000fe400000010ff */
[----:B------:R-:W-:-:S07]  /*7a20*/  F2FP.BF16.F32.PACK_AB R7, R168, R161 ;  /* 0x000000a1a807723e */ /* 0x000fce00000010ff */
        /* <DEDUP_REMOVED lines=12> */
[----:B-----5:R-:W-:Y:S01]  /*7af0*/  HMMA.16816.F32.BF16 R72, R4, R28, R72 ;  /* 0x0000001c0448723c */ /* 0x020fe20000041848 */
        /* <DEDUP_REMOVED lines=10> */
[----:B------:R-:W-:Y:S01]  /*7ba0*/  MUFU.EX2 R30, R30 ;  /* 0x0000001e001e7308 */ /* 0x000fe20000000800 */
[C---:B------:R-:W-:Y:S01]  /*7bb0*/  HMMA.16816.F32.BF16 R100, R4.reuse, R18, R100 ;  /* 0x000000120464723c */ /* 0x040fe20000041864 */
[----:B------:R-:W3:Y:S06]  /*7bc0*/  LDSM.16.MT88.4 R16, [R140+0x13800] ;  /* 0x013800008c10783b */ /* 0x000eec0000004200 */
[----:B------:R-:W-:Y:S01]  /*7bd0*/  MUFU.EX2 R31, R31 ;  /* 0x0000001f001f7308 */ /* 0x000fe20000000800 */
[C---:B-1----:R-:W-:Y:S07]  /*7be0*/  HMMA.16816.F32.BF16 R124, R4.reuse, R12, R124 ;  /* 0x0000000c047c723c */ /* 0x042fee000004187c */
[----:B------:R-:W1:Y:S01]  /*7bf0*/  MUFU.EX2 R142, R142 ;  /* 0x0000008e008e7308 */ /* 0x000e620000000800 */
[C---:B------:R-:W-:Y:S01]  /*7c00*/  HMMA.16816.F32.BF16 R112, R4.reuse, R14, R112 ;  /* 0x0000000e0470723c */ /* 0x040fe20000041870 */
[----:B------:R-:W3:Y:S06]  /*7c10*/  LDSM.16.MT88.4 R12, [R137+0xf800] ;  /* 0x00f80000890c783b */ /* 0x000eec0000004200 */
[----:B------:R-:W2:Y:S01]  /*7c20*/  MUFU.EX2 R138, R138 ;  /* 0x0000008a008a7308 */ /* 0x000ea20000000800 */
[----:B----4-:R-:W-:Y:S01]  /*7c30*/  HMMA.16816.F32.BF16 R120, R4, R20, R120 ;  /* 0x000000140478723c */ /* 0x010fe20000041878 */
[----:B------:R-:W-:-:S04]  /*7c40*/  FADD.FTZ R20, R56, R59 ;  /* 0x0000003b38147221 */ /* 0x000fc80000010000 */
[----:B------:R-:W-:-:S03]  /*7c50*/  FADD.FTZ R20, R55, R20 ;  /* 0x0000001437147221 */ /* 0x000fc60000010000 */
[----:B------:R-:W-:Y:S01]  /*7c60*/  HMMA.16816.F32.BF16 R116, R4, R22, R116 ;  /* 0x000000160474723c */ /* 0x000fe20000041874 */
[----:B-----5:R-:W-:Y:S01]  /*7c70*/  F2FP.BF16.F32.PACK_AB R4, R29, R28 ;  /* 0x0000001c1d04723e */ /* 0x020fe200000010ff */
[----:B------:R-:W-:Y:S01]  /*7c80*/  FADD.FTZ R22, R54, R57 ;  /* 0x0000003936167221 */ /* 0x000fe20000010000 */
[----:B-1----:R-:W-:Y:S01]  /*7c90*/  F2FP.BF16.F32.PACK_AB R5, R142, R31 ;  /* 0x0000001f8e05723e */ /* 0x002fe200000010ff */
[----:B------:R-:W-:Y:S01]  /*7ca0*/  FADD.FTZ R21, R51, R20 ;  /* 0x0000001433157221 */ /* 0x000fe20000010000 */
[----:B------:R-:W-:Y:S01]  /*7cb0*/  F2FP.BF16.F32.PACK_AB R6, R223, R30 ;  /* 0x0000001edf06723e */ /* 0x000fe200000010ff */
[----:B------:R-:W-:Y:S01]  /*7cc0*/  FADD.FTZ R22, R53, R22 ;  /* 0x0000001635167221 */ /* 0x000fe20000010000 */
[----:B--2---:R-:W-:Y:S01]  /*7cd0*/  F2FP.BF16.F32.PACK_AB R7, R138, R141 ;  /* 0x0000008d8a07723e */ /* 0x004fe200000010ff */
[----:B------:R-:W-:Y:S02]  /*7ce0*/  FADD.FTZ R21, R50, R21 ;  /* 0x0000001532157221 */ /* 0x000fe40000010000 */
[----:B------:R-:W-:-:S02]  /*7cf0*/  FADD.FTZ R23, R49, R22 ;  /* 0x0000001631177221 */ /* 0x000fc40000010000 */
[----:B------:R-:W-:Y:S02]  /*7d00*/  FADD.FTZ R46, R46, R21 ;  /* 0x000000152e2e7221 */ /* 0x000fe40000010000 */
[----:B------:R-:W-:Y:S01]  /*7d10*/  FADD.FTZ R23, R48, R23 ;  /* 0x0000001730177221 */ /* 0x000fe20000010000 */
[C---:B------:R-:W-:Y:S01]  /*7d20*/  HMMA.16816.F32.BF16 R72, R4.reuse, R8, R72 ;  /* 0x000000080448723c */ /* 0x040fe20000041848 */
[----:B------:R-:W-:Y:S02]  /*7d30*/  FADD.FTZ R45, R45, R46 ;  /* 0x0000002e2d2d7221 */ /* 0x000fe40000010000 */
[----:B------:R-:W-:Y:S02]  /*7d40*/  FADD.FTZ R44, R44, R23 ;  /* 0x000000172c2c7221 */ /* 0x000fe40000010000 */
[----:B------:R-:W-:Y:S02]  /*7d50*/  FADD.FTZ R42, R42, R45 ;  /* 0x0000002d2a2a7221 */ /* 0x000fe40000010000 */
[----:B------:R-:W-:Y:S01]  /*7d60*/  FADD.FTZ R43, R43, R44 ;  /* 0x0000002c2b2b7221 */ /* 0x000fe20000010000 */
[----:B------:R-:W-:Y:S01]  /*7d70*/  HMMA.16816.F32.BF16 R76, R4, R10, R76 ;  /* 0x0000000a044c723c */ /* 0x000fe2000004184c */
[----:B------:R-:W1:Y:S01]  /*7d80*/  LDSM.16.MT88.4 R8, [R137+0x13800] ;  /* 0x013800008908783b */ /* 0x000e620000004200 */
[----:B------:R-:W-:Y:S01]  /*7d90*/  FADD.FTZ R41, R41, R42 ;  /* 0x0000002a29297221 */ /* 0x000fe20000010000 */
[----:B------:R-:W-:-:S03]  /*7da0*/  FADD.FTZ R146, R146, R43 ;  /* 0x0000002b92927221 */ /* 0x000fc60000010000 */
[----:B------:R-:W-:Y:S01]  /*7db0*/  FADD.FTZ R40, R40, R41 ;  /* 0x0000002928287221 */ /* 0x000fe20000010000 */
[----:B------:R-:W-:Y:S01]  /*7dc0*/  FADD.FTZ R149, R149, R146 ;  /* 0x0000009295957221 */ /* 0x000fe20000010000 */
[----:B---3--:R-:W-:Y:S02]  /*7dd0*/  HMMA.16816.F32.BF16 R104, R4, R16, R104 ;  /* 0x000000100468723c */ /* 0x008fe40000041868 */
[----:B------:R-:W-:Y:S01]  /*7de0*/  FADD.FTZ R39, R39, R40 ;  /* 0x0000002827277221 */ /* 0x000fe20000010000 */
[----:B------:R-:W-:-:S03]  /*7df0*/  FADD.FTZ R148, R148, R149 ;  /* 0x0000009594947221 */ /* 0x000fc60000010000 */
[----:B------:R-:W-:Y:S01]  /*7e00*/  FADD.FTZ R150, R150, R39 ;  /* 0x0000002796967221 */ /* 0x000fe20000010000 */
[----:B------:R-:W-:Y:S01]  /*7e10*/  FADD.FTZ R151, R151, R148 ;  /* 0x0000009497977221 */ /* 0x000fe20000010000 */
[----:B------:R-:W-:Y:S01]  /*7e20*/  HMMA.16816.F32.BF16 R108, R4, R18, R108 ;  /* 0x00000012046c723c */ /* 0x000fe2000004186c */
[----:B------:R-:W2:Y:S01]  /*7e30*/  LDSM.16.MT88.4 R16, [R47+0xf800] ;  /* 0x00f800002f10783b */ /* 0x000ea20000004200 */
[----:B------:R-:W-:Y:S01]  /*7e40*/  FADD.FTZ R175, R175, R150 ;  /* 0x00000096afaf7221 */ /* 0x000fe20000010000 */
[----:B------:R-:W-:-:S03]  /*7e50*/  FADD.FTZ R154, R154, R151 ;  /* 0x000000979a9a7221 */ /* 0x000fc60000010000 */
[----:B------:R-:W-:Y:S01]  /*7e60*/  FADD.FTZ R152, R152, R175 ;  /* 0x000000af98987221 */ /* 0x000fe20000010000 */
[----:B------:R-:W-:Y:S01]  /*7e70*/  FADD.FTZ R185, R185, R154 ;  /* 0x0000009ab9b97221 */ /* 0x000fe20000010000 */
[----:B------:R-:W-:Y:S02]  /*7e80*/  HMMA.16816.F32.BF16 R128, R4, R12, R128 ;  /* 0x0000000c0480723c */ /* 0x000fe40000041880 */
[----:B------:R-:W-:Y:S01]  /*7e90*/  FADD.FTZ R177, R177, R152 ;  /* 0x00000098b1b17221 */ /* 0x000fe20000010000 */
[----:B------:R-:W-:-:S03]  /*7ea0*/  FADD.FTZ R156, R156, R185 ;  /* 0x000000b99c9c7221 */ /* 0x000fc60000010000 */
[----:B------:R-:W-:Y:S01]  /*7eb0*/  FADD.FTZ R32, R32, R177 ;  /* 0x000000b120207221 */ /* 0x000fe20000010000 */
[----:B------:R-:W-:Y:S01]  /*7ec0*/  FADD.FTZ R187, R187, R156 ;  /* 0x0000009cbbbb7221 */ /* 0x000fe20000010000 */
[----:B------:R-:W-:Y:S01]  /*7ed0*/  HMMA.16816.F32.BF16 R68, R4, R14, R68 ;  /* 0x0000000e0444723c */ /* 0x000fe20000041844 */
[----:B------:R-:W3:Y:S01]  /*7ee0*/  LDSM.16.MT88.4 R12, [R47+0x13800] ;  /* 0x013800002f0c783b */ /* 0x000ee20000004200 */
[----:B------:R-:W-:Y:S01]  /*7ef0*/  FADD.FTZ R33, R33, R32 ;  /* 0x0000002021217221 */ /* 0x000fe20000010000 */
[----:B------:R-:W-:-:S03]  /*7f00*/  FADD.FTZ R158, R158, R187 ;  /* 0x000000bb9e9e7221 */ /* 0x000fc60000010000 */
[----:B------:R-:W-:Y:S01]  /*7f10*/  FADD.FTZ R34, R34, R33 ;  /* 0x0000002122227221 */ /* 0x000fe20000010000 */
[----:B------:R-:W-:Y:S01]  /*7f20*/  FADD.FTZ R183, R183, R158 ;  /* 0x0000009eb7b77221 */ /* 0x000fe20000010000 */
[----:B-1----:R-:W-:Y:S02]  /*7f30*/  HMMA.16816.F32.BF16 R96, R4, R8, R96 ;  /* 0x000000080460723c */ /* 0x002fe40000041860 */
[----:B------:R-:W-:-:S04]  /*7f40*/  FADD.FTZ R35, R35, R34 ;  /* 0x0000002223237221 */ /* 0x000fc80000010000 */
[----:B------:R-:W-:Y:S02]  /*7f50*/  FADD.FTZ R162, R162, R35 ;  /* 0x00000023a2a27221 */ /* 0x000fe40000010000 */
[----:B------:R-:W-:Y:S01]  /*7f60*/  HMMA.16816.F32.BF16 R100, R4, R10, R100 ;  /* 0x0000000a0464723c */ /* 0x000fe20000041864 */
[----:B------:R-:W1:Y:S01]  /*7f70*/  LDSM.16.MT88.4 R8, [R38+0xf800] ;  /* 0x00f800002608783b */ /* 0x000e620000004200 */
[----:B------:R-:W-:-:S04]  /*7f80*/  FADD.FTZ R171, R171, R162 ;  /* 0x000000a2abab7221 */ /* 0x000fc80000010000 */
[----:B------:R-:W-:Y:S02]  /*7f90*/  FADD.FTZ R164, R164, R171 ;  /* 0x000000aba4a47221 */ /* 0x000fe40000010000 */
[----:B--2---:R-:W-:Y:S02]  /*7fa0*/  HMMA.16816.F32.BF16 R80, R4, R16, R80 ;  /* 0x000000100450723c */ /* 0x004fe40000041850 */
[----:B------:R-:W-:-:S04]  /*7fb0*/  FADD.FTZ R167, R167, R164 ;  /* 0x000000a4a7a77221 */ /* 0x000fc80000010000 */
[----:B------:R-:W-:Y:S02]  /*7fc0*/  FADD.FTZ R28, R28, R167 ;  /* 0x000000a71c1c7221 */ /* 0x000fe40000010000 */
[----:B------:R-:W-:Y:S01]  /*7fd0*/  HMMA.16816.F32.BF16 R84, R4, R18, R84 ;  /* 0x000000120454723c */ /* 0x000fe20000041854 */
[----:B------:R-:W2:Y:S01]  /*7fe0*/  LDSM.16.MT88.4 R16, [R38+0x13800] ;  /* 0x013800002610783b */ /* 0x000ea20000004200 */
[----:B------:R-:W-:-:S04]  /*7ff0*/  FADD.FTZ R29, R29, R28 ;  /* 0x0000001c1d1d7221 */ /* 0x000fc80000010000 */
[----:B------:R-:W-:Y:S02]  /*8000*/  FADD.FTZ R30, R30, R29 ;  /* 0x0000001d1e1e7221 */ /* 0x000fe40000010000 */
[----:B---3--:R-:W-:Y:S02]  /*8010*/  HMMA.16816.F32.BF16 R124, R4, R12, R124 ;  /* 0x0000000c047c723c */ /* 0x008fe4000004187c */
[----:B------:R-:W-:-:S06]  /*8020*/  FADD.FTZ R223, R223, R30 ;  /* 0x0000001edfdf7221 */ /* 0x000fcc0000010000 */
[C---:B------:R-:W-:Y:S08]  /*8030*/  HMMA.16816.F32.BF16 R112, R4.reuse, R14, R112 ;  /* 0x0000000e0470723c */ /* 0x040ff00000041870 */
[----:B-1----:R-:W-:Y:S01]  /*8040*/  HMMA.16816.F32.BF16 R88, R4, R8, R88 ;  /* 0x000000080458723c */ /* 0x002fe20000041858 */
        /* <DEDUP_REMOVED lines=8> */
[----:B------:R-:W-:Y:S01]  /*80d0*/  HMMA.16816.F32.BF16 R116, R4, R18, R116 ;  /* 0x000000120474723c */ /* 0x000fe20000041874 */
[----:B------:R-:W-:-:S04]  /*80e0*/  FADD.FTZ R31, R31, R168 ;  /* 0x000000a81f1f7221 */ /* 0x000fc80000010000 */
[----:B------:R-:W-:-:S04]  /*80f0*/  FADD.FTZ R142, R142, R31 ;  /* 0x0000001f8e8e7221 */ /* 0x000fc80000010000 */
[----:B------:R-:W-:-:S04]  /*8100*/  FADD.FTZ R141, R141, R142 ;  /* 0x0000008e8d8d7221 */ /* 0x000fc80000010000 */
[----:B------:R-:W-:Y:S01]  /*8110*/  FADD.FTZ R221, R138, R141 ;  /* 0x0000008d8add7221 */ /* 0x000fe20000010000 */
[----:B------:R-:W-:Y:S06]  /*8120*/  @!P1 BRA `(.L_x_1233) ;  /* 0x0000005000149947 */ /* 0x000fec0003800000 */
[----:B------:R-:W-:-:S04]  /*8130*/  DEPBAR.LE SB0, 0x0 ;  /* 0x000080000000791a */ /* 0x000fc80000000000 */
[----:B------:R-:W-:Y:S06]  /*8140*/  BAR.SYNC.DEFER_BLOCKING 0x0 ;  /* 0x0000000000007b1d */ /* 0x000fec0000010000 */
[----:B------:R-:W-:Y:S05]  /*8150*/  BRA.U !UP1, `(.L_x_1234) ;  /* 0x0000000109f47547 */ /* 0x000fea000b800000 */
[----:B------:R-:W1:Y:S01]  /*8160*/  LDC R5, c[0x0][0x4f0] ;  /* 0x00013c00ff057b82 */ /* 0x000e620000000800 */
[----:B------:R-:W-:Y:S01]  /*8170*/  IADD3 R6, PT, PT, R197, -0x2, RZ ;  /* 0xfffffffec5067810 */ /* 0x000fe20007ffe0ff */
[----:B------:R-:W2:Y:S01]  /*8180*/  LDCU.64 UR6, c[0x0][0x3a8] ;  /* 0x00007500ff0677ac */ /* 0x000ea20008000a00 */
[----:B------:R-:W-:-:S03]  /*8190*/  IABS R10, R196 ;  /* 0x000000c4000a7213 */ /* 0x000fc60000000000 */
[----:B------:R-:W-:-:S05]  /*81a0*/  IMAD.SHL.U32 R6, R6, 0x80, RZ ;  /* 0x0000008006067824 */ /* 0x000fca00078e00ff */
[----:B------:R-:W-:Y:S02]  /*81b0*/  IABS R8, R6 ;  /* 0x0000000600087213 */ /* 0x000fe40000000000 */
[-C--:B-1----:R-:W-:Y:S02]  /*81c0*/  IABS R4, R5.reuse ;  /* 0x0000000500047213 */ /* 0x082fe40000000000 */
[----:B------:R-:W-:Y:S02]  /*81d0*/  LOP3.LUT R6, R6, R5, RZ, 0x3c, !PT ;  /* 0x0000000506067212 */ /* 0x000fe400078e3cff */
[----:B------:R-:W1:Y:S08]  /*81e0*/  I2F.RP R9, R4 ;  /* 0x0000000400097306 */ /* 0x000e700000209400 */
        /* <DEDUP_REMOVED lines=24> */
[----:B------:R-:W-:Y:S02]  /*8370*/  ISETP.NE.AND P2, PT, R5, RZ, PT ;  /* 0x000000ff0500720c */ /* 0x000fe40003f45270 */
[----:B------:R-:W-:Y:S01]  /*8380*/  LOP3.LUT R7, RZ, R5, RZ, 0x33, !PT ;  /* 0x00000005ff077212 */ /* 0x000fe200078e33ff */
[----:B------:R-:W-:Y:S02]  /*8390*/  @P4 VIADD R11, R11, 0x1 ;  /* 0x000000010b0b4836 */ /* 0x000fe40000000000 */
[----:B------:R-:W-:-:S04]  /*83a0*/  @P5 IADD3 R12, PT, PT, R12, 0x1, RZ ;  /* 0x000000010c0c5810 */ /* 0x000fc80007ffe0ff */
        /* <DEDUP_REMOVED lines=24> */
.L_x_1234:
[----:B------:R-:W-:Y:S01]  /*8530*/  UMOV UR6, URZ ;  /* 0x000000ff00067c82 */ /* 0x000fe20008000000 */
[----:B------:R-:W-:Y:S01]  /*8540*/  IMAD.SHL.U32 R4, R24, 0x80, RZ ;  /* 0x0000008018047824 */ /* 0x000fe200078e00ff */
[----:B------:R-:W-:-:S05]  /*8550*/  IADD3 R5, P1, PT, RZ, -UR6, RZ ;  /* 0x80000006ff057c10 */ /* 0x000fca000ff3e0ff */
[----:B------:R-:W-:-:S05]  /*8560*/  IMAD.X R4, RZ, RZ, ~R4, P1 ;  /* 0x000000ffff047224 */ /* 0x000fca00008e0e04 */
[----:B------:R-:W-:-:S04]  /*8570*/  SHF.R.S64 R5, R5, 0x1f, R4 ;  /* 0x0000001f05057819 */ /* 0x000fc80000001004 */
[----:B------:R-:W-:-:S04]  /*8580*/  IADD3 R210, P1, PT, R5, R210, RZ ;  /* 0x000000d205d27210 */ /* 0x000fc80007f3e0ff */
[----:B------:R-:W-:-:S09]  /*8590*/  LEA.HI.X.SX32 R211, R4, R211, 0x1, P1 ;  /* 0x000000d304d37211 */ /* 0x000fd200008f0eff */
.L_x_1235:
        /* <DEDUP_REMOVED lines=19> */
[----:B------:R-:W-:Y:S01]  /*86d0*/  IMAD.X R11, R13, 0x1, R24, P1 ;  /* 0x000000010d0b7824 */ /* 0x000fe200008e0618 */
[----:B------:R-:W-:Y:S02]  /*86e0*/  IADD3 R8, P1, PT, R10, R5, RZ ;  /* 0x000000050a087210 */ /* 0x000fe40007f3e0ff */
[----:B------:R-:W-:Y:S01]  /*86f0*/  LOP3.LUT R147, R147, R204, RZ, 0xfc, !PT ;  /* 0x000000cc93937212 */ /* 0x000fe200078efcff */
[----:B------:R-:W-:Y:S01]  /*8700*/  @!PT LDS RZ, [RZ] ;  /* 0x00000000fffff984 */ /* 0x000fe20000000800 */
[----:B------:R-:W-:Y:S01]  /*8710*/  @!PT LDS RZ, [RZ] ;  /* 0x00000000fffff984 */ /* 0x000fe20000000800 */
[----:B------:R-:W-:Y:S01]  /*8720*/  @!PT LDS RZ, [RZ] ;  /* 0x00000000fffff984 */ /* 0x000fe20000000800 */
[----:B------:R-:W-:Y:S01]  /*8730*/  @!P3 LDGSTS.E.BYPASS.LTC128B.128 [R212+0xc000], desc[UR16][R210.64] ;  /* 0x0c000000d2d4bfae */ /* 0x000fe2000b981a10 */
[----:B------:R-:W-:Y:S02]  /*8740*/  IMAD.IADD R214, R219, 0x1, R0 ;  /* 0x00000001dbd67824 */ /* 0x000fe400078e0200 */
        /* <DEDUP_REMOVED lines=90> */
[----:B------:R-:W2:Y:S04]  /*8cf0*/  LDSM.16.M88.4 R36, [R144+UR5+0x4000] ;  /* 0x004000059024783b */ /* 0x000ea80008000200 */
[----:B------:R-:W3:Y:S04]  /*8d00*/  LDSM.16.M88.4 R28, [R144+UR5+0x4800] ;  /* 0x00480005901c783b */ /* 0x000ee80008000200 */
[----:B------:R-:W4:Y:S04]  /*8d10*/  LDSM.16.M88.4 R20, [R144+UR5+0x5000] ;  /* 0x005000059014783b */ /* 0x000f280008000200 */
[----:B------:R-:W5:Y:S04]  /*8d20*/  LDSM.16.M88.4 R12, [R144+UR5+0x5800] ;  /* 0x00580005900c783b */ /* 0x000f680008000200 */
[----:B------:R-:W5:Y:S04]  /*8d30*/  LDSM.16.M88.4 R172, [R144+UR5+0x6000] ;  /* 0x0060000590ac783b */ /* 0x000f680008000200 */
[----:B------:R-:W5:Y:S04]  /*8d40*/  LDSM.16.M88.4 R164, [R144+UR5+0x6800] ;  /* 0x0068000590a4783b */ /* 0x000f680008000200 */
[----:B------:R-:W5:Y:S04]  /*8d50*/  LDSM.16.M88.4 R156, [R144+UR5+0x7000] ;  /* 0x00700005909c783b */ /* 0x000f680008000200 */
[----:B-1----:R-:W1:Y:S04]  /*8d60*/  LDSM.16.M88.4 R8, [R144+UR5+0x7800] ;  /* 0x007800059008783b */ /* 0x002e680008000200 */
[----:B------:R-:W-:Y:S04]  /*8d70*/  LDSM.16.M88.4 R56, [R224] ;  /* 0x00000000e038783b */ /* 0x000fe80000000200 */
[----:B------:R-:W1:Y:S04]  /*8d80*/  LDSM.16.M88.4 R44, [R214+0x4000] ;  /* 0x00400000d62c783b */ /* 0x000e680000000200 */
[----:B------:R-:W1:Y:S01]  /*8d90*/  LDSM.16.M88.4 R4, [R214+0x4800] ;  /* 0x00480000d604783b */ /* 0x000e620000000200 */
[C---:B--2---:R-:W-:Y:S03]  /*8da0*/  HMMA.16816.F32.BF16 R40, R148.reuse, R36, RZ ;  /* 0x000000249428723c */ /* 0x044fe600000418ff */
[----:B------:R-:W2:Y:S04]  /*8db0*/  LDSM.16.M88.4 R64, [R214+0x5000] ;  /* 0x00500000d640783b */ /* 0x000ea80000000200 */
[----:B------:R-:W2:Y:S01]  /*8dc0*/  LDSM.16.M88.4 R60, [R214+0x5800] ;  /* 0x00580000d63c783b */ /* 0x000ea20000000200 */
[C---:B---3--:R-:W-:Y:S03]  /*8dd0*/  HMMA.16816.F32.BF16 R32, R148.reuse, R28, RZ ;  /* 0x0000001c9420723c */ /* 0x048fe600000418ff */
[----:B------:R-:W3:Y:S04]  /*8de0*/  LDSM.16.M88.4 R48, [R214+0x6000] ;  /* 0x00600000d630783b */ /* 0x000ee80000000200 */
        /* <DEDUP_REMOVED lines=22> */
[C---:B-1----:R-:W-:Y:S08]  /*8f50*/  HMMA.16816.F32.BF16 R152, R148.reuse, R8, RZ ;  /* 0x000000089498723c */ /* 0x042ff000000418ff */
[----:B------:R-:W-:Y:S01]  /*8f60*/  HMMA.16816.F32.BF16 R148, R148, R10, RZ ;  /* 0x0000000a9494723c */ /* 0x000fe200000418ff */
[----:B------:R-:W1:Y:S07]  /*8f70*/  LDSM.16.M88.4 R8, [R214+0x6800] ;  /* 0x00680000d608783b */ /* 0x000e6e0000000200 */
[C---:B------:R-:W-:Y:S08]  /*8f80*/  HMMA.16816.F32.BF16 R40, R56.reuse, R44, R40 ;  /* 0x0000002c3828723c */ /* 0x040ff00000041828 */
[C---:B------:R-:W-:Y:S01]  /*8f90*/  HMMA.16816.F32.BF16 R36, R56.reuse, R46, R36 ;  /* 0x0000002e3824723c */ /* 0x040fe20000041824 */
[----:B------:R-:W-:Y:S07]  /*8fa0*/  LDSM.16.M88.4 R44, [R219+0x4800] ;  /* 0x00480000db2c783b */ /* 0x000fee0000000200 */
[C---:B------:R-:W-:Y:S08]  /*8fb0*/  HMMA.16816.F32.BF16 R32, R56.reuse, R4, R32 ;  /* 0x000000043820723c */ /* 0x040ff00000041820 */
[C---:B------:R-:W-:Y:S01]  /*8fc0*/  HMMA.16816.F32.BF16 R28, R56.reuse, R6, R28 ;  /* 0x00000006381c723c */ /* 0x040fe2000004181c */
[----:B------:R-:W4:Y:S07]  /*8fd0*/  LDSM.16.M88.4 R4, [R145] ;  /* 0x000000009104783b */ /* 0x000f2e0000000200 */
[C---:B--2---:R-:W-:Y:S08]  /*8fe0*/  HMMA.16816.F32.BF16 R24, R56.reuse, R64, R24 ;  /* 0x000000403818723c */ /* 0x044ff00000041818 */
[C---:B------:R-:W-:Y:S01]  /*8ff0*/  HMMA.16816.F32.BF16 R20, R56.reuse, R66, R20 ;  /* 0x000000423814723c */ /* 0x040fe20000041814 */
[----:B------:R-:W2:Y:S07]  /*9000*/  LDSM.16.M88.4 R64, [R219+0x5000] ;  /* 0x00500000db40783b */ /* 0x000eae0000000200 */
[C---:B------:R-:W-:Y:S08]  /*9010*/  HMMA.16816.F32.BF16 R16, R56.reuse, R60, R16 ;  /* 0x0000003c3810723c */ /* 0x040ff00000041810 */
[C---:B------:R-:W-:Y:S01]  /*9020*/  HMMA.16816.F32.BF16 R12, R56.reuse, R62, R12 ;  /* 0x0000003e380c723c */ /* 0x040fe2000004180c */
[----:B------:R-:W5:Y:S07]  /*9030*/  LDSM.16.M88.4 R60, [R219+0x5800] ;  /* 0x00580000db3c783b */ /* 0x000f6e0000000200 */
[C---:B---3--:R-:W-:Y:S08]  /*9040*/  HMMA.16816.F32.BF16 R176, R56.reuse, R48, R176 ;  /* 0x0000003038b0723c */ /* 0x048ff000000418b0 */
[C---:B------:R-:W-:Y:S01]  /*9050*/  HMMA.16816.F32.BF16 R172, R56.reuse, R50, R172 ;  /* 0x0000003238ac723c */ /* 0x040fe200000418ac */
[----:B------:R-:W3:Y:S07]  /*9060*/  LDSM.16.M88.4 R48, [R219+0x6000] ;  /* 0x00600000db30783b */ /* 0x000eee0000000200 */
[C---:B-1----:R-:W-:Y:S08]  /*9070*/  HMMA.16816.F32.BF16 R168, R56.reuse, R8, R168 ;  /* 0x0000000838a8723c */ /* 0x042ff000000418a8 */
[C---:B------:R-:W-:Y:S01]  /*9080*/  HMMA.16816.F32.BF16 R164, R56.reuse, R10, R164 ;  /* 0x0000000a38a4723c */ /* 0x040fe200000418a4 */
[----:B------:R-:W1:Y:S07]  /*9090*/  LDSM.16.M88.4 R8, [R219+0x6800] ;  /* 0x00680000db08783b */ /* 0x000e6e0000000200 */
[C---:B------:R-:W-:Y:S08]  /*90a0*/  HMMA.16816.F32.BF16 R160, R56.reuse, R140, R160 ;  /* 0x0000008c38a0723c */ /* 0x040ff000000418a0 */
[C---:B------:R-:W-:Y:S01]  /*90b0*/  HMMA.16816.F32.BF16 R156, R56.reuse, R142, R156 ;  /* 0x0000008e389c723c */ /* 0x040fe2000004189c */
[----:B------:R-:W-:Y:S07]  /*90c0*/  LDSM.16.M88.4 R140, [R144+UR5+0x8800] ;  /* 0x00880005908c783b */ /* 0x000fee0008000200 */
[C---:B------:R-:W-:Y:S08]  /*90d0*/  HMMA.16816.F32.BF16 R152, R56.reuse, R136, R152 ;  /* 0x000000883898723c */ /* 0x040ff00000041898 */
[----:B------:R-:W-:Y:S01]  /*90e0*/  HMMA.16816.F32.BF16 R148, R56, R138, R148 ;  /* 0x0000008a3894723c */ /* 0x000fe20000041894 */
[----:B------:R-:W1:Y:S04]  /*90f0*/  LDSM.16.M88.4 R56, [R219+0x7000] ;  /* 0x00700000db38783b */ /* 0x000e680000000200 */
[----:B------:R-:W1:Y:S03]  /*9100*/  LDSM.16.M88.4 R136, [R219+0x7800] ;  /* 0x00780000db88783b */ /* 0x000e660000000200 */
[C---:B----4-:R-:W-:Y:S08]  /*9110*/  HMMA.16816.F32.BF16 R40, R4.reuse, R52, R40 ;  /* 0x000000340428723c */ /* 0x050ff00000041828 */
[C---:B------:R-:W-:Y:S01]  /*9120*/  HMMA.16816.F32.BF16 R36, R4.reuse, R54, R36 ;  /* 0x000000360424723c */ /* 0x040fe20000041824 */
[----:B------:R-:W-:Y:S07]  /*9130*/  LDSM.16.M88.4 R52, [R213+0x4000] ;  /* 0x00400000d534783b */ /* 0x000fee0000000200 */
[C---:B------:R-:W-:Y:S08]  /*9140*/  HMMA.16816.F32.BF16 R32, R4.reuse, R44, R32 ;  /* 0x0000002c0420723c */ /* 0x040ff00000041820 */
[C---:B------:R-:W-:Y:S01]  /*9150*/  HMMA.16816.F32.BF16 R28, R4.reuse, R46, R28 ;  /* 0x0000002e041c723c */ /* 0x040fe2000004181c */
[----:B------:R-:W4:Y:S07]  /*9160*/  LDSM.16.M88.4 R44, [R218] ;  /* 0x00000000da2c783b */ /* 0x000f2e0000000200 */
[C---:B--2---:R-:W-:Y:S08]  /*9170*/  HMMA.16816.F32.BF16 R24, R4.reuse, R64, R24 ;  /* 0x000000400418723c */ /* 0x044ff00000041818 */
[C---:B------:R-:W-:Y:S01]  /*9180*/  HMMA.16816.F32.BF16 R20, R4.reuse, R66, R20 ;  /* 0x000000420414723c */ /* 0x040fe20000041814 */
[----:B------:R-:W-:Y:S07]  /*9190*/  LDSM.16.M88.4 R64, [R213+0x4800] ;  /* 0x00480000d540783b */ /* 0x000fee0000000200 */
[C---:B-----5:R-:W-:Y:S08]  /*91a0*/  HMMA.16816.F32.BF16 R16, R4.reuse, R60, R16 ;  /* 0x0000003c0410723c */ /* 0x060ff00000041810 */
[C---:B------:R-:W-:Y:S01]  /*91b0*/  HMMA.16816.F32.BF16 R12, R4.reuse, R62, R12 ;  /* 0x0000003e040c723c */ /* 0x040fe2000004180c */
[----:B------:R-:W-:Y:S07]  /*91c0*/  LDSM.16.M88.4 R60, [R213+0x5000] ;  /* 0x00500000d53c783b */ /* 0x000fee0000000200 */
[C---:B---3--:R-:W-:Y:S08]  /*91d0*/  HMMA.16816.F32.BF16 R176, R4.reuse, R48, R176 ;  /* 0x0000003004b0723c */ /* 0x048ff000000418b0 */
[C---:B------:R-:W-:Y:S01]  /*91e0*/  HMMA.16816.F32.BF16 R172, R4.reuse, R50, R172 ;  /* 0x0000003204ac723c */ /* 0x040fe200000418ac */
[----:B------:R-:W2:Y:S07]  /*91f0*/  LDSM.16.M88.4 R48, [R213+0x5800] ;  /* 0x00580000d530783b */ /* 0x000eae0000000200 */
[C---:B-1----:R-:W-:Y:S08]  /*9200*/  HMMA.16816.F32.BF16 R168, R4.reuse, R8, R168 ;  /* 0x0000000804a8723c */ /* 0x042ff000000418a8 */
[C---:B------:R-:W-:Y:S01]  /*9210*/  HMMA.16816.F32.BF16 R164, R4.reuse, R10, R164 ;  /* 0x0000000a04a4723c */ /* 0x040fe200000418a4 */
[----:B------:R-:W1:Y:S07]  /*9220*/  LDSM.16.M88.4 R8, [R213+0x6000] ;  /* 0x00600000d508783b */ /* 0x000e6e0000000200 */
[C---:B------:R-:W-:Y:S08]  /*9230*/  HMMA.16816.F32.BF16 R160, R4.reuse, R56, R160 ;  /* 0x0000003804a0723c */ /* 0x040ff000000418a0 */
[C---:B------:R-:W-:Y:S01]  /*9240*/  HMMA.16816.F32.BF16 R156, R4.reuse, R58, R156 ;  /* 0x0000003a049c723c */ /* 0x040fe2000004189c */
[----:B------:R-:W-:Y:S07]  /*9250*/  LDSM.16.M88.4 R56, [R213+0x6800] ;  /* 0x00680000d538783b */ /* 0x000fee0000000200 */
[C---:B------:R-:W-:Y:S08]  /*9260*/  HMMA.16816.F32.BF16 R152, R4.reuse, R136, R152 ;  /* 0x000000880498723c */ /* 0x040ff00000041898 */
[----:B------:R-:W-:Y:S01]  /*9270*/  HMMA.16816.F32.BF16 R148, R4, R138, R148 ;  /* 0x0000008a0494723c */ /* 0x000fe20000041894 */
[----:B------:R-:W3:Y:S04]  /*9280*/  LDSM.16.M88.4 R4, [R213+0x7000] ;  /* 0x00700000d504783b */ /* 0x000ee80000000200 */
[----:B------:R-:W-:Y:S03]  /*9290*/  LDSM.16.M88.4 R136, [R144+UR5+0x9000] ;  /* 0x009000059088783b */ /* 0x000fe60008000200 */
[C---:B----4-:R-:W-:Y:S08]  /*92a0*/  HMMA.16816.F32.BF16 R40, R44.reuse, R52, R40 ;  /* 0x000000342c28723c */ /* 0x050ff00000041828 */
[C---:B------:R-:W-:Y:S01]  /*92b0*/  HMMA.16816.F32.BF16 R36, R44.reuse, R54, R36 ;  /* 0x000000362c24723c */ /* 0x040fe20000041824 */
[----:B------:R-:W4:Y:S07]  /*92c0*/  LDSM.16.M88.4 R52, [R213+0x7800] ;  /* 0x00780000d534783b */ /* 0x000f2e0000000200 */
[C---:B--2---:R-:W-:Y:S08]  /*92d0*/  HMMA.16816.F32.BF16 R16, R44.reuse, R48, R16 ;  /* 0x000000302c10723c */ /* 0x044ff00000041810 */
[C---:B------:R-:W-:Y:S01]  /*92e0*/  HMMA.16816.F32.BF16 R12, R44.reuse, R50, R12 ;  /* 0x000000322c0c723c */ /* 0x040fe2000004180c */
[----:B------:R-:W-:Y:S07]  /*92f0*/  LDSM.16.M88.4 R48, [R147+0x2000] ;  /* 0x002000009330783b */ /* 0x000fee0000000200 */
[C---:B-1----:R-:W-:Y:S08]  /*9300*/  HMMA.16816.F32.BF16 R176, R44.reuse, R8, R176 ;  /* 0x000000082cb0723c */ /* 0x042ff000000418b0 */
[C---:B------:R-:W-:Y:S01]  /*9310*/  HMMA.16816.F32.BF16 R172, R44.reuse, R10, R172 ;  /* 0x0000000a2cac723c */ /* 0x040fe200000418ac */
[----:B------:R-:W1:Y:S07]  /*9320*/  LDSM.16.M88.4 R8, [R144+UR5+0x8000] ;  /* 0x008000059008783b */ /* 0x000e6e0008000200 */
[C---:B---3--:R-:W-:Y:S08]  /*9330*/  HMMA.16816.F32.BF16 R160, R44.reuse, R4, R160 ;  /* 0x000000042ca0723c */ /* 0x048ff000000418a0 */
[C---:B------:R-:W-:Y:S01]  /*9340*/  HMMA.16816.F32.BF16 R156, R44.reuse, R6, R156 ;  /* 0x000000062c9c723c */ /* 0x040fe2000004189c */
[----:B------:R-:W2:Y:S07]  /*9350*/  LDSM.16.M88.4 R4, [R144+UR5+0xa800] ;  /* 0x00a800059004783b */ /* 0x000eae0008000200 */
[C---:B------:R-:W-:Y:S08]  /*9360*/  HMMA.16816.F32.BF16 R168, R44.reuse, R56, R168 ;  /* 0x000000382ca8723c */ /* 0x040ff000000418a8 */
[C---:B------:R-:W-:Y:S01]  /*9370*/  HMMA.16816.F32.BF16 R164, R44.reuse, R58, R164 ;  /* 0x0000003a2ca4723c */ /* 0x040fe200000418a4 */
[----:B------:R-:W-:Y:S07]  /*9380*/  LDSM.16.M88.4 R56, [R144+UR5+0xb000] ;  /* 0x00b000059038783b */ /* 0x000fee0008000200 */
[C---:B------:R-:W-:Y:S08]  /*9390*/  HMMA.16816.F32.BF16 R32, R44.reuse, R64, R32 ;  /* 0x000000402c20723c */ /* 0x040ff00000041820 */
[C---:B------:R-:W-:Y:S01]  /*93a0*/  HMMA.16816.F32.BF16 R28, R44.reuse, R66, R28 ;  /* 0x000000422c1c723c */ /* 0x040fe2000004181c */
[----:B------:R-:W3:Y:S07]  /*93b0*/  LDSM.16.M88.4 R64, [R144+UR5+0x9800] ;  /* 0x009800059040783b */ /* 0x000eee0008000200 */
[C---:B------:R-:W-:Y:S08]  /*93c0*/  HMMA.16816.F32.BF16 R24, R44.reuse, R60, R24 ;  /* 0x0000003c2c18723c */ /* 0x040ff00000041818 */
[C---:B------:R-:W-:Y:S01]  /*93d0*/  HMMA.16816.F32.BF16 R20, R44.reuse, R62, R20 ;  /* 0x0000003e2c14723c */ /* 0x040fe20000041814 */
[----:B------:R-:W-:Y:S07]  /*93e0*/  LDSM.16.M88.4 R60, [R144+UR5+0xa000] ;  /* 0x00a00005903c783b */ /* 0x000fee0008000200 */
[C---:B----4-:R-:W-:Y:S08]  /*93f0*/  HMMA.16816.F32.BF16 R152, R44.reuse, R52, R152 ;  /* 0x000000342c98723c */ /* 0x050ff00000041898 */
[----:B------:R-:W-:Y:S01]  /*9400*/  HMMA.16816.F32.BF16 R148, R44, R54, R148 ;  /* 0x000000362c94723c */ /* 0x000fe20000041894 */
[----:B------:R-:W4:Y:S04]  /*9410*/  LDSM.16.M88.4 R44, [R214+0x8000] ;  /* 0x00800000d62c783b */ /* 0x000f280000000200 */
[----:B------:R-:W5:Y:S03]  /*9420*/  LDSM.16.M88.4 R52, [R144+UR5+0xb800] ;  /* 0x00b800059034783b */ /* 0x000f660008000200 */
[C---:B-1----:R-:W-:Y:S01]  /*9430*/  HMMA.16816.F32.BF16 R40, R48.reuse, R8, R40 ;  /* 0x000000083028723c */ /* 0x042fe20000041828 */
[----:B------:R-:W-:Y:S07]  /*9440*/  LDSM.16.M88.4 R144, [R145+0x2000] ;  /* 0x002000009190783b */ /* 0x000fee0000000200 */
        /* <DEDUP_REMOVED lines=8> */
[C---:B------:R-:W-:Y:S08]  /*94d0*/  HMMA.16816.F32.BF16 R24, R48.reuse, R136, R24 ;  /* 0x000000883018723c */ /* 0x040ff00000041818 */
[C---:B------:R-:W-:Y:S01]  /*94e0*/  HMMA.16816.F32.BF16 R20, R48.reuse, R138, R20 ;  /* 0x0000008a3014723c */ /* 0x040fe20000041814 */
[----:B------:R-:W-:Y:S07]  /*94f0*/  LDSM.16.M88.4 R136, [R219+0x8800] ;  /* 0x00880000db88783b */ /* 0x000fee0000000200 */
[C---:B---3--:R-:W-:Y:S08]  /*9500*/  HMMA.16816.F32.BF16 R16, R48.reuse, R64, R16 ;  /* 0x000000403010723c */ /* 0x048ff00000041810 */
[----:B------:R-:W-:Y:S01]  /*9510*/  HMMA.16816.F32.BF16 R12, R48, R66, R12 ;  /* 0x00000042300c723c */ /* 0x000fe2000004180c */
[----:B------:R-:W3:Y:S07]  /*9520*/  LDSM.16.M88.4 R64, [R219+0x9000] ;  /* 0x00900000db40783b */ /* 0x000eee0000000200 */
[C---:B----4-:R-:W-:Y:S08]  /*9530*/  HMMA.16816.F32.BF16 R40, R224.reuse, R44, R40 ;  /* 0x0000002ce028723c */ /* 0x050ff00000041828 */
[----:B------:R-:W-:Y:S01]  /*9540*/  HMMA.16816.F32.BF16 R36, R224, R46, R36 ;  /* 0x0000002ee024723c */ /* 0x000fe20000041824 */
[----:B------:R-:W4:Y:S07]  /*9550*/  LDSM.16.M88.4 R44, [R219+0xb800] ;  /* 0x00b80000db2c783b */ /* 0x000f2e0000000200 */
[----:B-----5:R-:W-:Y:S08]  /*9560*/  HMMA.16816.F32.BF16 R152, R48, R52, R152 ;  /* 0x000000343098723c */ /* 0x020ff00000041898 */
[C---:B-1----:R-:W-:Y:S08]  /*9570*/  HMMA.16816.F32.BF16 R32, R224.reuse, R8, R32 ;  /* 0x00000008e020723c */ /* 0x042ff00000041820 */
[C---:B------:R-:W-:Y:S01]  /*9580*/  HMMA.16816.F32.BF16 R28, R224.reuse, R10, R28 ;  /* 0x0000000ae01c723c */ /* 0x040fe2000004181c */
[----:B------:R-:W-:Y:S07]  /*9590*/  LDSM.16.M88.4 R8, [R218+0x2000] ;  /* 0x00200000da08783b */ /* 0x000fee0000000200 */
        /* <DEDUP_REMOVED lines=8> */
[----:B------:R-:W-:Y:S07]  /*9620*/  LDSM.16.M88.4 R56, [R219+0xa000] ;  /* 0x00a00000db38783b */ /* 0x000fee0000000200 */
[----:B------:R-:W-:Y:S01]  /*9630*/  HMMA.16816.F32.BF16 R148, R48, R54, R148 ;  /* 0x000000363094723c */ /* 0x000fe20000041894 */
[----:B------:R-:W2:Y:S04]  /*9640*/  LDSM.16.M88.4 R48, [R219+0xb000] ;  /* 0x00b00000db30783b */ /* 0x000ea80000000200 */
[----:B------:R-:W-:Y:S03]  /*9650*/  LDSM.16.M88.4 R52, [R219+0xa800] ;  /* 0x00a80000db34783b */ /* 0x000fe60000000200 */
[----:B------:R-:W-:Y:S08]  /*9660*/  HMMA.16816.F32.BF16 R152, R224, R180, R152 ;  /* 0x000000b4e098723c */ /* 0x000ff00000041898 */
[C---:B------:R-:W-:Y:S08]  /*9670*/  HMMA.16816.F32.BF16 R40, R144.reuse, R140, R40 ;  /* 0x0000008c9028723c */ /* 0x040ff00000041828 */
[C---:B---3--:R-:W-:Y:S08]  /*9680*/  HMMA.16816.F32.BF16 R24, R144.reuse, R64, R24 ;  /* 0x000000409018723c */ /* 0x048ff00000041818 */
[----:B------:R-:W-:Y:S01]  /*9690*/  HMMA.16816.F32.BF16 R20, R144, R66, R20 ;  /* 0x000000429014723c */ /* 0x000fe20000041814 */
[----:B------:R-:W3:Y:S07]  /*96a0*/  LDSM.16.M88.4 R64, [R213+0x8800] ;  /* 0x00880000d540783b */ /* 0x000eee0000000200 */
[----:B------:R-:W-:Y:S08]  /*96b0*/  HMMA.16816.F32.BF16 R160, R224, R184, R160 ;  /* 0x000000b8e0a0723c */ /* 0x000ff000000418a0 */
[C---:B------:R-:W-:Y:S08]  /*96c0*/  HMMA.16816.F32.BF16 R36, R144.reuse, R142, R36 ;  /* 0x0000008e9024723c */ /* 0x040ff00000041824 */
[----:B----4-:R-:W-:Y:S01]  /*96d0*/  HMMA.16816.F32.BF16 R152, R144, R44, R152 ;  /* 0x0000002c9098723c */ /* 0x010fe20000041898 */
[----:B------:R-:W-:-:S05]  /*96e0*/  IMAD.SHL.U32 R44, R202, 0x2, RZ ;  /* 0x00000002ca2c7824 */ /* 0x000fca00078e00ff */
[----:B------:R-:W-:Y:S02]  /*96f0*/  LOP3.LUT R44, R44, 0x6, RZ, 0xc0, !PT ;  /* 0x000000062c2c7812 */ /* 0x000fe400078ec0ff */
[C---:B------:R-:W-:Y:S08]  /*9700*/  HMMA.16816.F32.BF16 R16, R224.reuse, R228, R16 ;  /* 0x000000e4e010723c */ /* 0x040ff00000041810 */
[----:B------:R-:W-:Y:S08]  /*9710*/  HMMA.16816.F32.BF16 R148, R224, R182, R148 ;  /* 0x000000b6e094723c */ /* 0x000ff00000041894 */
[----:B-1----:R-:W-:Y:S08]  /*9720*/  HMMA.16816.F32.BF16 R40, R8, R4, R40 ;  /* 0x000000040828723c */ /* 0x002ff00000041828 */
[C---:B------:R-:W-:Y:S08]  /*9730*/  HMMA.16816.F32.BF16 R32, R144.reuse, R136, R32 ;  /* 0x000000889020723c */ /* 0x040ff00000041820 */
[----:B--2---:R-:W-:Y:S01]  /*9740*/  HMMA.16816.F32.BF16 R160, R144, R48, R160 ;  /* 0x0000003090a0723c */ /* 0x004fe200000418a0 */
[----:B------:R-:W-:-:S04]  /*9750*/  IMAD R49, R197, 0x80, R44 ;  /* 0x00000080c5317824 */ /* 0x000fc800078e022c */
[C---:B------:R-:W-:Y:S02]  /*9760*/  VIADD R44, R49.reuse, 0xffffff00 ;  /* 0xffffff00312c7836 */ /* 0x040fe40000000000 */
[C---:B------:R-:W-:Y:S01]  /*9770*/  VIADD R45, R49.reuse, 0xffffff01 ;  /* 0xffffff01312d7836 */ /* 0x040fe20000000000 */
[----:B------:R-:W-:Y:S01]  /*9780*/  HMMA.16816.F32.BF16 R36, R8, R6, R36 ;  /* 0x000000060824723c */ /* 0x000fe20000041824 */
[----:B------:R-:W1:Y:S01]  /*9790*/  LDSM.16.M88.4 R4, [R213+0x9000] ;  /* 0x00900000d504783b */ /* 0x000e620000000200 */
[CC--:B------:R-:W-:Y:S01]  /*97a0*/  ISETP.GE.AND P4, PT, R44.reuse, R133.reuse, PT ;  /* 0x000000852c00720c */ /* 0x0c0fe20003f86270 */
[C---:B------:R-:W-:Y:S01]  /*97b0*/  VIADD R48, R49.reuse, 0xffffff09 ;  /* 0xffffff0931307836 */ /* 0x040fe20000000000 */
[----:B------:R-:W-:Y:S01]  /*97c0*/  ISETP.GE.AND P1, PT, R44, R2, PT ;  /* 0x000000022c00720c */ /* 0x000fe20003f26270 */
[----:B------:R-:W-:Y:S01]  /*97d0*/  VIADD R44, R49, 0xffffff08 ;  /* 0xffffff08312c7836 */ /* 0x000fe20000000000 */
[----:B------:R-:W-:Y:S02]  /*97e0*/  ISETP.GE.AND P5, PT, R45, R133, PT ;  /* 0x000000852d00720c */ /* 0x000fe40003fa6270 */
[----:B------:R-:W-:Y:S01]  /*97f0*/  HMMA.16816.F32.BF16 R12, R224, R230, R12 ;  /* 0x000000e6e00c723c */ /* 0x000fe2000004180c */
[----:B------:R-:W-:-:S02]  /*9800*/  FSEL R40, R40, -INF , !P4 ;  /* 0xff80000028287808 */ /* 0x000fc40006000000 */
[----:B------:R-:W-:Y:S02]  /*9810*/  FSEL R42, R42, -INF , !P1 ;  /* 0xff8000002a2a7808 */ /* 0x000fe40004800000 */
[-C--:B------:R-:W-:Y:S02]  /*9820*/  ISETP.GE.AND P4, PT, R45, R2.reuse, PT ;  /* 0x000000022d00720c */ /* 0x080fe40003f86270 */
[C---:B------:R-:W-:Y:S01]  /*9830*/  ISETP.GE.AND P1, PT, R44.reuse, R133, PT ;  /* 0x000000852c00720c */ /* 0x040fe20003f26270 */
[----:B------:R-:W-:Y:S08]  /*9840*/  HMMA.16816.F32.BF16 R28, R144, R138, R28 ;  /* 0x0000008a901c723c */ /* 0x000ff0000004181c */
[----:B------:R-:W-:Y:S08]  /*9850*/  HMMA.16816.F32.BF16 R168, R224, R188, R168 ;  /* 0x000000bce0a8723c */ /* 0x000ff000000418a8 */
[----:B------:R-:W-:Y:S01]  /*9860*/  HMMA.16816.F32.BF16 R16, R144, R60, R16 ;  /* 0x0000003c9010723c */ /* 0x000fe20000041810 */
[----:B------:R-:W-:Y:S01]  /*9870*/  FSEL R60, R41, -INF , !P5 ;  /* 0xff800000293c7808 */ /* 0x000fe20006800000 */
[----:B------:R-:W-:Y:S01]  /*9880*/  VIADD R41, R49, 0xffffff11 ;  /* 0xffffff1131297836 */ /* 0x000fe20000000000 */
[----:B------:R-:W-:-:S04]  /*9890*/  ISETP.GE.AND P5, PT, R44, R2, PT ;  /* 0x000000022c00720c */ /* 0x000fc80003fa6270 */
[----:B------:R-:W-:Y:S01]  /*98a0*/  FSEL R142, R38, -INF , !P5 ;  /* 0xff800000268e7808 */ /* 0x000fe20006800000 */
[----:B------:R-:W-:Y:S01]  /*98b0*/  HMMA.16816.F32.BF16 R148, R144, R46, R148 ;  /* 0x0000002e9094723c */ /* 0x000fe20000041894 */
[----:B------:R-:W2:Y:S07]  /*98c0*/  LDSM.16.M88.4 R44, [R213+0x9800] ;  /* 0x00980000d52c783b */ /* 0x000eae0000000200 */
[C---:B------:R-:W-:Y:S08]  /*98d0*/  HMMA.16816.F32.BF16 R176, R224.reuse, R192, R176 ;  /* 0x000000c0e0b0723c */ /* 0x040ff000000418b0 */
[C---:B------:R-:W-:Y:S08]  /*98e0*/  HMMA.16816.F32.BF16 R172, R224.reuse, R194, R172 ;  /* 0x000000c2e0ac723c */ /* 0x040ff000000418ac */
[C---:B------:R-:W-:Y:S08]  /*98f0*/  HMMA.16816.F32.BF16 R164, R224.reuse, R190, R164 ;  /* 0x000000bee0a4723c */ /* 0x040ff000000418a4 */
[----:B------:R-:W-:Y:S08]  /*9900*/  HMMA.16816.F32.BF16 R156, R224, R186, R156 ;  /* 0x000000bae09c723c */ /* 0x000ff0000004189c */
[----:B---3--:R-:W-:Y:S08]  /*9910*/  HMMA.16816.F32.BF16 R32, R8, R64, R32 ;  /* 0x000000400820723c */ /* 0x008ff00000041820 */
[----:B------:R-:W-:Y:S01]  /*9920*/  HMMA.16816.F32.BF16 R12, R144, R62, R12 ;  /* 0x0000003e900c723c */ /* 0x000fe2000004180c */
[----:B------:R-:W-:Y:S01]  /*9930*/  FSEL R62, R36, -INF , !P1 ;  /* 0xff800000243e7808 */ /* 0x000fe20004800000 */
[----:B------:R-:W-:Y:S01]  /*9940*/  VIADD R36, R49, 0xffffff10 ;  /* 0xffffff1031247836 */ /* 0x000fe20000000000 */
[----:B------:R-:W-:-:S04]  /*9950*/  ISETP.GE.AND P1, PT, R48, R2, PT ;  /* 0x000000023000720c */ /* 0x000fc80003f26270 */
[----:B------:R-:W-:Y:S01]  /*9960*/  ISETP.GE.AND P5, PT, R36, R133, PT ;  /* 0x000000852400720c */ /* 0x000fe20003fa6270 */
[----:B------:R-:W-:Y:S08]  /*9970*/  HMMA.16816.F32.BF16 R28, R8, R66, R28 ;  /* 0x00000042081c723c */ /* 0x000ff0000004181c */
[----:B------:R-:W-:Y:S01]  /*9980*/  HMMA.16816.F32.BF16 R168, R144, R52, R168 ;  /* 0x0000003490a8723c */ /* 0x000fe200000418a8 */
[----:B------:R-:W-:-:S02]  /*9990*/  FSEL R52, R43, -INF , !P4 ;  /* 0xff8000002b347808 */ /* 0x000fc40006000000 */
[----:B------:R-:W-:-:S05]  /*99a0*/  ISETP.GE.AND P4, PT, R48, R133, PT ;  /* 0x000000853000720c */ /* 0x000fca0003f86270 */
[C---:B------:R-:W-:Y:S08]  /*99b0*/  HMMA.16816.F32.BF16 R176, R144.reuse, R56, R176 ;  /* 0x0000003890b0723c */ /* 0x040ff000000418b0 */
[C---:B------:R-:W-:Y:S08]  /*99c0*/  HMMA.16816.F32.BF16 R172, R144.reuse, R58, R172 ;  /* 0x0000003a90ac723c */ /* 0x040ff000000418ac */
[----:B------:R-:W-:Y:S01]  /*99d0*/  HMMA.16816.F32.BF16 R164, R144, R54, R164 ;  /* 0x0000003690a4723c */ /* 0x000fe200000418a4 */
[----:B------:R-:W-:-:S02]  /*99e0*/  FSEL R54, R39, -INF , !P1 ;  /* 0xff80000027367808 */ /* 0x000fc40004800000 */
[----:B------:R-:W-:-:S04]  /*99f0*/  ISETP.GE.AND P1, PT, R41, R133, PT ;  /* 0x000000852900720c */ /* 0x000fc80003f26270 */
[----:B------:R-:W-:Y:S01]  /*9a00*/  FSEL R48, R33, -INF , !P1 ;  /* 0xff80000021307808 */ /* 0x000fe20004800000 */
[----:B------:R-:W-:Y:S01]  /*9a10*/  HMMA.16816.F32.BF16 R156, R144, R50, R156 ;  /* 0x00000032909c723c */ /* 0x000fe2000004189c */
[----:B------:R-:W-:Y:S02]  /*9a20*/  FSEL R144, R37, -INF , !P4 ;  /* 0xff80000025907808 */ /* 0x000fe40006000000 */
[----:B------:R-:W-:Y:S01]  /*9a30*/  FSEL R50, R32, -INF , !P5 ;  /* 0xff80000020327808 */ /* 0x000fe20006800000 */
[----:B------:R-:W-:Y:S01]  /*9a40*/  VIADD R32, R49, 0xffffff18 ;  /* 0xffffff1831207836 */ /* 0x000fe20000000000 */
[-C--:B------:R-:W-:Y:S02]  /*9a50*/  ISETP.GE.AND P4, PT, R36, R2.reuse, PT ;  /* 0x000000022400720c */ /* 0x080fe40003f86270 */
[----:B------:R-:W-:Y:S01]  /*9a60*/  ISETP.GE.AND P5, PT, R41, R2, PT ;  /* 0x000000022900720c */ /* 0x000fe20003fa6270 */
[C---:B-1----:R-:W-:Y:S01]  /*9a70*/  HMMA.16816.F32.BF16 R24, R8.reuse, R4, R24 ;  /* 0x000000040818723c */ /* 0x042fe20000041818 */
[----:B------:R-:W-:Y:S01]  /*9a80*/  FSEL R65, R34, -INF , !P4 ;  /* 0xff80000022417808 */ /* 0x000fe20006000000 */
[----:B------:R-:W-:Y:S01]  /*9a90*/  VIADD R4, R49, 0xffffff19 ;  /* 0xffffff1931047836 */ /* 0x000fe20000000000 */
[-C--:B------:R-:W-:Y:S01]  /*9aa0*/  ISETP.GE.AND P4, PT, R32, R133.reuse, PT ;  /* 0x000000852000720c */ /* 0x080fe20003f86270 */
[----:B------:R-:W1:Y:S01]  /*9ab0*/  LDSM.16.M88.4 R36, [R213+0xa000] ;  /* 0x00a00000d524783b */ /* 0x000e620000000200 */
[----:B------:R-:W-:Y:S01]  /*9ac0*/  FSEL R66, R35, -INF , !P5 ;  /* 0xff80000023427808 */ /* 0x000fe20006800000 */
[----:B------:R-:W-:Y:S01]  /*9ad0*/  VIADD R5, R49, 0xffffff21 ;  /* 0xffffff2131057836 */ /* 0x000fe20000000000 */
[----:B------:R-:W-:Y:S01]  /*9ae0*/  FSEL R58, R28, -INF , !P4 ;  /* 0xff8000001c3a7808 */ /* 0x000fe20006000000 */
[----:B------:R-:W-:Y:S01]  /*9af0*/  HMMA.16816.F32.BF16 R20, R8, R6, R20 ;  /* 0x000000060814723c */ /* 0x000fe20000041814 */
[----:B------:R-:W-:-:S02]  /*9b00*/  ISETP.GE.AND P5, PT, R4, R133, PT ;  /* 0x000000850400720c */ /* 0x000fc40003fa6270 */
[-C--:B------:R-:W-:Y:S01]  /*9b10*/  ISETP.GE.AND P4, PT, R4, R2.reuse, PT ;  /* 0x000000020400720c */ /* 0x080fe20003f86270 */
[----:B------:R-:W-:Y:S01]  /*9b20*/  VIADD R4, R49, 0xffffff20 ;  /* 0xffffff2031047836 */ /* 0x000fe20000000000 */
[-C--:B------:R-:W-:Y:S02]  /*9b30*/  ISETP.GE.AND P1, PT, R32, R2.reuse, PT ;  /* 0x000000022000720c */ /* 0x080fe40003f26270 */
[----:B------:R-:W-:Y:S01]  /*9b40*/  FSEL R56, R29, -INF , !P5 ;  /* 0xff8000001d387808 */ /* 0x000fe20006800000 */
[C---:B--2---:R-:W-:Y:S01]  /*9b50*/  HMMA.16816.F32.BF16 R16, R8.reuse, R44, R16 ;  /* 0x0000002c0810723c */ /* 0x044fe20000041810 */
[----:B------:R-:W-:Y:S02]  /*9b60*/  FSEL R64, R30, -INF , !P1 ;  /* 0xff8000001e407808 */ /* 0x000fe40004800000 */
[CC--:B------:R-:W-:Y:S02]  /*9b70*/  ISETP.GE.AND P1, PT, R4.reuse, R133.reuse, PT ;  /* 0x000000850400720c */ /* 0x0c0fe40003f26270 */
[----:B------:R-:W-:Y:S01]  /*9b80*/  ISETP.GE.AND P5, PT, R4, R2, PT ;  /* 0x000000020400720c */ /* 0x000fe20003fa6270 */
[----:B------:R-:W-:Y:S01]  /*9b90*/  VIADD R4, R49, 0xffffff28 ;  /* 0xffffff2831047836 */ /* 0x000fe20000000000 */
[----:B------:R-:W-:Y:S01]  /*9ba0*/  FSEL R185, R31, -INF , !P4 ;  /* 0xff8000001fb97808 */ /* 0x000fe20006000000 */
[----:B------:R-:W-:Y:S01]  /*9bb0*/  HMMA.16816.F32.BF16 R12, R8, R46, R12 ;  /* 0x0000002e080c723c */ /* 0x000fe2000004180c */
[----:B------:R-:W-:-:S02]  /*9bc0*/  ISETP.GE.AND P4, PT, R5, R133, PT ;  /* 0x000000850500720c */ /* 0x000fc40003f86270 */
[----:B------:R-:W-:Y:S01]  /*9bd0*/  FSEL R183, R24, -INF , !P1 ;  /* 0xff80000018b77808 */ /* 0x000fe20004800000 */
[----:B------:R-:W-:Y:S01]  /*9be0*/  VIADD R24, R49, 0xffffff29 ;  /* 0xffffff2931187836 */ /* 0x000fe20000000000 */
[----:B------:R-:W-:Y:S02]  /*9bf0*/  FSEL R248, R26, -INF , !P5 ;  /* 0xff8000001af87808 */ /* 0x000fe40006800000 */
[-C--:B------:R-:W-:Y:S02]  /*9c00*/  ISETP.GE.AND P1, PT, R5, R2.reuse, PT ;  /* 0x000000020500720c */ /* 0x080fe40003f26270 */
[C---:B------:R-:W-:Y:S02]  /*9c10*/  ISETP.GE.AND P5, PT, R4.reuse, R133, PT ;  /* 0x000000850400720c */ /* 0x040fe40003fa6270 */
[----:B------:R-:W-:Y:S02]  /*9c20*/  FSEL R252, R25, -INF , !P4 ;  /* 0xff80000019fc7808 */ /* 0x000fe40006000000 */
[----:B------:R-:W-:-:S02]  /*9c30*/  ISETP.GE.AND P4, PT, R4, R2, PT ;  /* 0x000000020400720c */ /* 0x000fc40003f86270 */
        /* <DEDUP_REMOVED lines=8> */
[----:B------:R-:W-:Y:S02]  /*9cc0*/  FSEL R246, R22, -INF , !P4 ;  /* 0xff80000016f67808 */ /* 0x000fe40006000000 */
[----:B------:R-:W-:-:S02]  /*9cd0*/  FSEL R250, R21, -INF , !P1 ;  /* 0xff80000015fa7808 */ /* 0x000fc40004800000 */
[CC--:B------:R-:W-:Y:S01]  /*9ce0*/  ISETP.GE.AND P4, PT, R20.reuse, R133.reuse, PT ;  /* 0x000000851400720c */ /* 0x0c0fe20003f86270 */
[----:B------:R-:W-:Y:S01]  /*9cf0*/  HMMA.16816.F32.BF16 R172, R8, R38, R172 ;  /* 0x0000002608ac723c */ /* 0x000fe200000418ac */
[----:B------:R-:W-:Y:S01]  /*9d00*/  ISETP.GE.AND P1, PT, R20, R2, PT ;  /* 0x000000021400720c */ /* 0x000fe20003f26270 */
[----:B------:R-:W-:Y:S01]  /*9d10*/  VIADD R20, R49, 0xffffff38 ;  /* 0xffffff3831147836 */ /* 0x000fe20000000000 */
[----:B------:R-:W-:Y:S02]  /*9d20*/  FSEL R242, R23, -INF , !P5 ;  /* 0xff80000017f27808 */ /* 0x000fe40006800000 */
[----:B------:R-:W-:Y:S02]  /*9d30*/  ISETP.GE.AND P5, PT, R24, R133, PT ;  /* 0x000000851800720c */ /* 0x000fe40003fa6270 */
[----:B------:R-:W-:Y:S02]  /*9d40*/  FSEL R232, R18, -INF , !P1 ;  /* 0xff80000012e87808 */ /* 0x000fe40004800000 */
[----:B------:R-:W-:-:S02]  /*9d50*/  FSEL R236, R17, -INF , !P5 ;  /* 0xff80000011ec7808 */ /* 0x000fc40006800000 */
        /* <DEDUP_REMOVED lines=11> */
[----:B------:R-:W-:Y:S01]  /*9e10*/  VIADD R16, R49, 0xffffff41 ;  /* 0xffffff4131107836 */ /* 0x000fe20000000000 */
[----:B------:R-:W-:Y:S01]  /*9e20*/  FSEL R230, R14, -INF , !P5 ;  /* 0xff8000000ee67808 */ /* 0x000fe20006800000 */
[----:B--2---:R-:W-:Y:S01]  /*9e30*/  HMMA.16816.F32.BF16 R168, R8, R4, R168 ;  /* 0x0000000408a8723c */ /* 0x004fe200000418a8 */
[----:B------:R-:W-:Y:S01]  /*9e40*/  FSEL R234, R13, -INF , !P4 ;  /* 0xff8000000dea7808 */ /* 0x000fe20006000000 */
[C---:B------:R-:W-:Y:S01]  /*9e50*/  VIADD R4, R49.reuse, 0xffffff49 ;  /* 0xffffff4931047836 */ /* 0x040fe20000000000 */
[C---:B------:R-:W-:Y:S01]  /*9e60*/  ISETP.GE.AND P5, PT, R12.reuse, R133, PT ;  /* 0x000000850c00720c */ /* 0x040fe20003fa6270 */
        /* <DEDUP_REMOVED lines=69> */
[-C--:B------:R-:W-:Y:S01]  /*a2c0*/  ISETP.GE.AND P5, PT, R4, R2.reuse, PT ;  /* 0x000000020400720c */ /* 0x080fe20003fa6270 */
[----:B------:R-:W-:Y:S01]  /*a2d0*/  VIADD R4, R49, 0xffffff78 ;  /* 0xffffff7831047836 */ /* 0x000fe20000000000 */
[----:B------:R-:W-:Y:S01]  /*a2e0*/  FSEL R164, R157, -INF , !P4 ;  /* 0xff8000009da47808 */ /* 0x000fe20006000000 */
[----:B------:R-:W-:Y:S01]  /*a2f0*/  VIADD R49, R49, 0xffffff79 ;  /* 0xffffff7931317836 */ /* 0x000fe20000000000 */
[----:B------:R-:W-:-:S02]  /*a300*/  ISETP.GE.AND P4, PT, R5, R2, PT ;  /* 0x000000020500720c */ /* 0x000fc40003f86270 */
[----:B------:R-:W-:Y:S02]  /*a310*/  FSEL R137, R153, -INF , !P1 ;  /* 0xff80000099897808 */ /* 0x000fe40004800000 */
[----:B------:R-:W-:Y:S02]  /*a320*/  FSEL R136, R154, -INF , !P4 ;  /* 0xff8000009a887808 */ /* 0x000fe40006000000 */
[-C--:B------:R-:W-:Y:S02]  /*a330*/  ISETP.GE.AND P4, PT, R4, R133.reuse, PT ;  /* 0x000000850400720c */ /* 0x080fe40003f86270 */
[----:B------:R-:W-:Y:S01]  /*a340*/  ISETP.GE.AND P1, PT, R49, R133, PT ;  /* 0x000000853100720c */ /* 0x000fe20003f26270 */
[----:B------:R-:W-:Y:S01]  /*a350*/  VIADD R133, R197, 0xfffffffe ;  /* 0xfffffffec5857836 */ /* 0x000fe20000000000 */
[----:B------:R-:W-:Y:S02]  /*a360*/  FSEL R139, R155, -INF , !P5 ;  /* 0xff8000009b8b7808 */ /* 0x000fe40006800000 */
[----:B------:R-:W-:-:S02]  /*a370*/  FSEL R143, R149, -INF , !P1 ;  /* 0xff800000958f7808 */ /* 0x000fc40004800000 */
[----:B------:R-:W-:Y:S02]  /*a380*/  ISETP.GT.AND P1, PT, R133, R206, PT ;  /* 0x000000ce8500720c */ /* 0x000fe40003f24270 */
[----:B------:R-:W-:Y:S02]  /*a390*/  FSEL R140, R148, -INF , !P4 ;  /* 0xff800000948c7808 */ /* 0x000fe40006000000 */
[-C--:B------:R-:W-:Y:S02]  /*a3a0*/  ISETP.GE.AND P5, PT, R4, R2.reuse, PT ;  /* 0x000000020400720c */ /* 0x080fe40003fa6270 */
[----:B------:R-:W-:Y:S02]  /*a3b0*/  ISETP.GE.AND P4, PT, R49, R2, PT ;  /* 0x000000023100720c */ /* 0x000fe40003f86270 */
[----:B------:R-:W-:Y:S02]  /*a3c0*/  FSEL R141, R150, -INF , !P5 ;  /* 0xff800000968d7808 */ /* 0x000fe40006800000 */
[----:B------:R-:W-:-:S03]  /*a3d0*/  FSEL R2, R151, -INF , !P4 ;  /* 0xff80000097027808 */ /* 0x000fc60006000000 */
[----:B------:R-:W-:Y:S06]  /*a3e0*/  @!P1 BRA `(.L_x_1236) ;  /* 0x0000000800cc9947 */ /* 0x000fec0003800000 */
[----:B------:R-:W-:Y:S05]  /*a3f0*/  BRA.U !UP1, `(.L_x_1237) ;  /* 0x0000000109f87547 */ /* 0x000fea000b800000 */
[----:B------:R-:W1:Y:S01]  /*a400*/  LDC R5, c[0x0][0x4f0] ;  /* 0x00013c00ff057b82 */ /* 0x000e620000000800 */
[----:B------:R-:W-:Y:S01]  /*a410*/  IMAD.MOV.U32 R8, RZ, RZ, RZ ;  /* 0x000000ffff087224 */ /* 0x000fe200078e00ff */
[----:B------:R-:W-:Y:S01]  /*a420*/  SHF.L.U32 R6, R133, 0x7, RZ ;  /* 0x0000000785067819 */ /* 0x000fe200000006ff */
        /* <DEDUP_REMOVED lines=59> */
.L_x_1237:
[----:B------:R-:W-:Y:S01]  /*a7e0*/  UMOV UR6, URZ ;  /* 0x000000ff00067c82 */ /* 0x000fe20008000000 */
[----:B------:R-:W-:Y:S01]  /*a7f0*/  IMAD.SHL.U32 R4, R134, 0x80, RZ ;  /* 0x0000008086047824 */ /* 0x000fe200078e00ff */
[----:B------:R-:W-:-:S05]  /*a800*/  IADD3 R5, P1, PT, RZ, -UR6, RZ ;  /* 0x80000006ff057c10 */ /* 0x000fca000ff3e0ff */
[----:B------:R-:W-:-:S05]  /*a810*/  IMAD.X R4, RZ, RZ, ~R4, P1 ;  /* 0x000000ffff047224 */ /* 0x000fca00008e0e04 */
[----:B------:R-:W-:-:S04]  /*a820*/  SHF.R.S64 R5, R5, 0x1f, R4 ;  /* 0x0000001f05057819 */ /* 0x000fc80000001004 */
[----:B------:R-:W-:-:S04]  /*a830*/  IADD3 R208, P1, PT, R5, R208, RZ ;  /* 0x000000d005d07210 */ /* 0x000fc80007f3e0ff */
[----:B------:R-:W-:-:S09]  /*a840*/  LEA.HI.X.SX32 R207, R4, R207, 0x1, P1 ;  /* 0x000000cf04cf7211 */ /* 0x000fd200008f0eff */
.L_x_1238:
[----:B------:R-:W-:Y:S01]  /*a850*/  @!P3 IMAD.MOV.U32 R8, RZ, RZ, R208 ;  /* 0x000000ffff08b224 */ /* 0x000fe200078e00d0 */
[C---:B------:R-:W-:Y:S01]  /*a860*/  LEA R6, P1, R134.reuse, R208, 0x5 ;  /* 0x000000d086067211 */ /* 0x040fe200078228ff */
[----:B------:R-:W-:Y:S01]  /*a870*/  @!P3 IMAD.MOV.U32 R9, RZ, RZ, R207 ;  /* 0x000000ffff09b224 */ /* 0x000fe200078e00cf */
[C-C-:B------:R-:W-:Y:S01]  /*a880*/  SHF.L.U64.HI R5, R134.reuse, 0x5, R135.reuse ;  /* 0x0000000586057819 */ /* 0x140fe20000010287 */
[C---:B------:R-:W-:Y:S01]  /*a890*/  IMAD.SHL.U32 R4, R134.reuse, 0x20, RZ ;  /* 0x0000002086047824 */ /* 0x040fe200078e00ff */
[----:B------:R-:W-:Y:S02]  /*a8a0*/  LEA.HI.X R7, R134, R207, R135, 0x5, P1 ;  /* 0x000000cf86077211 */ /* 0x000fe400008f2c87 */
[----:B------:R-:W-:Y:S01]  /*a8b0*/  @!PT LDS RZ, [RZ] ;  /* 0x00000000fffff984 */ /* 0x000fe20000000800 */
[----:B------:R-:W-:Y:S01]  /*a8c0*/  @!PT LDS RZ, [RZ] ;  /* 0x00000000fffff984 */ /* 0x000fe20000000800 */
[----:B------:R-:W-:Y:S01]  /*a8d0*/  @!PT LDS RZ, [RZ] ;  /* 0x00000000fffff984 */ /* 0x000fe20000000800 */
[----:B------:R1:W-:Y:S02]  /*a8e0*/  @!P3 LDGSTS.E.BYPASS.LTC128B.128 [R212+0x4000], desc[UR16][R8.64] ;  /* 0x0400000008d4bfae */ /* 0x0003e4000b981a10 */
[-C--:B------:R-:W-:Y:S02]  /*a8f0*/  IADD3 R12, P1, PT, R6, R4.reuse, RZ ;  /* 0x00000004060c7210 */ /* 0x080fe40007f3e0ff */
[----:B------:R2:W-:Y:S03]  /*a900*/  @P3 STS.128 [R212+0x4000], RZ ;  /* 0x004000ffd4003388 */ /* 0x0005e60000000c00 */
[----:B------:R-:W-:Y:S01]  /*a910*/  IMAD.X R13, R7, 0x1, R5, P1 ;  /* 0x00000001070d7824 */ /* 0x000fe200008e0605 */
[----:B------:R-:W-:-:S04]  /*a920*/  IADD3 R10, P1, PT, R12, R4, RZ ;  /* 0x000000040c0a7210 */ /* 0x000fc80007f3e0ff */
[----:B------:R-:W-:Y:S02]  /*a930*/  IADD3.X R11, PT, PT, R13, R5, RZ, P1, !PT ;  /* 0x000000050d0b7210 */ /* 0x000fe40000ffe4ff */
[----:B------:R-:W-:-:S04]  /*a940*/  IADD3 R14, P1, PT, R10, R4, RZ ;  /* 0x000000040a0e7210 */ /* 0x000fc80007f3e0ff */
[----:B------:R-:W-:Y:S02]  /*a950*/  IADD3.X R15, PT, PT, R11, R5, RZ, P1, !PT ;  /* 0x000000050b0f7210 */ /* 0x000fe40000ffe4ff */
        /* <DEDUP_REMOVED lines=20> */
[----:B------:R-:W-:Y:S01]  /*aaa0*/  @!P3 LDGSTS.E.BYPASS.LTC128B.128 [R212+0x5000], desc[UR16][R12.64] ;  /* 0x050000000cd4bfae */ /* 0x000fe2000b981a10 */
[----:B-1----:R-:W-:-:S03]  /*aab0*/  IADD3 R8, P1, PT, R14, R4, RZ ;  /* 0x000000040e087210 */ /* 0x002fc60007f3e0ff */
[----:B------:R2:W-:Y:S01]  /*aac0*/  @P3 STS.128 [R212+0x5000], RZ ;  /* 0x005000ffd4003388 */ /* 0x0005e20000000c00 */
[----:B------:R-:W-:Y:S02]  /*aad0*/  IADD3.X R9, PT, PT, R15, R5, RZ, P1, !PT ;  /* 0x000000050f097210 */ /* 0x000fe40000ffe4ff */
[----:B------:R-:W-:-:S04]  /*aae0*/  IADD3 R16, P4, PT, R8, R4, RZ ;  /* 0x0000000408107210 */ /* 0x000fc80007f9e0ff */
[----:B------:R-:W-:Y:S01]  /*aaf0*/  IADD3 R4, P1, PT, R16, R4, RZ ;  /* 0x0000000410047210 */ /* 0x000fe20007f3e0ff */
[----:B------:R-:W-:-:S04]  /*ab00*/  IMAD.X R17, R9, 0x1, R5, P4 ;  /* 0x0000000109117824 */ /* 0x000fc800020e0605 */
[----:B------:R-:W-:Y:S02]  /*ab10*/  IMAD.X R5, R17, 0x1, R5, P1 ;  /* 0x0000000111057824 */ /* 0x000fe400008e0605 */
[----:B---3--:R-:W-:Y:S02]  /*ab20*/  @!P2 IMAD.MOV.U32 R6, RZ, RZ, R12 ;  /* 0x000000ffff06a224 */ /* 0x008fe400078e000c */
        /* <DEDUP_REMOVED lines=63> */
.L_x_1236:
[----:B--2---:R-:W-:Y:S02]  /*af20*/  FMNMX3.FTZ R7, R132, R40, R60, !PT ;  /* 0x0000002884077276 */ /* 0x004fe4000781003c */
        /* <DEDUP_REMOVED lines=32> */
[----:B------:R-:W1:Y:S03]  /*b130*/  SHFL.BFLY PT, R4, R7, 0x2, 0x1f ;  /* 0x0c401f0007047f89 */ /* 0x000e6600000e0000 */
[----:B------:R-:W-:Y:S01]  /*b140*/  LEA R153, R153, UR5, 0x1 ;  /* 0x0000000599997c11 */ /* 0x000fe2000f8e08ff */
[----:B------:R-:W2:Y:S03]  /*b150*/  SHFL.BFLY PT, R5, R6, 0x2, 0x1f ;  /* 0x0c401f0006057f89 */ /* 0x000ea600000e0000 */
[C---:B------:R-:W-:Y:S01]  /*b160*/  IADD3 R16, PT, PT, R153.reuse, 0xc000, RZ ;  /* 0x0000c00099107810 */ /* 0x040fe20007ffe0ff */
[----:B------:R-:W-:Y:S01]  /*b170*/  LDSM.16.MT88.4 R12, [R153+0xc000] ;  /* 0x00c00000990c783b */ /* 0x000fe20000004200 */
[----:B------:R-:W-:-:S02]  /*b180*/  IADD3 R157, PT, PT, R153, 0xc040, RZ ;  /* 0x0000c040999d7810 */ /* 0x000fc40007ffe0ff */
[----:B------:R-:W-:Y:S01]  /*b190*/  @P0 IADD3 R157, PT, PT, R16, -0x40, RZ ;  /* 0xffffffc0109d0810 */ /* 0x000fe20007ffe0ff */
[----:B------:R-:W-:Y:S04]  /*b1a0*/  LDSM.16.MT88.4 R44, [R153+0x10000] ;  /* 0x01000000992c783b */ /* 0x000fe80000004200 */
[----:B------:R-:W-:Y:S01]  /*b1b0*/  LDSM.16.MT88.4 R28, [R157] ;  /* 0x000000009d1c783b */ /* 0x000fe20000004200 */
[----:B-1----:R-:W-:Y:S02]  /*b1c0*/  FMNMX.FTZ R4, R7, R4, !PT ;  /* 0x0000000407047209 */ /* 0x002fe40007810000 */
[----:B--2---:R-:W-:-:S03]  /*b1d0*/  FMNMX.FTZ R5, R6, R5, !PT ;  /* 0x0000000506057209 */ /* 0x004fc60007810000 */
[----:B------:R-:W1:Y:S04]  /*b1e0*/  SHFL.BFLY PT, R135, R4, 0x1, 0x1f ;  /* 0x0c201f0004877f89 */ /* 0x000e6800000e0000 */
[----:B------:R-:W2:Y:S01]  /*b1f0*/  SHFL.BFLY PT, R134, R5, 0x1, 0x1f ;  /* 0x0c201f0005867f89 */ /* 0x000ea200000e0000 */
[----:B-1----:R-:W-:Y:S02]  /*b200*/  FMNMX.FTZ R135, R4, R135, !PT ;  /* 0x0000008704877209 */ /* 0x002fe40007810000 */
[----:B--2---:R-:W-:-:S03]  /*b210*/  FMNMX.FTZ R134, R5, R134, !PT ;  /* 0x0000008605867209 */ /* 0x004fc60007810000 */
[C---:B------:R-:W-:Y:S01]  /*b220*/  FMUL.FTZ R151, R135.reuse, UR4 ;  /* 0x0000000487977c20 */ /* 0x040fe20008410000 */
        /* <DEDUP_REMOVED lines=54> */
[----:B------:R-:W-:Y:S01]  /*b590*/  FFMA.FTZ R162, R162, UR4, -R145 ;  /* 0x00000004a2a27c23 */ /* 0x000fe20008010891 */
[--C-:B------:R-:W-:Y:S01]  /*b5a0*/  FFMA.FTZ R138, R138, UR4, -R151.reuse ;  /* 0x000000048a8a7c23 */ /* 0x100fe20008010897 */
[--C-:B------:R-:W-:Y:S01]  /*b5b0*/  FFMA.FTZ R137, R137, UR4, -R151.reuse ;  /* 0x0000000489897c23 */ /* 0x100fe20008010897 */
[--C-:B------:R-:W-:Y:S01]  /*b5c0*/  FFMA.FTZ R140, R140, UR4, -R151.reuse ;  /* 0x000000048c8c7c23 */ /* 0x100fe20008010897 */
[----:B------:R-:W-:Y:S01]  /*b5d0*/  FFMA.FTZ R143, R143, UR4, -R151 ;  /* 0x000000048f8f7c23 */ /* 0x000fe20008010897 */
[--C-:B------:R-:W-:Y:S01]  /*b5e0*/  FFMA.FTZ R136, R136, UR4, -R145.reuse ;  /* 0x0000000488887c23 */ /* 0x100fe20008010891 */
[----:B------:R-:W3:Y:S01]  /*b5f0*/  MUFU.EX2 R144, R144 ;  /* 0x0000009000907308 */ /* 0x000ee20000000800 */
[----:B-1----:R-:W-:Y:S01]  /*b600*/  F2FP.BF16.F32.PACK_AB R6, R147, R148 ;  /* 0x000000949306723e */ /* 0x002fe200000010ff */
[--C-:B------:R-:W-:Y:S01]  /*b610*/  FFMA.FTZ R139, R139, UR4, -R145.reuse ;  /* 0x000000048b8b7c23 */ /* 0x100fe20008010891 */
[--C-:B------:R-:W-:Y:S01]  /*b620*/  FFMA.FTZ R141, R141, UR4, -R145.reuse ;  /* 0x000000048d8d7c23 */ /* 0x100fe20008010891 */
[----:B------:R-:W-:Y:S01]  /*b630*/  FFMA.FTZ R2, R2, UR4, -R145 ;  /* 0x0000000402027c23 */ /* 0x000fe20008010891 */
[----:B------:R-:W-:-:S03]  /*b640*/  ISETP.GT.AND P1, PT, R133, R206, PT ;  /* 0x000000ce8500720c */ /* 0x000fc60003f24270 */
[----:B------:R-:W-:Y:S08]  /*b650*/  MUFU.EX2 R142, R142 ;  /* 0x0000008e008e7308 */ /* 0x000ff00000000800 */
[----:B------:R-:W1:Y:S01]  /*b660*/  MUFU.EX2 R155, R155 ;  /* 0x0000009b009b7308 */ /* 0x000e620000000800 */
[----:B---3--:R-:W-:Y:S02]  /*b670*/  F2FP.BF16.F32.PACK_AB R5, R144, R146 ;  /* 0x000000929005723e */ /* 0x008fe400000010ff */
[----:B------:R-:W-:-:S05]  /*b680*/  @P1 IADD3 R213, PT, PT, R197, -0x3, RZ ;  /* 0xfffffffdc5d51810 */ /* 0x000fca0007ffe0ff */
        /* <DEDUP_REMOVED lines=108> */
[C---:B-----5:R-:W-:Y:S01]  /*bd50*/  HMMA.16816.F32.BF16 R56, R4.reuse, R60, R56 ;  /* 0x0000003c0438723c */ /* 0x060fe20000041838 */
[--C-:B------:R-:W-:Y:S01]  /*bd60*/  FFMA.FTZ R127, R230, UR4, -R145.reuse ;  /* 0x00000004e67f7c23 */ /* 0x100fe20008010891 */
[----:B------:R-:W-:Y:S01]  /*bd70*/  FFMA.FTZ R183, R156, UR4, -R145 ;  /* 0x000000049cb77c23 */ /* 0x000fe20008010891 */
[----:B------:R-:W-:Y:S01]  /*bd80*/  FFMA.FTZ R150, R223, R152, R150 ;  /* 0x00000098df967223 */ /* 0x000fe20000010096 */
[----:B------:R-:W-:Y:S01]  /*bd90*/  MUFU.EX2 R111, R111 ;  /* 0x0000006f006f7308 */ /* 0x000fe20000000800 */
[----:B------:R-:W-:Y:S01]  /*bda0*/  FFMA.FTZ R221, R221, R132, R146 ;  /* 0x00000084dddd7223 */ /* 0x000fe20000010092 */
[-C--:B------:R-:W-:Y:S01]  /*bdb0*/  MOV R132, R135.reuse ;  /* 0x0000008700847202 */ /* 0x080fe20000000f00 */
[----:B------:R-:W-:Y:S01]  /*bdc0*/  FADD.FTZ R149, R149, R150 ;  /* 0x0000009695957221 */ /* 0x000fe20000010000 */
[C---:B------:R-:W-:Y:S01]  /*bdd0*/  HMMA.16816.F32.BF16 R36, R4.reuse, R38, R92 ;  /* 0x000000260424723c */ /* 0x040fe2000004185c */
[----:B------:R-:W-:Y:S01]  /*bde0*/  LDSM.16.MT88.4 R92, [R3+0x10800] ;  /* 0x01080000035c783b */ /* 0x000fe20000004200 */
[----:B------:R-:W-:Y:S01]  /*bdf0*/  FADD.FTZ R221, R144, R221 ;  /* 0x000000dd90dd7221 */ /* 0x000fe20000010000 */
[----:B------:R-:W-:Y:S01]  /*be00*/  FADD.FTZ R148, R148, R149 ;  /* 0x0000009594947221 */ /* 0x000fe20000010000 */
[----:B------:R-:W5:Y:S01]  /*be10*/  MUFU.EX2 R110, R110 ;  /* 0x0000006e006e7308 */ /* 0x000f620000000800 */
[----:B------:R-:W-:Y:S01]  /*be20*/  @P1 MOV R132, R135 ;  /* 0x0000008700841202 */ /* 0x000fe20000000f00 */
[----:B------:R-:W-:Y:S01]  /*be30*/  FADD.FTZ R142, R142, R221 ;  /* 0x000000dd8e8e7221 */ /* 0x000fe20000010000 */
[----:B------:R-:W-:Y:S01]  /*be40*/  FADD.FTZ R148, R147, R148 ;  /* 0x0000009493947221 */ /* 0x000fe20000010000 */
[C---:B------:R-:W-:Y:S01]  /*be50*/  HMMA.16816.F32.BF16 R60, R4.reuse, R62, R112 ;  /* 0x0000003e043c723c */ /* 0x040fe20000041870 */
[----:B------:R-:W-:Y:S01]  /*be60*/  FFMA.FTZ R112, R181, UR4, -R151 ;  /* 0x00000004b5707c23 */ /* 0x000fe20008010897 */
[--C-:B------:R-:W-:Y:S01]  /*be70*/  FFMA.FTZ R114, R248, UR4, -R145.reuse ;  /* 0x00000004f8727c23 */ /* 0x100fe20008010891 */
[--C-:B------:R-:W-:Y:S01]  /*be80*/  FFMA.FTZ R113, R244, UR4, -R145.reuse ;  /* 0x00000004f4717c23 */ /* 0x100fe20008010891 */
[--C-:B------:R-:W-:Y:S01]  /*be90*/  FFMA.FTZ R115, R242, UR4, -R145.reuse ;  /* 0x00000004f2737c23 */ /* 0x100fe20008010891 */
[----:B------:R-:W-:Y:S01]  /*bea0*/  MUFU.EX2 R109, R109 ;  /* 0x0000006d006d7308 */ /* 0x000fe20000000800 */
[--C-:B------:R-:W-:Y:S01]  /*beb0*/  FFMA.FTZ R181, R160, UR4, -R145.reuse ;  /* 0x00000004a0b57c23 */ /* 0x100fe20008010891 */
[----:B------:R-:W-:Y:S01]  /*bec0*/  FFMA.FTZ R160, R158, UR4, -R145 ;  /* 0x000000049ea07c23 */ /* 0x000fe20008010891 */
[C---:B-1----:R-:W-:Y:S01]  /*bed0*/  HMMA.16816.F32.BF16 R64, R4.reuse, R68, R64 ;  /* 0x000000440440723c */ /* 0x042fe20000041840 */
[----:B------:R-:W-:Y:S01]  /*bee0*/  F2FP.BF16.F32.PACK_AB R68, R154, R159 ;  /* 0x0000009f9a44723e */ /* 0x000fe200000010ff */
[----:B------:R-:W-:Y:S01]  /*bef0*/  FADD.FTZ R142, R155, R142 ;  /* 0x0000008e9b8e7221 */ /* 0x000fe20000010000 */
[----:B--2---:R-:W-:Y:S01]  /*bf00*/  F2FP.BF16.F32.PACK_AB R69, R108, R101 ;  /* 0x000000656c45723e */ /* 0x004fe200000010ff */
[----:B------:R-:W-:Y:S01]  /*bf10*/  FADD.FTZ R159, R159, R148 ;  /* 0x000000949f9f7221 */ /* 0x000fe20000010000 */
[----:B------:R-:W-:Y:S03]  /*bf20*/  MUFU.EX2 R112, R112 ;  /* 0x0000007000707308 */ /* 0x000fe60000000800 */
[----:B------:R-:W-:Y:S01]  /*bf30*/  HMMA.16816.F32.BF16 R4, R4, R70, R116 ;  /* 0x000000460404723c */ /* 0x000fe20000041874 */
[----:B------:R-:W-:Y:S01]  /*bf40*/  F2FP.BF16.F32.PACK_AB R70, R104, R105 ;  /* 0x000000696846723e */ /* 0x000fe200000010ff */
[----:B------:R-:W-:Y:S01]  /*bf50*/  FADD.FTZ R154, R154, R159 ;  /* 0x0000009f9a9a7221 */ /* 0x000fe20000010000 */
[----:B----4-:R-:W-:-:S02]  /*bf60*/  F2FP.BF16.F32.PACK_AB R71, R106, R107 ;  /* 0x0000006b6a47723e */ /* 0x010fc400000010ff */
[----:B------:R-:W-:Y:S01]  /*bf70*/  MUFU.EX2 R114, R114 ;  /* 0x0000007200727308 */ /* 0x000fe20000000800 */
[----:B------:R-:W-:-:S04]  /*bf80*/  FADD.FTZ R105, R105, R154 ;  /* 0x0000009a69697221 */ /* 0x000fc80000010000 */
[C---:B------:R-:W-:Y:S01]  /*bf90*/  HMMA.16816.F32.BF16 R8, R68.reuse, R84, R8 ;  /* 0x000000544408723c */ /* 0x040fe20000041808 */
[----:B------:R-:W-:Y:S02]  /*bfa0*/  FADD.FTZ R104, R104, R105 ;  /* 0x0000006968687221 */ /* 0x000fe40000010000 */
        /* <DEDUP_REMOVED lines=246> */
[-C--:B--2---:R-:W-:Y:S02]  /*cf10*/  MOV R3, R134.reuse ;  /* 0x0000008600037202 */ /* 0x084fe40000000f00 */
[----:B------:R-:W-:Y:S01]  /*cf20*/  FADD.FTZ R126, R126, R125 ;  /* 0x0000007d7e7e7221 */ /* 0x000fe20000010000 */
[----:B------:R-:W2:Y:S01]  /*cf30*/  LDSM.16.MT88.4 R156, [R157+0x7800] ;  /* 0x007800009d9c783b */ /* 0x000ea20000004200 */
[----:B------:R-:W-:Y:S01]  /*cf40*/  @P1 MOV R3, R134 ;  /* 0x0000008600031202 */ /* 0x000fe20000000f00 */
        /* <DEDUP_REMOVED lines=20> */
[----:B------:R-:W-:Y:S01]  /*d090*/  FADD.FTZ R160, R160, R181 ;  /* 0x000000b5a0a07221 */ /* 0x000fe20000010000 */
[----:B------:R-:W-:-:S03]  /*d0a0*/  MOV R27, R133 ;  /* 0x00000085001b7202 */ /* 0x000fc60000000f00 */
        /* <DEDUP_REMOVED lines=10> */
[----:B------:R-:W-:Y:S01]  /*d150*/  HMMA.16816.F32.BF16 R116, R116, R10, R4 ;  /* 0x0000000a7474723c */ /* 0x000fe20000041804 */
[----:B------:R-:W-:-:S04]  /*d160*/  NOP ;  /* 0x0000000000007918 */ /* 0x000fc80000000000 */
[----:B------:R-:W-:-:S15]  /*d170*/  @P1 BRA `(.L_x_1239) ;  /* 0x0000000000041947 */ /* 0x000fde0003800000 */
.L_x_1233:
[----:B------:R-:W-:-:S07]  /*d180*/  IADD3 R213, PT, PT, R27, -0x1, RZ ;  /* 0xffffffff1bd57810 */ /* 0x000fce0007ffe0ff */
.L_x_1239:
[----:B------:R-:W-:-:S13]  /*d190*/  ISETP.GE.AND P1, PT, R213, R206, PT ;  /* 0x000000ced500720c */ /* 0x000fda0003f26270 */
        /* <DEDUP_REMOVED lines=23> */
.L_x_1244:
[----:B------:R-:W-:Y:S01]  /*d310*/  @!P3 IADD3 R7, P0, PT, RZ, -R214, RZ ;  /* 0x800000d6ff07b210 */ /* 0x000fe20007f1e0ff */
[----:B------:R-:W1:Y:S01]  /*d320*/  S2R R202, SR_TID.X ;  /* 0x0000000000ca7919 */ /* 0x000e620000002100 */
[----:B------:R-:W5:Y:S01]  /*d330*/  @!P3 LDC R52, c[0x0][0x3c0] ;  /* 0x0000f000ff34bb82 */ /* 0x000f620000000800 */
[----:B------:R-:W-:Y:S07]  /*d340*/  DEPBAR.LE SB0, 0x0 ;  /* 0x000080000000791a */ /* 0x000fee0000000000 */
[----:B------:R-:W2:Y:S08]  /*d350*/  LDC R55, c[0x0][0x3c4] ;  /* 0x0000f100ff377b82 */ /* 0x000eb00000000800 */
[----:B------:R-:W-:Y:S01]  /*d360*/  BAR.SYNC.DEFER_BLOCKING 0x0 ;  /* 0x0000000000007b1d */ /* 0x000fe20000010000 */
[C---:B-1----:R-:W-:Y:S01]  /*d370*/  LOP3.LUT R6, R202.reuse, 0x38, RZ, 0xc0, !PT ;  /* 0x00000038ca067812 */ /* 0x042fe200078ec0ff */
[----:B------:R-:W-:Y:S01]  /*d380*/  IMAD.SHL.U32 R198, R202, 0x8, RZ ;  /* 0x00000008cac67824 */ /* 0x000fe200078e00ff */
[----:B------:R-:W-:Y:S01]  /*d390*/  SHF.R.U32.HI R201, RZ, 0x1, R202 ;  /* 0x00000001ffc97819 */ /* 0x000fe200000116ca */
[----:B-----5:R-:W-:Y:S02]  /*d3a0*/  @!P3 IMAD.SHL.U32 R8, R52, 0x80, RZ ;  /* 0x000000803408b824 */ /* 0x020fe400078e00ff */
[----:B------:R-:W-:Y:S01]  /*d3b0*/  IMAD.SHL.U32 R2, R202, 0x40, RZ ;  /* 0x00000040ca027824 */ /* 0x000fe200078e00ff */
[C---:B------:R-:W-:Y:S01]  /*d3c0*/  LOP3.LUT R5, R198.reuse, 0x1f8, RZ, 0xc0, !PT ;  /* 0x000001f8c6057812 */ /* 0x040fe200078ec0ff */
[----:B------:R-:W-:Y:S01]  /*d3d0*/  @!P3 IMAD.X R8, RZ, RZ, ~R8, P0 ;  /* 0x000000ffff08b224 */ /* 0x000fe200000e0e08 */
[C---:B------:R-:W-:Y:S02]  /*d3e0*/  LOP3.LUT R225, R198.reuse, 0x1e00, RZ, 0xc0, !PT ;  /* 0x00001e00c6e17812 */ /* 0x040fe400078ec0ff */
[----:B------:R-:W-:Y:S02]  /*d3f0*/  LOP3.LUT R3, R198, 0x38, RZ, 0xc0, !PT ;  /* 0x00000038c6037812 */ /* 0x000fe400078ec0ff */
[----:B------:R-:W-:Y:S01]  /*d400*/  LOP3.LUT R225, R225, R5, R6, 0xf6, !PT ;  /* 0x00000005e1e17212 */ /* 0x000fe200078ef606 */
[----:B------:R-:W-:Y:S01]  /*d410*/  IMAD.SHL.U32 R5, R202, 0x20, RZ ;  /* 0x00000020ca057824 */ /* 0x000fe200078e00ff */
[----:B------:R-:W-:Y:S02]  /*d420*/  @!P3 SHF.R.S64 R7, R7, 0x1f, R8 ;  /* 0x0000001f0707b819 */ /* 0x000fe40000001008 */
[----:B------:R-:W-:Y:S02]  /*d430*/  LOP3.LUT R6, R3, 0x40, RZ, 0xfc, !PT ;  /* 0x0000004003067812 */ /* 0x000fe400078efcff */
[----:B------:R-:W-:Y:S01]  /*d440*/  LOP3.LUT R203, R5, 0x7c00, RZ, 0xc0, !PT ;  /* 0x00007c0005cb7812 */ /* 0x000fe200078ec0ff */
[----:B------:R-:W-:Y:S01]  /*d450*/  IMAD.MOV.U32 R5, RZ, RZ, R210 ;  /* 0x000000ffff057224 */ /* 0x000fe200078e00d2 */
[----:B--2---:R-:W-:Y:S02]  /*d460*/  ISETP.GE.AND P2, PT, R3, UR11, PT ;  /* 0x0000000b03007c0c */ /* 0x004fe4000bf46270 */
[----:B------:R-:W-:Y:S02]  /*d470*/  LOP3.LUT R4, R201, 0x8, RZ, 0xc0, !PT ;  /* 0x00000008c9047812 */ /* 0x000fe400078ec0ff */
[--C-:B------:R-:W-:Y:S02]  /*d480*/  LOP3.LUT R3, R3, 0x1c0, R2.reuse, 0xf8, !PT ;  /* 0x000001c003037812 */ /* 0x100fe400078ef802 */
[----:B------:R-:W-:Y:S02]  /*d490*/  LOP3.LUT R187, R203, 0x200, R2, 0xf8, !PT ;  /* 0x00000200cbbb7812 */ /* 0x000fe400078ef802 */
[----:B------:R-:W-:Y:S02]  /*d4a0*/  @!P3 IADD3 R210, P0, PT, R210, R7, RZ ;  /* 0x00000007d2d2b210 */ /* 0x000fe40007f1e0ff */
[----:B------:R-:W-:Y:S01]  /*d4b0*/  ISETP.GE.AND P1, PT, R6, UR11, PT ;  /* 0x0000000b06007c0c */ /* 0x000fe2000bf26270 */
[----:B------:R-:W-:Y:S01]  /*d4c0*/  IMAD.MOV.U32 R6, RZ, RZ, R211 ;  /* 0x000000ffff067224 */ /* 0x000fe200078e00d3 */
[----:B------:R-:W-:Y:S02]  /*d4d0*/  LOP3.LUT R187, R187, R3, R4, 0xf6, !PT ;  /* 0x00000003bbbb7212 */ /* 0x000fe400078ef604 */
[----:B------:R-:W-:Y:S01]  /*d4e0*/  @!P3 LEA.HI.X.SX32 R211, R8, R211, 0x1, P0 ;  /* 0x000000d308d3b211 */ /* 0x000fe200000f0eff */
[----:B------:R-:W-:Y:S08]  /*d4f0*/  @!P3 BRA `(.L_x_1241) ;  /* 0x0000000000f4b947 */ /* 0x000ff00003800000 */
        /* <DEDUP_REMOVED lines=20> */
[C---:B------:R-:W-:Y:S01]  /*d640*/  IMAD R12, R4.reuse, R11, R12 ;  /* 0x0000000b040c7224 */ /* 0x040fe200078e020c */
[-C--:B------:R-:W-:Y:S02]  /*d650*/  LOP3.LUT R11, RZ, R7.reuse, RZ, 0x33, !PT ;  /* 0x00000007ff0b7212 */ /* 0x080fe400078e33ff */
[C---:B------:R-:W-:Y:S02]  /*d660*/  ISETP.GT.U32.AND P0, PT, R4.reuse, R10, PT ;  /* 0x0000000a0400720c */ /* 0x040fe40003f04070 */
[----:B------:R-:W-:Y:S11]  /*d670*/  ISETP.GT.U32.AND P4, PT, R4, R12, PT ;  /* 0x0000000c0400720c */ /* 0x000ff60003f84070 */
[----:B------:R-:W-:Y:S02]  /*d680*/  @!P0 IMAD.IADD R10, R10, 0x1, -R4 ;  /* 0x000000010a0a8824 */ /* 0x000fe400078e0a04 */
[-C--:B------:R-:W-:Y:S01]  /*d690*/  @!P4 IADD3 R12, PT, PT, R12, -R4.reuse, RZ ;  /* 0x800000040c0cc210 */ /* 0x080fe20007ffe0ff */
[----:B------:R-:W-:Y:S02]  /*d6a0*/  @!P4 VIADD R14, R14, 0x1 ;  /* 0x000000010e0ec836 */ /* 0x000fe40000000000 */
[-C--:B------:R-:W-:Y:S01]  /*d6b0*/  ISETP.GE.U32.AND P5, PT, R10, R4.reuse, PT ;  /* 0x000000040a00720c */ /* 0x080fe20003fa6070 */
[----:B------:R-:W-:Y:S01]  /*d6c0*/  @!P0 VIADD R13, R13, 0x1 ;  /* 0x000000010d0d8836 */ /* 0x000fe20000000000 */
[----:B------:R-:W-:Y:S02]  /*d6d0*/  ISETP.GE.U32.AND P6, PT, R12, R4, PT ;  /* 0x000000040c00720c */ /* 0x000fe40003fc6070 */
[----:B------:R-:W-:Y:S02]  /*d6e0*/  LOP3.LUT R4, R212, R7, RZ, 0x3c, !PT ;  /* 0x00000007d4047212 */ /* 0x000fe400078e3cff */
[----:B------:R-:W-:Y:S02]  /*d6f0*/  ISETP.GE.AND P0, PT, R8, RZ, PT ;  /* 0x000000ff0800720c */ /* 0x000fe40003f06270 */
[----:B------:R-:W-:Y:S05]  /*d700*/  ISETP.GE.AND P4, PT, R4, RZ, PT ;  /* 0x000000ff0400720c */ /* 0x000fea0003f86270 */
[----:B------:R-:W-:Y:S02]  /*d710*/  @P5 IADD3 R13, PT, PT, R13, 0x1, RZ ;  /* 0x000000010d0d5810 */ /* 0x000fe40007ffe0ff */
[----:B------:R-:W-:Y:S01]  /*d720*/  @P6 VIADD R14, R14, 0x1 ;  /* 0x000000010e0e6836 */ /* 0x000fe20000000000 */
[----:B------:R-:W-:Y:S03]  /*d730*/  ISETP.NE.AND P5, PT, R7, RZ, PT ;  /* 0x000000ff0700720c */ /* 0x000fe60003fa5270 */
[----:B------:R-:W-:Y:S02]  /*d740*/  @!P0 IMAD.MOV R13, RZ, RZ, -R13 ;  /* 0x000000ffff0d8224 */ /* 0x000fe400078e0a0d */
[----:B------:R-:W-:Y:S03]  /*d750*/  @!P4 IADD3 R14, PT, PT, -R14, RZ, RZ ;  /* 0x000000ff0e0ec210 */ /* 0x000fe60007ffe1ff */
        /* <DEDUP_REMOVED lines=8> */
[----:B------:R-:W5:Y:S03]  /*d7e0*/  LDG.E R9, desc[UR16][R18.64] ;  /* 0x0000001012097981 */ /* 0x000f66000c1e1900 */
[----:B------:R-:W-:Y:S01]  /*d7f0*/  SHF.R.S32.HI R11, RZ, 0x1f, R7 ;  /* 0x0000001fff0b7819 */ /* 0x000fe20000011407 */
[----:B------:R-:W5:Y:S04]  /*d800*/  LDG.E R4, desc[UR16][R16.64] ;  /* 0x0000001010047981 */ /* 0x000f68000c1e1900 */
[-C--:B--2---:R-:W-:Y:S02]  /*d810*/  IMAD R8, R11, R52.reuse, RZ ;  /* 0x000000340b087224 */ /* 0x084fe400078e02ff */
[C---:B------:R-:W-:Y:S04]  /*d820*/  IMAD.WIDE.U32 R10, R7.reuse, R52, RZ ;  /* 0x00000034070a7225 */ /* 0x040fe800078e00ff */
[----:B------:R-:W-:Y:S05]  /*d830*/  IMAD R8, R7, R53, R8 ;  /* 0x0000003507087224 */ /* 0x000fea00078e0208 */
[----:B------:R-:W-:Y:S01]  /*d840*/  IADD3 R11, PT, PT, R11, R8, RZ ;  /* 0x000000080b0b7210 */ /* 0x000fe20007ffe0ff */
[----:B-----5:R-:W-:Y:S04]  /*d850*/  IMAD.IADD R9, R9, 0x1, -R4 ;  /* 0x0000000109097824 */ /* 0x020fe800078e0a04 */
[C---:B------:R-:W-:Y:S01]  /*d860*/  IMAD.WIDE.U32 R10, R9.reuse, UR8, R10 ;  /* 0x00000008090a7c25 */ /* 0x040fe2000f8e000a */
[----:B------:R-:W-:Y:S02]  /*d870*/  SHF.R.S32.HI R4, RZ, 0x1f, R9 ;  /* 0x0000001fff047819 */ /* 0x000fe40000011409 */
[----:B------:R-:W-:Y:S03]  /*d880*/  LEA R210, P0, R10, R5, 0x1 ;  /* 0x000000050ad27211 */ /* 0x000fe600078008ff */
[----:B------:R-:W-:Y:S04]  /*d890*/  IMAD R4, R4, UR8, RZ ;  /* 0x0000000804047c24 */ /* 0x000fe8000f8e02ff */
[----:B------:R-:W-:Y:S04]  /*d8a0*/  IMAD R4, R9, UR9, R4 ;  /* 0x0000000909047c24 */ /* 0x000fe8000f8e0204 */
[----:B------:R-:W-:Y:S05]  /*d8b0*/  IMAD.IADD R211, R11, 0x1, R4 ;  /* 0x000000010bd37824 */ /* 0x000fea00078e0204 */
[----:B------:R-:W-:Y:S07]  /*d8c0*/  LEA.HI.X R211, R10, R6, R211, 0x1, P0 ;  /* 0x000000060ad37211 */ /* 0x000fee00000f0cd3 */
.L_x_1241:
[----:B------:R-:W-:Y:S01]  /*d8d0*/  LEA R225, R225, UR5, 0x1 ;  /* 0x00000005e1e17c11 */ /* 0x000fe2000f8e08ff */
[C---:B------:R-:W-:Y:S01]  /*d8e0*/  IMAD.SHL.U32 R53, R52.reuse, 0x20, RZ ;  /* 0x0000002034357824 */ /* 0x040fe200078e00ff */
[----:B------:R-:W-:Y:S01]  /*d8f0*/  SHF.L.U64.HI R52, R52, 0x5, R55 ;  /* 0x0000000534347819 */ /* 0x000fe20000010237 */
[----:B------:R-:W-:Y:S01]  /*d900*/  VIADD R213, R213, 0xffffffff ;  /* 0xffffffffd5d57836 */ /* 0x000fe20000000000 */
        /* <DEDUP_REMOVED lines=16> */
[----:B------:R-:W-:Y:S02]  /*da10*/  ISETP.GT.AND P4, PT, R213, R206, PT ;  /* 0x000000ced500720c */ /* 0x000fe40003f84270 */
        /* <DEDUP_REMOVED lines=72> */
[----:B------:R-:W-:Y:S01]  /*dea0*/  IMAD.IADD R2, R3, 0x1, R204 ;  /* 0x0000000103027824 */ /* 0x000fe200078e02cc */
[----:B------:R-:W-:Y:S02]  /*deb0*/  SEL R132, R199, 0xffffffc0, !P0 ;  /* 0xffffffc0c7847807 */ /* 0x000fe40004000000 */
[----:B------:R-:W-:Y:S01]  /*dec0*/  @!PT LDS RZ, [RZ] ;  /* 0x00000000fffff984 */ /* 0x000fe20000000800 */
[----:B------:R-:W-:Y:S01]  /*ded0*/  @!PT LDS RZ, [RZ] ;  /* 0x00000000fffff984 */ /* 0x000fe20000000800 */
[----:B------:R-:W-:Y:S01]  /*dee0*/  @!PT LDS RZ, [RZ] ;  /* 0x00000000fffff984 */ /* 0x000fe20000000800 */
[----:B------:R-:W-:Y:S03]  /*def0*/  @!P1 LDGSTS.E.BYPASS.LTC128B.128 [R225+0x13000], desc[UR16][R56.64+0x80] ;  /* 0x1300008038e19fae */ /* 0x000fe6000b981a10 */
        /* <DEDUP_REMOVED lines=8> */
[----:B------:R-:W-:Y:S03]  /*df80*/  IMAD.IADD R132, R204, 0x1, R3 ;  /* 0x00000001cc847824 */ /* 0x000fe600078e0203 */
[----:B------:R-:W-:Y:S04]  /*df90*/  @P2 STS.128 [R225+0xf800], RZ ;  /* 0x00f800ffe1002388 */ /* 0x000fe80000000c00 */
[----:B------:R-:W-:Y:S01]  /*dfa0*/  @!PT LDS RZ, [RZ] ;  /* 0x00000000fffff984 */ /* 0x000fe20000000800 */
[----:B------:R-:W-:Y:S01]  /*dfb0*/  @!PT LDS RZ, [RZ] ;  /* 0x00000000fffff984 */ /* 0x000fe20000000800 */
[----:B------:R-:W-:Y:S01]  /*dfc0*/  @!PT LDS RZ, [RZ] ;  /* 0x00000000fffff984 */ /* 0x000fe20000000800 */
[----:B------:R2:W-:Y:S04]  /*dfd0*/  @!P1 LDGSTS.E.BYPASS.LTC128B.128 [R225+0x13800], desc[UR16][R58.64+0x80] ;  /* 0x138000803ae19fae */ /* 0x0005e8000b981a10 */
[----:B------:R-:W-:Y:S04]  /*dfe0*/  @P1 STS.128 [R225+0x13800], RZ ;  /* 0x013800ffe1001388 */ /* 0x000fe80000000c00 */
[----:B------:R-:W-:Y:S04]  /*dff0*/  LDSM.16.M88.4 R136, [R187] ;  /* 0x00000000bb88783b */ /* 0x000fe80000000200 */
[----:B------:R-:W5:Y:S04]  /*e000*/  LDSM.16.M88.4 R140, [R184+UR5+0x4000] ;  /* 0x00400005b88c783b */ /* 0x000f680008000200 */
[----:B------:R-:W3:Y:S04]  /*e010*/  LDSM.16.M88.4 R144, [R184+UR5+0x4800] ;  /* 0x00480005b890783b */ /* 0x000ee80008000200 */
        /* <DEDUP_REMOVED lines=8> */
[C---:B-----5:R-:W-:Y:S03]  /*e0a0*/  HMMA.16816.F32.BF16 R4, R136.reuse, R140, RZ ;  /* 0x0000008c8804723c */ /* 0x060fe600000418ff */
[----:B------:R-:W5:Y:S04]  /*e0b0*/  LDSM.16.M88.4 R176, [R2+0x4000] ;  /* 0x0040000002b0783b */ /* 0x000f680000000200 */
[----:B------:R-:W5:Y:S01]  /*e0c0*/  LDSM.16.M88.4 R180, [R2+0x4800] ;  /* 0x0048000002b4783b */ /* 0x000f620000000200 */
[C---:B------:R-:W-:Y:S03]  /*e0d0*/  HMMA.16816.F32.BF16 R8, R136.reuse, R142, RZ ;  /* 0x0000008e8808723c */ /* 0x040fe600000418ff */
[----:B------:R-:W5:Y:S04]  /*e0e0*/  LDSM.16.M88.4 R140, [R2+0x5000] ;  /* 0x00500000028c783b */ /* 0x000f680000000200 */
[----:B------:R-:W-:Y:S01]  /*e0f0*/  LDSM.16.M88.4 R188, [R3+0x8000] ;  /* 0x0080000003bc783b */ /* 0x000fe20000000200 */
[C---:B---3--:R-:W-:Y:S03]  /*e100*/  HMMA.16816.F32.BF16 R12, R136.reuse, R144, RZ ;  /* 0x00000090880c723c */ /* 0x048fe600000418ff */
[----:B------:R-:W-:Y:S05]  /*e110*/  LDSM.16.M88.4 R192, [R132+0xb000] ;  /* 0x00b0000084c0783b */ /* 0x000fea0000000200 */
[C---:B------:R-:W-:Y:S01]  /*e120*/  HMMA.16816.F32.BF16 R16, R136.reuse, R146, RZ ;  /* 0x000000928810723c */ /* 0x040fe200000418ff */
[----:B------:R-:W-:Y:S07]  /*e130*/  LDSM.16.M88.4 R144, [R2+0x6000] ;  /* 0x006000000290783b */ /* 0x000fee0000000200 */
[C---:B----4-:R-:W-:Y:S08]  /*e140*/  HMMA.16816.F32.BF16 R20, R136.reuse, R148, RZ ;  /* 0x000000948814723c */ /* 0x050ff000000418ff */
[C---:B------:R-:W-:Y:S01]  /*e150*/  HMMA.16816.F32.BF16 R24, R136.reuse, R150, RZ ;  /* 0x000000968818723c */ /* 0x040fe200000418ff */
[----:B------:R-:W-:Y:S07]  /*e160*/  LDSM.16.M88.4 R148, [R2+0x6800] ;  /* 0x006800000294783b */ /* 0x000fee0000000200 */
[C---:B-1----:R-:W-:Y:S08]  /*e170*/  HMMA.16816.F32.BF16 R28, R136.reuse, R152, RZ ;  /* 0x00000098881c723c */ /* 0x042ff000000418ff */
[C---:B------:R-:W-:Y:S01]  /*e180*/  HMMA.16816.F32.BF16 R32, R136.reuse, R154, RZ ;  /* 0x0000009a8820723c */ /* 0x040fe200000418ff */
[----:B------:R-:W-:Y:S07]  /*e190*/  LDSM.16.M88.4 R152, [R2+0x7000] ;  /* 0x007000000298783b */ /* 0x000fee0000000200 */
[C---:B--2---:R-:W-:Y:S08]  /*e1a0*/  HMMA.16816.F32.BF16 R36, R136.reuse, R156, RZ ;  /* 0x0000009c8824723c */ /* 0x044ff000000418ff */
[C---:B------:R-:W-:Y:S01]  /*e1b0*/  HMMA.16816.F32.BF16 R40, R136.reuse, R158, RZ ;  /* 0x0000009e8828723c */ /* 0x040fe200000418ff */
[----:B------:R-:W-:Y:S07]  /*e1c0*/  LDSM.16.M88.4 R156, [R2+0x7800] ;  /* 0x00780000029c783b */ /* 0x000fee0000000200 */
        /* <DEDUP_REMOVED lines=10> */
[C---:B-----5:R-:W-:Y:S08]  /*e270*/  HMMA.16816.F32.BF16 R4, R172.reuse, R176, R4 ;  /* 0x000000b0ac04723c */ /* 0x060ff00000041804 */
        /* <DEDUP_REMOVED lines=240> */
.L_x_1243:
        /* <DEDUP_REMOVED lines=99> */
.L_x_1242:
        /* <DEDUP_REMOVED lines=34> */
[----:B------:R-:W-:Y:S08]  /*f9d0*/  SHFL.BFLY PT, R2, R135, 0x2, 0x1f ;  /* 0x0c401f0087027f89 */ /* 0x000ff000000e0000 */
        /* <DEDUP_REMOVED lines=74> */
[----:B------:R-:W-:Y:S03]  /*fe80*/  FMUL.FTZ R92, R2, R92 ;  /* 0x0000005c025c7220 */ /* 0x000fe60000410000 */
        /* <DEDUP_REMOVED lines=90> */
[----:B------:R-:W-:Y:S01]  /*10430*/  ISETP.GT.AND P1, PT, R213, R206, PT ;  /* 0x000000ced500720c */ /* 0x000fe20003f24270 */
        /* <DEDUP_REMOVED lines=43> */
[----:B------:R-:W-:Y:S01]  /*106f0*/  FADD.FTZ R168, R168, R169 ;  /* 0x000000a9a8a87221 */ /* 0x000fe20000010000 */
[C---:B------:R-:W-:Y:S01]  /*10700*/  HMMA.16816.F32.BF16 R8, R120.reuse, R124, R8 ;  /* 0x0000007c7808723c */ /* 0x040fe20000041808 */
[----:B------:R-:W-:Y:S06]  /*10710*/  LDSM.16.MT88.4 R140, [R204+0x4800] ;  /* 0x00480000cc8c783b */ /* 0x000fec0000004200 */
[----:B------:R-:W-:Y:S01]  /*10720*/  MUFU.EX2 R49, R49 ;  /* 0x0000003100317308 */ /* 0x000fe20000000800 */
[C---:B---3--:R-:W-:Y:S01]  /*10730*/  F2FP.BF16.F32.PACK_AB R23, R174.reuse, R173 ;  /* 0x000000adae17723e */ /* 0x048fe200000010ff */
[----:B------:R-:W-:Y:S01]  /*10740*/  FADD.FTZ R173, R173, R168 ;  /* 0x000000a8adad7221 */ /* 0x000fe20000010000 */
[C---:B------:R-:W-:Y:S01]  /*10750*/  HMMA.16816.F32.BF16 R68, R120.reuse, R126, R68 ;  /* 0x0000007e7844723c */ /* 0x040fe20000041844 */
[----:B------:R-:W2:Y:S06]  /*10760*/  LDSM.16.MT88.4 R124, [R197+0x10800] ;  /* 0x01080000c57c783b */ /* 0x000eac0000004200 */
        /* <DEDUP_REMOVED lines=91> */
[----:B------:R-:W-:Y:S04]  /*10d20*/  FADD.FTZ R142, R142, R173 ;  /* 0x000000ad8e8e7221 */ /* 0x000fe80000010000 */
[----:B------:R-:W-:Y:S01]  /*10d30*/  FADD.FTZ R141, R141, R142 ;  /* 0x0000008e8d8d7221 */ /* 0x000fe20000010000 */
[C---:B------:R-:W-:Y:S04]  /*10d40*/  HMMA.16816.F32.BF16 R8, R20.reuse, R28, R8 ;  /* 0x0000001c1408723c */ /* 0x040fe80000041808 */
[----:B------:R-:W-:Y:S01]  /*10d50*/  MUFU.EX2 R138, R138 ;  /* 0x0000008a008a7308 */ /* 0x000fe20000000800 */
[----:B------:R-:W-:Y:S04]  /*10d60*/  FADD.FTZ R146, R146, R141 ;  /* 0x0000008d92927221 */ /* 0x000fe80000010000 */
[----:B------:R-:W-:Y:S01]  /*10d70*/  FADD.FTZ R147, R147, R146 ;  /* 0x0000009293937221 */ /* 0x000fe20000010000 */
[C---:B------:R-:W-:Y:S01]  /*10d80*/  HMMA.16816.F32.BF16 R68, R20.reuse, R30, R68 ;  /* 0x0000001e1444723c */ /* 0x040fe20000041844 */
[----:B------:R-:W3:Y:S03]  /*10d90*/  LDSM.16.MT88.4 R28, [R197+0x11800] ;  /* 0x01180000c51c783b */ /* 0x000ee60000004200 */
[----:B------:R-:W4:Y:S04]  /*10da0*/  MUFU.EX2 R137, R137 ;  /* 0x0000008900897308 */ /* 0x000f280000000800 */
        /* <DEDUP_REMOVED lines=27> */
[----:B--2---:R-:W-:Y:S02]  /*10f60*/  F2FP.BF16.F32.PACK_AB R20, R139, R136 ;  /* 0x000000888b14723e */ /* 0x004fe400000010ff */
[----:B----4-:R-:W-:Y:S01]  /*10f70*/  F2FP.BF16.F32.PACK_AB R21, R137, R138 ;  /* 0x0000008a8915723e */ /* 0x010fe200000010ff */
[----:B------:R-:W-:Y:S01]  /*10f80*/  FADD.FTZ R138, R138, R147 ;  /* 0x000000938a8a7221 */ /* 0x000fe20000010000 */
[----:B------:R-:W-:Y:S02]  /*10f90*/  F2FP.BF16.F32.PACK_AB R22, R149, R148 ;  /* 0x000000949516723e */ /* 0x000fe400000010ff */
[----:B------:R-:W-:Y:S03]  /*10fa0*/  F2FP.BF16.F32.PACK_AB R23, R151, R150 ;  /* 0x000000969717723e */ /* 0x000fe600000010ff */
[----:B------:R-:W2:Y:S01]  /*10fb0*/  MUFU.EX2 R122, R122 ;  /* 0x0000007a007a7308 */ /* 0x000ea20000000800 */
[----:B------:R-:W-:Y:S04]  /*10fc0*/  FADD.FTZ R137, R137, R138 ;  /* 0x0000008a89897221 */ /* 0x000fe80000010000 */
[----:B------:R-:W-:Y:S01]  /*10fd0*/  FADD.FTZ R150, R150, R137 ;  /* 0x0000008996967221 */ /* 0x000fe20000010000 */
[C---:B-1----:R-:W-:Y:S03]  /*10fe0*/  HMMA.16816.F32.BF16 R8, R20.reuse, R24, R8 ;  /* 0x000000181408723c */ /* 0x042fe60000041808 */
[----:B------:R-:W-:Y:S05]  /*10ff0*/  FADD.FTZ R150, R151, R150 ;  /* 0x0000009697967221 */ /* 0x000fea0000010000 */
        /* <DEDUP_REMOVED lines=23> */
[----:B------:R-:W-:Y:S02]  /*11170*/  F2FP.BF16.F32.PACK_AB R20, R121, R120 ;  /* 0x000000787914723e */ /* 0x000fe400000010ff */
[C---:B--2---:R-:W-:Y:S01]  /*11180*/  F2FP.BF16.F32.PACK_AB R21, R122.reuse, R123 ;  /* 0x0000007b7a15723e */ /* 0x044fe200000010ff */
[----:B------:R-:W-:Y:S01]  /*11190*/  FADD.FTZ R123, R123, R150 ;  /* 0x000000967b7b7221 */ /* 0x000fe20000010000 */
[----:B------:R-:W-:Y:S02]  /*111a0*/  F2FP.BF16.F32.PACK_AB R22, R49, R48 ;  /* 0x000000303116723e */ /* 0x000fe400000010ff */
[C---:B------:R-:W-:Y:S01]  /*111b0*/  F2FP.BF16.F32.PACK_AB R23, R51.reuse, R50 ;  /* 0x000000323317723e */ /* 0x040fe200000010ff */
[----:B------:R-:W-:Y:S04]  /*111c0*/  FADD.FTZ R123, R122, R123 ;  /* 0x0000007b7a7b7221 */ /* 0x000fe80000010000 */
[----:B------:R-:W-:Y:S02]  /*111d0*/  FADD.FTZ R50, R50, R123 ;  /* 0x0000007b32327221 */ /* 0x000fe40000010000 */
[C---:B----4-:R-:W-:Y:S03]  /*111e0*/  HMMA.16816.F32.BF16 R8, R20.reuse, R32, R8 ;  /* 0x000000201408723c */ /* 0x050fe60000041808 */
        /* <DEDUP_REMOVED lines=41> */
[----:B------:R-:W-:Y:S02]  /*11480*/  MUFU.EX2 R44, R44 ;  /* 0x0000002c002c7308 */ /* 0x000fe40000000800 */
[--C-:B------:R-:W-:Y:S01]  /*11490*/  FFMA.FTZ R47, R62, UR4, -R156.reuse ;  /* 0x000000043e2f7c23 */ /* 0x100fe2000801089c */
[--C-:B------:R-:W-:Y:S01]  /*114a0*/  FFMA.FTZ R46, R63, UR4, -R156.reuse ;  /* 0x000000043f2e7c23 */ /* 0x100fe2000801089c */
[----:B------:R-:W-:Y:S03]  /*114b0*/  FFMA.FTZ R156, R67, UR4, -R156 ;  /* 0x00000004439c7c23 */ /* 0x000fe6000801089c */
[C---:B--2---:R-:W-:Y:S03]  /*114c0*/  HMMA.16816.F32.BF16 R80, R20.reuse, R32, R80 ;  /* 0x000000201450723c */ /* 0x044fe60000041850 */
[----:B------:R-:W2:Y:S05]  /*114d0*/  MUFU.EX2 R45, R45 ;  /* 0x0000002d002d7308 */ /* 0x000eaa0000000800 */
[C---:B------:R-:W-:Y:S01]  /*114e0*/  HMMA.16816.F32.BF16 R84, R20.reuse, R34, R84 ;  /* 0x000000221454723c */ /* 0x040fe20000041854 */
[----:B------:R-:W4:Y:S04]  /*114f0*/  LDSM.16.MT88.4 R32, [R196+0x13000] ;  /* 0x01300000c420783b */ /* 0x000f280000004200 */
[----:B------:R-:W-:Y:S03]  /*11500*/  MUFU.EX2 R47, R47 ;  /* 0x0000002f002f7308 */ /* 0x000fe60000000800 */
[C---:B-1----:R-:W-:Y:S07]  /*11510*/  HMMA.16816.F32.BF16 R88, R20.reuse, R24, R88 ;  /* 0x000000181458723c */ /* 0x042fee0000041858 */
[----:B------:R-:W1:Y:S01]  /*11520*/  MUFU.EX2 R46, R46 ;  /* 0x0000002e002e7308 */ /* 0x000e620000000800 */
[C---:B------:R-:W-:Y:S01]  /*11530*/  HMMA.16816.F32.BF16 R92, R20.reuse, R26, R92 ;  /* 0x0000001a145c723c */ /* 0x040fe2000004185c */
[----:B------:R-:W5:Y:S08]  /*11540*/  LDSM.16.MT88.4 R24, [R197+0xf800] ;  /* 0x00f80000c518783b */ /* 0x000f700000004200 */
[----:B------:R-:W1:Y:S01]  /*11550*/  MUFU.EX2 R158, R158 ;  /* 0x0000009e009e7308 */ /* 0x000e620000000800 */
[C---:B---3--:R-:W-:Y:S09]  /*11560*/  HMMA.16816.F32.BF16 R96, R20.reuse, R28, R96 ;  /* 0x0000001c1460723c */ /* 0x048ff20000041860 */
[----:B------:R-:W-:Y:S01]  /*11570*/  MUFU.EX2 R60, R60 ;  /* 0x0000003c003c7308 */ /* 0x000fe20000000800 */
[C---:B------:R-:W-:Y:S01]  /*11580*/  HMMA.16816.F32.BF16 R100, R20.reuse, R30, R100 ;  /* 0x0000001e1464723c */ /* 0x040fe20000041864 */
[----:B------:R-:W3:Y:S08]  /*11590*/  LDSM.16.MT88.4 R28, [R196+0xf800] ;  /* 0x00f80000c41c783b */ /* 0x000ef00000004200 */
[----:B------:R-:W5:Y:S01]  /*115a0*/  MUFU.EX2 R61, R156 ;  /* 0x0000009c003d7308 */ /* 0x000f620000000800 */
[C---:B----4-:R-:W-:Y:S08]  /*115b0*/  HMMA.16816.F32.BF16 R104, R20.reuse, R32, R104 ;  /* 0x000000201468723c */ /* 0x050ff00000041868 */
[C---:B------:R-:W-:Y:S01]  /*115c0*/  HMMA.16816.F32.BF16 R108, R20.reuse, R34, R108 ;  /* 0x00000022146c723c */ /* 0x040fe2000004186c */
[----:B------:R-:W4:Y:S07]  /*115d0*/  LDSM.16.MT88.4 R32, [R7+0x3800] ;  /* 0x003800000720783b */ /* 0x000f2e0000004200 */
[C---:B------:R-:W-:Y:S08]  /*115e0*/  HMMA.16816.F32.BF16 R12, R20.reuse, R36, R12 ;  /* 0x00000024140c723c */ /* 0x040ff0000004180c */
[C---:B------:R-:W-:Y:S08]  /*115f0*/  HMMA.16816.F32.BF16 R112, R20.reuse, R38, R112 ;  /* 0x000000261470723c */ /* 0x040ff00000041870 */
[C---:B------:R-:W-:Y:S08]  /*11600*/  HMMA.16816.F32.BF16 R16, R20.reuse, R40, R16 ;  /* 0x000000281410723c */ /* 0x040ff00000041810 */
[----:B------:R-:W-:Y:S03]  /*11610*/  HMMA.16816.F32.BF16 R116, R20, R42, R116 ;  /* 0x0000002a1474723c */ /* 0x000fe60000041874 */
[----:B--2---:R-:W-:Y:S02]  /*11620*/  F2FP.BF16.F32.PACK_AB R20, R45, R44 ;  /* 0x0000002c2d14723e */ /* 0x004fe400000010ff */
[----:B-1----:R-:W-:Y:S01]  /*11630*/  F2FP.BF16.F32.PACK_AB R21, R46, R47 ;  /* 0x0000002f2e15723e */ /* 0x002fe200000010ff */
[----:B------:R-:W-:Y:S01]  /*11640*/  FADD.FTZ R47, R47, R58 ;  /* 0x0000003a2f2f7221 */ /* 0x000fe20000010000 */
[----:B------:R-:W-:Y:S02]  /*11650*/  F2FP.BF16.F32.PACK_AB R22, R158, R59 ;  /* 0x0000003b9e16723e */ /* 0x000fe400000010ff */
[C---:B-----5:R-:W-:Y:S01]  /*11660*/  F2FP.BF16.F32.PACK_AB R23, R61.reuse, R60 ;  /* 0x0000003c3d17723e */ /* 0x060fe200000010ff */
[----:B------:R-:W-:Y:S04]  /*11670*/  FADD.FTZ R47, R46, R47 ;  /* 0x0000002f2e2f7221 */ /* 0x000fe80000010000 */
        /* <DEDUP_REMOVED lines=9> */
[C---:B----4-:R-:W-:Y:S03]  /*11710*/  HMMA.16816.F32.BF16 R80, R20.reuse, R32, R80 ;  /* 0x000000201450723c */ /* 0x050fe60000041850 */
        /* <DEDUP_REMOVED lines=8> */
[C---:B------:R-:W-:Y:S01]  /*117a0*/  HMMA.16816.F32.BF16 R92, R20.reuse, R10, R92 ;  /* 0x0000000a145c723c */ /* 0x040fe2000004185c */
[----:B------:R-:W1:Y:S02]  /*117b0*/  LDSM.16.MT88.4 R8, [R7+0x7800] ;  /* 0x007800000708783b */ /* 0x000e640000004200 */
[----:B------:R-:W-:Y:S04]  /*117c0*/  FADD.FTZ R136, R136, R145 ;  /* 0x0000009188887221 */ /* 0x000fe80000010000 */
[----:B------:R-:W-:Y:S01]  /*117d0*/  FADD.FTZ R139, R139, R136 ;  /* 0x000000888b8b7221 */ /* 0x000fe20000010000 */
[C---:B--2---:R-:W-:Y:S03]  /*117e0*/  HMMA.16816.F32.BF16 R96, R20.reuse, R24, R96 ;  /* 0x000000181460723c */ /* 0x044fe60000041860 */
[----:B------:R-:W-:Y:S04]  /*117f0*/  FADD.FTZ R148, R148, R139 ;  /* 0x0000008b94947221 */ /* 0x000fe80000010000 */
[----:B------:R-:W-:Y:S01]  /*11800*/  FADD.FTZ R149, R149, R148 ;  /* 0x0000009495957221 */ /* 0x000fe20000010000 */
[C---:B------:R-:W-:Y:S01]  /*11810*/  HMMA.16816.F32.BF16 R100, R20.reuse, R26, R100 ;  /* 0x0000001a1464723c */ /* 0x040fe20000041864 */
[----:B------:R-:W2:Y:S02]  /*11820*/  LDSM.16.MT88.4 R24, [R204+0x7800] ;  /* 0x00780000cc18783b */ /* 0x000ea40000004200 */
[----:B------:R-:W-:Y:S04]  /*11830*/  FADD.FTZ R120, R120, R149 ;  /* 0x0000009578787221 */ /* 0x000fe80000010000 */
[----:B------:R-:W-:Y:S01]  /*11840*/  FADD.FTZ R121, R121, R120 ;  /* 0x0000007879797221 */ /* 0x000fe20000010000 */
[C---:B---3--:R-:W-:Y:S03]  /*11850*/  HMMA.16816.F32.BF16 R104, R20.reuse, R28, R104 ;  /* 0x0000001c1468723c */ /* 0x048fe60000041868 */
        /* <DEDUP_REMOVED lines=9> */
[----:B------:R-:W-:Y:S04]  /*118f0*/  FADD.FTZ R0, R44, R7 ;  /* 0x000000072c007221 */ /* 0x000fe80000010000 */
[----:B------:R-:W-:Y:S01]  /*11900*/  FADD.FTZ R0, R45, R0 ;  /* 0x000000002d007221 */ /* 0x000fe20000010000 */
[C---:B--2---:R-:W-:Y:S03]  /*11910*/  HMMA.16816.F32.BF16 R120, R20.reuse, R24, R16 ;  /* 0x000000181478723c */ /* 0x044fe60000041810 */
[----:B------:R-:W-:Y:S01]  /*11920*/  FADD.FTZ R59, R59, R0 ;  /* 0x000000003b3b7221 */ /* 0x000fe20000010000 */
[----:B------:R-:W-:Y:S03]  /*11930*/  MOV R0, R3 ;  /* 0x0000000300007202 */ /* 0x000fe60000000f00 */
[----:B------:R-:W-:Y:S01]  /*11940*/  FADD.FTZ R223, R158, R59 ;  /* 0x0000003b9edf7221 */ /* 0x000fe20000010000 */
[----:B------:R-:W-:Y:S01]  /*11950*/  HMMA.16816.F32.BF16 R116, R20, R26, R116 ;  /* 0x0000001a1474723c */ /* 0x000fe20000041874 */
[----:B------:R-:W-:Y:S08]  /*11960*/  @!UPT UIADD3 URZ, UPT, UPT, URZ, URZ, URZ ;  /* 0x000000fffffff290 */ /* 0x000ff0000fffe0ff */
[----:B------:R-:W-:Y:S11]  /*11970*/  @P1 BRA `(.L_x_1244) ;  /* 0xffffffb800641947 */ /* 0x000ff6000383ffff */
.L_x_1240:
[----:B------:R-:W1:Y:S01]  /*11980*/  SHFL.BFLY PT, R0, R223, 0x2, 0x1f ;  /* 0x0c401f00df007f89 */ /* 0x000e6200000e0000 */
[----:B------:R-:W-:Y:S01]  /*11990*/  LOP3.LUT R9, R201, 0x30, RZ, 0xc0, !PT ;  /* 0x00000030c9097812 */ /* 0x000fe200078ec0ff */
[----:B------:R-:W-:Y:S01]  /*119a0*/  S2UR UR8, SR_CTAID.Y ;  /* 0x00000000000879c3 */ /* 0x000fe20000002600 */
[----:B------:R-:W-:Y:S01]  /*119b0*/  SHF.R.U32.HI R2, RZ, 0x2, R202 ;  /* 0x00000002ff027819 */ /* 0x000fe200000116ca */
[----:B------:R-:W2:Y:S01]  /*119c0*/  SHFL.BFLY PT, R12, R221, 0x2, 0x1f ;  /* 0x0c401f00dd0c7f89 */ /* 0x000ea200000e0000 */
[C---:B------:R-:W-:Y:S01]  /*119d0*/  SHF.L.U32 R8, R202.reuse, 0x4, RZ ;  /* 0x00000004ca087819 */ /* 0x040fe200000006ff */
[----:B------:R-:W3:Y:S01]  /*119e0*/  LDCU UR4, c[0x0][0x44c] ;  /* 0x00008980ff0477ac */ /* 0x000ee20008000800 */
[----:B------:R-:W-:Y:S01]  /*119f0*/  LOP3.LUT R2, R9, 0x7, R2, 0xf8, !PT ;  /* 0x0000000709027812 */ /* 0x000fe200078ef802 */
[----:B------:R-:W-:Y:S01]  /*11a00*/  BSSY.RECONVERGENT B0, `(.L_x_1245) ;  /* 0x00000c1000007945 */ /* 0x000fe20003800200 */
[C---:B------:R-:W-:Y:S01]  /*11a10*/  SHF.L.U32 R6, R202.reuse, 0x1, RZ ;  /* 0x00000001ca067819 */ /* 0x040fe200000006ff */
[----:B------:R-:W-:Y:S08]  /*11a20*/  S2UR UR7, SR_CTAID.Z ;  /* 0x00000000000779c3 */ /* 0x000ff00000002700 */
[----:B------:R-:W-:Y:S01]  /*11a30*/  BAR.SYNC.DEFER_BLOCKING 0x0 ;  /* 0x0000000000007b1d */ /* 0x000fe20000010000 */
[----:B------:R-:W-:-:S02]  /*11a40*/  R2P PR, R202, 0x18 ;  /* 0x00000018ca007804 */ /* 0x000fc40000000000 */
[----:B------:R-:W-:Y:S02]  /*11a50*/  LOP3.LUT R203, R203, 0x6, R6, 0xf8, !PT ;  /* 0x00000006cbcb7812 */ /* 0x000fe400078ef806 */
[----:B------:R-:W-:Y:S02]  /*11a60*/  LOP3.LUT P6, RZ, R202, 0x3, RZ, 0xc0, !PT ;  /* 0x00000003caff7812 */ /* 0x000fe400078cc0ff */
[----:B------:R-:W-:Y:S01]  /*11a70*/  SEL R199, R199, 0xffffffc0, !P3 ;  /* 0xffffffc0c7c77807 */ /* 0x000fe20005800000 */
[----:B------:R-:W4:Y:S01]  /*11a80*/  LDC R15, c[0x0][0x3e0] ;  /* 0x0000f800ff0f7b82 */ /* 0x000f220000000800 */
[----:B-1----:R-:W-:Y:S01]  /*11a90*/  FADD.FTZ R7, R0, R223 ;  /* 0x000000df00077221 */ /* 0x002fe20000010000 */
[----:B------:R-:W-:Y:S02]  /*11aa0*/  SHF.L.U32 R0, R202, 0x2, RZ ;  /* 0x00000002ca007819 */ /* 0x000fe400000006ff */
[----:B------:R-:W-:Y:S01]  /*11ab0*/  SHF.R.U32.HI R202, RZ, 0x4, R202 ;  /* 0x00000004ffca7819 */ /* 0x000fe200000116ca */
[----:B--2---:R-:W-:Y:S01]  /*11ac0*/  FADD.FTZ R12, R12, R221 ;  /* 0x000000dd0c0c7221 */ /* 0x004fe20000010000 */
[----:B------:R-:W1:Y:S01]  /*11ad0*/  SHFL.BFLY PT, R4, R7, 0x1, 0x1f ;  /* 0x0c201f0007047f89 */ /* 0x000e6200000e0000 */
[----:B------:R-:W-:Y:S01]  /*11ae0*/  LOP3.LUT R14, R0, 0x1f8, RZ, 0xc0, !PT ;  /* 0x000001f8000e7812 */ /* 0x000fe200078ec0ff */
[----:B------:R-:W2:Y:S01]  /*11af0*/  S2UR UR6, SR_CTAID.X ;  /* 0x00000000000679c3 */ /* 0x000ea20000002500 */
[----:B------:R-:W-:Y:S01]  /*11b00*/  IADD3 R16, PT, PT, R202, 0x8, RZ ;  /* 0x00000008ca107810 */ /* 0x000fe20007ffe0ff */
[----:B------:R-:W5:Y:S01]  /*11b10*/  SHFL.BFLY PT, R5, R12, 0x1, 0x1f ;  /* 0x0c201f000c057f89 */ /* 0x000f6200000e0000 */
[----:B------:R-:W-:-:S02]  /*11b20*/  LOP3.LUT R133, R14, 0x38, R201, 0x78, !PT ;  /* 0x000000380e857812 */ /* 0x000fc400078e78c9 */
[----:B------:R-:W-:Y:S02]  /*11b30*/  IADD3 R14, PT, PT, R202, 0x10, RZ ;  /* 0x00000010ca0e7810 */ /* 0x000fe40007ffe0ff */
[-C--:B------:R-:W-:Y:S02]  /*11b40*/  ISETP.GE.AND P5, PT, R16, R205.reuse, PT ;  /* 0x000000cd1000720c */ /* 0x080fe40003fa6270 */
[----:B------:R-:W-:Y:S02]  /*11b50*/  ISETP.GE.AND P2, PT, R14, R205, PT ;  /* 0x000000cd0e00720c */ /* 0x000fe40003f46270 */
[----:B------:R-:W-:-:S04]  /*11b60*/  LOP3.LUT R14, R8, 0x10, RZ, 0xc0, !PT ;  /* 0x00000010080e7812 */ /* 0x000fc800078ec0ff */
[----:B------:R-:W-:Y:S01]  /*11b70*/  LEA R133, R133, R14, 0x2 ;  /* 0x0000000e85857211 */ /* 0x000fe200078e10ff */
[----:B-1----:R-:W-:Y:S01]  /*11b80*/  FADD.FTZ R4, R7, R4 ;  /* 0x0000000407047221 */ /* 0x002fe20000010000 */
[----:B------:R-:W-:Y:S01]  /*11b90*/  LOP3.LUT R7, R8, 0x1c0, RZ, 0xc0, !PT ;  /* 0x000001c008077812 */ /* 0x000fe200078ec0ff */
[----:B--2---:R-:W-:Y:S01]  /*11ba0*/  USHF.L.U32 UR6, UR6, 0x6, URZ ;  /* 0x0000000606067899 */ /* 0x004fe200080006ff */
[----:B-----5:R-:W-:Y:S01]  /*11bb0*/  FADD.FTZ R5, R12, R5 ;  /* 0x000000050c057221 */ /* 0x020fe20000010000 */
[----:B------:R-:W1:Y:S01]  /*11bc0*/  MUFU.RCP R10, R4 ;  /* 0x00000004000a7308 */ /* 0x000e620000001000 */
[----:B------:R-:W-:Y:S02]  /*11bd0*/  LOP3.LUT R6, R7, 0x38, R6, 0xf8, !PT ;  /* 0x0000003807067812 */ /* 0x000fe400078ef806 */
[----:B------:R-:W-:Y:S02]  /*11be0*/  IADD3 R12, PT, PT, R202, 0x18, RZ ;  /* 0x00000018ca0c7810 */ /* 0x000fe40007ffe0ff */
[----:B------:R-:W-:-:S02]  /*11bf0*/  LOP3.LUT R6, R203, R6, RZ, 0xfc, !PT ;  /* 0x00000006cb067212 */ /* 0x000fc400078efcff */
[----:B------:R-:W-:Y:S01]  /*11c00*/  SEL R7, R200, 0xffffffe0, !P0 ;  /* 0xffffffe0c8077807 */ /* 0x000fe20004000000 */
[----:B------:R-:W2:Y:S01]  /*11c10*/  MUFU.RCP R9, R5 ;  /* 0x0000000500097308 */ /* 0x000ea20000001000 */
[----:B------:R-:W-:Y:S02]  /*11c20*/  FSETP.NE.FTZ.AND P3, PT, R4, RZ, PT ;  /* 0x000000ff0400720b */ /* 0x000fe40003f75000 */
[----:B------:R-:W-:Y:S02]  /*11c30*/  FSETP.NE.FTZ.AND P0, PT, R5, RZ, PT ;  /* 0x000000ff0500720b */ /* 0x000fe40003f15000 */
[----:B------:R-:W-:Y:S02]  /*11c40*/  LEA R6, R6, UR5, 0x2 ;  /* 0x0000000506067c11 */ /* 0x000fe4000f8e10ff */
[----:B------:R-:W-:Y:S02]  /*11c50*/  ISETP.GE.AND P1, PT, R12, R205, PT ;  /* 0x000000cd0c00720c */ /* 0x000fe40003f26270 */
[----:B------:R-:W-:-:S02]  /*11c60*/  IADD3 R12, PT, PT, R202, 0x20, RZ ;  /* 0x00000020ca0c7810 */ /* 0x000fc40007ffe0ff */
[----:B-1----:R-:W-:Y:S02]  /*11c70*/  FSEL R10, R10, 1, P3 ;  /* 0x3f8000000a0a7808 */ /* 0x002fe40001800000 */
[C---:B------:R-:W-:Y:S01]  /*11c80*/  IADD3 R8, PT, PT, R6.reuse, 0x80, RZ ;  /* 0x0000008006087810 */ /* 0x040fe20007ffe0ff */
[----:B------:R-:W1:Y:S01]  /*11c90*/  @P3 LDC R17, c[0x0][0x458] ;  /* 0x00011600ff113b82 */ /* 0x000e620000000800 */
[----:B------:R-:W-:Y:S01]  /*11ca0*/  @P4 IADD3 R8, PT, PT, R6, -0x80, RZ ;  /* 0xffffff8006084810 */ /* 0x000fe20007ffe0ff */
[C---:B------:R-:W-:Y:S01]  /*11cb0*/  FMUL.FTZ R128, R10.reuse, R128 ;  /* 0x000000800a807220 */ /* 0x040fe20000410000 */
[----:B--2---:R-:W-:Y:S01]  /*11cc0*/  FSEL R9, R9, 1, P0 ;  /* 0x3f80000009097808 */ /* 0x004fe20000000000 */
[----:B------:R-:W-:Y:S01]  /*11cd0*/  FMUL.FTZ R129, R10, R129 ;  /* 0x000000810a817220 */ /* 0x000fe20000410000 */
[----:B------:R-:W-:Y:S01]  /*11ce0*/  ISETP.GE.AND P4, PT, R12, R205, PT ;  /* 0x000000cd0c00720c */ /* 0x000fe20003f86270 */
[C---:B------:R-:W-:Y:S01]  /*11cf0*/  FMUL.FTZ R68, R10.reuse, R68 ;  /* 0x000000440a447220 */ /* 0x040fe20000410000 */
[----:B------:R-:W-:Y:S01]  /*11d00*/  IADD3 R12, PT, PT, R199, R6, RZ ;  /* 0x00000006c70c7210 */ /* 0x000fe20007ffe0ff */
        /* <DEDUP_REMOVED lines=33> */
[C---:B------:R-:W-:Y:S01]  /*11f20*/  IADD3 R9, PT, PT, R7.reuse, R6, RZ ;  /* 0x0000000607097210 */ /* 0x040fe20007ffe0ff */
[C---:B------:R-:W-:Y:S01]  /*11f30*/  FMUL.FTZ R72, R10.reuse, R72 ;  /* 0x000000480a487220 */ /* 0x040fe20000410000 */
[C---:B------:R-:W-:Y:S01]  /*11f40*/  FMUL.FTZ R73, R10.reuse, R73 ;  /* 0x000000490a497220 */ /* 0x040fe20000410000 */
[C---:B------:R-:W-:Y:S01]  /*11f50*/  FMUL.FTZ R76, R10.reuse, R76 ;  /* 0x0000004c0a4c7220 */ /* 0x040fe20000410000 */
[C---:B------:R-:W-:Y:S01]  /*11f60*/  FMUL.FTZ R77, R10.reuse, R77 ;  /* 0x0000004d0a4d7220 */ /* 0x040fe20000410000 */
[----:B------:R-:W-:Y:S01]  /*11f70*/  IADD3 R13, PT, PT, R7, R12, RZ ;  /* 0x0000000c070d7210 */ /* 0x000fe20007ffe0ff */
[C---:B------:R-:W-:Y:S01]  /*11f80*/  FMUL.FTZ R80, R10.reuse, R80 ;  /* 0x000000500a507220 */ /* 0x040fe20000410000 */
[----:B------:R-:W-:Y:S01]  /*11f90*/  IADD3 R16, PT, PT, R199, R8, RZ ;  /* 0x00000008c7107210 */ /* 0x000fe20007ffe0ff */
[C---:B------:R-:W-:Y:S01]  /*11fa0*/  FMUL.FTZ R81, R10.reuse, R81 ;  /* 0x000000510a517220 */ /* 0x040fe20000410000 */
[C---:B------:R-:W-:Y:S01]  /*11fb0*/  FMUL.FTZ R84, R10.reuse, R84 ;  /* 0x000000540a547220 */ /* 0x040fe20000410000 */
[C---:B------:R-:W-:Y:S01]  /*11fc0*/  FMUL.FTZ R85, R10.reuse, R85 ;  /* 0x000000550a557220 */ /* 0x040fe20000410000 */
[----:B------:R-:W-:Y:S01]  /*11fd0*/  STS.64 [R6], R128 ;  /* 0x0000008006007388 */ /* 0x000fe20000000a00 */
[C---:B------:R-:W-:Y:S01]  /*11fe0*/  IADD3 R14, PT, PT, R7.reuse, R8, RZ ;  /* 0x00000008070e7210 */ /* 0x040fe20007ffe0ff */
[C---:B------:R-:W-:Y:S01]  /*11ff0*/  FMUL.FTZ R88, R10.reuse, R88 ;  /* 0x000000580a587220 */ /* 0x040fe20000410000 */
[C---:B------:R-:W-:Y:S01]  /*12000*/  FMUL.FTZ R89, R10.reuse, R89 ;  /* 0x000000590a597220 */ /* 0x040fe20000410000 */
[----:B------:R-:W-:Y:S01]  /*12010*/  STS.64 [R6+0x800], R130 ;  /* 0x0008008206007388 */ /* 0x000fe20000000a00 */
[C---:B------:R-:W-:Y:S01]  /*12020*/  FMUL.FTZ R92, R10.reuse, R92 ;  /* 0x0000005c0a5c7220 */ /* 0x040fe20000410000 */
[C---:B------:R-:W-:Y:S01]  /*12030*/  FMUL.FTZ R93, R10.reuse, R93 ;  /* 0x0000005d0a5d7220 */ /* 0x040fe20000410000 */
[----:B------:R-:W-:Y:S01]  /*12040*/  IADD3 R7, PT, PT, R7, R16, RZ ;  /* 0x0000001007077210 */ /* 0x000fe20007ffe0ff */
[----:B------:R2:W-:Y:S01]  /*12050*/  STS.64 [R9], R68 ;  /* 0x0000004409007388 */ /* 0x0005e20000000a00 */
[C---:B------:R-:W-:Y:S01]  /*12060*/  FMUL.FTZ R96, R10.reuse, R96 ;  /* 0x000000600a607220 */ /* 0x040fe20000410000 */
[C---:B------:R-:W-:Y:S01]  /*12070*/  FMUL.FTZ R97, R10.reuse, R97 ;  /* 0x000000610a617220 */ /* 0x040fe20000410000 */
[C---:B------:R-:W-:Y:S01]  /*12080*/  FMUL.FTZ R100, R10.reuse, R100 ;  /* 0x000000640a647220 */ /* 0x040fe20000410000 */
[----:B------:R5:W-:Y:S01]  /*12090*/  STS.64 [R9+0x800], R70 ;  /* 0x0008004609007388 */ /* 0x000be20000000a00 */
[C---:B------:R-:W-:Y:S01]  /*120a0*/  FMUL.FTZ R101, R10.reuse, R101 ;  /* 0x000000650a657220 */ /* 0x040fe20000410000 */
[C---:B------:R-:W-:Y:S01]  /*120b0*/  FMUL.FTZ R104, R10.reuse, R104 ;  /* 0x000000680a687220 */ /* 0x040fe20000410000 */
[C---:B------:R-:W-:Y:S01]  /*120c0*/  FMUL.FTZ R105, R10.reuse, R105 ;  /* 0x000000690a697220 */ /* 0x040fe20000410000 */
[----:B------:R3:W-:Y:S01]  /*120d0*/  STS.64 [R12], R72 ;  /* 0x000000480c007388 */ /* 0x0007e20000000a00 */
[C---:B------:R-:W-:Y:S01]  /*120e0*/  FMUL.FTZ R108, R10.reuse, R108 ;  /* 0x0000006c0a6c7220 */ /* 0x040fe20000410000 */
[C---:B------:R-:W-:Y:S01]  /*120f0*/  FMUL.FTZ R109, R10.reuse, R109 ;  /* 0x0000006d0a6d7220 */ /* 0x040fe20000410000 */
[C---:B------:R-:W-:Y:S01]  /*12100*/  FMUL.FTZ R124, R10.reuse, R124 ;  /* 0x0000007c0a7c7220 */ /* 0x040fe20000410000 */
[----:B------:R-:W-:Y:S01]  /*12110*/  STS.64 [R12+0x800], R74 ;  /* 0x0008004a0c007388 */ /* 0x000fe20000000a00 */
[C---:B------:R-:W-:Y:S01]  /*12120*/  FMUL.FTZ R125, R10.reuse, R125 ;  /* 0x0000007d0a7d7220 */ /* 0x040fe20000410000 */
[C---:B------:R-:W-:Y:S01]  /*12130*/  FMUL.FTZ R112, R10.reuse, R112 ;  /* 0x000000700a707220 */ /* 0x040fe20000410000 */
[C---:B------:R-:W-:Y:S01]  /*12140*/  FMUL.FTZ R113, R10.reuse, R113 ;  /* 0x000000710a717220 */ /* 0x040fe20000410000 */
[----:B------:R-:W-:Y:S01]  /*12150*/  STS.64 [R13], R76 ;  /* 0x0000004c0d007388 */ /* 0x000fe20000000a00 */
[C---:B------:R-:W-:Y:S01]  /*12160*/  FMUL.FTZ R120, R10.reuse, R120 ;  /* 0x000000780a787220 */ /* 0x040fe20000410000 */
[C---:B------:R-:W-:Y:S01]  /*12170*/  FMUL.FTZ R121, R10.reuse, R121 ;  /* 0x000000790a797220 */ /* 0x040fe20000410000 */
[C---:B------:R-:W-:Y:S01]  /*12180*/  FMUL.FTZ R116, R10.reuse, R116 ;  /* 0x000000740a747220 */ /* 0x040fe20000410000 */
[----:B------:R-:W-:Y:S01]  /*12190*/  STS.64 [R13+0x800], R78 ;  /* 0x0008004e0d007388 */ /* 0x000fe20000000a00 */
[----:B------:R-:W-:Y:S01]  /*121a0*/  FMUL.FTZ R117, R10, R117 ;  /* 0x000000750a757220 */ /* 0x000fe20000410000 */
[----:B------:R-:W1:Y:S01]  /*121b0*/  @P0 LDC R18, c[0x0][0x458] ;  /* 0x00011600ff120b82 */ /* 0x000e620000000800 */
[----:B------:R-:W4:Y:S01]  /*121c0*/  @P3 MUFU.LG2 R4, R4 ;  /* 0x0000000400043308 */ /* 0x000f220000000c00 */
[----:B------:R-:W-:Y:S01]  /*121d0*/  STS.64 [R8], R80 ;  /* 0x0000005008007388 */ /* 0x000fe20000000a00 */
[----:B--2---:R-:W-:-:S03]  /*121e0*/  MOV R69, 0xff800000 ;  /* 0xff80000000457802 */ /* 0x004fc60000000f00 */
[----:B------:R-:W-:Y:S01]  /*121f0*/  STS.64 [R8+0x800], R82 ;  /* 0x0008005208007388 */ /* 0x000fe20000000a00 */
[----:B------:R-:W-:Y:S01]  /*12200*/  MOV R68, 0xff800000 ;  /* 0xff80000000447802 */ /* 0x000fe20000000f00 */
[----:B------:R-:W2:Y:S01]  /*12210*/  LDC.64 R10, c[0x0][0x430] ;  /* 0x00010c00ff0a7b82 */ /* 0x000ea20000000a00 */
[----:B------:R-:W4:Y:S01]  /*12220*/  @P0 MUFU.LG2 R5, R5 ;  /* 0x0000000500050308 */ /* 0x000f220000000c00 */
[----:B------:R-:W-:Y:S01]  /*12230*/  STS.64 [R14], R84 ;  /* 0x000000540e007388 */ /* 0x000fe20000000a00 */
[----:B-----5:R-:W-:Y:S02]  /*12240*/  IADD3 R70, PT, PT, R202, 0x28, RZ ;  /* 0x00000028ca467810 */ /* 0x020fe40007ffe0ff */
[----:B---3--:R-:W-:Y:S01]  /*12250*/  LOP3.LUT R73, R198, 0x1f80, RZ, 0xc0, !PT ;  /* 0x00001f80c6497812 */ /* 0x008fe200078ec0ff */
[----:B------:R-:W-:Y:S04]  /*12260*/  STS.64 [R14+0x800], R86 ;  /* 0x000800560e007388 */ /* 0x000fe80000000a00 */
[----:B------:R-:W-:Y:S04]  /*12270*/  STS.64 [R16], R88 ;  /* 0x0000005810007388 */ /* 0x000fe80000000a00 */
[----:B------:R-:W-:Y:S04]  /*12280*/  STS.64 [R16+0x800], R90 ;  /* 0x0008005a10007388 */ /* 0x000fe80000000a00 */
[----:B------:R-:W-:Y:S04]  /*12290*/  STS.64 [R7], R92 ;  /* 0x0000005c07007388 */ /* 0x000fe80000000a00 */
[----:B------:R-:W-:Y:S01]  /*122a0*/  STS.64 [R7+0x800], R94 ;  /* 0x0008005e07007388 */ /* 0x000fe20000000a00 */
[----:B--2---:R-:W-:-:S03]  /*122b0*/  IMAD R10, R10, UR8, R215 ;  /* 0x000000080a0a7c24 */ /* 0x004fc6000f8e02d7 */
[----:B------:R-:W-:Y:S04]  /*122c0*/  STS.64 [R6+0x4000], R96 ;  /* 0x0040006006007388 */ /* 0x000fe80000000a00 */
[----:B------:R2:W-:Y:S04]  /*122d0*/  STS.64 [R6+0x4800], R98 ;  /* 0x0048006206007388 */ /* 0x0005e80000000a00 */
[----:B------:R-:W-:Y:S04]  /*122e0*/  STS.64 [R9+0x4000], R100 ;  /* 0x0040006409007388 */ /* 0x000fe80000000a00 */
[----:B------:R3:W-:Y:S04]  /*122f0*/  STS.64 [R9+0x4800], R102 ;  /* 0x0048006609007388 */ /* 0x0007e80000000a00 */
[----:B------:R1:W-:Y:S04]  /*12300*/  STS.64 [R12+0x4000], R104 ;  /* 0x004000680c007388 */ /* 0x0003e80000000a00 */
[----:B------:R1:W-:Y:S04]  /*12310*/  STS.64 [R12+0x4800], R106 ;  /* 0x0048006a0c007388 */ /* 0x0003e80000000a00 */
[----:B------:R1:W-:Y:S04]  /*12320*/  STS.64 [R13+0x4000], R108 ;  /* 0x0040006c0d007388 */ /* 0x0003e80000000a00 */
[----:B------:R1:W-:Y:S01]  /*12330*/  STS.64 [R13+0x4800], R110 ;  /* 0x0048006e0d007388 */ /* 0x0003e20000000a00 */
[----:B--2---:R-:W-:-:S03]  /*12340*/  IADD3 R6, PT, PT, -R215, RZ, RZ ;  /* 0x000000ffd7067210 */ /* 0x004fc60007ffe1ff */
[----:B------:R2:W-:Y:S04]  /*12350*/  STS.64 [R8+0x4000], R124 ;  /* 0x0040007c08007388 */ /* 0x0005e80000000a00 */
[----:B------:R2:W-:Y:S01]  /*12360*/  STS.64 [R8+0x4800], R126 ;  /* 0x0048007e08007388 */ /* 0x0005e20000000a00 */
[----:B----4-:R-:W-:Y:S02]  /*12370*/  IMAD R6, R15, R6, UR7 ;  /* 0x000000070f067e24 */ /* 0x010fe4000f8e0206 */
[----:B---3--:R-:W-:Y:S01]  /*12380*/  @P3 FMUL.FTZ R9, R4, 0.69314718246459960938 ;  /* 0x3f31721804093820 */ /* 0x008fe20000410000 */
[----:B------:R2:W-:Y:S01]  /*12390*/  STS.64 [R14+0x4000], R112 ;  /* 0x004000700e007388 */ /* 0x0005e20000000a00 */
[----:B------:R-:W-:Y:S02]  /*123a0*/  IMAD R6, R10, R15, R6 ;  /* 0x0000000f0a067224 */ /* 0x000fe400078e0206 */
[----:B------:R-:W-:Y:S01]  /*123b0*/  @P0 FMUL.FTZ R4, R5, 0.69314718246459960938 ;  /* 0x3f31721805040820 */ /* 0x000fe20000410000 */
[----:B-1----:R-:W-:Y:S01]  /*123c0*/  @P3 FFMA.FTZ R69, R132, R17, R9 ;  /* 0x0000001184453223 */ /* 0x002fe20000010009 */
[----:B------:R2:W-:Y:S01]  /*123d0*/  STS.64 [R14+0x4800], R114 ;  /* 0x004800720e007388 */ /* 0x0005e20000000a00 */
[----:B------:R-:W-:-:S02]  /*123e0*/  IMAD R71, R6, R11, UR6 ;  /* 0x0000000606477e24 */ /* 0x000fc4000f8e020b */
[----:B------:R-:W-:Y:S01]  /*123f0*/  @P0 FFMA.FTZ R68, R3, R18, R4 ;  /* 0x0000001203440223 */ /* 0x000fe20000010004 */
[----:B------:R2:W-:Y:S01]  /*12400*/  STS.64 [R16+0x4000], R120 ;  /* 0x0040007810007388 */ /* 0x0005e20000000a00 */
[----:B------:R-:W-:-:S03]  /*12410*/  IMAD R3, R71, UR4, RZ ;  /* 0x0000000447037c24 */ /* 0x000fc6000f8e02ff */
[----:B------:R2:W-:Y:S04]  /*12420*/  STS.64 [R16+0x4800], R122 ;  /* 0x0048007a10007388 */ /* 0x0005e80000000a00 */
[----:B------:R2:W-:Y:S04]  /*12430*/  STS.64 [R7+0x4000], R116 ;  /* 0x0040007407007388 */ /* 0x0005e80000000a00 */
[----:B------:R2:W-:Y:S01]  /*12440*/  STS.64 [R7+0x4800], R118 ;  /* 0x0048007607007388 */ /* 0x0005e20000000a00 */
[----:B------:R-:W-:Y:S06]  /*12450*/  BAR.SYNC.DEFER_BLOCKING 0x0 ;  /* 0x0000000000007b1d */ /* 0x000fec0000010000 */
[----:B------:R2:W1:Y:S04]  /*12460*/  LDS.128 R64, [R133+UR5] ;  /* 0x0000000585407984 */ /* 0x0004680008000c00 */
[----:B------:R2:W3:Y:S04]  /*12470*/  LDS.128 R60, [R133+UR5+0x800] ;  /* 0x00080005853c7984 */ /* 0x0004e80008000c00 */
[----:B------:R2:W4:Y:S04]  /*12480*/  LDS.128 R56, [R133+UR5+0x1000] ;  /* 0x0010000585387984 */ /* 0x0005280008000c00 */
[----:B------:R2:W1:Y:S04]  /*12490*/  LDS.128 R52, [R133+UR5+0x1800] ;  /* 0x0018000585347984 */ /* 0x0004680008000c00 */
        /* <DEDUP_REMOVED lines=11> */
[----:B------:R2:W1:Y:S01]  /*12550*/  LDS.128 R4, [R133+UR5+0x7800] ;  /* 0x0078000585047984 */ /* 0x0004620008000c00 */
[----:B---34-:R-:W-:Y:S05]  /*12560*/  @P6 BRA `(.L_x_1246) ;  /* 0x0000000000286947 */ /* 0x018fea0003800000 */
[----:B------:R-:W3:Y:S01]  /*12570*/  LDCU.64 UR4, c[0x0][0x428] ;  /* 0x00008500ff0477ac */ /* 0x000ee20008000a00 */
[C---:B------:R-:W-:Y:S01]  /*12580*/  VIADD R74, R2.reuse, 0x8 ;  /* 0x00000008024a7836 */ /* 0x040fe20000000000 */
[C---:B------:R-:W-:Y:S02]  /*12590*/  IADD3 R72, P0, PT, R71.reuse, R2, RZ ;  /* 0x0000000247487210 */ /* 0x040fe40007f1e0ff */
[-C--:B------:R-:W-:Y:S02]  /*125a0*/  ISETP.GE.AND P6, PT, R2, R205.reuse, PT ;  /* 0x000000cd0200720c */ /* 0x080fe40003fc6270 */
[----:B------:R-:W-:Y:S02]  /*125b0*/  ISETP.GE.AND P3, PT, R74, R205, PT ;  /* 0x000000cd4a00720c */ /* 0x000fe40003f66270 */
[----:B------:R-:W-:Y:S02]  /*125c0*/  LEA.HI.X.SX32 R71, R71, RZ, 0x1, P0 ;  /* 0x000000ff47477211 */ /* 0x000fe400000f0eff */
[----:B---3--:R-:W-:-:S04]  /*125d0*/  LEA R74, P0, R72, UR4, 0x2 ;  /* 0x00000004484a7c11 */ /* 0x008fc8000f8010ff */
[----:B------:R-:W-:-:S05]  /*125e0*/  LEA.HI.X R75, R72, UR5, R71, 0x2, P0 ;  /* 0x00000005484b7c11 */ /* 0x000fca00080f1447 */
[----:B------:R3:W-:Y:S04]  /*125f0*/  @!P6 STG.E desc[UR16][R74.64], R69 ;  /* 0x000000454a00e986 */ /* 0x0007e8000c101910 */
[----:B------:R3:W-:Y:S02]  /*12600*/  @!P3 STG.E desc[UR16][R74.64+0x20], R68 ;  /* 0x000020444a00b986 */ /* 0x0007e4000c101910 */
.L_x_1246:
[----:B------:R-:W-:Y:S05]  /*12610*/  BSYNC.RECONVERGENT B0 ;  /* 0x0000000000007941 */ /* 0x000fea0003800200 */
.L_x_1245:
[-C--:B------:R-:W-:Y:S01]  /*12620*/  ISETP.GE.AND P6, PT, R202, R205.reuse, PT ;  /* 0x000000cdca00720c */ /* 0x080fe20003fc6270 */
[----:B------:R-:W-:Y:S01]  /*12630*/  BSSY.RECONVERGENT B0, `(.L_x_1247) ;  /* 0x0000011000007945 */ /* 0x000fe20003800200 */
[----:B------:R-:W-:Y:S02]  /*12640*/  LOP3.LUT R2, R73, 0x3c, R0, 0xf8, !PT ;  /* 0x0000003c49027812 */ /* 0x000fe400078ef800 */
[----:B------:R-:W-:Y:S02]  /*12650*/  ISETP.GE.AND P3, PT, R70, R205, PT ;  /* 0x000000cd4600720c */ /* 0x000fe40003f66270 */
[----:B------:R-:W-:Y:S02]  /*12660*/  LOP3.LUT R70, R0, 0x3c, RZ, 0xc0, !PT ;  /* 0x0000003c00467812 */ /* 0x000fe400078ec0ff */
[----:B---3--:R-:W-:Y:S01]  /*12670*/  IADD3 R69, P0, PT, R3, R2, RZ ;  /* 0x0000000203457210 */ /* 0x008fe20007f1e0ff */
[----:B------:R-:W-:Y:S01]  /*12680*/  VIADD R2, R202, 0x30 ;  /* 0x00000030ca027836 */ /* 0x000fe20000000000 */
[----:B------:R-:W-:-:S02]  /*12690*/  LOP3.LUT R0, R70, 0x40, RZ, 0xfc, !PT ;  /* 0x0000004046007812 */ /* 0x000fc400078efcff */
[----:B------:R-:W-:Y:S01]  /*126a0*/  LEA.HI.X.SX32 R68, R3, RZ, 0x1, P0 ;  /* 0x000000ff03447211 */ /* 0x000fe200000f0eff */
[----:B------:R-:W-:Y:S08]  /*126b0*/  @P6 BRA `(.L_x_1248) ;  /* 0x0000000000206947 */ /* 0x000ff00003800000 */
[----:B------:R-:W3:Y:S01]  /*126c0*/  LDCU.64 UR4, c[0x0][0x3f8] ;  /* 0x00007f00ff0477ac */ /* 0x000ee20008000a00 */
[----:B------:R-:W4:Y:S01]  /*126d0*/  LDCU UR6, c[0x0][0x440] ;  /* 0x00008800ff0677ac */ /* 0x000f220008000800 */
[----:B---3--:R-:W-:-:S04]  /*126e0*/  LEA R72, P0, R69, UR4, 0x2 ;  /* 0x0000000445487c11 */ /* 0x008fc8000f8010ff */
[----:B------:R-:W-:Y:S02]  /*126f0*/  LEA.HI.X R73, R69, UR5, R68, 0x2, P0 ;  /* 0x0000000545497c11 */ /* 0x000fe400080f1444 */
[----:B----4-:R-:W-:Y:S02]  /*12700*/  ISETP.GE.AND P6, PT, R70, UR6, PT ;  /* 0x0000000646007c0c */ /* 0x010fe4000bfc6270 */
[----:B------:R-:W-:-:S11]  /*12710*/  ISETP.GE.AND P0, PT, R0, UR6, PT ;  /* 0x0000000600007c0c */ /* 0x000fd6000bf06270 */
[----:B-1----:R3:W-:Y:S04]  /*12720*/  @!P6 STG.E.128 desc[UR16][R72.64], R64 ;  /* 0x000000404800e986 */ /* 0x0027e8000c101d10 */
[----:B------:R3:W-:Y:S02]  /*12730*/  @!P0 STG.E.128 desc[UR16][R72.64+0x100], R32 ;  /* 0x0001002048008986 */ /* 0x0007e4000c101d10 */
.L_x_1248:
[----:B------:R-:W-:Y:S05]  /*12740*/  BSYNC.RECONVERGENT B0 ;  /* 0x0000000000007941 */ /* 0x000fea0003800200 */
.L_x_1247:
[----:B------:R-:W-:Y:S01]  /*12750*/  BSSY.RECONVERGENT B0, `(.L_x_1249) ;  /* 0x0000011000007945 */ /* 0x000fe20003800200 */
[----:B------:R-:W-:Y:S02]  /*12760*/  ISETP.GE.AND P0, PT, R2, R205, PT ;  /* 0x000000cd0200720c */ /* 0x000fe40003f06270 */
[----:B------:R-:W-:Y:S01]  /*12770*/  IADD3 R202, PT, PT, R202, 0x38, RZ ;  /* 0x00000038caca7810 */ /* 0x000fe20007ffe0ff */
[----:B------:R-:W-:Y:S10]  /*12780*/  @P5 BRA `(.L_x_1250) ;  /* 0x0000000000345947 */ /* 0x000ff40003800000 */
[----:B------:R-:W4:Y:S01]  /*12790*/  LDCU UR4, c[0x0][0x440] ;  /* 0x00008800ff0477ac */ /* 0x000f220008000800 */
[----:B-1-3--:R-:W-:Y:S02]  /*127a0*/  P2R R32, PR, RZ, 0x1 ;  /* 0x00000001ff207803 */ /* 0x00afe40000000000 */
[----:B----4-:R-:W-:Y:S02]  /*127b0*/  ISETP.GE.AND P0, PT, R70, UR4, PT ;  /* 0x0000000446007c0c */ /* 0x010fe4000bf06270 */
[----:B------:R-:W-:-:S11]  /*127c0*/  ISETP.GE.AND P6, PT, R0, UR4, PT ;  /* 0x0000000400007c0c */ /* 0x000fd6000bfc6270 */
[----:B------:R-:W1:Y:S02]  /*127d0*/  @!P0 LDC.64 R2, c[0x0][0x3f8] ;  /* 0x0000fe00ff028b82 */ /* 0x000e640000000a00 */
[----:B-1----:R-:W-:-:S04]  /*127e0*/  @!P0 LEA R34, P5, R69, R2, 0x2 ;  /* 0x0000000245228211 */ /* 0x002fc800078a10ff */
[C---:B------:R-:W-:Y:S02]  /*127f0*/  @!P0 LEA.HI.X R35, R69.reuse, R3, R68, 0x2, P5 ;  /* 0x0000000345238211 */ /* 0x040fe400028f1444 */
[----:B------:R-:W1:Y:S03]  /*12800*/  @!P6 LDC.64 R2, c[0x0][0x3f8] ;  /* 0x0000fe00ff02eb82 */ /* 0x000e660000000a00 */
[----:B------:R4:W-:Y:S01]  /*12810*/  @!P0 STG.E.128 desc[UR16][R34.64+0x1000], R60 ;  /* 0x0010003c22008986 */ /* 0x0009e2000c101d10 */
[----:B------:R-:W-:Y:S02]  /*12820*/  ISETP.NE.AND P0, PT, R32, RZ, PT ;  /* 0x000000ff2000720c */ /* 0x000fe40003f05270 */
[----:B-1----:R-:W-:-:S04]  /*12830*/  @!P6 LEA R2, P5, R69, R2, 0x2 ;  /* 0x000000024502e211 */ /* 0x002fc800078a10ff */
[----:B------:R-:W-:-:S05]  /*12840*/  @!P6 LEA.HI.X R3, R69, R3, R68, 0x2, P5 ;  /* 0x000000034503e211 */ /* 0x000fca00028f1444 */
[----:B------:R4:W-:Y:S04]  /*12850*/  @!P6 STG.E.128 desc[UR16][R2.64+0x1100], R28 ;  /* 0x0011001c0200e986 */ /* 0x0009e8000c101d10 */
.L_x_1250:
[----:B------:R-:W-:Y:S05]  /*12860*/  BSYNC.RECONVERGENT B0 ;  /* 0x0000000000007941 */ /* 0x000fea0003800200 */
.L_x_1249:
[----:B------:R-:W-:Y:S01]  /*12870*/  BSSY.RECONVERGENT B0, `(.L_x_1251) ;  /* 0x0000010000007945 */ /* 0x000fe20003800200 */
[----:B------:R-:W-:-:S03]  /*12880*/  ISETP.GE.AND P5, PT, R202, R205, PT ;  /* 0x000000cdca00720c */ /* 0x000fc60003fa6270 */
[----:B------:R-:W-:Y:S10]  /*12890*/  @P2 BRA `(.L_x_1252) ;  /* 0x0000000000342947 */ /* 0x000ff40003800000 */
[----:B------:R-:W5:Y:S01]  /*128a0*/  LDCU UR4, c[0x0][0x440] ;  /* 0x00008800ff0477ac */ /* 0x000f620008000800 */
[----:B-1--4-:R-:W-:Y:S02]  /*128b0*/  P2R R28, PR, RZ, 0x1 ;  /* 0x00000001ff1c7803 */ /* 0x012fe40000000000 */
[----:B-----5:R-:W-:Y:S02]  /*128c0*/  ISETP.GE.AND P0, PT, R70, UR4, PT ;  /* 0x0000000446007c0c */ /* 0x020fe4000bf06270 */
        /* <DEDUP_REMOVED lines=10> */
.L_x_1252:
[----:B------:R-:W-:Y:S05]  /*12970*/  BSYNC.RECONVERGENT B0 ;  /* 0x0000000000007941 */ /* 0x000fea0003800200 */
.L_x_1251:
[----:B------:R-:W-:Y:S04]  /*12980*/  BSSY.RECONVERGENT B0, `(.L_x_1253) ;  /* 0x000000d000007945 */ /* 0x000fe80003800200 */
[----:B------:R-:W-:Y:S05]  /*12990*/  @P1 BRA `(.L_x_1254) ;  /* 0x00000000002c1947 */ /* 0x000fea0003800000 */
[----:B------:R-:W5:Y:S02]  /*129a0*/  LDCU UR4, c[0x0][0x440] ;  /* 0x00008800ff0477ac */ /* 0x000f640008000800 */
[----:B-----5:R-:W-:Y:S02]  /*129b0*/  ISETP.GE.AND P6, PT, R70, UR4, PT ;  /* 0x0000000446007c0c */ /* 0x020fe4000bfc6270 */
[----:B------:R-:W-:-:S11]  /*129c0*/  ISETP.GE.AND P2, PT, R0, UR4, PT ;  /* 0x0000000400007c0c */ /* 0x000fd6000bf46270 */
[----:B-1--4-:R-:W1:Y:S08]  /*129d0*/  @!P6 LDC.64 R24, c[0x0][0x3f8] ;  /* 0x0000fe00ff18eb82 */ /* 0x012e700000000a00 */
[----:B------:R-:W4:Y:S01]  /*129e0*/  @!P2 LDC.64 R2, c[0x0][0x3f8] ;  /* 0x0000fe00ff02ab82 */ /* 0x000f220000000a00 */
[----:B-1----:R-:W-:-:S04]  /*129f0*/  @!P6 LEA R24, P1, R69, R24, 0x2 ;  /* 0x000000184518e211 */ /* 0x002fc800078210ff */
[C---:B------:R-:W-:Y:S02]  /*12a00*/  @!P6 LEA.HI.X R25, R69.reuse, R25, R68, 0x2, P1 ;  /* 0x000000194519e211 */ /* 0x040fe400008f1444 */
[----:B----4-:R-:W-:-:S03]  /*12a10*/  @!P2 LEA R2, P1, R69, R2, 0x2 ;  /* 0x000000024502a211 */ /* 0x010fc600078210ff */
[----:B------:R1:W-:Y:S01]  /*12a20*/  @!P6 STG.E.128 desc[UR16][R24.64+0x3000], R52 ;  /* 0x003000341800e986 */ /* 0x0003e2000c101d10 */
[----:B------:R-:W-:-:S05]  /*12a30*/  @!P2 LEA.HI.X R3, R69, R3, R68, 0x2, P1 ;  /* 0x000000034503a211 */ /* 0x000fca00008f1444 */
[----:B------:R1:W-:Y:S04]  /*12a40*/  @!P2 STG.E.128 desc[UR16][R2.64+0x3100], R20 ;  /* 0x003100140200a986 */ /* 0x0003e8000c101d10 */
.L_x_1254:
[----:B------:R-:W-:Y:S05]  /*12a50*/  BSYNC.RECONVERGENT B0 ;  /* 0x0000000000007941 */ /* 0x000fea0003800200 */
.L_x_1253:
[----:B------:R-:W-:Y:S04]  /*12a60*/  BSSY.RECONVERGENT B0, `(.L_x_1255) ;  /* 0x000000d000007945 */ /* 0x000fe80003800200 */
[----:B------:R-:W-:Y:S05]  /*12a70*/  @P4 BRA `(.L_x_1256) ;  /* 0x00000000002c4947 */ /* 0x000fea0003800000 */
[----:B------:R-:W5:Y:S02]  /*12a80*/  LDCU UR4, c[0x0][0x440] ;  /* 0x00008800ff0477ac */ /* 0x000f640008000800 */
[----:B-----5:R-:W-:Y:S02]  /*12a90*/  ISETP.GE.AND P6, PT, R70, UR4, PT ;  /* 0x0000000446007c0c */ /* 0x020fe4000bfc6270 */
[----:B------:R-:W-:-:S11]  /*12aa0*/  ISETP.GE.AND P2, PT, R0, UR4, PT ;  /* 0x0000000400007c0c */ /* 0x000fd6000bf46270 */
[----:B-1----:R-:W1:Y:S08]  /*12ab0*/  @!P6 LDC.64 R20, c[0x0][0x3f8] ;  /* 0x0000fe00ff14eb82 */ /* 0x002e700000000a00 */
[----:B----4-:R-:W4:Y:S01]  /*12ac0*/  @!P2 LDC.64 R2, c[0x0][0x3f8] ;  /* 0x0000fe00ff02ab82 */ /* 0x010f220000000a00 */
[----:B-1----:R-:W-:-:S04]  /*12ad0*/  @!P6 LEA R20, P4, R69, R20, 0x2 ;  /* 0x000000144514e211 */ /* 0x002fc800078810ff */
[C---:B------:R-:W-:Y:S02]  /*12ae0*/  @!P6 LEA.HI.X R21, R69.reuse, R21, R68, 0x2, P4 ;  /* 0x000000154515e211 */ /* 0x040fe400020f1444 */
[----:B----4-:R-:W-:-:S03]  /*12af0*/  @!P2 LEA R2, P1, R69, R2, 0x2 ;  /* 0x000000024502a211 */ /* 0x010fc600078210ff */
[----:B------:R1:W-:Y:S01]  /*12b00*/  @!P6 STG.E.128 desc[UR16][R20.64+0x4000], R48 ;  /* 0x004000301400e986 */ /* 0x0003e2000c101d10 */
[----:B------:R-:W-:-:S05]  /*12b10*/  @!P2 LEA.HI.X R3, R69, R3, R68, 0x2, P1 ;  /* 0x000000034503a211 */ /* 0x000fca00008f1444 */
[----:B------:R1:W-:Y:S04]  /*12b20*/  @!P2 STG.E.128 desc[UR16][R2.64+0x4100], R16 ;  /* 0x004100100200a986 */ /* 0x0003e8000c101d10 */
.L_x_1256:
[----:B------:R-:W-:Y:S05]  /*12b30*/  BSYNC.RECONVERGENT B0 ;  /* 0x0000000000007941 */ /* 0x000fea0003800200 */
.L_x_1255:
[----:B------:R-:W-:Y:S04]  /*12b40*/  BSSY.RECONVERGENT B0, `(.L_x_1257) ;  /* 0x000000d000007945 */ /* 0x000fe80003800200 */
[----:B------:R-:W-:Y:S05]  /*12b50*/  @P3 BRA `(.L_x_1258) ;  /* 0x00000000002c3947 */ /* 0x000fea0003800000 */
[----:B------:R-:W5:Y:S02]  /*12b60*/  LDCU UR4, c[0x0][0x440] ;  /* 0x00008800ff0477ac */ /* 0x000f640008000800 */
[----:B-----5:R-:W-:Y:S02]  /*12b70*/  ISETP.GE.AND P4, PT, R70, UR4, PT ;  /* 0x0000000446007c0c */ /* 0x020fe4000bf86270 */
[----:B------:R-:W-:-:S11]  /*12b80*/  ISETP.GE.AND P2, PT, R0, UR4, PT ;  /* 0x0000000400007c0c */ /* 0x000fd6000bf46270 */
[----:B-12---:R-:W1:Y:S08]  /*12b90*/  @!P4 LDC.64 R16, c[0x0][0x3f8] ;  /* 0x0000fe00ff10cb82 */ /* 0x006e700000000a00 */
[----:B----4-:R-:W2:Y:S01]  /*12ba0*/  @!P2 LDC.64 R2, c[0x0][0x3f8] ;  /* 0x0000fe00ff02ab82 */ /* 0x010ea20000000a00 */
[----:B-1----:R-:W-:-:S04]  /*12bb0*/  @!P4 LEA R16, P3, R69, R16, 0x2 ;  /* 0x000000104510c211 */ /* 0x002fc800078610ff */
[C---:B------:R-:W-:Y:S02]  /*12bc0*/  @!P4 LEA.HI.X R17, R69.reuse, R17, R68, 0x2, P3 ;  /* 0x000000114511c211 */ /* 0x040fe400018f1444 */
[----:B--2---:R-:W-:-:S03]  /*12bd0*/  @!P2 LEA R2, P1, R69, R2, 0x2 ;  /* 0x000000024502a211 */ /* 0x004fc600078210ff */
[----:B------:R1:W-:Y:S01]  /*12be0*/  @!P4 STG.E.128 desc[UR16][R16.64+0x5000], R44 ;  /* 0x0050002c1000c986 */ /* 0x0003e2000c101d10 */
[----:B------:R-:W-:-:S05]  /*12bf0*/  @!P2 LEA.HI.X R3, R69, R3, R68, 0x2, P1 ;  /* 0x000000034503a211 */ /* 0x000fca00008f1444 */
[----:B------:R1:W-:Y:S04]  /*12c00*/  @!P2 STG.E.128 desc[UR16][R2.64+0x5100], R12 ;  /* 0x0051000c0200a986 */ /* 0x0003e8000c101d10 */
.L_x_1258:
[----:B------:R-:W-:Y:S05]  /*12c10*/  BSYNC.RECONVERGENT B0 ;  /* 0x0000000000007941 */ /* 0x000fea0003800200 */
.L_x_1257:
        /* <DEDUP_REMOVED lines=13> */
.L_x_1260:
[----:B------:R-:W-:Y:S05]  /*12cf0*/  BSYNC.RECONVERGENT B0 ;  /* 0x0000000000007941 */ /* 0x000fea0003800200 */
.L_x_1259:
[----:B------:R-:W-:Y:S05]  /*12d00*/  @P5 EXIT ;  /* 0x000000000000594d */ /* 0x000fea0003800000 */
[----:B------:R-:W5:Y:S02]  /*12d10*/  LDCU UR4, c[0x0][0x440] ;  /* 0x00008800ff0477ac */ /* 0x000f640008000800 */
[----:B-----5:R-:W-:Y:S02]  /*12d20*/  ISETP.GE.AND P2, PT, R70, UR4, PT ;  /* 0x0000000446007c0c */ /* 0x020fe4000bf46270 */
[----:B------:R-:W-:-:S11]  /*12d30*/  ISETP.GE.AND P0, PT, R0, UR4, PT ;  /* 0x0000000400007c0c */ /* 0x000fd6000bf06270 */
[----:B-1--4-:R-:W1:Y:S02]  /*12d40*/  @!P2 LDC.64 R2, c[0x0][0x3f8] ;  /* 0x0000fe00ff02ab82 */ /* 0x012e640000000a00 */
[----:B-1----:R-:W-:-:S04]  /*12d50*/  @!P2 LEA R2, P1, R69, R2, 0x2 ;  /* 0x000000024502a211 */ /* 0x002fc800078210ff */
[----:B------:R-:W-:-:S05]  /*12d60*/  @!P2 LEA.HI.X R3, R69, R3, R68, 0x2, P1 ;  /* 0x000000034503a211 */ /* 0x000fca00008f1444 */
[----:B------:R1:W-:Y:S01]  /*12d70*/  @!P2 STG.E.128 desc[UR16][R2.64+0x7000], R36 ;  /* 0x007000240200a986 */ /* 0x0003e2000c101d10 */
[----:B------:R-:W-:Y:S05]  /*12d80*/  @P0 EXIT ;  /* 0x000000000000094d */ /* 0x000fea0003800000 */
[----:B------:R-:W1:Y:S02]  /*12d90*/  LDCU.64 UR4, c[0x0][0x3f8] ;  /* 0x00007f00ff0477ac */ /* 0x000e640008000a00 */
[----:B-1----:R-:W-:-:S04]  /*12da0*/  LEA R2, P0, R69, UR4, 0x2 ;  /* 0x0000000445027c11 */ /* 0x002fc8000f8010ff */
[----:B------:R-:W-:-:S05]  /*12db0*/  LEA.HI.X R3, R69, UR5, R68, 0x2, P0 ;  /* 0x0000000545037c11 */ /* 0x000fca00080f1444 */
[----:B------:R-:W-:Y:S01]  /*12dc0*/  STG.E.128 desc[UR16][R2.64+0x7100], R4 ;  /* 0x0071000402007986 */ /* 0x000fe2000c101d10 */
[----:B------:R-:W-:Y:S05]  /*12dd0*/  EXIT ;  /* 0x000000000000794d */ /* 0x000fea0003800000 */
.L_x_1261:
        /* <DEDUP_REMOVED lines=10> */
.L_x_7198:


//--------------------- .text._ZN5flash24flash_fwd_splitkv_kernelI23Flash_fwd_kernel_traitsILi128ELi64ELi128ELi4ELb0ELb0EN7cutlass10bfloat16_tE19Flash_kernel_traitsILi128ELi64ELi128ELi4ES3_EELb1ELb0ELb0ELb0ELb0ELb1ELb1ELb0EEEvNS_16Flash_fwd_paramsE --------------------------
	.section	.text._ZN5flash24flash_fwd_splitkv_kernelI23Flash_fwd_kernel_traitsILi128ELi64ELi128ELi4ELb0ELb0EN7cutlass10bfloat16_tE19Flash_kernel_traitsILi128ELi64ELi128ELi4ES3_EELb1ELb0ELb0ELb0ELb0ELb1ELb1ELb0EEEvNS_16Flash_fwd_paramsE,"ax",@progbits
	.align	128
        .global         _ZN5flash24flash_fwd_splitkv_kernelI23Flash_fwd_kernel_traitsILi128ELi64ELi128ELi4ELb0ELb0EN7cutlass10bfloat16_tE19Flash_kernel_traitsILi128ELi64ELi128ELi4ES3_EELb1ELb0ELb0ELb0ELb0ELb1ELb1ELb0EEEvNS_16Flash_fwd_paramsE
        .type           _ZN5flash24flash_fwd_splitkv_kernelI23Flash_fwd_kernel_traitsILi128ELi64ELi128ELi4ELb0ELb0EN7cutlass10bfloat16_tE19Flash_kernel_traitsILi128ELi64ELi128ELi4ES3_EELb1ELb0ELb0ELb0ELb0ELb1ELb1ELb0EEEvNS_16Flash_fwd_paramsE,@function
        .size           _ZN5flash24flash_fwd_splitkv_kernelI23Flash_fwd_kernel_traitsILi128ELi64ELi128ELi4ELb0ELb0EN7cutlass10bfloat16_tE19Flash_kernel_traitsILi128ELi64ELi128ELi4ES3_EELb1ELb0ELb0ELb0ELb0ELb1ELb1ELb0EEEvNS_16Flash_fwd_paramsE,(.L_x_7199 - _ZN5flash24flash_fwd_splitkv_kernelI23Flash_fwd_kernel_traitsILi128ELi64ELi128ELi4ELb0ELb0EN7cutlass10bfloat16_tE19Flash_kernel_traitsILi128ELi64ELi128ELi4ES3_EELb1ELb0ELb0ELb0ELb0ELb1ELb1ELb0EEEvNS_16Flash_fwd_paramsE)
        .other          _ZN5flash24flash_fwd_splitkv_kernelI23Flash_fwd_kernel_traitsILi128ELi64ELi128ELi4ELb0ELb0EN7cutlass10bfloat16_tE19Flash_kernel_traitsILi128ELi64ELi128ELi4ES3_EELb1ELb0ELb0ELb0ELb0ELb1ELb1ELb0EEEvNS_16Flash_fwd_paramsE,@"STO_CUDA_ENTRY STV_DEFAULT"
_ZN5flash24flash_fwd_splitkv_kernelI23Flash_fwd_kernel_traitsILi128ELi64ELi128ELi4ELb0ELb0EN7cutlass10bfloat16_tE19Flash_kernel_traitsILi128ELi64ELi128ELi4ES3_EELb1ELb0ELb0ELb0ELb0ELb1ELb1ELb0EEEvNS_16Flash_fwd_paramsE:
.text._ZN5flash24flash_fwd_splitkv_kernelI23Flash_fwd_kernel_traitsILi128ELi64ELi128ELi4ELb0ELb0EN7cutlass10bfloat16_tE19Flash_kernel_traitsILi128ELi64ELi128ELi4ES3_EELb1ELb0ELb0ELb0ELb0ELb1ELb1ELb0EEEvNS_16Flash_fwd_paramsE:
        /* <DEDUP_REMOVED lines=30> */
[----:B------:R-:W-:-:S11]  /*01e0*/  ISETP.NE.AND.EX P0, PT, R3, RZ, PT, P0 ;  /* 0x000000ff0300720c */ /* 0x000fd60003f05300 */
[----:B------:R-:W-:Y:S01]  /*01f0*/  @P2 VIADD R225, R225, 0x1 ;  /* 0x00000001e1e12836 */ /* 0x000fe20000000000 */
[----:B------:R-:W-:Y:S02]  /*0200*/  ISETP.NE.U32.AND P2, PT, RZ, UR4, PT ;  /* 0x00000004ff007c0c */ /* 0x000fe4000bf45070 */
[----:B------:R-:W-:Y:S02]  /*0210*/  @!P1 LOP3.LUT R225, RZ, R13, RZ, 0x33, !PT ;  /* 0x0000000dffe19212 */ /* 0x000fe400078e33ff */
[----:B------:R-:W-:-:S03]  /*0220*/  ISETP.NE.AND.EX P2, PT, RZ, UR5, PT, P2 ;  /* 0x00000005ff007c0c */ /* 0x000fc6000bf45320 */
[C---:B--2---:R-:W-:Y:S01]  /*0230*/  IMAD.WIDE.U32 R20, R225.reuse, 0x4, R4 ;  /* 0x00000004e1147825 */ /* 0x044fe200078e0004 */
[----:B------:R-:W-:Y:S01]  /*0240*/  SHF.R.U32.HI R6, RZ, 0x1e, R225 ;  /* 0x0000001eff067819 */ /* 0x000fe200000116e1 */
[----:B------:R-:W1:Y:S02]  /*0250*/  LDC.64 R4, c[0x0][0x468] ;  /* 0x00011a00ff047b82 */ /* 0x000e640000000a00 */
[----:B------:R-:W-:Y:S01]  /*0260*/  IMAD.SHL.U32 R15, R225, 0x4, RZ ;  /* 0x00000004e10f7824 */ /* 0x000fe200078e00ff */
[----:B----4-:R-:W2:Y:S04]  /*0270*/  @P0 LDG.E R11, desc[UR16][R20.64] ;  /* 0x00000010140b0981 */ /* 0x010ea8000c1e1900 */
        /* <DEDUP_REMOVED lines=19> */
[----:B------:R-:W-:Y:S02]  /*03b0*/  IMAD.MOV.U32 R3, RZ, RZ, -0x1 ;  /* 0xffffffffff037424 */ /* 0x000fe400078e00ff */
[----:B------:R-:W-:-:S10]  /*03c0*/  IMAD.SHL.U32 R7, R9, 0x40, RZ ;  /* 0x0000004009077824 */ /* 0x000fd400078e00ff */
[----:B------:R3:W5:Y:S01]  /*03d0*/  @!P3 LDG.E R3, desc[UR16][R20.64] ;  /* 0x000000101403b981 */ /* 0x000762000c1e1900 */
[----:B--2---:R-:W-:-:S05]  /*03e0*/  @P4 IMAD.IADD R0, R8, 0x1, -R11 ;  /* 0x0000000108004824 */ /* 0x004fca00078e0a0b */
[----:B----4-:R-:W-:Y:S01]  /*03f0*/  ISETP.GT.AND P3, PT, R0, R7, PT ;  /* 0x000000070000720c */ /* 0x010fe20003f64270 */
[----:B-1-3--:R-:W-:-:S12]  /*0400*/  @!P0 BRA `(.L_x_1262) ;  /* 0x00000000000c8947 */ /* 0x00afd80003800000 */
[----:B------:R-:W2:Y:S02]  /*0410*/  @P1 LDG.E R4, desc[UR16][R20.64+0x4] ;  /* 0x0000041014041981 */ /* 0x000ea4000c1e1900 */
[----:B--2--5:R-:W-:-:S06]  /*0420*/  @P1 IADD3 R19, PT, PT, R4, -R3, RZ ;  /* 0x8000000304131210 */ /* 0x024fcc0007ffe0ff */
[----:B------:R1:W5:Y:S02]  /*0430*/  @!P1 LDG.E R19, desc[UR16][R20.64] ;  /* 0x0000001014139981 */ /* 0x000364000c1e1900 */
.L_x_1262:
[----:B------:R-:W-:Y:S05]  /*0440*/  @!P3 EXIT ;  /* 0x000000000000b94d */ /* 0x000fea0003800000 */
[----:B------:R-:W2:Y:S01]  /*0450*/  LDC R8, c[0x0][0x374] ;  /* 0x0000dd00ff087b82 */ /* 0x000ea20000000800 */
[----:B------:R-:W3:Y:S01]  /*0460*/  LDCU UR14, c[0x0][0x508] ;  /* 0x0000a100ff0e77ac */ /* 0x000ee20008000800 */
[----:B-----5:R-:W-:Y:S01]  /*0470*/  @P2 IMAD.IADD R116, R17, 0x1, -R2 ;  /* 0x0000000111742824 */ /* 0x020fe200078e0a02 */
[----:B------:R-:W4:Y:S05]  /*0480*/  S2R R212, SR_TID.X ;  /* 0x0000000000d47919 */ /* 0x000f2a0000002100 */
[----:B------:R-:W1:Y:S01]  /*0490*/  LDC R4, c[0x0][0x438] ;  /* 0x00010e00ff047b82 */ /* 0x000e620000000800 */
[-C--:B--2---:R-:W-:Y:S02]  /*04a0*/  IABS R14, R8.reuse ;  /* 0x00000008000e7213 */ /* 0x084fe40000000000 */
[----:B------:R-:W-:-:S02]  /*04b0*/  IABS R23, R8 ;  /* 0x0000000800177213 */ /* 0x000fc40000000000 */
[----:B------:R-:W2:Y:S03]  /*04c0*/  I2F.RP R10, R14 ;  /* 0x0000000e000a7306 */ /* 0x000ea60000209400 */
[----:B------:R-:W-:Y:S02]  /*04d0*/  IMAD.MOV R23, RZ, RZ, -R23 ;  /* 0x000000ffff177224 */ /* 0x000fe400078e0a17 */
[----:B-1----:R-:W-:-:S05]  /*04e0*/  VIADD R4, R4, 0x7f ;  /* 0x0000007f04047836 */ /* 0x002fca0000000000 */
[----:B------:R-:W-:-:S04]  /*04f0*/  SHF.R.S32.HI R21, RZ, 0x1f, R4 ;  /* 0x0000001fff157819 */ /* 0x000fc80000011404 */
[----:B------:R-:W-:Y:S01]  /*0500*/  LEA.HI R21, R21, R4, RZ, 0x7 ;  /* 0x0000000415157211 */ /* 0x000fe200078f38ff */
[----:B--2---:R-:W1:Y:S03]  /*0510*/  MUFU.RCP R24, R10 ;  /* 0x0000000a00187308 */ /* 0x004e660000001000 */
[----:B------:R-:W-:-:S05]  /*0520*/  LEA.HI.SX32 R21, R21, R8, 0x19 ;  /* 0x0000000815157211 */ /* 0x000fca00078fcaff */
[----:B------:R-:W-:-:S05]  /*0530*/  VIADD R21, R21, 0xffffffff ;  /* 0xffffffff15157836 */ /* 0x000fca0000000000 */
[----:B------:R-:W-:Y:S02]  /*0540*/  IABS R12, R21 ;  /* 0x00000015000c7213 */ /* 0x000fe40000000000 */
[----:B------:R-:W-:Y:S01]  /*0550*/  LOP3.LUT R21, R21, R8, RZ, 0x3c, !PT ;  /* 0x0000000815157212 */ /* 0x000fe200078e3cff */
[----:B-1----:R-:W-:-:S03]  /*0560*/  VIADD R24, R24, 0xffffffe ;  /* 0x0ffffffe18187836 */ /* 0x002fc60000000000 */
[----:B------:R-:W-:Y:S01]  /*0570*/  ISETP.GE.AND P0, PT, R21, RZ, PT ;  /* 0x000000ff1500720c */ /* 0x000fe20003f06270 */
[----:B------:R-:W1:Y:S02]  /*0580*/  F2I.FTZ.U32.TRUNC.NTZ R25, R24 ;  /* 0x0000001800197305 */ /* 0x000e64000021f000 */
[----:B-1----:R-:W-:Y:S02]  /*0590*/  IMAD.MOV R5, RZ, RZ, -R25 ;  /* 0x000000ffff057224 */ /* 0x002fe400078e0a19 */
[----:B------:R-:W-:Y:S02]  /*05a0*/  IMAD.MOV.U32 R24, RZ, RZ, RZ ;  /* 0x000000ffff187224 */ /* 0x000fe400078e00ff */
[----:B------:R-:W-:-:S04]  /*05b0*/  IMAD R5, R5, R14, RZ ;  /* 0x0000000e05057224 */ /* 0x000fc800078e02ff */
[----:B------:R-:W-:-:S06]  /*05c0*/  IMAD.HI.U32 R5, R25, R5, R24 ;  /* 0x0000000519057227 */ /* 0x000fcc00078e0018 */
[----:B------:R-:W-:Y:S02]  /*05d0*/  IMAD.HI.U32 R10, R5, R12, RZ ;  /* 0x0000000c050a7227 */ /* 0x000fe400078e00ff */
[----:B------:R-:W1:Y:S02]  /*05e0*/  @!P2 LDC.64 R4, c[0x0][0x488] ;  /* 0x00012200ff04ab82 */ /* 0x000e640000000a00 */
[----:B------:R-:W-:-:S05]  /*05f0*/  IMAD R23, R10, R23, R12 ;  /* 0x000000170a177224 */ /* 0x000fca00078e020c */
[----:B------:R-:W-:Y:S01]  /*0600*/  ISETP.GT.U32.AND P1, PT, R14, R23, PT ;  /* 0x000000170e00720c */ /* 0x000fe20003f24070 */
[----:B------:R-:W2:-:S12]  /*0610*/  @!P2 LDC R12, c[0x0][0x43c] ;  /* 0x00010f00ff0cab82 */ /* 0x000e980000000800 */
[----:B------:R-:W-:Y:S02]  /*0620*/  @!P1 IMAD.IADD R23, R23, 0x1, -R14 ;  /* 0x0000000117179824 */ /* 0x000fe400078e0a0e */
[----:B------:R-:W-:Y:S01]  /*0630*/  @!P1 VIADD R10, R10, 0x1 ;  /* 0x000000010a0a9836 */ /* 0x000fe20000000000 */
[----:B------:R-:W-:Y:S02]  /*0640*/  ISETP.NE.AND P1, PT, R8, RZ, PT ;  /* 0x000000ff0800720c */ /* 0x000fe40003f25270 */
[----:B-1----:R-:W-:Y:S02]  /*0650*/  @!P2 ISETP.NE.U32.AND P3, PT, R4, RZ, PT ;  /* 0x000000ff0400a20c */ /* 0x002fe40003f65070 */
[----:B------:R-:W1:Y:S01]  /*0660*/  S2R R4, SR_CTAID.Y ;  /* 0x0000000000047919 */ /* 0x000e620000002600 */
[----:B------:R-:W-:Y:S02]  /*0670*/  ISETP.GE.U32.AND P4, PT, R23, R14, PT ;  /* 0x0000000e1700720c */ /* 0x000fe40003f86070 */
[----:B------:R-:W-:Y:S01]  /*0680*/  @!P2 ISETP.NE.AND.EX P3, PT, R5, RZ, PT, P3 ;  /* 0x000000ff0500a20c */ /* 0x000fe20003f65330 */
[----:B------:R-:W-:-:S03]  /*0690*/  VIADD R5, R9, 0x1 ;  /* 0x0000000109057836 */ /* 0x000fc60000000000 */
[----:B--2---:R-:W-:Y:S01]  /*06a0*/  @!P2 SEL R12, R12, RZ, P3 ;  /* 0x000000ff0c0ca207 */ /* 0x004fe20001800000 */
[----:B------:R-:W-:-:S03]  /*06b0*/  IMAD R5, R5, 0x40, -R0 ;  /* 0x0000004005057824 */ /* 0x000fc600078e0a00 */
[----:B------:R-:W-:-:S03]  /*06c0*/  @!P2 IADD3 R116, PT, PT, R12, R19, -R2 ;  /* 0x000000130c74a210 */ /* 0x000fc60007ffe802 */
[----:B------:R-:W-:Y:S02]  /*06d0*/  @P4 VIADD R10, R10, 0x1 ;  /* 0x000000010a0a4836 */ /* 0x000fe40000000000 */
[----:B------:R-:W-:Y:S02]  /*06e0*/  VIADD R14, R116, 0x7f ;  /* 0x0000007f740e7836 */ /* 0x000fe40000000000 */
[----:B------:R-:W-:Y:S01]  /*06f0*/  @!P0 IMAD.MOV R10, RZ, RZ, -R10 ;  /* 0x000000ffff0a8224 */ /* 0x000fe200078e0a0a */
[----:B------:R-:W-:Y:S02]  /*0700*/  @!P1 LOP3.LUT R10, RZ, R8, RZ, 0x33, !PT ;  /* 0x00000008ff0a9212 */ /* 0x000fe400078e33ff */
[----:B---3--:R-:W-:Y:S02]  /*0710*/  IADD3 R5, PT, PT, R14, UR14, R5 ;  /* 0x0000000e0e057c10 */ /* 0x008fe4000fffe005 */
[----:B------:R-:W-:Y:S02]  /*0720*/  SHF.R.S32.HI R17, RZ, 0x1f, R14 ;  /* 0x0000001fff117819 */ /* 0x000fe4000001140e */
[----:B------:R-:W-:-:S02]  /*0730*/  SHF.R.S32.HI R12, RZ, 0x1f, R5 ;  /* 0x0000001fff0c7819 */ /* 0x000fc40000011405 */
[----:B------:R-:W-:Y:S02]  /*0740*/  LEA.HI R8, R17, R14, RZ, 0x7 ;  /* 0x0000000e11087211 */ /* 0x000fe400078f38ff */
[----:B------:R-:W-:Y:S02]  /*0750*/  LEA.HI R12, R12, R5, RZ, 0x7 ;  /* 0x000000050c0c7211 */ /* 0x000fe400078f38ff */
[----:B------:R-:W-:Y:S01]  /*0760*/  SHF.R.S32.HI R8, RZ, 0x7, R8 ;  /* 0x00000007ff087819 */ /* 0x000fe20000011408 */
[----:B-1----:R-:W-:Y:S01]  /*0770*/  IMAD R217, R10, R4, RZ ;  /* 0x000000040ad97224 */ /* 0x002fe200078e02ff */
[----:B------:R-:W-:-:S04]  /*0780*/  SHF.R.S32.HI R12, RZ, 0x7, R12 ;  /* 0x00000007ff0c7819 */ /* 0x000fc8000001140c */
[----:B------:R-:W-:-:S04]  /*0790*/  VIADDMNMX R5, R217, R10, R8, PT ;  /* 0x0000000ad9057246 */ /* 0x000fc80003800108 */
[----:B------:R-:W-:Y:S01]  /*07a0*/  VIMNMX R182, PT, PT, R5, R12, PT ;  /* 0x0000000c05b67248 */ /* 0x000fe20003fe0100 */
[----:B------:R-:W-:-:S03]  /*07b0*/  IMAD.MOV R5, RZ, RZ, -R225 ;  /* 0x000000ffff057224 */ /* 0x000fc600078e0ae1 */
[----:B------:R-:W-:Y:S01]  /*07c0*/  ISETP.GE.AND P0, PT, R217, R182, PT ;  /* 0x000000b6d900720c */ /* 0x000fe20003f06270 */
[----:B------:R-:W-:-:S12]  /*07d0*/  IMAD R22, R13, R5, R22 ;  /* 0x000000050d167224 */ /* 0x000fd800078e0216 */
[----:B----4-:R-:W-:Y:S05]  /*07e0*/  @!P0 BRA `(.L_x_1263) ;  /* 0x0000000800ac8947 */ /* 0x010fea0003800000 */
[----:B------:R-:W1:Y:S01]  /*07f0*/  LDC.64 R2, c[0x0][0x430] ;  /* 0x00010c00ff027b82 */ /* 0x000e620000000a00 */
[----:B------:R-:W2:Y:S01]  /*0800*/  LDCU UR4, c[0x0][0x44c] ;  /* 0x00008980ff0477ac */ /* 0x000ea20008000800 */
[----:B------:R-:W-:Y:S01]  /*0810*/  IMAD.IADD R0, R0, 0x1, -R7 ;  /* 0x0000000100007824 */ /* 0x000fe200078e0a07 */
[----:B------:R-:W-:Y:S01]  /*0820*/  SHF.R.U32.HI R9, RZ, 0x4, R212 ;  /* 0x00000004ff097819 */ /* 0x000fe200000116d4 */
[----:B------:R-:W-:Y:S01]  /*0830*/  IMAD.SHL.U32 R10, R212, 0x4, RZ ;  /* 0x00000004d40a7824 */ /* 0x000fe200078e00ff */
[----:B------:R-:W-:Y:S02]  /*0840*/  BSSY.RECONVERGENT B0, `(.L_x_1264) ;  /* 0x000001e000007945 */ /* 0x000fe40003800200 */
[CC--:B------:R-:W-:Y:S01]  /*0850*/  ISETP.GE.AND P5, PT, R9.reuse, R0.reuse, PT ;  /* 0x000000000900720c */ /* 0x0c0fe20003fa6270 */
[C---:B------:R-:W-:Y:S01]  /*0860*/  VIADD R23, R9.reuse, 0x8 ;  /* 0x0000000809177836 */ /* 0x040fe20000000000 */
[----:B------:R-:W-:Y:S01]  /*0870*/  LOP3.LUT R10, R10, 0x3c, RZ, 0xc0, !PT ;  /* 0x0000003c0a0a7812 */ /* 0x000fe200078ec0ff */
[C---:B------:R-:W-:Y:S01]  /*0880*/  VIADD R19, R9.reuse, 0x18 ;  /* 0x0000001809137836 */ /* 0x040fe20000000000 */
[C---:B------:R-:W-:Y:S01]  /*0890*/  IADD3 R21, PT, PT, R9.reuse, 0x10, RZ ;  /* 0x0000001009157810 */ /* 0x040fe20007ffe0ff */
[----:B------:R-:W-:Y:S01]  /*08a0*/  VIADD R17, R9, 0x20 ;  /* 0x0000002009117836 */ /* 0x000fe20000000000 */
[----:B------:R-:W-:-:S02]  /*08b0*/  ISETP.GE.AND P2, PT, R23, R0, PT ;  /* 0x000000001700720c */ /* 0x000fc40003f46270 */
[-C--:B------:R-:W-:Y:S02]  /*08c0*/  ISETP.GE.AND P1, PT, R21, R0.reuse, PT ;  /* 0x000000001500720c */ /* 0x080fe40003f26270 */
[-C--:B------:R-:W-:Y:S02]  /*08d0*/  ISETP.GE.AND P0, PT, R19, R0.reuse, PT ;  /* 0x000000001300720c */ /* 0x080fe40003f06270 */
[----:B------:R-:W-:Y:S02]  /*08e0*/  ISETP.GE.AND P3, PT, R17, R0, PT ;  /* 0x000000001100720c */ /* 0x000fe40003f66270 */
[----:B------:R-:W-:Y:S02]  /*08f0*/  IADD3 R15, PT, PT, R9, 0x28, RZ ;  /* 0x00000028090f7810 */ /* 0x000fe40007ffe0ff */
[----:B------:R-:W-:Y:S01]  /*0900*/  LOP3.LUT R12, R10, 0x40, RZ, 0xfc, !PT ;  /* 0x000000400a0c7812 */ /* 0x000fe200078efcff */
[----:B-1----:R-:W-:-:S04]  /*0910*/  IMAD R2, R4, R2, R225 ;  /* 0x0000000204027224 */ /* 0x002fc800078e02e1 */
[----:B------:R-:W-:-:S04]  /*0920*/  IMAD R6, R2, R13, R22 ;  /* 0x0000000d02067224 */ /* 0x000fc800078e0216 */
[----:B------:R-:W-:Y:S02]  /*0930*/  IMAD R6, R6, R3, R7 ;  /* 0x0000000306067224 */ /* 0x000fe400078e0207 */
[----:B------:R-:W-:Y:S02]  /*0940*/  IMAD.SHL.U32 R7, R212, 0x8, RZ ;  /* 0x00000008d4077824 */ /* 0x000fe400078e00ff */
[----:B--2---:R-:W-:-:S03]  /*0950*/  IMAD R8, R6, UR4, RZ ;  /* 0x0000000406087c24 */ /* 0x004fc6000f8e02ff */
[----:B------:R-:W-:-:S04]  /*0960*/  LOP3.LUT R7, R10, 0x1f80, R7, 0xf8, !PT ;  /* 0x00001f800a077812 */ /* 0x000fc800078ef807 */
        /* <DEDUP_REMOVED lines=11> */
.L_x_1265:
[----:B------:R-:W-:Y:S05]  /*0a20*/  BSYNC.RECONVERGENT B0 ;  /* 0x0000000000007941 */ /* 0x000fea0003800200 */
.L_x_1264:
        /* <DEDUP_REMOVED lines=15> */
.L_x_1267:
[----:B------:R-:W-:Y:S05]  /*0b20*/  BSYNC.RECONVERGENT B0 ;  /* 0x0000000000007941 */ /* 0x000fea0003800200 */
.L_x_1266:
        /* <DEDUP_REMOVED lines=15> */
.L_x_1269:
[----:B------:R-:W-:Y:S05]  /*0c20*/  BSYNC.RECONVERGENT B0 ;  /* 0x0000000000007941 */ /* 0x000fea0003800200 */
.L_x_1268:
        /* <DEDUP_REMOVED lines=14> */
.L_x_1271:
[----:B------:R-:W-:Y:S05]  /*0d10*/  BSYNC.RECONVERGENT B0 ;  /* 0x0000000000007941 */ /* 0x000fea0003800200 */
.L_x_1270:
        /* <DEDUP_REMOVED lines=13> */
.L_x_1273:
[----:B------:R-:W-:Y:S05]  /*0df0*/  BSYNC.RECONVERGENT B0 ;  /* 0x0000000000007941 */ /* 0x000fea0003800200 */
.L_x_1272:
        /* <DEDUP_REMOVED lines=13> */
.L_x_1275:
[----:B------:R-:W-:Y:S05]  /*0ed0*/  BSYNC.RECONVERGENT B0 ;  /* 0x0000000000007941 */ /* 0x000fea0003800200 */
.L_x_1274:
        /* <DEDUP_REMOVED lines=13> */
.L_x_1277:
[----:B------:R-:W-:Y:S05]  /*0fb0*/  BSYNC.RECONVERGENT B0 ;  /* 0x0000000000007941 */ /* 0x000fea0003800200 */
.L_x_1276:
        /* <DEDUP_REMOVED lines=13> */
.L_x_1279:
[----:B------:R-:W-:Y:S05]  /*1090*/  BSYNC.RECONVERGENT B0 ;  /* 0x0000000000007941 */ /* 0x000fea0003800200 */
.L_x_1278:
        /* <DEDUP_REMOVED lines=32> */
.L_x_1263:
        /* <DEDUP_REMOVED lines=11> */
.L_x_1280:
[----:B------:R-:W-:Y:S05]  /*1350*/  BRA.U !UP1, `(.L_x_1281) ;  /* 0x0000000509847547 */ /* 0x000fea000b800000 */
[----:B-----5:R-:W1:Y:S01]  /*1360*/  LDC R4, c[0x0][0x4f0] ;  /* 0x00013c00ff047b82 */ /* 0x020e620000000800 */
[----:B------:R-:W-:Y:S01]  /*1370*/  LEA R181, R182, 0xffffff80, 0x7 ;  /* 0xffffff80b6b57811 */ /* 0x000fe200078e38ff */
[----:B------:R-:W2:Y:S01]  /*1380*/  LDCU.64 UR4, c[0x0][0x4e8] ;  /* 0x00009d00ff0477ac */ /* 0x000ea20008000a00 */
[----:B------:R-:W-:Y:S01]  /*1390*/  MOV R12, RZ ;  /* 0x000000ff000c7202 */ /* 0x000fe20000000f00 */
        /* <DEDUP_REMOVED lines=8> */
[----:B-1----:R-:W-:-:S04]  /*1420*/  IMAD.MOV R2, RZ, RZ, -R13 ;  /* 0x000000ffff027224 */ /* 0x002fc800078e0a0d */
[----:B------:R-:W-:Y:S01]  /*1430*/  IMAD R3, R2, R5, RZ ;  /* 0x0000000502037224 */ /* 0x000fe200078e02ff */
[----:B------:R-:W-:-:S03]  /*1440*/  IABS R2, R181 ;  /* 0x000000b500027213 */ /* 0x000fc60000000000 */
[----:B------:R-:W-:-:S04]  /*1450*/  IMAD.HI.U32 R12, R13, R3, R12 ;  /* 0x000000030d0c7227 */ /* 0x000fc800078e000c */
[----:B------:R-:W-:-:S04]  /*1460*/  IMAD.MOV.U32 R3, RZ, RZ, R2 ;  /* 0x000000ffff037224 */ /* 0x000fc800078e0002 */
[----:B------:R-:W-:-:S04]  /*1470*/  IMAD.HI.U32 R2, R12, R3, RZ ;  /* 0x000000030c027227 */ /* 0x000fc800078e00ff */
[----:B--2---:R-:W-:Y:S01]  /*1480*/  IMAD.WIDE.U32 R12, R225, UR4, RZ ;  /* 0x00000004e10c7c25 */ /* 0x004fe2000f8e00ff */
[----:B------:R-:W-:-:S03]  /*1490*/  IADD3 R6, PT, PT, -R2, RZ, RZ ;  /* 0x000000ff02067210 */ /* 0x000fc60007ffe1ff */
[----:B------:R-:W-:Y:S01]  /*14a0*/  IMAD R227, R225, UR5, R13 ;  /* 0x00000005e1e37c24 */ /* 0x000fe2000f8e020d */
[----:B------:R-:W1:Y:S01]  /*14b0*/  LDCU.64 UR4, c[0x0][0x3a8] ;  /* 0x00007500ff0477ac */ /* 0x000e620008000a00 */
[----:B------:R-:W-:Y:S01]  /*14c0*/  IMAD R6, R5, R6, R3 ;  /* 0x0000000605067224 */ /* 0x000fe200078e0203 */
[----:B------:R-:W-:-:S04]  /*14d0*/  LOP3.LUT R3, R181, R4, RZ, 0x3c, !PT ;  /* 0x00000004b5037212 */ /* 0x000fc800078e3cff */
[----:B------:R-:W-:Y:S02]  /*14e0*/  ISETP.GT.U32.AND P2, PT, R5, R6, PT ;  /* 0x000000060500720c */ /* 0x000fe40003f44070 */
[----:B------:R-:W-:Y:S02]  /*14f0*/  ISETP.GE.AND P1, PT, R3, RZ, PT ;  /* 0x000000ff0300720c */ /* 0x000fe40003f26270 */
[----:B------:R-:W2:Y:S09]  /*1500*/  LDC R3, c[0x0][0x3e8] ;  /* 0x0000fa00ff037b82 */ /* 0x000eb20000000800 */
[----:B------:R-:W-:Y:S01]  /*1510*/  @!P2 IMAD.IADD R6, R6, 0x1, -R5 ;  /* 0x000000010606a824 */ /* 0x000fe200078e0a05 */
[----:B------:R-:W-:-:S02]  /*1520*/  @!P2 IADD3 R2, PT, PT, R2, 0x1, RZ ;  /* 0x000000010202a810 */ /* 0x000fc40007ffe0ff */
[----:B------:R-:W-:Y:S02]  /*1530*/  ISETP.NE.AND P2, PT, R4, RZ, PT ;  /* 0x000000ff0400720c */ /* 0x000fe40003f45270 */
[----:B------:R-:W-:-:S13]  /*1540*/  ISETP.GE.U32.AND P0, PT, R6, R5, PT ;  /* 0x000000050600720c */ /* 0x000fda0003f06070 */
[----:B------:R-:W-:Y:S02]  /*1550*/  @P0 IADD3 R2, PT, PT, R2, 0x1, RZ ;  /* 0x0000000102020810 */ /* 0x000fe40007ffe0ff */
[----:B------:R-:W-:-:S03]  /*1560*/  LEA R226, P0, R12, UR8, 0x2 ;  /* 0x000000080ce27c11 */ /* 0x000fc6000f8010ff */
[----:B------:R-:W-:Y:S01]  /*1570*/  @!P1 IMAD.MOV R2, RZ, RZ, -R2 ;  /* 0x000000ffff029224 */ /* 0x000fe200078e0a02 */
[----:B------:R-:W-:Y:S02]  /*1580*/  LEA.HI.X R227, R12, UR9, R227, 0x2, P0 ;  /* 0x000000090ce37c11 */ /* 0x000fe400080f14e3 */
[----:B------:R-:W-:-:S05]  /*1590*/  @!P2 LOP3.LUT R2, RZ, R4, RZ, 0x33, !PT ;  /* 0x00000004ff02a212 */ /* 0x000fca00078e33ff */
[----:B------:R-:W-:-:S06]  /*15a0*/  IMAD.WIDE R12, R2, 0x4, R226 ;  /* 0x00000004020c7825 */ /* 0x000fcc00078e02e2 */
[----:B------:R1:W3:Y:S01]  /*15b0*/  LDG.E R12, desc[UR16][R12.64] ;  /* 0x000000100c0c7981 */ /* 0x0002e2000c1e1900 */
[----:B--2---:R-:W-:Y:S01]  /*15c0*/  IABS R8, R3 ;  /* 0x0000000300087213 */ /* 0x004fe20000000000 */
[----:B----4-:R-:W-:Y:S01]  /*15d0*/  IMAD.U32 R134, RZ, RZ, UR12 ;  /* 0x0000000cff867e24 */ /* 0x010fe2000f8e00ff */
[----:B------:R-:W-:Y:S01]  /*15e0*/  IADD3 R2, PT, PT, -R2, RZ, RZ ;  /* 0x000000ff02027210 */ /* 0x000fe20007ffe1ff */
[----:B------:R-:W-:Y:S01]  /*15f0*/  IMAD.U32 R135, RZ, RZ, UR13 ;  /* 0x0000000dff877e24 */ /* 0x000fe2000f8e00ff */
[----:B------:R-:W2:Y:S01]  /*1600*/  I2F.RP R10, R8 ;  /* 0x00000008000a7306 */ /* 0x000ea20000209400 */
[----:B---3--:R-:W-:Y:S02]  /*1610*/  MOV R24, UR10 ;  /* 0x0000000a00187c02 */ /* 0x008fe40008000f00 */
[----:B------:R-:W-:Y:S01]  /*1620*/  IMAD R2, R4, R2, R181 ;  /* 0x0000000204027224 */ /* 0x000fe200078e02b5 */
[----:B------:R-:W-:-:S04]  /*1630*/  MOV R25, UR11 ;  /* 0x0000000b00197c02 */ /* 0x000fc80008000f00 */
[----:B--2---:R-:W2:Y:S02]  /*1640*/  MUFU.RCP R14, R10 ;  /* 0x0000000a000e7308 */ /* 0x004ea40000001000 */
[----:B--2---:R-:W-:-:S06]  /*1650*/  IADD3 R14, PT, PT, R14, 0xffffffe, RZ ;  /* 0x0ffffffe0e0e7810 */ /* 0x004fcc0007ffe0ff */
[----:B------:R-:W2:Y:S02]  /*1660*/  F2I.FTZ.U32.TRUNC.NTZ R15, R14 ;  /* 0x0000000e000f7305 */ /* 0x000ea4000021f000 */
[----:B--2---:R-:W-:Y:S01]  /*1670*/  IADD3 R5, PT, PT, RZ, -R15, RZ ;  /* 0x8000000fff057210 */ /* 0x004fe20007ffe0ff */
[----:B------:R-:W-:-:S04]  /*1680*/  IMAD.MOV.U32 R14, RZ, RZ, RZ ;  /* 0x000000ffff0e7224 */ /* 0x000fc800078e00ff */
[----:B------:R-:W-:Y:S01]  /*1690*/  IMAD R6, R5, R8, RZ ;  /* 0x0000000805067224 */ /* 0x000fe200078e02ff */
[----:B------:R-:W-:-:S03]  /*16a0*/  IABS R5, R22 ;  /* 0x0000001600057213 */ /* 0x000fc60000000000 */
[----:B------:R-:W-:Y:S01]  /*16b0*/  IMAD.HI.U32 R15, R15, R6, R14 ;  /* 0x000000060f0f7227 */ /* 0x000fe200078e000e */
[----:B------:R-:W-:-:S05]  /*16c0*/  MOV R6, R5 ;  /* 0x0000000500067202 */ /* 0x000fca0000000f00 */
[----:B------:R-:W-:-:S05]  /*16d0*/  IMAD.HI.U32 R5, R15, R6, RZ ;  /* 0x000000060f057227 */ /* 0x000fca00078e00ff */
[----:B-1----:R-:W-:-:S05]  /*16e0*/  IADD3 R13, PT, PT, -R5, RZ, RZ ;  /* 0x000000ff050d7210 */ /* 0x002fca0007ffe1ff */
[----:B------:R-:W-:Y:S01]  /*16f0*/  IMAD R13, R8, R13, R6 ;  /* 0x0000000d080d7224 */ /* 0x000fe200078e0206 */
[----:B------:R-:W-:-:S04]  /*1700*/  LOP3.LUT R6, R22, R3, RZ, 0x3c, !PT ;  /* 0x0000000316067212 */ /* 0x000fc800078e3cff */
[----:B------:R-:W-:Y:S02]  /*1710*/  ISETP.GT.U32.AND P1, PT, R8, R13, PT ;  /* 0x0000000d0800720c */ /* 0x000fe40003f24070 */
[----:B------:R-:W-:-:S11]  /*1720*/  ISETP.GE.AND P0, PT, R6, RZ, PT ;  /* 0x000000ff0600720c */ /* 0x000fd60003f06270 */
[----:B------:R-:W-:Y:S01]  /*1730*/  @!P1 IMAD.IADD R13, R13, 0x1, -R8 ;  /* 0x000000010d0d9824 */ /* 0x000fe200078e0a08 */
[----:B------:R-:W-:Y:S02]  /*1740*/  @!P1 IADD3 R5, PT, PT, R5, 0x1, RZ ;  /* 0x0000000105059810 */ /* 0x000fe40007ffe0ff */
[----:B------:R-:W-:Y:S02]  /*1750*/  ISETP.NE.AND P1, PT, R3, RZ, PT ;  /* 0x000000ff0300720c */ /* 0x000fe40003f25270 */
[----:B------:R-:W-:-:S13]  /*1760*/  ISETP.GE.U32.AND P2, PT, R13, R8, PT ;  /* 0x000000080d00720c */ /* 0x000fda0003f46070 */
[----:B------:R-:W-:-:S05]  /*1770*/  @P2 IADD3 R5, PT, PT, R5, 0x1, RZ ;  /* 0x0000000105052810 */ /* 0x000fca0007ffe0ff */
[----:B------:R-:W-:Y:S01]  /*1780*/  @!P0 IMAD.MOV R5, RZ, RZ, -R5 ;  /* 0x000000ffff058224 */ /* 0x000fe200078e0a05 */
[----:B------:R-:W-:Y:S02]  /*1790*/  @!P1 LOP3.LUT R5, RZ, R3, RZ, 0x33, !PT ;  /* 0x00000003ff059212 */ /* 0x000fe400078e33ff */
[----:B------:R-:W-:-:S05]  /*17a0*/  SHF.R.S32.HI R3, RZ, 0x1f, R2 ;  /* 0x0000001fff037819 */ /* 0x000fca0000011402 */
[C---:B------:R-:W-:Y:S02]  /*17b0*/  IMAD R4, R3.reuse, R134, RZ ;  /* 0x0000008603047224 */ /* 0x040fe400078e02ff */
[----:B------:R-:W-:Y:S02]  /*17c0*/  IMAD R3, R3, R24, RZ ;  /* 0x0000001803037224 */ /* 0x000fe400078e02ff */
[C---:B------:R-:W-:Y:S02]  /*17d0*/  IMAD R4, R2.reuse, R135, R4 ;  /* 0x0000008702047224 */ /* 0x040fe400078e0204 */
[----:B------:R-:W-:Y:S01]  /*17e0*/  IMAD R3, R2, R25, R3 ;  /* 0x0000001902037224 */ /* 0x000fe200078e0203 */
[----:B------:R-:W-:Y:S01]  /*17f0*/  SHF.R.S32.HI R17, RZ, 0x1f, R12 ;  /* 0x0000001fff117819 */ /* 0x000fe2000001140c */
[----:B------:R-:W-:-:S04]  /*1800*/  IMAD.WIDE.U32 R14, R12, UR6, RZ ;  /* 0x000000060c0e7c25 */ /* 0x000fc8000f8e00ff */
[C---:B------:R-:W-:Y:S02]  /*1810*/  IMAD R13, R17.reuse, UR6, RZ ;  /* 0x00000006110d7c24 */ /* 0x040fe4000f8e02ff */
[----:B------:R-:W-:Y:S02]  /*1820*/  IMAD R17, R17, UR4, RZ ;  /* 0x0000000411117c24 */ /* 0x000fe4000f8e02ff */
[C---:B------:R-:W-:Y:S02]  /*1830*/  IMAD R13, R12.reuse, UR7, R13 ;  /* 0x000000070c0d7c24 */ /* 0x040fe4000f8e020d */
[----:B------:R-:W-:-:S03]  /*1840*/  IMAD R17, R12, UR5, R17 ;  /* 0x000000050c117c24 */ /* 0x000fc6000f8e0211 */
[----:B------:R-:W-:Y:S01]  /*1850*/  IADD3 R15, PT, PT, R15, R13, RZ ;  /* 0x0000000d0f0f7210 */ /* 0x000fe20007ffe0ff */
[----:B------:R-:W-:Y:S01]  /*1860*/  IMAD.WIDE.U32 R12, R12, UR4, RZ ;  /* 0x000000040c0c7c25 */ /* 0x000fe2000f8e00ff */
[----:B------:R-:W1:Y:S03]  /*1870*/  LDCU.128 UR4, c[0x0][0x3d0] ;  /* 0x00007a00ff0477ac */ /* 0x000e660008000c00 */
[----:B------:R-:W-:Y:S01]  /*1880*/  IMAD.WIDE.U32 R14, R2, R134, R14 ;  /* 0x00000086020e7225 */ /* 0x000fe200078e000e */
[----:B------:R-:W-:-:S04]  /*1890*/  IADD3 R13, PT, PT, R13, R17, RZ ;  /* 0x000000110d0d7210 */ /* 0x000fc80007ffe0ff */
        /* <DEDUP_REMOVED lines=8> */
[----:B------:R-:W-:Y:S01]  /*1920*/  IMAD R2, R5, UR7, R2 ;  /* 0x0000000705027c24 */ /* 0x000fe2000f8e0202 */
[----:B------:R-:W-:Y:S01]  /*1930*/  IADD3 R6, PT, PT, R15, R4, RZ ;  /* 0x000000040f067210 */ /* 0x000fe20007ffe0ff */
[----:B------:R-:W-:-:S05]  /*1940*/  IMAD.WIDE.U32 R12, R5, UR6, R12 ;  /* 0x00000006050c7c25 */ /* 0x000fca000f8e000c */
[----:B------:R-:W-:Y:S01]  /*1950*/  IADD3 R10, PT, PT, R13, R2, RZ ;  /* 0x000000020d0a7210 */ /* 0x000fe20007ffe0ff */
[----:B------:R-:W-:Y:S06]  /*1960*/  BRA `(.L_x_1282) ;  /* 0x0000000400607947 */ /* 0x000fec0003800000 */
.L_x_1281:
        /* <DEDUP_REMOVED lines=15> */
.L_x_1283:
[----:B------:R-:W2:Y:S01]  /*1a60*/  LDC.64 R134, c[0x0][0x3b8] ;  /* 0x0000ee00ff867b82 */ /* 0x000ea20000000a00 */
[----:B------:R-:W-:-:S05]  /*1a70*/  IADD3 R12, PT, PT, R2, R3, RZ ;  /* 0x00000003020c7210 */ /* 0x000fca0007ffe0ff */
[C---:B--2---:R-:W-:Y:S02]  /*1a80*/  IMAD R17, R12.reuse, R135, RZ ;  /* 0x000000870c117224 */ /* 0x044fe400078e02ff */
[----:B------:R-:W-:-:S05]  /*1a90*/  IMAD.WIDE.U32 R12, R12, R134, RZ ;  /* 0x000000860c0c7225 */ /* 0x000fca00078e00ff */
[----:B------:R-:W-:Y:S02]  /*1aa0*/  IADD3 R17, PT, PT, R13, R17, RZ ;  /* 0x000000110d117210 */ /* 0x000fe40007ffe0ff */
[----:B------:R-:W-:Y:S02]  /*1ab0*/  MOV R16, R12 ;  /* 0x0000000c00107202 */ /* 0x000fe40000000f00 */
.L_x_1284:
[----:B------:R-:W-:Y:S05]  /*1ac0*/  @P0 BRA `(.L_x_1285) ;  /* 0x0000000000340947 */ /* 0x000fea0003800000 */
[----:B------:R-:W2:Y:S01]  /*1ad0*/  LDC.64 R24, c[0x0][0x3c0] ;  /* 0x0000f000ff187b82 */ /* 0x000ea20000000a00 */
[----:B------:R-:W3:Y:S01]  /*1ae0*/  LDCU.64 UR4, c[0x0][0x3a8] ;  /* 0x00007500ff0477ac */ /* 0x000ee20008000a00 */
[----:B-1----:R-:W-:Y:S02]  /*1af0*/  SHF.R.S32.HI R5, RZ, 0x1f, R2 ;  /* 0x0000001fff057819 */ /* 0x002fe40000011402 */
[----:B-----5:R-:W-:-:S05]  /*1b00*/  SHF.R.S32.HI R3, RZ, 0x1f, R4 ;  /* 0x0000001fff037819 */ /* 0x020fca0000011404 */
[----:B---3--:R-:W-:-:S04]  /*1b10*/  IMAD R3, R3, UR4, RZ ;  /* 0x0000000403037c24 */ /* 0x008fc8000f8e02ff */
[----:B------:R-:W-:Y:S02]  /*1b20*/  IMAD R3, R4, UR5, R3 ;  /* 0x0000000504037c24 */ /* 0x000fe4000f8e0203 */
[-C--:B--2---:R-:W-:Y:S02]  /*1b30*/  IMAD R5, R5, R24.reuse, RZ ;  /* 0x0000001805057224 */ /* 0x084fe400078e02ff */
[----:B------:R-:W-:-:S04]  /*1b40*/  IMAD.WIDE.U32 R12, R2, R24, RZ ;  /* 0x00000018020c7225 */ /* 0x000fc800078e00ff */
[----:B------:R-:W-:-:S05]  /*1b50*/  IMAD R5, R2, R25, R5 ;  /* 0x0000001902057224 */ /* 0x000fca00078e0205 */
[----:B------:R-:W-:-:S03]  /*1b60*/  IADD3 R13, PT, PT, R13, R5, RZ ;  /* 0x000000050d0d7210 */ /* 0x000fc60007ffe0ff */
[----:B------:R-:W-:-:S05]  /*1b70*/  IMAD.WIDE.U32 R18, R4, UR4, R12 ;  /* 0x0000000404127c25 */ /* 0x000fca000f8e000c */
[----:B------:R-:W-:Y:S01]  /*1b80*/  IADD3 R19, PT, PT, R19, R3, RZ ;  /* 0x0000000313137210 */ /* 0x000fe20007ffe0ff */
[----:B------:R-:W-:Y:S06]  /*1b90*/  BRA `(.L_x_1286) ;  /* 0x0000000000187947 */ /* 0x000fec0003800000 */
.L_x_1285:
[----:B------:R-:W2:Y:S01]  /*1ba0*/  LDC.64 R24, c[0x0][0x3c0] ;  /* 0x0000f000ff187b82 */ /* 0x000ea20000000a00 */
[----:B------:R-:W-:-:S05]  /*1bb0*/  IADD3 R2, PT, PT, R2, R3, RZ ;  /* 0x0000000302027210 */ /* 0x000fca0007ffe0ff */
[C---:B--2---:R-:W-:Y:S02]  /*1bc0*/  IMAD R19, R2.reuse, R25, RZ ;  /* 0x0000001902137224 */ /* 0x044fe400078e02ff */
[----:B------:R-:W-:-:S05]  /*1bd0*/  IMAD.WIDE.U32 R2, R2, R24, RZ ;  /* 0x0000001802027225 */ /* 0x000fca00078e00ff */
[----:B------:R-:W-:Y:S02]  /*1be0*/  IADD3 R19, PT, PT, R3, R19, RZ ;  /* 0x0000001303137210 */ /* 0x000fe40007ffe0ff */
[----:B------:R-:W-:-:S07]  /*1bf0*/  MOV R18, R2 ;  /* 0x0000000200127202 */ /* 0x000fce0000000f00 */
.L_x_1286:
[----:B------:R-:W2:Y:S01]  /*1c00*/  LDC R13, c[0x0][0x3e8] ;  /* 0x0000fa00ff0d7b82 */ /* 0x000ea20000000800 */
[----:B------:R-:W-:Y:S02]  /*1c10*/  LEA R181, R182, 0xffffff80, 0x7 ;  /* 0xffffff80b6b57811 */ /* 0x000fe400078e38ff */
[----:B------:R-:W-:-:S03]  /*1c20*/  CS2R R226, SRZ ;  /* 0x0000000000e27805 */ /* 0x000fc6000001ff00 */
[----:B------:R-:W-:-:S04]  /*1c30*/  IMAD.WIDE.U32 R18, R181, R24, R18 ;  /* 0x00000018b5127225 */ /* 0x000fc800078e0012 */
[----:B------:R-:W-:Y:S01]  /*1c40*/  IMAD.WIDE.U32 R16, R181, R134, R16 ;  /* 0x00000086b5107225 */ /* 0x000fe200078e0010 */
[----:B--2--5:R-:W-:-:S04]  /*1c50*/  IABS R4, R13 ;  /* 0x0000000d00047213 */ /* 0x024fc80000000000 */
[----:B-1----:R-:W1:Y:S08]  /*1c60*/  I2F.RP R5, R4 ;  /* 0x0000000400057306 */ /* 0x002e700000209400 */
        /* <DEDUP_REMOVED lines=8> */
[----:B------:R-:W-:-:S05]  /*1cf0*/  SHF.R.S32.HI R15, RZ, 0x1f, R181 ;  /* 0x0000001fff0f7819 */ /* 0x000fca00000114b5 */
[----:B------:R-:W-:-:S04]  /*1d00*/  IMAD.HI.U32 R6, R3, R2, RZ ;  /* 0x0000000203067227 */ /* 0x000fc800078e00ff */
[C---:B------:R-:W-:Y:S01]  /*1d10*/  IMAD R8, R15.reuse, R24, RZ ;  /* 0x000000180f087224 */ /* 0x040fe200078e02ff */
[----:B------:R-:W-:Y:S01]  /*1d20*/  IADD3 R3, PT, PT, -R6, RZ, RZ ;  /* 0x000000ff06037210 */ /* 0x000fe20007ffe1ff */
[----:B------:R-:W-:Y:S02]  /*1d30*/  IMAD R10, R15, R134, RZ ;  /* 0x000000860f0a7224 */ /* 0x000fe400078e02ff */
[C---:B------:R-:W-:Y:S02]  /*1d40*/  IMAD R8, R181.reuse, R25, R8 ;  /* 0x00000019b5087224 */ /* 0x040fe400078e0208 */
[----:B------:R-:W-:Y:S01]  /*1d50*/  IMAD R3, R4, R3, R2 ;  /* 0x0000000304037224 */ /* 0x000fe200078e0202 */
[----:B------:R-:W-:Y:S01]  /*1d60*/  LOP3.LUT R2, R22, R13, RZ, 0x3c, !PT ;  /* 0x0000000d16027212 */ /* 0x000fe200078e3cff */
[----:B------:R-:W-:Y:S01]  /*1d70*/  IMAD R10, R181, R135, R10 ;  /* 0x00000087b50a7224 */ /* 0x000fe200078e020a */
[----:B------:R-:W-:Y:S02]  /*1d80*/  IADD3 R19, PT, PT, R19, R8, RZ ;  /* 0x0000000813137210 */ /* 0x000fe40007ffe0ff */
[----:B------:R-:W-:-:S02]  /*1d90*/  ISETP.GT.U32.AND P0, PT, R4, R3, PT ;  /* 0x000000030400720c */ /* 0x000fc40003f04070 */
[----:B------:R-:W-:Y:S02]  /*1da0*/  ISETP.GE.AND P1, PT, R2, RZ, PT ;  /* 0x000000ff0200720c */ /* 0x000fe40003f26270 */
[----:B------:R-:W-:-:S09]  /*1db0*/  IADD3 R17, PT, PT, R17, R10, RZ ;  /* 0x0000000a11117210 */ /* 0x000fd20007ffe0ff */
[----:B------:R-:W-:Y:S01]  /*1dc0*/  @!P0 IMAD.IADD R3, R3, 0x1, -R4 ;  /* 0x0000000103038824 */ /* 0x000fe200078e0a04 */
[----:B------:R-:W-:Y:S02]  /*1dd0*/  @!P0 IADD3 R6, PT, PT, R6, 0x1, RZ ;  /* 0x0000000106068810 */ /* 0x000fe40007ffe0ff */
[----:B------:R-:W-:Y:S02]  /*1de0*/  ISETP.NE.AND P0, PT, R13, RZ, PT ;  /* 0x000000ff0d00720c */ /* 0x000fe40003f05270 */
[----:B------:R-:W-:Y:S02]  /*1df0*/  ISETP.GE.U32.AND P2, PT, R3, R4, PT ;  /* 0x000000040300720c */ /* 0x000fe40003f46070 */
[----:B------:R-:W1:Y:S08]  /*1e00*/  LDC.64 R4, c[0x0][0x3d8] ;  /* 0x0000f600ff047b82 */ /* 0x000e700000000a00 */
[----:B------:R-:W2:Y:S03]  /*1e10*/  LDC.64 R2, c[0x0][0x3d0] ;  /* 0x0000f400ff027b82 */ /* 0x000ea60000000a00 */
[----:B------:R-:W-:-:S05]  /*1e20*/  @P2 IADD3 R6, PT, PT, R6, 0x1, RZ ;  /* 0x0000000106062810 */ /* 0x000fca0007ffe0ff */
[----:B------:R-:W-:Y:S01]  /*1e30*/  @!P1 IMAD.MOV R6, RZ, RZ, -R6 ;  /* 0x000000ffff069224 */ /* 0x000fe200078e0a06 */
[----:B------:R-:W-:-:S04]  /*1e40*/  @!P0 LOP3.LUT R6, RZ, R13, RZ, 0x33, !PT ;  /* 0x0000000dff068212 */ /* 0x000fc800078e33ff */
[----:B------:R-:W-:Y:S01]  /*1e50*/  SHF.R.S32.HI R13, RZ, 0x1f, R6 ;  /* 0x0000001fff0d7819 */ /* 0x000fe20000011406 */
[----:B-1----:R-:W-:-:S04]  /*1e60*/  IMAD.WIDE.U32 R18, R6, R4, R18 ;  /* 0x0000000406127225 */ /* 0x002fc800078e0012 */
[C---:B------:R-:W-:Y:S02]  /*1e70*/  IMAD R8, R13.reuse, R4, RZ ;  /* 0x000000040d087224 */ /* 0x040fe400078e02ff */
[----:B------:R-:W-:Y:S02]  /*1e80*/  IMAD.MOV.U32 R12, RZ, RZ, R18 ;  /* 0x000000ffff0c7224 */ /* 0x000fe400078e0012 */
[-C--:B--2---:R-:W-:Y:S02]  /*1e90*/  IMAD R13, R13, R2.reuse, RZ ;  /* 0x000000020d0d7224 */ /* 0x084fe400078e02ff */
[C---:B------:R-:W-:Y:S02]  /*1ea0*/  IMAD R5, R6.reuse, R5, R8 ;  /* 0x0000000506057224 */ /* 0x040fe400078e0208 */
[----:B------:R-:W-:-:S03]  /*1eb0*/  IMAD.WIDE.U32 R14, R6, R2, R16 ;  /* 0x00000002060e7225 */ /* 0x000fc600078e0010 */
[----:B------:R-:W-:Y:S01]  /*1ec0*/  IADD3 R10, PT, PT, R19, R5, RZ ;  /* 0x00000005130a7210 */ /* 0x000fe20007ffe0ff */
[----:B------:R-:W-:-:S05]  /*1ed0*/  IMAD R3, R6, R3, R13 ;  /* 0x0000000306037224 */ /* 0x000fca00078e020d */
[----:B------:R-:W-:-:S07]  /*1ee0*/  IADD3 R6, PT, PT, R15, R3, RZ ;  /* 0x000000030f067210 */ /* 0x000fce0007ffe0ff */
.L_x_1282:
[----:B------:R-:W-:Y:S01]  /*1ef0*/  ISETP.NE.AND P0, PT, R11, -0x1, PT ;  /* 0xffffffff0b00780c */ /* 0x000fe20003f05270 */
[----:B------:R-:W1:Y:S01]  /*1f00*/  S2UR UR5, SR_CgaCtaId ;  /* 0x00000000000579c3 */ /* 0x000e620000008800 */
[----:B------:R-:W-:Y:S01]  /*1f10*/  IMAD.SHL.U32 R208, R212, 0x8, RZ ;  /* 0x00000008d4d07824 */ /* 0x000fe200078e00ff */
[----:B------:R-:W2:Y:S01]  /*1f20*/  LDCU.64 UR6, c[0x0][0x3c8] ;  /* 0x00007900ff0677ac */ /* 0x000ea20008000a00 */
[----:B------:R-:W-:Y:S01]  /*1f30*/  SHF.R.U32.HI R20, RZ, 0x3, R212 ;  /* 0x00000003ff147819 */ /* 0x000fe200000116d4 */
[----:B------:R-:W-:Y:S01]  /*1f40*/  IMAD.MOV.U32 R21, RZ, RZ, RZ ;  /* 0x000000ffff157224 */ /* 0x000fe200078e00ff */
[----:B------:R-:W-:Y:S01]  /*1f50*/  IADD3 R216, PT, PT, -R7, R0, RZ ;  /* 0x0000000007d87210 */ /* 0x000fe20007ffe1ff */
[----:B------:R-:W3:Y:S01]  /*1f60*/  LDCU.64 UR12, c[0x0][0x388] ;  /* 0x00007100ff0c77ac */ /* 0x000ee20008000a00 */
[----:B------:R-:W-:Y:S01]  /*1f70*/  LOP3.LUT R27, R208, 0x38, RZ, 0xc0, !PT ;  /* 0x00000038d01b7812 */ /* 0x000fe200078ec0ff */
[----:B------:R-:W-:Y:S01]  /*1f80*/  BSSY.RECONVERGENT B0, `(.L_x_1287) ;  /* 0x0000046000007945 */ /* 0x000fe20003800200 */
[----:B------:R-:W-:Y:S01]  /*1f90*/  ISETP.GE.AND P5, PT, R20, R216, PT ;  /* 0x000000d81400720c */ /* 0x000fe20003fa6270 */
[----:B------:R-:W4:Y:S01]  /*1fa0*/  LDCU.64 UR10, c[0x0][0x390] ;  /* 0x00007200ff0a77ac */ /* 0x000f220008000a00 */
[----:B------:R-:W-:Y:S01]  /*1fb0*/  IADD3 R32, P1, PT, R27, R14, RZ ;  /* 0x0000000e1b207210 */ /* 0x000fe20007f3e0ff */
[----:B------:R-:W5:Y:S01]  /*1fc0*/  @!P0 LDC.64 R4, c[0x0][0x398] ;  /* 0x0000e600ff048b82 */ /* 0x000f620000000a00 */
[C---:B------:R-:W-:Y:S01]  /*1fd0*/  LOP3.LUT R13, R208.reuse, 0x1f8, RZ, 0xc0, !PT ;  /* 0x000001f8d00d7812 */ /* 0x040fe200078ec0ff */
[----:B------:R-:W-:Y:S01]  /*1fe0*/  UMOV UR4, 0x400 ;  /* 0x0000040000047882 */ /* 0x000fe20000000000 */
[----:B------:R-:W-:Y:S01]  /*1ff0*/  SHF.R.S32.HI R29, RZ, 0x1f, R22 ;  /* 0x0000001fff1d7819 */ /* 0x000fe20000011416 */
[----:B------:R-:W-:Y:S01]  /*2000*/  IMAD.X R33, RZ, RZ, R6, P1 ;  /* 0x000000ffff217224 */ /* 0x000fe200008e0606 */
[----:B------:R-:W-:Y:S01]  /*2010*/  LOP3.LUT R185, R208, 0x1e00, RZ, 0xc0, !PT ;  /* 0x00001e00d0b97812 */ /* 0x000fe200078ec0ff */
[----:B------:R-:W-:Y:S01]  /*2020*/  IMAD.WIDE.U32 R8, R9, 0x40, R20 ;  /* 0x0000004009087825 */ /* 0x000fe200078e0014 */
[----:B------:R-:W-:Y:S01]  /*2030*/  IADD3 R15, PT, PT, R20, 0x30, RZ ;  /* 0x00000030140f7810 */ /* 0x000fe20007ffe0ff */
[----:B------:R-:W3:Y:S02]  /*2040*/  @P0 LDC.64 R2, c[0x0][0x3b0] ;  /* 0x0000ec00ff020b82 */ /* 0x000ee40000000a00 */
[----:B--2---:R-:W-:Y:S01]  /*2050*/  IMAD R29, R29, UR6, RZ ;  /* 0x000000061d1d7c24 */ /* 0x004fe2000f8e02ff */
[----:B------:R-:W-:Y:S01]  /*2060*/  ISETP.GE.AND P1, PT, R15, R216, PT ;  /* 0x000000d80f00720c */ /* 0x000fe20003f26270 */
[----:B-1----:R-:W-:-:S02]  /*2070*/  ULEA UR5, UR5, UR4, 0x18 ;  /* 0x0000000405057291 */ /* 0x002fc4000f8ec0ff */
[----:B------:R-:W-:Y:S02]  /*2080*/  IMAD R29, R22, UR7, R29 ;  /* 0x00000007161d7c24 */ /* 0x000fe4000f8e021d */
[----:B-----5:R-:W-:Y:S01]  /*2090*/  @!P0 IMAD.WIDE.U32 R16, R225, R4, RZ ;  /* 0x00000004e1108225 */ /* 0x020fe200078e00ff */
[----:B------:R-:W-:-:S03]  /*20a0*/  LOP3.LUT R4, R13, 0x38, R212, 0x78, !PT ;  /* 0x000000380d047812 */ /* 0x000fc600078e78d4 */
[----:B------:R-:W-:Y:S01]  /*20b0*/  @!P0 IMAD R5, R225, R5, R17 ;  /* 0x00000005e1058224 */ /* 0x000fe200078e0211 */
[----:B------:R-:W-:Y:S01]  /*20c0*/  LOP3.LUT R185, R4, R185, RZ, 0xfc, !PT ;  /* 0x000000b904b97212 */ /* 0x000fe200078efcff */
[----:B------:R-:W-:Y:S02]  /*20d0*/  IMAD.IADD R4, R116, 0x1, -R181 ;  /* 0x0000000174047824 */ /* 0x000fe400078e0ab5 */
[----:B---3--:R-:W-:Y:S01]  /*20e0*/  @P0 IMAD.WIDE.U32 R18, R11, R2, RZ ;  /* 0x000000020b120225 */ /* 0x008fe200078e00ff */
[----:B------:R-:W-:Y:S02]  /*20f0*/  LEA R185, R185, UR5, 0x1 ;  /* 0x00000005b9b97c11 */ /* 0x000fe4000f8e08ff */
[----:B------:R-:W-:Y:S01]  /*2100*/  ISETP.GE.AND P6, PT, R20, R4, PT ;  /* 0x000000041400720c */ /* 0x000fe20003fc6270 */
[----:B------:R-:W-:Y:S02]  /*2110*/  @!P0 IMAD.MOV.U32 R2, RZ, RZ, R16 ;  /* 0x000000ffff028224 */ /* 0x000fe400078e0010 */
[----:B------:R-:W-:-:S02]  /*2120*/  @P0 IMAD R5, R11, R3, R19 ;  /* 0x000000030b050224 */ /* 0x000fc400078e0213 */
[----:B------:R-:W-:Y:S01]  /*2130*/  @P0 IMAD.MOV.U32 R2, RZ, RZ, R18 ;  /* 0x000000ffff020224 */ /* 0x000fe200078e0012 */
[C---:B------:R-:W-:Y:S01]  /*2140*/  IADD3 R30, P0, PT, R27.reuse, R12, RZ ;  /* 0x0000000c1b1e7210 */ /* 0x040fe20007f1e0ff */
[C---:B------:R-:W-:Y:S02]  /*2150*/  VIADD R19, R20.reuse, 0x10 ;  /* 0x0000001014137836 */ /* 0x040fe40000000000 */
[C---:B------:R-:W-:Y:S02]  /*2160*/  VIADD R17, R20.reuse, 0x20 ;  /* 0x0000002014117836 */ /* 0x040fe40000000000 */
[----:B------:R-:W-:Y:S01]  /*2170*/  IMAD.X R31, RZ, RZ, R10, P0 ;  /* 0x000000ffff1f7224 */ /* 0x000fe200000e060a */
[----:B------:R-:W-:Y:S01]  /*2180*/  IADD3 R12, P0, PT, R27, R2, RZ ;  /* 0x000000021b0c7210 */ /* 0x000fe20007f1e0ff */
[C---:B------:R-:W-:Y:S01]  /*2190*/  IMAD.WIDE.U32 R10, R20.reuse, R134, R32 ;  /* 0x00000086140a7225 */ /* 0x040fe200078e0020 */
[----:B------:R-:W-:Y:S02]  /*21a0*/  ISETP.GE.AND P3, PT, R19, R216, PT ;  /* 0x000000d81300720c */ /* 0x000fe40003f66270 */
[----:B------:R-:W-:Y:S01]  /*21b0*/  IADD3.X R13, PT, PT, RZ, R5, RZ, P0, !PT ;  /* 0x00000005ff0d7210 */ /* 0x000fe200007fe4ff */
[----:B------:R-:W-:Y:S01]  /*21c0*/  IMAD.WIDE.U32 R2, R20, R24, R30 ;  /* 0x0000001814027225 */ /* 0x000fe200078e001e */
[----:B------:R-:W-:-:S02]  /*21d0*/  LEA R218, P4, R10, UR12, 0x1 ;  /* 0x0000000c0ada7c11 */ /* 0x000fc4000f8808ff */
[----:B------:R-:W-:Y:S01]  /*21e0*/  ISETP.GE.AND P2, PT, R17, R216, PT ;  /* 0x000000d81100720c */ /* 0x000fe20003f46270 */
[----:B------:R-:W-:Y:S01]  /*21f0*/  IMAD R219, R20, R135, R11 ;  /* 0x0000008714db7224 */ /* 0x000fe200078e020b */
[----:B----4-:R-:W-:Y:S01]  /*2200*/  LEA R220, P0, R2, UR10, 0x1 ;  /* 0x0000000a02dc7c11 */ /* 0x010fe2000f8008ff */
[----:B------:R-:W-:Y:S02]  /*2210*/  IMAD R221, R20, R25, R3 ;  /* 0x0000001914dd7224 */ /* 0x000fe400078e0203 */
[----:B------:R-:W-:Y:S01]  /*2220*/  IMAD.WIDE.U32 R22, R22, UR6, R12 ;  /* 0x0000000616167c25 */ /* 0x000fe2000f8e000c */
[----:B------:R-:W-:Y:S02]  /*2230*/  LEA.HI.X R219, R10, UR13, R219, 0x1, P4 ;  /* 0x0000000d0adb7c11 */ /* 0x000fe4000a0f0cdb */
[----:B------:R-:W-:Y:S01]  /*2240*/  LEA.HI.X R221, R2, UR11, R221, 0x1, P0 ;  /* 0x0000000b02dd7c11 */ /* 0x000fe200080f0cdd */
[----:B------:R-:W-:Y:S01]  /*2250*/  IMAD.IADD R29, R23, 0x1, R29 ;  /* 0x00000001171d7824 */ /* 0x000fe200078e021d */
[----:B------:R-:W-:Y:S01]  /*2260*/  LOP3.LUT R2, R27, 0x40, RZ, 0xfc, !PT ;  /* 0x000000401b027812 */ /* 0x000fe200078efcff */
        /* <DEDUP_REMOVED lines=23> */
.L_x_1288:
[----:B------:R-:W-:Y:S05]  /*23e0*/  BSYNC.RECONVERGENT B0 ;  /* 0x0000000000007941 */ /* 0x000fea0003800200 */
.L_x_1287:
        /* <DEDUP_REMOVED lines=28> */
.L_x_1290:
[----:B------:R-:W-:Y:S05]  /*25b0*/  BSYNC.RECONVERGENT B0 ;  /* 0x0000000000007941 */ /* 0x000fea0003800200 */
.L_x_1289:
        /* <DEDUP_REMOVED lines=29> */
.L_x_1292:
[----:B------:R-:W-:Y:S05]  /*2790*/  BSYNC.RECONVERGENT B0 ;  /* 0x0000000000007941 */ /* 0x000fea0003800200 */
.L_x_1291:
[----:B------:R-:W-:Y:S01]  /*27a0*/  BSSY.RECONVERGENT B0, `(.L_x_1293) ;  /* 0x000001f000007945 */ /* 0x000fe20003800200 */
[-C--:B------:R-:W-:Y:S01]  /*27b0*/  ISETP.GE.AND P4, PT, R15, R4.reuse, PT ;  /* 0x000000040f00720c */ /* 0x080fe20003f86270 */
[----:B------:R-:W-:Y:S01]  /*27c0*/  IMAD.SHL.U32 R3, R134, 0x10, RZ ;  /* 0x0000001086037824 */ /* 0x000fe200078e00ff */
[----:B------:R-:W-:Y:S01]  /*27d0*/  ISETP.GE.AND P3, PT, R13, R4, PT ;  /* 0x000000040d00720c */ /* 0x000fe20003f66270 */
[----:B------:R-:W-:Y:S01]  /*27e0*/  VIADD R11, R20, 0x50 ;  /* 0x00000050140b7836 */ /* 0x000fe20000000000 */
[----:B------:R-:W-:Y:S11]  /*27f0*/  @P1 BRA `(.L_x_1294) ;  /* 0x0000000000641947 */ /* 0x000ff60003800000 */
[----:B------:R-:W2:Y:S01]  /*2800*/  LDCU.64 UR10, c[0x0][0x3b0] ;  /* 0x00007600ff0a77ac */ /* 0x000ea20008000a00 */
[----:B------:R-:W-:Y:S01]  /*2810*/  IADD3 R5, P1, PT, R8, 0x30, RZ ;  /* 0x0000003008057810 */ /* 0x000fe20007f3e0ff */
[----:B------:R-:W-:Y:S01]  /*2820*/  IMAD.MOV.U32 R8, RZ, RZ, R22 ;  /* 0x000000ffff087224 */ /* 0x000fe200078e0016 */
[----:B------:R-:W3:Y:S03]  /*2830*/  LDCU.64 UR6, c[0x0][0x380] ;  /* 0x00007000ff0677ac */ /* 0x000ee60008000a00 */
[----:B------:R-:W-:Y:S01]  /*2840*/  IMAD.X R6, RZ, RZ, R9, P1 ;  /* 0x000000ffff067224 */ /* 0x000fe200008e0609 */
[----:B------:R-:W-:Y:S01]  /*2850*/  MOV R9, R29 ;  /* 0x0000001d00097202 */ /* 0x000fe20000000f00 */
[----:B------:R-:W4:Y:S02]  /*2860*/  LDCU UR4, c[0x0][0x440] ;  /* 0x00008800ff0477ac */ /* 0x000f240008000800 */
        /* <DEDUP_REMOVED lines=18> */
.L_x_1294:
[----:B------:R-:W-:Y:S05]  /*2990*/  BSYNC.RECONVERGENT B0 ;  /* 0x0000000000007941 */ /* 0x000fea0003800200 */
.L_x_1293:
[----:B------:R-:W-:Y:S04]  /*29a0*/  BSSY.RECONVERGENT B0, `(.L_x_1295) ;  /* 0x0000011000007945 */ /* 0x000fe80003800200 */
        /* <DEDUP_REMOVED lines=16> */
.L_x_1296:
[----:B------:R-:W-:Y:S05]  /*2ab0*/  BSYNC.RECONVERGENT B0 ;  /* 0x0000000000007941 */ /* 0x000fea0003800200 */
.L_x_1295:
        /* <DEDUP_REMOVED lines=20> */
.L_x_1298:
[----:B------:R-:W-:Y:S05]  /*2c00*/  BSYNC.RECONVERGENT B0 ;  /* 0x0000000000007941 */ /* 0x000fea0003800200 */
.L_x_1297:
        /* <DEDUP_REMOVED lines=19> */
.L_x_1300:
[----:B------:R-:W-:Y:S05]  /*2d40*/  BSYNC.RECONVERGENT B0 ;  /* 0x0000000000007941 */ /* 0x000fea0003800200 */
.L_x_1299:
        /* <DEDUP_REMOVED lines=19> */
.L_x_1302:
[----:B------:R-:W-:Y:S05]  /*2e80*/  BSYNC.RECONVERGENT B0 ;  /* 0x0000000000007941 */ /* 0x000fea0003800200 */
.L_x_1301:
        /* <DEDUP_REMOVED lines=21> */
.L_x_1304:
[----:B------:R-:W-:Y:S05]  /*2fe0*/  BSYNC.RECONVERGENT B0 ;  /* 0x0000000000007941 */ /* 0x000fea0003800200 */
.L_x_1303:
        /* <DEDUP_REMOVED lines=17> */
.L_x_1306:
[----:B------:R-:W-:Y:S05]  /*3100*/  BSYNC.RECONVERGENT B0 ;  /* 0x0000000000007941 */ /* 0x000fea0003800200 */
.L_x_1305:
        /* <DEDUP_REMOVED lines=20> */
.L_x_1308:
[----:B------:R-:W-:Y:S05]  /*3250*/  BSYNC.RECONVERGENT B0 ;  /* 0x0000000000007941 */ /* 0x000fea0003800200 */
.L_x_1307:
        /* <DEDUP_REMOVED lines=18> */
.L_x_1310:
[----:B------:R-:W-:Y:S05]  /*3380*/  BSYNC.RECONVERGENT B0 ;  /* 0x0000000000007941 */ /* 0x000fea0003800200 */
.L_x_1309:
[----:B------:R-:W0:Y:S01]  /*3390*/  LDGDEPBAR ;  /* 0x00000000000079af */ /* 0x000e220000000000 */
[--C-:B------:R-:W-:Y:S01]  /*33a0*/  SHF.R.U32.HI R211, RZ, 0x1, R212.reuse ;  /* 0x00000001ffd37819 */ /* 0x100fe200000116d4 */
[----:B------:R-:W-:Y:S01]  /*33b0*/  IMAD.SHL.U32 R26, R212, 0x40, RZ ;  /* 0x00000040d41a7824 */ /* 0x000fe200078e00ff */
[----:B------:R-:W-:Y:S01]  /*33c0*/  SHF.R.U32.HI R3, RZ, 0x2, R212 ;  /* 0x00000002ff037819 */ /* 0x000fe200000116d4 */
[----:B------:R-:W-:Y:S01]  /*33d0*/  BSSY.RECONVERGENT B0, `(.L_x_1311) ;  /* 0x000001e000007945 */ /* 0x000fe20003800200 */
[----:B------:R-:W-:Y:S02]  /*33e0*/  LOP3.LUT R6, R211, 0x1f0, RZ, 0xc0, !PT ;  /* 0x000001f0d3067812 */ /* 0x000fe400078ec0ff */
[----:B------:R-:W-:Y:S02]  /*33f0*/  LOP3.LUT R3, R3, 0x7, RZ, 0xc0, !PT ;  /* 0x0000000703037812 */ /* 0x000fe400078ec0ff */
[----:B------:R-:W-:Y:S02]  /*3400*/  IADD3 R7, PT, PT, R6, 0x1, R7 ;  /* 0x0000000106077810 */ /* 0x000fe40007ffe007 */
[----:B------:R-:W-:-:S02]  /*3410*/  SHF.L.U64.HI R6, R24, 0x4, R25 ;  /* 0x0000000418067819 */ /* 0x000fc40000010219 */
[----:B------:R-:W-:Y:S01]  /*3420*/  IADD3 R3, PT, PT, -R0, R7, R3 ;  /* 0x0000000700037210 */ /* 0x000fe20007ffe103 */
[----:B------:R-:W-:Y:S01]  /*3430*/  IMAD.SHL.U32 R7, R24, 0x10, RZ ;  /* 0x0000001018077824 */ /* 0x000fe200078e00ff */
[----:B------:R-:W-:Y:S02]  /*3440*/  LOP3.LUT R184, R26, 0x200, RZ, 0xc0, !PT ;  /* 0x000002001ab87812 */ /* 0x000fe400078ec0ff */
[----:B------:R-:W-:Y:S01]  /*3450*/  IADD3 R3, PT, PT, R3, UR14, R116 ;  /* 0x0000000e03037c10 */ /* 0x000fe2000fffe074 */
[----:B------:R-:W-:-:S04]  /*3460*/  DEPBAR.LE SB0, 0x0 ;  /* 0x000080000000791a */ /* 0x000fc80000000000 */
[----:B------:R-:W-:Y:S06]  /*3470*/  BAR.SYNC.DEFER_BLOCKING 0x0 ;  /* 0x0000000000007b1d */ /* 0x000fec0000010000 */
[----:B------:R-:W-:Y:S05]  /*3480*/  @P6 BRA `(.L_x_1312) ;  /* 0x0000000000406947 */ /* 0x000fea0003800000 */
[----:B------:R-:W5:Y:S02]  /*3490*/  LDCU UR4, c[0x0][0x440] ;  /* 0x00008800ff0477ac */ /* 0x000f640008000800 */
[----:B-----5:R-:W-:Y:S02]  /*34a0*/  ISETP.GE.AND P1, PT, R27, UR4, PT ;  /* 0x000000041b007c0c */ /* 0x020fe4000bf26270 */
        /* <DEDUP_REMOVED lines=14> */
.L_x_1312:
[----:B------:R1:W-:Y:S04]  /*3590*/  STS.128 [R185+0xc000], RZ ;  /* 0x00c000ffb9007388 */ /* 0x0003e80000000c00 */
[----:B------:R1:W-:Y:S02]  /*35a0*/  STS.128 [R185+0x10000], RZ ;  /* 0x010000ffb9007388 */ /* 0x0003e40000000c00 */
.L_x_1313:
[----:B------:R-:W-:Y:S05]  /*35b0*/  BSYNC.RECONVERGENT B0 ;  /* 0x0000000000007941 */ /* 0x000fea0003800200 */
.L_x_1311:
[----:B------:R-:W-:Y:S01]  /*35c0*/  ISETP.GE.AND P2, PT, R19, R4, PT ;  /* 0x000000041300720c */ /* 0x000fe20003f46270 */
[----:B------:R-:W-:Y:S01]  /*35d0*/  IMAD.SHL.U32 R213, R212, 0x20, RZ ;  /* 0x00000020d4d57824 */ /* 0x000fe200078e00ff */
[----:B------:R-:W-:Y:S01]  /*35e0*/  LEA R8, P1, R7, R220, 0x1 ;  /* 0x000000dc07087211 */ /* 0x000fe200078208ff */
[----:B------:R-:W-:Y:S01]  /*35f0*/  BSSY.RECONVERGENT B0, `(.L_x_1314) ;  /* 0x000001b000007945 */ /* 0x000fe20003800200 */
[----:B------:R-:W-:Y:S02]  /*3600*/  LOP3.LUT R0, R27, 0x1c0, R26, 0xf8, !PT ;  /* 0x000001c01b007812 */ /* 0x000fe400078ef81a */
[----:B------:R-:W-:Y:S02]  /*3610*/  LOP3.LUT R213, R213, 0x7c00, RZ, 0xc0, !PT ;  /* 0x00007c00d5d57812 */ /* 0x000fe400078ec0ff */
[----:B------:R-:W-:Y:S02]  /*3620*/  ISETP.GE.AND P4, PT, R9, R4, PT ;  /* 0x000000040900720c */ /* 0x000fe40003f86270 */
[----:B------:R-:W-:-:S02]  /*3630*/  LEA.HI.X R9, R7, R221, R6, 0x1, P1 ;  /* 0x000000dd07097211 */ /* 0x000fc400008f0c06 */
[-C--:B------:R-:W-:Y:S01]  /*3640*/  ISETP.GE.AND P3, PT, R17, R4.reuse, PT ;  /* 0x000000041100720c */ /* 0x080fe20003f66270 */
[----:B------:R1:W-:Y:S01]  /*3650*/  @P2 STS.128 [R185+0xc800], RZ ;  /* 0x00c800ffb9002388 */ /* 0x0003e20000000c00 */
[-C--:B------:R-:W-:Y:S02]  /*3660*/  ISETP.GE.AND P0, PT, R15, R4.reuse, PT ;  /* 0x000000040f00720c */ /* 0x080fe40003f06270 */
[-C--:B------:R-:W-:Y:S01]  /*3670*/  ISETP.GE.AND P6, PT, R13, R4.reuse, PT ;  /* 0x000000040d00720c */ /* 0x080fe20003fc6270 */
[----:B------:R1:W-:Y:S01]  /*3680*/  @P2 STS.128 [R185+0x10800], RZ ;  /* 0x010800ffb9002388 */ /* 0x0003e20000000c00 */
[----:B------:R-:W-:Y:S02]  /*3690*/  ISETP.GE.AND P5, PT, R11, R4, PT ;  /* 0x000000040b00720c */ /* 0x000fe40003fa6270 */
[----:B------:R-:W-:Y:S02]  /*36a0*/  LOP3.LUT R183, R0, 0x8, R211, 0x78, !PT ;  /* 0x0000000800b77812 */ /* 0x000fe400078e78d3 */
        /* <DEDUP_REMOVED lines=15> */
.L_x_1315:
[----:B------:R-:W-:Y:S05]  /*37a0*/  BSYNC.RECONVERGENT B0 ;  /* 0x0000000000007941 */ /* 0x000fea0003800200 */
.L_x_1314:
        /* <DEDUP_REMOVED lines=21> */
.L_x_1317:
[----:B------:R-:W-:Y:S05]  /*3900*/  BSYNC.RECONVERGENT B0 ;  /* 0x0000000000007941 */ /* 0x000fea0003800200 */
.L_x_1316:
[----:B------:R1:W-:Y:S01]  /*3910*/  @P0 STS.128 [R185+0xd800], RZ ;  /* 0x00d800ffb9000388 */ /* 0x0003e20000000c00 */
[----:B------:R-:W-:Y:S01]  /*3920*/  ISETP.GE.AND P3, PT, R5, R4, PT ;  /* 0x000000040500720c */ /* 0x000fe20003f66270 */
[----:B------:R-:W-:Y:S01]  /*3930*/  IMAD.IADD R6, R6, 0x1, R183 ;  /* 0x0000000106067824 */ /* 0x000fe200078e02b7 */
[----:B------:R-:W-:Y:S01]  /*3940*/  LOP3.LUT R186, R26, 0x400, RZ, 0xc0, !PT ;  /* 0x000004001aba7812 */ /* 0x000fe200078ec0ff */
[----:B------:R1:W-:Y:S01]  /*3950*/  @P0 STS.128 [R185+0x11800], RZ ;  /* 0x011800ffb9000388 */ /* 0x0003e20000000c00 */
[----:B------:R-:W-:Y:S01]  /*3960*/  LOP3.LUT R5, R0, 0x8, R212, 0x78, !PT ;  /* 0x0000000800057812 */ /* 0x000fe200078e78d4 */
[----:B------:R-:W-:Y:S01]  /*3970*/  BSSY.RECONVERGENT B0, `(.L_x_1318) ;  /* 0x0000013000007945 */ /* 0x000fe20003800200 */
[----:B------:R-:W-:-:S03]  /*3980*/  LEA R121, R6, UR5, 0x1 ;  /* 0x0000000506797c11 */ /* 0x000fc6000f8e08ff */
[----:B------:R-:W-:Y:S01]  /*3990*/  IMAD R186, R5, 0x2, R186 ;  /* 0x0000000205ba7824 */ /* 0x000fe200078e02ba */
        /* <DEDUP_REMOVED lines=16> */
.L_x_1319:
[----:B------:R-:W-:Y:S05]  /*3aa0*/  BSYNC.RECONVERGENT B0 ;  /* 0x0000000000007941 */ /* 0x000fea0003800200 */
.L_x_1318:
        /* <DEDUP_REMOVED lines=22> */
.L_x_1321:
[----:B------:R-:W-:Y:S05]  /*3c10*/  BSYNC.RECONVERGENT B0 ;  /* 0x0000000000007941 */ /* 0x000fea0003800200 */
.L_x_1320:
        /* <DEDUP_REMOVED lines=19> */
.L_x_1323:
[----:B------:R-:W-:Y:S05]  /*3d50*/  BSYNC.RECONVERGENT B0 ;  /* 0x0000000000007941 */ /* 0x000fea0003800200 */
.L_x_1322:
        /* <DEDUP_REMOVED lines=22> */
.L_x_1325:
[----:B------:R-:W-:Y:S05]  /*3ec0*/  BSYNC.RECONVERGENT B0 ;  /* 0x0000000000007941 */ /* 0x000fea0003800200 */
.L_x_1324:
        /* <DEDUP_REMOVED lines=20> */
.L_x_1327:
[----:B------:R-:W-:Y:S05]  /*4010*/  BSYNC.RECONVERGENT B0 ;  /* 0x0000000000007941 */ /* 0x000fea0003800200 */
.L_x_1326:
[----:B------:R-:W-:Y:S01]  /*4020*/  LDSM.16.M88.4 R72, [R121] ;  /* 0x000000007948783b */ /* 0x000fe20000000200 */
[----:B------:R-:W-:Y:S01]  /*4030*/  LOP3.LUT P6, RZ, R212, 0x2, RZ, 0xc0, !PT ;  /* 0x00000002d4ff7812 */ /* 0x000fe200078cc0ff */
[----:B------:R-:W5:Y:S01]  /*4040*/  LDCU UR4, c[0x0][0x50c] ;  /* 0x0000a180ff0477ac */ /* 0x000f620008000800 */
[----:B------:R-:W-:Y:S01]  /*4050*/  MOV R210, 0x20 ;  /* 0x0000002000d27802 */ /* 0x000fe20000000f00 */
[----:B------:R-:W3:Y:S01]  /*4060*/  LDSM.16.M88.4 R40, [R186+UR5+0x4000] ;  /* 0x00400005ba28783b */ /* 0x000ee20008000200 */
[----:B------:R-:W-:Y:S02]  /*4070*/  IADD3 R117, PT, PT, R186, UR5, RZ ;  /* 0x00000005ba757c10 */ /* 0x000fe4000fffe0ff */
[----:B------:R-:W-:Y:S01]  /*4080*/  SEL R124, R210, 0xffffffe0, !P6 ;  /* 0xffffffe0d27c7807 */ /* 0x000fe20007000000 */
[----:B------:R-:W5:Y:S01]  /*4090*/  LDSM.16.M88.4 R32, [R186+UR5+0x4800] ;  /* 0x00480005ba20783b */ /* 0x000f620008000200 */
[----:B------:R-:W-:Y:S02]  /*40a0*/  LOP3.LUT P0, RZ, R212, 0x4, RZ, 0xc0, !PT ;  /* 0x00000004d4ff7812 */ /* 0x000fe4000780c0ff */
[-C--:B------:R-:W-:Y:S01]  /*40b0*/  IADD3 R120, PT, PT, R121, R124.reuse, RZ ;  /* 0x0000007c79787210 */ /* 0x080fe20007ffe0ff */
[----:B--2-4-:R-:W2:Y:S01]  /*40c0*/  LDSM.16.M88.4 R20, [R186+UR5+0x5000] ;  /* 0x00500005ba14783b */ /* 0x014ea20008000200 */
[----:B------:R-:W-:-:S02]  /*40d0*/  IADD3 R118, PT, PT, R117, R124, RZ ;  /* 0x0000007c75767210 */ /* 0x000fc40007ffe0ff */
[----:B------:R-:W-:Y:S01]  /*40e0*/  MOV R209, 0x40 ;  /* 0x0000004000d17802 */ /* 0x000fe20000000f00 */
[----:B------:R-:W4:Y:S01]  /*40f0*/  LDSM.16.M88.4 R12, [R186+UR5+0x5800] ;  /* 0x00580005ba0c783b */ /* 0x000f220008000200 */
[----:B------:R-:W-:Y:S02]  /*4100*/  IADD3 R138, PT, PT, R182, -0x1, RZ ;  /* 0xffffffffb68a7810 */ /* 0x000fe40007ffe0ff */
[----:B------:R-:W-:Y:S01]  /*4110*/  SEL R168, R209, 0xffffffc0, !P0 ;  /* 0xffffffc0d1a87807 */ /* 0x000fe20004000000 */
[----:B-1----:R-:W1:Y:S01]  /*4120*/  LDSM.16.M88.4 R4, [R186+UR5+0x6000] ;  /* 0x00600005ba04783b */ /* 0x002e620008000200 */
[----:B------:R-:W-:Y:S02]  /*4130*/  ISETP.GT.AND P1, PT, R138, R217, PT ;  /* 0x000000d98a00720c */ /* 0x000fe40003f24270 */
[-C--:B------:R-:W-:Y:S01]  /*4140*/  IADD3 R119, PT, PT, R121, R168.reuse, RZ ;  /* 0x000000a879777210 */ /* 0x080fe20007ffe0ff */
[----:B------:R-:W1:Y:S01]  /*4150*/  LDSM.16.M88.4 R88, [R186+UR5+0x6800] ;  /* 0x00680005ba58783b */ /* 0x000e620008000200 */
[----:B------:R-:W-:-:S02]  /*4160*/  IADD3 R117, PT, PT, R117, R168, RZ ;  /* 0x000000a875757210 */ /* 0x000fc40007ffe0ff */
[C---:B------:R-:W-:Y:S01]  /*4170*/  VIMNMX R180, PT, PT, R3.reuse, R116, PT ;  /* 0x0000007403b47248 */ /* 0x040fe20003fe0100 */
[----:B------:R-:W1:Y:S01]  /*4180*/  LDSM.16.M88.4 R80, [R186+UR5+0x7000] ;  /* 0x00700005ba50783b */ /* 0x000e620008000200 */
[----:B------:R-:W-:-:S03]  /*4190*/  VIADDMNMX R133, R3, 0x8, R116, PT ;  /* 0x0000000803857846 */ /* 0x000fc60003800174 */
[----:B------:R-:W1:Y:S04]  /*41a0*/  LDSM.16.M88.4 R48, [R186+UR5+0x7800] ;  /* 0x00780005ba30783b */ /* 0x000e680008000200 */
[----:B------:R-:W-:Y:S04]  /*41b0*/  LDSM.16.M88.4 R108, [R120] ;  /* 0x00000000786c783b */ /* 0x000fe80000000200 */
[----:B------:R-:W1:Y:S01]  /*41c0*/  LDSM.16.M88.4 R60, [R118+0x4000] ;  /* 0x00400000763c783b */ /* 0x000e620000000200 */
[C---:B---3--:R-:W-:Y:S03]  /*41d0*/  HMMA.16816.F32.BF16 R44, R72.reuse, R40, RZ ;  /* 0x00000028482c723c */ /* 0x048fe600000418ff */
[----:B------:R-:W3:Y:S04]  /*41e0*/  LDSM.16.M88.4 R56, [R118+0x4800] ;  /* 0x004800007638783b */ /* 0x000ee80000000200 */
[----:B------:R-:W3:Y:S01]  /*41f0*/  LDSM.16.M88.4 R52, [R118+0x5000] ;  /* 0x005000007634783b */ /* 0x000ee20000000200 */
[C---:B------:R-:W-:Y:S03]  /*4200*/  HMMA.16816.F32.BF16 R40, R72.reuse, R42, RZ ;  /* 0x0000002a4828723c */ /* 0x040fe600000418ff */
[----:B------:R-:W-:Y:S04]  /*4210*/  LDSM.16.M88.4 R96, [R118+0x7800] ;  /* 0x007800007660783b */ /* 0x000fe80000000200 */
[----:B------:R-:W-:Y:S01]  /*4220*/  LDSM.16.M88.4 R68, [R119] ;  /* 0x000000007744783b */ /* 0x000fe20000000200 */
[C---:B-----5:R-:W-:Y:S03]  /*4230*/  HMMA.16816.F32.BF16 R36, R72.reuse, R32, RZ ;  /* 0x000000204824723c */ /* 0x060fe600000418ff */
[----:B------:R-:W-:Y:S04]  /*4240*/  LDSM.16.M88.4 R64, [R117+0x4000] ;  /* 0x004000007540783b */ /* 0x000fe80000000200 */
[----:B------:R-:W-:Y:S01]  /*4250*/  LDSM.16.M88.4 R112, [R118+0x6000] ;  /* 0x006000007670783b */ /* 0x000fe20000000200 */
[C---:B--2---:R-:W-:Y:S03]  /*4260*/  HMMA.16816.F32.BF16 R28, R72.reuse, R20, RZ ;  /* 0x00000014481c723c */ /* 0x044fe600000418ff */
[----:B------:R-:W-:Y:S04]  /*4270*/  LDSM.16.M88.4 R104, [R118+0x6800] ;  /* 0x006800007668783b */ /* 0x000fe80000000200 */
[----:B------:R-:W-:Y:S01]  /*4280*/  LDSM.16.M88.4 R100, [R118+0x7000] ;  /* 0x007000007664783b */ /* 0x000fe20000000200 */
        /* <DEDUP_REMOVED lines=322> */
.L_x_1329:
[----:B------:R-:W2:Y:S01]  /*56b0*/  LDC R4, c[0x0][0x4f0] ;  /* 0x00013c00ff047b82 */ /* 0x000ea20000000800 */
[----:B------:R-:W-:Y:S01]  /*56c0*/  IADD3 R11, PT, PT, R181, -0x80, RZ ;  /* 0xffffff80b50b7810 */ /* 0x000fe20007ffe0ff */
[----:B------:R-:W3:Y:S01]  /*56d0*/  LDCU.64 UR6, c[0x0][0x3a0] ;  /* 0x00007400ff0677ac */ /* 0x000ee20008000a00 */
[----:B------:R-:W-:Y:S02]  /*56e0*/  IABS R7, R181 ;  /* 0x000000b500077213 */ /* 0x000fe40000000000 */
[----:B------:R-:W-:Y:S02]  /*56f0*/  IABS R5, R11 ;  /* 0x0000000b00057213 */ /* 0x000fe40000000000 */
[-C--:B--2---:R-:W-:Y:S02]  /*5700*/  IABS R3, R4.reuse ;  /* 0x0000000400037213 */ /* 0x084fe40000000000 */
[----:B------:R-:W-:Y:S02]  /*5710*/  LOP3.LUT R11, R11, R4, RZ, 0x3c, !PT ;  /* 0x000000040b0b7212 */ /* 0x000fe400078e3cff */
[----:B------:R-:W2:Y:S02]  /*5720*/  I2F.RP R6, R3 ;  /* 0x0000000300067306 */ /* 0x000ea40000209400 */
[----:B------:R-:W-:-:S06]  /*5730*/  ISETP.GE.AND P1, PT, R11, RZ, PT ;  /* 0x000000ff0b00720c */ /* 0x000fcc0003f26270 */
        /* <DEDUP_REMOVED lines=39> */
[C---:B------:R-:W-:Y:S01]  /*59b0*/  IMAD R4, R3.reuse, R135, R4 ;  /* 0x0000008703047224 */ /* 0x040fe200078e0204 */
        /* <DEDUP_REMOVED lines=10> */
.L_x_1330:
        /* <DEDUP_REMOVED lines=30> */
[----:B------:R-:W-:Y:S01]  /*5c40*/  @!P2 LDGSTS.E.BYPASS.LTC128B.128 [R185+0x4800], desc[UR16][R6.64] ;  /* 0x0480000006b9afae */ /* 0x000fe2000b981a10 */
[----:B------:R-:W-:-:S03]  /*5c50*/  @!P1 IMAD.MOV.U32 R5, RZ, RZ, R9 ;  /* 0x000000ffff059224 */ /* 0x000fc600078e0009 */
        /* <DEDUP_REMOVED lines=76> */
.L_x_1328:
[----:B------:R-:W-:Y:S01]  /*6120*/  IMAD.SHL.U32 R3, R212, 0x2, RZ ;  /* 0x00000002d4037824 */ /* 0x000fe200078e00ff */
[----:B------:R-:W3:Y:S01]  /*6130*/  LDCU UR4, c[0x0][0x45c] ;  /* 0x00008b80ff0477ac */ /* 0x000ee20008000800 */
[----:B------:R-:W-:-:S03]  /*6140*/  IMAD.IADD R67, R184, 0x1, R183 ;  /* 0x00000001b8437824 */ /* 0x000fc600078e02b7 */
[----:B------:R-:W-:Y:S02]  /*6150*/  LOP3.LUT R3, R3, 0x6, RZ, 0xc0, !PT ;  /* 0x0000000603037812 */ /* 0x000fe400078ec0ff */
[----:B------:R-:W-:-:S03]  /*6160*/  LEA R67, R67, UR5, 0x1 ;  /* 0x0000000543437c11 */ /* 0x000fc6000f8e08ff */
[----:B------:R-:W-:Y:S02]  /*6170*/  IMAD R3, R138, 0x80, R3 ;  /* 0x000000808a037824 */ /* 0x000fe400078e0203 */
[----:B------:R-:W-:Y:S01]  /*6180*/  IMAD.IADD R136, R124, 0x1, R67 ;  /* 0x000000017c887824 */ /* 0x000fe200078e0243 */
[----:B----4-:R-:W-:Y:S01]  /*6190*/  LDSM.16.MT88.4 R92, [R67+0x10000] ;  /* 0x01000000435c783b */ /* 0x010fe20000004200 */
[C---:B--2---:R-:W-:Y:S02]  /*61a0*/  VIADD R4, R3.reuse, 0x1 ;  /* 0x0000000103047836 */ /* 0x044fe40000000000 */
[C---:B------:R-:W-:Y:S01]  /*61b0*/  VIADD R5, R3.reuse, 0x8 ;  /* 0x0000000803057836 */ /* 0x040fe20000000000 */
[----:B------:R-:W-:Y:S01]  /*61c0*/  LDSM.16.MT88.4 R84, [R136+0x10000] ;  /* 0x010000008854783b */ /* 0x000fe20000004200 */
[C---:B------:R-:W-:Y:S01]  /*61d0*/  VIADD R6, R3.reuse, 0x10 ;  /* 0x0000001003067836 */ /* 0x040fe20000000000 */
[CC--:B------:R-:W-:Y:S01]  /*61e0*/  ISETP.GE.AND P2, PT, R4.reuse, R180.reuse, PT ;  /* 0x000000b40400720c */ /* 0x0c0fe20003f46270 */
[C---:B------:R-:W-:Y:S01]  /*61f0*/  VIADD R10, R3.reuse, 0x69 ;  /* 0x00000069030a7836 */ /* 0x040fe20000000000 */
[-C--:B------:R-:W-:Y:S01]  /*6200*/  ISETP.GE.AND P4, PT, R4, R133.reuse, PT ;  /* 0x000000850400720c */ /* 0x080fe20003f86270 */
[----:B------:R-:W-:Y:S01]  /*6210*/  VIADD R4, R3, 0x9 ;  /* 0x0000000903047836 */ /* 0x000fe20000000000 */
[----:B------:R-:W-:Y:S01]  /*6220*/  ISETP.GE.AND P5, PT, R5, R180, PT ;  /* 0x000000b40500720c */ /* 0x000fe20003fa6270 */
[----:B------:R-:W-:Y:S01]  /*6230*/  VIADD R14, R3, 0x61 ;  /* 0x00000061030e7836 */ /* 0x000fe20000000000 */
[----:B------:R-:W-:Y:S01]  /*6240*/  ISETP.GE.AND P1, PT, R5, R133, PT ;  /* 0x000000850500720c */ /* 0x000fe20003f26270 */
[----:B------:R-:W-:Y:S01]  /*6250*/  VIADD R12, R3, 0x68 ;  /* 0x00000068030c7836 */ /* 0x000fe20000000000 */
[----:B------:R-:W-:Y:S01]  /*6260*/  FSEL R5, R110, -INF , !P4 ;  /* 0xff8000006e057808 */ /* 0x000fe20006000000 */
[----:B------:R-:W-:Y:S01]  /*6270*/  LDSM.16.MT88.4 R144, [R67+0x10800] ;  /* 0x010800004390783b */ /* 0x000fe20000004200 */
[----:B------:R-:W-:-:S02]  /*6280*/  FSEL R111, R111, -INF , !P5 ;  /* 0xff8000006f6f7808 */ /* 0x000fc40006800000 */
[----:B------:R-:W-:Y:S02]  /*6290*/  FSEL R113, R113, -INF , !P2 ;  /* 0xff80000071717808 */ /* 0x000fe40005000000 */
[CC--:B------:R-:W-:Y:S02]  /*62a0*/  ISETP.GE.AND P4, PT, R6.reuse, R180.reuse, PT ;  /* 0x000000b40600720c */ /* 0x0c0fe40003f86270 */
[-C--:B------:R-:W-:Y:S01]  /*62b0*/  ISETP.GE.AND P5, PT, R6, R133.reuse, PT ;  /* 0x000000850600720c */ /* 0x080fe20003fa6270 */
[C---:B------:R-:W-:Y:S01]  /*62c0*/  VIADD R6, R3.reuse, 0x18 ;  /* 0x0000001803067836 */ /* 0x040fe20000000000 */
[C---:B------:R-:W-:Y:S02]  /*62d0*/  ISETP.GE.AND P3, PT, R4.reuse, R180, PT ;  /* 0x000000b40400720c */ /* 0x040fe40003f66270 */
[----:B------:R-:W-:Y:S01]  /*62e0*/  ISETP.GE.AND P2, PT, R4, R133, PT ;  /* 0x000000850400720c */ /* 0x000fe20003f46270 */
[----:B------:R-:W-:Y:S01]  /*62f0*/  VIADD R4, R3, 0x11 ;  /* 0x0000001103047836 */ /* 0x000fe20000000000 */
[----:B------:R-:W-:-:S02]  /*6300*/  FSEL R21, R49, -INF , !P4 ;  /* 0xff80000031157808 */ /* 0x000fc40006000000 */
[----:B------:R-:W-:Y:S02]  /*6310*/  FSEL R7, R48, -INF , !P2 ;  /* 0xff80000030077808 */ /* 0x000fe40005000000 */
[----:B------:R-:W-:Y:S02]  /*6320*/  FSEL R115, R115, -INF , !P1 ;  /* 0xff80000073737808 */ /* 0x000fe40004800000 */
[----:B------:R-:W-:Y:S02]  /*6330*/  FSEL R23, R114, -INF , !P3 ;  /* 0xff80000072177808 */ /* 0x000fe40005800000 */
[CC--:B------:R-:W-:Y:S02]  /*6340*/  ISETP.GE.AND P2, PT, R6.reuse, R180.reuse, PT ;  /* 0x000000b40600720c */ /* 0x0c0fe40003f46270 */
[----:B------:R-:W-:Y:S01]  /*6350*/  ISETP.GE.AND P4, PT, R6, R133, PT ;  /* 0x000000850600720c */ /* 0x000fe20003f86270 */
[----:B------:R-:W-:Y:S01]  /*6360*/  VIADD R6, R3, 0x20 ;  /* 0x0000002003067836 */ /* 0x000fe20000000000 */
[----:B------:R-:W-:-:S02]  /*6370*/  ISETP.GE.AND P1, PT, R4, R180, PT ;  /* 0x000000b40400720c */ /* 0x000fc40003f26270 */
[----:B------:R-:W-:Y:S01]  /*6380*/  ISETP.GE.AND P3, PT, R4, R133, PT ;  /* 0x000000850400720c */ /* 0x000fe20003f66270 */
[----:B------:R-:W-:Y:S01]  /*6390*/  VIADD R4, R3, 0x19 ;  /* 0x0000001903047836 */ /* 0x000fe20000000000 */
[----:B------:R-:W-:Y:S02]  /*63a0*/  FSEL R51, R51, -INF , !P2 ;  /* 0xff80000033337808 */ /* 0x000fe40005000000 */
[----:B------:R-:W-:Y:S02]  /*63b0*/  FSEL R13, R50, -INF , !P3 ;  /* 0xff800000320d7808 */ /* 0x000fe40005800000 */
[----:B------:R-:W-:Y:S02]  /*63c0*/  FSEL R15, R53, -INF , !P5 ;  /* 0xff800000350f7808 */ /* 0x000fe40006800000 */
[----:B------:R-:W-:Y:S02]  /*63d0*/  FSEL R19, R52, -INF , !P1 ;  /* 0xff80000034137808 */ /* 0x000fe40004800000 */
[----:B------:R-:W-:-:S02]  /*63e0*/  ISETP.GE.AND P3, PT, R6, R180, PT ;  /* 0x000000b40600720c */ /* 0x000fc40003f66270 */
[-C--:B------:R-:W-:Y:S01]  /*63f0*/  ISETP.GE.AND P2, PT, R6, R133.reuse, PT ;  /* 0x000000850600720c */ /* 0x080fe20003f46270 */
[C---:B------:R-:W-:Y:S01]  /*6400*/  VIADD R6, R3.reuse, 0x28 ;  /* 0x0000002803067836 */ /* 0x040fe20000000000 */
[C---:B------:R-:W-:Y:S02]  /*6410*/  ISETP.GE.AND P5, PT, R4.reuse, R180, PT ;  /* 0x000000b40400720c */ /* 0x040fe40003fa6270 */
[----:B------:R-:W-:Y:S01]  /*6420*/  ISETP.GE.AND P1, PT, R4, R133, PT ;  /* 0x000000850400720c */ /* 0x000fe20003f26270 */
[----:B------:R-:W-:Y:S01]  /*6430*/  VIADD R4, R3, 0x21 ;  /* 0x0000002103047836 */ /* 0x000fe20000000000 */
[----:B------:R-:W-:Y:S02]  /*6440*/  FSEL R49, R96, -INF , !P3 ;  /* 0xff80000060317808 */ /* 0x000fe40005800000 */
[----:B------:R-:W-:Y:S02]  /*6450*/  FSEL R9, R119, -INF , !P1 ;  /* 0xff80000077097808 */ /* 0x000fe40004800000 */
[----:B------:R-:W-:Y:S01]  /*6460*/  FSEL R11, R55, -INF , !P4 ;  /* 0xff800000370b7808 */ /* 0x000fe20006000000 */
[----:B------:R-:W-:Y:S01]  /*6470*/  LDSM.16.MT88.4 R116, [R136+0xc000] ;  /* 0x00c000008874783b */ /* 0x000fe20000004200 */
[----:B------:R-:W-:-:S02]  /*6480*/  FSEL R17, R54, -INF , !P5 ;  /* 0xff80000036117808 */ /* 0x000fc40006800000 */
[CC--:B------:R-:W-:Y:S02]  /*6490*/  ISETP.GE.AND P1, PT, R6.reuse, R180.reuse, PT ;  /* 0x000000b40600720c */ /* 0x0c0fe40003f26270 */
[-C--:B------:R-:W-:Y:S01]  /*64a0*/  ISETP.GE.AND P3, PT, R6, R133.reuse, PT ;  /* 0x000000850600720c */ /* 0x080fe20003f66270 */
[C---:B------:R-:W-:Y:S01]  /*64b0*/  VIADD R6, R3.reuse, 0x30 ;  /* 0x0000003003067836 */ /* 0x040fe20000000000 */
[C---:B------:R-:W-:Y:S02]  /*64c0*/  ISETP.GE.AND P4, PT, R4.reuse, R180, PT ;  /* 0x000000b40400720c */ /* 0x040fe40003f86270 */
[----:B------:R-:W-:Y:S01]  /*64d0*/  ISETP.GE.AND P5, PT, R4, R133, PT ;  /* 0x000000850400720c */ /* 0x000fe20003fa6270 */
[----:B------:R-:W-:Y:S01]  /*64e0*/  VIADD R4, R3, 0x29 ;  /* 0x0000002903047836 */ /* 0x000fe20000000000 */
[----:B------:R-:W-:Y:S02]  /*64f0*/  FSEL R33, R98, -INF , !P1 ;  /* 0xff80000062217808 */ /* 0x000fe40004800000 */
[----:B------:R-:W-:-:S02]  /*6500*/  FSEL R29, R41, -INF , !P5 ;  /* 0xff800000291d7808 */ /* 0x000fc40006800000 */
[----:B------:R-:W-:Y:S02]  /*6510*/  FSEL R31, R40, -INF , !P2 ;  /* 0xff800000281f7808 */ /* 0x000fe40005000000 */
        /* <DEDUP_REMOVED lines=45> */
[----:B-1----:R-:W-:Y:S02]  /*67f0*/  FSEL R191, R191, -INF , !P5 ;  /* 0xff800000bfbf7808 */ /* 0x002fe40006800000 */
[----:B------:R-:W-:Y:S02]  /*6800*/  ISETP.GE.AND P5, PT, R3, R180, PT ;  /* 0x000000b40300720c */ /* 0x000fe40003fa6270 */
[-C--:B------:R-:W-:Y:S02]  /*6810*/  ISETP.GE.AND P3, PT, R6, R133.reuse, PT ;  /* 0x000000850600720c */ /* 0x080fe40003f66270 */
[----:B------:R-:W-:Y:S02]  /*6820*/  FSEL R43, R108, -INF , !P5 ;  /* 0xff8000006c2b7808 */ /* 0x000fe40006800000 */
[----:B------:R-:W-:Y:S02]  /*6830*/  FSEL R179, R179, -INF , !P3 ;  /* 0xff800000b3b37808 */ /* 0x000fe40005800000 */
[----:B------:R-:W-:-:S02]  /*6840*/  ISETP.GE.AND P3, PT, R3, R133, PT ;  /* 0x000000850300720c */ /* 0x000fc40003f66270 */
[----:B------:R-:W-:Y:S02]  /*6850*/  FMNMX3.FTZ R8, R43, R113, R111, !PT ;  /* 0x000000712b087276 */ /* 0x000fe4000781006f */
[----:B------:R-:W-:Y:S02]  /*6860*/  FSEL R109, R109, -INF , !P3 ;  /* 0xff8000006d6d7808 */ /* 0x000fe40005800000 */
[----:B------:R-:W-:Y:S02]  /*6870*/  FMNMX3.FTZ R8, R8, R23, R21, !PT ;  /* 0x0000001708087276 */ /* 0x000fe40007810015 */
[----:B------:R-:W-:Y:S02]  /*6880*/  FMNMX3.FTZ R16, R109, R5, R115, !PT ;  /* 0x000000056d107276 */ /* 0x000fe40007810073 */
[----:B------:R-:W-:Y:S01]  /*6890*/  FMNMX3.FTZ R18, R8, R19, R51, !PT ;  /* 0x0000001308127276 */ /* 0x000fe20007810033 */
[----:B------:R-:W-:Y:S01]  /*68a0*/  VIADD R8, R3, 0x70 ;  /* 0x0000007003087836 */ /* 0x000fe20000000000 */
[----:B------:R-:W-:-:S02]  /*68b0*/  FMNMX3.FTZ R16, R16, R7, R15, !PT ;  /* 0x0000000710107276 */ /* 0x000fc4000781000f */
[----:B------:R-:W-:Y:S02]  /*68c0*/  FMNMX3.FTZ R18, R18, R17, R49, !PT ;  /* 0x0000001112127276 */ /* 0x000fe40007810031 */
[----:B------:R-:W-:Y:S02]  /*68d0*/  FSEL R205, R205, -INF , !P4 ;  /* 0xff800000cdcd7808 */ /* 0x000fe40006000000 */
[----:B------:R-:W-:Y:S02]  /*68e0*/  FMNMX3.FTZ R16, R16, R13, R11, !PT ;  /* 0x0000000d10107276 */ /* 0x000fe4000781000b */
[----:B------:R-:W-:Y:S01]  /*68f0*/  ISETP.GE.AND P4, PT, R4, R180, PT ;  /* 0x000000b40400720c */ /* 0x000fe20003f86270 */
[----:B------:R-:W-:Y:S01]  /*6900*/  VIADD R4, R3, 0x51 ;  /* 0x0000005103047836 */ /* 0x000fe20000000000 */
[----:B------:R-:W-:Y:S02]  /*6910*/  FMNMX3.FTZ R18, R18, R35, R33, !PT ;  /* 0x0000002312127276 */ /* 0x000fe40007810021 */
[----:B------:R-:W-:-:S02]  /*6920*/  FMNMX3.FTZ R16, R16, R9, R31, !PT ;  /* 0x0000000910107276 */ /* 0x000fc4000781001f */
[----:B------:R-:W-:Y:S02]  /*6930*/  FSEL R201, R201, -INF , !P1 ;  /* 0xff800000c9c97808 */ /* 0x000fe40004800000 */
[----:B------:R-:W-:Y:S02]  /*6940*/  FSEL R175, R175, -INF , !P4 ;  /* 0xff800000afaf7808 */ /* 0x000fe40006000000 */
[----:B------:R-:W-:Y:S01]  /*6950*/  ISETP.GE.AND P1, PT, R6, R180, PT ;  /* 0x000000b40600720c */ /* 0x000fe20003f26270 */
[----:B------:R-:W-:Y:S01]  /*6960*/  VIADD R6, R3, 0x60 ;  /* 0x0000006003067836 */ /* 0x000fe20000000000 */
[----:B------:R-:W-:Y:S02]  /*6970*/  ISETP.GE.AND P4, PT, R4, R133, PT ;  /* 0x000000850400720c */ /* 0x000fe40003f86270 */
[----:B------:R-:W-:Y:S02]  /*6980*/  FMNMX3.FTZ R18, R18, R241, R237, !PT ;  /* 0x000000f112127276 */ /* 0x000fe400078100ed */
[----:B------:R-:W-:-:S02]  /*6990*/  FMNMX3.FTZ R16, R16, R29, R239, !PT ;  /* 0x0000001d10107276 */ /* 0x000fc400078100ef */
[----:B------:R-:W-:Y:S02]  /*69a0*/  FSEL R203, R203, -INF , !P2 ;  /* 0xff800000cbcb7808 */ /* 0x000fe40005000000 */
[-C--:B------:R-:W-:Y:S01]  /*69b0*/  ISETP.GE.AND P2, PT, R4, R180.reuse, PT ;  /* 0x000000b40400720c */ /* 0x080fe20003f46270 */
[----:B------:R-:W-:Y:S01]  /*69c0*/  VIADD R4, R3, 0x59 ;  /* 0x0000005903047836 */ /* 0x000fe20000000000 */
[----:B------:R-:W-:Y:S02]  /*69d0*/  FSEL R187, R187, -INF , !P4 ;  /* 0xff800000bbbb7808 */ /* 0x000fe40006000000 */
[----:B------:R-:W-:Y:S02]  /*69e0*/  FMNMX3.FTZ R18, R18, R39, R235, !PT ;  /* 0x0000002712127276 */ /* 0x000fe400078100eb */
[----:B------:R-:W-:Y:S02]  /*69f0*/  ISETP.GE.AND P4, PT, R6, R180, PT ;  /* 0x000000b40600720c */ /* 0x000fe40003f86270 */
[----:B------:R-:W-:-:S02]  /*6a00*/  FMNMX3.FTZ R16, R16, R41, R233, !PT ;  /* 0x0000002910107276 */ /* 0x000fc400078100e9 */
[----:B------:R-:W-:Y:S02]  /*6a10*/  FSEL R199, R199, -INF , !P2 ;  /* 0xff800000c7c77808 */ /* 0x000fe40005000000 */
[----:B------:R-:W-:Y:S02]  /*6a20*/  FMNMX3.FTZ R18, R18, R37, R215, !PT ;  /* 0x0000002512127276 */ /* 0x000fe400078100d7 */
[C---:B------:R-:W-:Y:S02]  /*6a30*/  ISETP.GE.AND P5, PT, R4.reuse, R180, PT ;  /* 0x000000b40400720c */ /* 0x040fe40003fa6270 */
[----:B------:R-:W-:Y:S01]  /*6a40*/  ISETP.GE.AND P2, PT, R4, R133, PT ;  /* 0x000000850400720c */ /* 0x000fe20003f46270 */
[----:B------:R-:W-:Y:S01]  /*6a50*/  VIADD R4, R3, 0x78 ;  /* 0x0000007803047836 */ /* 0x000fe20000000000 */
[----:B------:R-:W-:Y:S02]  /*6a60*/  FSEL R171, R171, -INF , !P4 ;  /* 0xff800000abab7808 */ /* 0x000fe40006000000 */
[----:B------:R-:W-:-:S02]  /*6a70*/  FMNMX3.FTZ R16, R16, R231, R229, !PT ;  /* 0x000000e710107276 */ /* 0x000fc400078100e5 */
[-C--:B------:R-:W-:Y:S02]  /*6a80*/  ISETP.GE.AND P4, PT, R10, R180.reuse, PT ;  /* 0x000000b40a00720c */ /* 0x080fe40003f86270 */
[----:B------:R-:W-:Y:S02]  /*6a90*/  FMNMX3.FTZ R18, R18, R173, R207, !PT ;  /* 0x000000ad12127276 */ /* 0x000fe400078100cf */
[----:B------:R-:W-:Y:S02]  /*6aa0*/  FSEL R197, R197, -INF , !P1 ;  /* 0xff800000c5c57808 */ /* 0x000fe40004800000 */
[----:B------:R-:W-:Y:S02]  /*6ab0*/  FMNMX3.FTZ R16, R16, R223, R205, !PT ;  /* 0x000000df10107276 */ /* 0x000fe400078100cd */
[----:B------:R-:W-:Y:S01]  /*6ac0*/  ISETP.GE.AND P1, PT, R6, R133, PT ;  /* 0x000000850600720c */ /* 0x000fe20003f26270 */
[C---:B------:R-:W-:Y:S01]  /*6ad0*/  VIADD R6, R3.reuse, 0x71 ;  /* 0x0000007103067836 */ /* 0x040fe20000000000 */
[----:B------:R-:W-:Y:S01]  /*6ae0*/  ISETP.GE.AND P3, PT, R14, R180, PT ;  /* 0x000000b40e00720c */ /* 0x000fe20003f66270 */
[----:B------:R-:W-:Y:S01]  /*6af0*/  VIADD R3, R3, 0x79 ;  /* 0x0000007903037836 */ /* 0x000fe20000000000 */
[----:B------:R-:W-:-:S02]  /*6b00*/  FSEL R195, R195, -INF , !P5 ;  /* 0xff800000c3c37808 */ /* 0x000fc40006800000 */
[----:B------:R-:W-:Y:S02]  /*6b10*/  FSEL R165, R165, -INF , !P4 ;  /* 0xff800000a5a57808 */ /* 0x000fe40006000000 */
[-C--:B------:R-:W-:Y:S02]  /*6b20*/  ISETP.GE.AND P5, PT, R12, R180.reuse, PT ;  /* 0x000000b40c00720c */ /* 0x080fe40003fa6270 */
[----:B------:R-:W-:Y:S02]  /*6b30*/  ISETP.GE.AND P4, PT, R4, R180, PT ;  /* 0x000000b40400720c */ /* 0x000fe40003f86270 */
[----:B------:R-:W-:Y:S02]  /*6b40*/  FMNMX3.FTZ R18, R18, R175, R201, !PT ;  /* 0x000000af12127276 */ /* 0x000fe400078100c9 */
[----:B------:R-:W-:Y:S02]  /*6b50*/  FMNMX3.FTZ R16, R16, R189, R203, !PT ;  /* 0x000000bd10107276 */ /* 0x000fe400078100cb */
[----:B------:R-:W-:-:S02]  /*6b60*/  FSEL R169, R169, -INF , !P3 ;  /* 0xff800000a9a97808 */ /* 0x000fc40005800000 */
[-C--:B------:R-:W-:Y:S02]  /*6b70*/  ISETP.GE.AND P3, PT, R8, R180.reuse, PT ;  /* 0x000000b40800720c */ /* 0x080fe40003f66270 */
[----:B------:R-:W-:Y:S02]  /*6b80*/  FSEL R167, R167, -INF , !P5 ;  /* 0xff800000a7a77808 */ /* 0x000fe40006800000 */
[----:B------:R-:W-:Y:S02]  /*6b90*/  FSEL R151, R151, -INF , !P4 ;  /* 0xff80000097977808 */ /* 0x000fe40006000000 */
[----:B------:R-:W-:Y:S02]  /*6ba0*/  ISETP.GE.AND P5, PT, R6, R180, PT ;  /* 0x000000b40600720c */ /* 0x000fe40003fa6270 */
[----:B------:R-:W-:Y:S02]  /*6bb0*/  FMNMX3.FTZ R18, R18, R199, R197, !PT ;  /* 0x000000c712127276 */ /* 0x000fe400078100c5 */
[----:B------:R-:W-:-:S02]  /*6bc0*/  ISETP.GE.AND P4, PT, R12, R133, PT ;  /* 0x000000850c00720c */ /* 0x000fc40003f86270 */
[----:B------:R-:W-:Y:S02]  /*6bd0*/  FMNMX3.FTZ R12, R16, R191, R193, !PT ;  /* 0x000000bf100c7276 */ /* 0x000fe400078100c1 */
[----:B------:R-:W-:Y:S02]  /*6be0*/  FSEL R155, R155, -INF , !P3 ;  /* 0xff8000009b9b7808 */ /* 0x000fe40005800000 */
[----:B------:R-:W-:Y:S02]  /*6bf0*/  FMNMX3.FTZ R18, R18, R195, R171, !PT ;  /* 0x000000c312127276 */ /* 0x000fe400078100ab */
[----:B------:R-:W-:Y:S02]  /*6c00*/  ISETP.GE.AND P3, PT, R3, R180, PT ;  /* 0x000000b40300720c */ /* 0x000fe40003f66270 */
[----:B------:R-:W-:Y:S02]  /*6c10*/  FSEL R153, R153, -INF , !P5 ;  /* 0xff80000099997808 */ /* 0x000fe40006800000 */
[----:B------:R-:W-:-:S02]  /*6c20*/  ISETP.GE.AND P5, PT, R14, R133, PT ;  /* 0x000000850e00720c */ /* 0x000fc40003fa6270 */
[----:B------:R-:W-:Y:S02]  /*6c30*/  FSEL R177, R177, -INF , !P2 ;  /* 0xff800000b1b17808 */ /* 0x000fe40005000000 */
[----:B------:R-:W-:Y:S02]  /*6c40*/  FSEL R163, R163, -INF , !P1 ;  /* 0xff800000a3a37808 */ /* 0x000fe40004800000 */
[----:B------:R-:W-:Y:S02]  /*6c50*/  FMNMX3.FTZ R12, R12, R187, R179, !PT ;  /* 0x000000bb0c0c7276 */ /* 0x000fe400078100b3 */
[----:B------:R-:W-:Y:S02]  /*6c60*/  FMNMX3.FTZ R18, R18, R169, R167, !PT ;  /* 0x000000a912127276 */ /* 0x000fe400078100a7 */
[----:B------:R-:W-:Y:S02]  /*6c70*/  FSEL R149, R149, -INF , !P3 ;  /* 0xff80000095957808 */ /* 0x000fe40005800000 */
[----:B------:R-:W-:-:S02]  /*6c80*/  ISETP.GE.AND P3, PT, R10, R133, PT ;  /* 0x000000850a00720c */ /* 0x000fc40003f66270 */
[----:B------:R-:W-:Y:S02]  /*6c90*/  ISETP.GE.AND P2, PT, R8, R133, PT ;  /* 0x000000850800720c */ /* 0x000fe40003f46270 */
[----:B------:R-:W-:Y:S02]  /*6ca0*/  FSEL R161, R161, -INF , !P5 ;  /* 0xff800000a1a17808 */ /* 0x000fe40006800000 */
[----:B------:R-:W-:Y:S02]  /*6cb0*/  FSEL R159, R159, -INF , !P4 ;  /* 0xff8000009f9f7808 */ /* 0x000fe40006000000 */
[----:B------:R-:W-:Y:S02]  /*6cc0*/  FMNMX3.FTZ R12, R12, R177, R163, !PT ;  /* 0x000000b10c0c7276 */ /* 0x000fe400078100a3 */
[----:B------:R-:W-:Y:S02]  /*6cd0*/  FMNMX3.FTZ R18, R18, R165, R155, !PT ;  /* 0x000000a512127276 */ /* 0x000fe4000781009b */
[----:B------:R-:W-:-:S02]  /*6ce0*/  ISETP.GE.AND P1, PT, R6, R133, PT ;  /* 0x000000850600720c */ /* 0x000fc40003f26270 */
[----:B------:R-:W-:Y:S02]  /*6cf0*/  ISETP.GE.AND P4, PT, R4, R133, PT ;  /* 0x000000850400720c */ /* 0x000fe40003f86270 */
[----:B------:R-:W-:Y:S02]  /*6d00*/  FSEL R157, R157, -INF , !P3 ;  /* 0xff8000009d9d7808 */ /* 0x000fe40005800000 */
[----:B------:R-:W-:Y:S02]  /*6d10*/  FSEL R143, R143, -INF , !P2 ;  /* 0xff8000008f8f7808 */ /* 0x000fe40005000000 */
[----:B------:R-:W-:Y:S02]  /*6d20*/  FMNMX3.FTZ R12, R12, R161, R159, !PT ;  /* 0x000000a10c0c7276 */ /* 0x000fe4000781009f */
[----:B------:R-:W-:Y:S02]  /*6d30*/  FMNMX3.FTZ R18, R18, R153, R151, !PT ;  /* 0x0000009912127276 */ /* 0x000fe40007810097 */
[----:B------:R-:W-:-:S02]  /*6d40*/  ISETP.GE.AND P2, PT, R3, R133, PT ;  /* 0x000000850300720c */ /* 0x000fc40003f46270 */
[----:B------:R-:W-:Y:S02]  /*6d50*/  FSEL R141, R141, -INF , !P1 ;  /* 0xff8000008d8d7808 */ /* 0x000fe40004800000 */
[----:B------:R-:W-:Y:S02]  /*6d60*/  FSEL R139, R139, -INF , !P4 ;  /* 0xff8000008b8b7808 */ /* 0x000fe40006000000 */
[----:B------:R-:W-:Y:S02]  /*6d70*/  FMNMX3.FTZ R12, R12, R157, R143, !PT ;  /* 0x0000009d0c0c7276 */ /* 0x000fe4000781008f */
[----:B------:R-:W-:Y:S02]  /*6d80*/  FMNMX.FTZ R10, R149, R18, !PT ;  /* 0x00000012950a7209 */ /* 0x000fe40007810000 */
[----:B------:R-:W-:Y:S02]  /*6d90*/  FSEL R137, R137, -INF , !P2 ;  /* 0xff80000089897808 */ /* 0x000fe40005000000 */
[----:B------:R-:W-:Y:S01]  /*6da0*/  FMNMX3.FTZ R6, R12, R141, R139, !PT ;  /* 0x0000008d0c067276 */ /* 0x000fe2000781008b */
[----:B------:R-:W1:Y:S03]  /*6db0*/  SHFL.BFLY PT, R45, R10, 0x2, 0x1f ;  /* 0x0c401f000a2d7f89 */ /* 0x000e6600000e0000 */
[----:B------:R-:W-:-:S05]  /*6dc0*/  FMNMX.FTZ R6, R137, R6, !PT ;  /* 0x0000000689067209 */ /* 0x000fca0007810000 */
[----:B------:R-:W2:Y:S01]  /*6dd0*/  SHFL.BFLY PT, R3, R6, 0x2, 0x1f ;  /* 0x0c401f0006037f89 */ /* 0x000ea200000e0000 */
[----:B-1----:R-:W-:-:S05]  /*6de0*/  FMNMX.FTZ R45, R10, R45, !PT ;  /* 0x0000002d0a2d7209 */ /* 0x002fca0007810000 */
[----:B------:R-:W1:Y:S01]  /*6df0*/  SHFL.BFLY PT, R132, R45, 0x1, 0x1f ;  /* 0x0c201f002d847f89 */ /* 0x000e6200000e0000 */
[----:B--2---:R-:W-:-:S05]  /*6e00*/  FMNMX.FTZ R4, R6, R3, !PT ;  /* 0x0000000306047209 */ /* 0x004fca0007810000 */
[----:B------:R-:W2:Y:S01]  /*6e10*/  SHFL.BFLY PT, R3, R4, 0x1, 0x1f ;  /* 0x0c201f0004037f89 */ /* 0x000ea200000e0000 */
[----:B-1----:R-:W-:Y:S01]  /*6e20*/  FMNMX.FTZ R132, R45, R132, !PT ;  /* 0x000000842d847209 */ /* 0x002fe20007810000 */
[----:B------:R-:W-:-:S03]  /*6e30*/  IMAD.IADD R45, R168, 0x1, R67 ;  /* 0x00000001a82d7824 */ /* 0x000fc600078e0243 */
[C---:B------:R-:W-:Y:S01]  /*6e40*/  FSETP.NEU.FTZ.AND P1, PT, R132.reuse, -INF , PT ;  /* 0xff8000008400780b */ /* 0x040fe20003f3d000 */
[----:B---3--:R-:W-:Y:S01]  /*6e50*/  FMUL.FTZ R140, R132, UR4 ;  /* 0x00000004848c7c20 */ /* 0x008fe20008410000 */
[----:B------:R-:W-:Y:S01]  /*6e60*/  IMAD.IADD R36, R124, 0x1, R45 ;  /* 0x000000017c247824 */ /* 0x000fe200078e022d */
[----:B------:R-:W-:Y:S01]  /*6e70*/  LDSM.16.MT88.4 R76, [R45+0x10000] ;  /* 0x010000002d4c783b */ /* 0x000fe20000004200 */
[----:B--2---:R-:W-:Y:S02]  /*6e80*/  FMNMX.FTZ R3, R4, R3, !PT ;  /* 0x0000000304037209 */ /* 0x004fe40007810000 */
[----:B------:R-:W-:Y:S01]  /*6e90*/  FSEL R140, R140, RZ, P1 ;  /* 0x000000ff8c8c7208 */ /* 0x000fe20000800000 */
[----:B------:R-:W-:Y:S01]  /*6ea0*/  LDSM.16.MT88.4 R100, [R36+0xc000] ;  /* 0x00c000002464783b */ /* 0x000fe20000004200 */
        /* <DEDUP_REMOVED lines=10> */
[--C-:B------:R-:W-:Y:S01]  /*6f50*/  FFMA.FTZ R62, R5, UR4, -R66.reuse ;  /* 0x00000004053e7c23 */ /* 0x100fe20008010842 */
[--C-:B------:R-:W-:Y:S01]  /*6f60*/  FFMA.FTZ R58, R7, UR4, -R66.reuse ;  /* 0x00000004073a7c23 */ /* 0x100fe20008010842 */
[--C-:B------:R-:W-:Y:S01]  /*6f70*/  FFMA.FTZ R63, R109, UR4, -R66.reuse ;  /* 0x000000046d3f7c23 */ /* 0x100fe20008010842 */
[----:B------:R-:W1:Y:S01]  /*6f80*/  LDSM.16.MT88.4 R4, [R67+0xc000] ;  /* 0x00c000004304783b */ /* 0x000e620000004200 */
[--C-:B------:R-:W-:Y:S01]  /*6f90*/  FFMA.FTZ R59, R115, UR4, -R66.reuse ;  /* 0x00000004733b7c23 */ /* 0x100fe20008010842 */
[--C-:B------:R-:W-:Y:S01]  /*6fa0*/  FFMA.FTZ R51, R11, UR4, -R66.reuse ;  /* 0x000000040b337c23 */ /* 0x100fe20008010842 */
[----:B------:R-:W2:Y:S01]  /*6fb0*/  MUFU.EX2 R64, R64 ;  /* 0x0000004000407308 */ /* 0x000ea20000000800 */
[----:B------:R-:W3:Y:S01]  /*6fc0*/  LDSM.16.MT88.4 R108, [R45+0xc000] ;  /* 0x00c000002d6c783b */ /* 0x000ee20000004200 */
[----:B------:R-:W-:Y:S01]  /*6fd0*/  FFMA.FTZ R50, R9, UR4, -R66 ;  /* 0x0000000409327c23 */ /* 0x000fe20008010842 */
[--C-:B------:R-:W-:Y:S01]  /*6fe0*/  FFMA.FTZ R52, R17, UR4, -R140.reuse ;  /* 0x0000000411347c23 */ /* 0x100fe2000801088c */
[----:B------:R-:W-:Y:S01]  /*6ff0*/  FFMA.FTZ R57, R21, UR4, -R140 ;  /* 0x0000000415397c23 */ /* 0x000fe2000801088c */
[----:B------:R-:W-:Y:S01]  /*7000*/  LDSM.16.MT88.4 R8, [R67+0xc800] ;  /* 0x00c800004308783b */ /* 0x000fe20000004200 */
[--C-:B------:R-:W-:Y:S01]  /*7010*/  FFMA.FTZ R55, R15, UR4, -R66.reuse ;  /* 0x000000040f377c23 */ /* 0x100fe20008010842 */
[----:B------:R-:W-:Y:S01]  /*7020*/  FFMA.FTZ R54, R13, UR4, -R66 ;  /* 0x000000040d367c23 */ /* 0x000fe20008010842 */
[----:B------:R-:W-:Y:S01]  /*7030*/  MUFU.EX2 R61, R61 ;  /* 0x0000003d003d7308 */ /* 0x000fe20000000800 */
[----:B------:R-:W-:Y:S01]  /*7040*/  LDSM.16.MT88.4 R16, [R136+0xc800] ;  /* 0x00c800008810783b */ /* 0x000fe20000004200 */
[--C-:B------:R-:W-:Y:S01]  /*7050*/  FFMA.FTZ R48, R35, UR4, -R140.reuse ;  /* 0x0000000423307c23 */ /* 0x100fe2000801088c */
[--C-:B------:R-:W-:Y:S01]  /*7060*/  FFMA.FTZ R44, R33, UR4, -R140.reuse ;  /* 0x00000004212c7c23 */ /* 0x100fe2000801088c */
[--C-:B------:R-:W-:Y:S01]  /*7070*/  FFMA.FTZ R49, R49, UR4, -R140.reuse ;  /* 0x0000000431317c23 */ /* 0x100fe2000801088c */
[----:B------:R-:W-:Y:S01]  /*7080*/  LDSM.16.MT88.4 R20, [R136+0x10800] ;  /* 0x010800008814783b */ /* 0x000fe20000004200 */
[----:B------:R-:W-:Y:S01]  /*7090*/  FFMA.FTZ R43, R241, UR4, -R140 ;  /* 0x00000004f12b7c23 */ /* 0x000fe2000801088c */
[--C-:B------:R-:W-:Y:S01]  /*70a0*/  FFMA.FTZ R47, R31, UR4, -R66.reuse ;  /* 0x000000041f2f7c23 */ /* 0x100fe20008010842 */
[----:B------:R-:W4:Y:S01]  /*70b0*/  MUFU.EX2 R60, R60 ;  /* 0x0000003c003c7308 */ /* 0x000f220000000800 */
[----:B--2---:R-:W-:Y:S01]  /*70c0*/  F2FP.BF16.F32.PACK_AB R68, R64, R65 ;  /* 0x000000414044723e */ /* 0x004fe200000010ff */
[----:B------:R-:W-:Y:S01]  /*70d0*/  LDSM.16.MT88.4 R12, [R45+0xc800] ;  /* 0x00c800002d0c783b */ /* 0x000fe20000004200 */
[--C-:B------:R-:W-:Y:S01]  /*70e0*/  FFMA.FTZ R46, R29, UR4, -R66.reuse ;  /* 0x000000041d2e7c23 */ /* 0x100fe20008010842 */
[--C-:B------:R-:W-:Y:S01]  /*70f0*/  FFMA.FTZ R42, R239, UR4, -R66.reuse ;  /* 0x00000004ef2a7c23 */ /* 0x100fe20008010842 */
[----:B------:R-:W-:Y:S01]  /*7100*/  FFMA.FTZ R41, R41, UR4, -R66 ;  /* 0x0000000429297c23 */ /* 0x000fe20008010842 */
[----:B------:R-:W-:Y:S01]  /*7110*/  LDSM.16.MT88.4 R32, [R45+0x10800] ;  /* 0x010800002d20783b */ /* 0x000fe20000004200 */
[--C-:B------:R-:W-:Y:S01]  /*7120*/  FFMA.FTZ R40, R237, UR4, -R140.reuse ;  /* 0x00000004ed287c23 */ /* 0x100fe2000801088c */
[----:B------:R-:W-:Y:S01]  /*7130*/  MUFU.EX2 R63, R63 ;  /* 0x0000003f003f7308 */ /* 0x000fe20000000800 */
[--C-:B------:R-:W-:Y:S01]  /*7140*/  FFMA.FTZ R39, R39, UR4, -R140.reuse ;  /* 0x0000000427277c23 */ /* 0x100fe2000801088c */
[----:B------:R-:W-:Y:S01]  /*7150*/  LDSM.16.MT88.4 R28, [R136+0xd000] ;  /* 0x00d00000881c783b */ /* 0x000fe20000004200 */
[--C-:B------:R-:W-:Y:S01]  /*7160*/  FFMA.FTZ R38, R235, UR4, -R140.reuse ;  /* 0x00000004eb267c23 */ /* 0x100fe2000801088c */
[----:B------:R-:W-:Y:S01]  /*7170*/  FFMA.FTZ R37, R37, UR4, -R140 ;  /* 0x0000000425257c23 */ /* 0x000fe2000801088c */
[----:B------:R-:W-:Y:S01]  /*7180*/  FFMA.FTZ R142, R233, UR4, -R66 ;  /* 0x00000004e98e7c23 */ /* 0x000fe20008010842 */
[--C-:B------:R-:W-:Y:S01]  /*7190*/  FFMA.FTZ R173, R173, UR4, -R140.reuse ;  /* 0x00000004adad7c23 */ /* 0x100fe2000801088c */
[--C-:B------:R-:W-:Y:S01]  /*71a0*/  FFMA.FTZ R148, R207, UR4, -R140.reuse ;  /* 0x00000004cf947c23 */ /* 0x100fe2000801088c */
[----:B------:R-:W2:Y:S01]  /*71b0*/  MUFU.EX2 R62, R62 ;  /* 0x0000003e003e7308 */ /* 0x000ea20000000800 */
[----:B----4-:R-:W-:Y:S01]  /*71c0*/  F2FP.BF16.F32.PACK_AB R70, R60, R61 ;  /* 0x0000003d3c46723e */ /* 0x010fe200000010ff */
[----:B------:R-:W-:Y:S01]  /*71d0*/  FFMA.FTZ R175, R175, UR4, -R140 ;  /* 0x00000004afaf7c23 */ /* 0x000fe2000801088c */
        /* <DEDUP_REMOVED lines=13> */
[----:B------:R-:W4:Y:S01]  /*72b0*/  MUFU.EX2 R58, R58 ;  /* 0x0000003a003a7308 */ /* 0x000f220000000800 */
[----:B--2---:R-:W-:Y:S01]  /*72c0*/  F2FP.BF16.F32.PACK_AB R69, R62, R63 ;  /* 0x0000003f3e45723e */ /* 0x004fe200000010ff */
        /* <DEDUP_REMOVED lines=8> */
[----:B------:R-:W-:Y:S01]  /*7350*/  FADD.FTZ R62, R63, R62 ;  /* 0x0000003e3f3e7221 */ /* 0x000fe20000010000 */
[----:B------:R-:W-:-:S02]  /*7360*/  ISETP.GT.AND P1, PT, R138, R217, PT ;  /* 0x000000d98a00720c */ /* 0x000fc40003f24270 */
[----:B------:R-:W-:-:S03]  /*7370*/  FADD.FTZ R61, R61, R64 ;  /* 0x000000403d3d7221 */ /* 0x000fc60000010000 */
[----:B------:R-:W2:Y:S01]  /*7380*/  MUFU.EX2 R56, R56 ;  /* 0x0000003800387308 */ /* 0x000ea20000000800 */
[----:B----4-:R-:W-:Y:S01]  /*7390*/  F2FP.BF16.F32.PACK_AB R71, R58, R59 ;  /* 0x0000003b3a47723e */ /* 0x010fe200000010ff */
[----:B------:R-:W-:Y:S01]  /*73a0*/  FADD.FTZ R59, R59, R62 ;  /* 0x0000003e3b3b7221 */ /* 0x000fe20000010000 */
[----:B------:R-:W-:-:S03]  /*73b0*/  FADD.FTZ R60, R60, R61 ;  /* 0x0000003d3c3c7221 */ /* 0x000fc60000010000 */
[----:B------:R-:W-:Y:S02]  /*73c0*/  FADD.FTZ R58, R58, R59 ;  /* 0x0000003b3a3a7221 */ /* 0x000fe40000010000 */
[C---:B-1----:R-:W-:Y:S01]  /*73d0*/  HMMA.16816.F32.BF16 R128, R68.reuse, R4, RZ ;  /* 0x000000044480723c */ /* 0x042fe200000418ff */
[----:B------:R-:W-:Y:S07]  /*73e0*/  MUFU.EX2 R53, R53 ;  /* 0x0000003500357308 */ /* 0x000fee0000000800 */
[C---:B------:R-:W-:Y:S01]  /*73f0*/  HMMA.16816.F32.BF16 R124, R68.reuse, R6, RZ ;  /* 0x00000006447c723c */ /* 0x040fe200000418ff */
[----:B------:R-:W1:Y:S01]  /*7400*/  LDSM.16.MT88.4 R4, [R36+0x10000] ;  /* 0x010000002404783b */ /* 0x000e620000004200 */
        /* <DEDUP_REMOVED lines=25> */
[----:B-1----:R-:W-:Y:S01]  /*75a0*/  HMMA.16816.F32.BF16 R72, R68, R4, RZ ;  /* 0x000000044448723c */ /* 0x002fe200000418ff */
[----:B--2---:R-:W-:Y:S01]  /*75b0*/  F2FP.BF16.F32.PACK_AB R4, R56, R57 ;  /* 0x000000393804723e */ /* 0x004fe200000010ff */
        /* <DEDUP_REMOVED lines=44> */
[C---:B------:R-:W-:Y:S01]  /*7880*/  HMMA.16816.F32.BF16 R96, R4.reuse, R144, R96 ;  /* 0x000000900460723c */ /* 0x040fe20000041860 */
[--C-:B------:R-:W-:Y:S01]  /*7890*/  FFMA.FTZ R145, R231, UR4, -R66.reuse ;  /* 0x00000004e7917c23 */ /* 0x100fe20008010842 */
[--C-:B------:R-:W-:Y:S01]  /*78a0*/  FFMA.FTZ R144, R229, UR4, -R66.reuse ;  /* 0x00000004e5907c23 */ /* 0x100fe20008010842 */
[----:B------:R-:W-:Y:S05]  /*78b0*/  MUFU.EX2 R156, R156 ;  /* 0x0000009c009c7308 */ /* 0x000fea0000000800 */
[C---:B------:R-:W-:Y:S01]  /*78c0*/  HMMA.16816.F32.BF16 R92, R4.reuse, R146, R92 ;  /* 0x00000092045c723c */ /* 0x040fe2000004185c */
[----:B------:R-:W-:Y:S01]  /*78d0*/  FFMA.FTZ R147, R223, UR4, -R66 ;  /* 0x00000004df937c23 */ /* 0x000fe20008010842 */
[----:B------:R-:W-:Y:S01]  /*78e0*/  FFMA.FTZ R146, R215, UR4, -R140 ;  /* 0x00000004d7927c23 */ /* 0x000fe2000801088c */
[----:B------:R-:W1:Y:S05]  /*78f0*/  MUFU.EX2 R145, R145 ;  /* 0x0000009100917308 */ /* 0x000e6a0000000800 */
[C---:B------:R-:W-:Y:S03]  /*7900*/  HMMA.16816.F32.BF16 R80, R4.reuse, R32, R80 ;  /* 0x000000200450723c */ /* 0x040fe60000041850 */
[----:B------:R-:W-:Y:S05]  /*7910*/  MUFU.EX2 R144, R144 ;  /* 0x0000009000907308 */ /* 0x000fea0000000800 */
        /* <DEDUP_REMOVED lines=46> */
[----:B-----5:R-:W-:-:S07]  /*7c00*/  F2FP.BF16.F32.PACK_AB R7, R147, R144 ;  /* 0x000000909307723e */ /* 0x020fce00000010ff */
        /* <DEDUP_REMOVED lines=25> */
[----:B------:R-:W-:-:S02]  /*7da0*/  F2FP.BF16.F32.PACK_AB R5, R189, R150 ;  /* 0x00000096bd05723e */ /* 0x000fc400000010ff */
        /* <DEDUP_REMOVED lines=172> */
[----:B------:R-:W-:Y:S05]  /*8870*/  @!P1 BRA `(.L_x_1331) ;  /* 0x00000058000c9947 */ /* 0x000fea0003800000 */
        /* <DEDUP_REMOVED lines=64> */
.L_x_1332:
[----:B------:R-:W-:Y:S01]  /*8c80*/  UMOV UR6, URZ ;  /* 0x000000ff00067c82 */ /* 0x000fe20008000000 */
[----:B------:R-:W-:Y:S01]  /*8c90*/  IMAD.SHL.U32 R4, R24, 0x80, RZ ;  /* 0x0000008018047824 */ /* 0x000fe200078e00ff */
[----:B------:R-:W-:-:S05]  /*8ca0*/  IADD3 R5, P1, PT, RZ, -UR6, RZ ;  /* 0x80000006ff057c10 */ /* 0x000fca000ff3e0ff */
[----:B------:R-:W-:-:S05]  /*8cb0*/  IMAD.X R4, RZ, RZ, ~R4, P1 ;  /* 0x000000ffff047224 */ /* 0x000fca00008e0e04 */
[----:B------:R-:W-:-:S04]  /*8cc0*/  SHF.R.S64 R5, R5, 0x1f, R4 ;  /* 0x0000001f05057819 */ /* 0x000fc80000001004 */
[----:B------:R-:W-:-:S04]  /*8cd0*/  IADD3 R220, P1, PT, R5, R220, RZ ;  /* 0x000000dc05dc7210 */ /* 0x000fc80007f3e0ff */
[----:B------:R-:W-:-:S09]  /*8ce0*/  LEA.HI.X.SX32 R221, R4, R221, 0x1, P1 ;  /* 0x000000dd04dd7211 */ /* 0x000fd200008f0eff */
.L_x_1333:
        /* <DEDUP_REMOVED lines=18> */
[----:B------:R-:W-:-:S02]  /*8e10*/  LOP3.LUT R0, R184, R213, RZ, 0xfc, !PT ;  /* 0x000000d5b8007212 */ /* 0x000fc400078efcff */
[----:B------:R-:W-:Y:S01]  /*8e20*/  SEL R2, R210, 0xffffffe0, !P6 ;  /* 0xffffffe0d2027807 */ /* 0x000fe20007000000 */
[--C-:B------:R-:W-:Y:S01]  /*8e30*/  IMAD.X R11, R13, 0x1, R24.reuse, P1 ;  /* 0x000000010d0b7824 */ /* 0x100fe200008e0618 */
[----:B------:R-:W-:Y:S02]  /*8e40*/  IADD3 R8, P1, PT, R10, R5, RZ ;  /* 0x000000050a087210 */ /* 0x000fe40007f3e0ff */
[----:B------:R-:W-:Y:S01]  /*8e50*/  LOP3.LUT R0, R0, R183, RZ, 0xfc, !PT ;  /* 0x000000b700007212 */ /* 0x000fe200078efcff */
[----:B------:R-:W-:Y:S01]  /*8e60*/  @!PT LDS RZ, [RZ] ;  /* 0x00000000fffff984 */ /* 0x000fe20000000800 */
[----:B------:R-:W-:Y:S01]  /*8e70*/  @!PT LDS RZ, [RZ] ;  /* 0x00000000fffff984 */ /* 0x000fe20000000800 */
[----:B------:R-:W-:Y:S01]  /*8e80*/  @!PT LDS RZ, [RZ] ;  /* 0x00000000fffff984 */ /* 0x000fe20000000800 */
[----:B------:R-:W-:Y:S02]  /*8e90*/  @!P3 LDGSTS.E.BYPASS.LTC128B.128 [R185+0xc000], desc[UR16][R220.64] ;  /* 0x0c000000dcb9bfae */ /* 0x000fe4000b981a10 */
[----:B------:R-:W-:Y:S01]  /*8ea0*/  IMAD.X R9, R11, 0x1, R24, P1 ;  /* 0x000000010b097824 */ /* 0x000fe200008e0618 */
[----:B------:R-:W-:Y:S01]  /*8eb0*/  LEA R191, R0, UR5, 0x1 ;  /* 0x0000000500bf7c11 */ /* 0x000fe2000f8e08ff */
[----:B------:R-:W-:Y:S01]  /*8ec0*/  @P3 STS.128 [R185+0xc000], RZ ;  /* 0x00c000ffb9003388 */ /* 0x000fe20000000c00 */
[----:B------:R-:W-:-:S02]  /*8ed0*/  IMAD.IADD R0, R187, 0x1, R2 ;  /* 0x00000001bb007824 */ /* 0x000fc400078e0202 */
[----:B------:R-:W-:Y:S01]  /*8ee0*/  IMAD.IADD R187, R187, 0x1, R168 ;  /* 0x00000001bbbb7824 */ /* 0x000fe200078e02a8 */
        /* <DEDUP_REMOVED lines=35> */
[-C--:B------:R-:W-:Y:S01]  /*9120*/  IADD3 R4, P4, PT, R6, R5.reuse, RZ ;  /* 0x0000000506047210 */ /* 0x080fe20007f9e0ff */
[--C-:B------:R-:W-:Y:S02]  /*9130*/  IMAD.X R7, R9, 0x1, R24.reuse, P1 ;  /* 0x0000000109077824 */ /* 0x100fe400008e0618 */
        /* <DEDUP_REMOVED lines=31> */
[----:B------:R2:W-:Y:S01]  /*9330*/  @!P3 LDGSTS.E.BYPASS.LTC128B.128 [R185+0xf000], desc[UR16][R4.64] ;  /* 0x0f00000004b9bfae */ /* 0x0005e2000b981a10 */
[----:B---3--:R-:W-:-:S02]  /*9340*/  @!P2 IMAD.MOV.U32 R8, RZ, RZ, R4 ;  /* 0x000000ffff08a224 */ /* 0x008fc400078e0004 */
[----:B------:R-:W-:Y:S01]  /*9350*/  @!P2 IMAD.MOV.U32 R9, RZ, RZ, R5 ;  /* 0x000000ffff09a224 */ /* 0x000fe200078e0005 */
        /* <DEDUP_REMOVED lines=17> */
[----:B--2---:R-:W3:Y:S04]  /*9470*/  LDSM.16.M88.4 R4, [R186+UR5+0x4800] ;  /* 0x00480005ba04783b */ /* 0x004ee80008000200 */
[----:B------:R-:W2:Y:S04]  /*9480*/  LDSM.16.M88.4 R140, [R186+UR5+0x5000] ;  /* 0x00500005ba8c783b */ /* 0x000ea80008000200 */
[----:B------:R-:W4:Y:S04]  /*9490*/  LDSM.16.M88.4 R12, [R186+UR5+0x4000] ;  /* 0x00400005ba0c783b */ /* 0x000f280008000200 */
[----:B------:R-:W5:Y:S04]  /*94a0*/  LDSM.16.M88.4 R64, [R186+UR5+0x5800] ;  /* 0x00580005ba40783b */ /* 0x000f680008000200 */
[----:B------:R-:W1:Y:S04]  /*94b0*/  LDSM.16.M88.4 R56, [R186+UR5+0x6000] ;  /* 0x00600005ba38783b */ /* 0x000e680008000200 */
[----:B------:R-:W1:Y:S04]  /*94c0*/  LDSM.16.M88.4 R48, [R186+UR5+0x6800] ;  /* 0x00680005ba30783b */ /* 0x000e680008000200 */
[----:B------:R-:W1:Y:S04]  /*94d0*/  LDSM.16.M88.4 R40, [R186+UR5+0x7000] ;  /* 0x00700005ba28783b */ /* 0x000e680008000200 */
[----:B------:R-:W1:Y:S04]  /*94e0*/  LDSM.16.M88.4 R148, [R186+UR5+0x7800] ;  /* 0x00780005ba94783b */ /* 0x000e680008000200 */
[----:B------:R-:W-:Y:S04]  /*94f0*/  LDSM.16.M88.4 R24, [R189] ;  /* 0x00000000bd18783b */ /* 0x000fe80000000200 */
[----:B------:R-:W1:Y:S04]  /*9500*/  LDSM.16.M88.4 R28, [R0+0x4800] ;  /* 0x00480000001c783b */ /* 0x000e680000000200 */
[----:B------:R-:W1:Y:S01]  /*9510*/  LDSM.16.M88.4 R20, [R0+0x5000] ;  /* 0x005000000014783b */ /* 0x000e620000000200 */
[C---:B---3--:R-:W-:Y:S03]  /*9520*/  HMMA.16816.F32.BF16 R8, R32.reuse, R4, RZ ;  /* 0x000000042008723c */ /* 0x048fe600000418ff */
[----:B------:R-:W3:Y:S04]  /*9530*/  LDSM.16.M88.4 R164, [R0+0x4000] ;  /* 0x0040000000a4783b */ /* 0x000ee80000000200 */
[----:B------:R-:W3:Y:S01]  /*9540*/  LDSM.16.M88.4 R156, [R0+0x6000] ;  /* 0x00600000009c783b */ /* 0x000ee20000000200 */
[C---:B------:R-:W-:Y:S03]  /*9550*/  HMMA.16816.F32.BF16 R4, R32.reuse, R6, RZ ;  /* 0x000000062004723c */ /* 0x040fe600000418ff */
[----:B------:R-:W3:Y:S04]  /*9560*/  LDSM.16.M88.4 R160, [R0+0x5800] ;  /* 0x0058000000a0783b */ /* 0x000ee80000000200 */
[----:B------:R-:W3:Y:S01]  /*9570*/  LDSM.16.M88.4 R152, [R0+0x6800] ;  /* 0x006800000098783b */ /* 0x000ee20000000200 */
[C---:B--2---:R-:W-:Y:S03]  /*9580*/  HMMA.16816.F32.BF16 R144, R32.reuse, R140, RZ ;  /* 0x0000008c2090723c */ /* 0x044fe600000418ff */
[----:B------:R-:W-:Y:S04]  /*9590*/  LDSM.16.M88.4 R172, [R193] ;  /* 0x00000000c1ac783b */ /* 0x000fe80000000200 */
[----:B------:R-:W-:Y:S01]  /*95a0*/  LDSM.16.M88.4 R176, [R187+0x4800] ;  /* 0x00480000bbb0783b */ /* 0x000fe20000000200 */
[C---:B------:R-:W-:Y:S03]  /*95b0*/  HMMA.16816.F32.BF16 R140, R32.reuse, R142, RZ ;  /* 0x0000008e208c723c */ /* 0x040fe600000418ff */
[----:B------:R-:W-:Y:S04]  /*95c0*/  LDSM.16.M88.4 R168, [R187+0x5000] ;  /* 0x00500000bba8783b */ /* 0x000fe80000000200 */
[----:B------:R-:W0:Y:S01]  /*95d0*/  LDGDEPBAR ;  /* 0x00000000000079af */ /* 0x000e220000000000 */
[C---:B----4-:R-:W-:Y:S08]  /*95e0*/  HMMA.16816.F32.BF16 R16, R32.reuse, R12, RZ ;  /* 0x0000000c2010723c */ /* 0x050ff000000418ff */
        /* <DEDUP_REMOVED lines=15> */
[C---:B------:R-:W-:Y:S08]  /*96e0*/  HMMA.16816.F32.BF16 R144, R24.reuse, R20, R144 ;  /* 0x000000141890723c */ /* 0x040ff00000041890 */
[C---:B------:R-:W-:Y:S01]  /*96f0*/  HMMA.16816.F32.BF16 R140, R24.reuse, R22, R140 ;  /* 0x00000016188c723c */ /* 0x040fe2000004188c */
[----:B------:R-:W4:Y:S07]  /*9700*/  LDSM.16.M88.4 R20, [R187+0x4000] ;  /* 0x00400000bb14783b */ /* 0x000f2e0000000200 */
[C---:B---3--:R-:W-:Y:S08]  /*9710*/  HMMA.16816.F32.BF16 R16, R24.reuse, R164, R16 ;  /* 0x000000a41810723c */ /* 0x048ff00000041810 */
[C---:B------:R-:W-:Y:S01]  /*9720*/  HMMA.16816.F32.BF16 R12, R24.reuse, R166, R12 ;  /* 0x000000a6180c723c */ /* 0x040fe2000004180c */
[----:B------:R-:W-:Y:S07]  /*9730*/  LDSM.16.M88.4 R164, [R187+0x5800] ;  /* 0x00580000bba4783b */ /* 0x000fee0000000200 */
        /* <DEDUP_REMOVED lines=8> */
[----:B------:R-:W-:Y:S07]  /*97c0*/  LDSM.16.M88.4 R152, [R187+0x7000] ;  /* 0x00700000bb98783b */ /* 0x000fee0000000200 */
[C---:B-1----:R-:W-:Y:S08]  /*97d0*/  HMMA.16816.F32.BF16 R44, R24.reuse, R148, R44 ;  /* 0x00000094182c723c */ /* 0x042ff0000004182c */
[C---:B------:R-:W-:Y:S01]  /*97e0*/  HMMA.16816.F32.BF16 R40, R24.reuse, R150, R40 ;  /* 0x000000961828723c */ /* 0x040fe20000041828 */
[----:B------:R-:W-:Y:S07]  /*97f0*/  LDSM.16.M88.4 R148, [R187+0x7800] ;  /* 0x00780000bb94783b */ /* 0x000fee0000000200 */
[C---:B--2---:R-:W-:Y:S08]  /*9800*/  HMMA.16816.F32.BF16 R36, R24.reuse, R28, R36 ;  /* 0x0000001c1824723c */ /* 0x044ff00000041824 */
[----:B------:R-:W-:Y:S01]  /*9810*/  HMMA.16816.F32.BF16 R32, R24, R30, R32 ;  /* 0x0000001e1820723c */ /* 0x000fe20000041820 */
[----:B------:R-:W-:Y:S04]  /*9820*/  LDSM.16.M88.4 R28, [R190] ;  /* 0x00000000be1c783b */ /* 0x000fe80000000200 */
[----:B------:R-:W1:Y:S03]  /*9830*/  LDSM.16.M88.4 R24, [R188+0x4000] ;  /* 0x00400000bc18783b */ /* 0x000e660000000200 */
[C---:B----4-:R-:W-:Y:S08]  /*9840*/  HMMA.16816.F32.BF16 R16, R172.reuse, R20, R16 ;  /* 0x00000014ac10723c */ /* 0x050ff00000041810 */
[C---:B------:R-:W-:Y:S01]  /*9850*/  HMMA.16816.F32.BF16 R12, R172.reuse, R22, R12 ;  /* 0x00000016ac0c723c */ /* 0x040fe2000004180c */
[----:B------:R-:W2:Y:S07]  /*9860*/  LDSM.16.M88.4 R20, [R188+0x4800] ;  /* 0x00480000bc14783b */ /* 0x000eae0000000200 */
[C---:B------:R-:W-:Y:S08]  /*9870*/  HMMA.16816.F32.BF16 R8, R172.reuse, R176, R8 ;  /* 0x000000b0ac08723c */ /* 0x040ff00000041808 */
[C---:B------:R-:W-:Y:S08]  /*9880*/  HMMA.16816.F32.BF16 R4, R172.reuse, R178, R4 ;  /* 0x000000b2ac04723c */ /* 0x040ff00000041804 */
        /* <DEDUP_REMOVED lines=10> */
[C---:B------:R-:W-:Y:S08]  /*9930*/  HMMA.16816.F32.BF16 R140, R172.reuse, R170, R140 ;  /* 0x000000aaac8c723c */ /* 0x040ff0000004188c */
[C---:B------:R-:W-:Y:S08]  /*9940*/  HMMA.16816.F32.BF16 R44, R172.reuse, R152, R44 ;  /* 0x00000098ac2c723c */ /* 0x040ff0000004182c */
[C---:B------:R-:W-:Y:S01]  /*9950*/  HMMA.16816.F32.BF16 R40, R172.reuse, R154, R40 ;  /* 0x0000009aac28723c */ /* 0x040fe20000041828 */
[----:B------:R-:W4:Y:S07]  /*9960*/  LDSM.16.M88.4 R152, [R188+0x5800] ;  /* 0x00580000bc98783b */ /* 0x000f2e0000000200 */
[C---:B------:R-:W-:Y:S08]  /*9970*/  HMMA.16816.F32.BF16 R36, R172.reuse, R148, R36 ;  /* 0x00000094ac24723c */ /* 0x040ff00000041824 */
[----:B------:R-:W-:Y:S01]  /*9980*/  HMMA.16816.F32.BF16 R32, R172, R150, R32 ;  /* 0x00000096ac20723c */ /* 0x000fe20000041820 */
[----:B------:R-:W5:Y:S07]  /*9990*/  LDSM.16.M88.4 R148, [R188+0x6000] ;  /* 0x00600000bc94783b */ /* 0x000f6e0000000200 */
[C---:B---3--:R-:W-:Y:S08]  /*99a0*/  HMMA.16816.F32.BF16 R144, R28.reuse, R156, R144 ;  /* 0x0000009c1c90723c */ /* 0x048ff00000041890 */
        /* <DEDUP_REMOVED lines=9> */
[----:B------:R-:W1:Y:S07]  /*9a40*/  LDSM.16.M88.4 R24, [R186+UR5+0x8800] ;  /* 0x00880005ba18783b */ /* 0x000e6e0008000200 */
[C---:B--2---:R-:W-:Y:S01]  /*9a50*/  HMMA.16816.F32.BF16 R164, R28.reuse, R20, R44 ;  /* 0x000000141ca4723c */ /* 0x044fe2000004182c */
[----:B------:R-:W-:Y:S07]  /*9a60*/  LDSM.16.M88.4 R44, [R0+0x8000] ;  /* 0x00800000002c783b */ /* 0x000fee0000000200 */
[C---:B------:R-:W-:Y:S01]  /*9a70*/  HMMA.16816.F32.BF16 R40, R28.reuse, R22, R40 ;  /* 0x000000161c28723c */ /* 0x040fe20000041828 */
[----:B------:R-:W2:Y:S07]  /*9a80*/  LDSM.16.M88.4 R20, [R186+UR5+0x9000] ;  /* 0x00900005ba14783b */ /* 0x000eae0008000200 */
[C---:B----4-:R-:W-:Y:S08]  /*9a90*/  HMMA.16816.F32.BF16 R136, R28.reuse, R152, R136 ;  /* 0x000000981c88723c */ /* 0x050ff00000041888 */
[C---:B------:R-:W-:Y:S01]  /*9aa0*/  HMMA.16816.F32.BF16 R64, R28.reuse, R154, R64 ;  /* 0x0000009a1c40723c */ /* 0x040fe20000041840 */
[----:B------:R-:W4:Y:S07]  /*9ab0*/  LDSM.16.M88.4 R152, [R186+UR5+0x8000] ;  /* 0x00800005ba98783b */ /* 0x000f2e0008000200 */
[C---:B-----5:R-:W-:Y:S08]  /*9ac0*/  HMMA.16816.F32.BF16 R60, R28.reuse, R148, R60 ;  /* 0x000000941c3c723c */ /* 0x060ff0000004183c */
[C---:B------:R-:W-:Y:S01]  /*9ad0*/  HMMA.16816.F32.BF16 R56, R28.reuse, R150, R56 ;  /* 0x000000961c38723c */ /* 0x040fe20000041838 */
[----:B------:R-:W-:Y:S07]  /*9ae0*/  LDSM.16.M88.4 R148, [R189+0x2000] ;  /* 0x00200000bd94783b */ /* 0x000fee0000000200 */
[C---:B---3--:R-:W-:Y:S08]  /*9af0*/  HMMA.16816.F32.BF16 R36, R28.reuse, R156, R36 ;  /* 0x0000009c1c24723c */ /* 0x048ff00000041824 */
[----:B------:R-:W-:Y:S01]  /*9b00*/  HMMA.16816.F32.BF16 R32, R28, R158, R32 ;  /* 0x0000009e1c20723c */ /* 0x000fe20000041820 */
[----:B------:R-:W3:Y:S04]  /*9b10*/  LDSM.16.M88.4 R28, [R186+UR5+0x9800] ;  /* 0x00980005ba1c783b */ /* 0x000ee80008000200 */
[----:B------:R-:W-:Y:S03]  /*9b20*/  LDSM.16.M88.4 R156, [R193+0x2000] ;  /* 0x00200000c19c783b */ /* 0x000fe60000000200 */
[C---:B-1----:R-:W-:Y:S08]  /*9b30*/  HMMA.16816.F32.BF16 R8, R160.reuse, R24, R8 ;  /* 0x00000018a008723c */ /* 0x042ff00000041808 */
[C---:B------:R-:W-:Y:S01]  /*9b40*/  HMMA.16816.F32.BF16 R4, R160.reuse, R26, R4 ;  /* 0x0000001aa004723c */ /* 0x040fe20000041804 */
[----:B------:R-:W1:Y:S07]  /*9b50*/  LDSM.16.M88.4 R24, [R186+UR5+0xa000] ;  /* 0x00a00005ba18783b */ /* 0x000e6e0008000200 */
[C---:B--2---:R-:W-:Y:S08]  /*9b60*/  HMMA.16816.F32.BF16 R144, R160.reuse, R20, R144 ;  /* 0x00000014a090723c */ /* 0x044ff00000041890 */
[C---:B------:R-:W-:Y:S01]  /*9b70*/  HMMA.16816.F32.BF16 R140, R160.reuse, R22, R140 ;  /* 0x00000016a08c723c */ /* 0x040fe2000004188c */
[----:B------:R-:W2:Y:S07]  /*9b80*/  LDSM.16.M88.4 R20, [R0+0x8800] ;  /* 0x008800000014783b */ /* 0x000eae0000000200 */
[C---:B----4-:R-:W-:Y:S01]  /*9b90*/  HMMA.16816.F32.BF16 R168, R160.reuse, R152, R16 ;  /* 0x00000098a0a8723c */ /* 0x050fe20000041810 */
[----:B------:R-:W4:Y:S07]  /*9ba0*/  LDSM.16.M88.4 R16, [R187+0x8000] ;  /* 0x00800000bb10783b */ /* 0x000f2e0000000200 */
[C---:B------:R-:W-:Y:S01]  /*9bb0*/  HMMA.16816.F32.BF16 R12, R160.reuse, R154, R12 ;  /* 0x0000009aa00c723c */ /* 0x040fe2000004180c */
[----:B------:R-:W-:Y:S07]  /*9bc0*/  LDSM.16.M88.4 R152, [R188+0x8000] ;  /* 0x00800000bc98783b */ /* 0x000fee0000000200 */
[C---:B---3--:R-:W-:Y:S08]  /*9bd0*/  HMMA.16816.F32.BF16 R136, R160.reuse, R28, R136 ;  /* 0x0000001ca088723c */ /* 0x048ff00000041888 */
[----:B------:R-:W-:Y:S01]  /*9be0*/  HMMA.16816.F32.BF16 R64, R160, R30, R64 ;  /* 0x0000001ea040723c */ /* 0x000fe20000041840 */
[----:B------:R-:W3:Y:S07]  /*9bf0*/  LDSM.16.M88.4 R28, [R187+0x8800] ;  /* 0x00880000bb1c783b */ /* 0x000eee0000000200 */
[C---:B------:R-:W-:Y:S01]  /*9c00*/  HMMA.16816.F32.BF16 R172, R148.reuse, R44, R168 ;  /* 0x0000002c94ac723c */ /* 0x040fe200000418a8 */
[----:B------:R-:W5:Y:S07]  /*9c10*/  LDSM.16.M88.4 R168, [R190+0x2000] ;  /* 0x00200000bea8783b */ /* 0x000f6e0000000200 */
[----:B------:R-:W-:Y:S08]  /*9c20*/  HMMA.16816.F32.BF16 R12, R148, R46, R12 ;  /* 0x0000002e940c723c */ /* 0x000ff0000004180c */
[C---:B-1----:R-:W-:Y:S08]  /*9c30*/  HMMA.16816.F32.BF16 R60, R160.reuse, R24, R60 ;  /* 0x00000018a03c723c */ /* 0x042ff0000004183c */
[----:B------:R-:W-:Y:S01]  /*9c40*/  HMMA.16816.F32.BF16 R56, R160, R26, R56 ;  /* 0x0000001aa038723c */ /* 0x000fe20000041838 */
[----:B------:R-:W1:Y:S07]  /*9c50*/  LDSM.16.M88.4 R24, [R0+0x9000] ;  /* 0x009000000018783b */ /* 0x000e6e0000000200 */
[C---:B--2---:R-:W-:Y:S01]  /*9c60*/  HMMA.16816.F32.BF16 R44, R148.reuse, R20, R8 ;  /* 0x00000014942c723c */ /* 0x044fe20000041808 */
[----:B------:R-:W2:Y:S07]  /*9c70*/  LDSM.16.M88.4 R8, [R188+0x8800] ;  /* 0x00880000bc08783b */ /* 0x000eae0000000200 */
[----:B------:R-:W-:Y:S01]  /*9c80*/  HMMA.16816.F32.BF16 R4, R148, R22, R4 ;  /* 0x000000169404723c */ /* 0x000fe20000041804 */
[----:B------:R-:W2:Y:S07]  /*9c90*/  LDSM.16.M88.4 R20, [R187+0x9000] ;  /* 0x00900000bb14783b */ /* 0x000eae0000000200 */
[C---:B----4-:R-:W-:Y:S08]  /*9ca0*/  HMMA.16816.F32.BF16 R12, R156.reuse, R18, R12 ;  /* 0x000000129c0c723c */ /* 0x050ff0000004180c */
[C---:B------:R-:W-:Y:S01]  /*9cb0*/  HMMA.16816.F32.BF16 R172, R156.reuse, R16, R172 ;  /* 0x000000109cac723c */ /* 0x040fe200000418ac */
[----:B------:R-:W-:Y:S07]  /*9cc0*/  LDSM.16.M88.4 R16, [R186+UR5+0xa800] ;  /* 0x00a80005ba10783b */ /* 0x000fee0008000200 */
[C---:B---3--:R-:W-:Y:S08]  /*9cd0*/  HMMA.16816.F32.BF16 R44, R156.reuse, R28, R44 ;  /* 0x0000001c9c2c723c */ /* 0x048ff0000004182c */
[----:B------:R-:W-:Y:S01]  /*9ce0*/  HMMA.16816.F32.BF16 R4, R156, R30, R4 ;  /* 0x0000001e9c04723c */ /* 0x000fe20000041804 */
[----:B------:R-:W3:Y:S07]  /*9cf0*/  LDSM.16.M88.4 R28, [R186+UR5+0xb000] ;  /* 0x00b00005ba1c783b */ /* 0x000eee0008000200 */
[C---:B-----5:R-:W-:Y:S08]  /*9d00*/  HMMA.16816.F32.BF16 R12, R168.reuse, R154, R12 ;  /* 0x0000009aa80c723c */ /* 0x060ff0000004180c */
[----:B------:R-:W-:Y:S08]  /*9d10*/  HMMA.16816.F32.BF16 R172, R168, R152, R172 ;  /* 0x00000098a8ac723c */ /* 0x000ff000000418ac */
[----:B-1----:R-:W-:Y:S01]  /*9d20*/  HMMA.16816.F32.BF16 R152, R148, R24, R144 ;  /* 0x000000189498723c */ /* 0x002fe20000041890 */
[----:B------:R-:W1:Y:S02]  /*9d30*/  LDSM.16.M88.4 R144, [R188+0x9000] ;  /* 0x00900000bc90783b */ /* 0x000e640000000200 */
[----:B------:R-:W-:Y:S01]  /*9d40*/  FMUL.FTZ R12, R12, UR6 ;  /* 0x000000060c0c7c20 */ /* 0x000fe20008410000 */
[----:B------:R-:W-:Y:S01]  /*9d50*/  FMUL.FTZ R13, R13, UR6 ;  /* 0x000000060d0d7c20 */ /* 0x000fe20008410000 */
[----:B------:R-:W-:Y:S01]  /*9d60*/  FMUL.FTZ R14, R14, UR6 ;  /* 0x000000060e0e7c20 */ /* 0x000fe20008410000 */
[----:B------:R-:W-:Y:S01]  /*9d70*/  FMUL.FTZ R15, R15, UR6 ;  /* 0x000000060f0f7c20 */ /* 0x000fe20008410000 */
[----:B------:R-:W-:Y:S01]  /*9d80*/  MUFU.TANH R176, R12 ;  /* 0x0000000c00b07308 */ /* 0x000fe20000002400 */
[C---:B--2---:R-:W-:Y:S03]  /*9d90*/  HMMA.16816.F32.BF16 R44, R168.reuse, R8, R44 ;  /* 0x00000008a82c723c */ /* 0x044fe6000004182c */
[----:B------:R-:W-:Y:S01]  /*9da0*/  FMUL.FTZ R172, R172, UR6 ;  /* 0x00000006acac7c20 */ /* 0x000fe20008410000 */
[----:B------:R-:W-:Y:S01]  /*9db0*/  FMUL.FTZ R173, R173, UR6 ;  /* 0x00000006adad7c20 */ /* 0x000fe20008410000 */
[----:B------:R-:W-:Y:S01]  /*9dc0*/  FMUL.FTZ R174, R174, UR6 ;  /* 0x00000006aeae7c20 */ /* 0x000fe20008410000 */
[----:B------:R-:W-:Y:S01]  /*9dd0*/  FMUL.FTZ R175, R175, UR6 ;  /* 0x00000006afaf7c20 */ /* 0x000fe20008410000 */
[----:B------:R-:W-:Y:S01]  /*9de0*/  MUFU.TANH R177, R13 ;  /* 0x0000000d00b17308 */ /* 0x000fe20000002400 */
[----:B------:R-:W-:Y:S01]  /*9df0*/  HMMA.16816.F32.BF16 R4, R168, R10, R4 ;  /* 0x0000000aa804723c */ /* 0x000fe20000041804 */
[----:B------:R-:W2:Y:S06]  /*9e00*/  LDSM.16.M88.4 R8, [R0+0x9800] ;  /* 0x009800000008783b */ /* 0x000eac0000000200 */
[----:B------:R-:W-:Y:S01]  /*9e10*/  MUFU.TANH R178, R14 ;  /* 0x0000000e00b27308 */ /* 0x000fe20000002400 */
[----:B------:R-:W-:Y:S03]  /*9e20*/  HMMA.16816.F32.BF16 R152, R156, R20, R152 ;  /* 0x000000149c98723c */ /* 0x000fe60000041898 */
[----:B------:R-:W-:Y:S01]  /*9e30*/  FMUL.FTZ R45, R45, UR6 ;  /* 0x000000062d2d7c20 */ /* 0x000fe20008410000 */
[----:B------:R-:W-:Y:S01]  /*9e40*/  FMUL.FTZ R46, R46, UR6 ;  /* 0x000000062e2e7c20 */ /* 0x000fe20008410000 */
[----:B------:R-:W-:Y:S01]  /*9e50*/  FMUL.FTZ R44, R44, UR6 ;  /* 0x000000062c2c7c20 */ /* 0x000fe20008410000 */
[----:B------:R-:W-:Y:S01]  /*9e60*/  FMUL.FTZ R47, R47, UR6 ;  /* 0x000000062f2f7c20 */ /* 0x000fe20008410000 */
[----:B------:R4:W-:Y:S01]  /*9e70*/  MUFU.TANH R179, R15 ;  /* 0x0000000f00b37308 */ /* 0x0009e20000002400 */
[----:B---3--:R-:W-:Y:S03]  /*9e80*/  HMMA.16816.F32.BF16 R164, R160, R28, R164 ;  /* 0x0000001ca0a4723c */ /* 0x008fe600000418a4 */
[----:B------:R-:W-:Y:S01]  /*9e90*/  FMUL.FTZ R4, R4, UR6 ;  /* 0x0000000604047c20 */ /* 0x000fe20008410000 */
[----:B------:R-:W-:-:S03]  /*9ea0*/  FMUL.FTZ R5, R5, UR6 ;  /* 0x0000000605057c20 */ /* 0x000fc60008410000 */
[----:B------:R-:W-:Y:S01]  /*9eb0*/  MUFU.TANH R28, R4 ;  /* 0x00000004001c7308 */ /* 0x000fe20000002400 */
[----:B------:R-:W-:Y:S07]  /*9ec0*/  HMMA.16816.F32.BF16 R52, R160, R16, R52 ;  /* 0x00000010a034723c */ /* 0x000fee0000041834 */
[----:B------:R3:W-:Y:S01]  /*9ed0*/  MUFU.TANH R29, R5 ;  /* 0x00000005001d7308 */ /* 0x0007e20000002400 */
[----:B----4-:R-:W4:Y:S01]  /*9ee0*/  LDSM.16.M88.4 R12, [R187+0x9800] ;  /* 0x00980000bb0c783b */ /* 0x010f220000000200 */
[----:B-1----:R-:W-:Y:S01]  /*9ef0*/  HMMA.16816.F32.BF16 R152, R168, R144, R152 ;  /* 0x00000090a898723c */ /* 0x002fe20000041898 */
[----:B------:R-:W-:Y:S01]  /*9f00*/  FMUL.FTZ R145, R6, UR6 ;  /* 0x0000000606917c20 */ /* 0x000fe20008410000 */
[----:B------:R-:W-:-:S04]  /*9f10*/  FMUL.FTZ R144, R7, UR6 ;  /* 0x0000000607907c20 */ /* 0x000fc80008410000 */
[----:B------:R-:W1:Y:S02]  /*9f20*/  MUFU.TANH R172, R172 ;  /* 0x000000ac00ac7308 */ /* 0x000e640000002400 */
[C---:B--2---:R-:W-:Y:S06]  /*9f30*/  HMMA.16816.F32.BF16 R136, R148.reuse, R8, R136 ;  /* 0x000000089488723c */ /* 0x044fec0000041888 */
[----:B------:R-:W2:Y:S01]  /*9f40*/  MUFU.TANH R173, R173 ;  /* 0x000000ad00ad7308 */ /* 0x000ea20000002400 */
[----:B---3--:R-:W3:Y:S01]  /*9f50*/  LDSM.16.M88.4 R4, [R0+0xa000] ;  /* 0x00a000000004783b */ /* 0x008ee20000000200 */
[----:B------:R-:W-:Y:S03]  /*9f60*/  HMMA.16816.F32.BF16 R64, R148, R10, R64 ;  /* 0x0000000a9440723c */ /* 0x000fe60000041840 */
[----:B------:R-:W-:Y:S01]  /*9f70*/  LDSM.16.M88.4 R8, [R187+0xa000] ;  /* 0x00a00000bb08783b */ /* 0x000fe20000000200 */
[----:B------:R-:W-:Y:S01]  /*9f80*/  FMUL.FTZ R154, R154, UR6 ;  /* 0x000000069a9a7c20 */ /* 0x000fe20008410000 */
[----:B------:R-:W-:Y:S01]  /*9f90*/  FMUL.FTZ R153, R153, UR6 ;  /* 0x0000000699997c20 */ /* 0x000fe20008410000 */
[----:B------:R-:W5:Y:S01]  /*9fa0*/  MUFU.TANH R174, R174 ;  /* 0x000000ae00ae7308 */ /* 0x000f620000002400 */
[----:B------:R-:W-:Y:S01]  /*9fb0*/  FMUL.FTZ R155, R155, UR6 ;  /* 0x000000069b9b7c20 */ /* 0x000fe20008410000 */
[----:B------:R-:W-:Y:S01]  /*9fc0*/  HMMA.16816.F32.BF16 R48, R160, R18, R48 ;  /* 0x00000012a030723c */ /* 0x000fe20000041830 */
[----:B------:R-:W1:Y:S05]  /*9fd0*/  LDSM.16.M88.4 R16, [R186+UR5+0xb800] ;  /* 0x00b80005ba10783b */ /* 0x000e6a0008000200 */
[----:B------:R-:W5:Y:S02]  /*9fe0*/  MUFU.TANH R175, R175 ;  /* 0x000000af00af7308 */ /* 0x000f640000002400 */
[----:B------:R-:W-:Y:S01]  /*9ff0*/  HMMA.16816.F32.BF16 R140, R148, R26, R140 ;  /* 0x0000001a948c723c */ /* 0x000fe2000004188c */
[----:B------:R-:W-:Y:S05]  /*a000*/  LDSM.16.M88.4 R24, [R188+0xa000] ;  /* 0x00a00000bc18783b */ /* 0x000fea0000000200 */
[----:B------:R-:W-:Y:S02]  /*a010*/  MUFU.TANH R45, R45 ;  /* 0x0000002d002d7308 */ /* 0x000fe40000002400 */
[C---:B----4-:R-:W-:Y:S06]  /*a020*/  HMMA.16816.F32.BF16 R136, R156.reuse, R12, R136 ;  /* 0x0000000c9c88723c */ /* 0x050fec0000041888 */
[----:B------:R-:W-:Y:S02]  /*a030*/  MUFU.TANH R46, R46 ;  /* 0x0000002e002e7308 */ /* 0x000fe40000002400 */
[----:B------:R-:W-:Y:S01]  /*a040*/  HMMA.16816.F32.BF16 R64, R156, R14, R64 ;  /* 0x0000000e9c40723c */ /* 0x000fe20000041840 */
[----:B------:R-:W4:Y:S05]  /*a050*/  LDSM.16.M88.4 R12, [R0+0xa800] ;  /* 0x00a80000000c783b */ /* 0x000f2a0000000200 */
[----:B------:R-:W5:Y:S02]  /*a060*/  MUFU.TANH R44, R44 ;  /* 0x0000002c002c7308 */ /* 0x000f640000002400 */
[C---:B---3--:R-:W-:Y:S06]  /*a070*/  HMMA.16816.F32.BF16 R60, R148.reuse, R4, R60 ;  /* 0x00000004943c723c */ /* 0x048fec000004183c */
[----:B------:R-:W-:Y:S02]  /*a080*/  MUFU.TANH R246, R154 ;  /* 0x0000009a00f67308 */ /* 0x000fe40000002400 */
[----:B------:R-:W-:Y:S01]  /*a090*/  HMMA.16816.F32.BF16 R56, R148, R6, R56 ;  /* 0x000000069438723c */ /* 0x000fe20000041838 */
[----:B------:R-:W3:Y:S05]  /*a0a0*/  LDSM.16.M88.4 R4, [R187+0xa800] ;  /* 0x00a80000bb04783b */ /* 0x000eea0000000200 */
[----:B------:R-:W-:Y:S02]  /*a0b0*/  MUFU.TANH R47, R47 ;  /* 0x0000002f002f7308 */ /* 0x000fe40000002400 */
[C---:B-1----:R-:W-:Y:S06]  /*a0c0*/  HMMA.16816.F32.BF16 R36, R160.reuse, R16, R36 ;  /* 0x00000010a024723c */ /* 0x042fec0000041824 */
[----:B------:R-:W1:Y:S02]  /*a0d0*/  MUFU.TANH R145, R145 ;  /* 0x0000009100917308 */ /* 0x000e640000002400 */
[----:B------:R-:W-:Y:S01]  /*a0e0*/  HMMA.16816.F32.BF16 R32, R160, R18, R32 ;  /* 0x00000012a020723c */ /* 0x000fe20000041820 */
[----:B------:R-:W2:Y:S05]  /*a0f0*/  LDSM.16.M88.4 R16, [R0+0xb000] ;  /* 0x00b000000010783b */ /* 0x000eaa0000000200 */
[----:B------:R-:W1:Y:S02]  /*a100*/  MUFU.TANH R144, R144 ;  /* 0x0000009000907308 */ /* 0x000e640000002400 */
[----:B------:R-:W-:Y:S06]  /*a110*/  HMMA.16816.F32.BF16 R60, R156, R8, R60 ;  /* 0x000000089c3c723c */ /* 0x000fec000004183c */
[----:B------:R-:W-:Y:S02]  /*a120*/  MUFU.TANH R250, R153 ;  /* 0x0000009900fa7308 */ /* 0x000fe40000002400 */
[----:B----4-:R-:W-:Y:S06]  /*a130*/  HMMA.16816.F32.BF16 R52, R148, R12, R52 ;  /* 0x0000000c9434723c */ /* 0x010fec0000041834 */
[----:B------:R-:W-:Y:S02]  /*a140*/  MUFU.TANH R244, R155 ;  /* 0x0000009b00f47308 */ /* 0x000fe40000002400 */
[C---:B------:R-:W-:Y:S01]  /*a150*/  HMMA.16816.F32.BF16 R56, R156.reuse, R10, R56 ;  /* 0x0000000a9c38723c */ /* 0x040fe20000041838 */
[----:B------:R-:W4:Y:S07]  /*a160*/  LDSM.16.M88.4 R8, [R188+0xa800] ;  /* 0x00a80000bc08783b */ /* 0x000f2e0000000200 */
[C---:B------:R-:W-:Y:S01]  /*a170*/  HMMA.16816.F32.BF16 R140, R156.reuse, R22, R140 ;  /* 0x000000169c8c723c */ /* 0x040fe2000004188c */
[----:B------:R-:W1:Y:S07]  /*a180*/  LDSM.16.M88.4 R20, [R188+0x9800] ;  /* 0x00980000bc14783b */ /* 0x000e6e0000000200 */
[----:B---3--:R-:W-:Y:S01]  /*a190*/  HMMA.16816.F32.BF16 R52, R156, R4, R52 ;  /* 0x000000049c34723c */ /* 0x008fe20000041834 */
[----:B------:R-:W-:-:S05]  /*a1a0*/  IMAD.SHL.U32 R4, R212, 0x2, RZ ;  /* 0x00000002d4047824 */ /* 0x000fca00078e00ff */
[----:B------:R-:W-:Y:S02]  /*a1b0*/  LOP3.LUT R5, R4, 0x6, RZ, 0xc0, !PT ;  /* 0x0000000604057812 */ /* 0x000fe400078ec0ff */
[----:B------:R-:W-:Y:S01]  /*a1c0*/  HMMA.16816.F32.BF16 R48, R148, R14, R48 ;  /* 0x0000000e9430723c */ /* 0x000fe20000041830 */
[----:B------:R-:W3:Y:S07]  /*a1d0*/  LDSM.16.M88.4 R12, [R187+0xb000] ;  /* 0x00b00000bb0c783b */ /* 0x000eee0000000200 */
[----:B------:R-:W-:Y:S01]  /*a1e0*/  HMMA.16816.F32.BF16 R40, R160, R30, R40 ;  /* 0x0000001ea028723c */ /* 0x000fe20000041828 */
[----:B------:R-:W-:-:S06]  /*a1f0*/  FMUL.FTZ R30, R152, UR6 ;  /* 0x00000006981e7c20 */ /* 0x000fcc0008410000 */
[----:B------:R-:W3:Y:S01]  /*a200*/  MUFU.TANH R30, R30 ;  /* 0x0000001e001e7308 */ /* 0x000ee20000002400 */
[----:B--2---:R-:W-:Y:S01]  /*a210*/  HMMA.16816.F32.BF16 R164, R148, R16, R164 ;  /* 0x0000001094a4723c */ /* 0x004fe200000418a4 */
[----:B------:R-:W-:-:S04]  /*a220*/  IMAD R16, R182, 0x80, R5 ;  /* 0x00000080b6107824 */ /* 0x000fc800078e0205 */
[C---:B------:R-:W-:Y:S02]  /*a230*/  VIADD R4, R16.reuse, 0xffffff00 ;  /* 0xffffff0010047836 */ /* 0x040fe40000000000 */
[C---:B------:R-:W-:Y:S01]  /*a240*/  VIADD R5, R16.reuse, 0xffffff08 ;  /* 0xffffff0810057836 */ /* 0x040fe20000000000 */
[C---:B------:R-:W-:Y:S01]  /*a250*/  HMMA.16816.F32.BF16 R60, R168.reuse, R24, R60 ;  /* 0x00000018a83c723c */ /* 0x040fe2000004183c */
[----:B------:R-:W-:Y:S01]  /*a260*/  VIADD R17, R16, 0xffffff38 ;  /* 0xffffff3810117836 */ /* 0x000fe20000000000 */
[CC--:B------:R-:W-:Y:S02]  /*a270*/  ISETP.GE.AND P4, PT, R4.reuse, R180.reuse, PT ;  /* 0x000000b40400720c */ /* 0x0c0fe40003f86270 */
[-C--:B------:R-:W-:Y:S01]  /*a280*/  ISETP.GE.AND P1, PT, R4, R133.reuse, PT ;  /* 0x000000850400720c */ /* 0x080fe20003f26270 */
[----:B------:R-:W-:Y:S01]  /*a290*/  VIADD R4, R16, 0xffffff01 ;  /* 0xffffff0110047836 */ /* 0x000fe20000000000 */
[----:B------:R-:W-:Y:S02]  /*a2a0*/  FSEL R24, R172, -INF , !P4 ;  /* 0xff800000ac187808 */ /* 0x000fe40006000000 */
[----:B----4-:R-:W-:Y:S01]  /*a2b0*/  HMMA.16816.F32.BF16 R52, R168, R8, R52 ;  /* 0x00000008a834723c */ /* 0x010fe20000041834 */
[----:B------:R-:W-:Y:S01]  /*a2c0*/  VIADD R9, R16, 0xffffff09 ;  /* 0xffffff0910097836 */ /* 0x000fe20000000000 */
[----:B------:R-:W-:Y:S01]  /*a2d0*/  ISETP.GE.AND P5, PT, R4, R180, PT ;  /* 0x000000b40400720c */ /* 0x000fe20003fa6270 */
[----:B------:R-:W-:Y:S01]  /*a2e0*/  VIADD R8, R16, 0xffffff10 ;  /* 0xffffff1010087836 */ /* 0x000fe20000000000 */
[----:B------:R-:W-:-:S04]  /*a2f0*/  ISETP.GE.AND P4, PT, R4, R133, PT ;  /* 0x000000850400720c */ /* 0x000fc80003f86270 */
[----:B------:R-:W-:Y:S03]  /*a300*/  HMMA.16816.F32.BF16 R48, R156, R6, R48 ;  /* 0x000000069c30723c */ /* 0x000fe60000041830 */
[----:B------:R-:W-:Y:S01]  /*a310*/  FMUL.FTZ R62, R62, UR6 ;  /* 0x000000063e3e7c20 */ /* 0x000fe20008410000 */
[----:B------:R-:W-:Y:S01]  /*a320*/  FMUL.FTZ R60, R60, UR6 ;  /* 0x000000063c3c7c20 */ /* 0x000fe20008410000 */
[----:B------:R-:W-:Y:S01]  /*a330*/  FMUL.FTZ R61, R61, UR6 ;  /* 0x000000063d3d7c20 */ /* 0x000fe20008410000 */
[----:B------:R-:W-:Y:S01]  /*a340*/  FMUL.FTZ R63, R63, UR6 ;  /* 0x000000063f3f7c20 */ /* 0x000fe20008410000 */
[----:B------:R2:W-:Y:S01]  /*a350*/  MUFU.TANH R214, R62 ;  /* 0x0000003e00d67308 */ /* 0x0005e20000002400 */
[----:B------:R-:W-:Y:S01]  /*a360*/  HMMA.16816.F32.BF16 R56, R168, R26, R56 ;  /* 0x0000001aa838723c */ /* 0x000fe20000041838 */
[----:B------:R-:W-:Y:S02]  /*a370*/  FSEL R26, R173, -INF , !P5 ;  /* 0xff800000ad1a7808 */ /* 0x000fe40006800000 */
[----:B------:R-:W-:Y:S01]  /*a380*/  ISETP.GE.AND P5, PT, R5, R133, PT ;  /* 0x000000850500720c */ /* 0x000fe20003fa6270 */
[----:B------:R-:W-:Y:S01]  /*a390*/  FMUL.FTZ R200, R52, UR6 ;  /* 0x0000000634c87c20 */ /* 0x000fe20008410000 */
[----:B------:R-:W-:Y:S01]  /*a3a0*/  FMUL.FTZ R54, R54, UR6 ;  /* 0x0000000636367c20 */ /* 0x000fe20008410000 */
[----:B------:R-:W-:Y:S01]  /*a3b0*/  FMUL.FTZ R53, R53, UR6 ;  /* 0x0000000635357c20 */ /* 0x000fe20008410000 */
[----:B------:R-:W-:Y:S01]  /*a3c0*/  FSEL R52, R178, -INF , !P5 ;  /* 0xff800000b2347808 */ /* 0x000fe20006800000 */
[----:B------:R-:W-:Y:S01]  /*a3d0*/  HMMA.16816.F32.BF16 R40, R148, R18, R40 ;  /* 0x000000129428723c */ /* 0x000fe20000041828 */
[----:B-----5:R-:W-:Y:S01]  /*a3e0*/  FSEL R18, R174, -INF , !P1 ;  /* 0xff800000ae127808 */ /* 0x020fe20004800000 */
[----:B------:R4:W-:Y:S01]  /*a3f0*/  MUFU.TANH R230, R60 ;  /* 0x0000003c00e67308 */ /* 0x0009e20000002400 */
[-C--:B------:R-:W-:Y:S01]  /*a400*/  ISETP.GE.AND P1, PT, R5, R180.reuse, PT ;  /* 0x000000b40500720c */ /* 0x080fe20003f26270 */
[----:B------:R-:W-:Y:S01]  /*a410*/  FMUL.FTZ R55, R55, UR6 ;  /* 0x0000000637377c20 */ /* 0x000fe20008410000 */
[----:B------:R-:W5:Y:S01]  /*a420*/  LDSM.16.M88.4 R4, [R188+0xb000] ;  /* 0x00b00000bc04783b */ /* 0x000f620000000200 */
[----:B------:R-:W-:-:S02]  /*a430*/  ISETP.GE.AND P5, PT, R8, R180, PT ;  /* 0x000000b40800720c */ /* 0x000fc40003fa6270 */
[C---:B-1----:R-:W-:Y:S01]  /*a440*/  HMMA.16816.F32.BF16 R64, R168.reuse, R22, R64 ;  /* 0x00000016a840723c */ /* 0x042fe20000041840 */
[----:B--2---:R-:W-:Y:S01]  /*a450*/  FSEL R62, R175, -INF , !P4 ;  /* 0xff800000af3e7808 */ /* 0x004fe20006000000 */
[----:B------:R-:W-:Y:S01]  /*a460*/  MUFU.TANH R228, R61 ;  /* 0x0000003d00e47308 */ /* 0x000fe20000002400 */
[----:B------:R-:W-:Y:S01]  /*a470*/  ISETP.GE.AND P4, PT, R9, R180, PT ;  /* 0x000000b40900720c */ /* 0x000fe20003f86270 */
[----:B------:R-:W-:Y:S01]  /*a480*/  FMUL.FTZ R57, R57, UR6 ;  /* 0x0000000639397c20 */ /* 0x000fe20008410000 */
[----:B------:R-:W-:Y:S01]  /*a490*/  FMUL.FTZ R58, R58, UR6 ;  /* 0x000000063a3a7c20 */ /* 0x000fe20008410000 */
[----:B------:R-:W-:Y:S01]  /*a4a0*/  FMUL.FTZ R56, R56, UR6 ;  /* 0x0000000638387c20 */ /* 0x000fe20008410000 */
[----:B------:R-:W-:Y:S01]  /*a4b0*/  FSEL R154, R177, -INF , !P4 ;  /* 0xff800000b19a7808 */ /* 0x000fe20006000000 */
[----:B------:R-:W-:Y:S01]  /*a4c0*/  HMMA.16816.F32.BF16 R140, R168, R146, R140 ;  /* 0x00000092a88c723c */ /* 0x000fe2000004188c */
[----:B------:R-:W-:Y:S01]  /*a4d0*/  FSEL R146, R176, -INF , !P1 ;  /* 0xff800000b0927808 */ /* 0x000fe20004800000 */
[----:B------:R1:W-:Y:S01]  /*a4e0*/  MUFU.TANH R222, R57 ;  /* 0x0000003900de7308 */ /* 0x0003e20000002400 */
[-C--:B------:R-:W-:Y:S01]  /*a4f0*/  ISETP.GE.AND P1, PT, R9, R133.reuse, PT ;  /* 0x000000850900720c */ /* 0x080fe20003f26270 */
[----:B------:R-:W-:Y:S01]  /*a500*/  FMUL.FTZ R59, R59, UR6 ;  /* 0x000000063b3b7c20 */ /* 0x000fe20008410000 */
[----:B------:R-:W-:-:S02]  /*a510*/  ISETP.GE.AND P4, PT, R8, R133, PT ;  /* 0x000000850800720c */ /* 0x000fc40003f86270 */
[----:B------:R-:W-:Y:S01]  /*a520*/  FSEL R152, R179, -INF , !P1 ;  /* 0xff800000b3987808 */ /* 0x000fe20004800000 */
[----:B------:R-:W-:Y:S01]  /*a530*/  HMMA.16816.F32.BF16 R48, R168, R10, R48 ;  /* 0x0000000aa830723c */ /* 0x000fe20000041830 */
[----:B------:R2:W5:Y:S01]  /*a540*/  LDSM.16.M88.4 R8, [R0+0xb800] ;  /* 0x00b800000008783b */ /* 0x0005620000000200 */
[----:B----4-:R-:W-:Y:S01]  /*a550*/  FSEL R60, R44, -INF , !P5 ;  /* 0xff8000002c3c7808 */ /* 0x010fe20006800000 */
[----:B------:R-:W-:Y:S01]  /*a560*/  FMUL.FTZ R23, R66, UR6 ;  /* 0x0000000642177c20 */ /* 0x000fe20008410000 */
[----:B------:R-:W-:Y:S01]  /*a570*/  FSEL R66, R46, -INF , !P4 ;  /* 0xff8000002e427808 */ /* 0x000fe20006000000 */
[----:B------:R-:W-:Y:S01]  /*a580*/  FMUL.FTZ R65, R65, UR6 ;  /* 0x0000000641417c20 */ /* 0x000fe20008410000 */
[----:B------:R4:W-:Y:S01]  /*a590*/  MUFU.TANH R204, R58 ;  /* 0x0000003a00cc7308 */ /* 0x0009e20000002400 */
[----:B------:R-:W-:Y:S01]  /*a5a0*/  FMUL.FTZ R22, R64, UR6 ;  /* 0x0000000640167c20 */ /* 0x000fe20008410000 */
[----:B---3--:R-:W-:Y:S01]  /*a5b0*/  HMMA.16816.F32.BF16 R164, R156, R12, R164 ;  /* 0x0000000c9ca4723c */ /* 0x008fe200000418a4 */
[----:B------:R-:W-:-:S02]  /*a5c0*/  VIADD R13, R16, 0xffffff11 ;  /* 0xffffff11100d7836 */ /* 0x000fc40000000000 */
[----:B------:R-:W-:Y:S01]  /*a5d0*/  FMUL.FTZ R67, R67, UR6 ;  /* 0x0000000643437c20 */ /* 0x000fe20008410000 */
[----:B------:R-:W-:Y:S02]  /*a5e0*/  VIADD R12, R16, 0xffffff18 ;  /* 0xffffff18100c7836 */ /* 0x000fe40000000000 */
[----:B------:R-:W-:Y:S01]  /*a5f0*/  FMUL.FTZ R140, R140, UR6 ;  /* 0x000000068c8c7c20 */ /* 0x000fe20008410000 */
[----:B------:R-:W-:Y:S01]  /*a600*/  FMUL.FTZ R141, R141, UR6 ;  /* 0x000000068d8d7c20 */ /* 0x000fe20008410000 */
[-C--:B------:R-:W-:Y:S01]  /*a610*/  ISETP.GE.AND P1, PT, R13, R180.reuse, PT ;  /* 0x000000b40d00720c */ /* 0x080fe20003f26270 */
[----:B------:R-:W-:Y:S01]  /*a620*/  FMUL.FTZ R142, R142, UR6 ;  /* 0x000000068e8e7c20 */ /* 0x000fe20008410000 */
[CC--:B------:R-:W-:Y:S01]  /*a630*/  ISETP.GE.AND P4, PT, R12.reuse, R180.reuse, PT ;  /* 0x000000b40c00720c */ /* 0x0c0fe20003f86270 */
[----:B------:R3:W-:Y:S01]  /*a640*/  MUFU.TANH R236, R65 ;  /* 0x0000004100ec7308 */ /* 0x0007e20000002400 */
[----:B-1----:R-:W-:Y:S01]  /*a650*/  FSEL R57, R45, -INF , !P1 ;  /* 0xff8000002d397808 */ /* 0x002fe20004800000 */
[----:B------:R-:W-:Y:S01]  /*a660*/  HMMA.16816.F32.BF16 R40, R156, R14, R40 ;  /* 0x0000000e9c28723c */ /* 0x000fe20000041828 */
[-C--:B------:R-:W-:Y:S01]  /*a670*/  ISETP.GE.AND P1, PT, R12, R133.reuse, PT ;  /* 0x000000850c00720c */ /* 0x080fe20003f26270 */
[----:B------:R-:W-:Y:S01]  /*a680*/  VIADD R12, R16, 0xffffff19 ;  /* 0xffffff19100c7836 */ /* 0x000fe20000000000 */
[-C--:B------:R-:W-:Y:S01]  /*a690*/  ISETP.GE.AND P5, PT, R13, R133.reuse, PT ;  /* 0x000000850d00720c */ /* 0x080fe20003fa6270 */
[----:B------:R-:W-:Y:S01]  /*a6a0*/  FMUL.FTZ R143, R143, UR6 ;  /* 0x000000068f8f7c20 */ /* 0x000fe20008410000 */
[----:B----4-:R-:W-:Y:S01]  /*a6b0*/  FSEL R58, R28, -INF , !P4 ;  /* 0xff8000001c3a7808 */ /* 0x010fe20006000000 */
[----:B--2---:R-:W-:Y:S01]  /*a6c0*/  VIADD R0, R16, 0xffffff20 ;  /* 0xffffff2010007836 */ /* 0x004fe20000000000 */
[-C--:B------:R-:W-:Y:S01]  /*a6d0*/  ISETP.GE.AND P4, PT, R12, R133.reuse, PT ;  /* 0x000000850c00720c */ /* 0x080fe20003f86270 */
[----:B------:R-:W-:Y:S01]  /*a6e0*/  MUFU.TANH R252, R140 ;  /* 0x0000008c00fc7308 */ /* 0x000fe20000002400 */
[----:B------:R-:W-:Y:S01]  /*a6f0*/  FSEL R64, R145, -INF , !P1 ;  /* 0xff80000091407808 */ /* 0x000fe20004800000 */
[C---:B-----5:R-:W-:Y:S01]  /*a700*/  HMMA.16816.F32.BF16 R164, R168.reuse, R4, R164 ;  /* 0x00000004a8a4723c */ /* 0x060fe200000418a4 */
[-C--:B------:R-:W-:Y:S01]  /*a710*/  ISETP.GE.AND P1, PT, R0, R180.reuse, PT ;  /* 0x000000b40000720c */ /* 0x080fe20003f26270 */
[----:B------:R-:W-:Y:S01]  /*a720*/  VIADD R4, R16, 0xffffff21 ;  /* 0xffffff2110047836 */ /* 0x000fe20000000000 */
[----:B------:R-:W-:Y:S01]  /*a730*/  FSEL R163, R144, -INF , !P4 ;  /* 0xff80000090a37808 */ /* 0x000fe20006000000 */
[----:B------:R-:W-:Y:S01]  /*a740*/  VIADD R5, R16, 0xffffff29 ;  /* 0xffffff2910057836 */ /* 0x000fe20000000000 */
[----:B---3--:R-:W-:Y:S01]  /*a750*/  FSEL R65, R47, -INF , !P5 ;  /* 0xff8000002f417808 */ /* 0x008fe20006800000 */
[----:B------:R-:W1:Y:S01]  /*a760*/  MUFU.TANH R248, R141 ;  /* 0x0000008d00f87308 */ /* 0x000e620000002400 */
[-C--:B------:R-:W-:Y:S01]  /*a770*/  ISETP.GE.AND P5, PT, R12, R180.reuse, PT ;  /* 0x000000b40c00720c */ /* 0x080fe20003fa6270 */
[C---:B------:R-:W-:Y:S01]  /*a780*/  HMMA.16816.F32.BF16 R136, R168.reuse, R20, R136 ;  /* 0x00000014a888723c */ /* 0x040fe20000041888 */
[----:B------:R-:W2:Y:S01]  /*a790*/  LDSM.16.M88.4 R12, [R187+0xb800] ;  /* 0x00b80000bb0c783b */ /* 0x000ea20000000200 */
[----:B------:R-:W-:Y:S01]  /*a7a0*/  FSEL R161, R30, -INF , !P1 ;  /* 0xff8000001ea17808 */ /* 0x000fe20004800000 */
[----:B------:R-:W-:Y:S01]  /*a7b0*/  FMUL.FTZ R48, R48, UR6 ;  /* 0x0000000630307c20 */ /* 0x000fe20008410000 */
[CC--:B------:R-:W-:Y:S01]  /*a7c0*/  ISETP.GE.AND P4, PT, R4.reuse, R180.reuse, PT ;  /* 0x000000b40400720c */ /* 0x0c0fe20003f86270 */
[----:B------:R-:W-:Y:S01]  /*a7d0*/  FMUL.FTZ R49, R49, UR6 ;  /* 0x0000000631317c20 */ /* 0x000fe20008410000 */
[----:B------:R-:W3:Y:S01]  /*a7e0*/  MUFU.TANH R242, R142 ;  /* 0x0000008e00f27308 */ /* 0x000ee20000002400 */
[-C--:B------:R-:W-:Y:S01]  /*a7f0*/  ISETP.GE.AND P1, PT, R4, R133.reuse, PT ;  /* 0x000000850400720c */ /* 0x080fe20003f26270 */
[----:B------:R-:W-:Y:S01]  /*a800*/  VIADD R4, R16, 0xffffff30 ;  /* 0xffffff3010047836 */ /* 0x000fe20000000000 */
[----:B------:R-:W-:Y:S01]  /*a810*/  FSEL R250, R250, -INF , !P4 ;  /* 0xff800000fafa7808 */ /* 0x000fe20006000000 */
[----:B------:R-:W-:Y:S01]  /*a820*/  HMMA.16816.F32.BF16 R40, R168, R6, R40 ;  /* 0x00000006a828723c */ /* 0x000fe20000041828 */
[----:B------:R-:W-:Y:S01]  /*a830*/  FSEL R244, R244, -INF , !P1 ;  /* 0xff800000f4f47808 */ /* 0x000fe20004800000 */
[----:B------:R-:W-:Y:S01]  /*a840*/  FMUL.FTZ R51, R51, UR6 ;  /* 0x0000000633337c20 */ /* 0x000fe20008410000 */
[----:B------:R-:W-:Y:S01]  /*a850*/  ISETP.GE.AND P1, PT, R5, R180, PT ;  /* 0x000000b40500720c */ /* 0x000fe20003f26270 */
[----:B------:R4:W-:Y:S01]  /*a860*/  MUFU.TANH R224, R56 ;  /* 0x0000003800e07308 */ /* 0x0009e20000002400 */
[----:B------:R-:W-:Y:S01]  /*a870*/  FMUL.FTZ R162, R166, UR6 ;  /* 0x00000006a6a27c20 */ /* 0x000fe20008410000 */
[----:B------:R-:W-:Y:S01]  /*a880*/  FMUL.FTZ R160, R167, UR6 ;  /* 0x00000006a7a07c20 */ /* 0x000fe20008410000 */
[----:B-1----:R-:W-:Y:S01]  /*a890*/  FSEL R248, R248, -INF , !P1 ;  /* 0xff800000f8f87808 */ /* 0x002fe20004800000 */
[C---:B------:R-:W-:Y:S01]  /*a8a0*/  HMMA.16816.F32.BF16 R36, R148.reuse, R8, R36 ;  /* 0x000000089424723c */ /* 0x040fe20000041824 */
[----:B------:R-:W-:Y:S01]  /*a8b0*/  ISETP.GE.AND P1, PT, R4, R133, PT ;  /* 0x000000850400720c */ /* 0x000fe20003f26270 */
[----:B------:R-:W-:Y:S01]  /*a8c0*/  FMUL.FTZ R20, R137, UR6 ;  /* 0x0000000689147c20 */ /* 0x000fe20008410000 */
[----:B------:R-:W-:Y:S01]  /*a8d0*/  FMUL.FTZ R138, R138, UR6 ;  /* 0x000000068a8a7c20 */ /* 0x000fe20008410000 */
[----:B------:R-:W1:Y:S01]  /*a8e0*/  MUFU.TANH R240, R143 ;  /* 0x0000008f00f07308 */ /* 0x000e620000002400 */
[----:B------:R-:W-:Y:S01]  /*a8f0*/  FMUL.FTZ R136, R136, UR6 ;  /* 0x0000000688887c20 */ /* 0x000fe20008410000 */
[----:B------:R-:W-:Y:S01]  /*a900*/  FMUL.FTZ R21, R139, UR6 ;  /* 0x000000068b157c20 */ /* 0x000fe20008410000 */
[C---:B------:R-:W-:Y:S01]  /*a910*/  VIADD R9, R16.reuse, 0xffffff31 ;  /* 0xffffff3110097836 */ /* 0x040fe20000000000 */
[----:B------:R-:W-:Y:S01]  /*a920*/  HMMA.16816.F32.BF16 R32, R148, R10, R32 ;  /* 0x0000000a9420723c */ /* 0x000fe20000041820 */
[----:B------:R-:W-:-:S02]  /*a930*/  VIADD R11, R16, 0xffffff41 ;  /* 0xffffff41100b7836 */ /* 0x000fc40000000000 */
[----:B------:R-:W-:Y:S01]  /*a940*/  FMUL.FTZ R8, R164, UR6 ;  /* 0x00000006a4087c20 */ /* 0x000fe20008410000 */
[----:B------:R-:W-:Y:S01]  /*a950*/  VIADD R10, R16, 0xffffff48 ;  /* 0xffffff48100a7836 */ /* 0x000fe20000000000 */
[----:B------:R-:W-:Y:S01]  /*a960*/  MUFU.TANH R20, R20 ;  /* 0x0000001400147308 */ /* 0x000fe20000002400 */
[----:B----4-:R-:W-:Y:S01]  /*a970*/  FSEL R56, R29, -INF , !P5 ;  /* 0xff8000001d387808 */ /* 0x010fe20006800000 */
[----:B------:R-:W-:Y:S01]  /*a980*/  FMUL.FTZ R40, R40, UR6 ;  /* 0x0000000628287c20 */ /* 0x000fe20008410000 */
[-C--:B------:R-:W-:Y:S01]  /*a990*/  ISETP.GE.AND P5, PT, R0, R133.reuse, PT ;  /* 0x000000850000720c */ /* 0x080fe20003fa6270 */
[----:B------:R-:W-:Y:S02]  /*a9a0*/  VIADD R0, R16, 0xffffff28 ;  /* 0xffffff2810007836 */ /* 0x000fe40000000000 */
[----:B------:R-:W-:Y:S01]  /*a9b0*/  FMUL.FTZ R165, R165, UR6 ;  /* 0x00000006a5a57c20 */ /* 0x000fe20008410000 */
[----:B------:R-:W-:Y:S01]  /*a9c0*/  FMUL.FTZ R43, R43, UR6 ;  /* 0x000000062b2b7c20 */ /* 0x000fe20008410000 */
[----:B------:R-:W-:Y:S01]  /*a9d0*/  FSEL R246, R246, -INF , !P5 ;  /* 0xff800000f6f67808 */ /* 0x000fe20006800000 */
[----:B------:R4:W5:Y:S01]  /*a9e0*/  MUFU.TANH R234, R138 ;  /* 0x0000008a00ea7308 */ /* 0x0009620000002400 */
[CC--:B------:R-:W-:Y:S01]  /*a9f0*/  ISETP.GE.AND P5, PT, R0.reuse, R180.reuse, PT ;  /* 0x000000b40000720c */ /* 0x0c0fe20003fa6270 */
[----:B------:R-:W-:Y:S01]  /*aa00*/  FMUL.FTZ R41, R41, UR6 ;  /* 0x0000000629297c20 */ /* 0x000fe20008410000 */
[-C--:B------:R-:W-:Y:S01]  /*aa10*/  ISETP.GE.AND P4, PT, R0, R133.reuse, PT ;  /* 0x000000850000720c */ /* 0x080fe20003f86270 */
[C---:B--2---:R-:W-:Y:S01]  /*aa20*/  HMMA.16816.F32.BF16 R36, R156.reuse, R12, R36 ;  /* 0x0000000c9c24723c */ /* 0x044fe20000041824 */
[----:B------:R-:W-:Y:S01]  /*aa30*/  FSEL R252, R252, -INF , !P5 ;  /* 0xff800000fcfc7808 */ /* 0x000fe20006800000 */
[----:B------:R-:W-:Y:S01]  /*aa40*/  VIADD R13, R16, 0xffffff39 ;  /* 0xffffff39100d7836 */ /* 0x000fe20000000000 */
[----:B---3--:R-:W-:Y:S01]  /*aa50*/  FSEL R242, R242, -INF , !P4 ;  /* 0xff800000f2f27808 */ /* 0x008fe20006000000 */
[----:B------:R-:W2:Y:S01]  /*aa60*/  MUFU.TANH R238, R136 ;  /* 0x0000008800ee7308 */ /* 0x000ea20000002400 */
[----:B------:R-:W-:Y:S01]  /*aa70*/  ISETP.GE.AND P5, PT, R5, R133, PT ;  /* 0x000000850500720c */ /* 0x000fe20003fa6270 */
[----:B------:R-:W-:Y:S01]  /*aa80*/  VIADD R12, R16, 0xffffff40 ;  /* 0xffffff40100c7836 */ /* 0x000fe20000000000 */
[-C--:B------:R-:W-:Y:S01]  /*aa90*/  ISETP.GE.AND P4, PT, R4, R180.reuse, PT ;  /* 0x000000b40400720c */ /* 0x080fe20003f86270 */
[----:B------:R-:W-:Y:S01]  /*aaa0*/  HMMA.16816.F32.BF16 R32, R156, R14, R32 ;  /* 0x0000000e9c20723c */ /* 0x000fe20000041820 */
[----:B------:R-:W3:Y:S01]  /*aab0*/  LDSM.16.M88.4 R4, [R188+0xb800] ;  /* 0x00b80000bc04783b */ /* 0x000ee20000000200 */
[----:B-1----:R-:W-:Y:S01]  /*aac0*/  FSEL R240, R240, -INF , !P5 ;  /* 0xff800000f0f07808 */ /* 0x002fe20006800000 */
[----:B------:R-:W-:Y:S01]  /*aad0*/  FMUL.FTZ R0, R50, UR6 ;  /* 0x0000000632007c20 */ /* 0x000fe20008410000 */
[----:B------:R-:W1:Y:S01]  /*aae0*/  MUFU.TANH R22, R22 ;  /* 0x0000001600167308 */ /* 0x000e620000002400 */
[----:B------:R-:W-:Y:S01]  /*aaf0*/  ISETP.GE.AND P5, PT, R9, R180, PT ;  /* 0x000000b40900720c */ /* 0x000fe20003fa6270 */
[----:B----4-:R-:W-:Y:S01]  /*ab00*/  VIADD R138, R182, 0xfffffffe ;  /* 0xfffffffeb68a7836 */ /* 0x010fe20000000000 */
[----:B-----5:R-:W-:Y:S01]  /*ab10*/  FSEL R234, R234, -INF , !P1 ;  /* 0xff800000eaea7808 */ /* 0x020fe20004800000 */
[----:B------:R-:W-:-:S04]  /*ab20*/  DEPBAR.LE SB0, 0x0 ;  /* 0x000080000000791a */ /* 0x000fc80000000000 */
[----:B------:R-:W4:Y:S01]  /*ab30*/  MUFU.TANH R23, R23 ;  /* 0x0000001700177308 */ /* 0x000f220000002400 */
[----:B------:R-:W-:Y:S02]  /*ab40*/  FSEL R172, R20, -INF , !P5 ;  /* 0xff80000014ac7808 */ /* 0x000fe40006800000 */
[----:B--2---:R-:W-:Y:S02]  /*ab50*/  FSEL R238, R238, -INF , !P4 ;  /* 0xff800000eeee7808 */ /* 0x004fe40006000000 */
[C---:B------:R-:W-:Y:S02]  /*ab60*/  ISETP.GE.AND P1, PT, R17.reuse, R180, PT ;  /* 0x000000b41100720c */ /* 0x040fe40003f26270 */
[-C--:B------:R-:W-:Y:S01]  /*ab70*/  ISETP.GE.AND P5, PT, R17, R133.reuse, PT ;  /* 0x000000851100720c */ /* 0x080fe20003fa6270 */
[----:B------:R-:W2:Y:S01]  /*ab80*/  MUFU.TANH R21, R21 ;  /* 0x0000001500157308 */ /* 0x000ea20000002400 */
[----:B------:R-:W-:Y:S02]  /*ab90*/  ISETP.GE.AND P4, PT, R9, R133, PT ;  /* 0x000000850900720c */ /* 0x000fe40003f86270 */
[----:B-1----:R-:W-:-:S02]  /*aba0*/  FSEL R174, R22, -INF , !P1 ;  /* 0xff80000016ae7808 */ /* 0x002fc40004800000 */
[----:B------:R-:W-:-:S03]  /*abb0*/  ISETP.GE.AND P1, PT, R13, R133, PT ;  /* 0x000000850d00720c */ /* 0x000fc60003f26270 */
[----:B------:R-:W1:Y:S01]  /*abc0*/  MUFU.TANH R232, R67 ;  /* 0x0000004300e87308 */ /* 0x000e620000002400 */
[----:B----4-:R-:W-:Y:S02]  /*abd0*/  FSEL R178, R23, -INF , !P5 ;  /* 0xff80000017b27808 */ /* 0x010fe40006800000 */
[----:B------:R-:W-:-:S04]  /*abe0*/  ISETP.GE.AND P5, PT, R12, R180, PT ;  /* 0x000000b40c00720c */ /* 0x000fc80003fa6270 */
[----:B------:R-:W-:Y:S01]  /*abf0*/  FSEL R230, R230, -INF , !P5 ;  /* 0xff800000e6e67808 */ /* 0x000fe20006800000 */
[----:B------:R-:W4:Y:S01]  /*ac00*/  MUFU.TANH R206, R63 ;  /* 0x0000003f00ce7308 */ /* 0x000f220000002400 */
[----:B--2---:R-:W-:Y:S02]  /*ac10*/  FSEL R176, R21, -INF , !P4 ;  /* 0xff80000015b07808 */ /* 0x004fe40006000000 */
[----:B------:R-:W-:Y:S01]  /*ac20*/  ISETP.GE.AND P4, PT, R13, R180, PT ;  /* 0x000000b40d00720c */ /* 0x000fe20003f86270 */
[----:B---3--:R-:W-:Y:S01]  /*ac30*/  HMMA.16816.F32.BF16 R36, R168, R4, R36 ;  /* 0x00000004a824723c */ /* 0x008fe20000041824 */
[----:B------:R-:W-:Y:S01]  /*ac40*/  ISETP.GE.AND P5, PT, R11, R133, PT ;  /* 0x000000850b00720c */ /* 0x000fe20003fa6270 */
[----:B------:R-:W-:Y:S02]  /*ac50*/  VIADD R5, R16, 0xffffff49 ;  /* 0xffffff4910057836 */ /* 0x000fe40000000000 */
[----:B------:R-:W-:Y:S01]  /*ac60*/  MUFU.TANH R202, R59 ;  /* 0x0000003b00ca7308 */ /* 0x000fe20000002400 */
[----:B-1----:R-:W-:Y:S01]  /*ac70*/  FSEL R232, R232, -INF , !P1 ;  /* 0xff800000e8e87808 */ /* 0x002fe20004800000 */
[----:B------:R-:W-:Y:S01]  /*ac80*/  VIADD R4, R16, 0xffffff50 ;  /* 0xffffff5010047836 */ /* 0x000fe20000000000 */
[----:B------:R-:W-:-:S02]  /*ac90*/  FSEL R236, R236, -INF , !P4 ;  /* 0xff800000ecec7808 */ /* 0x000fc40006000000 */
[-C--:B------:R-:W-:Y:S01]  /*aca0*/  ISETP.GE.AND P1, PT, R11, R180.reuse, PT ;  /* 0x000000b40b00720c */ /* 0x080fe20003f26270 */
[----:B------:R-:W-:Y:S01]  /*acb0*/  VIADD R11, R16, 0xffffff60 ;  /* 0xffffff60100b7836 */ /* 0x000fe20000000000 */
[-C--:B------:R-:W-:Y:S01]  /*acc0*/  ISETP.GE.AND P4, PT, R12, R133.reuse, PT ;  /* 0x000000850c00720c */ /* 0x080fe20003f86270 */
[----:B------:R-:W1:Y:S01]  /*acd0*/  MUFU.TANH R200, R200 ;  /* 0x000000c800c87308 */ /* 0x000e620000002400 */
[----:B------:R-:W-:Y:S02]  /*ace0*/  FSEL R228, R228, -INF , !P1 ;  /* 0xff800000e4e47808 */ /* 0x000fe40004800000 */
[----:B----4-:R-:W-:Y:S02]  /*acf0*/  FSEL R206, R206, -INF , !P5 ;  /* 0xff800000cece7808 */ /* 0x010fe40006800000 */
[----:B------:R-:W-:Y:S02]  /*ad00*/  FSEL R214, R214, -INF , !P4 ;  /* 0xff800000d6d67808 */ /* 0x000fe40006000000 */
[----:B------:R-:W-:Y:S01]  /*ad10*/  ISETP.GE.AND P1, PT, R10, R133, PT ;  /* 0x000000850a00720c */ /* 0x000fe20003f26270 */
[----:B------:R-:W2:Y:S01]  /*ad20*/  MUFU.TANH R192, R54 ;  /* 0x0000003600c07308 */ /* 0x000ea20000002400 */
[-C--:B------:R-:W-:Y:S01]  /*ad30*/  ISETP.GE.AND P5, PT, R5, R180.reuse, PT ;  /* 0x000000b40500720c */ /* 0x080fe20003fa6270 */
[----:B------:R-:W-:Y:S01]  /*ad40*/  FMUL.FTZ R36, R36, UR6 ;  /* 0x0000000624247c20 */ /* 0x000fe20008410000 */
[-C--:B------:R-:W-:Y:S01]  /*ad50*/  ISETP.GE.AND P4, PT, R10, R180.reuse, PT ;  /* 0x000000b40a00720c */ /* 0x080fe20003f86270 */
[----:B------:R-:W-:Y:S01]  /*ad60*/  FMUL.FTZ R10, R42, UR6 ;  /* 0x000000062a0a7c20 */ /* 0x000fe20008410000 */
[----:B------:R-:W-:Y:S01]  /*ad70*/  FSEL R204, R204, -INF , !P1 ;  /* 0xff800000cccc7808 */ /* 0x000fe20004800000 */
[----:B------:R-:W-:Y:S01]  /*ad80*/  FMUL.FTZ R37, R37, UR6 ;  /* 0x0000000625257c20 */ /* 0x000fe20008410000 */
[----:B------:R-:W-:Y:S01]  /*ad90*/  FSEL R222, R222, -INF , !P5 ;  /* 0xff800000dede7808 */ /* 0x000fe20006800000 */
[----:B------:R-:W3:Y:S01]  /*ada0*/  MUFU.TANH R198, R53 ;  /* 0x0000003500c67308 */ /* 0x000ee20000002400 */
[----:B------:R-:W-:Y:S01]  /*adb0*/  FSEL R224, R224, -INF , !P4 ;  /* 0xff800000e0e07808 */ /* 0x000fe20006000000 */
[----:B------:R-:W-:Y:S01]  /*adc0*/  FMUL.FTZ R39, R39, UR6 ;  /* 0x0000000627277c20 */ /* 0x000fe20008410000 */
[----:B------:R-:W-:-:S02]  /*add0*/  ISETP.GE.AND P1, PT, R4, R180, PT ;  /* 0x000000b40400720c */ /* 0x000fc40003f26270 */
[-C--:B------:R-:W-:Y:S01]  /*ade0*/  ISETP.GE.AND P5, PT, R4, R133.reuse, PT ;  /* 0x000000850400720c */ /* 0x080fe20003fa6270 */
[C---:B------:R-:W-:Y:S01]  /*adf0*/  VIADD R4, R16.reuse, 0xffffff51 ;  /* 0xffffff5110047836 */ /* 0x040fe20000000000 */
[-C--:B------:R-:W-:Y:S01]  /*ae00*/  ISETP.GE.AND P4, PT, R5, R133.reuse, PT ;  /* 0x000000850500720c */ /* 0x080fe20003f86270 */
[----:B------:R-:W4:Y:S01]  /*ae10*/  MUFU.TANH R190, R55 ;  /* 0x0000003700be7308 */ /* 0x000f220000002400 */
[----:B------:R-:W-:Y:S01]  /*ae20*/  VIADD R5, R16, 0xffffff58 ;  /* 0xffffff5810057836 */ /* 0x000fe20000000000 */
[----:B-1----:R-:W-:Y:S02]  /*ae30*/  FSEL R200, R200, -INF , !P1 ;  /* 0xff800000c8c87808 */ /* 0x002fe40004800000 */
[----:B------:R-:W-:Y:S02]  /*ae40*/  FSEL R202, R202, -INF , !P4 ;  /* 0xff800000caca7808 */ /* 0x000fe40006000000 */
[C---:B------:R-:W-:Y:S02]  /*ae50*/  ISETP.GE.AND P4, PT, R4.reuse, R180, PT ;  /* 0x000000b40400720c */ /* 0x040fe40003f86270 */
[----:B------:R-:W1:Y:S01]  /*ae60*/  MUFU.TANH R196, R48 ;  /* 0x0000003000c47308 */ /* 0x000e620000002400 */
[----:B------:R-:W-:Y:S01]  /*ae70*/  ISETP.GE.AND P1, PT, R4, R133, PT ;  /* 0x000000850400720c */ /* 0x000fe20003f26270 */
[----:B------:R-:W-:Y:S01]  /*ae80*/  VIADD R4, R16, 0xffffff59 ;  /* 0xffffff5910047836 */ /* 0x000fe20000000000 */
[----:B--2---:R-:W-:-:S02]  /*ae90*/  FSEL R192, R192, -INF , !P5 ;  /* 0xff800000c0c07808 */ /* 0x004fc40006800000 */
[CC--:B------:R-:W-:Y:S02]  /*aea0*/  ISETP.GE.AND P5, PT, R5.reuse, R180.reuse, PT ;  /* 0x000000b40500720c */ /* 0x0c0fe40003fa6270 */
[----:B---3--:R-:W-:Y:S01]  /*aeb0*/  FSEL R198, R198, -INF , !P4 ;  /* 0xff800000c6c67808 */ /* 0x008fe20006000000 */
[----:B------:R-:W2:Y:S01]  /*aec0*/  MUFU.TANH R194, R49 ;  /* 0x0000003100c27308 */ /* 0x000ea20000002400 */
[----:B----4-:R-:W-:Y:S02]  /*aed0*/  FSEL R190, R190, -INF , !P1 ;  /* 0xff800000bebe7808 */ /* 0x010fe40004800000 */
[----:B------:R-:W-:Y:S02]  /*aee0*/  ISETP.GE.AND P4, PT, R5, R133, PT ;  /* 0x000000850500720c */ /* 0x000fe40003f86270 */
[----:B------:R-:W-:-:S03]  /*aef0*/  ISETP.GE.AND P1, PT, R4, R180, PT ;  /* 0x000000b40400720c */ /* 0x000fc60003f26270 */
[----:B------:R-:W3:Y:S01]  /*af00*/  MUFU.TANH R0, R0 ;  /* 0x0000000000007308 */ /* 0x000ee20000002400 */
[----:B-1----:R-:W-:Y:S02]  /*af10*/  FSEL R196, R196, -INF , !P5 ;  /* 0xff800000c4c47808 */ /* 0x002fe40006800000 */
[-C--:B------:R-:W-:Y:S02]  /*af20*/  ISETP.GE.AND P5, PT, R4, R133.reuse, PT ;  /* 0x000000850400720c */ /* 0x080fe40003fa6270 */
[----:B------:R-:W-:Y:S03]  /*af30*/  HMMA.16816.F32.BF16 R4, R168, R6, R32 ;  /* 0x00000006a804723c */ /* 0x000fe60000041820 */
[----:B------:R-:W1:Y:S01]  /*af40*/  MUFU.TANH R186, R51 ;  /* 0x0000003300ba7308 */ /* 0x000e620000002400 */
[----:B--2---:R-:W-:Y:S02]  /*af50*/  FSEL R194, R194, -INF , !P1 ;  /* 0xff800000c2c27808 */ /* 0x004fe40004800000 */
[----:B------:R-:W-:-:S05]  /*af60*/  ISETP.GE.AND P1, PT, R11, R133, PT ;  /* 0x000000850b00720c */ /* 0x000fca0003f26270 */
[----:B------:R-:W2:Y:S01]  /*af70*/  MUFU.TANH R8, R8 ;  /* 0x0000000800087308 */ /* 0x000ea20000002400 */
[----:B---3--:R-:W-:Y:S01]  /*af80*/  FSEL R188, R0, -INF , !P4 ;  /* 0xff80000000bc7808 */ /* 0x008fe20006000000 */
[----:B------:R-:W-:Y:S01]  /*af90*/  FMUL.FTZ R0, R38, UR6 ;  /* 0x0000000626007c20 */ /* 0x000fe20008410000 */
[----:B------:R-:W-:Y:S01]  /*afa0*/  ISETP.GE.AND P4, PT, R11, R180, PT ;  /* 0x000000b40b00720c */ /* 0x000fe20003f86270 */
[----:B------:R-:W-:-:S04]  /*afb0*/  VIADD R11, R16, 0xffffff61 ;  /* 0xffffff61100b7836 */ /* 0x000fc80000000000 */
[----:B------:R-:W3:Y:S01]  /*afc0*/  MUFU.TANH R162, R162 ;  /* 0x000000a200a27308 */ /* 0x000ee20000002400 */
[----:B-1----:R-:W-:Y:S01]  /*afd0*/  FSEL R186, R186, -INF , !P5 ;  /* 0xff800000baba7808 */ /* 0x002fe20006800000 */
[----:B------:R-:W-:Y:S01]  /*afe0*/  FMUL.FTZ R141, R5, UR6 ;  /* 0x00000006058d7c20 */ /* 0x000fe20008410000 */
[C---:B------:R-:W-:Y:S01]  /*aff0*/  ISETP.GE.AND P5, PT, R11.reuse, R180, PT ;  /* 0x000000b40b00720c */ /* 0x040fe20003fa6270 */
[----:B------:R-:W-:Y:S01]  /*b000*/  FMUL.FTZ R140, R4, UR6 ;  /* 0x00000006048c7c20 */ /* 0x000fe20008410000 */
[----:B------:R-:W-:Y:S02]  /*b010*/  VIADD R4, R16, 0xffffff71 ;  /* 0xffffff7110047836 */ /* 0x000fe40000000000 */
[----:B------:R-:W-:Y:S01]  /*b020*/  FMUL.FTZ R6, R6, UR6 ;  /* 0x0000000606067c20 */ /* 0x000fe20008410000 */
[----:B------:R-:W-:Y:S01]  /*b030*/  VIADD R5, R16, 0xffffff78 ;  /* 0xffffff7810057836 */ /* 0x000fe20000000000 */
        /* <DEDUP_REMOVED lines=10> */
[----:B------:R-:W-:-:S05]  /*b0e0*/  ISETP.GE.AND P4, PT, R8, R180, PT ;  /* 0x000000b40800720c */ /* 0x000fca0003f86270 */
[----:B------:R-:W1:Y:S01]  /*b0f0*/  MUFU.TANH R10, R10 ;  /* 0x0000000a000a7308 */ /* 0x000e620000002400 */
[----:B--2---:R-:W-:Y:S02]  /*b100*/  FSEL R166, R166, -INF , !P1 ;  /* 0xff800000a6a67808 */ /* 0x004fe40004800000 */
[-C--:B------:R-:W-:Y:S01]  /*b110*/  ISETP.GE.AND P1, PT, R8, R133.reuse, PT ;  /* 0x000000850800720c */ /* 0x080fe20003f26270 */
[C---:B------:R-:W-:Y:S02]  /*b120*/  VIADD R8, R16.reuse, 0xffffff70 ;  /* 0xffffff7010087836 */ /* 0x040fe40000000000 */
[----:B------:R-:W-:Y:S02]  /*b130*/  VIADD R16, R16, 0xffffff79 ;  /* 0xffffff7910107836 */ /* 0x000fe40000000000 */
        /* <DEDUP_REMOVED lines=8> */
[----:B------:R-:W-:-:S05]  /*b1c0*/  ISETP.GE.AND P1, PT, R4, R180, PT ;  /* 0x000000b40400720c */ /* 0x000fca0003f26270 */
[----:B------:R-:W2:Y:S01]  /*b1d0*/  MUFU.TANH R141, R141 ;  /* 0x0000008d008d7308 */ /* 0x000ea20000002400 */
[----:B---3--:R-:W-:Y:S01]  /*b1e0*/  FSEL R137, R137, -INF , !P5 ;  /* 0xff80000089897808 */ /* 0x008fe20006800000 */
[----:B------:R-:W-:Y:S01]  /*b1f0*/  BAR.SYNC.DEFER_BLOCKING 0x0 ;  /* 0x0000000000007b1d */ /* 0x000fe20000010000 */
[----:B------:R-:W-:Y:S01]  /*b200*/  ISETP.GE.AND P5, PT, R4, R133, PT ;  /* 0x000000850400720c */ /* 0x000fe20003fa6270 */
[----:B------:R-:W-:-:S04]  /*b210*/  FMUL.FTZ R4, R7, UR6 ;  /* 0x0000000607047c20 */ /* 0x000fc80008410000 */
[----:B------:R-:W3:Y:S01]  /*b220*/  MUFU.TANH R164, R41 ;  /* 0x0000002900a47308 */ /* 0x000ee20000002400 */
[----:B-1----:R-:W-:Y:S02]  /*b230*/  FSEL R136, R136, -INF , !P1 ;  /* 0xff80000088887808 */ /* 0x002fe40004800000 */
[----:B------:R-:W-:-:S05]  /*b240*/  ISETP.GE.AND P1, PT, R16, R180, PT ;  /* 0x000000b41000720c */ /* 0x000fca0003f26270 */
[----:B------:R-:W1:Y:S01]  /*b250*/  MUFU.TANH R0, R0 ;  /* 0x0000000000007308 */ /* 0x000e620000002400 */
[----:B--2---:R-:W-:Y:S02]  /*b260*/  FSEL R141, R141, -INF , !P1 ;  /* 0xff8000008d8d7808 */ /* 0x004fe40004800000 */
[----:B------:R-:W-:-:S05]  /*b270*/  ISETP.GT.AND P1, PT, R138, R217, PT ;  /* 0x000000d98a00720c */ /* 0x000fca0003f24270 */
        /* <DEDUP_REMOVED lines=11> */
[----:B------:R-:W-:Y:S02]  /*b330*/  ISETP.GE.AND P4, PT, R16, R133, PT ;  /* 0x000000851000720c */ /* 0x000fe40003f86270 */
[----:B-1----:R-:W-:Y:S02]  /*b340*/  FSEL R142, R142, -INF , !P5 ;  /* 0xff8000008e8e7808 */ /* 0x002fe40006800000 */
[----:B--2---:R-:W-:Y:S01]  /*b350*/  FSEL R133, R4, -INF , !P4 ;  /* 0xff80000004857808 */ /* 0x004fe20006000000 */
[----:B------:R-:W-:Y:S08]  /*b360*/  @!P1 BRA `(.L_x_1334) ;  /* 0x0000000800bc9947 */ /* 0x000ff00003800000 */
        /* <DEDUP_REMOVED lines=63> */
.L_x_1335:
[----:B------:R-:W-:Y:S01]  /*b760*/  UMOV UR6, URZ ;  /* 0x000000ff00067c82 */ /* 0x000fe20008000000 */
[----:B------:R-:W-:Y:S01]  /*b770*/  IMAD.SHL.U32 R4, R134, 0x80, RZ ;  /* 0x0000008086047824 */ /* 0x000fe200078e00ff */
[----:B------:R-:W-:-:S05]  /*b780*/  IADD3 R5, P1, PT, RZ, -UR6, RZ ;  /* 0x80000006ff057c10 */ /* 0x000fca000ff3e0ff */
[----:B------:R-:W-:-:S05]  /*b790*/  IMAD.X R4, RZ, RZ, ~R4, P1 ;  /* 0x000000ffff047224 */ /* 0x000fca00008e0e04 */
[----:B------:R-:W-:-:S04]  /*b7a0*/  SHF.R.S64 R5, R5, 0x1f, R4 ;  /* 0x0000001f05057819 */ /* 0x000fc80000001004 */
[----:B------:R-:W-:-:S04]  /*b7b0*/  IADD3 R218, P1, PT, R5, R218, RZ ;  /* 0x000000da05da7210 */ /* 0x000fc80007f3e0ff */
[----:B------:R-:W-:-:S09]  /*b7c0*/  LEA.HI.X.SX32 R219, R4, R219, 0x1, P1 ;  /* 0x000000db04db7211 */ /* 0x000fd200008f0eff */
.L_x_1336:
        /* <DEDUP_REMOVED lines=105> */
.L_x_1334:
[----:B-1----:R-:W-:Y:S02]  /*be60*/  FMNMX3.FTZ R5, R3, R18, R62, !PT ;  /* 0x0000001203057276 */ /* 0x002fe4000781003e */
        /* <DEDUP_REMOVED lines=45> */
[----:B-1----:R-:W-:-:S04]  /*c140*/  FMNMX.FTZ R134, R5, R134, !PT ;  /* 0x0000008605867209 */ /* 0x002fc80007810000 */
[C---:B------:R-:W-:Y:S01]  /*c150*/  FSETP.NEU.FTZ.AND P1, PT, R134.reuse, -INF , PT ;  /* 0xff8000008600780b */ /* 0x040fe20003f3d000 */
[----:B------:R-:W-:Y:S01]  /*c160*/  FMUL.FTZ R145, R134, UR4 ;  /* 0x0000000486917c20 */ /* 0x000fe20008410000 */
[----:B--2---:R-:W-:Y:S02]  /*c170*/  FMNMX.FTZ R135, R4, R135, !PT ;  /* 0x0000008704877209 */ /* 0x004fe40007810000 */
[----:B------:R-:W-:Y:S02]  /*c180*/  FSEL R6, R134, RZ, P1 ;  /* 0x000000ff86067208 */ /* 0x000fe40000800000 */
[C---:B------:R-:W-:Y:S01]  /*c190*/  FSETP.NEU.FTZ.AND P2, PT, R135.reuse, -INF , PT ;  /* 0xff8000008700780b */ /* 0x040fe20003f5d000 */
[----:B------:R-:W-:Y:S01]  /*c1a0*/  FMUL.FTZ R151, R135, UR4 ;  /* 0x0000000487977c20 */ /* 0x000fe20008410000 */
[----:B------:R-:W-:Y:S01]  /*c1b0*/  FSEL R145, R145, RZ, P1 ;  /* 0x000000ff91917208 */ /* 0x000fe20000800000 */
[----:B------:R-:W-:Y:S01]  /*c1c0*/  FADD.FTZ R6, R3, -R6 ;  /* 0x8000000603067221 */ /* 0x000fe20000010000 */
[----:B------:R-:W-:-:S02]  /*c1d0*/  IADD3 R3, PT, PT, R2, R153, RZ ;  /* 0x0000009902037210 */ /* 0x000fc40007ffe0ff */
[----:B------:R-:W-:Y:S01]  /*c1e0*/  IADD3 R2, PT, PT, R2, R155, RZ ;  /* 0x0000009b02027210 */ /* 0x000fe20007ffe0ff */
[--C-:B------:R-:W-:Y:S01]  /*c1f0*/  FFMA.FTZ R144, R62, UR4, -R145.reuse ;  /* 0x000000043e907c23 */ /* 0x100fe20008010891 */
[----:B------:R-:W-:Y:S01]  /*c200*/  FSEL R5, R135, RZ, P2 ;  /* 0x000000ff87057208 */ /* 0x000fe20001000000 */
[--C-:B------:R-:W-:Y:S01]  /*c210*/  FFMA.FTZ R143, R52, UR4, -R145.reuse ;  /* 0x00000004348f7c23 */ /* 0x100fe20008010891 */
[----:B------:R-:W-:Y:S01]  /*c220*/  FSEL R151, R151, RZ, P2 ;  /* 0x000000ff97977208 */ /* 0x000fe20001000000 */
[----:B------:R-:W1:Y:S01]  /*c230*/  LDSM.16.MT88.4 R36, [R2] ;  /* 0x000000000224783b */ /* 0x000e620000004200 */
[----:B------:R-:W-:Y:S01]  /*c240*/  FFMA.FTZ R176, R176, UR4, -R145 ;  /* 0x00000004b0b07c23 */ /* 0x000fe20008010891 */
[----:B------:R-:W-:Y:S01]  /*c250*/  FADD.FTZ R4, R132, -R5 ;  /* 0x8000000584047221 */ /* 0x000fe20000010000 */
[----:B------:R-:W-:Y:S01]  /*c260*/  FFMA.FTZ R132, R152, UR4, -R145 ;  /* 0x0000000498847c23 */ /* 0x000fe20008010891 */
[--C-:B------:R-:W-:Y:S01]  /*c270*/  FFMA.FTZ R148, R146, UR4, -R151.reuse ;  /* 0x0000000492947c23 */ /* 0x100fe20008010897 */
[--C-:B------:R-:W-:Y:S01]  /*c280*/  FFMA.FTZ R147, R154, UR4, -R151.reuse ;  /* 0x000000049a937c23 */ /* 0x100fe20008010897 */
[--C-:B------:R-:W-:Y:S01]  /*c290*/  FFMA.FTZ R150, R24, UR4, -R151.reuse ;  /* 0x0000000418967c23 */ /* 0x100fe20008010897 */
[----:B------:R-:W-:Y:S01]  /*c2a0*/  FFMA.FTZ R149, R26, UR4, -R151 ;  /* 0x000000041a957c23 */ /* 0x000fe20008010897 */
[----:B------:R-:W-:Y:S01]  /*c2b0*/  FFMA.FTZ R146, R18, UR4, -R145 ;  /* 0x0000000412927c23 */ /* 0x000fe20008010891 */
[----:B------:R-:W-:Y:S01]  /*c2c0*/  FMUL.FTZ R154, R4, UR4 ;  /* 0x00000004049a7c20 */ /* 0x000fe20008410000 */
[----:B------:R-:W-:Y:S01]  /*c2d0*/  FMUL.FTZ R152, R6, UR4 ;  /* 0x0000000406987c20 */ /* 0x000fe20008410000 */
[----:B------:R-:W2:Y:S01]  /*c2e0*/  LDSM.16.MT88.4 R52, [R3+0x10000] ;  /* 0x010000000334783b */ /* 0x000ea20000004200 */
[----:B------:R-:W-:Y:S01]  /*c2f0*/  MUFU.EX2 R150, R150 ;  /* 0x0000009600967308 */ /* 0x000fe20000000800 */
[--C-:B------:R-:W-:Y:S01]  /*c300*/  FFMA.FTZ R157, R238, UR4, -R151.reuse ;  /* 0x00000004ee9d7c23 */ /* 0x100fe20008010897 */
[--C-:B------:R-:W-:Y:S01]  /*c310*/  FFMA.FTZ R172, R172, UR4, -R151.reuse ;  /* 0x00000004acac7c23 */ /* 0x100fe20008010897 */
[----:B------:R-:W3:Y:S01]  /*c320*/  LDSM.16.MT88.4 R20, [R3+0xc000] ;  /* 0x00c000000314783b */ /* 0x000ee20000004200 */
[--C-:B------:R-:W-:Y:S01]  /*c330*/  FFMA.FTZ R174, R174, UR4, -R151.reuse ;  /* 0x00000004aeae7c23 */ /* 0x100fe20008010897 */
[--C-:B------:R-:W-:Y:S01]  /*c340*/  FFMA.FTZ R159, R236, UR4, -R151.reuse ;  /* 0x00000004ec9f7c23 */ /* 0x100fe20008010897 */
[--C-:B------:R-:W-:Y:S01]  /*c350*/  FFMA.FTZ R165, R230, UR4, -R151.reuse ;  /* 0x00000004e6a57c23 */ /* 0x100fe20008010897 */
[--C-:B------:R-:W-:Y:S01]  /*c360*/  FFMA.FTZ R180, R228, UR4, -R151.reuse ;  /* 0x00000004e4b47c23 */ /* 0x100fe20008010897 */
[----:B------:R-:W4:Y:S01]  /*c370*/  MUFU.EX2 R149, R149 ;  /* 0x0000009500957308 */ /* 0x000f220000000800 */
        /* <DEDUP_REMOVED lines=15> */
[----:B------:R-:W5:Y:S01]  /*c470*/  MUFU.EX2 R147, R147 ;  /* 0x0000009300937308 */ /* 0x000f620000000800 */
[----:B----4-:R-:W-:Y:S01]  /*c480*/  F2FP.BF16.F32.PACK_AB R4, R149, R150 ;  /* 0x000000969504723e */ /* 0x010fe200000010ff */
        /* <DEDUP_REMOVED lines=14> */
[----:B------:R-:W4:Y:S01]  /*c570*/  MUFU.EX2 R144, R144 ;  /* 0x0000009000907308 */ /* 0x000f220000000800 */
[----:B-----5:R-:W-:Y:S01]  /*c580*/  F2FP.BF16.F32.PACK_AB R6, R147, R148 ;  /* 0x000000949306723e */ /* 0x020fe200000010ff */
[--C-:B------:R-:W-:Y:S01]  /*c590*/  FFMA.FTZ R139, R139, UR4, -R145.reuse ;  /* 0x000000048b8b7c23 */ /* 0x100fe20008010891 */
[--C-:B------:R-:W-:Y:S01]  /*c5a0*/  FFMA.FTZ R142, R142, UR4, -R145.reuse ;  /* 0x000000048e8e7c23 */ /* 0x100fe20008010891 */
[----:B------:R-:W-:Y:S01]  /*c5b0*/  FFMA.FTZ R133, R133, UR4, -R145 ;  /* 0x0000000485857c23 */ /* 0x000fe20008010891 */
[----:B------:R-:W-:-:S03]  /*c5c0*/  ISETP.GT.AND P1, PT, R138, R217, PT ;  /* 0x000000d98a00720c */ /* 0x000fc60003f24270 */
[----:B------:R-:W-:Y:S08]  /*c5d0*/  MUFU.EX2 R143, R143 ;  /* 0x0000008f008f7308 */ /* 0x000ff00000000800 */
[----:B------:R-:W5:Y:S01]  /*c5e0*/  MUFU.EX2 R132, R132 ;  /* 0x0000008400847308 */ /* 0x000f620000000800 */
[----:B----4-:R-:W-:Y:S02]  /*c5f0*/  F2FP.BF16.F32.PACK_AB R5, R144, R146 ;  /* 0x000000929005723e */ /* 0x010fe400000010ff */
[----:B------:R-:W-:-:S05]  /*c600*/  @P1 IADD3 R182, PT, PT, R182, -0x3, RZ ;  /* 0xfffffffdb6b61810 */ /* 0x000fca0007ffe0ff */
[----:B------:R-:W4:Y:S08]  /*c610*/  MUFU.EX2 R154, R154 ;  /* 0x0000009a009a7308 */ /* 0x000f300000000800 */
[----:B------:R-:W1:Y:S01]  /*c620*/  MUFU.EX2 R152, R152 ;  /* 0x0000009800987308 */ /* 0x000e620000000800 */
[----:B-----5:R-:W-:-:S07]  /*c630*/  F2FP.BF16.F32.PACK_AB R7, R132, R143 ;  /* 0x0000008f8407723e */ /* 0x020fce00000010ff */
[----:B------:R-:W-:Y:S01]  /*c640*/  MUFU.EX2 R157, R157 ;  /* 0x0000009d009d7308 */ /* 0x000fe20000000800 */
[-C--:B----4-:R-:W-:Y:S01]  /*c650*/  FMUL.FTZ R32, R104, R154.reuse ;  /* 0x0000009a68207220 */ /* 0x090fe20000410000 */
[-C--:B------:R-:W-:Y:S01]  /*c660*/  FMUL.FTZ R33, R105, R154.reuse ;  /* 0x0000009a69217220 */ /* 0x080fe20000410000 */
[-C--:B------:R-:W-:Y:S01]  /*c670*/  FMUL.FTZ R100, R100, R154.reuse ;  /* 0x0000009a64647220 */ /* 0x080fe20000410000 */
[-C--:B------:R-:W-:Y:S01]  /*c680*/  FMUL.FTZ R101, R101, R154.reuse ;  /* 0x0000009a65657220 */ /* 0x080fe20000410000 */
[-C--:B------:R-:W-:Y:S01]  /*c690*/  FMUL.FTZ R40, R96, R154.reuse ;  /* 0x0000009a60287220 */ /* 0x080fe20000410000 */
[-C--:B------:R-:W-:Y:S01]  /*c6a0*/  FMUL.FTZ R41, R97, R154.reuse ;  /* 0x0000009a61297220 */ /* 0x080fe20000410000 */
[-C--:B------:R-:W-:Y:S01]  /*c6b0*/  FMUL.FTZ R92, R92, R154.reuse ;  /* 0x0000009a5c5c7220 */ /* 0x080fe20000410000 */
[----:B------:R-:W-:Y:S01]  /*c6c0*/  FMUL.FTZ R93, R93, R154 ;  /* 0x0000009a5d5d7220 */ /* 0x000fe20000410000 */
        /* <DEDUP_REMOVED lines=17> */
[--C-:B------:R-:W-:Y:S01]  /*c7e0*/  FFMA.FTZ R101, R60, UR4, -R151.reuse ;  /* 0x000000043c657c23 */ /* 0x100fe20008010897 */
[----:B------:R-:W-:Y:S01]  /*c7f0*/  FMUL.FTZ R87, R87, R152 ;  /* 0x0000009857577220 */ /* 0x000fe20000410000 */
[----:B------:R-:W1:Y:S01]  /*c800*/  LDSM.16.MT88.4 R60, [R155+0x4000] ;  /* 0x004000009b3c783b */ /* 0x000e620000004200 */
[--C-:B------:R-:W-:Y:S01]  /*c810*/  FFMA.FTZ R100, R57, UR4, -R151.reuse ;  /* 0x0000000439647c23 */ /* 0x100fe20008010897 */
[--C-:B------:R-:W-:Y:S01]  /*c820*/  FFMA.FTZ R103, R58, UR4, -R151.reuse ;  /* 0x000000043a677c23 */ /* 0x100fe20008010897 */
[----:B------:R-:W-:Y:S01]  /*c830*/  FFMA.FTZ R102, R56, UR4, -R151 ;  /* 0x0000000438667c23 */ /* 0x000fe20008010897 */
[--C-:B------:R-:W-:Y:S01]  /*c840*/  FFMA.FTZ R107, R66, UR4, -R145.reuse ;  /* 0x00000004426b7c23 */ /* 0x100fe20008010891 */
[C---:B------:R-:W-:Y:S01]  /*c850*/  HMMA.16816.F32.BF16 R40, R4.reuse, R44, R40 ;  /* 0x0000002c0428723c */ /* 0x040fe20000041828 */
[--C-:B------:R-:W-:Y:S01]  /*c860*/  FFMA.FTZ R106, R65, UR4, -R145.reuse ;  /* 0x00000004416a7c23 */ /* 0x100fe20008010891 */
[--C-:B------:R-:W-:Y:S01]  /*c870*/  FFMA.FTZ R105, R64, UR4, -R145.reuse ;  /* 0x0000000440697c23 */ /* 0x100fe20008010891 */
[--C-:B------:R-:W-:Y:S01]  /*c880*/  FFMA.FTZ R104, R163, UR4, -R145.reuse ;  /* 0x00000004a3687c23 */ /* 0x100fe20008010891 */
[-C--:B------:R-:W-:Y:S01]  /*c890*/  FMUL.FTZ R16, R120, R154.reuse ;  /* 0x0000009a78107220 */ /* 0x080fe20000410000 */
[----:B------:R-:W-:Y:S01]  /*c8a0*/  FMUL.FTZ R17, R121, R154 ;  /* 0x0000009a79117220 */ /* 0x000fe20000410000 */
[-C--:B------:R-:W-:Y:S01]  /*c8b0*/  FMUL.FTZ R18, R122, R152.reuse ;  /* 0x000000987a127220 */ /* 0x080fe20000410000 */
[----:B------:R-:W-:Y:S01]  /*c8c0*/  FMUL.FTZ R19, R123, R152 ;  /* 0x000000987b137220 */ /* 0x000fe20000410000 */
[C---:B------:R-:W-:Y:S01]  /*c8d0*/  HMMA.16816.F32.BF16 R44, R4.reuse, R46, R92 ;  /* 0x0000002e042c723c */ /* 0x040fe2000004185c */
[----:B------:R-:W4:Y:S01]  /*c8e0*/  LDSM.16.MT88.4 R92, [R2+0x4000] ;  /* 0x00400000025c783b */ /* 0x000f220000004200 */
[-C--:B------:R-:W-:Y:S01]  /*c8f0*/  FMUL.FTZ R116, R116, R154.reuse ;  /* 0x0000009a74747220 */ /* 0x080fe20000410000 */
[----:B------:R-:W-:Y:S01]  /*c900*/  FMUL.FTZ R117, R117, R154 ;  /* 0x0000009a75757220 */ /* 0x000fe20000410000 */
[-C--:B------:R-:W-:Y:S01]  /*c910*/  FMUL.FTZ R118, R118, R152.reuse ;  /* 0x0000009876767220 */ /* 0x080fe20000410000 */
[----:B------:R-:W-:Y:S01]  /*c920*/  FMUL.FTZ R119, R119, R152 ;  /* 0x0000009877777220 */ /* 0x000fe20000410000 */
[----:B------:R-:W-:Y:S01]  /*c930*/  MUFU.EX2 R101, R101 ;  /* 0x0000006500657308 */ /* 0x000fe20000000800 */
[-C--:B------:R-:W-:Y:S01]  /*c940*/  FMUL.FTZ R8, R128, R154.reuse ;  /* 0x0000009a80087220 */ /* 0x080fe20000410000 */
[C---:B--2---:R-:W-:Y:S01]  /*c950*/  HMMA.16816.F32.BF16 R48, R4.reuse, R52, R48 ;  /* 0x000000340430723c */ /* 0x044fe20000041830 */
[----:B------:R-:W-:Y:S01]  /*c960*/  FMUL.FTZ R9, R129, R154 ;  /* 0x0000009a81097220 */ /* 0x000fe20000410000 */
[-C--:B------:R-:W-:Y:S01]  /*c970*/  FMUL.FTZ R10, R130, R152.reuse ;  /* 0x00000098820a7220 */ /* 0x080fe20000410000 */
[----:B------:R-:W-:Y:S01]  /*c980*/  FMUL.FTZ R11, R131, R152 ;  /* 0x00000098830b7220 */ /* 0x000fe20000410000 */
[-C--:B------:R-:W-:Y:S01]  /*c990*/  FMUL.FTZ R24, R112, R154.reuse ;  /* 0x0000009a70187220 */ /* 0x080fe20000410000 */
[----:B------:R-:W-:Y:S01]  /*c9a0*/  FMUL.FTZ R25, R113, R154 ;  /* 0x0000009a71197220 */ /* 0x000fe20000410000 */
[----:B------:R-:W2:Y:S01]  /*c9b0*/  MUFU.EX2 R100, R100 ;  /* 0x0000006400647308 */ /* 0x000ea20000000800 */
[-C--:B------:R-:W-:Y:S01]  /*c9c0*/  FMUL.FTZ R26, R114, R152.reuse ;  /* 0x00000098721a7220 */ /* 0x080fe20000410000 */
[C---:B------:R-:W-:Y:S01]  /*c9d0*/  HMMA.16816.F32.BF16 R52, R4.reuse, R54, R84 ;  /* 0x000000360434723c */ /* 0x040fe20000041854 */
[----:B------:R-:W5:Y:S01]  /*c9e0*/  LDSM.16.MT88.4 R84, [R3+0xc800] ;  /* 0x00c800000354783b */ /* 0x000f620000004200 */
[----:B------:R-:W-:Y:S01]  /*c9f0*/  FMUL.FTZ R27, R115, R152 ;  /* 0x00000098731b7220 */ /* 0x000fe20000410000 */
[-C--:B------:R-:W-:Y:S01]  /*ca00*/  FMUL.FTZ R56, R80, R154.reuse ;  /* 0x0000009a50387220 */ /* 0x080fe20000410000 */
[----:B------:R-:W-:Y:S01]  /*ca10*/  FMUL.FTZ R57, R81, R154 ;  /* 0x0000009a51397220 */ /* 0x000fe20000410000 */
[-C--:B------:R-:W-:Y:S01]  /*ca20*/  FMUL.FTZ R58, R82, R152.reuse ;  /* 0x00000098523a7220 */ /* 0x080fe20000410000 */
[----:B------:R-:W-:Y:S01]  /*ca30*/  MUFU.EX2 R103, R103 ;  /* 0x0000006700677308 */ /* 0x000fe20000000800 */
[----:B------:R-:W-:Y:S01]  /*ca40*/  FMUL.FTZ R59, R83, R152 ;  /* 0x00000098533b7220 */ /* 0x000fe20000410000 */
[C---:B---3--:R-:W-:Y:S01]  /*ca50*/  HMMA.16816.F32.BF16 R16, R4.reuse, R20, R16 ;  /* 0x000000140410723c */ /* 0x048fe20000041810 */
[-C--:B------:R-:W-:Y:S01]  /*ca60*/  FMUL.FTZ R124, R124, R154.reuse ;  /* 0x0000009a7c7c7220 */ /* 0x080fe20000410000 */
[----:B------:R-:W-:Y:S01]  /*ca70*/  FMUL.FTZ R125, R125, R154 ;  /* 0x0000009a7d7d7220 */ /* 0x000fe20000410000 */
[-C--:B------:R-:W-:Y:S01]  /*ca80*/  FMUL.FTZ R126, R126, R152.reuse ;  /* 0x000000987e7e7220 */ /* 0x080fe20000410000 */
[----:B------:R-:W-:Y:S01]  /*ca90*/  FMUL.FTZ R127, R127, R152 ;  /* 0x000000987f7f7220 */ /* 0x000fe20000410000 */
[-C--:B------:R-:W-:Y:S01]  /*caa0*/  FMUL.FTZ R108, R108, R154.reuse ;  /* 0x0000009a6c6c7220 */ /* 0x080fe20000410000 */
[----:B------:R-:W-:Y:S01]  /*cab0*/  MUFU.EX2 R102, R102 ;  /* 0x0000006600667308 */ /* 0x000fe20000000800 */
[----:B------:R-:W-:Y:S01]  /*cac0*/  FMUL.FTZ R109, R109, R154 ;  /* 0x0000009a6d6d7220 */ /* 0x000fe20000410000 */
[C---:B------:R-:W-:Y:S01]  /*cad0*/  HMMA.16816.F32.BF16 R20, R4.reuse, R22, R116 ;  /* 0x000000160414723c */ /* 0x040fe20000041874 */
[-C--:B------:R-:W-:Y:S01]  /*cae0*/  FMUL.FTZ R110, R110, R152.reuse ;  /* 0x000000986e6e7220 */ /* 0x080fe20000410000 */
        /* <DEDUP_REMOVED lines=12> */
[----:B------:R-:W3:Y:S01]  /*cbb0*/  MUFU.EX2 R106, R106 ;  /* 0x0000006a006a7308 */ /* 0x000ee20000000800 */
[-C--:B------:R-:W-:Y:S01]  /*cbc0*/  FMUL.FTZ R70, R70, R152.reuse ;  /* 0x0000009846467220 */ /* 0x080fe20000410000 */
[----:B------:R-:W-:Y:S01]  /*cbd0*/  FMUL.FTZ R71, R71, R152 ;  /* 0x0000009847477220 */ /* 0x000fe20000410000 */
[C---:B------:R-:W-:Y:S01]  /*cbe0*/  HMMA.16816.F32.BF16 R8, R4.reuse, R12, R8 ;  /* 0x0000000c0408723c */ /* 0x040fe20000041808 */
[----:B------:R-:W5:Y:S01]  /*cbf0*/  LDSM.16.MT88.4 R88, [R153+0xc800] ;  /* 0x00c800009958783b */ /* 0x000f620000004200 */
[--C-:B------:R-:W-:Y:S01]  /*cc00*/  FFMA.FTZ R113, R246, UR4, -R145.reuse ;  /* 0x00000004f6717c23 */ /* 0x100fe20008010891 */
[--C-:B------:R-:W-:Y:S01]  /*cc10*/  FFMA.FTZ R112, R244, UR4, -R145.reuse ;  /* 0x00000004f4707c23 */ /* 0x100fe20008010891 */
[--C-:B------:R-:W-:Y:S01]  /*cc20*/  FFMA.FTZ R115, R242, UR4, -R145.reuse ;  /* 0x00000004f2737c23 */ /* 0x100fe20008010891 */
[----:B------:R-:W-:Y:S01]  /*cc30*/  MUFU.EX2 R105, R105 ;  /* 0x0000006900697308 */ /* 0x000fe20000000800 */
[----:B------:R-:W5:Y:S01]  /*cc40*/  LDSM.16.MT88.4 R80, [R155+0x800] ;  /* 0x000800009b50783b */ /* 0x000f620000004200 */
[--C-:B------:R-:W-:Y:S01]  /*cc50*/  FFMA.FTZ R114, R240, UR4, -R145.reuse ;  /* 0x00000004f0727c23 */ /* 0x100fe20008010891 */
[C---:B------:R-:W-:Y:S01]  /*cc60*/  HMMA.16816.F32.BF16 R24, R4.reuse, R28, R24 ;  /* 0x0000001c0418723c */ /* 0x040fe20000041818 */
[--C-:B------:R-:W-:Y:S01]  /*cc70*/  FFMA.FTZ R163, R178, UR4, -R145.reuse ;  /* 0x00000004b2a37c23 */ /* 0x100fe20008010891 */
[----:B------:R-:W-:Y:S01]  /*cc80*/  LDSM.16.MT88.4 R72, [R2+0x4800] ;  /* 0x004800000248783b */ /* 0x000fe20000004200 */
[----:B------:R-:W-:Y:S01]  /*cc90*/  FFMA.FTZ R178, R232, UR4, -R145 ;  /* 0x00000004e8b27c23 */ /* 0x000fe20008010891 */
[----:B------:R-:W-:Y:S01]  /*cca0*/  FFMA.FTZ R150, R233, R154, R150 ;  /* 0x0000009ae9967223 */ /* 0x000fe20000010096 */
[----:B------:R-:W3:Y:S01]  /*ccb0*/  MUFU.EX2 R104, R104 ;  /* 0x0000006800687308 */ /* 0x000ee20000000800 */
[----:B------:R-:W-:Y:S01]  /*ccc0*/  FFMA.FTZ R231, R231, R152, R146 ;  /* 0x00000098e7e77223 */ /* 0x000fe20000010092 */
[----:B------:R-:W-:Y:S01]  /*ccd0*/  LDSM.16.MT88.4 R116, [R3+0xf800] ;  /* 0x00f800000374783b */ /* 0x000fe20000004200 */
[----:B-1----:R-:W-:Y:S01]  /*cce0*/  HMMA.16816.F32.BF16 R56, R4, R60, R56 ;  /* 0x0000003c0438723c */ /* 0x002fe20000041838 */
[----:B------:R-:W-:Y:S01]  /*ccf0*/  FADD.FTZ R149, R149, R150 ;  /* 0x0000009695957221 */ /* 0x000fe20000010000 */
[----:B------:R-:W-:-:S03]  /*cd00*/  FADD.FTZ R144, R144, R231 ;  /* 0x000000e790907221 */ /* 0x000fc60000010000 */
        /* <DEDUP_REMOVED lines=8> */
[----:B------:R-:W-:Y:S01]  /*cd90*/  HMMA.16816.F32.BF16 R28, R4, R30, R108 ;  /* 0x0000001e041c723c */ /* 0x000fe2000004186c */
[--C-:B------:R-:W-:Y:S01]  /*cda0*/  FFMA.FTZ R110, R161, UR4, -R151.reuse ;  /* 0x00000004a16e7c23 */ /* 0x100fe20008010897 */
[--C-:B------:R-:W-:Y:S01]  /*cdb0*/  FFMA.FTZ R109, R250, UR4, -R151.reuse ;  /* 0x00000004fa6d7c23 */ /* 0x100fe20008010897 */
[--C-:B------:R-:W-:Y:S01]  /*cdc0*/  FFMA.FTZ R111, R252, UR4, -R151.reuse ;  /* 0x00000004fc6f7c23 */ /* 0x100fe20008010897 */
[----:B------:R-:W-:Y:S01]  /*cdd0*/  FFMA.FTZ R108, R248, UR4, -R151 ;  /* 0x00000004f86c7c23 */ /* 0x000fe20008010897 */
[----:B------:R-:W-:Y:S01]  /*cde0*/  MUFU.EX2 R115, R115 ;  /* 0x0000007300737308 */ /* 0x000fe20000000800 */
[----:B------:R-:W-:-:S02]  /*cdf0*/  FFMA.FTZ R161, R234, UR4, -R145 ;  /* 0x00000004eaa17c23 */ /* 0x000fc40008010891 */
[C---:B------:R-:W-:Y:S01]  /*ce00*/  HMMA.16816.F32.BF16 R60, R4.reuse, R62, R76 ;  /* 0x0000003e043c723c */ /* 0x040fe2000004184c */
[----:B------:R-:W1:Y:S04]  /*ce10*/  LDSM.16.MT88.4 R76, [R2+0x800] ;  /* 0x00080000024c783b */ /* 0x000e680000004200 */
[----:B------:R-:W-:Y:S03]  /*ce20*/  MUFU.EX2 R110, R110 ;  /* 0x0000006e006e7308 */ /* 0x000fe60000000800 */
[C---:B----4-:R-:W-:Y:S05]  /*ce30*/  HMMA.16816.F32.BF16 R64, R4.reuse, R92, R64 ;  /* 0x0000005c0440723c */ /* 0x050fea0000041840 */
[----:B------:R-:W4:Y:S03]  /*ce40*/  MUFU.EX2 R109, R109 ;  /* 0x0000006d006d7308 */ /* 0x000f260000000800 */
[----:B------:R-:W-:Y:S01]  /*ce50*/  HMMA.16816.F32.BF16 R4, R4, R94, R68 ;  /* 0x0000005e0404723c */ /* 0x000fe20000041844 */
[----:B--2---:R-:W-:Y:S01]  /*ce60*/  F2FP.BF16.F32.PACK_AB R68, R100, R101 ;  /* 0x000000656444723e */ /* 0x004fe200000010ff */
[----:B------:R-:W-:Y:S01]  /*ce70*/  LDSM.16.MT88.4 R92, [R3+0x10800] ;  /* 0x01080000035c783b */ /* 0x000fe20000004200 */
[----:B---3--:R-:W-:Y:S01]  /*ce80*/  F2FP.BF16.F32.PACK_AB R69, R106, R107 ;  /* 0x0000006b6a45723e */ /* 0x008fe200000010ff */
[----:B------:R-:W-:Y:S01]  /*ce90*/  FADD.FTZ R101, R101, R148 ;  /* 0x0000009465657221 */ /* 0x000fe20000010000 */
[----:B------:R-:W-:Y:S01]  /*cea0*/  F2FP.BF16.F32.PACK_AB R70, R102, R103 ;  /* 0x000000676646723e */ /* 0x000fe200000010ff */
[----:B------:R-:W-:Y:S01]  /*ceb0*/  MUFU.EX2 R111, R111 ;  /* 0x0000006f006f7308 */ /* 0x000fe20000000800 */
[----:B------:R-:W-:Y:S01]  /*cec0*/  F2FP.BF16.F32.PACK_AB R71, R104, R105 ;  /* 0x000000696847723e */ /* 0x000fe200000010ff */
[----:B------:R-:W-:Y:S01]  /*ced0*/  FADD.FTZ R107, R107, R132 ;  /* 0x000000846b6b7221 */ /* 0x000fe20000010000 */
[----:B------:R-:W-:Y:S01]  /*cee0*/  FADD.FTZ R100, R100, R101 ;  /* 0x0000006564647221 */ /* 0x000fe20000010000 */
[----:B------:R-:W-:-:S02]  /*cef0*/  MOV R132, R135 ;  /* 0x0000008700847202 */ /* 0x000fc40000000f00 */
[----:B------:R-:W-:Y:S01]  /*cf00*/  FADD.FTZ R106, R106, R107 ;  /* 0x0000006b6a6a7221 */ /* 0x000fe20000010000 */
[----:B------:R-:W-:Y:S01]  /*cf10*/  FADD.FTZ R103, R103, R100 ;  /* 0x0000006467677221 */ /* 0x000fe20000010000 */
[C---:B-----5:R-:W-:Y:S01]  /*cf20*/  HMMA.16816.F32.BF16 R16, R68.reuse, R84, R16 ;  /* 0x000000544410723c */ /* 0x060fe20000041810 */
[----:B------:R-:W2:Y:S01]  /*cf30*/  MUFU.EX2 R108, R108 ;  /* 0x0000006c006c7308 */ /* 0x000ea20000000800 */
[----:B------:R-:W-:Y:S01]  /*cf40*/  FADD.FTZ R105, R105, R106 ;  /* 0x0000006a69697221 */ /* 0x000fe20000010000 */
[----:B------:R-:W-:Y:S01]  /*cf50*/  FADD.FTZ R103, R102, R103 ;  /* 0x0000006766677221 */ /* 0x000fe20000010000 */
[----:B------:R-:W-:Y:S02]  /*cf60*/  @P1 MOV R132, R135 ;  /* 0x0000008700841202 */ /* 0x000fe40000000f00 */
[----:B------:R-:W-:Y:S02]  /*cf70*/  FADD.FTZ R104, R104, R105 ;  /* 0x0000006968687221 */ /* 0x000fe40000010000 */
[C---:B------:R-:W-:Y:S01]  /*cf80*/  HMMA.16816.F32.BF16 R20, R68.reuse, R86, R20 ;  /* 0x000000564414723c */ /* 0x040fe20000041814 */
[----:B------:R-:W3:Y:S01]  /*cf90*/  LDSM.16.MT88.4 R84, [R153+0x10800] ;  /* 0x010800009954783b */ /* 0x000ee20000004200 */
[----:B------:R-:W5:Y:S06]  /*cfa0*/  MUFU.EX2 R114, R114 ;  /* 0x0000007200727308 */ /* 0x000f6c0000000800 */
[C---:B------:R-:W-:Y:S02]  /*cfb0*/  HMMA.16816.F32.BF16 R8, R68.reuse, R88, R8 ;  /* 0x000000584408723c */ /* 0x040fe40000041808 */
[----:B------:R-:W5:Y:S06]  /*cfc0*/  MUFU.EX2 R172, R172 ;  /* 0x000000ac00ac7308 */ /* 0x000f6c0000000800 */
[C---:B------:R-:W-:Y:S01]  /*cfd0*/  HMMA.16816.F32.BF16 R12, R68.reuse, R90, R12 ;  /* 0x0000005a440c723c */ /* 0x040fe2000004180c */
[----:B------:R-:W4:Y:S01]  /*cfe0*/  LDSM.16.MT88.4 R88, [R155+0x4800] ;  /* 0x004800009b58783b */ /* 0x000f220000004200 */
[----:B------:R-:W-:Y:S06]  /*cff0*/  MUFU.EX2 R174, R174 ;  /* 0x000000ae00ae7308 */ /* 0x000fec0000000800 */
[C---:B------:R-:W-:Y:S02]  /*d000*/  HMMA.16816.F32.BF16 R24, R68.reuse, R80, R24 ;  /* 0x000000504418723c */ /* 0x040fe40000041818 */
[----:B------:R-:W-:Y:S06]  /*d010*/  MUFU.EX2 R159, R159 ;  /* 0x0000009f009f7308 */ /* 0x000fec0000000800 */
[C---:B------:R-:W-:Y:S01]  /*d020*/  HMMA.16816.F32.BF16 R28, R68.reuse, R82, R28 ;  /* 0x00000052441c723c */ /* 0x040fe2000004181c */
[----:B------:R-:W5:Y:S01]  /*d030*/  LDSM.16.MT88.4 R80, [R153+0xd000] ;  /* 0x00d000009950783b */ /* 0x000f620000004200 */
[----:B------:R-:W-:Y:S06]  /*d040*/  MUFU.EX2 R161, R161 ;  /* 0x000000a100a17308 */ /* 0x000fec0000000800 */
[C---:B-1----:R-:W-:Y:S02]  /*d050*/  HMMA.16816.F32.BF16 R32, R68.reuse, R76, R32 ;  /* 0x0000004c4420723c */ /* 0x042fe40000041820 */
[----:B------:R-:W1:Y:S06]  /*d060*/  MUFU.EX2 R176, R176 ;  /* 0x000000b000b07308 */ /* 0x000e6c0000000800 */
[C---:B------:R-:W-:Y:S01]  /*d070*/  HMMA.16816.F32.BF16 R36, R68.reuse, R78, R36 ;  /* 0x0000004e4424723c */ /* 0x040fe20000041824 */
[----:B------:R-:W1:Y:S01]  /*d080*/  LDSM.16.MT88.4 R76, [R3+0xd000] ;  /* 0x00d00000034c783b */ /* 0x000e620000004200 */
        /* <DEDUP_REMOVED lines=16> */
[C---:B----4-:R-:W-:Y:S02]  /*d190*/  HMMA.16816.F32.BF16 R56, R68.reuse, R88, R56 ;  /* 0x000000584438723c */ /* 0x050fe40000041838 */
[----:B------:R-:W4:Y:S06]  /*d1a0*/  MUFU.EX2 R206, R206 ;  /* 0x000000ce00ce7308 */ /* 0x000f2c0000000800 */
[----:B------:R-:W-:Y:S01]  /*d1b0*/  HMMA.16816.F32.BF16 R60, R68, R90, R60 ;  /* 0x0000005a443c723c */ /* 0x000fe2000004183c */
[----:B------:R-:W4:Y:S01]  /*d1c0*/  LDSM.16.MT88.4 R88, [R2+0x1000] ;  /* 0x001000000258783b */ /* 0x000f220000004200 */
[----:B------:R-:W-:Y:S01]  /*d1d0*/  F2FP.BF16.F32.PACK_AB R68, R109, R110 ;  /* 0x0000006e6d44723e */ /* 0x000fe200000010ff */
[----:B------:R-:W-:Y:S01]  /*d1e0*/  MUFU.EX2 R171, R171 ;  /* 0x000000ab00ab7308 */ /* 0x000fe20000000800 */
[----:B------:R-:W-:Y:S01]  /*d1f0*/  F2FP.BF16.F32.PACK_AB R69, R112, R113 ;  /* 0x000000717045723e */ /* 0x000fe200000010ff */
[----:B------:R-:W-:Y:S01]  /*d200*/  FADD.FTZ R110, R110, R103 ;  /* 0x000000676e6e7221 */ /* 0x000fe20000010000 */
[----:B--2---:R-:W-:Y:S01]  /*d210*/  F2FP.BF16.F32.PACK_AB R70, R108, R111 ;  /* 0x0000006f6c46723e */ /* 0x004fe200000010ff */
[----:B------:R-:W-:Y:S01]  /*d220*/  FADD.FTZ R113, R113, R104 ;  /* 0x0000006871717221 */ /* 0x000fe20000010000 */
[----:B-----5:R-:W-:Y:S01]  /*d230*/  F2FP.BF16.F32.PACK_AB R71, R114, R115 ;  /* 0x000000737247723e */ /* 0x020fe200000010ff */
[----:B------:R-:W-:Y:S01]  /*d240*/  FADD.FTZ R110, R109, R110 ;  /* 0x0000006e6d6e7221 */ /* 0x000fe20000010000 */
[----:B------:R-:W-:Y:S01]  /*d250*/  LDSM.16.MT88.4 R100, [R2+0x3800] ;  /* 0x003800000264783b */ /* 0x000fe20000004200 */
[----:B------:R-:W2:Y:S01]  /*d260*/  MUFU.EX2 R202, R202 ;  /* 0x000000ca00ca7308 */ /* 0x000ea20000000800 */
[----:B------:R-:W-:Y:S01]  /*d270*/  FADD.FTZ R112, R112, R113 ;  /* 0x0000007170707221 */ /* 0x000fe20000010000 */
[----:B------:R-:W-:-:S02]  /*d280*/  FADD.FTZ R111, R111, R110 ;  /* 0x0000006e6f6f7221 */ /* 0x000fc40000010000 */
[----:B------:R-:W-:Y:S01]  /*d290*/  HMMA.16816.F32.BF16 R8, R68, R80, R8 ;  /* 0x000000504408723c */ /* 0x000fe20000041808 */
[----:B------:R-:W-:Y:S01]  /*d2a0*/  FADD.FTZ R115, R115, R112 ;  /* 0x0000007073737221 */ /* 0x000fe20000010000 */
[----:B------:R-:W-:Y:S02]  /*d2b0*/  FADD.FTZ R108, R108, R111 ;  /* 0x0000006f6c6c7221 */ /* 0x000fe40000010000 */
[----:B------:R-:W-:Y:S01]  /*d2c0*/  MUFU.EX2 R173, R173 ;  /* 0x000000ad00ad7308 */ /* 0x000fe20000000800 */
[----:B------:R-:W-:-:S03]  /*d2d0*/  FADD.FTZ R114, R114, R115 ;  /* 0x0000007372727221 */ /* 0x000fc60000010000 */
[C---:B------:R-:W-:Y:S01]  /*d2e0*/  HMMA.16816.F32.BF16 R12, R68.reuse, R82, R12 ;  /* 0x00000052440c723c */ /* 0x040fe2000004180c */
[----:B------:R-:W-:Y:S03]  /*d2f0*/  LDSM.16.MT88.4 R80, [R2+0x5000] ;  /* 0x005000000250783b */ /* 0x000fe60000004200 */
[----:B------:R-:W5:Y:S04]  /*d300*/  MUFU.EX2 R198, R198 ;  /* 0x000000c600c67308 */ /* 0x000f680000000800 */
[C---:B-1----:R-:W-:Y:S04]  /*d310*/  HMMA.16816.F32.BF16 R16, R68.reuse, R76, R16 ;  /* 0x0000004c4410723c */ /* 0x042fe80000041810 */
[----:B------:R-:W-:Y:S04]  /*d320*/  MUFU.EX2 R196, R196 ;  /* 0x000000c400c47308 */ /* 0x000fe80000000800 */
[C---:B------:R-:W-:Y:S01]  /*d330*/  HMMA.16816.F32.BF16 R20, R68.reuse, R78, R20 ;  /* 0x0000004e4414723c */ /* 0x040fe20000041814 */
[----:B------:R-:W1:Y:S03]  /*d340*/  LDSM.16.MT88.4 R76, [R3+0x11000] ;  /* 0x01100000034c783b */ /* 0x000e660000004200 */
[----:B------:R-:W-:Y:S04]  /*d350*/  MUFU.EX2 R175, R175 ;  /* 0x000000af00af7308 */ /* 0x000fe80000000800 */
[C---:B---3--:R-:W-:Y:S04]  /*d360*/  HMMA.16816.F32.BF16 R24, R68.reuse, R84, R24 ;  /* 0x000000544418723c */ /* 0x048fe80000041818 */
[----:B------:R-:W-:Y:S04]  /*d370*/  MUFU.EX2 R177, R177 ;  /* 0x000000b100b17308 */ /* 0x000fe80000000800 */
[C---:B------:R-:W-:Y:S01]  /*d380*/  HMMA.16816.F32.BF16 R28, R68.reuse, R86, R28 ;  /* 0x00000056441c723c */ /* 0x040fe2000004181c */
[----:B------:R-:W3:Y:S03]  /*d390*/  LDSM.16.MT88.4 R84, [R155+0x5000] ;  /* 0x005000009b54783b */ /* 0x000ee60000004200 */
[----:B------:R-:W5:Y:S04]  /*d3a0*/  MUFU.EX2 R190, R190 ;  /* 0x000000be00be7308 */ /* 0x000f680000000800 */
[C---:B------:R-:W-:Y:S04]  /*d3b0*/  HMMA.16816.F32.BF16 R40, R68.reuse, R72, R40 ;  /* 0x000000484428723c */ /* 0x040fe80000041828 */
[----:B------:R-:W-:Y:S04]  /*d3c0*/  MUFU.EX2 R179, R179 ;  /* 0x000000b300b37308 */ /* 0x000fe80000000800 */
[C---:B------:R-:W-:Y:S01]  /*d3d0*/  HMMA.16816.F32.BF16 R44, R68.reuse, R74, R44 ;  /* 0x0000004a442c723c */ /* 0x040fe2000004182c */
[----:B------:R-:W2:Y:S03]  /*d3e0*/  LDSM.16.MT88.4 R72, [R155+0x1800] ;  /* 0x001800009b48783b */ /* 0x000ea60000004200 */
[----:B------:R-:W5:Y:S04]  /*d3f0*/  MUFU.EX2 R186, R186 ;  /* 0x000000ba00ba7308 */ /* 0x000f680000000800 */
[C---:B----4-:R-:W-:Y:S04]  /*d400*/  HMMA.16816.F32.BF16 R32, R68.reuse, R88, R32 ;  /* 0x000000584420723c */ /* 0x050fe80000041820 */
[----:B------:R-:W-:Y:S04]  /*d410*/  MUFU.EX2 R170, R170 ;  /* 0x000000aa00aa7308 */ /* 0x000fe80000000800 */
[C---:B------:R-:W-:Y:S01]  /*d420*/  HMMA.16816.F32.BF16 R36, R68.reuse, R90, R36 ;  /* 0x0000005a4424723c */ /* 0x040fe20000041824 */
[----:B------:R-:W4:Y:S03]  /*d430*/  LDSM.16.MT88.4 R88, [R3+0xd800] ;  /* 0x00d800000358783b */ /* 0x000f260000004200 */
        /* <DEDUP_REMOVED lines=15> */
[----:B------:R-:W5:Y:S01]  /*d530*/  LDSM.16.MT88.4 R80, [R153+0x11800] ;  /* 0x011800009950783b */ /* 0x000f620000004200 */
        /* <DEDUP_REMOVED lines=18> */
[C---:B----4-:R-:W-:Y:S06]  /*d660*/  HMMA.16816.F32.BF16 R16, R68.reuse, R88, R16 ;  /* 0x000000584410723c */ /* 0x050fec0000041810 */
[----:B------:R-:W-:Y:S02]  /*d670*/  MUFU.EX2 R141, R141 ;  /* 0x0000008d008d7308 */ /* 0x000fe40000000800 */
[C---:B------:R-:W-:Y:S01]  /*d680*/  HMMA.16816.F32.BF16 R20, R68.reuse, R90, R20 ;  /* 0x0000005a4414723c */ /* 0x040fe20000041814 */
[----:B------:R-:W4:Y:S05]  /*d690*/  LDSM.16.MT88.4 R88, [R155+0x5800] ;  /* 0x005800009b58783b */ /* 0x000f2a0000004200 */
[----:B------:R-:W-:Y:S02]  /*d6a0*/  MUFU.EX2 R0, R0 ;  /* 0x0000000000007308 */ /* 0x000fe40000000800 */
[C---:B-1----:R-:W-:Y:S06]  /*d6b0*/  HMMA.16816.F32.BF16 R32, R68.reuse, R76, R32 ;  /* 0x0000004c4420723c */ /* 0x042fec0000041820 */
[----:B------:R-:W1:Y:S02]  /*d6c0*/  MUFU.EX2 R139, R139 ;  /* 0x0000008b008b7308 */ /* 0x000e640000000800 */
[C---:B------:R-:W-:Y:S01]  /*d6d0*/  HMMA.16816.F32.BF16 R36, R68.reuse, R78, R36 ;  /* 0x0000004e4424723c */ /* 0x040fe20000041824 */
[----:B------:R-:W2:Y:S05]  /*d6e0*/  LDSM.16.MT88.4 R76, [R3+0xe000] ;  /* 0x00e00000034c783b */ /* 0x000eaa0000004200 */
[----:B------:R-:W-:Y:S02]  /*d6f0*/  MUFU.EX2 R142, R142 ;  /* 0x0000008e008e7308 */ /* 0x000fe40000000800 */
[C---:B-----5:R-:W-:Y:S06]  /*d700*/  HMMA.16816.F32.BF16 R40, R68.reuse, R80, R40 ;  /* 0x000000504428723c */ /* 0x060fec0000041828 */
[----:B------:R-:W5:Y:S02]  /*d710*/  MUFU.EX2 R133, R133 ;  /* 0x0000008500857308 */ /* 0x000f640000000800 */
[C---:B------:R-:W-:Y:S01]  /*d720*/  HMMA.16816.F32.BF16 R44, R68.reuse, R82, R44 ;  /* 0x00000052442c723c */ /* 0x040fe2000004182c */
[----:B------:R-:W1:Y:S07]  /*d730*/  LDSM.16.MT88.4 R80, [R155+0x2000] ;  /* 0x002000009b50783b */ /* 0x000e6e0000004200 */
[C---:B---3--:R-:W-:Y:S08]  /*d740*/  HMMA.16816.F32.BF16 R48, R68.reuse, R72, R48 ;  /* 0x000000484430723c */ /* 0x048ff00000041830 */
[C---:B------:R-:W-:Y:S01]  /*d750*/  HMMA.16816.F32.BF16 R52, R68.reuse, R74, R52 ;  /* 0x0000004a4434723c */ /* 0x040fe20000041834 */
[----:B------:R-:W3:Y:S07]  /*d760*/  LDSM.16.MT88.4 R72, [R2+0x2000] ;  /* 0x002000000248783b */ /* 0x000eee0000004200 */
[C---:B------:R-:W-:Y:S08]  /*d770*/  HMMA.16816.F32.BF16 R8, R68.reuse, R92, R8 ;  /* 0x0000005c4408723c */ /* 0x040ff00000041808 */
[C---:B------:R-:W-:Y:S01]  /*d780*/  HMMA.16816.F32.BF16 R12, R68.reuse, R94, R12 ;  /* 0x0000005e440c723c */ /* 0x040fe2000004180c */
[----:B------:R-:W5:Y:S07]  /*d790*/  LDSM.16.MT88.4 R92, [R153+0xe000] ;  /* 0x00e00000995c783b */ /* 0x000f6e0000004200 */
[C---:B----4-:R-:W-:Y:S08]  /*d7a0*/  HMMA.16816.F32.BF16 R56, R68.reuse, R88, R56 ;  /* 0x000000584438723c */ /* 0x050ff00000041838 */
        /* <DEDUP_REMOVED lines=63> */
[C---:B---3--:R-:W-:Y:S08]  /*dba0*/  HMMA.16816.F32.BF16 R40, R68.reuse, R72, R40 ;  /* 0x000000484428723c */ /* 0x048ff00000041828 */
[C---:B------:R-:W-:Y:S01]  /*dbb0*/  HMMA.16816.F32.BF16 R44, R68.reuse, R74, R44 ;  /* 0x0000004a442c723c */ /* 0x040fe2000004182c */
[----:B------:R-:W3:Y:S07]  /*dbc0*/  LDSM.16.MT88.4 R72, [R155+0x3000] ;  /* 0x003000009b48783b */ /* 0x000eee0000004200 */
        /* <DEDUP_REMOVED lines=26> */
[C---:B---3--:R-:W-:Y:S08]  /*dd70*/  HMMA.16816.F32.BF16 R24, R68.reuse, R72, R24 ;  /* 0x000000484418723c */ /* 0x048ff00000041818 */
[C---:B------:R-:W-:Y:S01]  /*dd80*/  HMMA.16816.F32.BF16 R28, R68.reuse, R74, R28 ;  /* 0x0000004a441c723c */ /* 0x040fe2000004181c */
[----:B------:R-:W3:Y:S07]  /*dd90*/  LDSM.16.MT88.4 R72, [R2+0x7000] ;  /* 0x007000000248783b */ /* 0x000eee0000004200 */
[C---:B----4-:R-:W-:Y:S08]  /*dda0*/  HMMA.16816.F32.BF16 R8, R68.reuse, R92, R8 ;  /* 0x0000005c4408723c */ /* 0x050ff00000041808 */
[C---:B------:R-:W-:Y:S01]  /*ddb0*/  HMMA.16816.F32.BF16 R12, R68.reuse, R94, R12 ;  /* 0x0000005e440c723c */ /* 0x040fe2000004180c */
[----:B------:R-:W4:Y:S07]  /*ddc0*/  LDSM.16.MT88.4 R92, [R153+0x13800] ;  /* 0x01380000995c783b */ /* 0x000f2e0000004200 */
[C---:B--2---:R-:W-:Y:S08]  /*ddd0*/  HMMA.16816.F32.BF16 R32, R68.reuse, R76, R32 ;  /* 0x0000004c4420723c */ /* 0x044ff00000041820 */
[C---:B------:R-:W-:Y:S01]  /*dde0*/  HMMA.16816.F32.BF16 R36, R68.reuse, R78, R36 ;  /* 0x0000004e4424723c */ /* 0x040fe20000041824 */
[----:B------:R-:W-:Y:S07]  /*ddf0*/  LDSM.16.MT88.4 R76, [R155+0x7800] ;  /* 0x007800009b4c783b */ /* 0x000fee0000004200 */
[C---:B-----5:R-:W-:Y:S08]  /*de00*/  HMMA.16816.F32.BF16 R40, R68.reuse, R88, R40 ;  /* 0x000000584428723c */ /* 0x060ff00000041828 */
[C---:B------:R-:W-:Y:S08]  /*de10*/  HMMA.16816.F32.BF16 R44, R68.reuse, R90, R44 ;  /* 0x0000005a442c723c */ /* 0x040ff0000004182c */
[C---:B------:R-:W-:Y:S08]  /*de20*/  HMMA.16816.F32.BF16 R48, R68.reuse, R84, R48 ;  /* 0x000000544430723c */ /* 0x040ff00000041830 */
[C---:B------:R-:W-:Y:S01]  /*de30*/  HMMA.16816.F32.BF16 R52, R68.reuse, R86, R52 ;  /* 0x000000564434723c */ /* 0x040fe20000041834 */
[----:B------:R2:W5:Y:S07]  /*de40*/  LDSM.16.MT88.4 R84, [R3+0x13800] ;  /* 0x013800000354783b */ /* 0x00056e0000004200 */
[C---:B-1----:R-:W-:Y:S08]  /*de50*/  HMMA.16816.F32.BF16 R56, R68.reuse, R80, R56 ;  /* 0x000000504438723c */ /* 0x042ff00000041838 */
[C---:B------:R-:W-:Y:S08]  /*de60*/  HMMA.16816.F32.BF16 R60, R68.reuse, R82, R60 ;  /* 0x00000052443c723c */ /* 0x040ff0000004183c */
[----:B---3--:R-:W-:Y:S01]  /*de70*/  HMMA.16816.F32.BF16 R64, R68, R72, R64 ;  /* 0x000000484440723c */ /* 0x008fe20000041840 */
[----:B--2---:R-:W-:-:S02]  /*de80*/  MOV R3, R134 ;  /* 0x0000008600037202 */ /* 0x004fc40000000f00 */
[----:B------:R-:W-:-:S05]  /*de90*/  @P1 MOV R3, R134 ;  /* 0x0000008600031202 */ /* 0x000fca0000000f00 */
        /* <DEDUP_REMOVED lines=30> */
[----:B------:R-:W-:Y:S01]  /*e080*/  HMMA.16816.F32.BF16 R68, R68, R10, R4 ;  /* 0x0000000a4444723c */ /* 0x000fe20000041804 */
[----:B------:R-:W-:-:S04]  /*e090*/  NOP ;  /* 0x0000000000007918 */ /* 0x000fc80000000000 */
[----:B------:R-:W-:-:S15]  /*e0a0*/  @P1 BRA `(.L_x_1337) ;  /* 0x0000000000041947 */ /* 0x000fde0003800000 */
.L_x_1331:
[----:B------:R-:W-:-:S07]  /*e0b0*/  IADD3 R182, PT, PT, R138, -0x1, RZ ;  /* 0xffffffff8ab67810 */ /* 0x000fce0007ffe0ff */
.L_x_1337:
        /* <DEDUP_REMOVED lines=11> */
[C---:B------:R-:W-:Y:S01]  /*e170*/  VIADD R222, R182.reuse, 0x1 ;  /* 0x00000001b6de7836 */ /* 0x040fe20000000000 */
[----:B------:R-:W-:Y:S01]  /*e180*/  LEA R223, R182, 0x80, 0x7 ;  /* 0x00000080b6df7811 */ /* 0x000fe200078e38ff */
[----:B------:R-:W-:Y:S01]  /*e190*/  IMAD.MOV.U32 R224, RZ, RZ, RZ ;  /* 0x000000ffffe07224 */ /* 0x000fe200078e00ff */
        /* <DEDUP_REMOVED lines=11> */
.L_x_1342:
        /* <DEDUP_REMOVED lines=31> */
[----:B------:R-:W-:Y:S01]  /*e440*/  VIADD R9, R223, 0xffffff80 ;  /* 0xffffff80df097836 */ /* 0x000fe20000000000 */
[----:B------:R-:W1:Y:S01]  /*e450*/  LDC R4, c[0x0][0x4f0] ;  /* 0x00013c00ff047b82 */ /* 0x000e620000000800 */
[----:B------:R-:W-:Y:S03]  /*e460*/  IABS R11, R223 ;  /* 0x000000df000b7213 */ /* 0x000fe60000000000 */
[----:B------:R-:W-:Y:S04]  /*e470*/  IABS R10, R9 ;  /* 0x00000009000a7213 */ /* 0x000fe80000000000 */
[----:B------:R-:W2:Y:S01]  /*e480*/  LDC.64 R28, c[0x0][0x3c0] ;  /* 0x0000f000ff1c7b82 */ /* 0x000ea20000000a00 */
[-C--:B-1----:R-:W-:Y:S02]  /*e490*/  IABS R7, R4.reuse ;  /* 0x0000000400077213 */ /* 0x082fe40000000000 */
[----:B------:R-:W-:Y:S02]  /*e4a0*/  LOP3.LUT R9, R9, R4, RZ, 0x3c, !PT ;  /* 0x0000000409097212 */ /* 0x000fe400078e3cff */
[----:B------:R-:W1:Y:S10]  /*e4b0*/  I2F.RP R8, R7 ;  /* 0x0000000700087306 */ /* 0x000e740000209400 */
[----:B-1----:R-:W1:Y:S02]  /*e4c0*/  MUFU.RCP R8, R8 ;  /* 0x0000000800087308 */ /* 0x002e640000001000 */
[----:B-1----:R-:W-:Y:S08]  /*e4d0*/  VIADD R12, R8, 0xffffffe ;  /* 0x0ffffffe080c7836 */ /* 0x002ff00000000000 */
[----:B------:R-:W1:Y:S02]  /*e4e0*/  F2I.FTZ.U32.TRUNC.NTZ R13, R12 ;  /* 0x0000000c000d7305 */ /* 0x000e64000021f000 */
        /* <DEDUP_REMOVED lines=18> */
[-C--:B------:R-:W-:Y:S02]  /*e610*/  LOP3.LUT R7, R223, R4.reuse, RZ, 0x3c, !PT ;  /* 0x00000004df077212 */ /* 0x080fe400078e3cff */
[----:B------:R-:W-:Y:S02]  /*e620*/  ISETP.GE.AND P0, PT, R9, RZ, PT ;  /* 0x000000ff0900720c */ /* 0x000fe40003f06270 */
[----:B------:R-:W-:Y:S02]  /*e630*/  ISETP.GE.AND P4, PT, R7, RZ, PT ;  /* 0x000000ff0700720c */ /* 0x000fe40003f86270 */
[----:B------:R-:W-:Y:S03]  /*e640*/  LOP3.LUT R9, RZ, R4, RZ, 0x33, !PT ;  /* 0x00000004ff097212 */ /* 0x000fe600078e33ff */
        /* <DEDUP_REMOVED lines=8> */
[----:B------:R-:W-:Y:S02]  /*e6d0*/  LEA R16, P0, R9, R226, 0x2 ;  /* 0x000000e209107211 */ /* 0x000fe400078010ff */
[-C--:B------:R-:W-:Y:S02]  /*e6e0*/  LEA.HI.X.SX32 R19, R13, R227.reuse, 0x2, P4 ;  /* 0x000000e30d137211 */ /* 0x080fe400020f16ff */
[C---:B------:R-:W-:Y:S01]  /*e6f0*/  LEA.HI.X.SX32 R17, R9.reuse, R227, 0x2, P0 ;  /* 0x000000e309117211 */ /* 0x040fe200000f16ff */
[----:B------:R-:W-:Y:S02]  /*e700*/  IMAD.IADD R9, R9, 0x1, -R13 ;  /* 0x0000000109097824 */ /* 0x000fe400078e0a0d */
[----:B------:R-:W5:Y:S02]  /*e710*/  LDG.E R8, desc[UR16][R18.64] ;  /* 0x0000001012087981 */ /* 0x000f64000c1e1900 */
[----:B------:R-:W-:Y:S02]  /*e720*/  IMAD R9, R9, R4, -0x80 ;  /* 0xffffff8009097424 */ /* 0x000fe400078e0204 */
[----:B------:R-:W5:Y:S03]  /*e730*/  LDG.E R7, desc[UR16][R16.64] ;  /* 0x0000001010077981 */ /* 0x000f66000c1e1900 */
[----:B------:R-:W-:Y:S05]  /*e740*/  SHF.R.S32.HI R11, RZ, 0x1f, R9 ;  /* 0x0000001fff0b7819 */ /* 0x000fea0000011409 */
        /* <DEDUP_REMOVED lines=12> */
.L_x_1339:
        /* <DEDUP_REMOVED lines=26> */
[----:B------:R-:W-:Y:S03]  /*e9b0*/  IADD3 R36, P0, PT, R34, R29, RZ ;  /* 0x0000001d22247210 */ /* 0x000fe60007f1e0ff */
        /* <DEDUP_REMOVED lines=8> */
[----:B------:R-:W-:Y:S03]  /*ea40*/  IADD3 R222, PT, PT, R222, -0x1, RZ ;  /* 0xffffffffdede7810 */ /* 0x000fe60007ffe0ff */
[----:B------:R-:W-:Y:S01]  /*ea50*/  @P1 STS.128 [R235+0x10800], RZ ;  /* 0x010800ffeb001388 */ /* 0x000fe20000000c00 */
[----:B------:R-:W-:Y:S05]  /*ea60*/  ISETP.GT.AND P4, PT, R222, R217, PT ;  /* 0x000000d9de00720c */ /* 0x000fea0003f84270 */
        /* <DEDUP_REMOVED lines=55> */
[----:B------:R-:W-:Y:S01]  /*ede0*/  @P2 STS.128 [R235+0xf000], RZ ;  /* 0x00f000ffeb002388 */ /* 0x000fe20000000c00 */
[----:B------:R-:W-:Y:S05]  /*edf0*/  SEL R2, R209, 0xffffffc0, !P0 ;  /* 0xffffffc0d1027807 */ /* 0x000fea0004000000 */
[----:B------:R-:W-:Y:S01]  /*ee00*/  @!PT LDS RZ, [RZ] ;  /* 0x00000000fffff984 */ /* 0x000fe20000000800 */
[----:B------:R-:W-:Y:S01]  /*ee10*/  @!PT LDS RZ, [RZ] ;  /* 0x00000000fffff984 */ /* 0x000fe20000000800 */
[----:B------:R-:W-:Y:S01]  /*ee20*/  @!PT LDS RZ, [RZ] ;  /* 0x00000000fffff984 */ /* 0x000fe20000000800 */
[----:B------:R-:W-:Y:S01]  /*ee30*/  @!P1 LDGSTS.E.BYPASS.LTC128B.128 [R235+0x13000], desc[UR16][R32.64+0x80] ;  /* 0x1300008020eb9fae */ /* 0x000fe2000b981a10 */
[----:B------:R-:W-:Y:S02]  /*ee40*/  IADD3 R201, PT, PT, R2, R191, RZ ;  /* 0x000000bf02c97210 */ /* 0x000fe40007ffe0ff */
[----:B------:R-:W-:Y:S03]  /*ee50*/  IADD3 R215, PT, PT, R215, R2, RZ ;  /* 0x00000002d7d77210 */ /* 0x000fe60007ffe0ff */
[----:B------:R-:W-:Y:S01]  /*ee60*/  @P1 STS.128 [R235+0x13000], RZ ;  /* 0x013000ffeb001388 */ /* 0x000fe20000000c00 */
[C---:B------:R-:W-:Y:S02]  /*ee70*/  IADD3 R200, PT, PT, R214.reuse, R201, RZ ;  /* 0x000000c9d6c87210 */ /* 0x040fe40007ffe0ff */
[----:B------:R-:W-:Y:S03]  /*ee80*/  IADD3 R2, PT, PT, R214, R215, RZ ;  /* 0x000000d7d6027210 */ /* 0x000fe60007ffe0ff */
        /* <DEDUP_REMOVED lines=11> */
[----:B------:R-:W5:Y:S06]  /*ef40*/  LDSM.16.M88.4 R144, [R189+UR5+0x4000] ;  /* 0x00400005bd90783b */ /* 0x000f6c0008000200 */
[----:B------:R-:W3:Y:S06]  /*ef50*/  LDSM.16.M88.4 R148, [R189+UR5+0x4800] ;  /* 0x00480005bd94783b */ /* 0x000eec0008000200 */
[----:B------:R-:W4:Y:S06]  /*ef60*/  LDSM.16.M88.4 R152, [R189+UR5+0x5000] ;  /* 0x00500005bd98783b */ /* 0x000f2c0008000200 */
[----:B------:R-:W0:Y:S06]  /*ef70*/  LDGDEPBAR ;  /* 0x00000000000079af */ /* 0x000e2c0000000000 */
[----:B------:R-:W1:Y:S06]  /*ef80*/  LDSM.16.M88.4 R156, [R189+UR5+0x5800] ;  /* 0x00580005bd9c783b */ /* 0x000e6c0008000200 */
[----:B------:R-:W2:Y:S06]  /*ef90*/  LDSM.16.M88.4 R160, [R189+UR5+0x6000] ;  /* 0x00600005bda0783b */ /* 0x000eac0008000200 */
[----:B------:R-:W2:Y:S01]  /*efa0*/  LDSM.16.M88.4 R164, [R189+UR5+0x6800] ;  /* 0x00680005bda4783b */ /* 0x000ea20008000200 */
[C---:B-----5:R-:W-:Y:S05]  /*efb0*/  HMMA.16816.F32.BF16 R4, R140.reuse, R144, RZ ;  /* 0x000000908c04723c */ /* 0x060fea00000418ff */
[----:B------:R-:W5:Y:S06]  /*efc0*/  LDSM.16.M88.4 R168, [R189+UR5+0x7000] ;  /* 0x00700005bda8783b */ /* 0x000f6c0008000200 */
[----:B------:R-:W5:Y:S01]  /*efd0*/  LDSM.16.M88.4 R172, [R189+UR5+0x7800] ;  /* 0x00780005bdac783b */ /* 0x000f620008000200 */
[C---:B------:R-:W-:Y:S05]  /*efe0*/  HMMA.16816.F32.BF16 R8, R140.reuse, R146, RZ ;  /* 0x000000928c08723c */ /* 0x040fea00000418ff */
[----:B------:R-:W-:Y:S03]  /*eff0*/  LDSM.16.M88.4 R176, [R188] ;  /* 0x00000000bcb0783b */ /* 0x000fe60000000200 */
[C---:B---3--:R-:W-:Y:S03]  /*f000*/  HMMA.16816.F32.BF16 R12, R140.reuse, R148, RZ ;  /* 0x000000948c0c723c */ /* 0x048fe600000418ff */
[----:B------:R-:W3:Y:S05]  /*f010*/  LDSM.16.M88.4 R180, [R3+0x4000] ;  /* 0x0040000003b4783b */ /* 0x000eea0000000200 */
[C---:B------:R-:W-:Y:S01]  /*f020*/  HMMA.16816.F32.BF16 R16, R140.reuse, R150, RZ ;  /* 0x000000968c10723c */ /* 0x040fe200000418ff */
[----:B------:R-:W3:Y:S06]  /*f030*/  LDSM.16.M88.4 R184, [R3+0x4800] ;  /* 0x0048000003b8783b */ /* 0x000eec0000000200 */
[----:B------:R-:W3:Y:S01]  /*f040*/  LDSM.16.M88.4 R132, [R3+0x5000] ;  /* 0x005000000384783b */ /* 0x000ee20000000200 */
[C---:B----4-:R-:W-:Y:S05]  /*f050*/  HMMA.16816.F32.BF16 R20, R140.reuse, R152, RZ ;  /* 0x000000988c14723c */ /* 0x050fea00000418ff */
[----:B------:R-:W-:Y:S03]  /*f060*/  LDSM.16.M88.4 R144, [R3+0x6000] ;  /* 0x006000000390783b */ /* 0x000fe60000000200 */
[C---:B------:R-:W-:Y:S03]  /*f070*/  HMMA.16816.F32.BF16 R24, R140.reuse, R154, RZ ;  /* 0x0000009a8c18723c */ /* 0x040fe600000418ff */
[----:B------:R-:W-:Y:S05]  /*f080*/  LDSM.16.M88.4 R148, [R3+0x6800] ;  /* 0x006800000394783b */ /* 0x000fea0000000200 */
[C---:B-1----:R-:W-:Y:S01]  /*f090*/  HMMA.16816.F32.BF16 R28, R140.reuse, R156, RZ ;  /* 0x0000009c8c1c723c */ /* 0x042fe200000418ff */
[----:B------:R-:W-:Y:S06]  /*f0a0*/  LDSM.16.M88.4 R152, [R3+0x7000] ;  /* 0x007000000398783b */ /* 0x000fec0000000200 */
[----:B------:R-:W-:Y:S01]  /*f0b0*/  LDSM.16.M88.4 R192, [R215+0xa800] ;  /* 0x00a80000d7c0783b */ /* 0x000fe20000000200 */
[C---:B--2---:R-:W-:Y:S05]  /*f0c0*/  HMMA.16816.F32.BF16 R32, R140.reuse, R158, RZ ;  /* 0x0000009e8c20723c */ /* 0x044fea00000418ff */
[----:B------:R-:W-:Y:S03]  /*f0d0*/  LDSM.16.M88.4 R156, [R3+0x7800] ;  /* 0x00780000039c783b */ /* 0x000fe60000000200 */
[C---:B------:R-:W-:Y:S03]  /*f0e0*/  HMMA.16816.F32.BF16 R36, R140.reuse, R160, RZ ;  /* 0x000000a08c24723c */ /* 0x040fe600000418ff */
[----:B------:R-:W-:Y:S05]  /*f0f0*/  LDSM.16.M88.4 R196, [R215+0xb000] ;  /* 0x00b00000d7c4783b */ /* 0x000fea0000000200 */
[C---:B------:R-:W-:Y:S01]  /*f100*/  HMMA.16816.F32.BF16 R40, R140.reuse, R162, RZ ;  /* 0x000000a28c28723c */ /* 0x040fe200000418ff */
[----:B------:R-:W-:Y:S06]  /*f110*/  LDSM.16.M88.4 R160, [R201] ;  /* 0x00000000c9a0783b */ /* 0x000fec0000000200 */
[----:B------:R-:W-:Y:S01]  /*f120*/  LDSM.16.M88.4 R204, [R2+0x8000] ;  /* 0x0080000002cc783b */ /* 0x000fe20000000200 */
[C---:B------:R-:W-:Y:S08]  /*f130*/  HMMA.16816.F32.BF16 R44, R140.reuse, R164, RZ ;  /* 0x000000a48c2c723c */ /* 0x040ff000000418ff */
[C---:B------:R-:W-:Y:S01]  /*f140*/  HMMA.16816.F32.BF16 R48, R140.reuse, R166, RZ ;  /* 0x000000a68c30723c */ /* 0x040fe200000418ff */
[----:B------:R-:W-:Y:S07]  /*f150*/  LDSM.16.M88.4 R164, [R215+0x4000] ;  /* 0x00400000d7a4783b */ /* 0x000fee0000000200 */
[C---:B-----5:R-:W-:Y:S08]  /*f160*/  HMMA.16816.F32.BF16 R52, R140.reuse, R168, RZ ;  /* 0x000000a88c34723c */ /* 0x060ff000000418ff */
[C---:B------:R-:W-:Y:S01]  /*f170*/  HMMA.16816.F32.BF16 R56, R140.reuse, R170, RZ ;  /* 0x000000aa8c38723c */ /* 0x040fe200000418ff */
[----:B------:R-:W-:Y:S07]  /*f180*/  LDSM.16.M88.4 R168, [R215+0x4800] ;  /* 0x00480000d7a8783b */ /* 0x000fee0000000200 */
[C---:B------:R-:W-:Y:S08]  /*f190*/  HMMA.16816.F32.BF16 R60, R140.reuse, R172, RZ ;  /* 0x000000ac8c3c723c */ /* 0x040ff000000418ff */
[----:B------:R-:W-:Y:S01]  /*f1a0*/  HMMA.16816.F32.BF16 R64, R140, R174, RZ ;  /* 0x000000ae8c40723c */ /* 0x000fe200000418ff */
[----:B------:R-:W1:Y:S06]  /*f1b0*/  LDSM.16.M88.4 R140, [R3+0x5800] ;  /* 0x00580000038c783b */ /* 0x000e6c0000000200 */
[----:B------:R-:W2:Y:S01]  /*f1c0*/  LDSM.16.M88.4 R172, [R215+0x5000] ;  /* 0x00500000d7ac783b */ /* 0x000ea20000000200 */
        /* <DEDUP_REMOVED lines=165> */
[----:B------:R-:W-:Y:S08]  /*fc20*/  FMUL.FTZ R234, R23, UR12 ;  /* 0x0000000c17ea7c20 */ /* 0x000ff00008410000 */
[----:B------:R-:W3:Y:S01]  /*fc30*/  MUFU.TANH R147, R193 ;  /* 0x000000c100937308 */ /* 0x000ee20000002400 */
[----:B--2---:R-:W-:Y:S01]  /*fc40*/  FMUL.FTZ R190, R18, UR12 ;  /* 0x0000000c12be7c20 */ /* 0x004fe20008410000 */
[----:B------:R-:W-:Y:S01]  /*fc50*/  FMUL.FTZ R232, R25, UR12 ;  /* 0x0000000c19e87c20 */ /* 0x000fe20008410000 */
[----:B------:R-:W-:Y:S07]  /*fc60*/  FMUL.FTZ R230, R26, UR12 ;  /* 0x0000000c1ae67c20 */ /* 0x000fee0008410000 */
[----:B------:R2:W2:Y:S01]  /*fc70*/  MUFU.TANH R145, R192 ;  /* 0x000000c000917308 */ /* 0x0004a20000002400 */
[----:B-1----:R-:W1:Y:S09]  /*fc80*/  LDSM.16.M88.4 R132, [R2+0x9800] ;  /* 0x009800000284783b */ /* 0x002e720000000200 */
[----:B------:R5:W1:Y:S10]  /*fc90*/  MUFU.TANH R162, R136 ;  /* 0x0000008800a27308 */ /* 0x000a740000002400 */
[----:B------:R4:W1:Y:S01]  /*fca0*/  MUFU.TANH R215, R190 ;  /* 0x000000be00d77308 */ /* 0x0008620000002400 */
[----:B--2---:R-:W-:Y:S09]  /*fcb0*/  FMUL.FTZ R192, R22, UR12 ;  /* 0x0000000c16c07c20 */ /* 0x004ff20008410000 */
[----:B------:R-:W2:Y:S01]  /*fcc0*/  MUFU.TANH R155, R192 ;  /* 0x000000c0009b7308 */ /* 0x000ea20000002400 */
[----:B-----5:R-:W-:Y:S09]  /*fcd0*/  FMUL.FTZ R136, R20, UR12 ;  /* 0x0000000c14887c20 */ /* 0x020ff20008410000 */
[----:B------:R-:W2:Y:S01]  /*fce0*/  MUFU.TANH R151, R136 ;  /* 0x0000008800977308 */ /* 0x000ea20000002400 */
[----:B----4-:R-:W-:Y:S09]  /*fcf0*/  FMUL.FTZ R190, R24, UR12 ;  /* 0x0000000c18be7c20 */ /* 0x010ff20008410000 */
[----:B------:R-:W4:Y:S01]  /*fd00*/  MUFU.TANH R153, R190 ;  /* 0x000000be00997308 */ /* 0x000f220000002400 */
        /* <DEDUP_REMOVED lines=32> */
[----:B---3--:R-:W3:Y:S01]  /*ff10*/  LDSM.16.M88.4 R32, [R2+0xb000] ;  /* 0x00b000000220783b */ /* 0x008ee20000000200 */
[C---:B------:R-:W-:Y:S05]  /*ff20*/  HMMA.16816.F32.BF16 R48, R200.reuse, R30, R48 ;  /* 0x0000001ec830723c */ /* 0x040fea0000041830 */
[----:B------:R-:W5:Y:S03]  /*ff30*/  LDSM.16.M88.4 R28, [R2+0xb800] ;  /* 0x00b80000021c783b */ /* 0x000f660000000200 */
[----:B------:R-:W1:Y:S01]  /*ff40*/  MUFU.TANH R248, R248 ;  /* 0x000000f800f87308 */ /* 0x000e620000002400 */
[----:B------:R-:W-:Y:S09]  /*ff50*/  DEPBAR.LE SB0, 0x0 ;  /* 0x000080000000791a */ /* 0x000ff20000000000 */
[----:B------:R-:W1:Y:S01]  /*ff60*/  MUFU.TANH R246, R246 ;  /* 0x000000f600f67308 */ /* 0x000e620000002400 */
[----:B------:R-:W-:Y:S01]  /*ff70*/  BAR.SYNC.DEFER_BLOCKING 0x0 ;  /* 0x0000000000007b1d */ /* 0x000fe20000010000 */
[----:B----4-:R-:W-:Y:S01]  /*ff80*/  FMUL.FTZ R36, R44, UR12 ;  /* 0x0000000c2c247c20 */ /* 0x010fe20008410000 */
[----:B------:R-:W-:Y:S01]  /*ff90*/  FMUL.FTZ R45, R45, UR12 ;  /* 0x0000000c2d2d7c20 */ /* 0x000fe20008410000 */
[----:B------:R-:W-:Y:S01]  /*ffa0*/  FMUL.FTZ R46, R46, UR12 ;  /* 0x0000000c2e2e7c20 */ /* 0x000fe20008410000 */
[----:B------:R-:W-:Y:S01]  /*ffb0*/  FMUL.FTZ R47, R47, UR12 ;  /* 0x0000000c2f2f7c20 */ /* 0x000fe20008410000 */
[----:B------:R-:W-:Y:S01]  /*ffc0*/  FMUL.FTZ R49, R49, UR12 ;  /* 0x0000000c31317c20 */ /* 0x000fe20008410000 */
[----:B------:R-:W-:Y:S03]  /*ffd0*/  FMUL.FTZ R50, R50, UR12 ;  /* 0x0000000c32327c20 */ /* 0x000fe60008410000 */
[----:B------:R-:W4:Y:S01]  /*ffe0*/  MUFU.TANH R242, R242 ;  /* 0x000000f200f27308 */ /* 0x000f220000002400 */
[----:B------:R-:W-:Y:S09]  /*fff0*/  FMUL.FTZ R51, R51, UR12 ;  /* 0x0000000c33337c20 */ /* 0x000ff20008410000 */
[----:B------:R-:W1:Y:S10]  /*10000*/  MUFU.TANH R244, R244 ;  /* 0x000000f400f47308 */ /* 0x000e740000002400 */
[----:B------:R-:W1:Y:S01]  /*10010*/  MUFU.TANH R240, R240 ;  /* 0x000000f000f07308 */ /* 0x000e620000002400 */
[C---:B---3--:R-:W-:Y:S05]  /*10020*/  HMMA.16816.F32.BF16 R52, R200.reuse, R32, R52 ;  /* 0x00000020c834723c */ /* 0x048fea0000041834 */
[----:B------:R-:W-:Y:S04]  /*10030*/  FMUL.FTZ R32, R48, UR12 ;  /* 0x0000000c30207c20 */ /* 0x000fe80008410000 */
[----:B------:R-:W3:Y:S01]  /*10040*/  MUFU.TANH R238, R238 ;  /* 0x000000ee00ee7308 */ /* 0x000ee20000002400 */
        /* <DEDUP_REMOVED lines=134> */
.L_x_1341:
        /* <DEDUP_REMOVED lines=57> */
[----:B---3--:R-:W-:Y:S03]  /*10c40*/  IADD3 R6, P4, PT, R2, R3, RZ ;  /* 0x0000000302067210 */ /* 0x008fe60007f9e0ff */
        /* <DEDUP_REMOVED lines=39> */
.L_x_1340:
[----:B------:R-:W-:Y:S01]  /*10ec0*/  FMNMX3.FTZ R5, R137, R158, R147, !PT ;  /* 0x0000009e89057276 */ /* 0x000fe20007810093 */
[----:B--2---:R-:W-:Y:S01]  /*10ed0*/  LDSM.16.MT88.4 R12, [R139+0xc000] ;  /* 0x00c000008b0c783b */ /* 0x004fe20000004200 */
[----:B------:R-:W-:Y:S02]  /*10ee0*/  FMNMX3.FTZ R3, R0, R252, R145, !PT ;  /* 0x000000fc00037276 */ /* 0x000fe40007810091 */
[----:B------:R-:W-:Y:S02]  /*10ef0*/  FMNMX3.FTZ R5, R5, R166, R162, !PT ;  /* 0x000000a605057276 */ /* 0x000fe400078100a2 */
[----:B------:R-:W-:Y:S02]  /*10f00*/  FMNMX3.FTZ R3, R3, R10, R9, !PT ;  /* 0x0000000a03037276 */ /* 0x000fe40007810009 */
[----:B-1----:R-:W-:Y:S01]  /*10f10*/  FMNMX3.FTZ R5, R5, R250, R248, !PT ;  /* 0x000000fa05057276 */ /* 0x002fe200078100f8 */
        /* <DEDUP_REMOVED lines=35> */
[----:B------:R-:W-:Y:S07]  /*11150*/  IADD3 R214, PT, PT, R214, R141, RZ ;  /* 0x0000008dd6d67210 */ /* 0x000fee0007ffe0ff */
        /* <DEDUP_REMOVED lines=109> */
[--C-:B------:R-:W-:Y:S01]  /*11830*/  FFMA.FTZ R176, R163, UR4, -R150.reuse ;  /* 0x00000004a3b07c23 */ /* 0x100fe20008010896 */
[----:B------:R-:W-:Y:S03]  /*11840*/  FFMA.FTZ R167, R167, UR4, -R150 ;  /* 0x00000004a7a77c23 */ /* 0x000fe60008010896 */
[----:B------:R-:W-:Y:S01]  /*11850*/  MUFU.EX2 R160, R160 ;  /* 0x000000a000a07308 */ /* 0x000fe20000000800 */
[----:B----4-:R-:W-:Y:S01]  /*11860*/  F2FP.BF16.F32.PACK_AB R131, R140, R143 ;  /* 0x0000008f8c83723e */ /* 0x010fe200000010ff */
[--C-:B------:R-:W-:Y:S01]  /*11870*/  FFMA.FTZ R178, R165, UR4, -R148.reuse ;  /* 0x00000004a5b27c23 */ /* 0x100fe20008010894 */
        /* <DEDUP_REMOVED lines=31> */
[--C-:B------:R-:W-:Y:S01]  /*11a70*/  FFMA.FTZ R194, R197, UR4, -R150.reuse ;  /* 0x00000004c5c27c23 */ /* 0x100fe20008010896 */
[----:B------:R-:W-:Y:S01]  /*11a80*/  FFMA.FTZ R193, R193, UR4, -R150 ;  /* 0x00000004c1c17c23 */ /* 0x000fe20008010896 */
        /* <DEDUP_REMOVED lines=46> */
[----:B------:R-:W-:Y:S01]  /*11d70*/  ISETP.GT.AND P1, PT, R222, R217, PT ;  /* 0x000000d9de00720c */ /* 0x000fe20003f24270 */
        /* <DEDUP_REMOVED lines=74> */
[C---:B------:R-:W-:Y:S01]  /*12220*/  F2FP.BF16.F32.PACK_AB R71, R159.reuse, R158 ;  /* 0x0000009e9f47723e */ /* 0x040fe200000010ff */
        /* <DEDUP_REMOVED lines=230> */
.L_x_1338:
[----:B------:R-:W1:Y:S01]  /*13090*/  SHFL.BFLY PT, R0, R233, 0x2, 0x1f ;  /* 0x0c401f00e9007f89 */ /* 0x000e6200000e0000 */
[C---:B------:R-:W-:Y:S01]  /*130a0*/  SHF.L.U32 R2, R212.reuse, 0x4, RZ ;  /* 0x00000004d4027819 */ /* 0x040fe200000006ff */
[----:B------:R-:W-:Y:S01]  /*130b0*/  S2UR UR8, SR_CTAID.Y ;  /* 0x00000000000879c3 */ /* 0x000fe20000002600 */
[C---:B------:R-:W-:Y:S01]  /*130c0*/  SHF.L.U32 R6, R212.reuse, 0x1, RZ ;  /* 0x00000001d4067819 */ /* 0x040fe200000006ff */
[----:B------:R-:W2:Y:S01]  /*130d0*/  SHFL.BFLY PT, R8, R231, 0x2, 0x1f ;  /* 0x0c401f00e7087f89 */ /* 0x000ea200000e0000 */
[----:B------:R-:W-:Y:S01]  /*130e0*/  SHF.R.U32.HI R135, RZ, 0x4, R212 ;  /* 0x00000004ff877819 */ /* 0x000fe200000116d4 */
[----:B------:R-:W3:Y:S01]  /*130f0*/  LDCU UR4, c[0x0][0x44c] ;  /* 0x00008980ff0477ac */ /* 0x000ee20008000800 */
[----:B------:R-:W-:Y:S01]  /*13100*/  LOP3.LUT R213, R213, 0x6, R6, 0xf8, !PT ;  /* 0x00000006d5d57812 */ /* 0x000fe200078ef806 */
[----:B------:R-:W-:Y:S01]  /*13110*/  BSSY.RECONVERGENT B0, `(.L_x_1343) ;  /* 0x00000c1000007945 */ /* 0x000fe20003800200 */
[----:B------:R-:W-:Y:S01]  /*13120*/  SHF.R.U32.HI R133, RZ, 0x2, R212 ;  /* 0x00000002ff857819 */ /* 0x000fe200000116d4 */
[----:B------:R-:W-:Y:S08]  /*13130*/  S2UR UR7, SR_CTAID.Z ;  /* 0x00000000000779c3 */ /* 0x000ff00000002700 */
[----:B------:R-:W-:Y:S01]  /*13140*/  BAR.SYNC.DEFER_BLOCKING 0x0 ;  /* 0x0000000000007b1d */ /* 0x000fe20000010000 */
[----:B------:R-:W-:-:S02]  /*13150*/  R2P PR, R212, 0x18 ;  /* 0x00000018d4007804 */ /* 0x000fc40000000000 */
[C---:B------:R-:W-:Y:S02]  /*13160*/  IADD3 R13, PT, PT, R135.reuse, 0x8, RZ ;  /* 0x00000008870d7810 */ /* 0x040fe40007ffe0ff */
[----:B------:R-:W-:Y:S02]  /*13170*/  IADD3 R11, PT, PT, R135, 0x10, RZ ;  /* 0x00000010870b7810 */ /* 0x000fe40007ffe0ff */
[----:B------:R-:W-:Y:S01]  /*13180*/  SEL R209, R209, 0xffffffc0, !P3 ;  /* 0xffffffc0d1d17807 */ /* 0x000fe20005800000 */
[----:B------:R-:W4:Y:S01]  /*13190*/  LDC R15, c[0x0][0x3e0] ;  /* 0x0000f800ff0f7b82 */ /* 0x000f220000000800 */
[-C--:B------:R-:W-:Y:S02]  /*131a0*/  ISETP.GE.AND P5, PT, R13, R216.reuse, PT ;  /* 0x000000d80d00720c */ /* 0x080fe40003fa6270 */
[----:B------:R-:W-:Y:S01]  /*131b0*/  ISETP.GE.AND P2, PT, R11, R216, PT ;  /* 0x000000d80b00720c */ /* 0x000fe20003f46270 */
[----:B-1----:R-:W-:Y:S01]  /*131c0*/  FADD.FTZ R7, R0, R233 ;  /* 0x000000e900077221 */ /* 0x002fe20000010000 */
[----:B------:R-:W-:-:S02]  /*131d0*/  LOP3.LUT R0, R211, 0x30, RZ, 0xc0, !PT ;  /* 0x00000030d3007812 */ /* 0x000fc400078ec0ff */
[----:B------:R-:W-:Y:S01]  /*131e0*/  IADD3 R11, PT, PT, R135, 0x20, RZ ;  /* 0x00000020870b7810 */ /* 0x000fe20007ffe0ff */
[----:B--2---:R-:W-:Y:S01]  /*131f0*/  FADD.FTZ R8, R8, R231 ;  /* 0x000000e708087221 */ /* 0x004fe20000010000 */
[----:B------:R-:W1:Y:S01]  /*13200*/  SHFL.BFLY PT, R4, R7, 0x1, 0x1f ;  /* 0x0c201f0007047f89 */ /* 0x000e6200000e0000 */
[----:B------:R-:W-:Y:S01]  /*13210*/  LOP3.LUT R133, R0, 0x7, R133, 0xf8, !PT ;  /* 0x0000000700857812 */ /* 0x000fe200078ef885 */
[----:B------:R-:W2:Y:S01]  /*13220*/  S2UR UR6, SR_CTAID.X ;  /* 0x00000000000679c3 */ /* 0x000ea20000002500 */
[C---:B------:R-:W-:Y:S01]  /*13230*/  SHF.L.U32 R0, R212.reuse, 0x2, RZ ;  /* 0x00000002d4007819 */ /* 0x040fe200000006ff */
[----:B------:R-:W5:Y:S01]  /*13240*/  SHFL.BFLY PT, R5, R8, 0x1, 0x1f ;  /* 0x0c201f0008057f89 */ /* 0x000f6200000e0000 */
[----:B------:R-:W-:Y:S02]  /*13250*/  LOP3.LUT P6, RZ, R212, 0x3, RZ, 0xc0, !PT ;  /* 0x00000003d4ff7812 */ /* 0x000fe400078cc0ff */
[----:B------:R-:W-:-:S04]  /*13260*/  LOP3.LUT R12, R0, 0x1f8, RZ, 0xc0, !PT ;  /* 0x000001f8000c7812 */ /* 0x000fc800078ec0ff */
[----:B------:R-:W-:Y:S01]  /*13270*/  LOP3.LUT R211, R12, 0x38, R211, 0x78, !PT ;  /* 0x000000380cd37812 */ /* 0x000fe200078e78d3 */
[----:B-1----:R-:W-:Y:S01]  /*13280*/  FADD.FTZ R4, R7, R4 ;  /* 0x0000000407047221 */ /* 0x002fe20000010000 */
[C---:B------:R-:W-:Y:S01]  /*13290*/  LOP3.LUT R7, R2.reuse, 0x1c0, RZ, 0xc0, !PT ;  /* 0x000001c002077812 */ /* 0x040fe200078ec0ff */
[----:B--2---:R-:W-:Y:S01]  /*132a0*/  USHF.L.U32 UR6, UR6, 0x6, URZ ;  /* 0x0000000606067899 */ /* 0x004fe200080006ff */
[----:B------:R-:W-:Y:S01]  /*132b0*/  LOP3.LUT R2, R2, 0x10, RZ, 0xc0, !PT ;  /* 0x0000001002027812 */ /* 0x000fe200078ec0ff */
[----:B-----5:R-:W-:Y:S01]  /*132c0*/  FADD.FTZ R5, R8, R5 ;  /* 0x0000000508057221 */ /* 0x020fe20000010000 */
[----:B------:R-:W1:Y:S01]  /*132d0*/  MUFU.RCP R10, R4 ;  /* 0x00000004000a7308 */ /* 0x000e620000001000 */
[----:B------:R-:W-:Y:S02]  /*132e0*/  LOP3.LUT R6, R7, 0x38, R6, 0xf8, !PT ;  /* 0x0000003807067812 */ /* 0x000fe400078ef806 */
[----:B------:R-:W-:Y:S02]  /*132f0*/  IADD3 R7, PT, PT, R135, 0x18, RZ ;  /* 0x0000001887077810 */ /* 0x000fe40007ffe0ff */
[----:B------:R-:W-:-:S02]  /*13300*/  LOP3.LUT R6, R213, R6, RZ, 0xfc, !PT ;  /* 0x00000006d5067212 */ /* 0x000fc400078efcff */
[----:B------:R-:W-:Y:S01]  /*13310*/  ISETP.GE.AND P1, PT, R7, R216, PT ;  /* 0x000000d80700720c */ /* 0x000fe20003f26270 */
[----:B------:R-:W2:Y:S01]  /*13320*/  MUFU.RCP R9, R5 ;  /* 0x0000000500097308 */ /* 0x000ea20000001000 */
[----:B------:R-:W-:Y:S02]  /*13330*/  SEL R7, R210, 0xffffffe0, !P0 ;  /* 0xffffffe0d2077807 */ /* 0x000fe40004000000 */
[----:B------:R-:W-:Y:S02]  /*13340*/  FSETP.NE.FTZ.AND P3, PT, R4, RZ, PT ;  /* 0x000000ff0400720b */ /* 0x000fe40003f75000 */
[----:B------:R-:W-:Y:S02]  /*13350*/  FSETP.NE.FTZ.AND P0, PT, R5, RZ, PT ;  /* 0x000000ff0500720b */ /* 0x000fe40003f15000 */
[----:B------:R-:W-:Y:S02]  /*13360*/  LEA R6, R6, UR5, 0x2 ;  /* 0x0000000506067c11 */ /* 0x000fe4000f8e10ff */
[----:B-1----:R-:W-:-:S02]  /*13370*/  FSEL R10, R10, 1, P3 ;  /* 0x3f8000000a0a7808 */ /* 0x002fc40001800000 */
[C---:B------:R-:W-:Y:S02]  /*13380*/  IADD3 R8, PT, PT, R6.reuse, 0x80, RZ ;  /* 0x0000008006087810 */ /* 0x040fe40007ffe0ff */
[----:B------:R-:W-:Y:S01]  /*13390*/  @P4 IADD3 R8, PT, PT, R6, -0x80, RZ ;  /* 0xffffff8006084810 */ /* 0x000fe20007ffe0ff */
[C---:B------:R-:W-:Y:S01]  /*133a0*/  FMUL.FTZ R128, R10.reuse, R128 ;  /* 0x000000800a807220 */ /* 0x040fe20000410000 */
[----:B------:R-:W-:Y:S01]  /*133b0*/  IADD3 R12, PT, PT, R209, R6, RZ ;  /* 0x00000006d10c7210 */ /* 0x000fe20007ffe0ff */
        /* <DEDUP_REMOVED lines=38> */
[C---:B------:R-:W-:Y:S01]  /*13620*/  IADD3 R9, PT, PT, R7.reuse, R6, RZ ;  /* 0x0000000607097210 */ /* 0x040fe20007ffe0ff */
        /* <DEDUP_REMOVED lines=16> */
[----:B------:R-:W-:Y:S01]  /*13730*/  STS.64 [R9], R124 ;  /* 0x0000007c09007388 */ /* 0x000fe20000000a00 */
[C---:B------:R-:W-:Y:S01]  /*13740*/  FMUL.FTZ R96, R10.reuse, R96 ;  /* 0x000000600a607220 */ /* 0x040fe20000410000 */
[C---:B------:R-:W-:Y:S01]  /*13750*/  FMUL.FTZ R97, R10.reuse, R97 ;  /* 0x000000610a617220 */ /* 0x040fe20000410000 */
[C---:B------:R-:W-:Y:S01]  /*13760*/  FMUL.FTZ R92, R10.reuse, R92 ;  /* 0x0000005c0a5c7220 */ /* 0x040fe20000410000 */
[----:B------:R-:W-:Y:S01]  /*13770*/  STS.64 [R9+0x800], R126 ;  /* 0x0008007e09007388 */ /* 0x000fe20000000a00 */
[C---:B------:R-:W-:Y:S01]  /*13780*/  FMUL.FTZ R93, R10.reuse, R93 ;  /* 0x0000005d0a5d7220 */ /* 0x040fe20000410000 */
[----:B------:R-:W-:Y:S01]  /*13790*/  ISETP.GE.AND P4, PT, R11, R216, PT ;  /* 0x000000d80b00720c */ /* 0x000fe20003f86270 */
[C---:B------:R-:W-:Y:S01]  /*137a0*/  FMUL.FTZ R88, R10.reuse, R88 ;  /* 0x000000580a587220 */ /* 0x040fe20000410000 */
[----:B------:R-:W-:Y:S01]  /*137b0*/  STS.64 [R12], R120 ;  /* 0x000000780c007388 */ /* 0x000fe20000000a00 */
        /* <DEDUP_REMOVED lines=12> */
[C---:B------:R-:W-:Y:S01]  /*13880*/  FMUL.FTZ R68, R10.reuse, R68 ;  /* 0x000000440a447220 */ /* 0x040fe20000410000 */
[----:B------:R-:W-:Y:S01]  /*13890*/  FMUL.FTZ R69, R10, R69 ;  /* 0x000000450a457220 */ /* 0x000fe20000410000 */
[----:B------:R-:W1:Y:S01]  /*138a0*/  @P3 LDC R17, c[0x0][0x458] ;  /* 0x00011600ff113b82 */ /* 0x000e620000000800 */
[----:B------:R-:W-:Y:S01]  /*138b0*/  STS.64 [R8], R112 ;  /* 0x0000007008007388 */ /* 0x000fe20000000a00 */
[----:B------:R-:W2:Y:S01]  /*138c0*/  @P3 MUFU.LG2 R4, R4 ;  /* 0x0000000400043308 */ /* 0x000ea20000000c00 */
[----:B------:R-:W-:-:S02]  /*138d0*/  LEA R2, R211, R2, 0x2 ;  /* 0x00000002d3027211 */ /* 0x000fc400078e10ff */
[----:B------:R-:W-:Y:S03]  /*138e0*/  STS.64 [R8+0x800], R114 ;  /* 0x0008007208007388 */ /* 0x000fe60000000a00 */
[----:B------:R-:W5:Y:S01]  /*138f0*/  LDC.64 R10, c[0x0][0x430] ;  /* 0x00010c00ff0a7b82 */ /* 0x000f620000000a00 */
[----:B------:R-:W-:Y:S01]  /*13900*/  STS.64 [R14], R108 ;  /* 0x0000006c0e007388 */ /* 0x000fe20000000a00 */
[----:B------:R-:W3:Y:S03]  /*13910*/  @P0 MUFU.LG2 R5, R5 ;  /* 0x0000000500050308 */ /* 0x000ee60000000c00 */
[----:B------:R-:W-:Y:S03]  /*13920*/  STS.64 [R14+0x800], R110 ;  /* 0x0008006e0e007388 */ /* 0x000fe60000000a00 */
[----:B------:R-:W1:Y:S01]  /*13930*/  @P0 LDC R18, c[0x0][0x458] ;  /* 0x00011600ff120b82 */ /* 0x000e620000000800 */
[----:B------:R-:W-:Y:S04]  /*13940*/  STS.64 [R16], R104 ;  /* 0x0000006810007388 */ /* 0x000fe80000000a00 */
[----:B------:R-:W-:Y:S04]  /*13950*/  STS.64 [R16+0x800], R106 ;  /* 0x0008006a10007388 */ /* 0x000fe80000000a00 */
[----:B------:R-:W-:Y:S04]  /*13960*/  STS.64 [R7], R100 ;  /* 0x0000006407007388 */ /* 0x000fe80000000a00 */
[----:B------:R-:W-:Y:S01]  /*13970*/  STS.64 [R7+0x800], R102 ;  /* 0x0008006607007388 */ /* 0x000fe20000000a00 */
[----:B-----5:R-:W-:-:S03]  /*13980*/  IMAD R10, R10, UR8, R225 ;  /* 0x000000080a0a7c24 */ /* 0x020fc6000f8e02e1 */
[----:B------:R-:W-:Y:S04]  /*13990*/  STS.64 [R6+0x4000], R96 ;  /* 0x0040006006007388 */ /* 0x000fe80000000a00 */
[----:B------:R5:W-:Y:S04]  /*139a0*/  STS.64 [R6+0x4800], R98 ;  /* 0x0048006206007388 */ /* 0x000be80000000a00 */
[----:B------:R-:W-:Y:S04]  /*139b0*/  STS.64 [R9+0x4000], R92 ;  /* 0x0040005c09007388 */ /* 0x000fe80000000a00 */
[----:B------:R2:W-:Y:S04]  /*139c0*/  STS.64 [R9+0x4800], R94 ;  /* 0x0048005e09007388 */ /* 0x0005e80000000a00 */
[----:B------:R-:W-:Y:S04]  /*139d0*/  STS.64 [R12+0x4000], R88 ;  /* 0x004000580c007388 */ /* 0x000fe80000000a00 */
[----:B------:R-:W-:Y:S04]  /*139e0*/  STS.64 [R12+0x4800], R90 ;  /* 0x0048005a0c007388 */ /* 0x000fe80000000a00 */
[----:B------:R-:W-:Y:S04]  /*139f0*/  STS.64 [R13+0x4000], R84 ;  /* 0x004000540d007388 */ /* 0x000fe80000000a00 */
[----:B------:R-:W-:Y:S01]  /*13a00*/  STS.64 [R13+0x4800], R86 ;  /* 0x004800560d007388 */ /* 0x000fe20000000a00 */
[----:B-----5:R-:W-:-:S03]  /*13a10*/  IADD3 R6, PT, PT, -R225, RZ, RZ ;  /* 0x000000ffe1067210 */ /* 0x020fc60007ffe1ff */
[----:B------:R5:W-:Y:S04]  /*13a20*/  STS.64 [R8+0x4000], R80 ;  /* 0x0040005008007388 */ /* 0x000be80000000a00 */
[----:B------:R-:W-:Y:S01]  /*13a30*/  STS.64 [R8+0x4800], R82 ;  /* 0x0048005208007388 */ /* 0x000fe20000000a00 */
[----:B----4-:R-:W-:Y:S02]  /*13a40*/  IMAD R6, R15, R6, UR7 ;  /* 0x000000070f067e24 */ /* 0x010fe4000f8e0206 */
[----:B--2---:R-:W-:Y:S01]  /*13a50*/  @P3 FMUL.FTZ R9, R4, 0.69314718246459960938 ;  /* 0x3f31721804093820 */ /* 0x004fe20000410000 */
[----:B------:R2:W-:Y:S01]  /*13a60*/  STS.64 [R14+0x4000], R76 ;  /* 0x0040004c0e007388 */ /* 0x0005e20000000a00 */
[----:B------:R-:W-:Y:S02]  /*13a70*/  IMAD R6, R10, R15, R6 ;  /* 0x0000000f0a067224 */ /* 0x000fe400078e0206 */
[----:B---3--:R-:W-:Y:S01]  /*13a80*/  @P0 FMUL.FTZ R4, R5, 0.69314718246459960938 ;  /* 0x3f31721805040820 */ /* 0x008fe20000410000 */
[----:B------:R-:W-:Y:S04]  /*13a90*/  STS.64 [R14+0x4800], R78 ;  /* 0x0048004e0e007388 */ /* 0x000fe80000000a00 */
[----:B------:R3:W-:Y:S04]  /*13aa0*/  STS.64 [R16+0x4000], R72 ;  /* 0x0040004810007388 */ /* 0x0007e80000000a00 */
[----:B------:R-:W-:Y:S04]  /*13ab0*/  STS.64 [R16+0x4800], R74 ;  /* 0x0048004a10007388 */ /* 0x000fe80000000a00 */
[----:B------:R4:W-:Y:S01]  /*13ac0*/  STS.64 [R7+0x4000], R68 ;  /* 0x0040004407007388 */ /* 0x0009e20000000a00 */
[----:B-----5:R-:W-:-:S03]  /*13ad0*/  MOV R80, 0xff800000 ;  /* 0xff80000000507802 */ /* 0x020fc60000000f00 */
[----:B------:R4:W-:Y:S01]  /*13ae0*/  STS.64 [R7+0x4800], R70 ;  /* 0x0048004607007388 */ /* 0x0009e20000000a00 */
[----:B-1----:R-:W-:Y:S01]  /*13af0*/  @P3 FFMA.FTZ R80, R132, R17, R9 ;  /* 0x0000001184503223 */ /* 0x002fe20000010009 */
[----:B------:R-:W-:Y:S01]  /*13b00*/  BAR.SYNC.DEFER_BLOCKING 0x0 ;  /* 0x0000000000007b1d */ /* 0x000fe20000010000 */
[----:B--2---:R-:W-:Y:S01]  /*13b10*/  MOV R76, 0xff800000 ;  /* 0xff800000004c7802 */ /* 0x004fe20000000f00 */
[----:B------:R-:W-:Y:S01]  /*13b20*/  @P0 FFMA.FTZ R76, R3, R18, R4 ;  /* 0x00000012034c0223 */ /* 0x000fe20000010004 */
[----:B------:R-:W-:Y:S01]  /*13b30*/  IADD3 R3, PT, PT, R135, 0x28, RZ ;  /* 0x0000002887037810 */ /* 0x000fe20007ffe0ff */
[----:B---3--:R-:W-:-:S04]  /*13b40*/  IMAD R72, R6, R11, UR6 ;  /* 0x0000000606487e24 */ /* 0x008fc8000f8e020b */
[----:B----4-:R-:W-:Y:S01]  /*13b50*/  IMAD R68, R72, UR4, RZ ;  /* 0x0000000448447c24 */ /* 0x010fe2000f8e02ff */
[----:B------:R-:W-:Y:S01]  /*13b60*/  LOP3.LUT R69, R208, 0x1f80, RZ, 0xc0, !PT ;  /* 0x00001f80d0457812 */ /* 0x000fe200078ec0ff */
[----:B------:R1:W2:Y:S04]  /*13b70*/  LDS.128 R64, [R2+UR5] ;  /* 0x0000000502407984 */ /* 0x0002a80008000c00 */
        /* <DEDUP_REMOVED lines=15> */
[----:B--234-:R-:W-:Y:S05]  /*13c70*/  @P6 BRA `(.L_x_1344) ;  /* 0x0000000000286947 */ /* 0x01cfea0003800000 */
[----:B------:R-:W2:Y:S01]  /*13c80*/  LDCU.64 UR4, c[0x0][0x428] ;  /* 0x00008500ff0477ac */ /* 0x000ea20008000a00 */
[C---:B------:R-:W-:Y:S01]  /*13c90*/  VIADD R71, R133.reuse, 0x8 ;  /* 0x0000000885477836 */ /* 0x040fe20000000000 */
[C---:B-1----:R-:W-:Y:S02]  /*13ca0*/  IADD3 R2, P0, PT, R72.reuse, R133, RZ ;  /* 0x0000008548027210 */ /* 0x042fe40007f1e0ff */
[-C--:B------:R-:W-:Y:S02]  /*13cb0*/  ISETP.GE.AND P6, PT, R133, R216.reuse, PT ;  /* 0x000000d88500720c */ /* 0x080fe40003fc6270 */
[----:B------:R-:W-:Y:S02]  /*13cc0*/  ISETP.GE.AND P3, PT, R71, R216, PT ;  /* 0x000000d84700720c */ /* 0x000fe40003f66270 */
[----:B------:R-:W-:Y:S02]  /*13cd0*/  LEA.HI.X.SX32 R71, R72, RZ, 0x1, P0 ;  /* 0x000000ff48477211 */ /* 0x000fe400000f0eff */
[----:B--2---:R-:W-:-:S04]  /*13ce0*/  LEA R70, P0, R2, UR4, 0x2 ;  /* 0x0000000402467c11 */ /* 0x004fc8000f8010ff */
[----:B------:R-:W-:-:S05]  /*13cf0*/  LEA.HI.X R71, R2, UR5, R71, 0x2, P0 ;  /* 0x0000000502477c11 */ /* 0x000fca00080f1447 */
[----:B------:R2:W-:Y:S04]  /*13d00*/  @!P6 STG.E desc[UR16][R70.64], R80 ;  /* 0x000000504600e986 */ /* 0x0005e8000c101910 */
[----:B------:R2:W-:Y:S02]  /*13d10*/  @!P3 STG.E desc[UR16][R70.64+0x20], R76 ;  /* 0x0000204c4600b986 */ /* 0x0005e4000c101910 */
.L_x_1344:
[----:B------:R-:W-:Y:S05]  /*13d20*/  BSYNC.RECONVERGENT B0 ;  /* 0x0000000000007941 */ /* 0x000fea0003800200 */
.L_x_1343:
[-C--:B------:R-:W-:Y:S01]  /*13d30*/  ISETP.GE.AND P6, PT, R135, R216.reuse, PT ;  /* 0x000000d88700720c */ /* 0x080fe20003fc6270 */
[----:B------:R-:W-:Y:S01]  /*13d40*/  BSSY.RECONVERGENT B0, `(.L_x_1345) ;  /* 0x0000011000007945 */ /* 0x000fe20003800200 */
[----:B------:R-:W-:Y:S02]  /*13d50*/  LOP3.LUT R69, R69, 0x3c, R0, 0xf8, !PT ;  /* 0x0000003c45457812 */ /* 0x000fe400078ef800 */
[----:B--2---:R-:W-:Y:S02]  /*13d60*/  LOP3.LUT R70, R0, 0x3c, RZ, 0xc0, !PT ;  /* 0x0000003c00467812 */ /* 0x004fe400078ec0ff */
[----:B------:R-:W-:Y:S02]  /*13d70*/  IADD3 R69, P0, PT, R68, R69, RZ ;  /* 0x0000004544457210 */ /* 0x000fe40007f1e0ff */
[----:B------:R-:W-:Y:S01]  /*13d80*/  ISETP.GE.AND P3, PT, R3, R216, PT ;  /* 0x000000d80300720c */ /* 0x000fe20003f66270 */
[----:B------:R-:W-:Y:S01]  /*13d90*/  VIADD R3, R135, 0x30 ;  /* 0x0000003087037836 */ /* 0x000fe20000000000 */
[----:B------:R-:W-:-:S02]  /*13da0*/  LOP3.LUT R0, R70, 0x40, RZ, 0xfc, !PT ;  /* 0x0000004046007812 */ /* 0x000fc400078efcff */
[----:B------:R-:W-:Y:S01]  /*13db0*/  LEA.HI.X.SX32 R68, R68, RZ, 0x1, P0 ;  /* 0x000000ff44447211 */ /* 0x000fe200000f0eff */
[----:B------:R-:W-:Y:S08]  /*13dc0*/  @P6 BRA `(.L_x_1346) ;  /* 0x0000000000206947 */ /* 0x000ff00003800000 */
[----:B------:R-:W2:Y:S01]  /*13dd0*/  LDCU.64 UR4, c[0x0][0x3f8] ;  /* 0x00007f00ff0477ac */ /* 0x000ea20008000a00 */
[----:B------:R-:W3:Y:S01]  /*13de0*/  LDCU UR6, c[0x0][0x440] ;  /* 0x00008800ff0677ac */ /* 0x000ee20008000800 */
[----:B--2---:R-:W-:-:S04]  /*13df0*/  LEA R72, P0, R69, UR4, 0x2 ;  /* 0x0000000445487c11 */ /* 0x004fc8000f8010ff */
[----:B------:R-:W-:Y:S02]  /*13e00*/  LEA.HI.X R73, R69, UR5, R68, 0x2, P0 ;  /* 0x0000000545497c11 */ /* 0x000fe400080f1444 */
[----:B---3--:R-:W-:Y:S02]  /*13e10*/  ISETP.GE.AND P6, PT, R70, UR6, PT ;  /* 0x0000000646007c0c */ /* 0x008fe4000bfc6270 */
[----:B------:R-:W-:-:S11]  /*13e20*/  ISETP.GE.AND P0, PT, R0, UR6, PT ;  /* 0x0000000600007c0c */ /* 0x000fd6000bf06270 */
[----:B------:R2:W-:Y:S04]  /*13e30*/  @!P6 STG.E.128 desc[UR16][R72.64], R64 ;  /* 0x000000404800e986 */ /* 0x0005e8000c101d10 */
[----:B-1----:R2:W-:Y:S02]  /*13e40*/  @!P0 STG.E.128 desc[UR16][R72.64+0x100], R32 ;  /* 0x0001002048008986 */ /* 0x0025e4000c101d10 */
.L_x_1346:
[----:B------:R-:W-:Y:S05]  /*13e50*/  BSYNC.RECONVERGENT B0 ;  /* 0x0000000000007941 */ /* 0x000fea0003800200 */
.L_x_1345:
[----:B------:R-:W-:Y:S01]  /*13e60*/  BSSY.RECONVERGENT B0, `(.L_x_1347) ;  /* 0x0000011000007945 */ /* 0x000fe20003800200 */
[----:B------:R-:W-:Y:S02]  /*13e70*/  ISETP.GE.AND P0, PT, R3, R216, PT ;  /* 0x000000d80300720c */ /* 0x000fe40003f06270 */
[----:B------:R-:W-:Y:S01]  /*13e80*/  IADD3 R135, PT, PT, R135, 0x38, RZ ;  /* 0x0000003887877810 */ /* 0x000fe20007ffe0ff */
[----:B------:R-:W-:Y:S10]  /*13e90*/  @P5 BRA `(.L_x_1348) ;  /* 0x0000000000345947 */ /* 0x000ff40003800000 */
[----:B------:R-:W3:Y:S01]  /*13ea0*/  LDCU UR4, c[0x0][0x440] ;  /* 0x00008800ff0477ac */ /* 0x000ee20008000800 */
[----:B-12---:R-:W-:Y:S02]  /*13eb0*/  P2R R32, PR, RZ, 0x1 ;  /* 0x00000001ff207803 */ /* 0x006fe40000000000 */
[----:B---3--:R-:W-:Y:S02]  /*13ec0*/  ISETP.GE.AND P0, PT, R70, UR4, PT ;  /* 0x0000000446007c0c */ /* 0x008fe4000bf06270 */
        /* <DEDUP_REMOVED lines=10> */
.L_x_1348:
[----:B------:R-:W-:Y:S05]  /*13f70*/  BSYNC.RECONVERGENT B0 ;  /* 0x0000000000007941 */ /* 0x000fea0003800200 */
.L_x_1347:
[----:B------:R-:W-:Y:S01]  /*13f80*/  BSSY.RECONVERGENT B0, `(.L_x_1349) ;  /* 0x0000010000007945 */ /* 0x000fe20003800200 */
[----:B------:R-:W-:-:S03]  /*13f90*/  ISETP.GE.AND P5, PT, R135, R216, PT ;  /* 0x000000d88700720c */ /* 0x000fc60003fa6270 */
        /* <DEDUP_REMOVED lines=14> */
.L_x_1350:
[----:B------:R-:W-:Y:S05]  /*14080*/  BSYNC.RECONVERGENT B0 ;  /* 0x0000000000007941 */ /* 0x000fea0003800200 */
.L_x_1349:
[----:B------:R-:W-:Y:S04]  /*14090*/  BSSY.RECONVERGENT B0, `(.L_x_1351) ;  /* 0x000000d000007945 */ /* 0x000fe80003800200 */
[----:B------:R-:W-:Y:S05]  /*140a0*/  @P1 BRA `(.L_x_1352) ;  /* 0x00000000002c1947 */ /* 0x000fea0003800000 */
[----:B------:R-:W5:Y:S02]  /*140b0*/  LDCU UR4, c[0x0][0x440] ;  /* 0x00008800ff0477ac */ /* 0x000f640008000800 */
[----:B-----5:R-:W-:Y:S02]  /*140c0*/  ISETP.GE.AND P6, PT, R70, UR4, PT ;  /* 0x0000000446007c0c */ /* 0x020fe4000bfc6270 */
[----:B------:R-:W-:-:S11]  /*140d0*/  ISETP.GE.AND P2, PT, R0, UR4, PT ;  /* 0x0000000400007c0c */ /* 0x000fd6000bf46270 */
[----:B-1--4-:R-:W1:Y:S08]  /*140e0*/  @!P6 LDC.64 R24, c[0x0][0x3f8] ;  /* 0x0000fe00ff18eb82 */ /* 0x012e700000000a00 */
[----:B---3--:R-:W3:Y:S01]  /*140f0*/  @!P2 LDC.64 R2, c[0x0][0x3f8] ;  /* 0x0000fe00ff02ab82 */ /* 0x008ee20000000a00 */
[----:B-1----:R-:W-:-:S04]  /*14100*/  @!P6 LEA R24, P1, R69, R24, 0x2 ;  /* 0x000000184518e211 */ /* 0x002fc800078210ff */
[C---:B------:R-:W-:Y:S02]  /*14110*/  @!P6 LEA.HI.X R25, R69.reuse, R25, R68, 0x2, P1 ;  /* 0x000000194519e211 */ /* 0x040fe400008f1444 */
[----:B---3--:R-:W-:-:S03]  /*14120*/  @!P2 LEA R2, P1, R69, R2, 0x2 ;  /* 0x000000024502a211 */ /* 0x008fc600078210ff */
[----:B------:R1:W-:Y:S01]  /*14130*/  @!P6 STG.E.128 desc[UR16][R24.64+0x3000], R52 ;  /* 0x003000341800e986 */ /* 0x0003e2000c101d10 */
[----:B------:R-:W-:-:S05]  /*14140*/  @!P2 LEA.HI.X R3, R69, R3, R68, 0x2, P1 ;  /* 0x000000034503a211 */ /* 0x000fca00008f1444 */
[----:B------:R1:W-:Y:S04]  /*14150*/  @!P2 STG.E.128 desc[UR16][R2.64+0x3100], R20 ;  /* 0x003100140200a986 */ /* 0x0003e8000c101d10 */
.L_x_1352:
[----:B------:R-:W-:Y:S05]  /*14160*/  BSYNC.RECONVERGENT B0 ;  /* 0x0000000000007941 */ /* 0x000fea0003800200 */
.L_x_1351:
[----:B------:R-:W-:Y:S04]  /*14170*/  BSSY.RECONVERGENT B0, `(.L_x_1353) ;  /* 0x000000d000007945 */ /* 0x000fe80003800200 */
[----:B------:R-:W-:Y:S05]  /*14180*/  @P4 BRA `(.L_x_1354) ;  /* 0x00000000002c4947 */ /* 0x000fea0003800000 */
[----:B------:R-:W5:Y:S02]  /*14190*/  LDCU UR4, c[0x0][0x440] ;  /* 0x00008800ff0477ac */ /* 0x000f640008000800 */
[----:B-----5:R-:W-:Y:S02]  /*141a0*/  ISETP.GE.AND P6, PT, R70, UR4, PT ;  /* 0x0000000446007c0c */ /* 0x020fe4000bfc6270 */
[----:B------:R-:W-:-:S11]  /*141b0*/  ISETP.GE.AND P2, PT, R0, UR4, PT ;  /* 0x0000000400007c0c */ /* 0x000fd6000bf46270 */
[----:B-1----:R-:W1:Y:S08]  /*141c0*/  @!P6 LDC.64 R20, c[0x0][0x3f8] ;  /* 0x0000fe00ff14eb82 */ /* 0x002e700000000a00 */
[----:B---34-:R-:W3:Y:S01]  /*141d0*/  @!P2 LDC.64 R2, c[0x0][0x3f8] ;  /* 0x0000fe00ff02ab82 */ /* 0x018ee20000000a00 */
[----:B-1----:R-:W-:-:S04]  /*141e0*/  @!P6 LEA R20, P4, R69, R20, 0x2 ;  /* 0x000000144514e211 */ /* 0x002fc800078810ff */
[C---:B------:R-:W-:Y:S02]  /*141f0*/  @!P6 LEA.HI.X R21, R69.reuse, R21, R68, 0x2, P4 ;  /* 0x000000154515e211 */ /* 0x040fe400020f1444 */
[----:B---3--:R-:W-:-:S03]  /*14200*/  @!P2 LEA R2, P1, R69, R2, 0x2 ;  /* 0x000000024502a211 */ /* 0x008fc600078210ff */
[----:B------:R1:W-:Y:S01]  /*14210*/  @!P6 STG.E.128 desc[UR16][R20.64+0x4000], R48 ;  /* 0x004000301400e986 */ /* 0x0003e2000c101d10 */
[----:B------:R-:W-:-:S05]  /*14220*/  @!P2 LEA.HI.X R3, R69, R3, R68, 0x2, P1 ;  /* 0x000000034503a211 */ /* 0x000fca00008f1444 */
[----:B------:R1:W-:Y:S04]  /*14230*/  @!P2 STG.E.128 desc[UR16][R2.64+0x4100], R16 ;  /* 0x004100100200a986 */ /* 0x0003e8000c101d10 */
.L_x_1354:
[----:B------:R-:W-:Y:S05]  /*14240*/  BSYNC.RECONVERGENT B0 ;  /* 0x0000000000007941 */ /* 0x000fea0003800200 */
.L_x_1353:
        /* <DEDUP_REMOVED lines=13> */
.L_x_1356:
[----:B------:R-:W-:Y:S05]  /*14320*/  BSYNC.RECONVERGENT B0 ;  /* 0x0000000000007941 */ /* 0x000fea0003800200 */
.L_x_1355:
        /* <DEDUP_REMOVED lines=13> */
.L_x_1358:
[----:B------:R-:W-:Y:S05]  /*14400*/  BSYNC.RECONVERGENT B0 ;  /* 0x0000000000007941 */ /* 0x000fea0003800200 */
.L_x_1357:
[----:B------:R-:W-:Y:S05]  /*14410*/  @P5 EXIT ;  /* 0x000000000000594d */ /* 0x000fea0003800000 */
[----:B------:R-:W5:Y:S02]  /*14420*/  LDCU UR4, c[0x0][0x440] ;  /* 0x00008800ff0477ac */ /* 0x000f640008000800 */
[----:B-----5:R-:W-:Y:S02]  /*14430*/  ISETP.GE.AND P2, PT, R70, UR4, PT ;  /* 0x0000000446007c0c */ /* 0x020fe4000bf46270 */
[----:B------:R-:W-:-:S11]  /*14440*/  ISETP.GE.AND P0, PT, R0, UR4, PT ;  /* 0x0000000400007c0c */ /* 0x000fd6000bf06270 */
[----:B-1-34-:R-:W1:Y:S02]  /*14450*/  @!P2 LDC.64 R2, c[0x0][0x3f8] ;  /* 0x0000fe00ff02ab82 */ /* 0x01ae640000000a00 */
        /* <DEDUP_REMOVED lines=9> */
.L_x_1359:
        /* <DEDUP_REMOVED lines=9> */
.L_x_7199:


//--------------------- .text._ZN5flash24flash_fwd_splitkv_kernelI23Flash_fwd_kernel_traitsILi128ELi64ELi128ELi4ELb0ELb0EN7cutlass10bfloat16_tE19Flash_kernel_traitsILi128ELi64ELi128ELi4ES3_EELb1ELb0ELb0ELb0ELb0ELb0ELb1ELb1EEEvNS_16Flash_fwd_paramsE --------------------------
	.section	.text._ZN5flash24flash_fwd_splitkv_kernelI23Flash_fwd_kernel_traitsILi128ELi64ELi128ELi4ELb0ELb0EN7cutlass10bfloat16_tE19Flash_kernel_traitsILi128ELi64ELi128ELi4ES3_EELb1ELb0ELb0ELb0ELb0ELb0ELb1ELb1EEEvNS_16Flash_fwd_paramsE,"ax",@progbits
	.align	128
        .global         _ZN5flash24flash_fwd_splitkv_kernelI23Flash_fwd_kernel_traitsILi128ELi64ELi128ELi4ELb0ELb0EN7cutlass10bfloat16_tE19Flash_kernel_traitsILi128ELi64ELi128ELi4ES3_EELb1ELb0ELb0ELb0ELb0ELb0ELb1ELb1EEEvNS_16Flash_fwd_paramsE
        .type           _ZN5flash24flash_fwd_splitkv_kernelI23Flash_fwd_kernel_traitsILi128ELi64ELi128ELi4ELb0ELb0EN7cutlass10bfloat16_tE19Flash_kernel_traitsILi128ELi64ELi128ELi4ES3_EELb1ELb0ELb0ELb0ELb0ELb0ELb1ELb1EEEvNS_16Flash_fwd_paramsE,@function
        .size           _ZN5flash24flash_fwd_splitkv_kernelI23Flash_fwd_kernel_traitsILi128ELi64ELi128ELi4ELb0ELb0EN7cutlass10bfloat16_tE19Flash_kernel_traitsILi128ELi64ELi128ELi4ES3_EELb1ELb0ELb0ELb0ELb0ELb0ELb1ELb1EEEvNS_16Flash_fwd_paramsE,(.L_x_7200 - _ZN5flash24flash_fwd_splitkv_kernelI23Flash_fwd_kernel_traitsILi128ELi64ELi128ELi4ELb0ELb0EN7cutlass10bfloat16_tE19Flash_kernel_traitsILi128ELi64ELi128ELi4ES3_EELb1ELb0ELb0ELb0ELb0ELb0ELb1ELb1EEEvNS_16Flash_fwd_paramsE)
        .other          _ZN5flash24flash_fwd_splitkv_kernelI23Flash_fwd_kernel_traitsILi128ELi64ELi128ELi4ELb0ELb0EN7cutlass10bfloat16_tE19Flash_kernel_traitsILi128ELi64ELi128ELi4ES3_EELb1ELb0ELb0ELb0ELb0ELb0ELb1ELb1EEEvNS_16Flash_fwd_paramsE,@"STO_CUDA_ENTRY STV_DEFAULT"
_ZN5flash24flash_fwd_splitkv_kernelI23Flash_fwd_kernel_traitsILi128ELi64ELi128ELi4ELb0ELb0EN7cutlass10bfloat16_tE19Flash_kernel_traitsILi128ELi64ELi128ELi4ES3_EELb1ELb0ELb0ELb0ELb0ELb0ELb1ELb1EEEvNS_16Flash_fwd_paramsE:
.text._ZN5flash24flash_fwd_splitkv_kernelI23Flash_fwd_kernel_traitsILi128ELi64ELi128ELi4ELb0ELb0EN7cutlass10bfloat16_tE19Flash_kernel_traitsILi128ELi64ELi128ELi4ES3_EELb1ELb0ELb0ELb0ELb0ELb0ELb1ELb1EEEvNS_16Flash_fwd_paramsE:
[----:B------:R-:W-:Y:S08]  /*0000*/  LDC R1, c[0x0][0x37c] ;  /* 0x0000df00ff017b82 */ /* 0x000ff00000000800 */
[----:B------:R-:W1:Y:S01]  /*0010*/  LDC R6, c[0x0][0x3e0] ;  /* 0x0000f800ff067b82 */ /* 0x000e620000000800 */
[----:B------:R-:W2:Y:S01]  /*0020*/  S2R R7, SR_CTAID.Z ;  /* 0x0000000000077919 */ /* 0x000ea20000002700 */
[----:B------:R-:W-:Y:S01]  /*0030*/  IMAD.MOV.U32 R2, RZ, RZ, RZ ;  /* 0x000000ffff027224 */ /* 0x000fe200078e00ff */
[----:B------:R-:W3:Y:S01]  /*0040*/  LDCU.64 UR6, c[0x0][0x358] ;  /* 0x00006b00ff0677ac */ /* 0x000ee20008000a00 */
[----:B------:R-:W-:Y:S01]  /*0050*/  IMAD.MOV.U32 R12, RZ, RZ, -0x1 ;  /* 0xffffffffff0c7424 */ /* 0x000fe200078e00ff */
[----:B------:R-:W4:Y:S03]  /*0060*/  LDCU.64 UR4, c[0x0][0x470] ;  /* 0x00008e00ff0477ac */ /* 0x000f260008000a00 */
[----:B------:R-:W3:Y:S01]  /*0070*/  LDC.64 R8, c[0x0][0x460] ;  /* 0x00011800ff087b82 */ /* 0x000ee20000000a00 */
[----:B-1----:R-:W1:Y:S01]  /*0080*/  I2F.U32.RP R4, R6 ;  /* 0x0000000600047306 */ /* 0x002e620000209000 */
[----:B------:R-:W-:-:S07]  /*0090*/  ISETP.NE.U32.AND P2, PT, R6, RZ, PT ;  /* 0x000000ff0600720c */ /* 0x000fce0003f45070 */
[----:B-1----:R-:W1:Y:S02]  /*00a0*/  MUFU.RCP R3, R4 ;  /* 0x0000000400037308 */ /* 0x002e640000001000 */
[----:B-1----:R-:W-:-:S06]  /*00b0*/  VIADD R3, R3, 0xffffffe ;  /* 0x0ffffffe03037836 */ /* 0x002fcc0000000000 */
[----:B------:R-:W1:Y:S02]  /*00c0*/  F2I.FTZ.U32.TRUNC.NTZ R3, R3 ;  /* 0x0000000300037305 */ /* 0x000e64000021f000 */
[----:B-1----:R-:W-:-:S04]  /*00d0*/  IMAD.MOV R0, RZ, RZ, -R3 ;  /* 0x000000ffff007224 */ /* 0x002fc800078e0a03 */
        /* <DEDUP_REMOVED lines=16> */
[----:B--2---:R-:W-:Y:S02]  /*01e0*/  ISETP.NE.U32.AND P3, PT, R2, RZ, PT ;  /* 0x000000ff0200720c */ /* 0x004fe40003f65070 */
[----:B------:R-:W-:Y:S02]  /*01f0*/  @!P2 LOP3.LUT R207, RZ, R6, RZ, 0x33, !PT ;  /* 0x00000006ffcfa212 */ /* 0x000fe400078e33ff */
[----:B------:R-:W-:-:S03]  /*0200*/  ISETP.NE.AND.EX P3, PT, R3, RZ, PT, P3 ;  /* 0x000000ff0300720c */ /* 0x000fc60003f65330 */
[----:B---3--:R-:W-:-:S04]  /*0210*/  IMAD.WIDE.U32 R8, R207, 0x4, R8 ;  /* 0x00000004cf087825 */ /* 0x008fc800078e0008 */
[----:B------:R-:W-:Y:S01]  /*0220*/  IMAD.SHL.U32 R5, R207, 0x4, RZ ;  /* 0x00000004cf057824 */ /* 0x000fe200078e00ff */
[----:B------:R-:W2:Y:S01]  /*0230*/  @P0 LDG.E R12, desc[UR6][R8.64] ;  /* 0x00000006080c0981 */ /* 0x000ea2000c1e1900 */
[----:B------:R-:W-:Y:S02]  /*0240*/  SHF.R.U32.HI R4, RZ, 0x1e, R207 ;  /* 0x0000001eff047819 */ /* 0x000fe400000116cf */
[----:B----4-:R-:W-:Y:S01]  /*0250*/  ISETP.NE.U32.AND P4, PT, RZ, UR4, PT ;  /* 0x00000004ff007c0c */ /* 0x010fe2000bf85070 */
[----:B------:R1:W2:Y:S01]  /*0260*/  @P1 LDG.E R11, desc[UR6][R8.64+0x4] ;  /* 0x00000406080b1981 */ /* 0x0002a2000c1e1900 */
[C---:B------:R-:W-:Y:S01]  /*0270*/  @P3 IADD3 R16, P0, PT, R5.reuse, R2, RZ ;  /* 0x0000000205103210 */ /* 0x040fe20007f1e0ff */
[----:B------:R-:W-:Y:S01]  /*0280*/  IMAD.MOV.U32 R0, RZ, RZ, RZ ;  /* 0x000000ffff007224 */ /* 0x000fe200078e00ff */
[----:B------:R-:W-:Y:S02]  /*0290*/  IADD3 R130, P2, PT, R5, UR4, RZ ;  /* 0x0000000405827c10 */ /* 0x000fe4000ff5e0ff */
[----:B------:R-:W-:Y:S01]  /*02a0*/  ISETP.NE.AND.EX P4, PT, RZ, UR5, PT, P4 ;  /* 0x00000005ff007c0c */ /* 0x000fe2000bf85340 */
[C---:B------:R-:W-:Y:S01]  /*02b0*/  @P3 IMAD.X R17, R4.reuse, 0x1, R3, P0 ;  /* 0x0000000104113824 */ /* 0x040fe200000e0603 */
[----:B------:R-:W3:Y:S01]  /*02c0*/  LDCU.U8 UR4, c[0x0][0x532] ;  /* 0x0000a640ff0477ac */ /* 0x000ee20008000000 */
[----:B------:R-:W4:Y:S01]  /*02d0*/  LDC.64 R2, c[0x0][0x468] ;  /* 0x00011a00ff027b82 */ /* 0x000f220000000a00 */
[----:B------:R-:W-:-:S02]  /*02e0*/  IADD3.X R131, PT, PT, R4, UR5, RZ, P2, !PT ;  /* 0x0000000504837c10 */ /* 0x000fc400097fe4ff */
[----:B------:R2:W5:Y:S07]  /*02f0*/  @P3 LDG.E R61, desc[UR6][R16.64] ;  /* 0x00000006103d3981 */ /* 0x00056e000c1e1900 */
[----:B------:R2:W5:Y:S01]  /*0300*/  @P4 LDG.E R0, desc[UR6][R130.64] ;  /* 0x0000000682004981 */ /* 0x000562000c1e1900 */
[----:B---3--:R-:W-:Y:S01]  /*0310*/  ISETP.NE.AND P2, PT, RZ, UR4, PT ;  /* 0x00000004ff007c0c */ /* 0x008fe2000bf45270 */
[----:B-1----:R-:W-:Y:S01]  /*0320*/  IMAD.MOV.U32 R9, RZ, RZ, -0x1 ;  /* 0xffffffffff097424 */ /* 0x002fe200078e00ff */
[----:B----4-:R-:W-:-:S02]  /*0330*/  ISETP.EQ.U32.AND P5, PT, R2, RZ, PT ;  /* 0x000000ff0200720c */ /* 0x010fc40003fa2070 */
[----:B------:R-:W-:Y:S02]  /*0340*/  IADD3 R14, P0, PT, R5, R2, RZ ;  /* 0x00000002050e7210 */ /* 0x000fe40007f1e0ff */
[----:B------:R-:W-:-:S03]  /*0350*/  ISETP.EQ.OR.EX P5, PT, R3, RZ, !P2, P5 ;  /* 0x000000ff0300720c */ /* 0x000fc600057a2750 */
[----:B------:R-:W-:-:S10]  /*0360*/  IMAD.X R15, R4, 0x1, R3, P0 ;  /* 0x00000001040f7824 */ /* 0x000fd400000e0603 */
[----:B------:R1:W5:Y:S01]  /*0370*/  @!P5 LDG.E R9, desc[UR6][R14.64] ;  /* 0x000000060e09d981 */ /* 0x000362000c1e1900 */
[----:B------:R-:W-:Y:S01]  /*0380*/  ISETP.NE.U32.AND P0, PT, R2, RZ, PT ;  /* 0x000000ff0200720c */ /* 0x000fe20003f05070 */
[----:B------:R-:W3:Y:S01]  /*0390*/  @!P1 LDC R206, c[0x0][0x434] ;  /* 0x00010d00ffce9b82 */ /* 0x000ee20000000800 */
[----:B------:R-:W4:Y:S02]  /*03a0*/  S2R R13, SR_CTAID.X ;  /* 0x00000000000d7919 */ /* 0x000f240000002500 */
[----:B------:R-:W-:-:S13]  /*03b0*/  ISETP.NE.AND.EX P0, PT, R3, RZ, PT, P0 ;  /* 0x000000ff0300720c */ /* 0x000fda0003f05300 */
[----:B------:R-:W1:Y:S01]  /*03c0*/  @!P0 LDC R67, c[0x0][0x438] ;  /* 0x00010e00ff438b82 */ /* 0x000e620000000800 */
[----:B----4-:R-:W-:Y:S02]  /*03d0*/  IMAD.SHL.U32 R65, R13, 0x40, RZ ;  /* 0x000000400d417824 */ /* 0x010fe400078e00ff */
[----:B--2---:R-:W-:-:S05]  /*03e0*/  @P1 IMAD.IADD R206, R11, 0x1, -R12 ;  /* 0x000000010bce1824 */ /* 0x004fca00078e0a0c */
[----:B---3--:R-:W-:Y:S01]  /*03f0*/  ISETP.GT.AND P1, PT, R206, R65, PT ;  /* 0x00000041ce00720c */ /* 0x008fe20003f24270 */
[----:B-1----:R-:W-:-:S12]  /*0400*/  @!P0 BRA `(.L_x_1360) ;  /* 0x00000000000c8947 */ /* 0x002fd80003800000 */
[----:B------:R-:W2:Y:S02]  /*0410*/  @P2 LDG.E R2, desc[UR6][R14.64+0x4] ;  /* 0x000004060e022981 */ /* 0x000ea4000c1e1900 */
[----:B--2--5:R-:W-:-:S06]  /*0420*/  @P2 IADD3 R67, PT, PT, R2, -R9, RZ ;  /* 0x8000000902432210 */ /* 0x024fcc0007ffe0ff */
[----:B------:R1:W5:Y:S02]  /*0430*/  @!P2 LDG.E R67, desc[UR6][R14.64] ;  /* 0x000000060e43a981 */ /* 0x000364000c1e1900 */
.L_x_1360:
[----:B------:R-:W-:Y:S05]  /*0440*/  @!P1 EXIT ;  /* 0x000000000000994d */ /* 0x000fea0003800000 */
[----:B------:R-:W2:Y:S01]  /*0450*/  LDC R8, c[0x0][0x374] ;  /* 0x0000dd00ff087b82 */ /* 0x000ea20000000800 */
[--C-:B-----5:R-:W-:Y:S01]  /*0460*/  IMAD.IADD R67, R67, 0x1, -R0.reuse ;  /* 0x0000000143437824 */ /* 0x120fe200078e0a00 */
[----:B------:R-:W3:Y:S01]  /*0470*/  S2R R64, SR_TID.X ;  /* 0x0000000000407919 */ /* 0x000ee20000002100 */
[----:B------:R-:W-:-:S05]  /*0480*/  @P3 IMAD.IADD R61, R61, 0x1, -R0 ;  /* 0x000000013d3d3824 */ /* 0x000fca00078e0a00 */
[----:B------:R-:W4:Y:S01]  /*0490*/  LDC R2, c[0x0][0x438] ;  /* 0x00010e00ff027b82 */ /* 0x000f220000000800 */
[-C--:B--2---:R-:W-:Y:S02]  /*04a0*/  IABS R11, R8.reuse ;  /* 0x00000008000b7213 */ /* 0x084fe40000000000 */
[----:B------:R-:W-:Y:S02]  /*04b0*/  IABS R17, R8 ;  /* 0x0000000800117213 */ /* 0x000fe40000000000 */
[----:B------:R-:W2:Y:S03]  /*04c0*/  I2F.RP R3, R11 ;  /* 0x0000000b00037306 */ /* 0x000ea60000209400 */
[----:B------:R-:W-:Y:S02]  /*04d0*/  IMAD.MOV R17, RZ, RZ, -R17 ;  /* 0x000000ffff117224 */ /* 0x000fe400078e0a11 */
[----:B----4-:R-:W-:-:S05]  /*04e0*/  VIADD R2, R2, 0x7f ;  /* 0x0000007f02027836 */ /* 0x010fca0000000000 */
[----:B-1----:R-:W-:-:S04]  /*04f0*/  SHF.R.S32.HI R15, RZ, 0x1f, R2 ;  /* 0x0000001fff0f7819 */ /* 0x002fc80000011402 */
        /* <DEDUP_REMOVED lines=22> */
[----:B------:R-:W-:Y:S01]  /*0660*/  ISETP.GE.U32.AND P5, PT, R16, R11, PT ;  /* 0x0000000b1000720c */ /* 0x000fe20003fa6070 */
[----:B------:R-:W1:Y:S01]  /*0670*/  S2R R2, SR_CTAID.Y ;  /* 0x0000000000027919 */ /* 0x000e620000002600 */
[----:B------:R-:W4:Y:S01]  /*0680*/  LDC R11, c[0x0][0x508] ;  /* 0x00014200ff0b7b82 */ /* 0x000f220000000800 */
[----:B------:R-:W-:Y:S01]  /*0690*/  @!P3 ISETP.NE.AND.EX P2, PT, R3, RZ, PT, P2 ;  /* 0x000000ff0300b20c */ /* 0x000fe20003f45320 */
[----:B------:R-:W-:-:S03]  /*06a0*/  VIADD R3, R13, 0x1 ;  /* 0x000000010d037836 */ /* 0x000fc60000000000 */
[----:B--2---:R-:W-:Y:S01]  /*06b0*/  @!P3 SEL R14, R14, RZ, P2 ;  /* 0x000000ff0e0eb207 */ /* 0x004fe20001000000 */
[----:B------:R-:W-:-:S04]  /*06c0*/  IMAD R3, R3, 0x40, -R206 ;  /* 0x0000004003037824 */ /* 0x000fc800078e0ace */
[----:B------:R-:W-:Y:S02]  /*06d0*/  @!P3 IMAD.IADD R61, R67, 0x1, R14 ;  /* 0x00000001433db824 */ /* 0x000fe400078e020e */
[----:B------:R-:W-:Y:S02]  /*06e0*/  @P5 VIADD R10, R10, 0x1 ;  /* 0x000000010a0a5836 */ /* 0x000fe40000000000 */
[----:B------:R-:W-:Y:S02]  /*06f0*/  VIADD R14, R61, 0x7f ;  /* 0x0000007f3d0e7836 */ /* 0x000fe40000000000 */
[----:B------:R-:W-:Y:S01]  /*0700*/  @!P0 IMAD.MOV R10, RZ, RZ, -R10 ;  /* 0x000000ffff0a8224 */ /* 0x000fe200078e0a0a */
[----:B------:R-:W-:Y:S02]  /*0710*/  @!P1 LOP3.LUT R10, RZ, R8, RZ, 0x33, !PT ;  /* 0x00000008ff0a9212 */ /* 0x000fe400078e33ff */
[----:B----4-:R-:W-:Y:S02]  /*0720*/  IADD3 R11, PT, PT, R14, R11, R3 ;  /* 0x0000000b0e0b7210 */ /* 0x010fe40007ffe003 */
[----:B------:R-:W-:-:S02]  /*0730*/  SHF.R.S32.HI R3, RZ, 0x1f, R14 ;  /* 0x0000001fff037819 */ /* 0x000fc4000001140e */
[----:B------:R-:W-:Y:S02]  /*0740*/  SHF.R.S32.HI R8, RZ, 0x1f, R11 ;  /* 0x0000001fff087819 */ /* 0x000fe4000001140b */
[----:B------:R-:W-:Y:S01]  /*0750*/  LEA.HI R14, R3, R14, RZ, 0x7 ;  /* 0x0000000e030e7211 */ /* 0x000fe200078f38ff */
[----:B-1----:R-:W-:Y:S01]  /*0760*/  IMAD R205, R10, R2, RZ ;  /* 0x000000020acd7224 */ /* 0x002fe200078e02ff */
[----:B------:R-:W-:Y:S02]  /*0770*/  LEA.HI R8, R8, R11, RZ, 0x7 ;  /* 0x0000000b08087211 */ /* 0x000fe400078f38ff */
[----:B------:R-:W-:Y:S02]  /*0780*/  SHF.R.S32.HI R14, RZ, 0x7, R14 ;  /* 0x00000007ff0e7819 */ /* 0x000fe4000001140e */
[----:B------:R-:W-:Y:S02]  /*0790*/  SHF.R.S32.HI R8, RZ, 0x7, R8 ;  /* 0x00000007ff087819 */ /* 0x000fe40000011408 */
[----:B------:R-:W-:-:S04]  /*07a0*/  VIADDMNMX R3, R205, R10, R14, PT ;  /* 0x0000000acd037246 */ /* 0x000fc8000380010e */
[----:B------:R-:W-:Y:S01]  /*07b0*/  VIMNMX R54, PT, PT, R3, R8, PT ;  /* 0x0000000803367248 */ /* 0x000fe20003fe0100 */
[----:B------:R-:W-:-:S03]  /*07c0*/  IMAD.MOV R3, RZ, RZ, -R207 ;  /* 0x000000ffff037224 */ /* 0x000fc600078e0acf */
[----:B------:R-:W-:Y:S01]  /*07d0*/  ISETP.GE.AND P0, PT, R205, R54, PT ;  /* 0x00000036cd00720c */ /* 0x000fe20003f06270 */
[----:B------:R-:W-:-:S12]  /*07e0*/  IMAD R7, R6, R3, R7 ;  /* 0x0000000306077224 */ /* 0x000fd800078e0207 */
[----:B---3--:R-:W-:Y:S05]  /*07f0*/  @!P0 BRA `(.L_x_1361) ;  /* 0x0000000800ac8947 */ /* 0x008fea0003800000 */
[----:B------:R-:W1:Y:S01]  /*0800*/  LDC.64 R4, c[0x0][0x430] ;  /* 0x00010c00ff047b82 */ /* 0x000e620000000a00 */
[----:B------:R-:W2:Y:S01]  /*0810*/  LDCU UR4, c[0x0][0x44c] ;  /* 0x00008980ff0477ac */ /* 0x000ea20008000800 */
[----:B------:R-:W-:Y:S01]  /*0820*/  IMAD.IADD R206, R206, 0x1, -R65 ;  /* 0x00000001cece7824 */ /* 0x000fe200078e0a41 */
[----:B------:R-:W-:Y:S01]  /*0830*/  BSSY.RECONVERGENT B0, `(.L_x_1362) ;  /* 0x0000020000007945 */ /* 0x000fe20003800200 */
[C---:B------:R-:W-:Y:S02]  /*0840*/  IMAD.SHL.U32 R8, R64.reuse, 0x4, RZ ;  /* 0x0000000440087824 */ /* 0x040fe400078e00ff */
[----:B------:R-:W-:-:S03]  /*0850*/  IMAD.SHL.U32 R9, R64, 0x8, RZ ;  /* 0x0000000840097824 */ /* 0x000fc600078e00ff */
[----:B------:R-:W-:-:S04]  /*0860*/  LOP3.LUT R8, R8, 0x3c, RZ, 0xc0, !PT ;  /* 0x0000003c08087812 */ /* 0x000fc800078ec0ff */
[C---:B------:R-:W-:Y:S02]  /*0870*/  LOP3.LUT R9, R8.reuse, 0x1f80, R9, 0xf8, !PT ;  /* 0x00001f8008097812 */ /* 0x040fe400078ef809 */
[----:B------:R-:W-:Y:S01]  /*0880*/  LOP3.LUT R10, R8, 0x40, RZ, 0xfc, !PT ;  /* 0x00000040080a7812 */ /* 0x000fe200078efcff */
[----:B-1----:R-:W-:-:S04]  /*0890*/  IMAD R0, R2, R4, R207 ;  /* 0x0000000402007224 */ /* 0x002fc800078e02cf */
[----:B------:R-:W-:Y:S01]  /*08a0*/  IMAD R0, R0, R6, R7 ;  /* 0x0000000600007224 */ /* 0x000fe200078e0207 */
[----:B------:R-:W-:-:S03]  /*08b0*/  SHF.R.U32.HI R7, RZ, 0x4, R64 ;  /* 0x00000004ff077819 */ /* 0x000fc60000011640 */
[----:B------:R-:W-:Y:S01]  /*08c0*/  IMAD R0, R0, R5, R65 ;  /* 0x0000000500007224 */ /* 0x000fe200078e0241 */
[CC--:B------:R-:W-:Y:S01]  /*08d0*/  ISETP.GE.AND P5, PT, R7.reuse, R206.reuse, PT ;  /* 0x000000ce0700720c */ /* 0x0c0fe20003fa6270 */
[C---:B------:R-:W-:Y:S01]  /*08e0*/  VIADD R23, R7.reuse, 0x8 ;  /* 0x0000000807177836 */ /* 0x040fe20000000000 */
[C---:B------:R-:W-:Y:S01]  /*08f0*/  IADD3 R21, PT, PT, R7.reuse, 0x10, RZ ;  /* 0x0000001007157810 */ /* 0x040fe20007ffe0ff */
[----:B--2---:R-:W-:Y:S01]  /*0900*/  IMAD R6, R0, UR4, RZ ;  /* 0x0000000400067c24 */ /* 0x004fe2000f8e02ff */
[C---:B------:R-:W-:Y:S01]  /*0910*/  IADD3 R15, PT, PT, R7.reuse, 0x28, RZ ;  /* 0x00000028070f7810 */ /* 0x040fe20007ffe0ff */
[----:B------:R-:W-:Y:S01]  /*0920*/  VIADD R19, R7, 0x18 ;  /* 0x0000001807137836 */ /* 0x000fe20000000000 */
[-C--:B------:R-:W-:Y:S01]  /*0930*/  ISETP.GE.AND P2, PT, R23, R206.reuse, PT ;  /* 0x000000ce1700720c */ /* 0x080fe20003f46270 */
[----:B------:R-:W-:Y:S01]  /*0940*/  VIADD R17, R7, 0x20 ;  /* 0x0000002007117836 */ /* 0x000fe20000000000 */
[----:B------:R-:W-:Y:S02]  /*0950*/  IADD3 R9, P4, PT, R6, R9, RZ ;  /* 0x0000000906097210 */ /* 0x000fe40007f9e0ff */
[----:B------:R-:W-:-:S02]  /*0960*/  ISETP.GE.AND P1, PT, R21, R206, PT ;  /* 0x000000ce1500720c */ /* 0x000fc40003f26270 */
[-C--:B------:R-:W-:Y:S02]  /*0970*/  ISETP.GE.AND P0, PT, R19, R206.reuse, PT ;  /* 0x000000ce1300720c */ /* 0x080fe40003f06270 */
[----:B------:R-:W-:Y:S02]  /*0980*/  ISETP.GE.AND P3, PT, R17, R206, PT ;  /* 0x000000ce1100720c */ /* 0x000fe40003f66270 */
[----:B------:R-:W-:Y:S01]  /*0990*/  LEA.HI.X.SX32 R6, R6, RZ, 0x1, P4 ;  /* 0x000000ff06067211 */ /* 0x000fe200020f0eff */
[----:B------:R-:W-:Y:S10]  /*09a0*/  @P5 BRA `(.L_x_1363) ;  /* 0x0000000000205947 */ /* 0x000ff40003800000 */
        /* <DEDUP_REMOVED lines=8> */
.L_x_1363:
[----:B------:R-:W-:Y:S05]  /*0a30*/  BSYNC.RECONVERGENT B0 ;  /* 0x0000000000007941 */ /* 0x000fea0003800200 */
.L_x_1362:
        /* <DEDUP_REMOVED lines=15> */
.L_x_1365:
[----:B------:R-:W-:Y:S05]  /*0b30*/  BSYNC.RECONVERGENT B0 ;  /* 0x0000000000007941 */ /* 0x000fea0003800200 */
.L_x_1364:
        /* <DEDUP_REMOVED lines=15> */
.L_x_1367:
[----:B------:R-:W-:Y:S05]  /*0c30*/  BSYNC.RECONVERGENT B0 ;  /* 0x0000000000007941 */ /* 0x000fea0003800200 */
.L_x_1366:
        /* <DEDUP_REMOVED lines=14> */
.L_x_1369:
[----:B------:R-:W-:Y:S05]  /*0d20*/  BSYNC.RECONVERGENT B0 ;  /* 0x0000000000007941 */ /* 0x000fea0003800200 */
.L_x_1368:
        /* <DEDUP_REMOVED lines=13> */
.L_x_1371:
[----:B------:R-:W-:Y:S05]  /*0e00*/  BSYNC.RECONVERGENT B0 ;  /* 0x0000000000007941 */ /* 0x000fea0003800200 */
.L_x_1370:
        /* <DEDUP_REMOVED lines=13> */
.L_x_1373:
[----:B------:R-:W-:Y:S05]  /*0ee0*/  BSYNC.RECONVERGENT B0 ;  /* 0x0000000000007941 */ /* 0x000fea0003800200 */
.L_x_1372:
        /* <DEDUP_REMOVED lines=13> */
.L_x_1375:
[----:B------:R-:W-:Y:S05]  /*0fc0*/  BSYNC.RECONVERGENT B0 ;  /* 0x0000000000007941 */ /* 0x000fea0003800200 */
.L_x_1374:
        /* <DEDUP_REMOVED lines=13> */
.L_x_1377:
[----:B------:R-:W-:Y:S05]  /*10a0*/  BSYNC.RECONVERGENT B0 ;  /* 0x0000000000007941 */ /* 0x000fea0003800200 */
.L_x_1376:
        /* <DEDUP_REMOVED lines=32> */
.L_x_1361:
        /* <DEDUP_REMOVED lines=11> */
.L_x_1378:
[----:B------:R-:W-:Y:S05]  /*1360*/  BRA.U !UP0, `(.L_x_1379) ;  /* 0x0000000508987547 */ /* 0x000fea000b800000 */
[----:B------:R-:W1:Y:S01]  /*1370*/  LDC R5, c[0x0][0x4f0] ;  /* 0x00013c00ff057b82 */ /* 0x000e620000000800 */
[----:B------:R-:W-:Y:S01]  /*1380*/  LEA R8, R54, 0xffffff80, 0x7 ;  /* 0xffffff8036087811 */ /* 0x000fe200078e38ff */
[----:B------:R-:W2:Y:S03]  /*1390*/  LDCU.64 UR4, c[0x0][0x4e8] ;  /* 0x00009d00ff0477ac */ /* 0x000ea60008000a00 */
[----:B------:R-:W-:Y:S01]  /*13a0*/  IABS R0, R8 ;  /* 0x0000000800007213 */ /* 0x000fe20000000000 */
[----:B------:R-:W3:Y:S02]  /*13b0*/  LDCU.64 UR8, c[0x0][0x3a0] ;  /* 0x00007400ff0877ac */ /* 0x000ee40008000a00 */
[----:B-----5:R-:W4:Y:S01]  /*13c0*/  LDC R6, c[0x0][0x3e8] ;  /* 0x0000fa00ff067b82 */ /* 0x020f220000000800 */
        /* <DEDUP_REMOVED lines=24> */
[----:B------:R-:W-:Y:S01]  /*1550*/  @P0 VIADD R4, R4, 0x1 ;  /* 0x0000000104040836 */ /* 0x000fe20000000000 */
[----:B------:R-:W-:-:S04]  /*1560*/  LEA R212, P0, R10, UR12, 0x2 ;  /* 0x0000000c0ad47c11 */ /* 0x000fc8000f8010ff */
[----:B------:R-:W-:Y:S02]  /*1570*/  MOV R3, R4 ;  /* 0x0000000400037202 */ /* 0x000fe40000000f00 */
[----:B------:R-:W-:-:S03]  /*1580*/  LEA.HI.X R213, R10, UR13, R213, 0x2, P0 ;  /* 0x0000000d0ad57c11 */ /* 0x000fc600080f14d5 */
[----:B------:R-:W-:Y:S01]  /*1590*/  @!P1 IMAD.MOV R3, RZ, RZ, -R3 ;  /* 0x000000ffff039224 */ /* 0x000fe200078e0a03 */
[----:B------:R-:W-:-:S05]  /*15a0*/  @!P2 LOP3.LUT R3, RZ, R5, RZ, 0x33, !PT ;  /* 0x00000005ff03a212 */ /* 0x000fca00078e33ff */
[----:B------:R-:W-:-:S06]  /*15b0*/  IMAD.WIDE R10, R3, 0x4, R212 ;  /* 0x00000004030a7825 */ /* 0x000fcc00078e02d4 */
[----:B------:R2:W2:Y:S01]  /*15c0*/  LDG.E R10, desc[UR6][R10.64] ;  /* 0x000000060a0a7981 */ /* 0x0004a2000c1e1900 */
[----:B----4-:R-:W-:Y:S02]  /*15d0*/  IABS R2, R6 ;  /* 0x0000000600027213 */ /* 0x010fe40000000000 */
[----:B------:R-:W-:Y:S02]  /*15e0*/  IADD3 R3, PT, PT, -R3, RZ, RZ ;  /* 0x000000ff03037210 */ /* 0x000fe40007ffe1ff */
[----:B------:R-:W4:Y:S03]  /*15f0*/  I2F.RP R9, R2 ;  /* 0x0000000200097306 */ /* 0x000f260000209400 */
[----:B------:R-:W-:Y:S02]  /*1600*/  IMAD R8, R5, R3, R8 ;  /* 0x0000000305087224 */ /* 0x000fe400078e0208 */
[----:B---3--:R-:W-:-:S03]  /*1610*/  IMAD.U32 R5, RZ, RZ, UR15 ;  /* 0x0000000fff057e24 */ /* 0x008fc6000f8e00ff */
[----:B----4-:R-:W3:Y:S02]  /*1620*/  MUFU.RCP R14, R9 ;  /* 0x00000009000e7308 */ /* 0x010ee40000001000 */
[----:B---3--:R-:W-:-:S06]  /*1630*/  IADD3 R14, PT, PT, R14, 0xffffffe, RZ ;  /* 0x0ffffffe0e0e7810 */ /* 0x008fcc0007ffe0ff */
[----:B------:R-:W3:Y:S02]  /*1640*/  F2I.FTZ.U32.TRUNC.NTZ R15, R14 ;  /* 0x0000000e000f7305 */ /* 0x000ee4000021f000 */
[----:B---3--:R-:W-:Y:S01]  /*1650*/  IMAD.MOV R0, RZ, RZ, -R15 ;  /* 0x000000ffff007224 */ /* 0x008fe200078e0a0f */
[----:B------:R-:W-:-:S03]  /*1660*/  MOV R14, RZ ;  /* 0x000000ff000e7202 */ /* 0x000fc60000000f00 */
[----:B------:R-:W-:Y:S01]  /*1670*/  IMAD R4, R0, R2, RZ ;  /* 0x0000000200047224 */ /* 0x000fe200078e02ff */
[----:B------:R-:W-:-:S03]  /*1680*/  IABS R0, R7 ;  /* 0x0000000700007213 */ /* 0x000fc60000000000 */
[----:B------:R-:W-:-:S04]  /*1690*/  IMAD.HI.U32 R15, R15, R4, R14 ;  /* 0x000000040f0f7227 */ /* 0x000fc800078e000e */
[----:B------:R-:W-:-:S04]  /*16a0*/  IMAD.MOV.U32 R4, RZ, RZ, R0 ;  /* 0x000000ffff047224 */ /* 0x000fc800078e0000 */
[----:B------:R-:W-:-:S05]  /*16b0*/  IMAD.HI.U32 R0, R15, R4, RZ ;  /* 0x000000040f007227 */ /* 0x000fca00078e00ff */
[----:B------:R-:W-:-:S05]  /*16c0*/  IADD3 R9, PT, PT, -R0, RZ, RZ ;  /* 0x000000ff00097210 */ /* 0x000fca0007ffe1ff */
[----:B--2---:R-:W-:Y:S01]  /*16d0*/  IMAD R11, R2, R9, R4 ;  /* 0x00000009020b7224 */ /* 0x004fe200078e0204 */
        /* <DEDUP_REMOVED lines=47> */
.L_x_1379:
        /* <DEDUP_REMOVED lines=15> */
.L_x_1381:
[----:B------:R-:W2:Y:S01]  /*1ac0*/  LDC.64 R4, c[0x0][0x3b8] ;  /* 0x0000ee00ff047b82 */ /* 0x000ea20000000a00 */
[----:B-1----:R-:W-:-:S05]  /*1ad0*/  IADD3 R2, PT, PT, R0, R9, RZ ;  /* 0x0000000900027210 */ /* 0x002fca0007ffe0ff */
[C---:B--2---:R-:W-:Y:S02]  /*1ae0*/  IMAD R19, R2.reuse, R5, RZ ;  /* 0x0000000502137224 */ /* 0x044fe400078e02ff */
[----:B------:R-:W-:-:S05]  /*1af0*/  IMAD.WIDE.U32 R2, R2, R4, RZ ;  /* 0x0000000402027225 */ /* 0x000fca00078e00ff */
[----:B------:R-:W-:Y:S02]  /*1b00*/  IADD3 R19, PT, PT, R3, R19, RZ ;  /* 0x0000001303137210 */ /* 0x000fe40007ffe0ff */
[----:B------:R-:W-:Y:S02]  /*1b10*/  MOV R18, R2 ;  /* 0x0000000200127202 */ /* 0x000fe40000000f00 */
.L_x_1382:
        /* <DEDUP_REMOVED lines=14> */
.L_x_1383:
[----:B------:R-:W1:Y:S01]  /*1c00*/  LDC.64 R2, c[0x0][0x3c0] ;  /* 0x0000f000ff027b82 */ /* 0x000e620000000a00 */
[----:B------:R-:W-:-:S05]  /*1c10*/  IADD3 R0, PT, PT, R0, R9, RZ ;  /* 0x0000000900007210 */ /* 0x000fca0007ffe0ff */
[C---:B-1----:R-:W-:Y:S02]  /*1c20*/  IMAD R21, R0.reuse, R3, RZ ;  /* 0x0000000300157224 */ /* 0x042fe400078e02ff */
[----:B------:R-:W-:-:S05]  /*1c30*/  IMAD.WIDE.U32 R8, R0, R2, RZ ;  /* 0x0000000200087225 */ /* 0x000fca00078e00ff */
[----:B------:R-:W-:Y:S02]  /*1c40*/  IADD3 R21, PT, PT, R9, R21, RZ ;  /* 0x0000001509157210 */ /* 0x000fe40007ffe0ff */
[----:B------:R-:W-:-:S07]  /*1c50*/  MOV R20, R8 ;  /* 0x0000000800147202 */ /* 0x000fce0000000f00 */
.L_x_1384:
[----:B-----5:R-:W1:Y:S01]  /*1c60*/  LDC R6, c[0x0][0x3e8] ;  /* 0x0000fa00ff067b82 */ /* 0x020e620000000800 */
[----:B------:R-:W-:Y:S02]  /*1c70*/  MOV R10, RZ ;  /* 0x000000ff000a7202 */ /* 0x000fe40000000f00 */
[----:B------:R-:W-:Y:S02]  /*1c80*/  CS2R R212, SRZ ;  /* 0x0000000000d47805 */ /* 0x000fe4000001ff00 */
[----:B-1----:R-:W-:-:S04]  /*1c90*/  IABS R8, R6 ;  /* 0x0000000600087213 */ /* 0x002fc80000000000 */
[----:B------:R-:W1:Y:S08]  /*1ca0*/  I2F.RP R14, R8 ;  /* 0x00000008000e7306 */ /* 0x000e700000209400 */
[----:B-1----:R-:W1:Y:S02]  /*1cb0*/  MUFU.RCP R11, R14 ;  /* 0x0000000e000b7308 */ /* 0x002e640000001000 */
[----:B-1----:R-:W-:-:S02]  /*1cc0*/  IADD3 R11, PT, PT, R11, 0xffffffe, RZ ;  /* 0x0ffffffe0b0b7810 */ /* 0x002fc40007ffe0ff */
[----:B------:R-:W-:-:S04]  /*1cd0*/  LEA R14, R54, 0xffffff80, 0x7 ;  /* 0xffffff80360e7811 */ /* 0x000fc800078e38ff */
[----:B------:R-:W1:Y:S01]  /*1ce0*/  F2I.FTZ.U32.TRUNC.NTZ R11, R11 ;  /* 0x0000000b000b7305 */ /* 0x000e62000021f000 */
[----:B------:R-:W-:Y:S01]  /*1cf0*/  SHF.R.S32.HI R15, RZ, 0x1f, R14 ;  /* 0x0000001fff0f7819 */ /* 0x000fe2000001140e */
[----:B------:R-:W-:-:S04]  /*1d00*/  IMAD.WIDE.U32 R22, R14, R4, R18 ;  /* 0x000000040e167225 */ /* 0x000fc800078e0012 */
[C---:B------:R-:W-:Y:S02]  /*1d10*/  IMAD R16, R15.reuse, R2, RZ ;  /* 0x000000020f107224 */ /* 0x040fe400078e02ff */
[----:B------:R-:W-:Y:S02]  /*1d20*/  IMAD R15, R15, R4, RZ ;  /* 0x000000040f0f7224 */ /* 0x000fe400078e02ff */
[----:B------:R-:W-:-:S04]  /*1d30*/  IMAD.WIDE.U32 R20, R14, R2, R20 ;  /* 0x000000020e147225 */ /* 0x000fc800078e0014 */
[C---:B------:R-:W-:Y:S02]  /*1d40*/  IMAD R19, R14.reuse, R3, R16 ;  /* 0x000000030e137224 */ /* 0x040fe400078e0210 */
[----:B-1----:R-:W-:Y:S02]  /*1d50*/  IMAD.MOV R0, RZ, RZ, -R11 ;  /* 0x000000ffff007224 */ /* 0x002fe400078e0a0b */
[----:B------:R-:W-:Y:S01]  /*1d60*/  IMAD R15, R14, R5, R15 ;  /* 0x000000050e0f7224 */ /* 0x000fe200078e020f */
[----:B------:R-:W-:Y:S01]  /*1d70*/  IADD3 R21, PT, PT, R21, R19, RZ ;  /* 0x0000001315157210 */ /* 0x000fe20007ffe0ff */
[----:B------:R-:W-:Y:S01]  /*1d80*/  IMAD R9, R0, R8, RZ ;  /* 0x0000000800097224 */ /* 0x000fe200078e02ff */
[----:B------:R-:W-:Y:S02]  /*1d90*/  IABS R0, R7 ;  /* 0x0000000700007213 */ /* 0x000fe40000000000 */
[----:B------:R-:W-:Y:S01]  /*1da0*/  IADD3 R23, PT, PT, R23, R15, RZ ;  /* 0x0000000f17177210 */ /* 0x000fe20007ffe0ff */
        /* <DEDUP_REMOVED lines=18> */
[----:B------:R-:W-:-:S04]  /*1ed0*/  SEL R14, R6, R17, !P1 ;  /* 0x00000011060e7207 */ /* 0x000fc80004800000 */
[----:B------:R-:W-:Y:S01]  /*1ee0*/  SHF.R.S32.HI R17, RZ, 0x1f, R14 ;  /* 0x0000001fff117819 */ /* 0x000fe2000001140e */
[----:B-1----:R-:W-:-:S04]  /*1ef0*/  IMAD.WIDE.U32 R20, R14, R10, R20 ;  /* 0x0000000a0e147225 */ /* 0x002fc800078e0014 */
[C---:B------:R-:W-:Y:S02]  /*1f00*/  IMAD R15, R17.reuse, R10, RZ ;  /* 0x0000000a110f7224 */ /* 0x040fe400078e02ff */
[-C--:B--2---:R-:W-:Y:S02]  /*1f10*/  IMAD R17, R17, R8.reuse, RZ ;  /* 0x0000000811117224 */ /* 0x084fe400078e02ff */
[C---:B------:R-:W-:Y:S02]  /*1f20*/  IMAD R15, R14.reuse, R11, R15 ;  /* 0x0000000b0e0f7224 */ /* 0x040fe400078e020f */
[----:B------:R-:W-:-:S03]  /*1f30*/  IMAD.WIDE.U32 R18, R14, R8, R22 ;  /* 0x000000080e127225 */ /* 0x000fc600078e0016 */
[----:B------:R-:W-:Y:S01]  /*1f40*/  IADD3 R15, PT, PT, R21, R15, RZ ;  /* 0x0000000f150f7210 */ /* 0x000fe20007ffe0ff */
[----:B------:R-:W-:Y:S02]  /*1f50*/  IMAD R9, R14, R9, R17 ;  /* 0x000000090e097224 */ /* 0x000fe400078e0211 */
[----:B------:R-:W-:-:S03]  /*1f60*/  IMAD.MOV.U32 R16, RZ, RZ, R20 ;  /* 0x000000ffff107224 */ /* 0x000fc600078e0014 */
[----:B------:R-:W-:-:S07]  /*1f70*/  IADD3 R10, PT, PT, R19, R9, RZ ;  /* 0x00000009130a7210 */ /* 0x000fce0007ffe0ff */
.L_x_1380:
[----:B------:R-:W-:Y:S01]  /*1f80*/  IMAD.MOV.U32 R11, RZ, RZ, RZ ;  /* 0x000000ffff0b7224 */ /* 0x000fe200078e00ff */
[----:B------:R-:W-:Y:S01]  /*1f90*/  ISETP.NE.AND P2, PT, R12, -0x1, PT ;  /* 0xffffffff0c00780c */ /* 0x000fe20003f45270 */
[----:B------:R-:W1:Y:S01]  /*1fa0*/  LDC.64 R126, c[0x0][0x3b0] ;  /* 0x0000ec00ff7e7b82 */ /* 0x000e620000000a00 */
[----:B------:R-:W-:Y:S01]  /*1fb0*/  IMAD.SHL.U32 R66, R64, 0x8, RZ ;  /* 0x0000000840427824 */ /* 0x000fe200078e00ff */
[----:B------:R-:W2:Y:S02]  /*1fc0*/  LDCU.64 UR4, c[0x0][0x3c8] ;  /* 0x00007900ff0477ac */ /* 0x000ea40008000a00 */
[----:B------:R3:W5:Y:S01]  /*1fd0*/  @P4 LDG.E R11, desc[UR6][R130.64] ;  /* 0x00000006820b4981 */ /* 0x000762000c1e1900 */
[----:B------:R-:W-:Y:S01]  /*1fe0*/  SHF.R.U32.HI R128, RZ, 0x3, R64 ;  /* 0x00000003ff807819 */ /* 0x000fe20000011640 */
[----:B------:R-:W4:Y:S01]  /*1ff0*/  LDCU.64 UR8, c[0x0][0x388] ;  /* 0x00007100ff0877ac */ /* 0x000f220008000a00 */
[----:B------:R-:W-:Y:S01]  /*2000*/  LOP3.LUT R14, R66, 0x38, RZ, 0xc0, !PT ;  /* 0x00000038420e7812 */ /* 0x000fe200078ec0ff */
[----:B------:R-:W-:Y:S01]  /*2010*/  IMAD.SHL.U32 R111, R64, 0x4, RZ ;  /* 0x00000004406f7824 */ /* 0x000fe200078e00ff */
[----:B------:R-:W-:Y:S01]  /*2020*/  MOV R129, RZ ;  /* 0x000000ff00817202 */ /* 0x000fe20000000f00 */
[----:B------:R-:W-:Y:S01]  /*2030*/  IMAD.SHL.U32 R69, R4, 0x10, RZ ;  /* 0x0000001004457824 */ /* 0x000fe200078e00ff */
[C---:B------:R-:W-:Y:S01]  /*2040*/  SHF.L.U64.HI R60, R2.reuse, 0x4, R3 ;  /* 0x00000004023c7819 */ /* 0x040fe20000010203 */
[----:B------:R-:W2:Y:S01]  /*2050*/  @!P2 LDC.64 R8, c[0x0][0x398] ;  /* 0x0000e600ff08ab82 */ /* 0x000ea20000000a00 */
[----:B------:R-:W-:-:S02]  /*2060*/  SHF.L.U32 R63, R2, 0x4, RZ ;  /* 0x00000004023f7819 */ /* 0x000fc400000006ff */
[----:B------:R-:W-:Y:S02]  /*2070*/  LOP3.LUT R111, R111, 0x1c, RZ, 0xc0, !PT ;  /* 0x0000001c6f6f7812 */ /* 0x000fe400078ec0ff */
[----:B------:R-:W-:Y:S02]  /*2080*/  SHF.L.U32 R55, R54, 0x7, RZ ;  /* 0x0000000736377819 */ /* 0x000fe400000006ff */
[----:B------:R-:W-:-:S03]  /*2090*/  SHF.L.U64.HI R68, R4, 0x4, R5 ;  /* 0x0000000404447819 */ /* 0x000fc60000010205 */
[----:B------:R-:W-:Y:S02]  /*20a0*/  VIADD R70, R55, 0xffffff80 ;  /* 0xffffff8037467836 */ /* 0x000fe40000000000 */
[----:B-1----:R-:W-:-:S04]  /*20b0*/  @P2 IMAD.WIDE.U32 R22, R12, R126, RZ ;  /* 0x0000007e0c162225 */ /* 0x002fc800078e00ff */
[----:B--2---:R-:W-:-:S04]  /*20c0*/  @!P2 IMAD.WIDE.U32 R20, R207, R8, RZ ;  /* 0x00000008cf14a225 */ /* 0x004fc800078e00ff */
[----:B------:R-:W-:Y:S02]  /*20d0*/  @!P2 IMAD.MOV.U32 R8, RZ, RZ, R20 ;  /* 0x000000ffff08a224 */ /* 0x000fe400078e0014 */
[----:B------:R-:W-:Y:S01]  /*20e0*/  @P2 IMAD.MOV.U32 R8, RZ, RZ, R22 ;  /* 0x000000ffff082224 */ /* 0x000fe200078e0016 */
[----:B------:R-:W-:Y:S01]  /*20f0*/  IADD3 R22, P3, PT, R14, R18, RZ ;  /* 0x000000120e167210 */ /* 0x000fe20007f7e0ff */
[----:B------:R-:W-:Y:S02]  /*2100*/  @!P2 IMAD R9, R207, R9, R21 ;  /* 0x00000009cf09a224 */ /* 0x000fe400078e0215 */
[----:B------:R-:W-:Y:S01]  /*2110*/  @P2 IMAD R9, R12, R127, R23 ;  /* 0x0000007f0c092224 */ /* 0x000fe200078e0217 */
[C---:B------:R-:W-:Y:S01]  /*2120*/  IADD3 R18, P2, PT, R14.reuse, R16, RZ ;  /* 0x000000100e127210 */ /* 0x040fe20007f5e0ff */
[----:B------:R-:W-:Y:S01]  /*2130*/  IMAD.WIDE.U32 R20, R13, 0x40, R128 ;  /* 0x000000400d147825 */ /* 0x000fe200078e0080 */
[----:B------:R-:W-:Y:S01]  /*2140*/  SHF.R.S32.HI R13, RZ, 0x1f, R7 ;  /* 0x0000001fff0d7819 */ /* 0x000fe20000011407 */
[----:B------:R-:W1:Y:S01]  /*2150*/  LDC R12, c[0x0][0x450] ;  /* 0x00011400ff0c7b82 */ /* 0x000e620000000800 */
[----:B------:R-:W-:Y:S01]  /*2160*/  IADD3.X R19, PT, PT, RZ, R15, RZ, P2, !PT ;  /* 0x0000000fff137210 */ /* 0x000fe200017fe4ff */
[----:B------:R-:W-:Y:S01]  /*2170*/  IMAD.X R23, RZ, RZ, R10, P3 ;  /* 0x000000ffff177224 */ /* 0x000fe200018e060a */
[----:B------:R-:W-:Y:S01]  /*2180*/  IADD3 R16, P3, PT, R14, R8, RZ ;  /* 0x000000080e107210 */ /* 0x000fe20007f7e0ff */
[----:B------:R-:W-:-:S02]  /*2190*/  IMAD R10, R13, UR4, RZ ;  /* 0x000000040d0a7c24 */ /* 0x000fc4000f8e02ff */
[----:B------:R-:W-:-:S04]  /*21a0*/  IMAD.WIDE.U32 R22, R128, R4, R22 ;  /* 0x0000000480167225 */ /* 0x000fc800078e0016 */
[----:B------:R-:W-:Y:S01]  /*21b0*/  IMAD.X R17, RZ, RZ, R9, P3 ;  /* 0x000000ffff117224 */ /* 0x000fe200018e0609 */
[----:B------:R-:W-:Y:S01]  /*21c0*/  LOP3.LUT R9, R14, 0x40, RZ, 0xfc, !PT ;  /* 0x000000400e097812 */ /* 0x000fe200078efcff */
[C---:B------:R-:W-:Y:S02]  /*21d0*/  IMAD R8, R7.reuse, UR5, R10 ;  /* 0x0000000507087c24 */ /* 0x040fe4000f8e020a */
[----:B------:R-:W-:Y:S01]  /*21e0*/  IMAD.WIDE.U32 R16, R7, UR4, R16 ;  /* 0x0000000407107c25 */ /* 0x000fe2000f8e0010 */
[----:B------:R-:W2:Y:S03]  /*21f0*/  LDCU.64 UR4, c[0x0][0x390] ;  /* 0x00007200ff0477ac */ /* 0x000ea60008000a00 */
[C---:B------:R-:W-:Y:S01]  /*2200*/  IMAD.WIDE.U32 R18, R128.reuse, R2, R18 ;  /* 0x0000000280127225 */ /* 0x040fe200078e0012 */
[----:B------:R-:W-:Y:S02]  /*2210*/  SHF.R.S32.HI R2, RZ, 0x1f, R67 ;  /* 0x0000001fff027819 */ /* 0x000fe40000011443 */
[----:B------:R-:W-:Y:S01]  /*2220*/  IADD3 R17, PT, PT, R17, R8, RZ ;  /* 0x0000000811117210 */ /* 0x000fe20007ffe0ff */
[----:B------:R-:W-:Y:S01]  /*2230*/  IMAD R77, R128, R5, R23 ;  /* 0x00000005804d7224 */ /* 0x000fe200078e0217 */
[----:B------:R-:W-:Y:S01]  /*2240*/  LEA.HI R2, R2, R67, RZ, 0x7 ;  /* 0x0000004302027211 */ /* 0x000fe200078f38ff */
[----:B------:R-:W-:Y:S01]  /*2250*/  IMAD.SHL.U32 R76, R22, 0x2, RZ ;  /* 0x00000002164c7824 */ /* 0x000fe200078e00ff */
[----:B-1----:R-:W-:Y:S01]  /*2260*/  LEA.HI R12, R12, R12, RZ, 0x1 ;  /* 0x0000000c0c0c7211 */ /* 0x002fe200078f08ff */
[----:B------:R-:W-:Y:S01]  /*2270*/  IMAD R73, R128, R3, R19 ;  /* 0x0000000380497224 */ /* 0x000fe200078e0213 */
[----:B------:R-:W-:Y:S01]  /*2280*/  SHF.L.U64.HI R77, R22, 0x1, R77 ;  /* 0x00000001164d7819 */ /* 0x000fe2000001024d */
[----:B------:R-:W-:Y:S01]  /*2290*/  IMAD.SHL.U32 R74, R18, 0x2, RZ ;  /* 0x00000002124a7824 */ /* 0x000fe200078e00ff */
[----:B----4-:R-:W-:Y:S01]  /*22a0*/  IADD3 R76, P2, PT, R76, UR8, RZ ;  /* 0x000000084c4c7c10 */ /* 0x010fe2000ff5e0ff */
[-C--:B------:R-:W-:Y:S01]  /*22b0*/  IMAD R7, R21, R126.reuse, RZ ;  /* 0x0000007e15077224 */ /* 0x080fe200078e02ff */
[----:B------:R-:W-:Y:S01]  /*22c0*/  SHF.R.S32.HI R2, RZ, 0x7, R2 ;  /* 0x00000007ff027819 */ /* 0x000fe20000011402 */
[----:B------:R-:W-:Y:S01]  /*22d0*/  IMAD.SHL.U32 R3, R64, 0x40, RZ ;  /* 0x0000004040037824 */ /* 0x000fe200078e00ff */
[----:B------:R-:W-:Y:S01]  /*22e0*/  IADD3.X R77, PT, PT, R77, UR9, RZ, P2, !PT ;  /* 0x000000094d4d7c10 */ /* 0x000fe200097fe4ff */
[----:B------:R-:W-:Y:S01]  /*22f0*/  IMAD R7, R20, R127, R7 ;  /* 0x0000007f14077224 */ /* 0x000fe200078e0207 */
[----:B------:R-:W-:Y:S01]  /*2300*/  SHF.L.U64.HI R73, R18, 0x1, R73 ;  /* 0x0000000112497819 */ /* 0x000fe20000010249 */
[----:B------:R-:W-:Y:S01]  /*2310*/  IMAD.WIDE.U32 R126, R20, R126, R16 ;  /* 0x0000007e147e7225 */ /* 0x000fe200078e0010 */
[----:B--2---:R-:W-:-:S02]  /*2320*/  IADD3 R74, P2, PT, R74, UR4, RZ ;  /* 0x000000044a4a7c10 */ /* 0x004fc4000ff5e0ff */
[----:B------:R-:W-:Y:S01]  /*2330*/  VIMNMX R71, PT, PT, R205, R2, !PT ;  /* 0x00000002cd477248 */ /* 0x000fe20007fe0100 */
[----:B------:R-:W-:Y:S01]  /*2340*/  IMAD.MOV.U32 R209, RZ, RZ, R77 ;  /* 0x000000ffffd17224 */ /* 0x000fe200078e004d */
[----:B------:R-:W-:Y:S01]  /*2350*/  IADD3.X R73, PT, PT, R73, UR5, RZ, P2, !PT ;  /* 0x0000000549497c10 */ /* 0x000fe200097fe4ff */
[----:B------:R-:W-:Y:S01]  /*2360*/  IMAD.MOV.U32 R210, RZ, RZ, R74 ;  /* 0x000000ffffd27224 */ /* 0x000fe200078e004a */
[----:B------:R-:W-:Y:S01]  /*2370*/  ISETP.GT.AND P2, PT, R54, R71, PT ;  /* 0x000000473600720c */ /* 0x000fe20003f44270 */
[----:B------:R-:W-:Y:S01]  /*2380*/  IMAD.IADD R72, R127, 0x1, R7 ;  /* 0x000000017f487824 */ /* 0x000fe200078e0207 */
[----:B------:R-:W-:Y:S02]  /*2390*/  SHF.R.S32.HI R12, RZ, 0x1, R12 ;  /* 0x00000001ff0c7819 */ /* 0x000fe4000001140c */
[----:B------:R-:W-:Y:S02]  /*23a0*/  LOP3.LUT R3, R3, 0x1c0, RZ, 0xc0, !PT ;  /* 0x000001c003037812 */ /* 0x000fe400078ec0ff */
[----:B------:R-:W-:Y:S01]  /*23b0*/  MOV R208, R76 ;  /* 0x0000004c00d07202 */ /* 0x000fe20000000f00 */
[----:B------:R-:W-:Y:S01]  /*23c0*/  IMAD R113, R128, R12, R111 ;  /* 0x0000000c80717224 */ /* 0x000fe200078e026f */
[----:B------:R-:W-:-:S02]  /*23d0*/  LOP3.LUT R62, R3, 0x38, R66, 0xf8, !PT ;  /* 0x00000038033e7812 */ /* 0x000fc400078ef842 */
[----:B------:R-:W-:Y:S01]  /*23e0*/  MOV R211, R73 ;  /* 0x0000004900d37202 */ /* 0x000fe20000000f00 */
[--C-:B------:R-:W-:Y:S01]  /*23f0*/  IMAD.IADD R111, R111, 0x1, R113.reuse ;  /* 0x000000016f6f7824 */ /* 0x100fe200078e0271 */
[----:B------:R-:W-:-:S04]  /*2400*/  SHF.R.S32.HI R98, RZ, 0x1f, R113 ;  /* 0x0000001fff627819 */ /* 0x000fc80000011471 */
[----:B------:R-:W-:Y:S01]  /*2410*/  SHF.R.S32.HI R97, RZ, 0x1f, R111 ;  /* 0x0000001fff617819 */ /* 0x000fe2000001146f */
[----:B---3--:R-:W-:Y:S06]  /*2420*/  @!P2 BRA `(.L_x_1385) ;  /* 0x000000b400c4a947 */ /* 0x008fec0003800000 */
[----:B------:R-:W1:Y:S01]  /*2430*/  LDC.64 R4, c[0x0][0x4a0] ;  /* 0x00012800ff047b82 */ /* 0x000e620000000a00 */
[----:B------:R-:W2:Y:S01]  /*2440*/  LDCU.128 UR16, c[0x0][0x4b0] ;  /* 0x00009600ff1077ac */ /* 0x000ea20008000c00 */
[----:B------:R-:W-:Y:S01]  /*2450*/  IMAD.MOV.U32 R15, RZ, RZ, RZ ;  /* 0x000000ffff0f7224 */ /* 0x000fe200078e00ff */
[----:B------:R-:W-:Y:S01]  /*2460*/  SHF.R.S32.HI R7, RZ, 0x1f, R70 ;  /* 0x0000001fff077819 */ /* 0x000fe20000011446 */
        /* <DEDUP_REMOVED lines=8> */
[C---:B------:R-:W-:Y:S01]  /*24f0*/  SHF.L.U32 R104, R12.reuse, 0x5, RZ ;  /* 0x000000050c687819 */ /* 0x040fe200000006ff */
        /* <DEDUP_REMOVED lines=16> */
[----:B--2---:R-:W-:Y:S01]  /*2600*/  IMAD R5, R7, UR16, RZ ;  /* 0x0000001007057c24 */ /* 0x004fe2000f8e02ff */
[----:B------:R-:W-:Y:S01]  /*2610*/  SHF.R.S32.HI R94, RZ, 0x1f, R108 ;  /* 0x0000001fff5e7819 */ /* 0x000fe2000001146c */
[----:B------:R-:W-:Y:S01]  /*2620*/  IMAD.WIDE.U32 R18, R70, UR16, R18 ;  /* 0x0000001046127c25 */ /* 0x000fe2000f8e0012 */
[C---:B----4-:R-:W-:Y:S02]  /*2630*/  SHF.L.U64.HI R88, R2.reuse, 0x4, R3 ;  /* 0x0000000402587819 */ /* 0x050fe40000010203 */
[----:B------:R-:W-:Y:S01]  /*2640*/  SHF.L.U32 R89, R2, 0x4, RZ ;  /* 0x0000000402597819 */ /* 0x000fe200000006ff */
[----:B------:R-:W-:Y:S01]  /*2650*/  IMAD R0, R70, UR17, R5 ;  /* 0x0000001146007c24 */ /* 0x000fe2000f8e0205 */
[----:B------:R-:W-:Y:S01]  /*2660*/  SHF.R.S32.HI R5, RZ, 0x1f, R16 ;  /* 0x0000001fff057819 */ /* 0x000fe20000011410 */
[----:B---3--:R-:W-:Y:S01]  /*2670*/  IMAD.WIDE.U32 R20, R207, UR10, R14 ;  /* 0x0000000acf147c25 */ /* 0x008fe2000f8e000e */
[----:B------:R-:W-:-:S02]  /*2680*/  SHF.R.S32.HI R93, RZ, 0x1f, R103 ;  /* 0x0000001fff5d7819 */ /* 0x000fc40000011467 */
[----:B------:R-:W-:Y:S01]  /*2690*/  IADD3 R19, PT, PT, R19, R0, RZ ;  /* 0x0000000013137210 */ /* 0x000fe20007ffe0ff */
[----:B------:R-:W-:Y:S01]  /*26a0*/  IMAD R13, R5, UR12, RZ ;  /* 0x0000000c050d7c24 */ /* 0x000fe2000f8e02ff */
[----:B------:R-:W-:Y:S01]  /*26b0*/  SHF.R.S32.HI R92, RZ, 0x1f, R107 ;  /* 0x0000001fff5c7819 */ /* 0x000fe2000001146b */
[----:B------:R-:W-:Y:S01]  /*26c0*/  IMAD R21, R207, UR11, R21 ;  /* 0x0000000bcf157c24 */ /* 0x000fe2000f8e0215 */
[----:B------:R-:W1:Y:S01]  /*26d0*/  LDCU.64 UR10, c[0x0][0x4d0] ;  /* 0x00009a00ff0a77ac */ /* 0x000e620008000a00 */
[----:B------:R-:W-:Y:S01]  /*26e0*/  IMAD R6, R16, UR13, R13 ;  /* 0x0000000d10067c24 */ /* 0x000fe2000f8e020d */
[----:B------:R-:W-:Y:S01]  /*26f0*/  SHF.R.S32.HI R91, RZ, 0x1f, R106 ;  /* 0x0000001fff5b7819 */ /* 0x000fe2000001146a */
[----:B-----5:R-:W-:Y:S01]  /*2700*/  IMAD.IADD R13, R70, 0x1, R11 ;  /* 0x00000001460d7824 */ /* 0x020fe200078e020b */
[----:B------:R-:W-:Y:S01]  /*2710*/  SHF.R.S32.HI R11, RZ, 0x1f, R67 ;  /* 0x0000001fff0b7819 */ /* 0x000fe20000011443 */
[----:B------:R-:W-:Y:S01]  /*2720*/  IMAD.WIDE.U32 R18, R16, UR12, R18 ;  /* 0x0000000c10127c25 */ /* 0x000fe2000f8e0012 */
[----:B------:R-:W-:Y:S01]  /*2730*/  SHF.R.S32.HI R90, RZ, 0x1f, R105 ;  /* 0x0000001fff5a7819 */ /* 0x000fe20000011469 */
[----:B------:R-:W2:Y:S02]  /*2740*/  LDCU.64 UR12, c[0x0][0x4e0] ;  /* 0x00009c00ff0c77ac */ /* 0x000ea40008000a00 */
[----:B------:R-:W-:-:S02]  /*2750*/  IMAD R0, R7, R2, RZ ;  /* 0x0000000207007224 */ /* 0x000fc400078e02ff */
[----:B------:R-:W-:Y:S02]  /*2760*/  IMAD R5, R5, UR18, RZ ;  /* 0x0000001205057c24 */ /* 0x000fe4000f8e02ff */
[----:B------:R-:W-:Y:S02]  /*2770*/  IMAD R52, R13, R12, RZ ;  /* 0x0000000c0d347224 */ /* 0x000fe400078e02ff */
[----:B------:R-:W-:Y:S02]  /*2780*/  IMAD.IADD R7, R19, 0x1, R6 ;  /* 0x0000000113077824 */ /* 0x000fe400078e0206 */
[----:B------:R-:W-:Y:S02]  /*2790*/  IMAD.MOV.U32 R6, RZ, RZ, R18 ;  /* 0x000000ffff067224 */ /* 0x000fe400078e0012 */
[C---:B------:R-:W-:Y:S02]  /*27a0*/  IMAD R0, R70.reuse, R3, R0 ;  /* 0x0000000346007224 */ /* 0x040fe400078e0200 */
[----:B------:R-:W-:-:S04]  /*27b0*/  IMAD.WIDE.U32 R20, R70, R2, R20 ;  /* 0x0000000246147225 */ /* 0x000fc800078e0014 */
[----:B------:R-:W-:Y:S01]  /*27c0*/  IMAD.X R11, RZ, RZ, ~R11, P0 ;  /* 0x000000ffff0b7224 */ /* 0x000fe200000e0e0b */
[----:B------:R-:W-:Y:S01]  /*27d0*/  IADD3 R80, P0, PT, R52, R111, RZ ;  /* 0x0000006f34507210 */ /* 0x000fe20007f1e0ff */
[----:B------:R-:W-:Y:S01]  /*27e0*/  IMAD R18, R16, UR19, R5 ;  /* 0x0000001310127c24 */ /* 0x000fe2000f8e0205 */
[----:B------:R-:W-:Y:S01]  /*27f0*/  SHF.R.S32.HI R5, RZ, 0x1f, R52 ;  /* 0x0000001fff057819 */ /* 0x000fe20000011434 */
[----:B------:R-:W-:Y:S01]  /*2800*/  IMAD R79, R11, UR16, RZ ;  /* 0x000000100b4f7c24 */ /* 0x000fe2000f8e02ff */
[----:B------:R-:W-:Y:S01]  /*2810*/  IADD3 R52, P1, PT, R52, R113, RZ ;  /* 0x0000007134347210 */ /* 0x000fe20007f3e0ff */
[----:B------:R-:W3:Y:S01]  /*2820*/  LDCU.U8 UR19, c[0x0][0x533] ;  /* 0x0000a660ff1377ac */ /* 0x000ee20008000000 */
[----:B------:R-:W-:Y:S01]  /*2830*/  IADD3 R21, PT, PT, R21, R0, RZ ;  /* 0x0000000015157210 */ /* 0x000fe20007ffe0ff */
[----:B------:R-:W-:Y:S01]  /*2840*/  IMAD R79, R4, UR17, R79 ;  /* 0x00000011044f7c24 */ /* 0x000fe2000f8e024f */
[C---:B------:R-:W-:Y:S01]  /*2850*/  IADD3.X R81, PT, PT, R5.reuse, R97, RZ, P0, !PT ;  /* 0x0000006105517210 */ /* 0x040fe200007fe4ff */
[----:B------:R-:W-:Y:S01]  /*2860*/  IMAD.X R5, R5, 0x1, R98, P1 ;  /* 0x0000000105057824 */ /* 0x000fe200008e0662 */
[----:B------:R-:W4:Y:S01]  /*2870*/  LDCU UR17, c[0x0][0x450] ;  /* 0x00008a00ff1177ac */ /* 0x000f220008000800 */
[----:B------:R-:W-:Y:S01]  /*2880*/  IMAD.WIDE.U32 R16, R16, UR18, R20 ;  /* 0x0000001210107c25 */ /* 0x000fe2000f8e0014 */
[----:B------:R-:W-:-:S02]  /*2890*/  SHF.L.U64.HI R81, R80, 0x1, R81 ;  /* 0x0000000150517819 */ /* 0x000fc40000010251 */
[C---:B------:R-:W-:Y:S01]  /*28a0*/  SHF.L.U64.HI R0, R52.reuse, 0x1, R5 ;  /* 0x0000000134007819 */ /* 0x040fe20000010205 */
[----:B------:R-:W-:Y:S01]  /*28b0*/  USHF.L.U32 UR18, UR16, 0x7, URZ ;  /* 0x0000000710127899 */ /* 0x000fe200080006ff */
[----:B------:R-:W-:Y:S01]  /*28c0*/  SHF.L.U32 R52, R52, 0x1, RZ ;  /* 0x0000000134347819 */ /* 0x000fe200000006ff */
[----:B------:R-:W-:Y:S01]  /*28d0*/  IMAD.SHL.U32 R80, R80, 0x2, RZ ;  /* 0x0000000250507824 */ /* 0x000fe200078e00ff */
[----:B------:R-:W-:Y:S01]  /*28e0*/  IADD3 R19, PT, PT, R17, R18, RZ ;  /* 0x0000001211137210 */ /* 0x000fe20007ffe0ff */
[----:B------:R-:W-:Y:S01]  /*28f0*/  IMAD.MOV.U32 R18, RZ, RZ, R16 ;  /* 0x000000ffff127224 */ /* 0x000fe200078e0010 */
[----:B------:R-:W-:Y:S01]  /*2900*/  IADD3 R16, P0, PT, R52, UR14, RZ ;  /* 0x0000000e34107c10 */ /* 0x000fe2000ff1e0ff */
[-C--:B------:R-:W-:Y:S01]  /*2910*/  IMAD R11, R11, R2.reuse, RZ ;  /* 0x000000020b0b7224 */ /* 0x080fe200078e02ff */
[----:B------:R-:W-:Y:S01]  /*2920*/  IADD3 R82, P1, PT, R80, UR14, RZ ;  /* 0x0000000e50527c10 */ /* 0x000fe2000ff3e0ff */
[----:B------:R-:W-:Y:S01]  /*2930*/  IMAD.SHL.U32 R86, R2, 0x80, RZ ;  /* 0x0000008002567824 */ /* 0x000fe200078e00ff */
[----:B------:R-:W-:Y:S01]  /*2940*/  IADD3.X R17, PT, PT, R0, UR15, RZ, P0, !PT ;  /* 0x0000000f00117c10 */ /* 0x000fe200087fe4ff */
[----:B------:R-:W-:Y:S01]  /*2950*/  IMAD.WIDE.U32 R6, R4, UR16, R6 ;  /* 0x0000001004067c25 */ /* 0x000fe2000f8e0006 */
[----:B-1----:R-:W-:Y:S01]  /*2960*/  IADD3 R52, P0, PT, R52, UR10, RZ ;  /* 0x0000000a34347c10 */ /* 0x002fe2000ff1e0ff */
[----:B------:R-:W1:Y:S01]  /*2970*/  LDCU UR16, c[0x0][0x440] ;  /* 0x00008800ff1077ac */ /* 0x000e620008000800 */
[----:B------:R-:W-:Y:S01]  /*2980*/  IADD3.X R83, PT, PT, R81, UR15, RZ, P1, !PT ;  /* 0x0000000f51537c10 */ /* 0x000fe20008ffe4ff */
[----:B------:R-:W-:Y:S01]  /*2990*/  IMAD R11, R4, R3, R11 ;  /* 0x00000003040b7224 */ /* 0x000fe200078e020b */
[----:B------:R-:W-:Y:S01]  /*29a0*/  IADD3.X R53, PT, PT, R0, UR11, RZ, P0, !PT ;  /* 0x0000000b00357c10 */ /* 0x000fe200087fe4ff */
[----:B------:R-:W-:Y:S01]  /*29b0*/  IMAD.WIDE.U32 R4, R4, R2, R18 ;  /* 0x0000000204047225 */ /* 0x000fe200078e0012 */
[----:B------:R-:W-:Y:S01]  /*29c0*/  IADD3 R87, P0, PT, RZ, -UR20, RZ ;  /* 0x80000014ff577c10 */ /* 0x000fe2000ff1e0ff */
[----:B------:R-:W1:Y:S01]  /*29d0*/  LDCU.64 UR14, c[0x0][0x3c0] ;  /* 0x00007800ff0e77ac */ /* 0x000e620008000a00 */
[----:B------:R-:W-:Y:S01]  /*29e0*/  LEA R78, P3, R6, UR8, 0x1 ;  /* 0x00000008064e7c11 */ /* 0x000fe2000f8608ff */
[----:B------:R-:W-:Y:S01]  /*29f0*/  IMAD.IADD R11, R5, 0x1, R11 ;  /* 0x00000001050b7824 */ /* 0x000fe200078e020b */
[----:B------:R-:W-:Y:S01]  /*2a00*/  IADD3.X R84, PT, PT, RZ, ~UR18, RZ, P0, !PT ;  /* 0x80000012ff547c10 */ /* 0x000fe200087fe4ff */
[----:B------:R-:W-:Y:S01]  /*2a10*/  IMAD.X R86, RZ, RZ, ~R86, P0 ;  /* 0x000000ffff567224 */ /* 0x000fe200000e0e56 */
[----:B------:R-:W-:Y:S01]  /*2a20*/  IADD3 R79, PT, PT, R7, R79, RZ ;  /* 0x0000004f074f7210 */ /* 0x000fe20007ffe0ff */
[----:B------:R-:W-:Y:S01]  /*2a30*/  VIADD R114, R128, 0x50 ;  /* 0x0000005080727836 */ /* 0x000fe20000000000 */
[----:B------:R-:W-:Y:S01]  /*2a40*/  LEA R10, P2, R4, UR4, 0x1 ;  /* 0x00000004040a7c11 */ /* 0x000fe2000f8408ff */
[----:B------:R-:W-:Y:S01]  /*2a50*/  VIADD R110, R128, 0x70 ;  /* 0x00000070806e7836 */ /* 0x000fe20000000000 */
[----:B------:R-:W-:Y:S01]  /*2a60*/  IADD3 R80, P1, PT, R80, UR10, RZ ;  /* 0x0000000a50507c10 */ /* 0x000fe2000ff3e0ff */
[C---:B------:R-:W-:Y:S01]  /*2a70*/  IMAD R101, R54.reuse, -0x80, R67 ;  /* 0xffffff8036657824 */ /* 0x040fe200078e0243 */
[C---:B------:R-:W-:Y:S01]  /*2a80*/  SHF.R.S64 R85, R87.reuse, 0x1f, R84 ;  /* 0x0000001f57557819 */ /* 0x040fe20000001054 */
[----:B------:R-:W-:Y:S01]  /*2a90*/  IMAD R99, R54, -0x80, R61 ;  /* 0xffffff8036637824 */ /* 0x000fe200078e023d */
[----:B------:R-:W-:Y:S01]  /*2aa0*/  SHF.R.S64 R87, R87, 0x1f, R86 ;  /* 0x0000001f57577819 */ /* 0x000fe20000001056 */
[----:B------:R-:W-:Y:S01]  /*2ab0*/  IMAD.MOV.U32 R100, RZ, RZ, R54 ;  /* 0x000000ffff647224 */ /* 0x000fe200078e0036 */
[----:B----4-:R-:W-:Y:S01]  /*2ac0*/  MOV R13, UR17 ;  /* 0x00000011000d7c02 */ /* 0x010fe20008000f00 */
[----:B---3--:R-:W-:Y:S01]  /*2ad0*/  UISETP.NE.AND UP0, UPT, UR19, URZ, UPT ;  /* 0x000000ff1300728c */ /* 0x008fe2000bf05270 */
[----:B------:R-:W-:-:S02]  /*2ae0*/  SHF.R.S32.HI R84, RZ, 0x1f, R84 ;  /* 0x0000001fff547819 */ /* 0x000fc40000011454 */
[----:B------:R-:W-:Y:S02]  /*2af0*/  SHF.R.S32.HI R86, RZ, 0x1f, R86 ;  /* 0x0000001fff567819 */ /* 0x000fe40000011456 */
[----:B------:R-:W-:Y:S02]  /*2b00*/  LEA.HI.X R79, R6, UR9, R79, 0x1, P3 ;  /* 0x00000009064f7c11 */ /* 0x000fe400098f0c4f */
[----:B------:R-:W-:Y:S01]  /*2b10*/  LEA.HI.X R11, R4, UR5, R11, 0x1, P2 ;  /* 0x00000005040b7c11 */ /* 0x000fe200090f0c0b */
[----:B------:R-:W3:Y:S01]  /*2b20*/  LDCU.64 UR4, c[0x0][0x3b8] ;  /* 0x00007700ff0477ac */ /* 0x000ee20008000a00 */
[----:B------:R-:W-:Y:S01]  /*2b30*/  IADD3.X R81, PT, PT, R81, UR11, RZ, P1, !PT ;  /* 0x0000000b51517c10 */ /* 0x000fe20008ffe4ff */
[----:B-12---:R-:W4:Y:S06]  /*2b40*/  LDCU.128 UR8, c[0x0][0x3a0] ;  /* 0x00007400ff0877ac */ /* 0x006f2c0008000c00 */
.L_x_1485:
[----:B------:R-:W-:Y:S01]  /*2b50*/  VIADD R99, R99, 0x80 ;  /* 0x0000008063637836 */ /* 0x000fe20000000000 */
[----:B------:R-:W-:Y:S01]  /*2b60*/  BSSY.RECONVERGENT B0, `(.L_x_1386) ;  /* 0x0000014000007945 */ /* 0x000fe20003800200 */
[----:B------:R-:W-:Y:S03]  /*2b70*/  VIADD R101, R101, 0x80 ;  /* 0x0000008065657836 */ /* 0x000fe60000000000 */
[-C--:B------:R-:W-:Y:S02]  /*2b80*/  ISETP.GE.AND P0, PT, R128, R99.reuse, PT ;  /* 0x000000638000720c */ /* 0x080fe40003f06270 */
[----:B------:R-:W-:Y:S02]  /*2b90*/  ISETP.GE.AND P2, PT, R122, R99, PT ;  /* 0x000000637a00720c */ /* 0x000fe40003f46270 */
[----:B------:R-:W-:Y:S02]  /*2ba0*/  ISETP.GE.AND P0, PT, R128, R101, !P0 ;  /* 0x000000658000720c */ /* 0x000fe40004706270 */
[----:B------:R-:W-:Y:S02]  /*2bb0*/  ISETP.GE.AND P1, PT, R120, R99, PT ;  /* 0x000000637800720c */ /* 0x000fe40003f26270 */
[-C--:B------:R-:W-:Y:S02]  /*2bc0*/  ISETP.GE.AND P3, PT, R122, R101.reuse, !P2 ;  /* 0x000000657a00720c */ /* 0x080fe40005766270 */
[----:B------:R-:W-:Y:S02]  /*2bd0*/  ISETP.LT.OR P5, PT, R120, R101, P1 ;  /* 0x000000657800720c */ /* 0x000fe40000fa1670 */
[----:B------:R-:W-:Y:S02]  /*2be0*/  ISETP.GE.AND P4, PT, R118, R99, PT ;  /* 0x000000637600720c */ /* 0x000fe40003f86270 */
[----:B------:R-:W-:Y:S02]  /*2bf0*/  P2R R117, PR, RZ, 0x20 ;  /* 0x00000020ff757803 */ /* 0x000fe40000000000 */
[----:B------:R-:W-:Y:S01]  /*2c00*/  P2R R119, PR, RZ, 0x8 ;  /* 0x00000008ff777803 */ /* 0x000fe20000000000 */
[----:B------:R-:W-:Y:S08]  /*2c10*/  @!P0 BRA `(.L_x_1387) ;  /* 0x0000000000208947 */ /* 0x000ff00003800000 */
[----:B------:R-:W-:Y:S02]  /*2c20*/  ISETP.GE.AND P2, PT, R14, UR16, PT ;  /* 0x000000100e007c0c */ /* 0x000fe4000bf46270 */
[----:B------:R-:W-:Y:S11]  /*2c30*/  ISETP.GE.AND P1, PT, R9, UR16, PT ;  /* 0x0000001009007c0c */ /* 0x000ff6000bf26270 */
[----:B------:R-:W2:Y:S01]  /*2c40*/  @!P2 LDG.E.128 R20, desc[UR6][R78.64] ;  /* 0x000000064e14a981 */ /* 0x000ea2000c1e1d00 */
[--C-:B------:R-:W-:Y:S05]  /*2c50*/  @!P2 IMAD.MOV.U32 R75, RZ, RZ, R73.reuse ;  /* 0x000000ffff4ba224 */ /* 0x100fea00078e0049 */
[----:B--2---:R1:W-:Y:S04]  /*2c60*/  @!P2 STG.E.128 desc[UR6][R74.64], R20 ;  /* 0x000000144a00a986 */ /* 0x0043e8000c101d06 */
[----:B------:R-:W2:Y:S01]  /*2c70*/  @!P1 LDG.E.128 R4, desc[UR6][R78.64+0x80] ;  /* 0x000080064e049981 */ /* 0x000ea2000c1e1d00 */
[----:B-1----:R-:W-:Y:S05]  /*2c80*/  @!P1 IMAD.MOV.U32 R75, RZ, RZ, R73 ;  /* 0x000000ffff4b9224 */ /* 0x002fea00078e0049 */
[----:B--2---:R1:W-:Y:S02]  /*2c90*/  @!P1 STG.E.128 desc[UR6][R74.64+0x80], R4 ;  /* 0x000080044a009986 */ /* 0x0043e4000c101d06 */
.L_x_1387:
[----:B---34-:R-:W-:Y:S05]  /*2ca0*/  BSYNC.RECONVERGENT B0 ;  /* 0x0000000000007941 */ /* 0x018fea0003800200 */
.L_x_1386:
[----:B------:R-:W-:Y:S04]  /*2cb0*/  BSSY.RECONVERGENT B0, `(.L_x_1388) ;  /* 0x000000d000007945 */ /* 0x000fe80003800200 */
[----:B------:R-:W-:Y:S05]  /*2cc0*/  @!P3 BRA `(.L_x_1389) ;  /* 0x00000000002cb947 */ /* 0x000fea0003800000 */
[----:B------:R-:W2:Y:S01]  /*2cd0*/  LDC.64 R2, c[0x0][0x4b0] ;  /* 0x00012c00ff027b82 */ /* 0x000ea20000000a00 */
[----:B------:R-:W-:Y:S02]  /*2ce0*/  ISETP.GE.AND P2, PT, R14, UR16, PT ;  /* 0x000000100e007c0c */ /* 0x000fe4000bf46270 */
[C---:B------:R-:W-:Y:S04]  /*2cf0*/  LEA R18, P3, R63.reuse, R74, 0x1 ;  /* 0x0000004a3f127211 */ /* 0x040fe800078608ff */
[----:B------:R-:W-:Y:S02]  /*2d00*/  LEA.HI.X R19, R63, R73, R60, 0x1, P3 ;  /* 0x000000493f137211 */ /* 0x000fe400018f0c3c */
[C---:B--2---:R-:W-:Y:S04]  /*2d10*/  LEA R24, P1, R2.reuse, R78, 0x5 ;  /* 0x0000004e02187211 */ /* 0x044fe800078228ff */
[----:B------:R-:W-:Y:S02]  /*2d20*/  LEA.HI.X R25, R2, R79, R3, 0x5, P1 ;  /* 0x0000004f02197211 */ /* 0x000fe400008f2c03 */
[----:B------:R-:W-:Y:S03]  /*2d30*/  ISETP.GE.AND P1, PT, R9, UR16, PT ;  /* 0x0000001009007c0c */ /* 0x000fe6000bf26270 */
[----:B------:R-:W2:Y:S04]  /*2d40*/  @!P2 LDG.E.128 R20, desc[UR6][R24.64] ;  /* 0x000000061814a981 */ /* 0x000ea8000c1e1d00 */
[----:B--2---:R2:W-:Y:S06]  /*2d50*/  @!P2 STG.E.128 desc[UR6][R18.64], R20 ;  /* 0x000000141200a986 */ /* 0x0045ec000c101d06 */
[----:B-1----:R-:W3:Y:S04]  /*2d60*/  @!P1 LDG.E.128 R4, desc[UR6][R24.64+0x80] ;  /* 0x0000800618049981 */ /* 0x002ee8000c1e1d00 */
[----:B---3--:R2:W-:Y:S02]  /*2d70*/  @!P1 STG.E.128 desc[UR6][R18.64+0x80], R4 ;  /* 0x0000800412009986 */ /* 0x0085e4000c101d06 */
.L_x_1389:
[----:B------:R-:W-:Y:S05]  /*2d80*/  BSYNC.RECONVERGENT B0 ;  /* 0x0000000000007941 */ /* 0x000fea0003800200 */
.L_x_1388:
        /* <DEDUP_REMOVED lines=14> */
.L_x_1391:
[----:B------:R-:W-:Y:S05]  /*2e70*/  BSYNC.RECONVERGENT B0 ;  /* 0x0000000000007941 */ /* 0x000fea0003800200 */
.L_x_1390:
[----:B------:R-:W-:Y:S01]  /*2e80*/  ISETP.LT.OR P1, PT, R118, R101, P4 ;  /* 0x000000657600720c */ /* 0x000fe20002721670 */
[----:B------:R-:W-:Y:S01]  /*2e90*/  BSSY.RECONVERGENT B0, `(.L_x_1392) ;  /* 0x0000014000007945 */ /* 0x000fe20003800200 */
[C---:B------:R-:W-:Y:S02]  /*2ea0*/  ISETP.GE.AND P6, PT, R116.reuse, R99, PT ;  /* 0x000000637400720c */ /* 0x040fe40003fc6270 */
[----:B------:R-:W-:Y:S02]  /*2eb0*/  P2R R115, PR, RZ, 0x2 ;  /* 0x00000002ff737803 */ /* 0x000fe40000000000 */
[----:B------:R-:W-:Y:S07]  /*2ec0*/  ISETP.LT.OR P6, PT, R116, R101, P6 ;  /* 0x000000657400720c */ /* 0x000fee00037c1670 */
[----:B------:R-:W-:Y:S06]  /*2ed0*/  @P1 BRA `(.L_x_1393) ;  /* 0x00000000003c1947 */ /* 0x000fec0003800000 */
[----:B------:R-:W2:Y:S01]  /*2ee0*/  LDC.64 R2, c[0x0][0x4b0] ;  /* 0x00012c00ff027b82 */ /* 0x000ea20000000a00 */
[----:B------:R-:W-:Y:S02]  /*2ef0*/  ISETP.GE.AND P2, PT, R14, UR16, PT ;  /* 0x000000100e007c0c */ /* 0x000fe4000bf46270 */
[----:B-1----:R-:W-:Y:S02]  /*2f00*/  MOV R75, R73 ;  /* 0x00000049004b7202 */ /* 0x002fe40000000f00 */
[----:B------:R-:W-:Y:S01]  /*2f10*/  ISETP.GE.AND P1, PT, R9, UR16, PT ;  /* 0x0000001009007c0c */ /* 0x000fe2000bf26270 */
[----:B--23--:R-:W-:Y:S04]  /*2f20*/  IMAD.WIDE.U32 R18, R2, 0x60, R78 ;  /* 0x0000006002127825 */ /* 0x00cfe800078e004e */
[----:B------:R-:W-:Y:S05]  /*2f30*/  IMAD R3, R3, 0x60, RZ ;  /* 0x0000006003037824 */ /* 0x000fea00078e02ff */
[----:B------:R-:W-:Y:S02]  /*2f40*/  IADD3 R19, PT, PT, R19, R3, RZ ;  /* 0x0000000313137210 */ /* 0x000fe40007ffe0ff */
[----:B------:R-:W1:Y:S03]  /*2f50*/  LDC.64 R2, c[0x0][0x3c0] ;  /* 0x0000f000ff027b82 */ /* 0x000e660000000a00 */
[----:B------:R-:W2:Y:S01]  /*2f60*/  @!P2 LDG.E.128 R4, desc[UR6][R18.64] ;  /* 0x000000061204a981 */ /* 0x000ea2000c1e1d00 */
[----:B-1----:R-:W-:Y:S04]  /*2f70*/  IMAD.WIDE.U32 R24, R2, 0x60, R74 ;  /* 0x0000006002187825 */ /* 0x002fe800078e004a */
[----:B------:R-:W-:Y:S05]  /*2f80*/  IMAD R3, R3, 0x60, RZ ;  /* 0x0000006003037824 */ /* 0x000fea00078e02ff */
[----:B------:R-:W-:Y:S05]  /*2f90*/  IADD3 R25, PT, PT, R25, R3, RZ ;  /* 0x0000000319197210 */ /* 0x000fea0007ffe0ff */
[----:B--2---:R4:W-:Y:S04]  /*2fa0*/  @!P2 STG.E.128 desc[UR6][R24.64], R4 ;  /* 0x000000041800a986 */ /* 0x0049e8000c101d06 */
[----:B------:R-:W2:Y:S04]  /*2fb0*/  @!P1 LDG.E.128 R20, desc[UR6][R18.64+0x80] ;  /* 0x0000800612149981 */ /* 0x000ea8000c1e1d00 */
[----:B--2---:R4:W-:Y:S02]  /*2fc0*/  @!P1 STG.E.128 desc[UR6][R24.64+0x80], R20 ;  /* 0x0000801418009986 */ /* 0x0049e4000c101d06 */
.L_x_1393:
[----:B------:R-:W-:Y:S05]  /*2fd0*/  BSYNC.RECONVERGENT B0 ;  /* 0x0000000000007941 */ /* 0x000fea0003800200 */
.L_x_1392:
[----:B------:R-:W-:Y:S01]  /*2fe0*/  ISETP.GE.AND P5, PT, R114, R99, PT ;  /* 0x000000637200720c */ /* 0x000fe20003fa6270 */
[----:B------:R-:W-:Y:S04]  /*2ff0*/  BSSY.RECONVERGENT B0, `(.L_x_1394) ;  /* 0x0000010000007945 */ /* 0x000fe80003800200 */
[----:B------:R-:W-:Y:S08]  /*3000*/  @P6 BRA `(.L_x_1395) ;  /* 0x0000000000386947 */ /* 0x000ff00003800000 */
        /* <DEDUP_REMOVED lines=14> */
.L_x_1395:
[----:B------:R-:W-:Y:S05]  /*30f0*/  BSYNC.RECONVERGENT B0 ;  /* 0x0000000000007941 */ /* 0x000fea0003800200 */
.L_x_1394:
[----:B------:R-:W-:Y:S01]  /*3100*/  ISETP.GE.AND P5, PT, R114, R101, !P5 ;  /* 0x000000657200720c */ /* 0x000fe20006fa6270 */
[----:B------:R-:W-:Y:S01]  /*3110*/  BSSY.RECONVERGENT B0, `(.L_x_1396) ;  /* 0x0000014000007945 */ /* 0x000fe20003800200 */
[C---:B------:R-:W-:Y:S04]  /*3120*/  ISETP.GE.AND P4, PT, R112.reuse, R99, PT ;  /* 0x000000637000720c */ /* 0x040fe80003f86270 */
[----:B------:R-:W-:Y:S07]  /*3130*/  ISETP.GE.AND P4, PT, R112, R101, !P4 ;  /* 0x000000657000720c */ /* 0x000fee0006786270 */
[----:B------:R-:W-:Y:S05]  /*3140*/  @!P5 BRA `(.L_x_1397) ;  /* 0x000000000040d947 */ /* 0x000fea0003800000 */
[----:B------:R-:W2:Y:S01]  /*3150*/  LDC.64 R2, c[0x0][0x4b0] ;  /* 0x00012c00ff027b82 */ /* 0x000ea20000000a00 */
[----:B------:R-:W-:Y:S02]  /*3160*/  ISETP.GE.AND P1, PT, R14, UR16, PT ;  /* 0x000000100e007c0c */ /* 0x000fe4000bf26270 */
[----:B-1----:R-:W-:Y:S01]  /*3170*/  MOV R75, R73 ;  /* 0x00000049004b7202 */ /* 0x002fe20000000f00 */
        /* <DEDUP_REMOVED lines=13> */
.L_x_1397:
[----:B------:R-:W-:Y:S05]  /*3250*/  BSYNC.RECONVERGENT B0 ;  /* 0x0000000000007941 */ /* 0x000fea0003800200 */
.L_x_1396:
[----:B------:R-:W-:Y:S01]  /*3260*/  ISETP.GE.AND P3, PT, R110, R99, PT ;  /* 0x000000636e00720c */ /* 0x000fe20003f66270 */
[----:B------:R-:W-:Y:S01]  /*3270*/  BSSY.RECONVERGENT B0, `(.L_x_1398) ;  /* 0x0000016000007945 */ /* 0x000fe20003800200 */
[----:B------:R-:W-:Y:S01]  /*3280*/  MOV R124, R102 ;  /* 0x00000066007c7202 */ /* 0x000fe20000000f00 */
[----:B------:R-:W-:Y:S01]  /*3290*/  VIADD R100, R100, 0xffffffff ;  /* 0xffffffff64647836 */ /* 0x000fe20000000000 */
[----:B------:R-:W-:Y:S01]  /*32a0*/  ISETP.GE.AND P3, PT, R110, R101, !P3 ;  /* 0x000000656e00720c */ /* 0x000fe20005f66270 */
[----:B------:R-:W-:Y:S01]  /*32b0*/  VIADD R102, R102, 0xffffff80 ;  /* 0xffffff8066667836 */ /* 0x000fe20000000000 */
[----:B------:R-:W-:Y:S11]  /*32c0*/  @!P4 BRA `(.L_x_1399) ;  /* 0x000000000040c947 */ /* 0x000ff60003800000 */
        /* <DEDUP_REMOVED lines=16> */
.L_x_1399:
[----:B------:R-:W-:Y:S05]  /*33d0*/  BSYNC.RECONVERGENT B0 ;  /* 0x0000000000007941 */ /* 0x000fea0003800200 */
.L_x_1398:
[----:B------:R-:W-:Y:S04]  /*33e0*/  BSSY.RECONVERGENT B0, `(.L_x_1400) ;  /* 0x0000012000007945 */ /* 0x000fe80003800200 */
        /* <DEDUP_REMOVED lines=17> */
.L_x_1401:
[----:B------:R-:W-:Y:S05]  /*3500*/  BSYNC.RECONVERGENT B0 ;  /* 0x0000000000007941 */ /* 0x000fea0003800200 */
.L_x_1400:
        /* <DEDUP_REMOVED lines=14> */
.L_x_1405:
[----:B------:R-:W-:Y:S05]  /*35f0*/  BSYNC.RECONVERGENT B0 ;  /* 0x0000000000007941 */ /* 0x000fea0003800200 */
.L_x_1404:
[----:B------:R-:W-:Y:S01]  /*3600*/  ISETP.NE.AND P0, PT, R119, RZ, PT ;  /* 0x000000ff7700720c */ /* 0x000fe20003f05270 */
[----:B------:R-:W-:Y:S11]  /*3610*/  BSSY.RECONVERGENT B0, `(.L_x_1406) ;  /* 0x000000f000007945 */ /* 0x000ff60003800200 */
[----:B------:R-:W-:Y:S01]  /*3620*/  @!UPT UIADD3 URZ, UPT, UPT, URZ, URZ, URZ ;  /* 0x000000fffffff290 */ /* 0x000fe2000fffe0ff */
[----:B------:R-:W-:Y:S05]  /*3630*/  @!P0 BRA `(.L_x_1407) ;  /* 0x0000000000308947 */ /* 0x000fea0003800000 */
        /* <DEDUP_REMOVED lines=12> */
.L_x_1407:
[----:B------:R-:W-:Y:S05]  /*3700*/  BSYNC.RECONVERGENT B0 ;  /* 0x0000000000007941 */ /* 0x000fea0003800200 */
.L_x_1406:
        /* <DEDUP_REMOVED lines=18> */
.L_x_1409:
[----:B------:R-:W-:Y:S05]  /*3830*/  BSYNC.RECONVERGENT B0 ;  /* 0x0000000000007941 */ /* 0x000fea0003800200 */
.L_x_1408:
        /* <DEDUP_REMOVED lines=18> */
.L_x_1411:
[----:B------:R-:W-:Y:S05]  /*3960*/  BSYNC.RECONVERGENT B0 ;  /* 0x0000000000007941 */ /* 0x000fea0003800200 */
.L_x_1410:
[----:B------:R-:W-:Y:S04]  /*3970*/  BSSY.RECONVERGENT B0, `(.L_x_1412) ;  /* 0x000000e000007945 */ /* 0x000fe80003800200 */
[----:B------:R-:W-:Y:S05]  /*3980*/  @P6 BRA `(.L_x_1413) ;  /* 0x0000000000306947 */ /* 0x000fea0003800000 */
        /* <DEDUP_REMOVED lines=12> */
.L_x_1413:
[----:B------:R-:W-:Y:S05]  /*3a50*/  BSYNC.RECONVERGENT B0 ;  /* 0x0000000000007941 */ /* 0x000fea0003800200 */
.L_x_1412:
        /* <DEDUP_REMOVED lines=16> */
.L_x_1415:
[----:B------:R-:W-:Y:S05]  /*3b60*/  BSYNC.RECONVERGENT B0 ;  /* 0x0000000000007941 */ /* 0x000fea0003800200 */
.L_x_1414:
        /* <DEDUP_REMOVED lines=16> */
.L_x_1417:
[----:B------:R-:W-:Y:S05]  /*3c70*/  BSYNC.RECONVERGENT B0 ;  /* 0x0000000000007941 */ /* 0x000fea0003800200 */
.L_x_1416:
        /* <DEDUP_REMOVED lines=19> */
.L_x_1403:
[C---:B------:R-:W-:Y:S04]  /*3db0*/  ISETP.GE.AND P6, PT, R116.reuse, R99, PT ;  /* 0x000000637400720c */ /* 0x040fe80003fc6270 */
[----:B------:R-:W-:Y:S01]  /*3dc0*/  ISETP.GE.AND P6, PT, R116, R101, !P6 ;  /* 0x000000657400720c */ /* 0x000fe200077c6270 */
[----:B------:R-:W-:Y:S01]  /*3dd0*/  @!UPT UIADD3 URZ, UPT, UPT, URZ, URZ, URZ ;  /* 0x000000fffffff290 */ /* 0x000fe2000fffe0ff */
[----:B------:R-:W-:Y:S11]  /*3de0*/  BRA.U !UP0, `(.L_x_1419) ;  /* 0x00000039082c7547 */ /* 0x000ff6000b800000 */
        /* <DEDUP_REMOVED lines=53> */
.L_x_1423:
[----:B------:R-:W-:Y:S05]  /*4140*/  BSYNC.RECONVERGENT B0 ;  /* 0x0000000000007941 */ /* 0x000fea0003800200 */
.L_x_1422:
        /* <DEDUP_REMOVED lines=49> */
.L_x_1421:
[----:B------:R-:W-:Y:S05]  /*4460*/  BSYNC.RECONVERGENT B1 ;  /* 0x0000000000017941 */ /* 0x000fea0003800200 */
.L_x_1420:
        /* <DEDUP_REMOVED lines=8> */
[----:B------:R-:W-:Y:S07]  /*44f0*/  @!P1 BRA `(.L_x_1425) ;  /* 0x0000000400a49947 */ /* 0x000fee0003800000 */
        /* <DEDUP_REMOVED lines=55> */
.L_x_1427:
[----:B------:R-:W-:Y:S05]  /*4870*/  BSYNC.RECONVERGENT B0 ;  /* 0x0000000000007941 */ /* 0x000fea0003800200 */
.L_x_1426:
        /* <DEDUP_REMOVED lines=49> */
.L_x_1425:
[----:B------:R-:W-:Y:S05]  /*4b90*/  BSYNC.RECONVERGENT B1 ;  /* 0x0000000000017941 */ /* 0x000fea0003800200 */
.L_x_1424:
        /* <DEDUP_REMOVED lines=65> */
.L_x_1431:
[----:B------:R-:W-:Y:S05]  /*4fb0*/  BSYNC.RECONVERGENT B0 ;  /* 0x0000000000007941 */ /* 0x000fea0003800200 */
.L_x_1430:
        /* <DEDUP_REMOVED lines=49> */
.L_x_1429:
[----:B------:R-:W-:Y:S05]  /*52d0*/  BSYNC.RECONVERGENT B1 ;  /* 0x0000000000017941 */ /* 0x000fea0003800200 */
.L_x_1428:
        /* <DEDUP_REMOVED lines=67> */
.L_x_1435:
[----:B------:R-:W-:Y:S05]  /*5710*/  BSYNC.RECONVERGENT B0 ;  /* 0x0000000000007941 */ /* 0x000fea0003800200 */
.L_x_1434:
        /* <DEDUP_REMOVED lines=47> */
.L_x_1433:
[----:B------:R-:W-:Y:S05]  /*5a10*/  BSYNC.RECONVERGENT B1 ;  /* 0x0000000000017941 */ /* 0x000fea0003800200 */
.L_x_1432:
        /* <DEDUP_REMOVED lines=61> */
.L_x_1439:
[----:B------:R-:W-:Y:S05]  /*5df0*/  BSYNC.RECONVERGENT B0 ;  /* 0x0000000000007941 */ /* 0x000fea0003800200 */
.L_x_1438:
        /* <DEDUP_REMOVED lines=47> */
.L_x_1437:
[----:B------:R-:W-:Y:S05]  /*60f0*/  BSYNC.RECONVERGENT B1 ;  /* 0x0000000000017941 */ /* 0x000fea0003800200 */
.L_x_1436:
        /* <DEDUP_REMOVED lines=65> */
.L_x_1443:
[----:B------:R-:W-:Y:S05]  /*6510*/  BSYNC.RECONVERGENT B0 ;  /* 0x0000000000007941 */ /* 0x000fea0003800200 */
.L_x_1442:
        /* <DEDUP_REMOVED lines=47> */
.L_x_1441:
[----:B------:R-:W-:Y:S05]  /*6810*/  BSYNC.RECONVERGENT B1 ;  /* 0x0000000000017941 */ /* 0x000fea0003800200 */
.L_x_1440:
        /* <DEDUP_REMOVED lines=63> */
.L_x_1447:
[----:B------:R-:W-:Y:S05]  /*6c10*/  BSYNC.RECONVERGENT B0 ;  /* 0x0000000000007941 */ /* 0x000fea0003800200 */
.L_x_1446:
        /* <DEDUP_REMOVED lines=47> */
.L_x_1445:
[----:B------:R-:W-:Y:S05]  /*6f10*/  BSYNC.RECONVERGENT B1 ;  /* 0x0000000000017941 */ /* 0x000fea0003800200 */
.L_x_1444:
        /* <DEDUP_REMOVED lines=63> */
.L_x_1451:
[----:B------:R-:W-:Y:S05]  /*7310*/  BSYNC.RECONVERGENT B0 ;  /* 0x0000000000007941 */ /* 0x000fea0003800200 */
.L_x_1450:
        /* <DEDUP_REMOVED lines=47> */
.L_x_1449:
[----:B------:R-:W-:Y:S05]  /*7610*/  BSYNC.RECONVERGENT B1 ;  /* 0x0000000000017941 */ /* 0x000fea0003800200 */
.L_x_1448:
        /* <DEDUP_REMOVED lines=8> */
.L_x_1419:
        /* <DEDUP_REMOVED lines=95> */
.L_x_1455:
[----:B------:R-:W-:Y:S05]  /*7c90*/  BSYNC.RECONVERGENT B0 ;  /* 0x0000000000007941 */ /* 0x000fea0003800200 */
.L_x_1454:
        /* <DEDUP_REMOVED lines=88> */
.L_x_1453:
[----:B------:R-:W-:Y:S05]  /*8220*/  BSYNC.RECONVERGENT B1 ;  /* 0x0000000000017941 */ /* 0x000fea0003800200 */
.L_x_1452:
[----:B------:R-:W-:Y:S01]  /*8230*/  ISETP.NE.AND P0, PT, R119, RZ, PT ;  /* 0x000000ff7700720c */ /* 0x000fe20003f05270 */
[----:B------:R-:W-:Y:S11]  /*8240*/  BSSY.RECONVERGENT B1, `(.L_x_1456) ;  /* 0x00000ba000017945 */ /* 0x000ff60003800200 */
[----:B------:R-:W-:Y:S01]  /*8250*/  @!UPT UIADD3 URZ, UPT, UPT, URZ, URZ, URZ ;  /* 0x000000fffffff290 */ /* 0x000fe2000fffe0ff */
[----:B------:R-:W-:Y:S05]  /*8260*/  @!P0 BRA `(.L_x_1457) ;  /* 0x0000000800dc8947 */ /* 0x000fea0003800000 */
        /* <DEDUP_REMOVED lines=24> */
[----:B------:R-:W-:Y:S04]  /*83f0*/  @!P0 IADD3 R42, P1, PT, R121, R82, RZ ;  /* 0x00000052792a8210 */ /* 0x000fe80007f3e0ff */
[----:B------:R-:W4:Y:S01]  /*8400*/  @!P0 LDG.E.128 R136, desc[UR6][R136.64] ;  /* 0x0000000688888981 */ /* 0x000f22000c1e1d00 */
[----:B------:R-:W-:Y:S01]  /*8410*/  @!P0 IMAD.X R43, R134, 0x1, R83, P1 ;  /* 0x00000001862b8824 */ /* 0x000fe200008e0653 */
[----:B------:R-:W-:Y:S06]  /*8420*/  ISETP.GE.U32.OR P1, PT, R14, R18, P0 ;  /* 0x000000120e00720c */ /* 0x000fec0000726470 */
        /* <DEDUP_REMOVED lines=66> */
.L_x_1459:
[----:B------:R-:W-:Y:S05]  /*8850*/  BSYNC.RECONVERGENT B0 ;  /* 0x0000000000007941 */ /* 0x000fea0003800200 */
.L_x_1458:
        /* <DEDUP_REMOVED lines=88> */
.L_x_1457:
[----:B------:R-:W-:Y:S05]  /*8de0*/  BSYNC.RECONVERGENT B1 ;  /* 0x0000000000017941 */ /* 0x000fea0003800200 */
.L_x_1456:
        /* <DEDUP_REMOVED lines=100> */
.L_x_1463:
[----:B------:R-:W-:Y:S05]  /*9430*/  BSYNC.RECONVERGENT B0 ;  /* 0x0000000000007941 */ /* 0x000fea0003800200 */
.L_x_1462:
        /* <DEDUP_REMOVED lines=88> */
.L_x_1461:
[----:B------:R-:W-:Y:S05]  /*99c0*/  BSYNC.RECONVERGENT B1 ;  /* 0x0000000000017941 */ /* 0x000fea0003800200 */
.L_x_1460:
[----:B------:R-:W-:Y:S01]  /*99d0*/  ISETP.NE.AND P0, PT, R115, RZ, PT ;  /* 0x000000ff7300720c */ /* 0x000fe20003f05270 */
[----:B------:R-:W-:Y:S11]  /*99e0*/  BSSY.RECONVERGENT B1, `(.L_x_1464) ;  /* 0x00000be000017945 */ /* 0x000ff60003800200 */
[----:B------:R-:W-:Y:S01]  /*99f0*/  @!UPT UIADD3 URZ, UPT, UPT, URZ, URZ, URZ ;  /* 0x000000fffffff290 */ /* 0x000fe2000fffe0ff */
[----:B------:R-:W-:Y:S05]  /*9a00*/  @P0 BRA `(.L_x_1465) ;  /* 0x0000000800ec0947 */ /* 0x000fea0003800000 */
[----:B------:R-:W5:Y:S01]  /*9a10*/  LDC R115, c[0x0][0x440] ;  /* 0x00011000ff737b82 */ /* 0x000f620000000800 */
[----:B------:R-:W-:Y:S07]  /*9a20*/  BSSY.RECONVERGENT B0, `(.L_x_1466) ;  /* 0x0000060000007945 */ /* 0x000fee0003800200 */
[----:B----4-:R-:W4:Y:S08]  /*9a30*/  LDC.64 R4, c[0x0][0x4a8] ;  /* 0x00012a00ff047b82 */ /* 0x010f300000000a00 */
[----:B------:R-:W2:Y:S01]  /*9a40*/  LDC.64 R2, c[0x0][0x3b8] ;  /* 0x0000ee00ff027b82 */ /* 0x000ea20000000a00 */
[----:B----4-:R-:W-:Y:S01]  /*9a50*/  IMAD.WIDE.U32 R32, R4, 0x60, R10 ;  /* 0x0000006004207825 */ /* 0x010fe200078e000a */
[----:B-----5:R-:W-:Y:S03]  /*9a60*/  ISETP.GE.AND P0, PT, R14, R115, PT ;  /* 0x000000730e00720c */ /* 0x020fe60003f06270 */
[----:B------:R-:W-:Y:S02]  /*9a70*/  IMAD R5, R5, 0x60, RZ ;  /* 0x0000006005057824 */ /* 0x000fe400078e02ff */
[----:B--2---:R-:W-:Y:S03]  /*9a80*/  IMAD.WIDE.U32 R136, R2, 0x60, R76 ;  /* 0x0000006002887825 */ /* 0x004fe600078e004c */
[----:B------:R-:W-:Y:S01]  /*9a90*/  IADD3 R33, PT, PT, R33, R5, RZ ;  /* 0x0000000521217210 */ /* 0x000fe20007ffe0ff */
[----:B------:R-:W-:Y:S05]  /*9aa0*/  IMAD R3, R3, 0x60, RZ ;  /* 0x0000006003037824 */ /* 0x000fea00078e02ff */
[----:B------:R-:W-:Y:S01]  /*9ab0*/  IADD3 R137, PT, PT, R137, R3, RZ ;  /* 0x0000000389897210 */ /* 0x000fe20007ffe0ff */
[----:B------:R-:W-:Y:S06]  /*9ac0*/  @P0 BRA `(.L_x_1467) ;  /* 0x0000000400540947 */ /* 0x000fec0003800000 */
[C---:B------:R-:W-:Y:S01]  /*9ad0*/  ISETP.GE.AND P0, PT, R14.reuse, R13, PT ;  /* 0x0000000d0e00720c */ /* 0x040fe20003f06270 */
[----:B-1-3--:R-:W2:Y:S11]  /*9ae0*/  LDG.E.128 R56, desc[UR6][R32.64] ;  /* 0x0000000620387981 */ /* 0x00aeb6000c1e1d00 */
        /* <DEDUP_REMOVED lines=83> */
.L_x_1467:
[----:B------:R-:W-:Y:S05]  /*a020*/  BSYNC.RECONVERGENT B0 ;  /* 0x0000000000007941 */ /* 0x000fea0003800200 */
.L_x_1466:
[----:B------:R-:W-:Y:S11]  /*a030*/  ISETP.GE.AND P0, PT, R9, R115, PT ;  /* 0x000000730900720c */ /* 0x000ff60003f06270 */
[----:B------:R-:W-:Y:S02]  /*a040*/  @!UPT UIADD3 URZ, UPT, UPT, URZ, URZ, URZ ;  /* 0x000000fffffff290 */ /* 0x000fe4000fffe0ff */
[----:B------:R-:W-:Y:S05]  /*a050*/  @P0 BRA `(.L_x_1465) ;  /* 0x0000000400580947 */ /* 0x000fea0003800000 */
[C---:B------:R-:W-:Y:S01]  /*a060*/  ISETP.GE.AND P0, PT, R9.reuse, R13, PT ;  /* 0x0000000d0900720c */ /* 0x040fe20003f06270 */
[----:B------:R-:W4:Y:S01]  /*a070*/  LDG.E.128 R48, desc[UR6][R32.64+0x80] ;  /* 0x0000800620307981 */ /* 0x000f22000c1e1d00 */
[----:B-123--:R-:W-:Y:S11]  /*a080*/  P2R R56, PR, RZ, 0x4 ;  /* 0x00000004ff387803 */ /* 0x00eff60000000000 */
        /* <DEDUP_REMOVED lines=16> */
[----:B------:R-:W3:Y:S08]  /*a190*/  @!P0 LDG.E.128 R56, desc[UR6][R134.64+0x80] ;  /* 0x0000800686388981 */ /* 0x000ef0000c1e1d00 */
[----:B------:R4:W5:Y:S02]  /*a1a0*/  @!P0 LDG.E.128 R44, desc[UR6][R38.64+0x80] ;  /* 0x00008006262c8981 */ /* 0x000964000c1e1d00 */
[C---:B----4-:R-:W-:Y:S01]  /*a1b0*/  @!P0 LOP3.LUT R39, R48.reuse, 0xffff0000, RZ, 0xc0, !PT ;  /* 0xffff000030278812 */ /* 0x050fe200078ec0ff */
        /* <DEDUP_REMOVED lines=8> */
[C---:B---3--:R-:W-:Y:S01]  /*a240*/  @!P0 LOP3.LUT R31, R56.reuse, 0xffff0000, RZ, 0xc0, !PT ;  /* 0xffff0000381f8812 */ /* 0x048fe200078ec0ff */
        /* <DEDUP_REMOVED lines=55> */
.L_x_1465:
[----:B------:R-:W-:Y:S05]  /*a5c0*/  BSYNC.RECONVERGENT B1 ;  /* 0x0000000000017941 */ /* 0x000fea0003800200 */
.L_x_1464:
        /* <DEDUP_REMOVED lines=9> */
[C---:B-12---:R-:W-:Y:S04]  /*a660*/  LEA R136, P0, R2.reuse, R76, 0x7 ;  /* 0x0000004c02887211 */ /* 0x046fe800078038ff */
[----:B------:R-:W-:Y:S01]  /*a670*/  LEA.HI.X R137, R2, R77, R3, 0x7, P0 ;  /* 0x0000004d02897211 */ /* 0x000fe200000f3c03 */
[----:B------:R-:W-:Y:S08]  /*a680*/  @P6 BRA `(.L_x_1471) ;  /* 0x0000000400546947 */ /* 0x000ff00003800000 */
[C---:B------:R-:W-:Y:S01]  /*a690*/  ISETP.GE.AND P0, PT, R14.reuse, R13, PT ;  /* 0x0000000d0e00720c */ /* 0x040fe20003f06270 */
[----:B---3--:R-:W2:Y:S11]  /*a6a0*/  LDG.E.128 R56, desc[UR6][R32.64] ;  /* 0x0000000620387981 */ /* 0x008eb6000c1e1d00 */
        /* <DEDUP_REMOVED lines=83> */
.L_x_1471:
[----:B------:R-:W-:Y:S05]  /*abe0*/  BSYNC.RECONVERGENT B0 ;  /* 0x0000000000007941 */ /* 0x000fea0003800200 */
.L_x_1470:
[----:B------:R-:W-:Y:S11]  /*abf0*/  ISETP.GE.AND P0, PT, R9, R115, PT ;  /* 0x000000730900720c */ /* 0x000ff60003f06270 */
[----:B------:R-:W-:Y:S02]  /*ac00*/  @!UPT UIADD3 URZ, UPT, UPT, URZ, URZ, URZ ;  /* 0x000000fffffff290 */ /* 0x000fe4000fffe0ff */
[----:B------:R-:W-:Y:S05]  /*ac10*/  @P0 BRA `(.L_x_1469) ;  /* 0x0000000400540947 */ /* 0x000fea0003800000 */
[C---:B------:R-:W-:Y:S01]  /*ac20*/  ISETP.GE.AND P0, PT, R9.reuse, R13, PT ;  /* 0x0000000d0900720c */ /* 0x040fe20003f06270 */
[----:B------:R-:W2:Y:S11]  /*ac30*/  LDG.E.128 R48, desc[UR6][R32.64+0x80] ;  /* 0x0000800620307981 */ /* 0x000eb6000c1e1d00 */
[----:B------:R-:W-:Y:S01]  /*ac40*/  @!UPT UIADD3 URZ, UPT, UPT, URZ, URZ, URZ ;  /* 0x000000fffffff290 */ /* 0x000fe2000fffe0ff */
[----:B------:R-:W-:Y:S04]  /*ac50*/  @!P0 ISETP.GE.U32.AND P1, PT, R9, R18, PT ;  /* 0x000000120900820c */ /* 0x000fe80003f26070 */
[----:B-1-3--:R-:W-:Y:S02]  /*ac60*/  @!P0 SEL R56, R19, RZ, P1 ;  /* 0x000000ff13388207 */ /* 0x00afe40000800000 */
        /* <DEDUP_REMOVED lines=9> */
[----:B------:R-:W3:Y:S01]  /*ad00*/  @!P0 LDG.E.128 R20, desc[UR6][R22.64+0x80] ;  /* 0x0000800616148981 */ /* 0x000ee2000c1e1d00 */
[C---:B------:R-:W-:Y:S03]  /*ad10*/  @!P0 IADD3.X R59, PT, PT, R132.reuse, R81, RZ, P6, !PT ;  /* 0x00000051843b8210 */ /* 0x040fe600037fe4ff */
[----:B------:R-:W-:Y:S01]  /*ad20*/  @!P0 IMAD.X R39, R132, 0x1, R83, P1 ;  /* 0x0000000184278824 */ /* 0x000fe200008e0653 */
[----:B------:R-:W-:Y:S03]  /*ad30*/  ISETP.GE.U32.OR P1, PT, R9, R18, P0 ;  /* 0x000000120900720c */ /* 0x000fe60000726470 */
        /* <DEDUP_REMOVED lines=67> */
.L_x_1469:
[----:B------:R-:W-:Y:S05]  /*b170*/  BSYNC.RECONVERGENT B1 ;  /* 0x0000000000017941 */ /* 0x000fea0003800200 */
.L_x_1468:
        /* <DEDUP_REMOVED lines=9> */
[----:B-12---:R-:W-:Y:S03]  /*b210*/  IMAD.WIDE.U32 R136, R2, 0xa0, R76 ;  /* 0x000000a002887825 */ /* 0x006fe600078e004c */
[----:B------:R-:W-:Y:S01]  /*b220*/  IADD3 R33, PT, PT, R33, R5, RZ ;  /* 0x0000000521217210 */ /* 0x000fe20007ffe0ff */
[----:B------:R-:W-:Y:S05]  /*b230*/  IMAD R3, R3, 0xa0, RZ ;  /* 0x000000a003037824 */ /* 0x000fea00078e02ff */
[----:B------:R-:W-:Y:S01]  /*b240*/  IADD3 R137, PT, PT, R137, R3, RZ ;  /* 0x0000000389897210 */ /* 0x000fe20007ffe0ff */
[----:B------:R-:W-:Y:S06]  /*b250*/  @P0 BRA `(.L_x_1475) ;  /* 0x0000000400540947 */ /* 0x000fec0003800000 */
        /* <DEDUP_REMOVED lines=85> */
.L_x_1475:
[----:B------:R-:W-:Y:S05]  /*b7b0*/  BSYNC.RECONVERGENT B0 ;  /* 0x0000000000007941 */ /* 0x000fea0003800200 */
.L_x_1474:
        /* <DEDUP_REMOVED lines=88> */
.L_x_1473:
[----:B------:R-:W-:Y:S05]  /*bd40*/  BSYNC.RECONVERGENT B1 ;  /* 0x0000000000017941 */ /* 0x000fea0003800200 */
.L_x_1472:
        /* <DEDUP_REMOVED lines=100> */
.L_x_1479:
[----:B------:R-:W-:Y:S05]  /*c390*/  BSYNC.RECONVERGENT B0 ;  /* 0x0000000000007941 */ /* 0x000fea0003800200 */
.L_x_1478:
        /* <DEDUP_REMOVED lines=86> */
.L_x_1477:
[----:B------:R-:W-:Y:S05]  /*c900*/  BSYNC.RECONVERGENT B1 ;  /* 0x0000000000017941 */ /* 0x000fea0003800200 */
.L_x_1476:
        /* <DEDUP_REMOVED lines=100> */
.L_x_1483:
[----:B------:R-:W-:Y:S05]  /*cf50*/  BSYNC.RECONVERGENT B0 ;  /* 0x0000000000007941 */ /* 0x000fea0003800200 */
.L_x_1482:
[----:B------:R-:W-:Y:S05]  /*cf60*/  @P3 BRA `(.L_x_1481) ;  /* 0x0000000400543947 */ /* 0x000fea0003800000 */
[C---:B------:R-:W-:Y:S01]  /*cf70*/  ISETP.GE.AND P0, PT, R9.reuse, R13, PT ;  /* 0x0000000d0900720c */ /* 0x040fe20003f06270 */
[----:B------:R-:W2:Y:S11]  /*cf80*/  LDG.E.128 R40, desc[UR6][R24.64+0x80] ;  /* 0x0000800618287981 */ /* 0x000eb6000c1e1d00 */
        /* <DEDUP_REMOVED lines=17> */
[----:B------:R3:W2:Y:S01]  /*d0a0*/  @!P0 LDG.E.128 R36, desc[UR6][R26.64+0x80] ;  /* 0x000080061a248981 */ /* 0x0006a2000c1e1d00 */
[C---:B----4-:R-:W-:Y:S01]  /*d0b0*/  @!P0 SHF.L.U32 R7, R23.reuse, 0x10, RZ ;  /* 0x0000001017078819 */ /* 0x050fe200000006ff */
[----:B------:R-:W-:Y:S01]  /*d0c0*/  @!P0 IMAD.U32 R5, R22, 0x10000, RZ ;  /* 0x0001000016058824 */ /* 0x000fe200078e00ff */
[----:B------:R-:W-:Y:S01]  /*d0d0*/  @!P0 LOP3.LUT R13, R23, 0xffff0000, RZ, 0xc0, !PT ;  /* 0xffff0000170d8812 */ /* 0x000fe200078ec0ff */
[----:B------:R-:W-:Y:S01]  /*d0e0*/  @!P0 IMAD.U32 R0, R20, 0x10000, RZ ;  /* 0x0001000014008824 */ /* 0x000fe200078e00ff */
[----:B------:R-:W-:Y:S02]  /*d0f0*/  @!P0 LOP3.LUT R6, R22, 0xffff0000, RZ, 0xc0, !PT ;  /* 0xffff000016068812 */ /* 0x000fe400078ec0ff */
[----:B------:R-:W-:Y:S02]  /*d100*/  @!P0 SHF.L.U32 R3, R21, 0x10, RZ ;  /* 0x0000001015038819 */ /* 0x000fe400000006ff */
[C---:B-----5:R-:W-:Y:S01]  /*d110*/  @!P0 LOP3.LUT R23, R28.reuse, 0xffff0000, RZ, 0xc0, !PT ;  /* 0xffff00001c178812 */ /* 0x060fe200078ec0ff */
[----:B---3--:R-:W-:Y:S01]  /*d120*/  @!P0 IMAD.U32 R27, R28, 0x10000, RZ ;  /* 0x000100001c1b8824 */ /* 0x008fe200078e00ff */
        /* <DEDUP_REMOVED lines=10> */
[----:B--2---:R-:W-:Y:S01]  /*d1d0*/  @!P0 IMAD.U32 R27, R40, 0x10000, RZ ;  /* 0x00010000281b8824 */ /* 0x004fe200078e00ff */
        /* <DEDUP_REMOVED lines=46> */
.L_x_1481:
[----:B------:R-:W-:Y:S05]  /*d4c0*/  BSYNC.RECONVERGENT B1 ;  /* 0x0000000000017941 */ /* 0x000fea0003800200 */
.L_x_1480:
[----:B------:R-:W5:Y:S08]  /*d4d0*/  LDC R3, c[0x0][0x450] ;  /* 0x00011400ff037b82 */ /* 0x000f700000000800 */
[----:B------:R-:W1:Y:S01]  /*d4e0*/  LDC R13, c[0x0][0x450] ;  /* 0x00011400ff0d7b82 */ /* 0x000e620000000800 */
[----:B-----5:R-:W-:Y:S05]  /*d4f0*/  IMAD.U32 R3, R3, -0x40, RZ ;  /* 0xffffffc003037824 */ /* 0x020fea00078e00ff */
[C---:B------:R-:W-:Y:S02]  /*d500*/  LEA R82, P1, R3.reuse, R82, 0x1 ;  /* 0x0000005203527211 */ /* 0x040fe400078208ff */
[C---:B------:R-:W-:Y:S02]  /*d510*/  LEA R80, P0, R3.reuse, R80, 0x1 ;  /* 0x0000005003507211 */ /* 0x040fe400078008ff */
[C---:B------:R-:W-:Y:S02]  /*d520*/  LEA.HI.X.SX32 R83, R3.reuse, R83, 0x1, P1 ;  /* 0x0000005303537211 */ /* 0x040fe400008f0eff */
[----:B-1----:R-:W-:Y:S09]  /*d530*/  LEA.HI.X.SX32 R81, R3, R81, 0x1, P0 ;  /* 0x0000005103517211 */ /* 0x002ff200000f0eff */
.L_x_1418:
[----:B------:R-:W-:Y:S05]  /*d540*/  BSYNC.RECONVERGENT B2 ;  /* 0x0000000000027941 */ /* 0x000fea0003800200 */
.L_x_1402:
        /* <DEDUP_REMOVED lines=90> */
.L_x_1484:
[----:B------:R-:W-:Y:S02]  /*daf0*/  IADD3 R78, P1, PT, R78, R85, RZ ;  /* 0x000000554e4e7210 */ /* 0x000fe40007f3e0ff */
[----:B------:R-:W-:Y:S03]  /*db00*/  IADD3 R10, P0, PT, R10, R87, RZ ;  /* 0x000000570a0a7210 */ /* 0x000fe60007f1e0ff */
[----:B------:R-:W-:Y:S02]  /*db10*/  IMAD.X R79, R79, 0x1, R84, P1 ;  /* 0x000000014f4f7824 */ /* 0x000fe400008e0654 */
[----:B------:R-:W-:Y:S01]  /*db20*/  IMAD.X R11, R11, 0x1, R86, P0 ;  /* 0x000000010b0b7824 */ /* 0x000fe200000e0656 */
[----:B------:R-:W-:Y:S07]  /*db30*/  @P2 BRA `(.L_x_1485) ;  /* 0xffffff5000042947 */ /* 0x000fee000383ffff */
.L_x_1385:
        /* <DEDUP_REMOVED lines=43> */
.L_x_1489:
[----:B------:R-:W-:Y:S05]  /*ddf0*/  BSYNC.RECONVERGENT B0 ;  /* 0x0000000000007941 */ /* 0x000fea0003800200 */
.L_x_1488:
        /* <DEDUP_REMOVED lines=17> */
.L_x_1491:
[----:B------:R-:W-:Y:S05]  /*df10*/  BSYNC.RECONVERGENT B0 ;  /* 0x0000000000007941 */ /* 0x000fea0003800200 */
.L_x_1490:
        /* <DEDUP_REMOVED lines=17> */
.L_x_1493:
[----:B------:R-:W-:Y:S05]  /*e030*/  BSYNC.RECONVERGENT B0 ;  /* 0x0000000000007941 */ /* 0x000fea0003800200 */
.L_x_1492:
        /* <DEDUP_REMOVED lines=17> */
.L_x_1487:
        /* <DEDUP_REMOVED lines=48> */
[C---:B------:R-:W-:Y:S02]  /*e450*/  LOP3.LUT R33, R19.reuse, 0xffff0000, RZ, 0xc0, !PT ;  /* 0xffff000013217812 */ /* 0x040fe400078ec0ff */
[----:B------:R-:W-:Y:S02]  /*e460*/  SHF.L.U32 R34, R19, 0x10, RZ ;  /* 0x0000001013227819 */ /* 0x000fe400000006ff */
[----:B------:R-:W-:Y:S02]  /*e470*/  LOP3.LUT R18, R18, 0xffff0000, RZ, 0xc0, !PT ;  /* 0xffff000012127812 */ /* 0x000fe400078ec0ff */
[----:B--2---:R-:W-:Y:S02]  /*e480*/  LOP3.LUT R27, R4, 0xffff0000, RZ, 0xc0, !PT ;  /* 0xffff0000041b7812 */ /* 0x004fe400078ec0ff */
[C---:B------:R-:W-:Y:S01]  /*e490*/  LOP3.LUT R16, R5.reuse, 0xffff0000, RZ, 0xc0, !PT ;  /* 0xffff000005107812 */ /* 0x040fe200078ec0ff */
[----:B------:R-:W-:Y:S01]  /*e4a0*/  IMAD.U32 R5, R5, 0x10000, RZ ;  /* 0x0001000005057824 */ /* 0x000fe200078e00ff */
[----:B---3--:R-:W-:Y:S01]  /*e4b0*/  LOP3.LUT R32, R6, 0xffff0000, RZ, 0xc0, !PT ;  /* 0xffff000006207812 */ /* 0x008fe200078ec0ff */
[----:B------:R-:W-:Y:S01]  /*e4c0*/  FMUL.FTZ R19, R17, R27 ;  /* 0x0000001b11137220 */ /* 0x000fe20000410000 */
[----:B------:R-:W-:-:S02]  /*e4d0*/  LOP3.LUT R29, R7, 0xffff0000, RZ, 0xc0, !PT ;  /* 0xffff0000071d7812 */ /* 0x000fc400078ec0ff */
[----:B------:R-:W-:Y:S01]  /*e4e0*/  SHF.L.U32 R7, R7, 0x10, RZ ;  /* 0x0000001007077819 */ /* 0x000fe200000006ff */
[----:B------:R-:W-:Y:S01]  /*e4f0*/  FMUL.FTZ R40, R17, R32 ;  /* 0x0000002011287220 */ /* 0x000fe20000410000 */
[C---:B------:R-:W-:Y:S01]  /*e500*/  FMUL.FTZ R17, R33.reuse, R16 ;  /* 0x0000001021117220 */ /* 0x040fe20000410000 */
[----:B------:R-:W-:Y:S01]  /*e510*/  FMUL.FTZ R33, R33, R29 ;  /* 0x0000001d21217220 */ /* 0x000fe20000410000 */
[C---:B------:R-:W-:Y:S01]  /*e520*/  FFMA.FTZ R19, R22.reuse, R32, -R19 ;  /* 0x0000002016137223 */ /* 0x040fe20000010813 */
[----:B------:R-:W-:Y:S01]  /*e530*/  FFMA.FTZ R40, R22, R27, R40 ;  /* 0x0000001b16287223 */ /* 0x000fe20000010028 */
[----:B------:R-:W-:Y:S01]  /*e540*/  FFMA.FTZ R17, R34, R29, -R17 ;  /* 0x0000001d22117223 */ /* 0x000fe20000010811 */
[----:B------:R-:W-:Y:S01]  /*e550*/  SHF.L.U32 R27, R4, 0x10, RZ ;  /* 0x00000010041b7819 */ /* 0x000fe200000006ff */
[----:B------:R-:W-:Y:S01]  /*e560*/  FFMA.FTZ R16, R34, R16, R33 ;  /* 0x0000001022107223 */ /* 0x000fe20000010021 */
[----:B------:R-:W-:Y:S01]  /*e570*/  SHF.L.U32 R29, R6, 0x10, RZ ;  /* 0x00000010061d7819 */ /* 0x000fe200000006ff */
[C---:B------:R-:W-:Y:S01]  /*e580*/  FMUL.FTZ R4, R18.reuse, R5 ;  /* 0x0000000512047220 */ /* 0x040fe20000410000 */
[----:B------:R-:W-:Y:S01]  /*e590*/  FMUL.FTZ R18, R18, R7 ;  /* 0x0000000712127220 */ /* 0x000fe20000410000 */
[----:B------:R-:W-:Y:S01]  /*e5a0*/  FMUL.FTZ R33, R38, R27 ;  /* 0x0000001b26217220 */ /* 0x000fe20000410000 */
[----:B------:R-:W-:Y:S01]  /*e5b0*/  F2FP.BF16.F32.PACK_AB R40, R40, R19 ;  /* 0x000000132828723e */ /* 0x000fe200000010ff */
[----:B------:R-:W-:Y:S01]  /*e5c0*/  FMUL.FTZ R38, R38, R29 ;  /* 0x0000001d26267220 */ /* 0x000fe20000410000 */
[C---:B------:R-:W-:Y:S01]  /*e5d0*/  FFMA.FTZ R4, R35.reuse, R7, -R4 ;  /* 0x0000000723047223 */ /* 0x040fe20000010804 */
[C---:B------:R-:W-:Y:S01]  /*e5e0*/  FFMA.FTZ R33, R26.reuse, R29, -R33 ;  /* 0x0000001d1a217223 */ /* 0x040fe20000010821 */
[----:B------:R-:W-:Y:S01]  /*e5f0*/  FFMA.FTZ R5, R35, R5, R18 ;  /* 0x0000000523057223 */ /* 0x000fe20000010012 */
[----:B------:R-:W-:Y:S01]  /*e600*/  FFMA.FTZ R38, R26, R27, R38 ;  /* 0x0000001b1a267223 */ /* 0x000fe20000010026 */
[----:B------:R-:W-:-:S02]  /*e610*/  F2FP.BF16.F32.PACK_AB R19, R16, R17 ;  /* 0x000000111013723e */ /* 0x000fc400000010ff */
[----:B------:R-:W-:Y:S02]  /*e620*/  MOV R17, R40 ;  /* 0x0000002800117202 */ /* 0x000fe40000000f00 */
[----:B------:R-:W-:Y:S02]  /*e630*/  F2FP.BF16.F32.PACK_AB R16, R38, R33 ;  /* 0x000000212610723e */ /* 0x000fe400000010ff */
[----:B------:R-:W-:Y:S02]  /*e640*/  F2FP.BF16.F32.PACK_AB R18, R5, R4 ;  /* 0x000000040512723e */ /* 0x000fe400000010ff */
.L_x_1501:
[----:B------:R-:W-:Y:S05]  /*e650*/  BSYNC.RECONVERGENT B0 ;  /* 0x0000000000007941 */ /* 0x000fea0003800200 */
.L_x_1500:
[----:B-----5:R-:W-:Y:S01]  /*e660*/  IMAD.MOV.U32 R6, RZ, RZ, R18 ;  /* 0x000000ffff067224 */ /* 0x020fe200078e0012 */
[----:B------:R-:W-:Y:S01]  /*e670*/  MOV R4, R16 ;  /* 0x0000001000047202 */ /* 0x000fe20000000f00 */
[----:B------:R-:W-:Y:S01]  /*e680*/  IMAD.MOV.U32 R7, RZ, RZ, R19 ;  /* 0x000000ffff077224 */ /* 0x000fe200078e0013 */
[----:B------:R-:W-:Y:S02]  /*e690*/  MOV R5, R17 ;  /* 0x0000001100057202 */ /* 0x000fe40000000f00 */
.L_x_1499:
[----:B------:R-:W-:Y:S05]  /*e6a0*/  BSYNC.RECONVERGENT B1 ;  /* 0x0000000000017941 */ /* 0x000fea0003800200 */
.L_x_1498:
        /* <DEDUP_REMOVED lines=11> */
[----:B------:R3:W4:Y:S01]  /*e760*/  LDG.E.64 R6, desc[UR6][R24.64+0x40] ;  /* 0x0000400618067981 */ /* 0x000722000c1e1b00 */
[C---:B-----5:R-:W-:Y:S01]  /*e770*/  SHF.L.U32 R20, R17.reuse, 0x10, RZ ;  /* 0x0000001011147819 */ /* 0x060fe200000006ff */
[----:B------:R-:W-:Y:S01]  /*e780*/  IMAD.U32 R33, R18, 0x10000, RZ ;  /* 0x0001000012217824 */ /* 0x000fe200078e00ff */
[----:B------:R-:W-:Y:S02]  /*e790*/  LOP3.LUT R17, R17, 0xffff0000, RZ, 0xc0, !PT ;  /* 0xffff000011117812 */ /* 0x000fe400078ec0ff */
[C---:B------:R-:W-:Y:S02]  /*e7a0*/  SHF.L.U32 R29, R19.reuse, 0x10, RZ ;  /* 0x00000010131d7819 */ /* 0x040fe400000006ff */
[----:B------:R-:W-:-:S02]  /*e7b0*/  LOP3.LUT R27, R19, 0xffff0000, RZ, 0xc0, !PT ;  /* 0xffff0000131b7812 */ /* 0x000fc400078ec0ff */
[C---:B------:R-:W-:Y:S02]  /*e7c0*/  SHF.L.U32 R22, R16.reuse, 0x10, RZ ;  /* 0x0000001010167819 */ /* 0x040fe400000006ff */
[----:B------:R-:W-:Y:S02]  /*e7d0*/  LOP3.LUT R34, R16, 0xffff0000, RZ, 0xc0, !PT ;  /* 0xffff000010227812 */ /* 0x000fe400078ec0ff */
[----:B---3--:R-:W-:Y:S02]  /*e7e0*/  LOP3.LUT R25, R18, 0xffff0000, RZ, 0xc0, !PT ;  /* 0xffff000012197812 */ /* 0x008fe400078ec0ff */
[----:B--2---:R-:W-:Y:S02]  /*e7f0*/  LOP3.LUT R26, R4, 0xffff0000, RZ, 0xc0, !PT ;  /* 0xffff0000041a7812 */ /* 0x004fe400078ec0ff */
[----:B------:R-:W-:Y:S02]  /*e800*/  LOP3.LUT R16, R5, 0xffff0000, RZ, 0xc0, !PT ;  /* 0xffff000005107812 */ /* 0x000fe400078ec0ff */
[----:B----4-:R-:W-:Y:S01]  /*e810*/  LOP3.LUT R32, R6, 0xffff0000, RZ, 0xc0, !PT ;  /* 0xffff000006207812 */ /* 0x010fe200078ec0ff */
[----:B------:R-:W-:Y:S01]  /*e820*/  FMUL.FTZ R19, R17, R26 ;  /* 0x0000001a11137220 */ /* 0x000fe20000410000 */
[----:B------:R-:W-:Y:S01]  /*e830*/  LOP3.LUT R24, R7, 0xffff0000, RZ, 0xc0, !PT ;  /* 0xffff000007187812 */ /* 0x000fe200078ec0ff */
[----:B------:R-:W-:-:S02]  /*e840*/  FMUL.FTZ R18, R27, R16 ;  /* 0x000000101b127220 */ /* 0x000fc40000410000 */
[-C--:B------:R-:W-:Y:S01]  /*e850*/  FMUL.FTZ R17, R17, R32.reuse ;  /* 0x0000002011117220 */ /* 0x080fe20000410000 */
[C---:B------:R-:W-:Y:S01]  /*e860*/  FFMA.FTZ R19, R20.reuse, R32, -R19 ;  /* 0x0000002014137223 */ /* 0x040fe20000010813 */
[----:B------:R-:W-:Y:S02]  /*e870*/  FFMA.FTZ R18, R29, R24, -R18 ;  /* 0x000000181d127223 */ /* 0x000fe40000010812 */
[----:B------:R-:W-:Y:S01]  /*e880*/  FFMA.FTZ R20, R20, R26, R17 ;  /* 0x0000001a14147223 */ /* 0x000fe20000010011 */
[----:B------:R-:W-:Y:S01]  /*e890*/  FMUL.FTZ R26, R27, R24 ;  /* 0x000000181b1a7220 */ /* 0x000fe20000410000 */
[----:B------:R-:W-:Y:S01]  /*e8a0*/  SHF.L.U32 R17, R4, 0x10, RZ ;  /* 0x0000001004117819 */ /* 0x000fe200000006ff */
[----:B------:R-:W-:Y:S01]  /*e8b0*/  IMAD.U32 R4, R5, 0x10000, RZ ;  /* 0x0001000005047824 */ /* 0x000fe200078e00ff */
[----:B------:R-:W-:Y:S01]  /*e8c0*/  SHF.L.U32 R27, R6, 0x10, RZ ;  /* 0x00000010061b7819 */ /* 0x000fe200000006ff */
[----:B------:R-:W-:Y:S01]  /*e8d0*/  FFMA.FTZ R29, R29, R16, R26 ;  /* 0x000000101d1d7223 */ /* 0x000fe2000001001a */
[----:B------:R-:W-:Y:S01]  /*e8e0*/  SHF.L.U32 R6, R7, 0x10, RZ ;  /* 0x0000001007067819 */ /* 0x000fe200000006ff */
[C---:B------:R-:W-:Y:S01]  /*e8f0*/  FMUL.FTZ R5, R34.reuse, R17 ;  /* 0x0000001122057220 */ /* 0x040fe20000410000 */
[----:B------:R-:W-:Y:S01]  /*e900*/  FMUL.FTZ R16, R25, R4 ;  /* 0x0000000419107220 */ /* 0x000fe20000410000 */
[----:B------:R-:W-:-:S02]  /*e910*/  FMUL.FTZ R34, R34, R27 ;  /* 0x0000001b22227220 */ /* 0x000fc40000410000 */
[-C--:B------:R-:W-:Y:S01]  /*e920*/  FMUL.FTZ R25, R25, R6.reuse ;  /* 0x0000000619197220 */ /* 0x080fe20000410000 */
[C---:B------:R-:W-:Y:S01]  /*e930*/  FFMA.FTZ R5, R22.reuse, R27, -R5 ;  /* 0x0000001b16057223 */ /* 0x040fe20000010805 */
[----:B------:R-:W-:Y:S01]  /*e940*/  FFMA.FTZ R34, R22, R17, R34 ;  /* 0x0000001116227223 */ /* 0x000fe20000010022 */
[C---:B------:R-:W-:Y:S01]  /*e950*/  FFMA.FTZ R16, R33.reuse, R6, -R16 ;  /* 0x0000000621107223 */ /* 0x040fe20000010810 */
[----:B------:R-:W-:Y:S01]  /*e960*/  FFMA.FTZ R25, R33, R4, R25 ;  /* 0x0000000421197223 */ /* 0x000fe20000010019 */
[----:B------:R-:W-:Y:S02]  /*e970*/  F2FP.BF16.F32.PACK_AB R17, R20, R19 ;  /* 0x000000131411723e */ /* 0x000fe400000010ff */
[----:B------:R-:W-:Y:S02]  /*e980*/  F2FP.BF16.F32.PACK_AB R34, R34, R5 ;  /* 0x000000052222723e */ /* 0x000fe400000010ff */
[----:B------:R-:W-:Y:S02]  /*e990*/  F2FP.BF16.F32.PACK_AB R19, R29, R18 ;  /* 0x000000121d13723e */ /* 0x000fe400000010ff */
[----:B------:R-:W-:-:S02]  /*e9a0*/  F2FP.BF16.F32.PACK_AB R18, R25, R16 ;  /* 0x000000101912723e */ /* 0x000fc400000010ff */
[----:B------:R-:W-:Y:S02]  /*e9b0*/  MOV R16, R34 ;  /* 0x0000002200107202 */ /* 0x000fe40000000f00 */
.L_x_1503:
[----:B------:R-:W-:Y:S05]  /*e9c0*/  BSYNC.RECONVERGENT B0 ;  /* 0x0000000000007941 */ /* 0x000fea0003800200 */
.L_x_1502:
[----:B-----5:R3:W-:Y:S02]  /*e9d0*/  STS.128 [R0+0x2000], R16 ;  /* 0x0020001000007388 */ /* 0x0207e40000000c00 */
.L_x_1497:
[----:B------:R-:W-:Y:S05]  /*e9e0*/  BSYNC.RECONVERGENT B2 ;  /* 0x0000000000027941 */ /* 0x000fea0003800200 */
.L_x_1496:
        /* <DEDUP_REMOVED lines=35> */
[----:B--2---:R-:W-:Y:S02]  /*ec20*/  LOP3.LUT R25, R6, 0xffff0000, RZ, 0xc0, !PT ;  /* 0xffff000006197812 */ /* 0x004fe400078ec0ff */
[----:B----4-:R-:W-:Y:S02]  /*ec30*/  LOP3.LUT R22, R4, 0xffff0000, RZ, 0xc0, !PT ;  /* 0xffff000004167812 */ /* 0x010fe400078ec0ff */
[----:B------:R-:W-:Y:S01]  /*ec40*/  LOP3.LUT R19, R5, 0xffff0000, RZ, 0xc0, !PT ;  /* 0xffff000005137812 */ /* 0x000fe200078ec0ff */
[C---:B------:R-:W-:Y:S01]  /*ec50*/  FMUL.FTZ R31, R10.reuse, R25 ;  /* 0x000000190a1f7220 */ /* 0x040fe20000410000 */
[----:B------:R-:W-:Y:S01]  /*ec60*/  LOP3.LUT R24, R7, 0xffff0000, RZ, 0xc0, !PT ;  /* 0xffff000007187812 */ /* 0x000fe200078ec0ff */
[----:B------:R-:W-:Y:S01]  /*ec70*/  FMUL.FTZ R16, R10, R22 ;  /* 0x000000160a107220 */ /* 0x000fe20000410000 */
[----:B------:R-:W-:Y:S01]  /*ec80*/  SHF.L.U32 R6, R6, 0x10, RZ ;  /* 0x0000001006067819 */ /* 0x000fe200000006ff */
[----:B------:R-:W-:Y:S01]  /*ec90*/  FMUL.FTZ R10, R26, R19 ;  /* 0x000000131a0a7220 */ /* 0x000fe20000410000 */
[----:B------:R-:W-:Y:S01]  /*eca0*/  IMAD.U32 R5, R5, 0x10000, RZ ;  /* 0x0001000005057824 */ /* 0x000fe200078e00ff */
[----:B------:R-:W-:Y:S01]  /*ecb0*/  SHF.L.U32 R7, R7, 0x10, RZ ;  /* 0x0000001007077819 */ /* 0x000fe200000006ff */
[----:B------:R-:W-:-:S02]  /*ecc0*/  IMAD.U32 R4, R4, 0x10000, RZ ;  /* 0x0001000004047824 */ /* 0x000fc400078e00ff */
[-C--:B------:R-:W-:Y:S01]  /*ecd0*/  FMUL.FTZ R26, R26, R24.reuse ;  /* 0x000000181a1a7220 */ /* 0x080fe20000410000 */
[----:B------:R-:W-:Y:S01]  /*ece0*/  FFMA.FTZ R10, R27, R24, -R10 ;  /* 0x000000181b0a7223 */ /* 0x000fe2000001080a */
[C---:B------:R-:W-:Y:S01]  /*ecf0*/  FFMA.FTZ R16, R11.reuse, R25, -R16 ;  /* 0x000000190b107223 */ /* 0x040fe20000010810 */
[----:B------:R-:W-:Y:S01]  /*ed00*/  FFMA.FTZ R31, R11, R22, R31 ;  /* 0x000000160b1f7223 */ /* 0x000fe2000001001f */
[----:B------:R-:W-:Y:S01]  /*ed10*/  FMUL.FTZ R24, R18, R5 ;  /* 0x0000000512187220 */ /* 0x000fe20000410000 */
        /* <DEDUP_REMOVED lines=12> */
.L_x_1509:
[----:B------:R-:W-:Y:S05]  /*ede0*/  BSYNC.RECONVERGENT B0 ;  /* 0x0000000000007941 */ /* 0x000fea0003800200 */
.L_x_1508:
[----:B-----5:R1:W-:Y:S02]  /*edf0*/  STS.128 [R0+0x800], R16 ;  /* 0x0008001000007388 */ /* 0x0203e40000000c00 */
.L_x_1507:
[----:B------:R-:W-:Y:S05]  /*ee00*/  BSYNC.RECONVERGENT B1 ;  /* 0x0000000000017941 */ /* 0x000fea0003800200 */
.L_x_1506:
        /* <DEDUP_REMOVED lines=19> */
[C---:B-----5:R-:W-:Y:S01]  /*ef40*/  LOP3.LUT R10, R17.reuse, 0xffff0000, RZ, 0xc0, !PT ;  /* 0xffff0000110a7812 */ /* 0x060fe200078ec0ff */
[----:B------:R-:W-:Y:S01]  /*ef50*/  IMAD.U32 R11, R17, 0x10000, RZ ;  /* 0x00010000110b7824 */ /* 0x000fe200078e00ff */
[C---:B------:R-:W-:Y:S01]  /*ef60*/  LOP3.LUT R24, R19.reuse, 0xffff0000, RZ, 0xc0, !PT ;  /* 0xffff000013187812 */ /* 0x040fe200078ec0ff */
        /* <DEDUP_REMOVED lines=15> */
[----:B------:R-:W-:Y:S01]  /*f060*/  FFMA.FTZ R16, R11, R25, -R16 ;  /* 0x000000190b107223 */ /* 0x000fe20000010810 */
[----:B------:R-:W-:Y:S01]  /*f070*/  SHF.L.U32 R7, R7, 0x10, RZ ;  /* 0x0000001007077819 */ /* 0x000fe200000006ff */
[----:B------:R-:W-:Y:S01]  /*f080*/  FFMA.FTZ R31, R26, R22, -R31 ;  /* 0x000000161a1f7223 */ /* 0x000fe2000001081f */
[----:B------:R-:W-:Y:S01]  /*f090*/  FFMA.FTZ R29, R11, R20, R29 ;  /* 0x000000140b1d7223 */ /* 0x000fe2000001001d */
[----:B------:R-:W-:Y:S01]  /*f0a0*/  FMUL.FTZ R11, R24, R22 ;  /* 0x00000016180b7220 */ /* 0x000fe20000410000 */
[----:B------:R-:W-:Y:S01]  /*f0b0*/  FMUL.FTZ R20, R18, R5 ;  /* 0x0000000512147220 */ /* 0x000fe20000410000 */
[----:B------:R-:W-:Y:S01]  /*f0c0*/  FMUL.FTZ R10, R28, R4 ;  /* 0x000000041c0a7220 */ /* 0x000fe20000410000 */
[----:B------:R-:W-:Y:S01]  /*f0d0*/  FMUL.FTZ R18, R18, R7 ;  /* 0x0000000712127220 */ /* 0x000fe20000410000 */
[----:B------:R-:W-:Y:S01]  /*f0e0*/  FFMA.FTZ R26, R26, R19, R11 ;  /* 0x000000131a1a7223 */ /* 0x000fe2000001000b */
[-C--:B------:R-:W-:Y:S01]  /*f0f0*/  FMUL.FTZ R11, R28, R6.reuse ;  /* 0x000000061c0b7220 */ /* 0x080fe20000410000 */
[----:B------:R-:W-:Y:S01]  /*f100*/  FFMA.FTZ R10, R17, R6, -R10 ;  /* 0x00000006110a7223 */ /* 0x000fe2000001080a */
[C---:B------:R-:W-:Y:S01]  /*f110*/  FFMA.FTZ R20, R27.reuse, R7, -R20 ;  /* 0x000000071b147223 */ /* 0x040fe20000010814 */
[----:B------:R-:W-:Y:S01]  /*f120*/  FFMA.FTZ R5, R27, R5, R18 ;  /* 0x000000051b057223 */ /* 0x000fe20000010012 */
[----:B------:R-:W-:Y:S01]  /*f130*/  FFMA.FTZ R11, R17, R4, R11 ;  /* 0x00000004110b7223 */ /* 0x000fe2000001000b */
[----:B------:R-:W-:-:S02]  /*f140*/  F2FP.BF16.F32.PACK_AB R17, R29, R16 ;  /* 0x000000101d11723e */ /* 0x000fc400000010ff */
[----:B------:R-:W-:Y:S02]  /*f150*/  F2FP.BF16.F32.PACK_AB R19, R26, R31 ;  /* 0x0000001f1a13723e */ /* 0x000fe400000010ff */
[----:B------:R-:W-:Y:S02]  /*f160*/  F2FP.BF16.F32.PACK_AB R16, R11, R10 ;  /* 0x0000000a0b10723e */ /* 0x000fe400000010ff */
[----:B------:R-:W-:Y:S02]  /*f170*/  F2FP.BF16.F32.PACK_AB R18, R5, R20 ;  /* 0x000000140512723e */ /* 0x000fe400000010ff */
.L_x_1511:
[----:B------:R-:W-:Y:S05]  /*f180*/  BSYNC.RECONVERGENT B0 ;  /* 0x0000000000007941 */ /* 0x000fea0003800200 */
.L_x_1510:
[----:B-----5:R3:W-:Y:S02]  /*f190*/  STS.128 [R0+0x2800], R16 ;  /* 0x0028001000007388 */ /* 0x0207e40000000c00 */
.L_x_1505:
[----:B------:R-:W-:Y:S05]  /*f1a0*/  BSYNC.RECONVERGENT B2 ;  /* 0x0000000000027941 */ /* 0x000fea0003800200 */
.L_x_1504:
        /* <DEDUP_REMOVED lines=28> */
[C---:B-----5:R-:W-:Y:S01]  /*f370*/  IMAD.U32 R20, R17.reuse, 0x10000, RZ ;  /* 0x0001000011147824 */ /* 0x060fe200078e00ff */
[----:B------:R-:W-:Y:S01]  /*f380*/  LOP3.LUT R17, R17, 0xffff0000, RZ, 0xc0, !PT ;  /* 0xffff000011117812 */ /* 0x000fe200078ec0ff */
[----:B------:R-:W-:Y:S01]  /*f390*/  IMAD.U32 R29, R19, 0x10000, RZ ;  /* 0x00010000131d7824 */ /* 0x000fe200078e00ff */
[C---:B------:R-:W-:Y:S02]  /*f3a0*/  SHF.L.U32 R22, R16.reuse, 0x10, RZ ;  /* 0x0000001010167819 */ /* 0x040fe400000006ff */
[----:B------:R-:W-:-:S02]  /*f3b0*/  LOP3.LUT R31, R16, 0xffff0000, RZ, 0xc0, !PT ;  /* 0xffff0000101f7812 */ /* 0x000fc400078ec0ff */
[----:B------:R-:W-:Y:S02]  /*f3c0*/  LOP3.LUT R27, R19, 0xffff0000, RZ, 0xc0, !PT ;  /* 0xffff0000131b7812 */ /* 0x000fe400078ec0ff */
[C---:B------:R-:W-:Y:S02]  /*f3d0*/  SHF.L.U32 R30, R18.reuse, 0x10, RZ ;  /* 0x00000010121e7819 */ /* 0x040fe400000006ff */
[----:B---3--:R-:W-:Y:S02]  /*f3e0*/  LOP3.LUT R32, R18, 0xffff0000, RZ, 0xc0, !PT ;  /* 0xffff000012207812 */ /* 0x008fe400078ec0ff */
[C---:B--2---:R-:W-:Y:S01]  /*f3f0*/  LOP3.LUT R24, R4.reuse, 0xffff0000, RZ, 0xc0, !PT ;  /* 0xffff000004187812 */ /* 0x044fe200078ec0ff */
[----:B------:R-:W-:Y:S01]  /*f400*/  IMAD.U32 R4, R4, 0x10000, RZ ;  /* 0x0001000004047824 */ /* 0x000fe200078e00ff */
[C---:B------:R-:W-:Y:S01]  /*f410*/  LOP3.LUT R16, R5.reuse, 0xffff0000, RZ, 0xc0, !PT ;  /* 0xffff000005107812 */ /* 0x040fe200078ec0ff */
[----:B------:R-:W-:Y:S01]  /*f420*/  IMAD.U32 R5, R5, 0x10000, RZ ;  /* 0x0001000005057824 */ /* 0x000fe200078e00ff */
[C---:B----4-:R-:W-:Y:S01]  /*f430*/  LOP3.LUT R26, R6.reuse, 0xffff0000, RZ, 0xc0, !PT ;  /* 0xffff0000061a7812 */ /* 0x050fe200078ec0ff */
[----:B------:R-:W-:Y:S01]  /*f440*/  FMUL.FTZ R19, R17, R24 ;  /* 0x0000001811137220 */ /* 0x000fe20000410000 */
[----:B------:R-:W-:Y:S01]  /*f450*/  LOP3.LUT R25, R7, 0xffff0000, RZ, 0xc0, !PT ;  /* 0xffff000007197812 */ /* 0x000fe200078ec0ff */
[----:B------:R-:W-:Y:S01]  /*f460*/  FMUL.FTZ R18, R27, R16 ;  /* 0x000000101b127220 */ /* 0x000fe20000410000 */
[----:B------:R-:W-:Y:S01]  /*f470*/  SHF.L.U32 R6, R6, 0x10, RZ ;  /* 0x0000001006067819 */ /* 0x000fe200000006ff */
[-C--:B------:R-:W-:Y:S01]  /*f480*/  FMUL.FTZ R17, R17, R26.reuse ;  /* 0x0000001a11117220 */ /* 0x080fe20000410000 */
[----:B------:R-:W-:Y:S01]  /*f490*/  SHF.L.U32 R7, R7, 0x10, RZ ;  /* 0x0000001007077819 */ /* 0x000fe200000006ff */
[C---:B------:R-:W-:Y:S01]  /*f4a0*/  FFMA.FTZ R19, R20.reuse, R26, -R19 ;  /* 0x0000001a14137223 */ /* 0x040fe20000010813 */
[-C--:B------:R-:W-:Y:S01]  /*f4b0*/  FFMA.FTZ R18, R29, R25.reuse, -R18 ;  /* 0x000000191d127223 */ /* 0x080fe20000010812 */
[----:B------:R-:W-:Y:S01]  /*f4c0*/  FFMA.FTZ R20, R20, R24, R17 ;  /* 0x0000001814147223 */ /* 0x000fe20000010011 */
[----:B------:R-:W-:Y:S01]  /*f4d0*/  FMUL.FTZ R24, R27, R25 ;  /* 0x000000191b187220 */ /* 0x000fe20000410000 */
[C---:B------:R-:W-:Y:S01]  /*f4e0*/  FMUL.FTZ R17, R31.reuse, R4 ;  /* 0x000000041f117220 */ /* 0x040fe20000410000 */
[----:B------:R-:W-:Y:S01]  /*f4f0*/  FMUL.FTZ R31, R31, R6 ;  /* 0x000000061f1f7220 */ /* 0x000fe20000410000 */
[C---:B------:R-:W-:Y:S01]  /*f500*/  FMUL.FTZ R25, R32.reuse, R5 ;  /* 0x0000000520197220 */ /* 0x040fe20000410000 */
[-C--:B------:R-:W-:Y:S01]  /*f510*/  FMUL.FTZ R32, R32, R7.reuse ;  /* 0x0000000720207220 */ /* 0x080fe20000410000 */
        /* <DEDUP_REMOVED lines=10> */
.L_x_1517:
[----:B------:R-:W-:Y:S05]  /*f5c0*/  BSYNC.RECONVERGENT B0 ;  /* 0x0000000000007941 */ /* 0x000fea0003800200 */
.L_x_1516:
[----:B-----5:R3:W-:Y:S02]  /*f5d0*/  STS.128 [R0+0x1000], R16 ;  /* 0x0010001000007388 */ /* 0x0207e40000000c00 */
.L_x_1515:
[----:B------:R-:W-:Y:S05]  /*f5e0*/  BSYNC.RECONVERGENT B1 ;  /* 0x0000000000017941 */ /* 0x000fea0003800200 */
.L_x_1514:
        /* <DEDUP_REMOVED lines=18> */
[----:B------:R-:W3:Y:S01]  /*f710*/  LDG.E.64 R4, desc[UR6][R4.64+0x40] ;  /* 0x0000400604047981 */ /* 0x000ee2000c1e1b00 */
[C---:B-----5:R-:W-:Y:S01]  /*f720*/  LOP3.LUT R10, R17.reuse, 0xffff0000, RZ, 0xc0, !PT ;  /* 0xffff0000110a7812 */ /* 0x060fe200078ec0ff */
[----:B------:R-:W-:Y:S01]  /*f730*/  IMAD.U32 R11, R17, 0x10000, RZ ;  /* 0x00010000110b7824 */ /* 0x000fe200078e00ff */
[C---:B------:R-:W-:Y:S01]  /*f740*/  LOP3.LUT R24, R19.reuse, 0xffff0000, RZ, 0xc0, !PT ;  /* 0xffff000013187812 */ /* 0x040fe200078ec0ff */
[----:B------:R-:W-:Y:S01]  /*f750*/  IMAD.U32 R26, R19, 0x10000, RZ ;  /* 0x00010000131a7824 */ /* 0x000fe200078e00ff */
[----:B------:R-:W-:Y:S02]  /*f760*/  SHF.L.U32 R27, R18, 0x10, RZ ;  /* 0x00000010121b7819 */ /* 0x000fe400000006ff */
[----:B------:R-:W-:-:S02]  /*f770*/  SHF.L.U32 R17, R16, 0x10, RZ ;  /* 0x0000001010117819 */ /* 0x000fc400000006ff */
[----:B------:R-:W-:Y:S02]  /*f780*/  LOP3.LUT R29, R16, 0xffff0000, RZ, 0xc0, !PT ;  /* 0xffff0000101d7812 */ /* 0x000fe400078ec0ff */
[----:B------:R-:W-:Y:S02]  /*f790*/  LOP3.LUT R18, R18, 0xffff0000, RZ, 0xc0, !PT ;  /* 0xffff000012127812 */ /* 0x000fe400078ec0ff */
[----:B--2---:R-:W-:Y:S02]  /*f7a0*/  LOP3.LUT R25, R6, 0xffff0000, RZ, 0xc0, !PT ;  /* 0xffff000006197812 */ /* 0x004fe400078ec0ff */
[----:B---3--:R-:W-:-:S03]  /*f7b0*/  LOP3.LUT R20, R4, 0xffff0000, RZ, 0xc0, !PT ;  /* 0xffff000004147812 */ /* 0x008fc600078ec0ff */
[----:B------:R-:W-:Y:S01]  /*f7c0*/  FMUL.FTZ R31, R10, R25 ;  /* 0x000000190a1f7220 */ /* 0x000fe20000410000 */
[----:B------:R-:W-:Y:S01]  /*f7d0*/  LOP3.LUT R19, R5, 0xffff0000, RZ, 0xc0, !PT ;  /* 0xffff000005137812 */ /* 0x000fe200078ec0ff */
[----:B------:R-:W-:Y:S01]  /*f7e0*/  IMAD.U32 R4, R4, 0x10000, RZ ;  /* 0x0001000004047824 */ /* 0x000fe200078e00ff */
[----:B------:R-:W-:Y:S01]  /*f7f0*/  LOP3.LUT R22, R7, 0xffff0000, RZ, 0xc0, !PT ;  /* 0xffff000007167812 */ /* 0x000fe200078ec0ff */
[-C--:B------:R-:W-:Y:S01]  /*f800*/  FMUL.FTZ R16, R10, R20.reuse ;  /* 0x000000140a107220 */ /* 0x080fe20000410000 */
[----:B------:R-:W-:Y:S01]  /*f810*/  SHF.L.U32 R6, R6, 0x10, RZ ;  /* 0x0000001006067819 */ /* 0x000fe200000006ff */
[----:B------:R-:W-:Y:S01]  /*f820*/  IMAD.U32 R5, R5, 0x10000, RZ ;  /* 0x0001000005057824 */ /* 0x000fe200078e00ff */
[----:B------:R-:W-:Y:S01]  /*f830*/  SHF.L.U32 R7, R7, 0x10, RZ ;  /* 0x0000001007077819 */ /* 0x000fe200000006ff */
[C---:B------:R-:W-:Y:S01]  /*f840*/  FFMA.FTZ R31, R11.reuse, R20, R31 ;  /* 0x000000140b1f7223 */ /* 0x040fe2000001001f */
[----:B------:R-:W-:Y:S01]  /*f850*/  FMUL.FTZ R33, R24, R19 ;  /* 0x0000001318217220 */ /* 0x000fe20000410000 */
[----:B------:R-:W-:Y:S01]  /*f860*/  FFMA.FTZ R16, R11, R25, -R16 ;  /* 0x000000190b107223 */ /* 0x000fe20000010810 */
[C---:B------:R-:W-:Y:S01]  /*f870*/  FMUL.FTZ R10, R29.reuse, R4 ;  /* 0x000000041d0a7220 */ /* 0x040fe20000410000 */
[----:B------:R-:W-:Y:S01]  /*f880*/  FMUL.FTZ R20, R18, R5 ;  /* 0x0000000512147220 */ /* 0x000fe20000410000 */
[----:B------:R-:W-:Y:S01]  /*f890*/  FMUL.FTZ R11, R24, R22 ;  /* 0x00000016180b7220 */ /* 0x000fe20000410000 */
        /* <DEDUP_REMOVED lines=12> */
.L_x_1519:
[----:B------:R-:W-:Y:S05]  /*f960*/  BSYNC.RECONVERGENT B0 ;  /* 0x0000000000007941 */ /* 0x000fea0003800200 */
.L_x_1518:
[----:B-----5:R3:W-:Y:S02]  /*f970*/  STS.128 [R0+0x3000], R16 ;  /* 0x0030001000007388 */ /* 0x0207e40000000c00 */
.L_x_1513:
[----:B------:R-:W-:Y:S05]  /*f980*/  BSYNC.RECONVERGENT B2 ;  /* 0x0000000000027941 */ /* 0x000fea0003800200 */
.L_x_1512:
[----:B-1----:R-:W-:-:S04]  /*f990*/  IADD3 R38, PT, PT, R128, 0x30, RZ ;  /* 0x0000003080267810 */ /* 0x002fc80007ffe0ff */
[----:B------:R-:W-:-:S13]  /*f9a0*/  ISETP.GE.AND P0, PT, R38, R13, PT ;  /* 0x0000000d2600720c */ /* 0x000fda0003f06270 */
[----:B------:R-:W-:Y:S05]  /*f9b0*/  @P0 BRA `(.L_x_1494) ;  /* 0x0000003400d00947 */ /* 0x000fea0003800000 */
[----:B--2---:R-:W1:Y:S01]  /*f9c0*/  LDC R6, c[0x0][0x440] ;  /* 0x00011000ff067b82 */ /* 0x004e620000000800 */
[----:B------:R-:W-:Y:S01]  /*f9d0*/  IMAD R3, R3, 0x60, RZ ;  /* 0x0000006003037824 */ /* 0x000fe200078e02ff */
[----:B------:R-:W-:Y:S01]  /*f9e0*/  BSSY.RECONVERGENT B1, `(.L_x_1520) ;  /* 0x000003e000017945 */ /* 0x000fe20003800200 */
[----:B---3--:R-:W-:-:S04]  /*f9f0*/  IMAD.WIDE.U32 R32, R2, 0x60, R36 ;  /* 0x0000006002207825 */ /* 0x008fc800078e0024 */
[----:B------:R-:W-:Y:S01]  /*fa00*/  IMAD R12, R12, 0x30, RZ ;  /* 0x000000300c0c7824 */ /* 0x000fe200078e02ff */
[----:B------:R-:W-:Y:S02]  /*fa10*/  IADD3 R33, PT, PT, R33, R3, RZ ;  /* 0x0000000321217210 */ /* 0x000fe40007ffe0ff */
[----:B-1----:R-:W-:-:S13]  /*fa20*/  ISETP.GE.AND P0, PT, R14, R6, PT ;  /* 0x000000060e00720c */ /* 0x002fda0003f06270 */
[----:B------:R1:W-:Y:S01]  /*fa30*/  @P0 STS.128 [R0+0x1800], RZ ;  /* 0x001800ff00000388 */ /* 0x0003e20000000c00 */
[----:B------:R-:W-:Y:S05]  /*fa40*/  @P0 BRA `(.L_x_1521) ;  /* 0x0000000000dc0947 */ /* 0x000fea0003800000 */
[----:B------:R2:W5:Y:S01]  /*fa50*/  LDG.E.128 R16, desc[UR6][R32.64] ;  /* 0x0000000620107981 */ /* 0x000562000c1e1d00 */
        /* <DEDUP_REMOVED lines=14> */
[----:B------:R-:W4:Y:S01]  /*fb40*/  LDG.E.64 R2, desc[UR6][R36.64] ;  /* 0x0000000624027981 */ /* 0x000f22000c1e1b00 */
        /* <DEDUP_REMOVED lines=8> */
[----:B---3--:R-:W-:Y:S02]  /*fbd0*/  LOP3.LUT R20, R4, 0xffff0000, RZ, 0xc0, !PT ;  /* 0xffff000004147812 */ /* 0x008fe400078ec0ff */
[----:B------:R-:W-:Y:S02]  /*fbe0*/  LOP3.LUT R19, R5, 0xffff0000, RZ, 0xc0, !PT ;  /* 0xffff000005137812 */ /* 0x000fe400078ec0ff */
[C---:B----4-:R-:W-:Y:S01]  /*fbf0*/  LOP3.LUT R17, R2.reuse, 0xffff0000, RZ, 0xc0, !PT ;  /* 0xffff000002117812 */ /* 0x050fe200078ec0ff */
[----:B------:R-:W-:Y:S01]  /*fc00*/  FMUL.FTZ R30, R7, R20 ;  /* 0x00000014071e7220 */ /* 0x000fe20000410000 */
[----:B------:R-:W-:Y:S01]  /*fc10*/  LOP3.LUT R16, R3, 0xffff0000, RZ, 0xc0, !PT ;  /* 0xffff000003107812 */ /* 0x000fe200078ec0ff */
[----:B------:R-:W-:Y:S01]  /*fc20*/  IMAD.U32 R2, R2, 0x10000, RZ ;  /* 0x0001000002027824 */ /* 0x000fe200078e00ff */
[----:B------:R-:W-:Y:S01]  /*fc30*/  SHF.L.U32 R4, R4, 0x10, RZ ;  /* 0x0000001004047819 */ /* 0x000fe200000006ff */
[-C--:B------:R-:W-:Y:S01]  /*fc40*/  FMUL.FTZ R13, R7, R17.reuse ;  /* 0x00000011070d7220 */ /* 0x080fe20000410000 */
[----:B------:R-:W-:Y:S01]  /*fc50*/  FFMA.FTZ R30, R10, R17, R30 ;  /* 0x000000110a1e7223 */ /* 0x000fe2000001001e */
[C---:B------:R-:W-:Y:S01]  /*fc60*/  FMUL.FTZ R17, R22.reuse, R19 ;  /* 0x0000001316117220 */ /* 0x040fe20000410000 */
[----:B------:R-:W-:Y:S01]  /*fc70*/  IMAD.U32 R3, R3, 0x10000, RZ ;  /* 0x0001000003037824 */ /* 0x000fe200078e00ff */
[----:B------:R-:W-:Y:S01]  /*fc80*/  SHF.L.U32 R5, R5, 0x10, RZ ;  /* 0x0000001005057819 */ /* 0x000fe200000006ff */
[----:B------:R-:W-:Y:S01]  /*fc90*/  FMUL.FTZ R7, R22, R16 ;  /* 0x0000001016077220 */ /* 0x000fe20000410000 */
[----:B------:R-:W-:Y:S01]  /*fca0*/  FFMA.FTZ R13, R10, R20, -R13 ;  /* 0x000000140a0d7223 */ /* 0x000fe2000001080d */
[----:B------:R-:W-:Y:S01]  /*fcb0*/  FFMA.FTZ R16, R24, R16, R17 ;  /* 0x0000001018107223 */ /* 0x000fe20000010011 */
[C---:B------:R-:W-:Y:S01]  /*fcc0*/  FMUL.FTZ R10, R26.reuse, R2 ;  /* 0x000000021a0a7220 */ /* 0x040fe20000410000 */
[-C--:B------:R-:W-:Y:S01]  /*fcd0*/  FMUL.FTZ R17, R26, R4.reuse ;  /* 0x000000041a117220 */ /* 0x080fe20000410000 */
[C---:B------:R-:W-:Y:S01]  /*fce0*/  FMUL.FTZ R20, R18.reuse, R3 ;  /* 0x0000000312147220 */ /* 0x040fe20000410000 */
[----:B------:R-:W-:Y:S01]  /*fcf0*/  FMUL.FTZ R18, R18, R5 ;  /* 0x0000000512127220 */ /* 0x000fe20000410000 */
[----:B------:R-:W-:Y:S01]  /*fd00*/  FFMA.FTZ R7, R24, R19, -R7 ;  /* 0x0000001318077223 */ /* 0x000fe20000010807 */
        /* <DEDUP_REMOVED lines=9> */
.L_x_1523:
[----:B------:R-:W-:Y:S05]  /*fda0*/  BSYNC.RECONVERGENT B0 ;  /* 0x0000000000007941 */ /* 0x000fea0003800200 */
.L_x_1522:
[----:B-----5:R3:W-:Y:S02]  /*fdb0*/  STS.128 [R0+0x1800], R16 ;  /* 0x0018001000007388 */ /* 0x0207e40000000c00 */
.L_x_1521:
[----:B------:R-:W-:Y:S05]  /*fdc0*/  BSYNC.RECONVERGENT B1 ;  /* 0x0000000000017941 */ /* 0x000fea0003800200 */
.L_x_1520:
        /* <DEDUP_REMOVED lines=20> */
[----:B------:R-:W-:Y:S02]  /*ff10*/  LOP3.LUT R6, R17, 0xffff0000, RZ, 0xc0, !PT ;  /* 0xffff000011067812 */ /* 0x000fe400078ec0ff */
[C---:B------:R-:W-:Y:S02]  /*ff20*/  SHF.L.U32 R8, R16.reuse, 0x10, RZ ;  /* 0x0000001010087819 */ /* 0x040fe400000006ff */
[----:B------:R-:W-:-:S02]  /*ff30*/  LOP3.LUT R21, R16, 0xffff0000, RZ, 0xc0, !PT ;  /* 0xffff000010157812 */ /* 0x000fc400078ec0ff */
[C---:B------:R-:W-:Y:S01]  /*ff40*/  LOP3.LUT R16, R19.reuse, 0xffff0000, RZ, 0xc0, !PT ;  /* 0xffff000013107812 */ /* 0x040fe200078ec0ff */
[----:B------:R-:W-:Y:S01]  /*ff50*/  IMAD.U32 R20, R19, 0x10000, RZ ;  /* 0x0001000013147824 */ /* 0x000fe200078e00ff */
[C---:B------:R-:W-:Y:S02]  /*ff60*/  SHF.L.U32 R19, R18.reuse, 0x10, RZ ;  /* 0x0000001012137819 */ /* 0x040fe400000006ff */
[----:B------:R-:W-:Y:S02]  /*ff70*/  LOP3.LUT R18, R18, 0xffff0000, RZ, 0xc0, !PT ;  /* 0xffff000012127812 */ /* 0x000fe400078ec0ff */
[----:B--2---:R-:W-:Y:S02]  /*ff80*/  LOP3.LUT R17, R4, 0xffff0000, RZ, 0xc0, !PT ;  /* 0xffff000004117812 */ /* 0x004fe400078ec0ff */
[----:B----4-:R-:W-:-:S03]  /*ff90*/  LOP3.LUT R12, R2, 0xffff0000, RZ, 0xc0, !PT ;  /* 0xffff0000020c7812 */ /* 0x010fc600078ec0ff */
[C---:B------:R-:W-:Y:S01]  /*ffa0*/  FMUL.FTZ R23, R6.reuse, R17 ;  /* 0x0000001106177220 */ /* 0x040fe20000410000 */
[----:B------:R-:W-:Y:S02]  /*ffb0*/  LOP3.LUT R11, R3, 0xffff0000, RZ, 0xc0, !PT ;  /* 0xffff0000030b7812 */ /* 0x000fe400078ec0ff */
[----:B------:R-:W-:Y:S01]  /*ffc0*/  LOP3.LUT R13, R5, 0xffff0000, RZ, 0xc0, !PT ;  /* 0xffff0000050d7812 */ /* 0x000fe200078ec0ff */
[-C--:B------:R-:W-:Y:S01]  /*ffd0*/  FMUL.FTZ R10, R6, R12.reuse ;  /* 0x0000000c060a7220 */ /* 0x080fe20000410000 */
[C---:B------:R-:W-:Y:S01]  /*ffe0*/  FFMA.FTZ R23, R7.reuse, R12, R23 ;  /* 0x0000000c07177223 */ /* 0x040fe20000010017 */
[C---:B------:R-:W-:Y:S02]  /*fff0*/  FMUL.FTZ R25, R16.reuse, R11 ;  /* 0x0000000b10197220 */ /* 0x040fe40000410000 */
[----:B------:R-:W-:Y:S01]  /*10000*/  FFMA.FTZ R10, R7, R17, -R10 ;  /* 0x00000011070a7223 */ /* 0x000fe2000001080a */
[-C--:B------:R-:W-:Y:S01]  /*10010*/  FMUL.FTZ R7, R16, R13.reuse ;  /* 0x0000000d10077220 */ /* 0x080fe20000410000 */
[----:B------:R-:W-:Y:S01]  /*10020*/  IMAD.U32 R2, R2, 0x10000, RZ ;  /* 0x0001000002027824 */ /* 0x000fe200078e00ff */
[----:B------:R-:W-:Y:S01]  /*10030*/  SHF.L.U32 R4, R4, 0x10, RZ ;  /* 0x0000001004047819 */ /* 0x000fe200000006ff */
[----:B------:R-:W-:Y:S01]  /*10040*/  IMAD.U32 R3, R3, 0x10000, RZ ;  /* 0x0001000003037824 */ /* 0x000fe200078e00ff */
[----:B------:R-:W-:Y:S01]  /*10050*/  SHF.L.U32 R5, R5, 0x10, RZ ;  /* 0x0000001005057819 */ /* 0x000fe200000006ff */
[C---:B------:R-:W-:Y:S01]  /*10060*/  FFMA.FTZ R25, R20.reuse, R13, -R25 ;  /* 0x0000000d14197223 */ /* 0x040fe20000010819 */
[----:B------:R-:W-:Y:S01]  /*10070*/  FFMA.FTZ R20, R20, R11, R7 ;  /* 0x0000000b14147223 */ /* 0x000fe20000010007 */
[C---:B------:R-:W-:Y:S01]  /*10080*/  FMUL.FTZ R7, R21.reuse, R2 ;  /* 0x0000000215077220 */ /* 0x040fe20000410000 */
[C---:B------:R-:W-:Y:S01]  /*10090*/  FMUL.FTZ R6, R18.reuse, R3 ;  /* 0x0000000312067220 */ /* 0x040fe20000410000 */
[-C--:B------:R-:W-:Y:S01]  /*100a0*/  FMUL.FTZ R21, R21, R4.reuse ;  /* 0x0000000415157220 */ /* 0x080fe20000410000 */
[-C--:B------:R-:W-:Y:S01]  /*100b0*/  FMUL.FTZ R18, R18, R5.reuse ;  /* 0x0000000512127220 */ /* 0x080fe20000410000 */
[C---:B------:R-:W-:Y:S01]  /*100c0*/  FFMA.FTZ R7, R8.reuse, R4, -R7 ;  /* 0x0000000408077223 */ /* 0x040fe20000010807 */
[C---:B------:R-:W-:Y:S01]  /*100d0*/  FFMA.FTZ R6, R19.reuse, R5, -R6 ;  /* 0x0000000513067223 */ /* 0x040fe20000010806 */
[----:B------:R-:W-:Y:S01]  /*100e0*/  FFMA.FTZ R2, R8, R2, R21 ;  /* 0x0000000208027223 */ /* 0x000fe20000010015 */
[----:B------:R-:W-:Y:S01]  /*100f0*/  FFMA.FTZ R3, R19, R3, R18 ;  /* 0x0000000313037223 */ /* 0x000fe20000010012 */
[----:B------:R-:W-:-:S02]  /*10100*/  F2FP.BF16.F32.PACK_AB R17, R23, R10 ;  /* 0x0000000a1711723e */ /* 0x000fc400000010ff */
[----:B------:R-:W-:Y:S02]  /*10110*/  F2FP.BF16.F32.PACK_AB R19, R20, R25 ;  /* 0x000000191413723e */ /* 0x000fe400000010ff */
[----:B------:R-:W-:Y:S02]  /*10120*/  F2FP.BF16.F32.PACK_AB R16, R2, R7 ;  /* 0x000000070210723e */ /* 0x000fe400000010ff */
[----:B------:R-:W-:Y:S02]  /*10130*/  F2FP.BF16.F32.PACK_AB R18, R3, R6 ;  /* 0x000000060312723e */ /* 0x000fe400000010ff */
.L_x_1525:
[----:B------:R-:W-:Y:S05]  /*10140*/  BSYNC.RECONVERGENT B0 ;  /* 0x0000000000007941 */ /* 0x000fea0003800200 */
.L_x_1524:
[----:B-----5:R1:W-:Y:S01]  /*10150*/  STS.128 [R0+0x3800], R16 ;  /* 0x0038001000007388 */ /* 0x0203e20000000c00 */
[----:B------:R-:W-:Y:S05]  /*10160*/  BRA `(.L_x_1494) ;  /* 0x0000002c00e47947 */ /* 0x000fea0003800000 */
.L_x_1495:
        /* <DEDUP_REMOVED lines=49> */
[C---:B------:R-:W-:Y:S01]  /*10480*/  IMAD.U32 R17, R19.reuse, 0x10000, RZ ;  /* 0x0001000013117824 */ /* 0x040fe200078e00ff */
        /* <DEDUP_REMOVED lines=8> */
[----:B----4-:R-:W-:Y:S01]  /*10510*/  SHF.L.U32 R46, R24, 0x10, RZ ;  /* 0x00000010182e7819 */ /* 0x010fe200000006ff */
[----:B------:R-:W-:Y:S01]  /*10520*/  @!P1 FADD.FTZ R16, -R16, -RZ ;  /* 0x800000ff10109221 */ /* 0x000fe20000010100 */
[----:B------:R-:W-:Y:S01]  /*10530*/  LOP3.LUT R45, R24, 0xffff0000, RZ, 0xc0, !PT ;  /* 0xffff0000182d7812 */ /* 0x000fe200078ec0ff */
[----:B------:R-:W-:Y:S01]  /*10540*/  IMAD.U32 R24, R25, 0x10000, RZ ;  /* 0x0001000019187824 */ /* 0x000fe200078e00ff */
[----:B------:R-:W-:Y:S01]  /*10550*/  LOP3.LUT R50, R27, 0xffff0000, RZ, 0xc0, !PT ;  /* 0xffff00001b327812 */ /* 0x000fe200078ec0ff */
[----:B------:R-:W-:Y:S01]  /*10560*/  @!P1 FADD.FTZ R18, -R18, -RZ ;  /* 0x800000ff12129221 */ /* 0x000fe20000010100 */
[----:B------:R-:W-:Y:S01]  /*10570*/  LOP3.LUT R47, R25, 0xffff0000, RZ, 0xc0, !PT ;  /* 0xffff0000192f7812 */ /* 0x000fe200078ec0ff */
[----:B------:R-:W-:Y:S01]  /*10580*/  @!P1 FADD.FTZ R17, -R17, -RZ ;  /* 0x800000ff11119221 */ /* 0x000fe20000010100 */
[----:B------:R-:W-:Y:S01]  /*10590*/  LOP3.LUT R25, R26, 0xffff0000, RZ, 0xc0, !PT ;  /* 0xffff00001a197812 */ /* 0x000fe200078ec0ff */
[----:B------:R-:W-:Y:S01]  /*105a0*/  FMUL.FTZ R7, R24, R7 ;  /* 0x0000000718077220 */ /* 0x000fe20000410000 */
[----:B------:R-:W-:Y:S01]  /*105b0*/  SHF.L.U32 R48, R26, 0x10, RZ ;  /* 0x000000101a307819 */ /* 0x000fe200000006ff */
[----:B------:R-:W-:-:S02]  /*105c0*/  IMAD.U32 R26, R27, 0x10000, RZ ;  /* 0x000100001b1a7824 */ /* 0x000fc400078e00ff */
[----:B------:R-:W-:Y:S01]  /*105d0*/  FMUL.FTZ R50, R50, R19 ;  /* 0x0000001332327220 */ /* 0x000fe20000410000 */
[----:B------:R-:W-:Y:S01]  /*105e0*/  @!P1 FADD.FTZ R44, -R44, -RZ ;  /* 0x800000ff2c2c9221 */ /* 0x000fe20000010100 */
[----:B--2---:R-:W-:Y:S01]  /*105f0*/  SHF.L.U32 R24, R20, 0x10, RZ ;  /* 0x0000001014187819 */ /* 0x004fe200000006ff */
        /* <DEDUP_REMOVED lines=27> */
.L_x_1530:
[----:B------:R-:W-:Y:S05]  /*107b0*/  BSYNC.RECONVERGENT B0 ;  /* 0x0000000000007941 */ /* 0x000fea0003800200 */
.L_x_1529:
[----:B------:R-:W-:Y:S05]  /*107c0*/  BSYNC.RECONVERGENT B1 ;  /* 0x0000000000017941 */ /* 0x000fea0003800200 */
.L_x_1528:
        /* <DEDUP_REMOVED lines=41> */
[C---:B------:R-:W-:Y:S01]  /*10a60*/  SHF.L.U32 R42, R6.reuse, 0x10, RZ ;  /* 0x00000010062a7819 */ /* 0x040fe200000006ff */
[----:B----4-:R-:W-:Y:S01]  /*10a70*/  IMAD.U32 R45, R21, 0x10000, RZ ;  /* 0x00010000152d7824 */ /* 0x010fe200078e00ff */
        /* <DEDUP_REMOVED lines=8> */
[----:B------:R-:W-:Y:S01]  /*10b00*/  SHF.L.U32 R49, R22, 0x10, RZ ;  /* 0x0000001016317819 */ /* 0x000fe200000006ff */
[----:B------:R-:W-:Y:S01]  /*10b10*/  @!P1 FADD.FTZ R6, -R6, -RZ ;  /* 0x800000ff06069221 */ /* 0x000fe20000010100 */
[----:B------:R-:W-:Y:S01]  /*10b20*/  LOP3.LUT R21, R22, 0xffff0000, RZ, 0xc0, !PT ;  /* 0xffff000016157812 */ /* 0x000fe200078ec0ff */
[----:B------:R-:W-:Y:S01]  /*10b30*/  IMAD.U32 R22, R23, 0x10000, RZ ;  /* 0x0001000017167824 */ /* 0x000fe200078e00ff */
[----:B------:R-:W-:Y:S01]  /*10b40*/  LOP3.LUT R20, R20, 0xffff0000, RZ, 0xc0, !PT ;  /* 0xffff000014147812 */ /* 0x000fe200078ec0ff */
[----:B------:R-:W-:Y:S01]  /*10b50*/  @!P1 FADD.FTZ R7, -R7, -RZ ;  /* 0x800000ff07079221 */ /* 0x000fe20000010100 */
[----:B------:R-:W-:Y:S01]  /*10b60*/  LOP3.LUT R46, R23, 0xffff0000, RZ, 0xc0, !PT ;  /* 0xffff0000172e7812 */ /* 0x000fe200078ec0ff */
        /* <DEDUP_REMOVED lines=31> */
.L_x_1532:
[----:B------:R-:W-:Y:S05]  /*10d60*/  BSYNC.RECONVERGENT B0 ;  /* 0x0000000000007941 */ /* 0x000fea0003800200 */
.L_x_1531:
[----:B-----5:R3:W-:Y:S02]  /*10d70*/  STS.128 [R0+0x2000], R24 ;  /* 0x0020001800007388 */ /* 0x0207e40000000c00 */
.L_x_1527:
[----:B------:R-:W-:Y:S05]  /*10d80*/  BSYNC.RECONVERGENT B2 ;  /* 0x0000000000027941 */ /* 0x000fea0003800200 */
.L_x_1526:
        /* <DEDUP_REMOVED lines=94> */
.L_x_1538:
[----:B------:R-:W-:Y:S05]  /*11370*/  BSYNC.RECONVERGENT B0 ;  /* 0x0000000000007941 */ /* 0x000fea0003800200 */
.L_x_1537:
[----:B-----5:R3:W-:Y:S02]  /*11380*/  STS.128 [R0+0x800], R24 ;  /* 0x0008001800007388 */ /* 0x0207e40000000c00 */
.L_x_1536:
[----:B------:R-:W-:Y:S05]  /*11390*/  BSYNC.RECONVERGENT B1 ;  /* 0x0000000000017941 */ /* 0x000fea0003800200 */
.L_x_1535:
        /* <DEDUP_REMOVED lines=8> */
[----:B------:R-:W3:Y:S01]  /*11420*/  LDCU.64 UR8, c[0x0][0x4d0] ;  /* 0x00009a00ff0877ac */ /* 0x000ee20008000a00 */
[--C-:B------:R-:W-:Y:S02]  /*11430*/  SHF.R.S32.HI R10, RZ, 0x1f, R28.reuse ;  /* 0x0000001fff0a7819 */ /* 0x100fe4000001141c */
[----:B------:R-:W-:Y:S02]  /*11440*/  SEL R11, R30, RZ, P0 ;  /* 0x000000ff1e0b7207 */ /* 0x000fe40000000000 */
[----:B-1----:R-:W-:Y:S02]  /*11450*/  SEL R21, R33, R30, !P0 ;  /* 0x0000001e21157207 */ /* 0x002fe40004000000 */
[----:B------:R-:W-:Y:S02]  /*11460*/  IADD3 R28, P2, P1, R11, R13, R28 ;  /* 0x0000000d0b1c7210 */ /* 0x000fe4000795e01c */
[----:B------:R-:W-:-:S04]  /*11470*/  SEL R11, R32, RZ, P0 ;  /* 0x000000ff200b7207 */ /* 0x000fc80000000000 */
[----:B------:R-:W-:Y:S01]  /*11480*/  IADD3.X R17, PT, PT, R11, R29, R10, P2, P1 ;  /* 0x0000001d0b117210 */ /* 0x000fe200017e240a */
[----:B------:R-:W-:-:S03]  /*11490*/  IMAD.SHL.U32 R11, R28, 0x2, RZ ;  /* 0x000000021c0b7824 */ /* 0x000fc600078e00ff */
[----:B------:R-:W-:Y:S02]  /*114a0*/  SHF.L.U64.HI R10, R28, 0x1, R17 ;  /* 0x000000011c0a7819 */ /* 0x000fe40000010211 */
[----:B---3--:R-:W-:-:S04]  /*114b0*/  IADD3 R16, P1, PT, R11, UR8, RZ ;  /* 0x000000080b107c10 */ /* 0x008fc8000ff3e0ff */
[----:B------:R-:W-:Y:S01]  /*114c0*/  IADD3.X R17, PT, PT, R10, UR9, RZ, P1, !PT ;  /* 0x000000090a117c10 */ /* 0x000fe20008ffe4ff */
[----:B------:R-:W1:Y:S01]  /*114d0*/  LDCU.64 UR8, c[0x0][0x4c8] ;  /* 0x00009900ff0877ac */ /* 0x000e620008000a00 */
[----:B------:R-:W-:-:S04]  /*114e0*/  IMAD.WIDE R24, R21, 0x2, R44 ;  /* 0x0000000215187825 */ /* 0x000fc800078e022c */
[----:B------:R-:W3:Y:S04]  /*114f0*/  LDG.E.128 R16, desc[UR6][R16.64+0x80] ;  /* 0x0000800610107981 */ /* 0x000ee8000c1e1d00 */
[----:B------:R-:W2:Y:S01]  /*11500*/  LDG.E.128 R24, desc[UR6][R24.64+0x80] ;  /* 0x0000800618187981 */ /* 0x000ea2000c1e1d00 */
[----:B-1----:R-:W-:-:S04]  /*11510*/  IADD3 R20, P1, PT, R11, UR8, RZ ;  /* 0x000000080b147c10 */ /* 0x002fc8000ff3e0ff */
[----:B------:R-:W-:-:S06]  /*11520*/  IADD3.X R21, PT, PT, R10, UR9, RZ, P1, !PT ;  /* 0x000000090a157c10 */ /* 0x000fcc0008ffe4ff */
[----:B------:R-:W4:Y:S01]  /*11530*/  LDG.E.128 R20, desc[UR6][R20.64+0x80] ;  /* 0x0000800614147981 */ /* 0x000f22000c1e1d00 */
[C---:B-----5:R-:W-:Y:S01]  /*11540*/  IMAD.U32 R11, R4.reuse, 0x10000, RZ ;  /* 0x00010000040b7824 */ /* 0x060fe200078e00ff */
[----:B------:R-:W-:Y:S01]  /*11550*/  LOP3.LUT R10, R4, 0xffff0000, RZ, 0xc0, !PT ;  /* 0xffff0000040a7812 */ /* 0x000fe200078ec0ff */
[----:B------:R-:W-:Y:S01]  /*11560*/  IMAD.U32 R39, R7, 0x10000, RZ ;  /* 0x0001000007277824 */ /* 0x000fe200078e00ff */
[C---:B------:R-:W-:Y:S01]  /*11570*/  LOP3.LUT R4, R5.reuse, 0xffff0000, RZ, 0xc0, !PT ;  /* 0xffff000005047812 */ /* 0x040fe200078ec0ff */
[C---:B------:R-:W-:Y:S01]  /*11580*/  IMAD.U32 R28, R6.reuse, 0x10000, RZ ;  /* 0x00010000061c7824 */ /* 0x040fe200078e00ff */
[----:B------:R-:W-:Y:S02]  /*11590*/  SHF.L.U32 R35, R5, 0x10, RZ ;  /* 0x0000001005237819 */ /* 0x000fe400000006ff */
[----:B------:R-:W-:Y:S02]  /*115a0*/  LOP3.LUT R5, R7, 0xffff0000, RZ, 0xc0, !PT ;  /* 0xffff000007057812 */ /* 0x000fe400078ec0ff */
[----:B------:R-:W-:-:S02]  /*115b0*/  LOP3.LUT R6, R6, 0xffff0000, RZ, 0xc0, !PT ;  /* 0xffff000006067812 */ /* 0x000fc400078ec0ff */
[C---:B---3--:R-:W-:Y:S01]  /*115c0*/  SHF.L.U32 R38, R16.reuse, 0x10, RZ ;  /* 0x0000001010267819 */ /* 0x048fe200000006ff */
[C---:B------:R-:W-:Y:S01]  /*115d0*/  IMAD.U32 R7, R17.reuse, 0x10000, RZ ;  /* 0x0001000011077824 */ /* 0x040fe200078e00ff */
[----:B------:R-:W-:Y:S01]  /*115e0*/  LOP3.LUT R16, R16, 0xffff0000, RZ, 0xc0, !PT ;  /* 0xffff000010107812 */ /* 0x000fe200078ec0ff */
[----:B------:R-:W-:Y:S01]  /*115f0*/  IMAD.U32 R40, R18, 0x10000, RZ ;  /* 0x0001000012287824 */ /* 0x000fe200078e00ff */
[----:B------:R-:W-:Y:S01]  /*11600*/  LOP3.LUT R41, R17, 0xffff0000, RZ, 0xc0, !PT ;  /* 0xffff000011297812 */ /* 0x000fe200078ec0ff */
[----:B--2---:R-:W-:Y:S01]  /*11610*/  IMAD.U32 R45, R24, 0x10000, RZ ;  /* 0x00010000182d7824 */ /* 0x004fe200078e00ff */
[C---:B------:R-:W-:Y:S01]  /*11620*/  SHF.L.U32 R17, R19.reuse, 0x10, RZ ;  /* 0x0000001013117819 */ /* 0x040fe200000006ff */
[----:B------:R-:W-:Y:S01]  /*11630*/  @!P0 FADD.FTZ R16, -R16, -RZ ;  /* 0x800000ff10108221 */ /* 0x000fe20000010100 */
[----:B------:R-:W-:Y:S01]  /*11640*/  LOP3.LUT R19, R19, 0xffff0000, RZ, 0xc0, !PT ;  /* 0xffff000013137812 */ /* 0x000fe200078ec0ff */
[----:B------:R-:W-:Y:S01]  /*11650*/  @!P0 FADD.FTZ R7, -R7, -RZ ;  /* 0x800000ff07078221 */ /* 0x000fe20000010100 */
[----:B------:R-:W-:Y:S01]  /*11660*/  LOP3.LUT R43, R24, 0xffff0000, RZ, 0xc0, !PT ;  /* 0xffff0000182b7812 */ /* 0x000fe200078ec0ff */
[----:B------:R-:W-:Y:S01]  /*11670*/  IMAD.U32 R24, R25, 0x10000, RZ ;  /* 0x0001000019187824 */ /* 0x000fe200078e00ff */
        /* <DEDUP_REMOVED lines=14> */
[C---:B----4-:R-:W-:Y:S01]  /*11760*/  LOP3.LUT R16, R20.reuse, 0xffff0000, RZ, 0xc0, !PT ;  /* 0xffff000014107812 */ /* 0x050fe200078ec0ff */
[----:B------:R-:W-:Y:S01]  /*11770*/  FMUL.FTZ R38, R45, R38 ;  /* 0x000000262d267220 */ /* 0x000fe20000410000 */
[C---:B------:R-:W-:Y:S01]  /*11780*/  SHF.L.U32 R7, R21.reuse, 0x10, RZ ;  /* 0x0000001015077819 */ /* 0x040fe200000006ff */
        /* <DEDUP_REMOVED lines=25> */
.L_x_1540:
[----:B------:R-:W-:Y:S05]  /*11920*/  BSYNC.RECONVERGENT B0 ;  /* 0x0000000000007941 */ /* 0x000fea0003800200 */
.L_x_1539:
[----:B-----5:R1:W-:Y:S02]  /*11930*/  STS.128 [R0+0x2800], R4 ;  /* 0x0028000400007388 */ /* 0x0203e40000000c00 */
.L_x_1534:
[----:B------:R-:W-:Y:S05]  /*11940*/  BSYNC.RECONVERGENT B2 ;  /* 0x0000000000027941 */ /* 0x000fea0003800200 */
.L_x_1533:
        /* <DEDUP_REMOVED lines=95> */
.L_x_1546:
[----:B------:R-:W-:Y:S05]  /*11f40*/  BSYNC.RECONVERGENT B0 ;  /* 0x0000000000007941 */ /* 0x000fea0003800200 */
.L_x_1545:
[----:B-----5:R3:W-:Y:S02]  /*11f50*/  STS.128 [R0+0x1000], R24 ;  /* 0x0010001800007388 */ /* 0x0207e40000000c00 */
.L_x_1544:
[----:B------:R-:W-:Y:S05]  /*11f60*/  BSYNC.RECONVERGENT B1 ;  /* 0x0000000000017941 */ /* 0x000fea0003800200 */
.L_x_1543:
        /* <DEDUP_REMOVED lines=11> */
[----:B------:R-:W-:Y:S02]  /*12020*/  SEL R17, R33, R30, !P0 ;  /* 0x0000001e21117207 */ /* 0x000fe40004000000 */
[----:B------:R-:W-:Y:S02]  /*12030*/  IADD3 R10, P2, P1, R5, R13, R10 ;  /* 0x0000000d050a7210 */ /* 0x000fe4000795e00a */
[----:B------:R-:W-:-:S03]  /*12040*/  SEL R5, R32, RZ, P0 ;  /* 0x000000ff20057207 */ /* 0x000fc60000000000 */
[----:B------:R-:W-:Y:S01]  /*12050*/  IMAD.SHL.U32 R11, R10, 0x2, RZ ;  /* 0x000000020a0b7824 */ /* 0x000fe200078e00ff */
[----:B------:R-:W-:-:S04]  /*12060*/  IADD3.X R5, PT, PT, R5, R29, R4, P2, P1 ;  /* 0x0000001d05057210 */ /* 0x000fc800017e2404 */
        /* <DEDUP_REMOVED lines=72> */
.L_x_1548:
[----:B------:R-:W-:Y:S05]  /*124f0*/  BSYNC.RECONVERGENT B0 ;  /* 0x0000000000007941 */ /* 0x000fea0003800200 */
.L_x_1547:
[----:B-----5:R3:W-:Y:S02]  /*12500*/  STS.128 [R0+0x3000], R24 ;  /* 0x0030001800007388 */ /* 0x0207e40000000c00 */
.L_x_1542:
[----:B------:R-:W-:Y:S05]  /*12510*/  BSYNC.RECONVERGENT B2 ;  /* 0x0000000000027941 */ /* 0x000fea0003800200 */
.L_x_1541:
[----:B------:R-:W-:-:S04]  /*12520*/  IADD3 R38, PT, PT, R128, 0x30, RZ ;  /* 0x0000003080267810 */ /* 0x000fc80007ffe0ff */
[----:B------:R-:W-:-:S13]  /*12530*/  ISETP.GE.AND P0, PT, R38, R31, PT ;  /* 0x0000001f2600720c */ /* 0x000fda0003f06270 */
[----:B------:R-:W-:Y:S05]  /*12540*/  @P0 BRA `(.L_x_1494) ;  /* 0x0000000800ec0947 */ /* 0x000fea0003800000 */
[----:B------:R-:W5:Y:S01]  /*12550*/  LDC R10, c[0x0][0x440] ;  /* 0x00011000ff0a7b82 */ /* 0x000f620000000800 */
[----:B------:R-:W-:Y:S01]  /*12560*/  IMAD R3, R3, 0x60, RZ ;  /* 0x0000006003037824 */ /* 0x000fe200078e02ff */
[----:B------:R-:W-:Y:S01]  /*12570*/  BSSY.RECONVERGENT B1, `(.L_x_1549) ;  /* 0x000005e000017945 */ /* 0x000fe20003800200 */
[----:B-12---:R-:W-:-:S04]  /*12580*/  IMAD.WIDE.U32 R44, R2, 0x60, R36 ;  /* 0x00000060022c7825 */ /* 0x006fc800078e0024 */
[----:B------:R-:W-:Y:S01]  /*12590*/  IMAD R12, R12, 0x30, RZ ;  /* 0x000000300c0c7824 */ /* 0x000fe200078e02ff */
[----:B------:R-:W-:Y:S02]  /*125a0*/  IADD3 R45, PT, PT, R45, R3, RZ ;  /* 0x000000032d2d7210 */ /* 0x000fe40007ffe0ff */
[----:B-----5:R-:W-:-:S13]  /*125b0*/  ISETP.GE.AND P0, PT, R14, R10, PT ;  /* 0x0000000a0e00720c */ /* 0x020fda0003f06270 */
[----:B------:R1:W-:Y:S01]  /*125c0*/  @P0 STS.128 [R0+0x1800], RZ ;  /* 0x001800ff00000388 */ /* 0x0003e20000000c00 */
[----:B------:R-:W-:Y:S05]  /*125d0*/  @P0 BRA `(.L_x_1550) ;  /* 0x00000004005c0947 */ /* 0x000fea0003800000 */
[----:B---3--:R2:W5:Y:S01]  /*125e0*/  LDG.E.128 R24, desc[UR6][R44.64] ;  /* 0x000000062c187981 */ /* 0x008562000c1e1d00 */
[----:B------:R-:W-:Y:S01]  /*125f0*/  ISETP.GE.AND P0, PT, R14, R8, PT ;  /* 0x000000080e00720c */ /* 0x000fe20003f06270 */
[----:B------:R-:W-:-:S12]  /*12600*/  BSSY.RECONVERGENT B0, `(.L_x_1551) ;  /* 0x0000053000007945 */ /* 0x000fd80003800200 */
[----:B------:R-:W-:Y:S05]  /*12610*/  @P0 BRA `(.L_x_1552) ;  /* 0x0000000400440947 */ /* 0x000fea0003800000 */
[----:B------:R-:W3:Y:S01]  /*12620*/  LDCU.64 UR8, c[0x0][0x4d0] ;  /* 0x00009a00ff0877ac */ /* 0x000ee20008000a00 */
[----:B------:R-:W-:Y:S02]  /*12630*/  ISETP.GE.U32.AND P0, PT, R14, R33, PT ;  /* 0x000000210e00720c */ /* 0x000fe40003f06070 */
[--C-:B------:R-:W-:Y:S02]  /*12640*/  SHF.R.S32.HI R3, RZ, 0x1f, R12.reuse ;  /* 0x0000001fff037819 */ /* 0x100fe4000001140c */
        /* <DEDUP_REMOVED lines=9> */
[----:B------:R-:W3:Y:S01]  /*126e0*/  LDCU.64 UR8, c[0x0][0x4c8] ;  /* 0x00009900ff0877ac */ /* 0x000ee20008000a00 */
[----:B------:R-:W-:-:S04]  /*126f0*/  IMAD.WIDE R20, R11, 0x2, R44 ;  /* 0x000000020b147825 */ /* 0x000fc800078e022c */
[----:B------:R-:W4:Y:S04]  /*12700*/  LDG.E.128 R4, desc[UR6][R4.64] ;  /* 0x0000000604047981 */ /* 0x000f28000c1e1d00 */
[----:B------:R-:W2:Y:S01]  /*12710*/  LDG.E.128 R20, desc[UR6][R20.64] ;  /* 0x0000000614147981 */ /* 0x000ea2000c1e1d00 */
        /* <DEDUP_REMOVED lines=11> */
[----:B----4-:R-:W-:Y:S01]  /*127d0*/  SHF.L.U32 R27, R4, 0x10, RZ ;  /* 0x00000010041b7819 */ /* 0x010fe200000006ff */
[----:B------:R-:W-:Y:S01]  /*127e0*/  IMAD.U32 R37, R6, 0x10000, RZ ;  /* 0x0001000006257824 */ /* 0x000fe200078e00ff */
[----:B------:R-:W-:Y:S01]  /*127f0*/  LOP3.LUT R26, R4, 0xffff0000, RZ, 0xc0, !PT ;  /* 0xffff0000041a7812 */ /* 0x000fe200078ec0ff */
[C---:B------:R-:W-:Y:S01]  /*12800*/  IMAD.U32 R4, R5.reuse, 0x10000, RZ ;  /* 0x0001000005047824 */ /* 0x040fe200078e00ff */
[----:B------:R-:W-:Y:S01]  /*12810*/  LOP3.LUT R39, R5, 0xffff0000, RZ, 0xc0, !PT ;  /* 0xffff000005277812 */ /* 0x000fe200078ec0ff */
[----:B--2---:R-:W-:Y:S01]  /*12820*/  IMAD.U32 R41, R21, 0x10000, RZ ;  /* 0x0001000015297824 */ /* 0x004fe200078e00ff */
        /* <DEDUP_REMOVED lines=19> */
[C---:B---3--:R-:W-:Y:S01]  /*12960*/  IMAD.U32 R21, R16.reuse, 0x10000, RZ ;  /* 0x0001000010157824 */ /* 0x048fe200078e00ff */
        /* <DEDUP_REMOVED lines=28> */
.L_x_1552:
[----:B------:R-:W-:Y:S05]  /*12b30*/  BSYNC.RECONVERGENT B0 ;  /* 0x0000000000007941 */ /* 0x000fea0003800200 */
.L_x_1551:
[----:B-----5:R3:W-:Y:S02]  /*12b40*/  STS.128 [R0+0x1800], R24 ;  /* 0x0018001800007388 */ /* 0x0207e40000000c00 */
.L_x_1550:
[----:B------:R-:W-:Y:S05]  /*12b50*/  BSYNC.RECONVERGENT B1 ;  /* 0x0000000000017941 */ /* 0x000fea0003800200 */
.L_x_1549:
[----:B------:R-:W-:-:S13]  /*12b60*/  ISETP.GE.AND P0, PT, R9, R10, PT ;  /* 0x0000000a0900720c */ /* 0x000fda0003f06270 */
[----:B------:R1:W-:Y:S01]  /*12b70*/  @P0 STS.128 [R0+0x3800], RZ ;  /* 0x003800ff00000388 */ /* 0x0003e20000000c00 */
[----:B------:R-:W-:Y:S05]  /*12b80*/  @P0 BRA `(.L_x_1494) ;  /* 0x00000004005c0947 */ /* 0x000fea0003800000 */
[----:B------:R1:W5:Y:S01]  /*12b90*/  LDG.E.128 R4, desc[UR6][R44.64+0x80] ;  /* 0x000080062c047981 */ /* 0x000362000c1e1d00 */
        /* <DEDUP_REMOVED lines=11> */
[----:B------:R-:W-:Y:S02]  /*12c50*/  IMAD.SHL.U32 R2, R3, 0x2, RZ ;  /* 0x0000000203027824 */ /* 0x000fe400078e00ff */
        /* <DEDUP_REMOVED lines=10> */
[C---:B-----5:R-:W-:Y:S01]  /*12d00*/  LOP3.LUT R2, R5.reuse, 0xffff0000, RZ, 0xc0, !PT ;  /* 0xffff000005027812 */ /* 0x060fe200078ec0ff */
[----:B------:R-:W-:Y:S01]  /*12d10*/  IMAD.U32 R8, R4, 0x10000, RZ ;  /* 0x0001000004087824 */ /* 0x000fe200078e00ff */
[----:B------:R-:W-:Y:S01]  /*12d20*/  SHF.L.U32 R11, R5, 0x10, RZ ;  /* 0x00000010050b7819 */ /* 0x000fe200000006ff */
[----:B------:R-:W-:Y:S01]  /*12d30*/  IMAD.U32 R10, R6, 0x10000, RZ ;  /* 0x00010000060a7824 */ /* 0x000fe200078e00ff */
[----:B------:R-:W-:Y:S01]  /*12d40*/  LOP3.LUT R3, R4, 0xffff0000, RZ, 0xc0, !PT ;  /* 0xffff000004037812 */ /* 0x000fe200078ec0ff */
[C---:B------:R-:W-:Y:S01]  /*12d50*/  IMAD.U32 R13, R7.reuse, 0x10000, RZ ;  /* 0x00010000070d7824 */ /* 0x040fe200078e00ff */
[----:B------:R-:W-:Y:S02]  /*12d60*/  LOP3.LUT R5, R6, 0xffff0000, RZ, 0xc0, !PT ;  /* 0xffff000006057812 */ /* 0x000fe400078ec0ff */
[----:B------:R-:W-:Y:S01]  /*12d70*/  LOP3.LUT R4, R7, 0xffff0000, RZ, 0xc0, !PT ;  /* 0xffff000007047812 */ /* 0x000fe200078ec0ff */
[C---:B--2---:R-:W-:Y:S01]  /*12d80*/  IMAD.U32 R6, R25.reuse, 0x10000, RZ ;  /* 0x0001000019067824 */ /* 0x044fe200078e00ff */
[----:B------:R-:W-:Y:S01]  /*12d90*/  LOP3.LUT R30, R25, 0xffff0000, RZ, 0xc0, !PT ;  /* 0xffff0000191e7812 */ /* 0x000fe200078ec0ff */
[----:B------:R-:W-:Y:S01]  /*12da0*/  IMAD.U32 R29, R26, 0x10000, RZ ;  /* 0x000100001a1d7824 */ /* 0x000fe200078e00ff */
[----:B------:R-:W-:-:S02]  /*12db0*/  SHF.L.U32 R12, R24, 0x10, RZ ;  /* 0x00000010180c7819 */ /* 0x000fc400000006ff */
[----:B------:R-:W-:Y:S02]  /*12dc0*/  LOP3.LUT R7, R24, 0xffff0000, RZ, 0xc0, !PT ;  /* 0xffff000018077812 */ /* 0x000fe400078ec0ff */
[----:B------:R-:W-:Y:S01]  /*12dd0*/  LOP3.LUT R25, R26, 0xffff0000, RZ, 0xc0, !PT ;  /* 0xffff00001a197812 */ /* 0x000fe200078ec0ff */
[C---:B----4-:R-:W-:Y:S01]  /*12de0*/  IMAD.U32 R31, R16.reuse, 0x10000, RZ ;  /* 0x00010000101f7824 */ /* 0x050fe200078e00ff */
[C---:B------:R-:W-:Y:S02]  /*12df0*/  SHF.L.U32 R24, R27.reuse, 0x10, RZ ;  /* 0x000000101b187819 */ /* 0x040fe400000006ff */
[----:B------:R-:W-:Y:S01]  /*12e00*/  LOP3.LUT R26, R27, 0xffff0000, RZ, 0xc0, !PT ;  /* 0xffff00001b1a7812 */ /* 0x000fe200078ec0ff */
[C---:B------:R-:W-:Y:S01]  /*12e10*/  IMAD.U32 R27, R17.reuse, 0x10000, RZ ;  /* 0x00010000111b7824 */ /* 0x040fe200078e00ff */
[----:B------:R-:W-:Y:S01]  /*12e20*/  LOP3.LUT R33, R17, 0xffff0000, RZ, 0xc0, !PT ;  /* 0xffff000011217812 */ /* 0x000fe200078ec0ff */
[----:B------:R-:W-:Y:S01]  /*12e30*/  IMAD.U32 R17, R19, 0x10000, RZ ;  /* 0x0001000013117824 */ /* 0x000fe200078e00ff */
        /* <DEDUP_REMOVED lines=8> */
[----:B------:R-:W-:Y:S01]  /*12ec0*/  @!P0 FADD.FTZ R27, -R27, -RZ ;  /* 0x800000ff1b1b8221 */ /* 0x000fe20000010100 */
[----:B------:R-:W-:Y:S01]  /*12ed0*/  @!P0 FADD.FTZ R33, -R33, -RZ ;  /* 0x800000ff21218221 */ /* 0x000fe20000010100 */
[----:B------:R-:W-:Y:S01]  /*12ee0*/  FMUL.FTZ R31, R12, R31 ;  /* 0x0000001f0c1f7220 */ /* 0x000fe20000410000 */
[----:B------:R-:W-:Y:S01]  /*12ef0*/  @!P0 FADD.FTZ R18, -R18, -RZ ;  /* 0x800000ff12128221 */ /* 0x000fe20000010100 */
[----:B------:R-:W-:Y:S01]  /*12f00*/  FMUL.FTZ R16, R7, R16 ;  /* 0x0000001007107220 */ /* 0x000fe20000410000 */
[----:B------:R-:W-:Y:S01]  /*12f10*/  FMUL.FTZ R24, R24, R17 ;  /* 0x0000001118187220 */ /* 0x000fe20000410000 */
[----:B------:R-:W-:Y:S01]  /*12f20*/  FMUL.FTZ R19, R26, R19 ;  /* 0x000000131a137220 */ /* 0x000fe20000410000 */
[----:B------:R-:W-:Y:S01]  /*12f30*/  @!P0 FADD.FTZ R32, -R32, -RZ ;  /* 0x800000ff20208221 */ /* 0x000fe20000010100 */
[C---:B---3--:R-:W-:Y:S01]  /*12f40*/  LOP3.LUT R12, R20.reuse, 0xffff0000, RZ, 0xc0, !PT ;  /* 0xffff0000140c7812 */ /* 0x048fe200078ec0ff */
[----:B------:R-:W-:Y:S01]  /*12f50*/  IMAD.U32 R17, R20, 0x10000, RZ ;  /* 0x0001000014117824 */ /* 0x000fe200078e00ff */
[C---:B------:R-:W-:Y:S01]  /*12f60*/  SHF.L.U32 R7, R21.reuse, 0x10, RZ ;  /* 0x0000001015077819 */ /* 0x040fe200000006ff */
[----:B------:R-:W-:Y:S01]  /*12f70*/  FMUL.FTZ R6, R6, R27 ;  /* 0x0000001b06067220 */ /* 0x000fe20000410000 */
[----:B------:R-:W-:Y:S01]  /*12f80*/  LOP3.LUT R26, R21, 0xffff0000, RZ, 0xc0, !PT ;  /* 0xffff0000151a7812 */ /* 0x000fe200078ec0ff */
[----:B------:R-:W-:Y:S01]  /*12f90*/  FMUL.FTZ R33, R30, R33 ;  /* 0x000000211e217220 */ /* 0x000fe20000410000 */
[----:B------:R-:W-:Y:S01]  /*12fa0*/  FMUL.FTZ R18, R25, R18 ;  /* 0x0000001219127220 */ /* 0x000fe20000410000 */
[C---:B------:R-:W-:Y:S01]  /*12fb0*/  IMAD.U32 R25, R22.reuse, 0x10000, RZ ;  /* 0x0001000016197824 */ /* 0x040fe200078e00ff */
[----:B------:R-:W-:Y:S01]  /*12fc0*/  LOP3.LUT R21, R22, 0xffff0000, RZ, 0xc0, !PT ;  /* 0xffff000016157812 */ /* 0x000fe200078ec0ff */
[----:B------:R-:W-:Y:S01]  /*12fd0*/  FMUL.FTZ R29, R29, R32 ;  /* 0x000000201d1d7220 */ /* 0x000fe20000410000 */
[C---:B------:R-:W-:Y:S01]  /*12fe0*/  SHF.L.U32 R20, R23.reuse, 0x10, RZ ;  /* 0x0000001017147819 */ /* 0x040fe200000006ff */
        /* <DEDUP_REMOVED lines=15> */
.L_x_1554:
[----:B------:R-:W-:Y:S05]  /*130e0*/  BSYNC.RECONVERGENT B0 ;  /* 0x0000000000007941 */ /* 0x000fea0003800200 */
.L_x_1553:
[----:B-----5:R1:W-:Y:S02]  /*130f0*/  STS.128 [R0+0x3800], R4 ;  /* 0x0038000400007388 */ /* 0x0203e40000000c00 */
.L_x_1494:
[----:B------:R-:W-:Y:S05]  /*13100*/  BSYNC.RECONVERGENT B3 ;  /* 0x0000000000037941 */ /* 0x000fea0003800200 */
.L_x_1486:
[----:B------:R-:W4:Y:S01]  /*13110*/  LDC.64 R52, c[0x0][0x3b8] ;  /* 0x0000ee00ff347b82 */ /* 0x000f220000000a00 */
[----:B------:R-:W-:Y:S01]  /*13120*/  IMAD.IADD R3, R61, 0x1, -R70 ;  /* 0x000000013d037824 */ /* 0x000fe200078e0a46 */
[----:B------:R-:W-:Y:S01]  /*13130*/  BSSY.RECONVERGENT B0, `(.L_x_1555) ;  /* 0x0000018000007945 */ /* 0x000fe20003800200 */
[C---:B-12---:R-:W-:Y:S02]  /*13140*/  VIADD R6, R128.reuse, 0x40 ;  /* 0x0000004080067836 */ /* 0x046fe40000000000 */
[C---:B---3--:R-:W-:Y:S01]  /*13150*/  VIADD R4, R128.reuse, 0x50 ;  /* 0x0000005080047836 */ /* 0x048fe20000000000 */
        /* <DEDUP_REMOVED lines=21> */
.L_x_1556:
[----:B------:R-:W-:Y:S05]  /*132b0*/  BSYNC.RECONVERGENT B0 ;  /* 0x0000000000007941 */ /* 0x000fea0003800200 */
.L_x_1555:
        /* <DEDUP_REMOVED lines=19> */
.L_x_1558:
[----:B------:R-:W-:Y:S05]  /*133f0*/  BSYNC.RECONVERGENT B0 ;  /* 0x0000000000007941 */ /* 0x000fea0003800200 */
.L_x_1557:
[----:B------:R-:W-:Y:S04]  /*13400*/  BSSY.RECONVERGENT B0, `(.L_x_1559) ;  /* 0x0000013000007945 */ /* 0x000fe80003800200 */
[----:B------:R-:W-:Y:S05]  /*13410*/  @P5 BRA `(.L_x_1560) ;  /* 0x0000000000445947 */ /* 0x000fea0003800000 */
[----:B------:R-:W2:Y:S01]  /*13420*/  LDCU UR4, c[0x0][0x440] ;  /* 0x00008800ff0477ac */ /* 0x000ea20008000800 */
[----:B----4-:R-:W-:-:S04]  /*13430*/  IMAD.WIDE.U32 R12, R52, 0x20, RZ ;  /* 0x00000020340c7825 */ /* 0x010fc800078e00ff */
        /* <DEDUP_REMOVED lines=15> */
.L_x_1560:
[----:B------:R-:W-:Y:S05]  /*13530*/  BSYNC.RECONVERGENT B0 ;  /* 0x0000000000007941 */ /* 0x000fea0003800200 */
.L_x_1559:
[----:B------:R-:W-:Y:S01]  /*13540*/  BSSY.RECONVERGENT B0, `(.L_x_1561) ;  /* 0x0000013000007945 */ /* 0x000fe20003800200 */
[----:B------:R-:W-:Y:S02]  /*13550*/  ISETP.GE.AND P0, PT, R2, R3, PT ;  /* 0x000000030200720c */ /* 0x000fe40003f06270 */
[----:B------:R-:W-:Y:S01]  /*13560*/  IADD3 R128, PT, PT, R128, 0x70, RZ ;  /* 0x0000007080807810 */ /* 0x000fe20007ffe0ff */
[----:B------:R-:W-:Y:S05]  /*13570*/  @P4 BRA `(.L_x_1562) ;  /* 0x00000000003c4947 */ /* 0x000fea0003800000 */
[----:B------:R-:W3:Y:S01]  /*13580*/  LDCU UR4, c[0x0][0x440] ;  /* 0x00008800ff0477ac */ /* 0x000ee20008000800 */
[----:B--2-4-:R-:W-:-:S04]  /*13590*/  LEA R12, P5, R52, R10, 0x6 ;  /* 0x0000000a340c7211 */ /* 0x014fc800078a30ff */
        /* <DEDUP_REMOVED lines=13> */
.L_x_1562:
[----:B------:R-:W-:Y:S05]  /*13670*/  BSYNC.RECONVERGENT B0 ;  /* 0x0000000000007941 */ /* 0x000fea0003800200 */
.L_x_1561:
[----:B------:R-:W-:Y:S01]  /*13680*/  BSSY.RECONVERGENT B0, `(.L_x_1563) ;  /* 0x0000015000007945 */ /* 0x000fe20003800200 */
[----:B------:R-:W-:-:S03]  /*13690*/  ISETP.GE.AND P1, PT, R128, R3, PT ;  /* 0x000000038000720c */ /* 0x000fc60003f26270 */
[----:B------:R-:W-:Y:S10]  /*136a0*/  @P3 BRA `(.L_x_1564) ;  /* 0x0000000000483947 */ /* 0x000ff40003800000 */
[----:B------:R-:W5:Y:S01]  /*136b0*/  LDCU UR4, c[0x0][0x440] ;  /* 0x00008800ff0477ac */ /* 0x000f620008000800 */
[----:B--23--:R-:W-:Y:S01]  /*136c0*/  MOV R12, R10 ;  /* 0x0000000a000c7202 */ /* 0x00cfe20000000f00 */
[----:B----4-:R-:W-:Y:S01]  /*136d0*/  IMAD R5, R53, 0x60, RZ ;  /* 0x0000006035057824 */ /* 0x010fe200078e02ff */
        /* <DEDUP_REMOVED lines=15> */
.L_x_1564:
[----:B------:R-:W-:Y:S05]  /*137d0*/  BSYNC.RECONVERGENT B0 ;  /* 0x0000000000007941 */ /* 0x000fea0003800200 */
.L_x_1563:
        /* <DEDUP_REMOVED lines=17> */
.L_x_1566:
[----:B------:R-:W-:Y:S05]  /*138f0*/  BSYNC.RECONVERGENT B0 ;  /* 0x0000000000007941 */ /* 0x000fea0003800200 */
.L_x_1565:
[----:B------:R-:W-:Y:S04]  /*13900*/  BSSY.RECONVERGENT B0, `(.L_x_1567) ;  /* 0x0000014000007945 */ /* 0x000fe80003800200 */
[----:B------:R-:W-:Y:S05]  /*13910*/  @P0 BRA `(.L_x_1568) ;  /* 0x0000000000480947 */ /* 0x000fea0003800000 */
        /* <DEDUP_REMOVED lines=18> */
.L_x_1568:
[----:B------:R-:W-:Y:S05]  /*13a40*/  BSYNC.RECONVERGENT B0 ;  /* 0x0000000000007941 */ /* 0x000fea0003800200 */
.L_x_1567:
[----:B------:R-:W-:Y:S04]  /*13a50*/  BSSY.RECONVERGENT B0, `(.L_x_1569) ;  /* 0x0000012000007945 */ /* 0x000fe80003800200 */
[----:B------:R-:W-:Y:S05]  /*13a60*/  @P1 BRA `(.L_x_1570) ;  /* 0x0000000000401947 */ /* 0x000fea0003800000 */
[----:B------:R-:W5:Y:S01]  /*13a70*/  LDCU UR4, c[0x0][0x440] ;  /* 0x00008800ff0477ac */ /* 0x000f620008000800 */
[----:B----4-:R-:W-:Y:S02]  /*13a80*/  IMAD R5, R53, 0xc0, RZ ;  /* 0x000000c035057824 */ /* 0x010fe400078e02ff */
        /* <DEDUP_REMOVED lines=14> */
.L_x_1570:
[----:B------:R-:W-:Y:S05]  /*13b70*/  BSYNC.RECONVERGENT B0 ;  /* 0x0000000000007941 */ /* 0x000fea0003800200 */
.L_x_1569:
        /* <DEDUP_REMOVED lines=29> */
.L_x_1572:
[----:B------:R1:W-:Y:S04]  /*13d50*/  STS.128 [R0+0xc000], RZ ;  /* 0x00c000ff00007388 */ /* 0x0003e80000000c00 */
[----:B------:R1:W-:Y:S02]  /*13d60*/  STS.128 [R0+0x10000], RZ ;  /* 0x010000ff00007388 */ /* 0x0003e40000000c00 */
.L_x_1573:
[----:B------:R-:W-:Y:S05]  /*13d70*/  BSYNC.RECONVERGENT B0 ;  /* 0x0000000000007941 */ /* 0x000fea0003800200 */
.L_x_1571:
[----:B------:R-:W5:Y:S01]  /*13d80*/  S2R R196, SR_TID.X ;  /* 0x0000000000c47919 */ /* 0x000f620000002100 */
[-C--:B------:R-:W-:Y:S01]  /*13d90*/  ISETP.GE.AND P2, PT, R34, R3.reuse, PT ;  /* 0x000000032200720c */ /* 0x080fe20003f46270 */
[----:B-1----:R-:W1:Y:S01]  /*13da0*/  LDC.64 R10, c[0x0][0x3c0] ;  /* 0x0000f000ff0a7b82 */ /* 0x002e620000000a00 */
[----:B--23--:R-:W-:Y:S01]  /*13db0*/  LEA R12, P1, R63, R210, 0x1 ;  /* 0x000000d23f0c7211 */ /* 0x00cfe200078208ff */
        /* <DEDUP_REMOVED lines=31> */
.L_x_1575:
[----:B------:R-:W-:Y:S05]  /*13fb0*/  BSYNC.RECONVERGENT B0 ;  /* 0x0000000000007941 */ /* 0x000fea0003800200 */
.L_x_1574:
[----:B------:R1:W-:Y:S01]  /*13fc0*/  @P3 STS.128 [R0+0xd000], RZ ;  /* 0x00d000ff00003388 */ /* 0x0003e20000000c00 */
[----:B------:R-:W-:Y:S01]  /*13fd0*/  BSSY.RECONVERGENT B0, `(.L_x_1576) ;  /* 0x0000015000007945 */ /* 0x000fe20003800200 */
[----:B------:R-:W-:Y:S02]  /*13fe0*/  LOP3.LUT R17, R133, R200, RZ, 0xfc, !PT ;  /* 0x000000c885117212 */ /* 0x000fe400078efcff */
[----:B------:R1:W-:Y:S01]  /*13ff0*/  @P3 STS.128 [R0+0x11000], RZ ;  /* 0x011000ff00003388 */ /* 0x0003e20000000c00 */
[----:B------:R-:W-:Y:S05]  /*14000*/  @P3 BRA `(.L_x_1577) ;  /* 0x0000000000443947 */ /* 0x000fea0003800000 */
[----:B------:R-:W5:Y:S01]  /*14010*/  LDCU UR4, c[0x0][0x440] ;  /* 0x00008800ff0477ac */ /* 0x000f620008000800 */
[----:B-1----:R-:W-:-:S04]  /*14020*/  IMAD.WIDE.U32 R18, R10, 0x20, RZ ;  /* 0x000000200a127825 */ /* 0x002fc800078e00ff */
        /* <DEDUP_REMOVED lines=15> */
.L_x_1577:
[----:B------:R-:W-:Y:S05]  /*14120*/  BSYNC.RECONVERGENT B0 ;  /* 0x0000000000007941 */ /* 0x000fea0003800200 */
.L_x_1576:
        /* <DEDUP_REMOVED lines=9> */
[----:B------:R-:W-:Y:S05]  /*141c0*/  @P0 BRA `(.L_x_1579) ;  /* 0x00000000003c0947 */ /* 0x000fea0003800000 */
[----:B------:R-:W5:Y:S01]  /*141d0*/  LDCU UR4, c[0x0][0x440] ;  /* 0x00008800ff0477ac */ /* 0x000f620008000800 */
[----:B-1-3--:R-:W-:-:S04]  /*141e0*/  LEA R4, P2, R10, R12, 0x6 ;  /* 0x0000000c0a047211 */ /* 0x00afc800078430ff */
        /* <DEDUP_REMOVED lines=13> */
.L_x_1579:
[----:B------:R-:W-:Y:S05]  /*142c0*/  BSYNC.RECONVERGENT B0 ;  /* 0x0000000000007941 */ /* 0x000fea0003800200 */
.L_x_1578:
[----:B------:R1:W-:Y:S01]  /*142d0*/  @P6 STS.128 [R0+0xe000], RZ ;  /* 0x00e000ff00006388 */ /* 0x0003e20000000c00 */
[----:B------:R-:W-:Y:S03]  /*142e0*/  BSSY.RECONVERGENT B0, `(.L_x_1580) ;  /* 0x0000015000007945 */ /* 0x000fe60003800200 */
[----:B------:R1:W-:Y:S01]  /*142f0*/  @P6 STS.128 [R0+0x12000], RZ ;  /* 0x012000ff00006388 */ /* 0x0003e20000000c00 */
[----:B------:R-:W-:Y:S05]  /*14300*/  @P6 BRA `(.L_x_1581) ;  /* 0x0000000000486947 */ /* 0x000fea0003800000 */
[----:B------:R-:W5:Y:S01]  /*14310*/  LDCU UR4, c[0x0][0x440] ;  /* 0x00008800ff0477ac */ /* 0x000f620008000800 */
[----:B-1-3--:R-:W-:Y:S01]  /*14320*/  MOV R4, R12 ;  /* 0x0000000c00047202 */ /* 0x00afe20000000f00 */
        /* <DEDUP_REMOVED lines=16> */
.L_x_1581:
[----:B------:R-:W-:Y:S05]  /*14430*/  BSYNC.RECONVERGENT B0 ;  /* 0x0000000000007941 */ /* 0x000fea0003800200 */
.L_x_1580:
[----:B------:R1:W-:Y:S01]  /*14440*/  @P5 STS.128 [R0+0xe800], RZ ;  /* 0x00e800ff00005388 */ /* 0x0003e20000000c00 */
[----:B------:R-:W-:Y:S03]  /*14450*/  BSSY.RECONVERGENT B0, `(.L_x_1582) ;  /* 0x0000012000007945 */ /* 0x000fe60003800200 */
[----:B------:R1:W-:Y:S01]  /*14460*/  @P5 STS.128 [R0+0x12800], RZ ;  /* 0x012800ff00005388 */ /* 0x0003e20000000c00 */
        /* <DEDUP_REMOVED lines=16> */
.L_x_1583:
[----:B------:R-:W-:Y:S05]  /*14570*/  BSYNC.RECONVERGENT B0 ;  /* 0x0000000000007941 */ /* 0x000fea0003800200 */
.L_x_1582:
        /* <DEDUP_REMOVED lines=22> */
.L_x_1585:
[----:B------:R-:W-:Y:S05]  /*146e0*/  BSYNC.RECONVERGENT B0 ;  /* 0x0000000000007941 */ /* 0x000fea0003800200 */
.L_x_1584:
[----:B------:R1:W-:Y:S01]  /*146f0*/  @P3 STS.128 [R0+0xf800], RZ ;  /* 0x00f800ff00003388 */ /* 0x0003e20000000c00 */
[----:B------:R-:W-:Y:S03]  /*14700*/  BSSY.RECONVERGENT B0, `(.L_x_1586) ;  /* 0x0000013000007945 */ /* 0x000fe60003800200 */
[----:B------:R1:W-:Y:S01]  /*14710*/  @P3 STS.128 [R0+0x13800], RZ ;  /* 0x013800ff00003388 */ /* 0x0003e20000000c00 */
[----:B------:R-:W-:Y:S05]  /*14720*/  @P3 BRA `(.L_x_1587) ;  /* 0x0000000000403947 */ /* 0x000fea0003800000 */
[----:B------:R-:W5:Y:S01]  /*14730*/  LDCU UR4, c[0x0][0x440] ;  /* 0x00008800ff0477ac */ /* 0x000f620008000800 */
[----:B-1----:R-:W-:Y:S02]  /*14740*/  IMAD R3, R11, 0xc0, RZ ;  /* 0x000000c00b037824 */ /* 0x002fe400078e02ff */
        /* <DEDUP_REMOVED lines=14> */
.L_x_1587:
[----:B------:R-:W-:Y:S05]  /*14830*/  BSYNC.RECONVERGENT B0 ;  /* 0x0000000000007941 */ /* 0x000fea0003800200 */
.L_x_1586:
[----:B------:R-:W-:Y:S01]  /*14840*/  LDSM.16.M88.4 R84, [R63] ;  /* 0x000000003f54783b */ /* 0x000fe20000000200 */
[----:B------:R-:W-:Y:S01]  /*14850*/  IMAD.MOV.U32 R198, RZ, RZ, 0x20 ;  /* 0x00000020ffc67424 */ /* 0x000fe200078e00ff */
[----:B------:R-:W-:Y:S01]  /*14860*/  LOP3.LUT P6, RZ, R196, 0x2, RZ, 0xc0, !PT ;  /* 0x00000002c4ff7812 */ /* 0x000fe200078cc0ff */
[----:B-1-3--:R-:W-:Y:S01]  /*14870*/  VIADD R13, R148, UR5 ;  /* 0x00000005940d7c36 */ /* 0x00afe20008000000 */
[----:B------:R-:W1:Y:S01]  /*14880*/  LDSM.16.M88.4 R28, [R148+UR5+0x4000] ;  /* 0x00400005941c783b */ /* 0x000e620008000200 */
[----:B------:R-:W-:Y:S01]  /*14890*/  IMAD.MOV.U32 R197, RZ, RZ, 0x40 ;  /* 0x00000040ffc57424 */ /* 0x000fe200078e00ff */
[----:B------:R-:W-:Y:S02]  /*148a0*/  SEL R12, R198, 0xffffffe0, !P6 ;  /* 0xffffffe0c60c7807 */ /* 0x000fe40007000000 */
[----:B------:R-:W3:Y:S01]  /*148b0*/  LDSM.16.M88.4 R20, [R148+UR5+0x4800] ;  /* 0x004800059414783b */ /* 0x000ee20008000200 */
[----:B------:R-:W-:Y:S02]  /*148c0*/  LOP3.LUT P0, RZ, R196, 0x4, RZ, 0xc0, !PT ;  /* 0x00000004c4ff7812 */ /* 0x000fe4000780c0ff */
[----:B------:R-:W-:Y:S01]  /*148d0*/  IMAD.IADD R60, R63, 0x1, R12 ;  /* 0x000000013f3c7824 */ /* 0x000fe200078e020c */
[----:B------:R-:W-:Y:S01]  /*148e0*/  IADD3 R59, PT, PT, R13, R12, RZ ;  /* 0x0000000c0d3b7210 */ /* 0x000fe20007ffe0ff */
[----:B------:R-:W5:Y:S01]  /*148f0*/  LDSM.16.M88.4 R4, [R148+UR5+0x5000] ;  /* 0x005000059404783b */ /* 0x000f620008000200 */
[----:B------:R-:W-:-:S02]  /*14900*/  SEL R56, R197, 0xffffffc0, !P0 ;  /* 0xffffffc0c5387807 */ /* 0x000fc40004000000 */
[C---:B------:R-:W-:Y:S01]  /*14910*/  VIMNMX R134, PT, PT, R58.reuse, R61, PT ;  /* 0x0000003d3a867248 */ /* 0x040fe20003fe0100 */
[----:B------:R-:W2:Y:S01]  /*14920*/  LDSM.16.M88.4 R116, [R148+UR5+0x5800] ;  /* 0x005800059474783b */ /* 0x000ea20008000200 */
[----:B------:R-:W-:Y:S01]  /*14930*/  IADD3 R13, PT, PT, R13, R56, RZ ;  /* 0x000000380d0d7210 */ /* 0x000fe20007ffe0ff */
[----:B------:R-:W-:Y:S01]  /*14940*/  IMAD.IADD R153, R63, 0x1, R56 ;  /* 0x000000013f997824 */ /* 0x000fe200078e0238 */
[----:B------:R-:W-:Y:S01]  /*14950*/  VIADDMNMX R135, R58, 0x8, R61, PT ;  /* 0x000000083a877846 */ /* 0x000fe2000380013d */
[----:B------:R-:W4:Y:S02]  /*14960*/  LDSM.16.M88.4 R108, [R148+UR5+0x6000] ;  /* 0x00600005946c783b */ /* 0x000f240008000200 */
[C---:B------:R-:W-:Y:S02]  /*14970*/  IMAD.IADD R57, R12.reuse, 0x1, R153 ;  /* 0x000000010c397824 */ /* 0x040fe400078e0299 */
[----:B------:R-:W4:Y:S01]  /*14980*/  LDSM.16.M88.4 R100, [R148+UR5+0x6800] ;  /* 0x006800059464783b */ /* 0x000f220008000200 */
[----:B------:R-:W-:-:S03]  /*14990*/  IMAD.IADD R3, R12, 0x1, R13 ;  /* 0x000000010c037824 */ /* 0x000fc600078e020d */
[----:B------:R-:W4:Y:S04]  /*149a0*/  LDSM.16.M88.4 R92, [R148+UR5+0x7000] ;  /* 0x00700005945c783b */ /* 0x000f280008000200 */
[----:B------:R-:W4:Y:S04]  /*149b0*/  LDSM.16.M88.4 R40, [R148+UR5+0x7800] ;  /* 0x007800059428783b */ /* 0x000f280008000200 */
[----:B------:R-:W-:Y:S04]  /*149c0*/  LDSM.16.M88.4 R68, [R60] ;  /* 0x000000003c44783b */ /* 0x000fe80000000200 */
[----:B------:R-:W4:Y:S01]  /*149d0*/  LDSM.16.M88.4 R36, [R59+0x4000] ;  /* 0x004000003b24783b */ /* 0x000f220000000200 */
[C---:B-1----:R-:W-:Y:S03]  /*149e0*/  HMMA.16816.F32.BF16 R32, R84.reuse, R28, RZ ;  /* 0x0000001c5420723c */ /* 0x042fe600000418ff */
[----:B------:R-:W1:Y:S04]  /*149f0*/  LDSM.16.M88.4 R48, [R59+0x4800] ;  /* 0x004800003b30783b */ /* 0x000e680000000200 */
[----:B------:R-:W1:Y:S01]  /*14a00*/  LDSM.16.M88.4 R44, [R59+0x5000] ;  /* 0x005000003b2c783b */ /* 0x000e620000000200 */
[C---:B------:R-:W-:Y:S03]  /*14a10*/  HMMA.16816.F32.BF16 R28, R84.reuse, R30, RZ ;  /* 0x0000001e541c723c */ /* 0x040fe600000418ff */
[----:B------:R-:W-:Y:S04]  /*14a20*/  LDSM.16.M88.4 R76, [R59+0x7800] ;  /* 0x007800003b4c783b */ /* 0x000fe80000000200 */
[----:B------:R-:W-:Y:S01]  /*14a30*/  LDSM.16.M88.4 R72, [R153] ;  /* 0x000000009948783b */ /* 0x000fe20000000200 */
[C---:B---3--:R-:W-:Y:S03]  /*14a40*/  HMMA.16816.F32.BF16 R24, R84.reuse, R20, RZ ;  /* 0x000000145418723c */ /* 0x048fe600000418ff */
[----:B------:R-:W-:Y:S04]  /*14a50*/  LDSM.16.M88.4 R64, [R13+0x4000] ;  /* 0x004000000d40783b */ /* 0x000fe80000000200 */
[----:B------:R-:W-:Y:S01]  /*14a60*/  LDSM.16.M88.4 R124, [R59+0x6800] ;  /* 0x006800003b7c783b */ /* 0x000fe20000000200 */
[C---:B-----5:R-:W-:Y:S03]  /*14a70*/  HMMA.16816.F32.BF16 R16, R84.reuse, R4, RZ ;  /* 0x000000045410723c */ /* 0x060fe600000418ff */
[----:B------:R-:W-:Y:S04]  /*14a80*/  LDSM.16.M88.4 R80, [R59+0x7000] ;  /* 0x007000003b50783b */ /* 0x000fe80000000200 */
[----:B------:R-:W-:Y:S01]  /*14a90*/  LDSM.16.M88.4 R128, [R63+0x2000] ;  /* 0x002000003f80783b */ /* 0x000fe20000000200 */
[C---:B--2---:R-:W-:Y:S03]  /*14aa0*/  HMMA.16816.F32.BF16 R120, R84.reuse, R116, RZ ;  /* 0x000000745478723c */ /* 0x044fe600000418ff */
[----:B------:R-:W-:Y:S04]  /*14ab0*/  LDSM.16.M88.4 R140, [R148+UR5+0xb000] ;  /* 0x00b00005948c783b */ /* 0x000fe80008000200 */
[----:B------:R-:W-:Y:S01]  /*14ac0*/  LDSM.16.M88.4 R136, [R148+UR5+0xb800] ;  /* 0x00b800059488783b */ /* 0x000fe20008000200 */
[C---:B----4-:R-:W-:Y:S03]  /*14ad0*/  HMMA.16816.F32.BF16 R112, R84.reuse, R108, RZ ;  /* 0x0000006c5470723c */ /* 0x050fe600000418ff */
        /* <DEDUP_REMOVED lines=23> */
[C---:B--2---:R-:W-:Y:S08]  /*14c50*/  HMMA.16816.F32.BF16 R120, R68.reuse, R40, R120 ;  /* 0x000000284478723c */ /* 0x044ff00000041878 */
[C---:B------:R-:W-:Y:S01]  /*14c60*/  HMMA.16816.F32.BF16 R116, R68.reuse, R42, R116 ;  /* 0x0000002a4474723c */ /* 0x040fe20000041874 */
[----:B------:R-:W2:Y:S07]  /*14c70*/  LDSM.16.M88.4 R40, [R13+0x5800] ;  /* 0x005800000d28783b */ /* 0x000eae0000000200 */
        /* <DEDUP_REMOVED lines=9> */
[C---:B-1----:R-:W-:Y:S08]  /*14d10*/  HMMA.16816.F32.BF16 R24, R72.reuse, R48, R24 ;  /* 0x000000304818723c */ /* 0x042ff00000041818 */
[C---:B------:R-:W-:Y:S01]  /*14d20*/  HMMA.16816.F32.BF16 R20, R72.reuse, R50, R20 ;  /* 0x000000324814723c */ /* 0x040fe20000041814 */
[----:B------:R-:W-:Y:S07]  /*14d30*/  LDSM.16.M88.4 R48, [R57] ;  /* 0x000000003930783b */ /* 0x000fee0000000200 */
[C---:B----4-:R-:W-:Y:S08]  /*14d40*/  HMMA.16816.F32.BF16 R16, R72.reuse, R44, R16 ;  /* 0x0000002c4810723c */ /* 0x050ff00000041810 */
[C---:B------:R-:W-:Y:S01]  /*14d50*/  HMMA.16816.F32.BF16 R4, R72.reuse, R46, R4 ;  /* 0x0000002e4804723c */ /* 0x040fe20000041804 */
[----:B------:R-:W1:Y:S07]  /*14d60*/  LDSM.16.M88.4 R44, [R13+0x7000] ;  /* 0x007000000d2c783b */ /* 0x000e6e0000000200 */
[C---:B--2---:R-:W-:Y:S08]  /*14d70*/  HMMA.16816.F32.BF16 R120, R72.reuse, R40, R120 ;  /* 0x000000284878723c */ /* 0x044ff00000041878 */
[C---:B------:R-:W-:Y:S01]  /*14d80*/  HMMA.16816.F32.BF16 R116, R72.reuse, R42, R116 ;  /* 0x0000002a4874723c */ /* 0x040fe20000041874 */
[----:B------:R-:W2:Y:S07]  /*14d90*/  LDSM.16.M88.4 R40, [R3+0x4000] ;  /* 0x004000000328783b */ /* 0x000eae0000000200 */
        /* <DEDUP_REMOVED lines=13> */
[C---:B-1----:R-:W-:Y:S08]  /*14e70*/  HMMA.16816.F32.BF16 R96, R72.reuse, R44, R96 ;  /* 0x0000002c4860723c */ /* 0x042ff00000041860 */
[C---:B------:R-:W-:Y:S01]  /*14e80*/  HMMA.16816.F32.BF16 R92, R72.reuse, R46, R92 ;  /* 0x0000002e485c723c */ /* 0x040fe2000004185c */
[----:B------:R-:W1:Y:S07]  /*14e90*/  LDSM.16.M88.4 R44, [R3+0x6000] ;  /* 0x00600000032c783b */ /* 0x000e6e0000000200 */
[C---:B------:R-:W-:Y:S08]  /*14ea0*/  HMMA.16816.F32.BF16 R88, R72.reuse, R76, R88 ;  /* 0x0000004c4858723c */ /* 0x040ff00000041858 */
[----:B------:R-:W-:Y:S01]  /*14eb0*/  HMMA.16816.F32.BF16 R84, R72, R78, R84 ;  /* 0x0000004e4854723c */ /* 0x000fe20000041854 */
[----:B------:R-:W1:Y:S04]  /*14ec0*/  LDSM.16.M88.4 R76, [R3+0x7800] ;  /* 0x00780000034c783b */ /* 0x000e680000000200 */
[----:B------:R-:W-:Y:S03]  /*14ed0*/  LDSM.16.M88.4 R72, [R148+UR5+0x9000] ;  /* 0x009000059448783b */ /* 0x000fe60008000200 */
[C---:B--2---:R-:W-:Y:S08]  /*14ee0*/  HMMA.16816.F32.BF16 R32, R48.reuse, R40, R32 ;  /* 0x000000283020723c */ /* 0x044ff00000041820 */
[C---:B------:R-:W-:Y:S01]  /*14ef0*/  HMMA.16816.F32.BF16 R28, R48.reuse, R42, R28 ;  /* 0x0000002a301c723c */ /* 0x040fe2000004181c */
[----:B------:R-:W2:Y:S07]  /*14f00*/  LDSM.16.M88.4 R40, [R148+UR5+0x8000] ;  /* 0x008000059428783b */ /* 0x000eae0008000200 */
        /* <DEDUP_REMOVED lines=22> */
[C---:B--2---:R-:W-:Y:S08]  /*15070*/  HMMA.16816.F32.BF16 R32, R128.reuse, R40, R32 ;  /* 0x000000288020723c */ /* 0x044ff00000041820 */
[C---:B------:R-:W-:Y:S01]  /*15080*/  HMMA.16816.F32.BF16 R28, R128.reuse, R42, R28 ;  /* 0x0000002a801c723c */ /* 0x040fe2000004181c */
[----:B------:R-:W2:Y:S07]  /*15090*/  LDSM.16.M88.4 R40, [R59+0x9000] ;  /* 0x009000003b28783b */ /* 0x000eae0000000200 */
        /* <DEDUP_REMOVED lines=11> */
[----:B------:R-:W5:Y:S07]  /*15150*/  LDSM.16.M88.4 R64, [R59+0xb800] ;  /* 0x00b800003b40783b */ /* 0x000f6e0000000200 */
[C---:B-1----:R-:W-:Y:S08]  /*15160*/  HMMA.16816.F32.BF16 R104, R128.reuse, R44, R104 ;  /* 0x0000002c8068723c */ /* 0x042ff00000041868 */
[----:B------:R-:W-:Y:S01]  /*15170*/  HMMA.16816.F32.BF16 R100, R128, R46, R100 ;  /* 0x0000002e8064723c */ /* 0x000fe20000041864 */
        /* <DEDUP_REMOVED lines=33> */
[C---:B-1----:R-:W-:Y:S08]  /*15390*/  HMMA.16816.F32.BF16 R32, R152.reuse, R44, R32 ;  /* 0x0000002c9820723c */ /* 0x042ff00000041820 */
[C---:B------:R-:W-:Y:S01]  /*153a0*/  HMMA.16816.F32.BF16 R28, R152.reuse, R46, R28 ;  /* 0x0000002e981c723c */ /* 0x040fe2000004181c */
[----:B------:R-:W1:Y:S07]  /*153b0*/  LDSM.16.M88.4 R44, [R3+0xa800] ;  /* 0x00a80000032c783b */ /* 0x000e6e0000000200 */
[C---:B--2---:R-:W-:Y:S08]  /*153c0*/  HMMA.16816.F32.BF16 R24, R152.reuse, R40, R24 ;  /* 0x000000289818723c */ /* 0x044ff00000041818 */
[C---:B------:R-:W-:Y:S01]  /*153d0*/  HMMA.16816.F32.BF16 R20, R152.reuse, R42, R20 ;  /* 0x0000002a9814723c */ /* 0x040fe20000041814 */
[----:B------:R-:W2:Y:S07]  /*153e0*/  LDSM.16.M88.4 R40, [R3+0xb000] ;  /* 0x00b000000328783b */ /* 0x000eae0000000200 */
        /* <DEDUP_REMOVED lines=14> */
[----:B------:R-:W-:Y:S01]  /*154d0*/  HMMA.16816.F32.BF16 R124, R80, R76, R32 ;  /* 0x0000004c507c723c */ /* 0x000fe20000041820 */
[----:B------:R-:W-:-:S04]  /*154e0*/  IADD3 R32, PT, PT, R54, -0x1, RZ ;  /* 0xffffffff36207810 */ /* 0x000fc80007ffe0ff */
[----:B------:R-:W-:-:S03]  /*154f0*/  ISETP.GT.AND P1, PT, R32, R205, PT ;  /* 0x000000cd2000720c */ /* 0x000fc60003f24270 */
        /* <DEDUP_REMOVED lines=9> */
[C---:B-1----:R-:W-:Y:S08]  /*15590*/  HMMA.16816.F32.BF16 R104, R80.reuse, R44, R104 ;  /* 0x0000002c5068723c */ /* 0x042ff00000041868 */
[C---:B------:R-:W-:Y:S08]  /*155a0*/  HMMA.16816.F32.BF16 R100, R80.reuse, R46, R100 ;  /* 0x0000002e5064723c */ /* 0x040ff00000041864 */
[C---:B--2---:R-:W-:Y:S08]  /*155b0*/  HMMA.16816.F32.BF16 R96, R80.reuse, R40, R96 ;  /* 0x000000285060723c */ /* 0x044ff00000041860 */
        /* <DEDUP_REMOVED lines=16> */
.L_x_1589:
[----:B------:R-:W1:Y:S01]  /*156c0*/  LDC R13, c[0x0][0x4f0] ;  /* 0x00013c00ff0d7b82 */ /* 0x000e620000000800 */
[----:B------:R-:W-:Y:S01]  /*156d0*/  IADD3 R38, PT, PT, R55, -0x100, RZ ;  /* 0xffffff0037267810 */ /* 0x000fe20007ffe0ff */
[----:B------:R-:W-:Y:S01]  /*156e0*/  IMAD.SHL.U32 R40, R32, 0x80, RZ ;  /* 0x0000008020287824 */ /* 0x000fe200078e00ff */
        /* <DEDUP_REMOVED lines=57> */
.L_x_1590:
[----:B------:R-:W1:Y:S01]  /*15a80*/  LDCU UR4, c[0x0][0x440] ;  /* 0x00008800ff0477ac */ /* 0x000e620008000800 */
[----:B------:R-:W-:-:S05]  /*15a90*/  IMAD.SHL.U32 R3, R52, 0x20, RZ ;  /* 0x0000002034037824 */ /* 0x000fca00078e00ff */
[----:B------:R-:W-:Y:S02]  /*15aa0*/  IADD3 R34, P3, PT, R3, R208, RZ ;  /* 0x000000d003227210 */ /* 0x000fe40007f7e0ff */
[----:B-1----:R-:W-:Y:S02]  /*15ab0*/  ISETP.GE.AND P2, PT, R14, UR4, PT ;  /* 0x000000040e007c0c */ /* 0x002fe4000bf46270 */
[----:B------:R-:W-:Y:S02]  /*15ac0*/  SHF.L.U64.HI R14, R52, 0x5, R53 ;  /* 0x00000005340e7819 */ /* 0x000fe40000010235 */
        /* <DEDUP_REMOVED lines=103> */
.L_x_1588:
[C---:B------:R-:W-:Y:S01]  /*16140*/  IMAD.SHL.U32 R3, R196.reuse, 0x2, RZ ;  /* 0x00000002c4037824 */ /* 0x040fe200078e00ff */
[----:B------:R-:W2:Y:S01]  /*16150*/  LDCU UR4, c[0x0][0x45c] ;  /* 0x00008b80ff0477ac */ /* 0x000ea20008000800 */
[----:B------:R-:W-:Y:S02]  /*16160*/  IMAD.IADD R139, R133, 0x1, R2 ;  /* 0x00000001858b7824 */ /* 0x000fe400078e0202 */
[----:B------:R-:W-:Y:S01]  /*16170*/  IMAD.SHL.U32 R201, R196, 0x8, RZ ;  /* 0x00000008c4c97824 */ /* 0x000fe200078e00ff */
[----:B------:R-:W-:Y:S02]  /*16180*/  LOP3.LUT R3, R3, 0x6, RZ, 0xc0, !PT ;  /* 0x0000000603037812 */ /* 0x000fe400078ec0ff */
[----:B------:R-:W-:-:S03]  /*16190*/  LEA R139, R139, UR5, 0x1 ;  /* 0x000000058b8b7c11 */ /* 0x000fc6000f8e08ff */
[----:B------:R-:W-:Y:S02]  /*161a0*/  IMAD R3, R32, 0x80, R3 ;  /* 0x0000008020037824 */ /* 0x000fe400078e0203 */
[----:B------:R-:W-:Y:S01]  /*161b0*/  IMAD.IADD R143, R12, 0x1, R139 ;  /* 0x000000010c8f7824 */ /* 0x000fe200078e028b */
[----:B------:R-:W-:Y:S01]  /*161c0*/  LDSM.16.MT88.4 R156, [R139+0x10800] ;  /* 0x010800008b9c783b */ /* 0x000fe20000004200 */
[C---:B-1----:R-:W-:Y:S02]  /*161d0*/  VIADD R14, R3.reuse, 0x1 ;  /* 0x00000001030e7836 */ /* 0x042fe40000000000 */
[C---:B------:R-:W-:Y:S01]  /*161e0*/  VIADD R13, R3.reuse, 0x8 ;  /* 0x00000008030d7836 */ /* 0x040fe20000000000 */
[----:B------:R-:W-:Y:S01]  /*161f0*/  LDSM.16.MT88.4 R76, [R143+0xc000] ;  /* 0x00c000008f4c783b */ /* 0x000fe20000004200 */
[C---:B------:R-:W-:Y:S01]  /*16200*/  VIADD R15, R3.reuse, 0x21 ;  /* 0x00000021030f7836 */ /* 0x040fe20000000000 */
[CC--:B------:R-:W-:Y:S02]  /*16210*/  ISETP.GE.AND P5, PT, R14.reuse, R134.reuse, PT ;  /* 0x000000860e00720c */ /* 0x0c0fe40003fa6270 */
[----:B------:R-:W-:Y:S01]  /*16220*/  ISETP.GE.AND P2, PT, R14, R135, PT ;  /* 0x000000870e00720c */ /* 0x000fe20003f46270 */
[----:B------:R-:W-:Y:S01]  /*16230*/  VIADD R14, R3, 0x9 ;  /* 0x00000009030e7836 */ /* 0x000fe20000000000 */
[----:B------:R-:W-:-:S02]  /*16240*/  ISETP.GE.AND P4, PT, R13, R134, PT ;  /* 0x000000860d00720c */ /* 0x000fc40003f86270 */
[-C--:B------:R-:W-:Y:S01]  /*16250*/  ISETP.GE.AND P1, PT, R13, R135.reuse, PT ;  /* 0x000000870d00720c */ /* 0x080fe20003f26270 */
[C---:B------:R-:W-:Y:S01]  /*16260*/  VIADD R13, R3.reuse, 0x10 ;  /* 0x00000010030d7836 */ /* 0x040fe20000000000 */
[----:B------:R-:W-:Y:S02]  /*16270*/  FSEL R68, R28, -INF , !P4 ;  /* 0xff8000001c447808 */ /* 0x000fe40006000000 */
[CC--:B------:R-:W-:Y:S02]  /*16280*/  ISETP.GE.AND P3, PT, R14.reuse, R134.reuse, PT ;  /* 0x000000860e00720c */ /* 0x0c0fe40003f66270 */
[----:B------:R-:W-:Y:S01]  /*16290*/  ISETP.GE.AND P4, PT, R14, R135, PT ;  /* 0x000000870e00720c */ /* 0x000fe20003f86270 */
[----:B------:R-:W-:Y:S01]  /*162a0*/  VIADD R14, R3, 0x11 ;  /* 0x00000011030e7836 */ /* 0x000fe20000000000 */
[----:B------:R-:W-:Y:S02]  /*162b0*/  FSEL R46, R30, -INF , !P1 ;  /* 0xff8000001e2e7808 */ /* 0x000fe40004800000 */
[----:B------:R-:W-:-:S02]  /*162c0*/  ISETP.GE.AND P1, PT, R13, R134, PT ;  /* 0x000000860d00720c */ /* 0x000fc40003f26270 */
[----:B------:R-:W-:Y:S02]  /*162d0*/  FSEL R66, R29, -INF , !P3 ;  /* 0xff8000001d427808 */ /* 0x000fe40005800000 */
        /* <DEDUP_REMOVED lines=13> */
[----:B------:R-:W-:Y:S02]  /*163b0*/  ISETP.GE.AND P1, PT, R14, R134, PT ;  /* 0x000000860e00720c */ /* 0x000fe40003f26270 */
        /* <DEDUP_REMOVED lines=8> */
[-C--:B------:R-:W-:Y:S02]  /*16440*/  ISETP.GE.AND P3, PT, R15, R134.reuse, PT ;  /* 0x000000860f00720c */ /* 0x080fe40003f66270 */
[----:B------:R-:W-:Y:S01]  /*16450*/  FSEL R48, R16, -INF , !P4 ;  /* 0xff80000010307808 */ /* 0x000fe20006000000 */
[----:B------:R-:W-:Y:S01]  /*16460*/  VIADD R16, R3, 0x68 ;  /* 0x0000006803107836 */ /* 0x000fe20000000000 */
[-C--:B------:R-:W-:Y:S01]  /*16470*/  ISETP.GE.AND P4, PT, R15, R135.reuse, PT ;  /* 0x000000870f00720c */ /* 0x080fe20003f86270 */
[----:B------:R-:W-:Y:S01]  /*16480*/  VIADD R15, R3, 0x29 ;  /* 0x00000029030f7836 */ /* 0x000fe20000000000 */
[----:B------:R-:W-:Y:S02]  /*16490*/  FSEL R30, R18, -INF , !P1 ;  /* 0xff800000121e7808 */ /* 0x000fe40004800000 */
[----:B------:R-:W-:Y:S02]  /*164a0*/  ISETP.GE.AND P1, PT, R13, R134, PT ;  /* 0x000000860d00720c */ /* 0x000fe40003f26270 */
[----:B------:R-:W-:Y:S01]  /*164b0*/  FSEL R38, R17, -INF , !P3 ;  /* 0xff80000011267808 */ /* 0x000fe20005800000 */
[----:B------:R-:W-:Y:S01]  /*164c0*/  VIADD R17, R3, 0x61 ;  /* 0x0000006103117836 */ /* 0x000fe20000000000 */
[----:B------:R-:W-:Y:S01]  /*164d0*/  ISETP.GE.AND P3, PT, R13, R135, PT ;  /* 0x000000870d00720c */ /* 0x000fe20003f66270 */
[----:B------:R-:W-:Y:S01]  /*164e0*/  VIADD R13, R3, 0x30 ;  /* 0x00000030030d7836 */ /* 0x000fe20000000000 */
[----:B------:R-:W-:-:S02]  /*164f0*/  FSEL R28, R19, -INF , !P4 ;  /* 0xff800000131c7808 */ /* 0x000fc40006000000 */
[----:B------:R-:W-:Y:S01]  /*16500*/  FSEL R36, R4, -INF , !P1 ;  /* 0xff80000004247808 */ /* 0x000fe20004800000 */
[----:B------:R-:W-:Y:S01]  /*16510*/  VIADD R4, R3, 0x31 ;  /* 0x0000003103047836 */ /* 0x000fe20000000000 */
[CC--:B------:R-:W-:Y:S02]  /*16520*/  ISETP.GE.AND P4, PT, R15.reuse, R134.reuse, PT ;  /* 0x000000860f00720c */ /* 0x0c0fe40003f86270 */
[-C--:B------:R-:W-:Y:S01]  /*16530*/  ISETP.GE.AND P1, PT, R15, R135.reuse, PT ;  /* 0x000000870f00720c */ /* 0x080fe20003f26270 */
[----:B------:R-:W-:Y:S01]  /*16540*/  VIADD R15, R3, 0x69 ;  /* 0x00000069030f7836 */ /* 0x000fe20000000000 */
[----:B------:R-:W-:Y:S02]  /*16550*/  FSEL R42, R6, -INF , !P3 ;  /* 0xff800000062a7808 */ /* 0x000fe40005800000 */
[-C--:B------:R-:W-:Y:S02]  /*16560*/  ISETP.GE.AND P3, PT, R13, R134.reuse, PT ;  /* 0x000000860d00720c */ /* 0x080fe40003f66270 */
[----:B------:R-:W-:Y:S01]  /*16570*/  FSEL R44, R5, -INF , !P4 ;  /* 0xff800000052c7808 */ /* 0x000fe20006000000 */
[----:B------:R-:W-:Y:S01]  /*16580*/  VIADD R5, R3, 0x38 ;  /* 0x0000003803057836 */ /* 0x000fe20000000000 */
[----:B------:R-:W-:Y:S01]  /*16590*/  FSEL R238, R7, -INF , !P1 ;  /* 0xff80000007ee7808 */ /* 0x000fe20004800000 */
[----:B------:R-:W-:Y:S01]  /*165a0*/  VIADD R7, R3, 0x58 ;  /* 0x0000005803077836 */ /* 0x000fe20000000000 */
[----:B------:R-:W-:Y:S01]  /*165b0*/  ISETP.GE.AND P4, PT, R13, R135, PT ;  /* 0x000000870d00720c */ /* 0x000fe20003f86270 */
[----:B------:R-:W-:Y:S01]  /*165c0*/  VIADD R13, R3, 0x70 ;  /* 0x00000070030d7836 */ /* 0x000fe20000000000 */
        /* <DEDUP_REMOVED lines=39> */
[----:B------:R-:W-:Y:S02]  /*16840*/  FSEL R216, R104, -INF , !P4 ;  /* 0xff80000068d87808 */ /* 0x000fe40006000000 */
[----:B------:R-:W-:Y:S02]  /*16850*/  FSEL R192, R106, -INF , !P1 ;  /* 0xff8000006ac07808 */ /* 0x000fe40004800000 */
[C---:B------:R-:W-:Y:S02]  /*16860*/  ISETP.GE.AND P4, PT, R7.reuse, R134, PT ;  /* 0x000000860700720c */ /* 0x040fe40003f86270 */
[----:B------:R-:W-:Y:S02]  /*16870*/  ISETP.GE.AND P1, PT, R7, R135, PT ;  /* 0x000000870700720c */ /* 0x000fe40003f26270 */
[----:B------:R-:W-:Y:S02]  /*16880*/  FMNMX3.FTZ R7, R124, R6, R68, !PT ;  /* 0x000000067c077276 */ /* 0x000fe40007810044 */
[----:B------:R-:W-:-:S02]  /*16890*/  FSEL R222, R108, -INF , !P3 ;  /* 0xff8000006cde7808 */ /* 0x000fc40005800000 */
[----:B------:R-:W-:Y:S02]  /*168a0*/  FMNMX3.FTZ R7, R7, R66, R62, !PT ;  /* 0x0000004207077276 */ /* 0x000fe4000781003e */
[-C--:B------:R-:W-:Y:S02]  /*168b0*/  ISETP.GE.AND P3, PT, R4, R135.reuse, PT ;  /* 0x000000870400720c */ /* 0x080fe40003f66270 */
[----:B------:R-:W-:Y:S01]  /*168c0*/  FMNMX3.FTZ R21, R7, R60, R58, !PT ;  /* 0x0000003c07157276 */ /* 0x000fe2000781003a */
[----:B------:R-:W-:Y:S01]  /*168d0*/  VIADD R7, R3, 0x71 ;  /* 0x0000007103077836 */ /* 0x000fe20000000000 */
[----:B------:R-:W-:Y:S02]  /*168e0*/  FSEL R194, R111, -INF , !P3 ;  /* 0xff8000006fc27808 */ /* 0x000fe40005800000 */
[----:B------:R-:W-:Y:S01]  /*168f0*/  ISETP.GE.AND P3, PT, R5, R135, PT ;  /* 0x000000870500720c */ /* 0x000fe20003f66270 */
[----:B------:R-:W-:Y:S01]  /*16900*/  LDSM.16.MT88.4 R108, [R143+0x10000] ;  /* 0x010000008f6c783b */ /* 0x000fe20000004200 */
[----:B------:R-:W-:-:S02]  /*16910*/  FMNMX3.FTZ R21, R21, R20, R48, !PT ;  /* 0x0000001415157276 */ /* 0x000fc40007810030 */
[----:B------:R-:W-:Y:S02]  /*16920*/  FSEL R188, R107, -INF , !P3 ;  /* 0xff8000006bbc7808 */ /* 0x000fe40005800000 */
[----:B------:R-:W-:Y:S02]  /*16930*/  FMNMX3.FTZ R21, R21, R38, R36, !PT ;  /* 0x0000002615157276 */ /* 0x000fe40007810024 */
[----:B------:R-:W-:Y:S02]  /*16940*/  ISETP.GE.AND P3, PT, R3, R135, PT ;  /* 0x000000870300720c */ /* 0x000fe40003f66270 */
[----:B------:R-:W-:Y:S02]  /*16950*/  FMNMX3.FTZ R21, R21, R44, R236, !PT ;  /* 0x0000002c15157276 */ /* 0x000fe400078100ec */
[----:B------:R-:W-:Y:S02]  /*16960*/  FSEL R4, R127, -INF , !P2 ;  /* 0xff8000007f047808 */ /* 0x000fe40005000000 */
[----:B------:R-:W-:-:S02]  /*16970*/  FSEL R126, R126, -INF , !P3 ;  /* 0xff8000007e7e7808 */ /* 0x000fc40005800000 */
[----:B------:R-:W-:Y:S01]  /*16980*/  ISETP.GE.AND P2, PT, R5, R134, PT ;  /* 0x000000860500720c */ /* 0x000fe20003f46270 */
[----:B------:R-:W-:Y:S01]  /*16990*/  VIADD R5, R3, 0x59 ;  /* 0x0000005903057836 */ /* 0x000fe20000000000 */
[----:B------:R-:W-:Y:S02]  /*169a0*/  FMNMX3.FTZ R21, R21, R40, R234, !PT ;  /* 0x0000002815157276 */ /* 0x000fe400078100ea */
[----:B------:R-:W-:Y:S02]  /*169b0*/  FMNMX3.FTZ R19, R126, R4, R46, !PT ;  /* 0x000000047e137276 */ /* 0x000fe4000781002e */
[----:B------:R-:W-:Y:S02]  /*169c0*/  FMNMX3.FTZ R21, R21, R34, R224, !PT ;  /* 0x0000002215157276 */ /* 0x000fe400078100e0 */
[----:B------:R-:W-:Y:S02]  /*169d0*/  FSEL R214, R105, -INF , !P2 ;  /* 0xff80000069d67808 */ /* 0x000fe40005000000 */
[----:B------:R-:W-:-:S02]  /*169e0*/  FMNMX3.FTZ R19, R19, R64, R26, !PT ;  /* 0x0000004013137276 */ /* 0x000fc4000781001a */
[C---:B------:R-:W-:Y:S02]  /*169f0*/  ISETP.GE.AND P5, PT, R5.reuse, R134, PT ;  /* 0x000000860500720c */ /* 0x040fe40003fa6270 */
[----:B------:R-:W-:Y:S01]  /*16a00*/  ISETP.GE.AND P2, PT, R5, R135, PT ;  /* 0x000000870500720c */ /* 0x000fe20003f46270 */
[----:B------:R-:W-:Y:S01]  /*16a10*/  VIADD R5, R3, 0x60 ;  /* 0x0000006003057836 */ /* 0x000fe20000000000 */
[----:B------:R-:W-:Y:S02]  /*16a20*/  FMNMX3.FTZ R21, R21, R180, R222, !PT ;  /* 0x000000b415157276 */ /* 0x000fe400078100de */
[----:B------:R-:W-:Y:S02]  /*16a30*/  FMNMX3.FTZ R19, R19, R24, R50, !PT ;  /* 0x0000001813137276 */ /* 0x000fe40007810032 */
[----:B------:R-:W-:Y:S02]  /*16a40*/  FSEL R204, R100, -INF , !P4 ;  /* 0xff80000064cc7808 */ /* 0x000fe40006000000 */
[----:B------:R-:W-:-:S02]  /*16a50*/  ISETP.GE.AND P4, PT, R5, R134, PT ;  /* 0x000000860500720c */ /* 0x000fc40003f86270 */
[----:B------:R-:W-:Y:S02]  /*16a60*/  FMNMX3.FTZ R21, R21, R182, R216, !PT ;  /* 0x000000b615157276 */ /* 0x000fe400078100d8 */
[----:B------:R-:W-:Y:S02]  /*16a70*/  FMNMX3.FTZ R19, R19, R14, R30, !PT ;  /* 0x0000000e13137276 */ /* 0x000fe4000781001e */
[-C--:B------:R-:W-:Y:S02]  /*16a80*/  ISETP.GE.AND P3, PT, R17, R134.reuse, PT ;  /* 0x000000861100720c */ /* 0x080fe40003f66270 */
[----:B------:R-:W-:Y:S02]  /*16a90*/  FSEL R202, R101, -INF , !P5 ;  /* 0xff80000065ca7808 */ /* 0x000fe40006800000 */
[----:B------:R-:W-:Y:S02]  /*16aa0*/  ISETP.GE.AND P5, PT, R16, R134, PT ;  /* 0x000000861000720c */ /* 0x000fe40003fa6270 */
[----:B------:R-:W-:-:S02]  /*16ab0*/  FSEL R178, R96, -INF , !P4 ;  /* 0xff80000060b27808 */ /* 0x000fc40006000000 */
[----:B------:R-:W-:Y:S02]  /*16ac0*/  FMNMX3.FTZ R21, R21, R214, R204, !PT ;  /* 0x000000d615157276 */ /* 0x000fe400078100cc */
        /* <DEDUP_REMOVED lines=8> */
[----:B------:R-:W-:Y:S02]  /*16b50*/  FSEL R174, R92, -INF , !P5 ;  /* 0xff8000005cae7808 */ /* 0x000fe40006800000 */
[----:B------:R-:W-:Y:S02]  /*16b60*/  FMNMX3.FTZ R21, R21, R202, R178, !PT ;  /* 0x000000ca15157276 */ /* 0x000fe400078100b2 */
[----:B------:R-:W-:Y:S02]  /*16b70*/  FMNMX3.FTZ R19, R19, R238, R232, !PT ;  /* 0x000000ee13137276 */ /* 0x000fe400078100e8 */
[----:B------:R-:W-:Y:S02]  /*16b80*/  FSEL R172, R93, -INF , !P4 ;  /* 0xff8000005dac7808 */ /* 0x000fe40006000000 */
[----:B------:R-:W-:-:S02]  /*16b90*/  ISETP.GE.AND P5, PT, R7, R134, PT ;  /* 0x000000860700720c */ /* 0x000fc40003fa6270 */
[----:B------:R-:W-:Y:S02]  /*16ba0*/  ISETP.GE.AND P4, PT, R5, R134, PT ;  /* 0x000000860500720c */ /* 0x000fe40003f86270 */
[----:B------:R-:W-:Y:S02]  /*16bb0*/  FSEL R162, R88, -INF , !P3 ;  /* 0xff80000058a27808 */ /* 0x000fe40005800000 */
[----:B------:R-:W-:Y:S02]  /*16bc0*/  FMNMX3.FTZ R21, R21, R176, R174, !PT ;  /* 0x000000b015157276 */ /* 0x000fe400078100ae */
[----:B------:R-:W-:Y:S02]  /*16bd0*/  FMNMX3.FTZ R19, R19, R228, R230, !PT ;  /* 0x000000e413137276 */ /* 0x000fe400078100e6 */
[----:B------:R-:W-:Y:S02]  /*16be0*/  ISETP.GE.AND P3, PT, R3, R134, PT ;  /* 0x000000860300720c */ /* 0x000fe40003f66270 */
[----:B------:R-:W-:-:S02]  /*16bf0*/  FSEL R160, R89, -INF , !P5 ;  /* 0xff80000059a07808 */ /* 0x000fc40006800000 */
[----:B------:R-:W-:Y:S02]  /*16c00*/  FSEL R154, R84, -INF , !P4 ;  /* 0xff800000549a7808 */ /* 0x000fe40006000000 */
[----:B------:R-:W-:Y:S02]  /*16c10*/  FMNMX3.FTZ R21, R21, R172, R162, !PT ;  /* 0x000000ac15157276 */ /* 0x000fe400078100a2 */
[----:B------:R-:W-:Y:S02]  /*16c20*/  FMNMX3.FTZ R19, R19, R226, R220, !PT ;  /* 0x000000e213137276 */ /* 0x000fe400078100dc */
[----:B------:R-:W-:Y:S02]  /*16c30*/  ISETP.GE.AND P5, PT, R17, R135, PT ;  /* 0x000000871100720c */ /* 0x000fe40003fa6270 */
[----:B------:R-:W-:Y:S02]  /*16c40*/  FSEL R152, R85, -INF , !P3 ;  /* 0xff80000055987808 */ /* 0x000fe40005800000 */
[----:B------:R-:W-:-:S02]  /*16c50*/  FMNMX3.FTZ R21, R21, R160, R154, !PT ;  /* 0x000000a015157276 */ /* 0x000fc4000781009a */
[----:B------:R-:W-:Y:S02]  /*16c60*/  FMNMX3.FTZ R17, R19, R190, R218, !PT ;  /* 0x000000be13117276 */ /* 0x000fe400078100da */
[----:B------:R-:W-:Y:S02]  /*16c70*/  ISETP.GE.AND P3, PT, R15, R135, PT ;  /* 0x000000870f00720c */ /* 0x000fe40003f66270 */
[----:B------:R-:W-:Y:S02]  /*16c80*/  FMNMX.FTZ R15, R152, R21, !PT ;  /* 0x00000015980f7209 */ /* 0x000fe40007810000 */
[----:B------:R-:W-:Y:S02]  /*16c90*/  FMNMX3.FTZ R17, R17, R194, R192, !PT ;  /* 0x000000c211117276 */ /* 0x000fe400078100c0 */
[----:B------:R-:W-:Y:S02]  /*16ca0*/  ISETP.GE.AND P4, PT, R16, R135, PT ;  /* 0x000000871000720c */ /* 0x000fe40003f86270 */
[----:B------:R-:W-:Y:S01]  /*16cb0*/  FSEL R184, R103, -INF , !P2 ;  /* 0xff80000067b87808 */ /* 0x000fe20005000000 */
[----:B------:R-:W1:Y:S01]  /*16cc0*/  SHFL.BFLY PT, R16, R15, 0x2, 0x1f ;  /* 0x0c401f000f107f89 */ /* 0x000e6200000e0000 */
[----:B------:R-:W-:-:S02]  /*16cd0*/  FSEL R170, R98, -INF , !P1 ;  /* 0xff80000062aa7808 */ /* 0x000fc40004800000 */
[----:B------:R-:W-:Y:S01]  /*16ce0*/  FMNMX3.FTZ R17, R17, R188, R186, !PT ;  /* 0x000000bc11117276 */ /* 0x000fe200078100ba */
[----:B------:R-:W-:Y:S01]  /*16cf0*/  LDSM.16.MT88.4 R100, [R139+0x10000] ;  /* 0x010000008b64783b */ /* 0x000fe20000004200 */
        /* <DEDUP_REMOVED lines=27> */
[----:B------:R-:W2:Y:S01]  /*16eb0*/  LDSM.16.MT88.4 R68, [R139+0xc000] ;  /* 0x00c000008b44783b */ /* 0x000ea20000004200 */
[--C-:B------:R-:W-:Y:S01]  /*16ec0*/  FFMA.FTZ R140, R124, UR4, -R145.reuse ;  /* 0x000000047c8c7c23 */ /* 0x100fe20008010891 */
[--C-:B------:R-:W-:Y:S01]  /*16ed0*/  FFMA.FTZ R137, R6, UR4, -R145.reuse ;  /* 0x0000000406897c23 */ /* 0x100fe20008010891 */
        /* <DEDUP_REMOVED lines=9> */
[----:B------:R-:W-:Y:S01]  /*16f70*/  MUFU.EX2 R140, R140 ;  /* 0x0000008c008c7308 */ /* 0x000fe20000000800 */
        /* <DEDUP_REMOVED lines=17> */
[----:B------:R-:W3:Y:S01]  /*17090*/  MUFU.EX2 R65, R65 ;  /* 0x0000004100417308 */ /* 0x000ee20000000800 */
[----:B------:R-:W-:Y:S01]  /*170a0*/  FFMA.FTZ R66, R46, UR4, -R141 ;  /* 0x000000042e427c23 */ /* 0x000fe2000801088d */
[----:B------:R-:W-:-:S02]  /*170b0*/  IMAD.IADD R46, R56, 0x1, R139 ;  /* 0x00000001382e7824 */ /* 0x000fc400078e028b */
[--C-:B------:R-:W-:Y:S01]  /*170c0*/  FFMA.FTZ R138, R126, UR4, -R141.reuse ;  /* 0x000000047e8a7c23 */ /* 0x100fe2000801088d */
[--C-:B------:R-:W-:Y:S01]  /*170d0*/  FFMA.FTZ R67, R4, UR4, -R141.reuse ;  /* 0x0000000404437c23 */ /* 0x100fe2000801088d */
[--C-:B------:R-:W-:Y:S01]  /*170e0*/  FFMA.FTZ R63, R64, UR4, -R141.reuse ;  /* 0x00000004403f7c23 */ /* 0x100fe2000801088d */
[----:B------:R-:W-:Y:S01]  /*170f0*/  IMAD.IADD R33, R12, 0x1, R46 ;  /* 0x000000010c217824 */ /* 0x000fe200078e022e */
[----:B------:R-:W4:Y:S01]  /*17100*/  LDSM.16.MT88.4 R84, [R46+0xc000] ;  /* 0x00c000002e54783b */ /* 0x000f220000004200 */
[----:B------:R-:W-:Y:S01]  /*17110*/  MUFU.EX2 R66, R66 ;  /* 0x0000004200427308 */ /* 0x000fe20000000800 */
[----:B------:R-:W-:Y:S01]  /*17120*/  FFMA.FTZ R51, R14, UR4, -R141 ;  /* 0x000000040e337c23 */ /* 0x000fe2000801088d */
[----:B------:R-:W-:Y:S01]  /*17130*/  FFMA.FTZ R64, R62, UR4, -R145 ;  /* 0x000000043e407c23 */ /* 0x000fe20008010891 */
[----:B------:R-:W5:Y:S01]  /*17140*/  LDSM.16.MT88.4 R92, [R33+0xc000] ;  /* 0x00c00000215c783b */ /* 0x000f620000004200 */
[--C-:B------:R-:W-:Y:S01]  /*17150*/  FFMA.FTZ R62, R26, UR4, -R141.reuse ;  /* 0x000000041a3e7c23 */ /* 0x100fe2000801088d */
[--C-:B------:R-:W-:Y:S01]  /*17160*/  FFMA.FTZ R59, R24, UR4, -R141.reuse ;  /* 0x00000004183b7c23 */ /* 0x100fe2000801088d */
[----:B------:R-:W-:Y:S01]  /*17170*/  FFMA.FTZ R58, R50, UR4, -R141 ;  /* 0x00000004323a7c23 */ /* 0x000fe2000801088d */
[----:B------:R-:W5:Y:S01]  /*17180*/  LDSM.16.MT88.4 R112, [R46+0x10000] ;  /* 0x010000002e70783b */ /* 0x000f620000004200 */
[----:B------:R-:W-:Y:S01]  /*17190*/  MUFU.EX2 R138, R138 ;  /* 0x0000008a008a7308 */ /* 0x000fe20000000800 */
[----:B-1----:R-:W-:Y:S01]  /*171a0*/  F2FP.BF16.F32.PACK_AB R116, R137, R140 ;  /* 0x0000008c8974723e */ /* 0x002fe200000010ff */
[----:B------:R-:W-:Y:S01]  /*171b0*/  FFMA.FTZ R50, R48, UR4, -R145 ;  /* 0x0000000430327c23 */ /* 0x000fe20008010891 */
[----:B------:R-:W1:Y:S01]  /*171c0*/  LDSM.16.MT88.4 R4, [R33+0x10000] ;  /* 0x010000002104783b */ /* 0x000e620000004200 */
[----:B---3--:R-:W-:Y:S01]  /*171d0*/  F2FP.BF16.F32.PACK_AB R118, R65, R136 ;  /* 0x000000884176723e */ /* 0x008fe200000010ff */
[--C-:B------:R-:W-:Y:S01]  /*171e0*/  FFMA.FTZ R43, R42, UR4, -R141.reuse ;  /* 0x000000042a2b7c23 */ /* 0x100fe2000801088d */
[--C-:B------:R-:W-:Y:S01]  /*171f0*/  FFMA.FTZ R48, R30, UR4, -R141.reuse ;  /* 0x000000041e307c23 */ /* 0x100fe2000801088d */
[----:B------:R-:W3:Y:S01]  /*17200*/  LDSM.16.MT88.4 R12, [R139+0xc800] ;  /* 0x00c800008b0c783b */ /* 0x000ee20000004200 */
[----:B------:R-:W2:Y:S01]  /*17210*/  MUFU.EX2 R67, R67 ;  /* 0x0000004300437308 */ /* 0x000ea20000000800 */
[--C-:B------:R-:W-:Y:S01]  /*17220*/  FFMA.FTZ R47, R28, UR4, -R141.reuse ;  /* 0x000000041c2f7c23 */ /* 0x100fe2000801088d */
[--C-:B------:R-:W-:Y:S01]  /*17230*/  FFMA.FTZ R42, R238, UR4, -R141.reuse ;  /* 0x00000004ee2a7c23 */ /* 0x100fe2000801088d */
[----:B------:R-:W3:Y:S01]  /*17240*/  LDSM.16.MT88.4 R24, [R143+0x10800] ;  /* 0x010800008f18783b */ /* 0x000ee20000004200 */
[--C-:B------:R-:W-:Y:S01]  /*17250*/  FFMA.FTZ R147, R232, UR4, -R141.reuse ;  /* 0x00000004e8937c23 */ /* 0x100fe2000801088d */
[--C-:B------:R-:W-:Y:S01]  /*17260*/  FFMA.FTZ R149, R230, UR4, -R141.reuse ;  /* 0x00000004e6957c23 */ /* 0x100fe2000801088d */
[--C-:B------:R-:W-:Y:S01]  /*17270*/  FFMA.FTZ R155, R220, UR4, -R141.reuse ;  /* 0x00000004dc9b7c23 */ /* 0x100fe2000801088d */
[----:B------:R-:W3:Y:S01]  /*17280*/  LDSM.16.MT88.4 R16, [R46+0xc800] ;  /* 0x00c800002e10783b */ /* 0x000ee20000004200 */
[----:B------:R-:W4:Y:S01]  /*17290*/  MUFU.EX2 R63, R63 ;  /* 0x0000003f003f7308 */ /* 0x000f220000000800 */
[--C-:B------:R-:W-:Y:S01]  /*172a0*/  FFMA.FTZ R190, R190, UR4, -R141.reuse ;  /* 0x00000004bebe7c23 */ /* 0x100fe2000801088d */
[--C-:B------:R-:W-:Y:S01]  /*172b0*/  FFMA.FTZ R194, R194, UR4, -R141.reuse ;  /* 0x00000004c2c27c23 */ /* 0x100fe2000801088d */
[----:B------:R-:W-:Y:S01]  /*172c0*/  LDSM.16.MT88.4 R36, [R46+0x10800] ;  /* 0x010800002e24783b */ /* 0x000fe20000004200 */
[--C-:B------:R-:W-:Y:S01]  /*172d0*/  FFMA.FTZ R188, R188, UR4, -R141.reuse ;  /* 0x00000004bcbc7c23 */ /* 0x100fe2000801088d */
[--C-:B------:R-:W-:Y:S01]  /*172e0*/  FFMA.FTZ R161, R186, UR4, -R141.reuse ;  /* 0x00000004baa17c23 */ /* 0x100fe2000801088d */
[--C-:B------:R-:W-:Y:S01]  /*172f0*/  FFMA.FTZ R184, R184, UR4, -R141.reuse ;  /* 0x00000004b8b87c23 */ /* 0x100fe2000801088d */
[----:B------:R-:W-:Y:S01]  /*17300*/  LDSM.16.MT88.4 R28, [R143+0xd000] ;  /* 0x00d000008f1c783b */ /* 0x000fe20000004200 */
[----:B------:R-:W-:Y:S01]  /*17310*/  MUFU.EX2 R64, R64 ;  /* 0x0000004000407308 */ /* 0x000fe20000000800 */
[----:B--2---:R-:W-:Y:S01]  /*17320*/  F2FP.BF16.F32.PACK_AB R117, R67, R138 ;  /* 0x0000008a4375723e */ /* 0x004fe200000010ff */
[--C-:B------:R-:W-:Y:S01]  /*17330*/  FFMA.FTZ R167, R170, UR4, -R141.reuse ;  /* 0x00000004aaa77c23 */ /* 0x100fe2000801088d */
[--C-:B------:R-:W-:Y:S01]  /*17340*/  FFMA.FTZ R168, R168, UR4, -R141.reuse ;  /* 0x00000004a8a87c23 */ /* 0x100fe2000801088d */
[--C-:B------:R-:W-:Y:S01]  /*17350*/  FFMA.FTZ R166, R166, UR4, -R141.reuse ;  /* 0x00000004a6a67c23 */ /* 0x100fe2000801088d */
[--C-:B------:R-:W-:Y:S01]  /*17360*/  FFMA.FTZ R169, R164, UR4, -R141.reuse ;  /* 0x00000004a4a97c23 */ /* 0x100fe2000801088d */
[--C-:B------:R-:W-:Y:S01]  /*17370*/  FFMA.FTZ R146, R146, UR4, -R141.reuse ;  /* 0x0000000492927c23 */ /* 0x100fe2000801088d */
[--C-:B------:R-:W-:Y:S01]  /*17380*/  FFMA.FTZ R144, R144, UR4, -R141.reuse ;  /* 0x0000000490907c23 */ /* 0x100fe2000801088d */
[----:B------:R-:W2:Y:S01]  /*17390*/  MUFU.EX2 R61, R61 ;  /* 0x0000003d003d7308 */ /* 0x000ea20000000800 */
[----:B----4-:R-:W-:Y:S01]  /*173a0*/  F2FP.BF16.F32.PACK_AB R119, R63, R66 ;  /* 0x000000423f77723e */ /* 0x010fe200000010ff */
[----:B------:R-:W-:Y:S01]  /*173b0*/  FFMA.FTZ R219, R142, UR4, -R141 ;  /* 0x000000048edb7c23 */ /* 0x000fe2000801088d */
[----:B------:R-:W-:Y:S01]  /*173c0*/  FADD.FTZ R137, R140, R137 ;  /* 0x000000898c897221 */ /* 0x000fe20000010000 */
[----:B------:R-:W-:Y:S01]  /*173d0*/  FADD.FTZ R67, R138, R67 ;  /* 0x000000438a437221 */ /* 0x000fe20000010000 */
[----:B------:R-:W-:-:S02]  /*173e0*/  ISETP.GT.AND P1, PT, R32, R205, PT ;  /* 0x000000cd2000720c */ /* 0x000fc40003f24270 */
[----:B------:R-:W-:Y:S01]  /*173f0*/  FADD.FTZ R136, R136, R137 ;  /* 0x0000008988887221 */ /* 0x000fe20000010000 */
[----:B------:R-:W-:Y:S01]  /*17400*/  MUFU.EX2 R60, R60 ;  /* 0x0000003c003c7308 */ /* 0x000fe20000000800 */
[----:B------:R-:W-:Y:S01]  /*17410*/  HMMA.16816.F32.BF16 R128, R116, R68, RZ ;  /* 0x000000447480723c */ /* 0x000fe200000418ff */
[----:B------:R-:W-:Y:S01]  /*17420*/  FADD.FTZ R66, R66, R67 ;  /* 0x0000004342427221 */ /* 0x000fe20000010000 */
[----:B------:R-:W-:-:S03]  /*17430*/  FADD.FTZ R65, R65, R136 ;  /* 0x0000008841417221 */ /* 0x000fc60000010000 */
[----:B------:R-:W-:Y:S02]  /*17440*/  FADD.FTZ R63, R63, R66 ;  /* 0x000000423f3f7221 */ /* 0x000fe40000010000 */
        /* <DEDUP_REMOVED lines=8> */
[----:B------:R-:W3:Y:S01]  /*174d0*/  MUFU.EX2 R51, R51 ;  /* 0x0000003300337308 */ /* 0x000ee20000000800 */
[C---:B-----5:R-:W-:Y:S07]  /*174e0*/  HMMA.16816.F32.BF16 R88, R116.reuse, R92, RZ ;  /* 0x0000005c7458723c */ /* 0x060fee00000418ff */
[----:B------:R-:W-:Y:S01]  /*174f0*/  MUFU.EX2 R50, R50 ;  /* 0x0000003200327308 */ /* 0x000fe20000000800 */
[C---:B------:R-:W-:Y:S07]  /*17500*/  HMMA.16816.F32.BF16 R96, R116.reuse, R100, RZ ;  /* 0x000000647460723c */ /* 0x040fee00000418ff */
[----:B------:R-:W5:Y:S01]  /*17510*/  MUFU.EX2 R49, R49 ;  /* 0x0000003100317308 */ /* 0x000f620000000800 */
[C---:B------:R-:W-:Y:S07]  /*17520*/  HMMA.16816.F32.BF16 R124, R116.reuse, R112, RZ ;  /* 0x00000070747c723c */ /* 0x040fee00000418ff */
[----:B------:R-:W-:Y:S01]  /*17530*/  MUFU.EX2 R45, R45 ;  /* 0x0000002d002d7308 */ /* 0x000fe20000000800 */
[C---:B------:R-:W-:Y:S07]  /*17540*/  HMMA.16816.F32.BF16 R76, R116.reuse, R78, RZ ;  /* 0x0000004e744c723c */ /* 0x040fee00000418ff */
        /* <DEDUP_REMOVED lines=14> */
[----:B----4-:R-:W-:Y:S01]  /*17630*/  F2FP.BF16.F32.PACK_AB R5, R59, R62 ;  /* 0x0000003e3b05723e */ /* 0x010fe200000010ff */
[----:B------:R-:W-:-:S02]  /*17640*/  FADD.FTZ R62, R62, R63 ;  /* 0x0000003f3e3e7221 */ /* 0x000fc40000010000 */
[----:B------:R-:W-:Y:S01]  /*17650*/  FADD.FTZ R61, R61, R64 ;  /* 0x000000403d3d7221 */ /* 0x000fe20000010000 */
[----:B------:R-:W1:Y:S01]  /*17660*/  MUFU.EX2 R40, R40 ;  /* 0x0000002800287308 */ /* 0x000e620000000800 */
[----:B------:R-:W-:Y:S01]  /*17670*/  HMMA.16816.F32.BF16 R116, R116, R6, RZ ;  /* 0x000000067474723c */ /* 0x000fe200000418ff */
[----:B------:R-:W-:Y:S01]  /*17680*/  F2FP.BF16.F32.PACK_AB R6, R57, R60 ;  /* 0x0000003c3906723e */ /* 0x000fe200000010ff */
[----:B------:R-:W-:Y:S01]  /*17690*/  FADD.FTZ R59, R59, R62 ;  /* 0x0000003e3b3b7221 */ /* 0x000fe20000010000 */
[----:B---3--:R-:W-:Y:S01]  /*176a0*/  F2FP.BF16.F32.PACK_AB R7, R51, R58 ;  /* 0x0000003a3307723e */ /* 0x008fe200000010ff */
        /* <DEDUP_REMOVED lines=23> */
[----:B------:R-:W4:Y:S04]  /*17820*/  LDSM.16.MT88.4 R16, [R143+0x11000] ;  /* 0x011000008f10783b */ /* 0x000f280000004200 */
        /* <DEDUP_REMOVED lines=22> */
[----:B-----5:R-:W-:Y:S01]  /*17990*/  F2FP.BF16.F32.PACK_AB R4, R49, R50 ;  /* 0x000000323104723e */ /* 0x020fe200000010ff */
[----:B------:R-:W-:Y:S01]  /*179a0*/  LDSM.16.MT88.4 R36, [R46+0x11000] ;  /* 0x011000002e24783b */ /* 0x000fe20000004200 */
[----:B------:R-:W-:-:S02]  /*179b0*/  F2FP.BF16.F32.PACK_AB R5, R47, R48 ;  /* 0x000000302f05723e */ /* 0x000fc400000010ff */
[----:B------:R-:W-:Y:S01]  /*179c0*/  F2FP.BF16.F32.PACK_AB R6, R44, R45 ;  /* 0x0000002d2c06723e */ /* 0x000fe200000010ff */
[----:B------:R-:W5:Y:S01]  /*179d0*/  MUFU.EX2 R157, R157 ;  /* 0x0000009d009d7308 */ /* 0x000f620000000800 */
[----:B------:R-:W-:-:S07]  /*179e0*/  F2FP.BF16.F32.PACK_AB R7, R42, R43 ;  /* 0x0000002b2a07723e */ /* 0x000fce00000010ff */
[C---:B----4-:R-:W-:Y:S01]  /*179f0*/  HMMA.16816.F32.BF16 R104, R4.reuse, R16, R104 ;  /* 0x000000100468723c */ /* 0x050fe20000041868 */
[----:B------:R-:W-:Y:S07]  /*17a00*/  MUFU.EX2 R159, R159 ;  /* 0x0000009f009f7308 */ /* 0x000fee0000000800 */
[C---:B------:R-:W-:Y:S01]  /*17a10*/  HMMA.16816.F32.BF16 R108, R4.reuse, R18, R108 ;  /* 0x00000012046c723c */ /* 0x040fe2000004186c */
[----:B------:R-:W4:Y:S01]  /*17a20*/  LDSM.16.MT88.4 R16, [R139+0x11000] ;  /* 0x011000008b10783b */ /* 0x000f220000004200 */
[----:B------:R-:W-:Y:S06]  /*17a30*/  MUFU.EX2 R178, R178 ;  /* 0x000000b200b27308 */ /* 0x000fec0000000800 */
[C---:B------:R-:W-:Y:S02]  /*17a40*/  HMMA.16816.F32.BF16 R128, R4.reuse, R24, R128 ;  /* 0x000000180480723c */ /* 0x040fe40000041880 */
[----:B------:R-:W-:Y:S06]  /*17a50*/  MUFU.EX2 R163, R163 ;  /* 0x000000a300a37308 */ /* 0x000fec0000000800 */
[C---:B------:R-:W-:Y:S01]  /*17a60*/  HMMA.16816.F32.BF16 R68, R4.reuse, R26, R68 ;  /* 0x0000001a0444723c */ /* 0x040fe20000041844 */
[----:B------:R-:W1:Y:S01]  /*17a70*/  LDSM.16.MT88.4 R24, [R33+0x11000] ;  /* 0x011000002118783b */ /* 0x000e620000004200 */
        /* <DEDUP_REMOVED lines=24> */
[----:B------:R-:W-:Y:S07]  /*17c00*/  LDSM.16.MT88.4 R36, [R143+0xe000] ;  /* 0x00e000008f24783b */ /* 0x000fee0000004200 */
[C---:B-1----:R-:W-:Y:S08]  /*17c10*/  HMMA.16816.F32.BF16 R120, R4.reuse, R24, R120 ;  /* 0x000000180478723c */ /* 0x042ff00000041878 */
[----:B------:R-:W-:Y:S01]  /*17c20*/  HMMA.16816.F32.BF16 R116, R4, R26, R116 ;  /* 0x0000001a0474723c */ /* 0x000fe20000041874 */
[----:B------:R-:W-:Y:S01]  /*17c30*/  F2FP.BF16.F32.PACK_AB R4, R40, R41 ;  /* 0x000000292804723e */ /* 0x000fe200000010ff */
[----:B------:R-:W-:Y:S01]  /*17c40*/  LDSM.16.MT88.4 R24, [R33+0xd800] ;  /* 0x00d800002118783b */ /* 0x000fe20000004200 */
[----:B------:R-:W-:-:S02]  /*17c50*/  F2FP.BF16.F32.PACK_AB R5, R156, R147 ;  /* 0x000000939c05723e */ /* 0x000fc400000010ff */
[----:B------:R-:W-:Y:S02]  /*17c60*/  F2FP.BF16.F32.PACK_AB R6, R34, R35 ;  /* 0x000000232206723e */ /* 0x000fe400000010ff */
[----:B------:R-:W-:-:S07]  /*17c70*/  F2FP.BF16.F32.PACK_AB R7, R158, R149 ;  /* 0x000000959e07723e */ /* 0x000fce00000010ff */
[C---:B--2---:R-:W-:Y:S08]  /*17c80*/  HMMA.16816.F32.BF16 R128, R4.reuse, R12, R128 ;  /* 0x0000000c0480723c */ /* 0x044ff00000041880 */
[C---:B------:R-:W-:Y:S01]  /*17c90*/  HMMA.16816.F32.BF16 R68, R4.reuse, R14, R68 ;  /* 0x0000000e0444723c */ /* 0x040fe20000041844 */
[----:B------:R-:W1:Y:S07]  /*17ca0*/  LDSM.16.MT88.4 R12, [R46+0x11800] ;  /* 0x011800002e0c783b */ /* 0x000e6e0000004200 */
[C---:B---3--:R-:W-:Y:S08]  /*17cb0*/  HMMA.16816.F32.BF16 R72, R4.reuse, R20, R72 ;  /* 0x000000140448723c */ /* 0x048ff00000041848 */
[C---:B------:R-:W-:Y:S01]  /*17cc0*/  HMMA.16816.F32.BF16 R76, R4.reuse, R22, R76 ;  /* 0x00000016044c723c */ /* 0x040fe2000004184c */
[----:B------:R-:W2:Y:S07]  /*17cd0*/  LDSM.16.MT88.4 R20, [R139+0x11800] ;  /* 0x011800008b14783b */ /* 0x000eae0000004200 */
[C---:B----4-:R-:W-:Y:S08]  /*17ce0*/  HMMA.16816.F32.BF16 R80, R4.reuse, R16, R80 ;  /* 0x000000100450723c */ /* 0x050ff00000041850 */
[C---:B------:R-:W-:Y:S01]  /*17cf0*/  HMMA.16816.F32.BF16 R84, R4.reuse, R18, R84 ;  /* 0x000000120454723c */ /* 0x040fe20000041854 */
[----:B------:R-:W3:Y:S07]  /*17d00*/  LDSM.16.MT88.4 R16, [R33+0x11800] ;  /* 0x011800002110783b */ /* 0x000eee0000004200 */
[C---:B------:R-:W-:Y:S08]  /*17d10*/  HMMA.16816.F32.BF16 R104, R4.reuse, R28, R104 ;  /* 0x0000001c0468723c */ /* 0x040ff00000041868 */
[C---:B-1----:R-:W-:Y:S08]  /*17d20*/  HMMA.16816.F32.BF16 R124, R4.reuse, R12, R124 ;  /* 0x0000000c047c723c */ /* 0x042ff0000004187c */
[C---:B------:R-:W-:Y:S01]  /*17d30*/  HMMA.16816.F32.BF16 R112, R4.reuse, R14, R112 ;  /* 0x0000000e0470723c */ /* 0x040fe20000041870 */
[----:B------:R-:W1:Y:S07]  /*17d40*/  LDSM.16.MT88.4 R12, [R46+0xe000] ;  /* 0x00e000002e0c783b */ /* 0x000e6e0000004200 */
[C---:B--2---:R-:W-:Y:S08]  /*17d50*/  HMMA.16816.F32.BF16 R96, R4.reuse, R20, R96 ;  /* 0x000000140460723c */ /* 0x044ff00000041860 */
[C---:B------:R-:W-:Y:S01]  /*17d60*/  HMMA.16816.F32.BF16 R100, R4.reuse, R22, R100 ;  /* 0x000000160464723c */ /* 0x040fe20000041864 */
[----:B------:R-:W2:Y:S07]  /*17d70*/  LDSM.16.MT88.4 R20, [R33+0xe000] ;  /* 0x00e000002114783b */ /* 0x000eae0000004200 */
[C---:B------:R-:W-:Y:S01]  /*17d80*/  HMMA.16816.F32.BF16 R108, R4.reuse, R30, R108 ;  /* 0x0000001e046c723c */ /* 0x040fe2000004186c */
[----:B------:R-:W-:Y:S07]  /*17d90*/  LDSM.16.MT88.4 R28, [R143+0x12000] ;  /* 0x012000008f1c783b */ /* 0x000fee0000004200 */
[C---:B------:R-:W-:Y:S08]  /*17da0*/  HMMA.16816.F32.BF16 R88, R4.reuse, R24, R88 ;  /* 0x000000180458723c */ /* 0x040ff00000041858 */
[C---:B------:R-:W-:Y:S01]  /*17db0*/  HMMA.16816.F32.BF16 R92, R4.reuse, R26, R92 ;  /* 0x0000001a045c723c */ /* 0x040fe2000004185c */
[----:B------:R-:W4:Y:S07]  /*17dc0*/  LDSM.16.MT88.4 R24, [R139+0xe000] ;  /* 0x00e000008b18783b */ /* 0x000f2e0000004200 */
[C---:B---3--:R-:W-:Y:S08]  /*17dd0*/  HMMA.16816.F32.BF16 R120, R4.reuse, R16, R120 ;  /* 0x000000100478723c */ /* 0x048ff00000041878 */
[----:B------:R-:W-:Y:S01]  /*17de0*/  HMMA.16816.F32.BF16 R116, R4, R18, R116 ;  /* 0x000000120474723c */ /* 0x000fe20000041874 */
[----:B------:R-:W-:Y:S01]  /*17df0*/  F2FP.BF16.F32.PACK_AB R4, R180, R151 ;  /* 0x00000097b404723e */ /* 0x000fe200000010ff */
[----:B------:R-:W3:Y:S01]  /*17e00*/  LDSM.16.MT88.4 R16, [R139+0x12000] ;  /* 0x012000008b10783b */ /* 0x000ee20000004200 */
[----:B------:R-:W-:-:S02]  /*17e10*/  F2FP.BF16.F32.PACK_AB R5, R190, R155 ;  /* 0x0000009bbe05723e */ /* 0x000fc400000010ff */
[----:B------:R-:W-:Y:S02]  /*17e20*/  F2FP.BF16.F32.PACK_AB R6, R182, R153 ;  /* 0x00000099b606723e */ /* 0x000fe400000010ff */
[----:B-----5:R-:W-:-:S07]  /*17e30*/  F2FP.BF16.F32.PACK_AB R7, R194, R157 ;  /* 0x0000009dc207723e */ /* 0x020fce00000010ff */
        /* <DEDUP_REMOVED lines=9> */
[C---:B---3--:R-:W-:Y:S08]  /*17ed0*/  HMMA.16816.F32.BF16 R96, R4.reuse, R16, R96 ;  /* 0x000000100460723c */ /* 0x048ff00000041860 */
        /* <DEDUP_REMOVED lines=18> */
[C---:B--2---:R-:W-:Y:S08]  /*18000*/  HMMA.16816.F32.BF16 R120, R4.reuse, R20, R120 ;  /* 0x000000140478723c */ /* 0x044ff00000041878 */
[----:B------:R-:W-:Y:S01]  /*18010*/  HMMA.16816.F32.BF16 R116, R4, R22, R116 ;  /* 0x000000160474723c */ /* 0x000fe20000041874 */
[----:B----4-:R-:W-:Y:S01]  /*18020*/  F2FP.BF16.F32.PACK_AB R4, R37, R36 ;  /* 0x000000242504723e */ /* 0x010fe200000010ff */
[----:B------:R-:W2:Y:S01]  /*18030*/  LDSM.16.MT88.4 R20, [R33+0xe800] ;  /* 0x00e800002114783b */ /* 0x000ea20000004200 */
        /* <DEDUP_REMOVED lines=24> */
[C---:B------:R-:W-:Y:S08]  /*181c0*/  HMMA.16816.F32.BF16 R72, R4.reuse, R28, R72 ;  /* 0x0000001c0448723c */ /* 0x040ff00000041848 */
[----:B------:R-:W-:Y:S01]  /*181d0*/  HMMA.16816.F32.BF16 R76, R4, R30, R76 ;  /* 0x0000001e044c723c */ /* 0x000fe2000004184c */
[----:B------:R-:W5:Y:S01]  /*181e0*/  LDSM.16.MT88.4 R28, [R143+0xf000] ;  /* 0x00f000008f1c783b */ /* 0x000f620000004200 */
[----:B------:R-:W-:-:S02]  /*181f0*/  F2FP.BF16.F32.PACK_AB R4, R163, R178 ;  /* 0x000000b2a304723e */ /* 0x000fc400000010ff */
[----:B------:R-:W-:Y:S02]  /*18200*/  F2FP.BF16.F32.PACK_AB R5, R168, R167 ;  /* 0x000000a7a805723e */ /* 0x000fe400000010ff */
        /* <DEDUP_REMOVED lines=14> */
[----:B-----5:R-:W-:Y:S01]  /*182f0*/  HMMA.16816.F32.BF16 R72, R4, R28, R72 ;  /* 0x0000001c0448723c */ /* 0x020fe20000041848 */
[--C-:B------:R-:W-:Y:S01]  /*18300*/  FFMA.FTZ R28, R162, UR4, -R145.reuse ;  /* 0x00000004a21c7c23 */ /* 0x100fe20008010891 */
[----:B------:R-:W-:-:S05]  /*18310*/  FFMA.FTZ R29, R160, UR4, -R145 ;  /* 0x00000004a01d7c23 */ /* 0x000fca0008010891 */
[----:B------:R-:W-:Y:S01]  /*18320*/  MUFU.EX2 R28, R28 ;  /* 0x0000001c001c7308 */ /* 0x000fe20000000800 */
[----:B------:R-:W-:Y:S01]  /*18330*/  HMMA.16816.F32.BF16 R76, R4, R30, R76 ;  /* 0x0000001e044c723c */ /* 0x000fe2000004184c */
[----:B------:R-:W-:Y:S01]  /*18340*/  FFMA.FTZ R30, R154, UR4, -R145 ;  /* 0x000000049a1e7c23 */ /* 0x000fe20008010891 */
[----:B------:R-:W-:-:S05]  /*18350*/  FFMA.FTZ R31, R150, UR4, -R141 ;  /* 0x00000004961f7c23 */ /* 0x000fca000801088d */
[----:B------:R-:W5:Y:S01]  /*18360*/  MUFU.EX2 R29, R29 ;  /* 0x0000001d001d7308 */ /* 0x000f620000000800 */
[C---:B--2---:R-:W-:Y:S07]  /*18370*/  HMMA.16816.F32.BF16 R96, R4.reuse, R20, R96 ;  /* 0x000000140460723c */ /* 0x044fee0000041860 */
[----:B------:R-:W-:Y:S01]  /*18380*/  MUFU.EX2 R30, R30 ;  /* 0x0000001e001e7308 */ /* 0x000fe20000000800 */
[C---:B------:R-:W-:Y:S01]  /*18390*/  HMMA.16816.F32.BF16 R100, R4.reuse, R22, R100 ;  /* 0x000000160464723c */ /* 0x040fe20000041864 */
[----:B------:R-:W2:Y:S06]  /*183a0*/  LDSM.16.MT88.4 R20, [R143+0x13800] ;  /* 0x013800008f14783b */ /* 0x000eac0000004200 */
[----:B------:R-:W1:Y:S01]  /*183b0*/  MUFU.EX2 R31, R31 ;  /* 0x0000001f001f7308 */ /* 0x000e620000000800 */
[C---:B---3--:R-:W-:Y:S08]  /*183c0*/  HMMA.16816.F32.BF16 R124, R4.reuse, R16, R124 ;  /* 0x00000010047c723c */ /* 0x048ff0000004187c */
[C---:B------:R-:W-:Y:S01]  /*183d0*/  HMMA.16816.F32.BF16 R112, R4.reuse, R18, R112 ;  /* 0x000000120470723c */ /* 0x040fe20000041870 */
[----:B------:R-:W3:Y:S07]  /*183e0*/  LDSM.16.MT88.4 R16, [R139+0xf800] ;  /* 0x00f800008b10783b */ /* 0x000eee0000004200 */
        /* <DEDUP_REMOVED lines=15> */
[----:B------:R-:W-:Y:S01]  /*184e0*/  FADD.FTZ R42, R42, R43 ;  /* 0x0000002b2a2a7221 */ /* 0x000fe20000010000 */
[----:B------:R-:W-:-:S03]  /*184f0*/  FADD.FTZ R40, R40, R41 ;  /* 0x0000002928287221 */ /* 0x000fc60000010000 */
[----:B------:R-:W-:Y:S01]  /*18500*/  FADD.FTZ R147, R147, R42 ;  /* 0x0000002a93937221 */ /* 0x000fe20000010000 */
[----:B------:R-:W-:Y:S02]  /*18510*/  FADD.FTZ R35, R35, R40 ;  /* 0x0000002823237221 */ /* 0x000fe40000010000 */
[----:B------:R-:W-:Y:S01]  /*18520*/  HMMA.16816.F32.BF16 R76, R4, R14, R76 ;  /* 0x0000000e044c723c */ /* 0x000fe2000004184c */
[----:B------:R-:W1:Y:S01]  /*18530*/  LDSM.16.MT88.4 R12, [R139+0x13800] ;  /* 0x013800008b0c783b */ /* 0x000e620000004200 */
[----:B------:R-:W-:Y:S01]  /*18540*/  FADD.FTZ R156, R156, R147 ;  /* 0x000000939c9c7221 */ /* 0x000fe20000010000 */
[----:B------:R-:W-:-:S03]  /*18550*/  FADD.FTZ R34, R34, R35 ;  /* 0x0000002322227221 */ /* 0x000fc60000010000 */
[----:B------:R-:W-:Y:S01]  /*18560*/  FADD.FTZ R149, R149, R156 ;  /* 0x0000009c95957221 */ /* 0x000fe20000010000 */
[----:B------:R-:W-:Y:S01]  /*18570*/  FADD.FTZ R151, R151, R34 ;  /* 0x0000002297977221 */ /* 0x000fe20000010000 */
[----:B--2---:R-:W-:Y:S02]  /*18580*/  HMMA.16816.F32.BF16 R104, R4, R20, R104 ;  /* 0x000000140468723c */ /* 0x004fe40000041868 */
        /* <DEDUP_REMOVED lines=22> */
[----:B------:R-:W-:Y:S01]  /*186f0*/  FADD.FTZ R184, R184, R161 ;  /* 0x000000a1b8b87221 */ /* 0x000fe20000010000 */
        /* <DEDUP_REMOVED lines=11> */
[----:B------:R-:W-:-:S05]  /*187b0*/  FADD.FTZ R221, R221, R30 ;  /* 0x0000001edddd7221 */ /* 0x000fca0000010000 */
[C---:B---3--:R-:W-:Y:S08]  /*187c0*/  HMMA.16816.F32.BF16 R124, R4.reuse, R16, R124 ;  /* 0x00000010047c723c */ /* 0x048ff0000004187c */
        /* <DEDUP_REMOVED lines=12> */
[----:B------:R-:W-:Y:S01]  /*18890*/  FADD.FTZ R219, R219, R144 ;  /* 0x00000090dbdb7221 */ /* 0x000fe20000010000 */
[----:B------:R-:W-:-:S14]  /*188a0*/  @!P1 BRA `(.L_x_1591) ;  /* 0x0000005000249947 */ /* 0x000fdc0003800000 */
[----:B------:R-:W-:-:S04]  /*188b0*/  DEPBAR.LE SB0, 0x0 ;  /* 0x000080000000791a */ /* 0x000fc80000000000 */
[----:B------:R-:W-:Y:S01]  /*188c0*/  UISETP.NE.U32.AND UP0, UPT, UR12, URZ, UPT ;  /* 0x000000ff0c00728c */ /* 0x000fe2000bf05070 */
[----:B------:R-:W-:-:S03]  /*188d0*/  LOP3.LUT R7, R201, 0x38, RZ, 0xc0, !PT ;  /* 0x00000038c9077812 */ /* 0x000fc600078ec0ff */
[----:B------:R-:W-:Y:S01]  /*188e0*/  UISETP.NE.AND.EX UP0, UPT, UR13, URZ, UPT, UP0 ;  /* 0x000000ff0d00728c */ /* 0x000fe2000bf05300 */
[----:B------:R-:W-:Y:S01]  /*188f0*/  LOP3.LUT R2, R7, 0x1c0, R8, 0xf8, !PT ;  /* 0x000001c007027812 */ /* 0x000fe200078ef808 */
[----:B------:R-:W-:Y:S07]  /*18900*/  BAR.SYNC.DEFER_BLOCKING 0x0 ;  /* 0x0000000000007b1d */ /* 0x000fee0000010000 */
        /* <DEDUP_REMOVED lines=62> */
.L_x_1592:
[----:B------:R-:W-:Y:S01]  /*18cf0*/  UMOV UR4, URZ ;  /* 0x000000ff00047c82 */ /* 0x000fe20008000000 */
[----:B------:R-:W-:Y:S01]  /*18d00*/  IMAD.SHL.U32 R4, R10, 0x80, RZ ;  /* 0x000000800a047824 */ /* 0x000fe200078e00ff */
[----:B------:R-:W-:-:S05]  /*18d10*/  IADD3 R5, P1, PT, RZ, -UR4, RZ ;  /* 0x80000004ff057c10 */ /* 0x000fca000ff3e0ff */
[----:B------:R-:W-:-:S05]  /*18d20*/  IMAD.X R4, RZ, RZ, ~R4, P1 ;  /* 0x000000ffff047224 */ /* 0x000fca00008e0e04 */
[----:B------:R-:W-:-:S04]  /*18d30*/  SHF.R.S64 R5, R5, 0x1f, R4 ;  /* 0x0000001f05057819 */ /* 0x000fc80000001004 */
[----:B------:R-:W-:-:S04]  /*18d40*/  IADD3 R210, P1, PT, R5, R210, RZ ;  /* 0x000000d205d27210 */ /* 0x000fc80007f3e0ff */
[----:B------:R-:W-:-:S09]  /*18d50*/  LEA.HI.X.SX32 R211, R4, R211, 0x1, P1 ;  /* 0x000000d304d37211 */ /* 0x000fd200008f0eff */
.L_x_1593:
[----:B------:R-:W1:Y:S01]  /*18d60*/  LDCU UR4, c[0x0][0x440] ;  /* 0x00008800ff0477ac */ /* 0x000e620008000800 */
[----:B------:R-:W-:Y:S01]  /*18d70*/  IMAD.SHL.U32 R5, R10, 0x20, RZ ;  /* 0x000000200a057824 */ /* 0x000fe200078e00ff */
[----:B------:R-:W-:Y:S01]  /*18d80*/  SHF.R.U32.HI R199, RZ, 0x1, R196 ;  /* 0x00000001ffc77819 */ /* 0x000fe200000116c4 */
[----:B------:R-:W-:Y:S01]  /*18d90*/  IMAD.SHL.U32 R200, R196, 0x20, RZ ;  /* 0x00000020c4c87824 */ /* 0x000fe200078e00ff */
[----:B------:R-:W-:Y:S01]  /*18da0*/  SHF.L.U64.HI R10, R10, 0x5, R11 ;  /* 0x000000050a0a7819 */ /* 0x000fe2000001020b */
[----:B------:R-:W-:Y:S01]  /*18db0*/  VIADD R203, R148, UR5 ;  /* 0x0000000594cb7c36 */ /* 0x000fe20008000000 */
[----:B------:R-:W-:Y:S02]  /*18dc0*/  IADD3 R6, P1, PT, R5, R210, RZ ;  /* 0x000000d205067210 */ /* 0x000fe40007f3e0ff */
[----:B------:R-:W-:Y:S02]  /*18dd0*/  LOP3.LUT R133, R8, 0x200, RZ, 0xc0, !PT ;  /* 0x0000020008857812 */ /* 0x000fe400078ec0ff */
[----:B------:R-:W-:-:S02]  /*18de0*/  LOP3.LUT R200, R200, 0x7c00, RZ, 0xc0, !PT ;  /* 0x00007c00c8c87812 */ /* 0x000fc400078ec0ff */
[----:B------:R-:W-:Y:S02]  /*18df0*/  SEL R202, R198, 0xffffffe0, !P6 ;  /* 0xffffffe0c6ca7807 */ /* 0x000fe40007000000 */
[----:B------:R-:W-:-:S03]  /*18e00*/  LOP3.LUT R151, R133, R200, RZ, 0xfc, !PT ;  /* 0x000000c885977212 */ /* 0x000fc600078efcff */
[----:B------:R-:W-:Y:S01]  /*18e10*/  IMAD.IADD R204, R203, 0x1, R202 ;  /* 0x00000001cbcc7824 */ /* 0x000fe200078e02ca */
[----:B-1----:R-:W-:Y:S01]  /*18e20*/  ISETP.GE.AND P3, PT, R7, UR4, PT ;  /* 0x0000000407007c0c */ /* 0x002fe2000bf66270 */
[----:B------:R-:W-:Y:S01]  /*18e30*/  IMAD.IADD R203, R203, 0x1, R56 ;  /* 0x00000001cbcb7824 */ /* 0x000fe200078e0238 */
[----:B------:R-:W-:Y:S02]  /*18e40*/  LOP3.LUT R7, R199, 0x8, RZ, 0xc0, !PT ;  /* 0x00000008c7077812 */ /* 0x000fe400078ec0ff */
[----:B------:R-:W-:Y:S02]  /*18e50*/  ISETP.GE.AND P2, PT, R9, UR4, PT ;  /* 0x0000000409007c0c */ /* 0x000fe4000bf46270 */
[----:B------:R-:W-:Y:S01]  /*18e60*/  LOP3.LUT R2, R2, R7, RZ, 0x3c, !PT ;  /* 0x0000000702027212 */ /* 0x000fe200078e3cff */
[----:B------:R-:W-:Y:S01]  /*18e70*/  IMAD.X R7, R10, 0x1, R211, P1 ;  /* 0x000000010a077824 */ /* 0x000fe200008e06d3 */
[----:B------:R-:W-:Y:S02]  /*18e80*/  IADD3 R16, P1, PT, R6, R5, RZ ;  /* 0x0000000506107210 */ /* 0x000fe40007f3e0ff */
[----:B------:R-:W-:-:S03]  /*18e90*/  LOP3.LUT R151, R151, R2, RZ, 0xfc, !PT ;  /* 0x0000000297977212 */ /* 0x000fc600078efcff */
[----:B------:R-:W-:Y:S01]  /*18ea0*/  IMAD.X R17, R7, 0x1, R10, P1 ;  /* 0x0000000107117824 */ /* 0x000fe200008e060a */
[----:B------:R-:W-:Y:S01]  /*18eb0*/  IADD3 R14, P1, PT, R16, R5, RZ ;  /* 0x00000005100e7210 */ /* 0x000fe20007f3e0ff */
[----:B------:R-:W-:Y:S01]  /*18ec0*/  @!PT LDS RZ, [RZ] ;  /* 0x00000000fffff984 */ /* 0x000fe20000000800 */
[----:B------:R-:W-:Y:S01]  /*18ed0*/  @!PT LDS RZ, [RZ] ;  /* 0x00000000fffff984 */ /* 0x000fe20000000800 */
[----:B------:R-:W-:Y:S01]  /*18ee0*/  @!PT LDS RZ, [RZ] ;  /* 0x00000000fffff984 */ /* 0x000fe20000000800 */
[----:B------:R-:W-:Y:S01]  /*18ef0*/  @!P3 LDGSTS.E.BYPASS.LTC128B.128 [R0+0xc000], desc[UR6][R210.64] ;  /* 0x0c000000d200bfae */ /* 0x000fe2000b981a06 */
[----:B------:R-:W-:-:S03]  /*18f00*/  LEA R151, R151, UR5, 0x1 ;  /* 0x0000000597977c11 */ /* 0x000fc6000f8e08ff */
[----:B------:R-:W-:Y:S01]  /*18f10*/  @P3 STS.128 [R0+0xc000], RZ ;  /* 0x00c000ff00003388 */ /* 0x000fe20000000c00 */
[----:B------:R-:W-:Y:S01]  /*18f20*/  IMAD.X R15, R17, 0x1, R10, P1 ;  /* 0x00000001110f7824 */ /* 0x000fe200008e060a */
[----:B------:R-:W-:Y:S01]  /*18f30*/  IADD3 R12, P1, PT, R14, R5, RZ ;  /* 0x000000050e0c7210 */ /* 0x000fe20007f3e0ff */
[C---:B------:R-:W-:Y:S01]  /*18f40*/  IMAD.IADD R228, R151.reuse, 0x1, R202 ;  /* 0x0000000197e47824 */ /* 0x040fe200078e02ca */
[----:B------:R-:W-:Y:S01]  /*18f50*/  @!PT LDS RZ, [RZ] ;  /* 0x00000000fffff984 */ /* 0x000fe20000000800 */
[----:B------:R-:W-:Y:S01]  /*18f60*/  @!PT LDS RZ, [RZ] ;  /* 0x00000000fffff984 */ /* 0x000fe20000000800 */
[----:B------:R-:W-:Y:S01]  /*18f70*/  @!PT LDS RZ, [RZ] ;  /* 0x00000000fffff984 */ /* 0x000fe20000000800 */
[----:B------:R-:W-:Y:S01]  /*18f80*/  @!P2 LDGSTS.E.BYPASS.LTC128B.128 [R0+0x10000], desc[UR6][R210.64+0x80] ;  /* 0x10000080d200afae */ /* 0x000fe2000b981a06 */
[----:B------:R-:W-:Y:S02]  /*18f90*/  IMAD.IADD R149, R151, 0x1, R56 ;  /* 0x0000000197957824 */ /* 0x000fe400078e0238 */
[----:B------:R-:W-:Y:S01]  /*18fa0*/  IMAD.X R13, R15, 0x1, R10, P1 ;  /* 0x000000010f0d7824 */ /* 0x000fe200008e060a */
[----:B------:R-:W-:Y:S01]  /*18fb0*/  @P2 STS.128 [R0+0x10000], RZ ;  /* 0x010000ff00002388 */ /* 0x000fe20000000c00 */
[----:B------:R-:W-:Y:S02]  /*18fc0*/  @!P2 IMAD.MOV.U32 R8, RZ, RZ, R12 ;  /* 0x000000ffff08a224 */ /* 0x000fe400078e000c */
[----:B------:R-:W-:Y:S01]  /*18fd0*/  @!P2 IMAD.MOV.U32 R9, RZ, RZ, R13 ;  /* 0x000000ffff09a224 */ /* 0x000fe200078e000d */
[----:B------:R-:W-:Y:S01]  /*18fe0*/  @!PT LDS RZ, [RZ] ;  /* 0x00000000fffff984 */ /* 0x000fe20000000800 */
[----:B------:R-:W-:Y:S01]  /*18ff0*/  @!PT LDS RZ, [RZ] ;  /* 0x00000000fffff984 */ /* 0x000fe20000000800 */
[----:B------:R-:W-:Y:S01]  /*19000*/  @!PT LDS RZ, [RZ] ;  /* 0x00000000fffff984 */ /* 0x000fe20000000800 */
[----:B------:R-:W-:Y:S01]  /*19010*/  @!P3 LDGSTS.E.BYPASS.LTC128B.128 [R0+0xc800], desc[UR6][R6.64] ;  /* 0x0c8000000600bfae */ /* 0x000fe2000b981a06 */
[----:B------:R-:W-:-:S02]  /*19020*/  IMAD.IADD R214, R202, 0x1, R149 ;  /* 0x00000001cad67824 */ /* 0x000fc400078e0295 */
[----:B------:R-:W-:Y:S01]  /*19030*/  IMAD.IADD R202, R202, 0x1, R203 ;  /* 0x00000001caca7824 */ /* 0x000fe200078e02cb */
        /* <DEDUP_REMOVED lines=32> */
[----:B------:R1:W-:Y:S01]  /*19240*/  @!P3 LDGSTS.E.BYPASS.LTC128B.128 [R0+0xe000], desc[UR6][R12.64] ;  /* 0x0e0000000c00bfae */ /* 0x0003e2000b981a06 */
[----:B--2---:R-:W-:-:S03]  /*19250*/  IADD3 R16, P1, PT, R4, R5, RZ ;  /* 0x0000000504107210 */ /* 0x004fc60007f3e0ff */
[----:B------:R-:W-:Y:S01]  /*19260*/  @P3 STS.128 [R0+0xe000], RZ ;  /* 0x00e000ff00003388 */ /* 0x000fe20000000c00 */
[----:B------:R-:W-:-:S03]  /*19270*/  IMAD.X R5, R7, 0x1, R10, P4 ;  /* 0x0000000107057824 */ /* 0x000fc600020e060a */
        /* <DEDUP_REMOVED lines=38> */
[----:B------:R-:W4:Y:S04]  /*194e0*/  LDSM.16.M88.4 R28, [R148+UR5+0x4800] ;  /* 0x00480005941c783b */ /* 0x000f280008000200 */
[----:B------:R-:W4:Y:S04]  /*194f0*/  LDSM.16.M88.4 R20, [R148+UR5+0x5000] ;  /* 0x005000059414783b */ /* 0x000f280008000200 */
[----:B-1----:R-:W1:Y:S04]  /*19500*/  LDSM.16.M88.4 R12, [R148+UR5+0x5800] ;  /* 0x00580005940c783b */ /* 0x002e680008000200 */
[----:B------:R-:W1:Y:S04]  /*19510*/  LDSM.16.M88.4 R176, [R148+UR5+0x6000] ;  /* 0x0060000594b0783b */ /* 0x000e680008000200 */
[----:B------:R-:W1:Y:S04]  /*19520*/  LDSM.16.M88.4 R168, [R148+UR5+0x6800] ;  /* 0x0068000594a8783b */ /* 0x000e680008000200 */
[----:B------:R-:W1:Y:S04]  /*19530*/  LDSM.16.M88.4 R160, [R148+UR5+0x7000] ;  /* 0x0070000594a0783b */ /* 0x000e680008000200 */
[----:B--2---:R-:W2:Y:S04]  /*19540*/  LDSM.16.M88.4 R8, [R148+UR5+0x7800] ;  /* 0x007800059408783b */ /* 0x004ea80008000200 */
[----:B------:R-:W-:Y:S04]  /*19550*/  LDSM.16.M88.4 R60, [R228] ;  /* 0x00000000e43c783b */ /* 0x000fe80000000200 */
[----:B------:R-:W2:Y:S04]  /*19560*/  LDSM.16.M88.4 R44, [R204+0x4000] ;  /* 0x00400000cc2c783b */ /* 0x000ea80000000200 */
[----:B---3--:R-:W3:Y:S01]  /*19570*/  LDSM.16.M88.4 R4, [R204+0x4800] ;  /* 0x00480000cc04783b */ /* 0x008ee20000000200 */
[C---:B-----5:R-:W-:Y:S03]  /*19580*/  HMMA.16816.F32.BF16 R40, R152.reuse, R36, RZ ;  /* 0x000000249828723c */ /* 0x060fe600000418ff */
[----:B------:R-:W5:Y:S04]  /*19590*/  LDSM.16.M88.4 R136, [R204+0x5000] ;  /* 0x00500000cc88783b */ /* 0x000f680000000200 */
[----:B------:R-:W5:Y:S01]  /*195a0*/  LDSM.16.M88.4 R64, [R204+0x5800] ;  /* 0x00580000cc40783b */ /* 0x000f620000000200 */
[C---:B----4-:R-:W-:Y:S03]  /*195b0*/  HMMA.16816.F32.BF16 R32, R152.reuse, R28, RZ ;  /* 0x0000001c9820723c */ /* 0x050fe600000418ff */
[----:B------:R-:W4:Y:S04]  /*195c0*/  LDSM.16.M88.4 R48, [R204+0x6000] ;  /* 0x00600000cc30783b */ /* 0x000f280000000200 */
[----:B------:R-:W-:Y:S01]  /*195d0*/  LDSM.16.M88.4 R144, [R204+0x7000] ;  /* 0x00700000cc90783b */ /* 0x000fe20000000200 */
[C---:B------:R-:W-:Y:S03]  /*195e0*/  HMMA.16816.F32.BF16 R24, R152.reuse, R20, RZ ;  /* 0x000000149818723c */ /* 0x040fe600000418ff */
        /* <DEDUP_REMOVED lines=20> */
[C---:B--2---:R-:W-:Y:S08]  /*19730*/  HMMA.16816.F32.BF16 R156, R152.reuse, R8, RZ ;  /* 0x00000008989c723c */ /* 0x044ff000000418ff */
[----:B------:R-:W-:Y:S01]  /*19740*/  HMMA.16816.F32.BF16 R152, R152, R10, RZ ;  /* 0x0000000a9898723c */ /* 0x000fe200000418ff */
[----:B------:R-:W1:Y:S07]  /*19750*/  LDSM.16.M88.4 R8, [R204+0x6800] ;  /* 0x00680000cc08783b */ /* 0x000e6e0000000200 */
[C---:B------:R-:W-:Y:S08]  /*19760*/  HMMA.16816.F32.BF16 R40, R60.reuse, R44, R40 ;  /* 0x0000002c3c28723c */ /* 0x040ff00000041828 */
[C---:B------:R-:W-:Y:S01]  /*19770*/  HMMA.16816.F32.BF16 R36, R60.reuse, R46, R36 ;  /* 0x0000002e3c24723c */ /* 0x040fe20000041824 */
[----:B------:R-:W-:Y:S07]  /*19780*/  LDSM.16.M88.4 R44, [R203+0x4800] ;  /* 0x00480000cb2c783b */ /* 0x000fee0000000200 */
[C---:B---3--:R-:W-:Y:S08]  /*19790*/  HMMA.16816.F32.BF16 R32, R60.reuse, R4, R32 ;  /* 0x000000043c20723c */ /* 0x048ff00000041820 */
[C---:B------:R-:W-:Y:S01]  /*197a0*/  HMMA.16816.F32.BF16 R28, R60.reuse, R6, R28 ;  /* 0x000000063c1c723c */ /* 0x040fe2000004181c */
[----:B------:R-:W2:Y:S07]  /*197b0*/  LDSM.16.M88.4 R4, [R149] ;  /* 0x000000009504783b */ /* 0x000eae0000000200 */
[C---:B-----5:R-:W-:Y:S08]  /*197c0*/  HMMA.16816.F32.BF16 R24, R60.reuse, R136, R24 ;  /* 0x000000883c18723c */ /* 0x060ff00000041818 */
[C---:B------:R-:W-:Y:S01]  /*197d0*/  HMMA.16816.F32.BF16 R20, R60.reuse, R138, R20 ;  /* 0x0000008a3c14723c */ /* 0x040fe20000041814 */
[----:B------:R-:W3:Y:S07]  /*197e0*/  LDSM.16.M88.4 R136, [R203+0x5000] ;  /* 0x00500000cb88783b */ /* 0x000eee0000000200 */
[C---:B------:R-:W-:Y:S08]  /*197f0*/  HMMA.16816.F32.BF16 R16, R60.reuse, R64, R16 ;  /* 0x000000403c10723c */ /* 0x040ff00000041810 */
[C---:B------:R-:W-:Y:S01]  /*19800*/  HMMA.16816.F32.BF16 R12, R60.reuse, R66, R12 ;  /* 0x000000423c0c723c */ /* 0x040fe2000004180c */
[----:B------:R-:W5:Y:S07]  /*19810*/  LDSM.16.M88.4 R64, [R203+0x5800] ;  /* 0x00580000cb40783b */ /* 0x000f6e0000000200 */
[C---:B----4-:R-:W-:Y:S08]  /*19820*/  HMMA.16816.F32.BF16 R180, R60.reuse, R48, R180 ;  /* 0x000000303cb4723c */ /* 0x050ff000000418b4 */
[C---:B------:R-:W-:Y:S01]  /*19830*/  HMMA.16816.F32.BF16 R176, R60.reuse, R50, R176 ;  /* 0x000000323cb0723c */ /* 0x040fe200000418b0 */
[----:B------:R-:W4:Y:S07]  /*19840*/  LDSM.16.M88.4 R48, [R203+0x6000] ;  /* 0x00600000cb30783b */ /* 0x000f2e0000000200 */
        /* <DEDUP_REMOVED lines=10> */
[C---:B--2---:R-:W-:Y:S08]  /*198f0*/  HMMA.16816.F32.BF16 R40, R4.reuse, R56, R40 ;  /* 0x000000380428723c */ /* 0x044ff00000041828 */
[C---:B------:R-:W-:Y:S01]  /*19900*/  HMMA.16816.F32.BF16 R36, R4.reuse, R58, R36 ;  /* 0x0000003a0424723c */ /* 0x040fe20000041824 */
[----:B------:R-:W-:Y:S07]  /*19910*/  LDSM.16.M88.4 R56, [R202+0x4000] ;  /* 0x00400000ca38783b */ /* 0x000fee0000000200 */
[C---:B------:R-:W-:Y:S08]  /*19920*/  HMMA.16816.F32.BF16 R32, R4.reuse, R44, R32 ;  /* 0x0000002c0420723c */ /* 0x040ff00000041820 */
[C---:B------:R-:W-:Y:S01]  /*19930*/  HMMA.16816.F32.BF16 R28, R4.reuse, R46, R28 ;  /* 0x0000002e041c723c */ /* 0x040fe2000004181c */
[----:B------:R-:W2:Y:S07]  /*19940*/  LDSM.16.M88.4 R44, [R214] ;  /* 0x00000000d62c783b */ /* 0x000eae0000000200 */
[C---:B---3--:R-:W-:Y:S08]  /*19950*/  HMMA.16816.F32.BF16 R24, R4.reuse, R136, R24 ;  /* 0x000000880418723c */ /* 0x048ff00000041818 */
[C---:B------:R-:W-:Y:S01]  /*19960*/  HMMA.16816.F32.BF16 R20, R4.reuse, R138, R20 ;  /* 0x0000008a0414723c */ /* 0x040fe20000041814 */
[----:B------:R-:W-:Y:S07]  /*19970*/  LDSM.16.M88.4 R136, [R202+0x4800] ;  /* 0x00480000ca88783b */ /* 0x000fee0000000200 */
[C---:B-----5:R-:W-:Y:S08]  /*19980*/  HMMA.16816.F32.BF16 R16, R4.reuse, R64, R16 ;  /* 0x000000400410723c */ /* 0x060ff00000041810 */
[C---:B------:R-:W-:Y:S01]  /*19990*/  HMMA.16816.F32.BF16 R12, R4.reuse, R66, R12 ;  /* 0x00000042040c723c */ /* 0x040fe2000004180c */
[----:B------:R-:W-:Y:S07]  /*199a0*/  LDSM.16.M88.4 R64, [R202+0x5000] ;  /* 0x00500000ca40783b */ /* 0x000fee0000000200 */
[C---:B----4-:R-:W-:Y:S08]  /*199b0*/  HMMA.16816.F32.BF16 R180, R4.reuse, R48, R180 ;  /* 0x0000003004b4723c */ /* 0x050ff000000418b4 */
[C---:B------:R-:W-:Y:S01]  /*199c0*/  HMMA.16816.F32.BF16 R176, R4.reuse, R50, R176 ;  /* 0x0000003204b0723c */ /* 0x040fe200000418b0 */
[----:B------:R-:W3:Y:S07]  /*199d0*/  LDSM.16.M88.4 R48, [R202+0x5800] ;  /* 0x00580000ca30783b */ /* 0x000eee0000000200 */
        /* <DEDUP_REMOVED lines=8> */
[----:B------:R-:W4:Y:S04]  /*19a60*/  LDSM.16.M88.4 R4, [R202+0x7000] ;  /* 0x00700000ca04783b */ /* 0x000f280000000200 */
[----:B------:R-:W-:Y:S03]  /*19a70*/  LDSM.16.M88.4 R140, [R148+UR5+0x9000] ;  /* 0x00900005948c783b */ /* 0x000fe60008000200 */
[C---:B--2---:R-:W-:Y:S08]  /*19a80*/  HMMA.16816.F32.BF16 R40, R44.reuse, R56, R40 ;  /* 0x000000382c28723c */ /* 0x044ff00000041828 */
[C---:B------:R-:W-:Y:S01]  /*19a90*/  HMMA.16816.F32.BF16 R36, R44.reuse, R58, R36 ;  /* 0x0000003a2c24723c */ /* 0x040fe20000041824 */
[----:B------:R-:W2:Y:S07]  /*19aa0*/  LDSM.16.M88.4 R56, [R202+0x7800] ;  /* 0x00780000ca38783b */ /* 0x000eae0000000200 */
[C---:B---3--:R-:W-:Y:S08]  /*19ab0*/  HMMA.16816.F32.BF16 R16, R44.reuse, R48, R16 ;  /* 0x000000302c10723c */ /* 0x048ff00000041810 */
[C---:B------:R-:W-:Y:S01]  /*19ac0*/  HMMA.16816.F32.BF16 R12, R44.reuse, R50, R12 ;  /* 0x000000322c0c723c */ /* 0x040fe2000004180c */
[----:B------:R-:W-:Y:S07]  /*19ad0*/  LDSM.16.M88.4 R48, [R151+0x2000] ;  /* 0x002000009730783b */ /* 0x000fee0000000200 */
[C---:B-1----:R-:W-:Y:S08]  /*19ae0*/  HMMA.16816.F32.BF16 R180, R44.reuse, R8, R180 ;  /* 0x000000082cb4723c */ /* 0x042ff000000418b4 */
[C---:B------:R-:W-:Y:S01]  /*19af0*/  HMMA.16816.F32.BF16 R176, R44.reuse, R10, R176 ;  /* 0x0000000a2cb0723c */ /* 0x040fe200000418b0 */
[----:B------:R-:W1:Y:S07]  /*19b00*/  LDSM.16.M88.4 R8, [R148+UR5+0x8000] ;  /* 0x008000059408783b */ /* 0x000e6e0008000200 */
[C---:B----4-:R-:W-:Y:S08]  /*19b10*/  HMMA.16816.F32.BF16 R164, R44.reuse, R4, R164 ;  /* 0x000000042ca4723c */ /* 0x050ff000000418a4 */
[C---:B------:R-:W-:Y:S01]  /*19b20*/  HMMA.16816.F32.BF16 R160, R44.reuse, R6, R160 ;  /* 0x000000062ca0723c */ /* 0x040fe200000418a0 */
[----:B------:R-:W3:Y:S07]  /*19b30*/  LDSM.16.M88.4 R4, [R148+UR5+0xa800] ;  /* 0x00a800059404783b */ /* 0x000eee0008000200 */
[C---:B------:R-:W-:Y:S08]  /*19b40*/  HMMA.16816.F32.BF16 R172, R44.reuse, R60, R172 ;  /* 0x0000003c2cac723c */ /* 0x040ff000000418ac */
[C---:B------:R-:W-:Y:S01]  /*19b50*/  HMMA.16816.F32.BF16 R168, R44.reuse, R62, R168 ;  /* 0x0000003e2ca8723c */ /* 0x040fe200000418a8 */
[----:B------:R-:W-:Y:S07]  /*19b60*/  LDSM.16.M88.4 R60, [R148+UR5+0xb000] ;  /* 0x00b00005943c783b */ /* 0x000fee0008000200 */
[C---:B------:R-:W-:Y:S08]  /*19b70*/  HMMA.16816.F32.BF16 R32, R44.reuse, R136, R32 ;  /* 0x000000882c20723c */ /* 0x040ff00000041820 */
[C---:B------:R-:W-:Y:S01]  /*19b80*/  HMMA.16816.F32.BF16 R28, R44.reuse, R138, R28 ;  /* 0x0000008a2c1c723c */ /* 0x040fe2000004181c */
[----:B------:R-:W4:Y:S07]  /*19b90*/  LDSM.16.M88.4 R136, [R148+UR5+0x9800] ;  /* 0x009800059488783b */ /* 0x000f2e0008000200 */
[C---:B------:R-:W-:Y:S08]  /*19ba0*/  HMMA.16816.F32.BF16 R24, R44.reuse, R64, R24 ;  /* 0x000000402c18723c */ /* 0x040ff00000041818 */
[C---:B------:R-:W-:Y:S01]  /*19bb0*/  HMMA.16816.F32.BF16 R20, R44.reuse, R66, R20 ;  /* 0x000000422c14723c */ /* 0x040fe20000041814 */
[----:B------:R-:W5:Y:S07]  /*19bc0*/  LDSM.16.M88.4 R64, [R148+UR5+0xa000] ;  /* 0x00a000059440783b */ /* 0x000f6e0008000200 */
[C---:B--2---:R-:W-:Y:S08]  /*19bd0*/  HMMA.16816.F32.BF16 R156, R44.reuse, R56, R156 ;  /* 0x000000382c9c723c */ /* 0x044ff0000004189c */
[----:B------:R-:W-:Y:S01]  /*19be0*/  HMMA.16816.F32.BF16 R152, R44, R58, R152 ;  /* 0x0000003a2c98723c */ /* 0x000fe20000041898 */
[----:B------:R-:W2:Y:S04]  /*19bf0*/  LDSM.16.M88.4 R56, [R148+UR5+0xb800] ;  /* 0x00b800059438783b */ /* 0x000ea80008000200 */
[----:B------:R-:W-:Y:S03]  /*19c00*/  LDSM.16.M88.4 R44, [R204+0x8000] ;  /* 0x00800000cc2c783b */ /* 0x000fe60000000200 */
[C---:B-1----:R-:W-:Y:S01]  /*19c10*/  HMMA.16816.F32.BF16 R40, R48.reuse, R8, R40 ;  /* 0x000000083028723c */ /* 0x042fe20000041828 */
[----:B------:R-:W-:Y:S07]  /*19c20*/  LDSM.16.M88.4 R148, [R149+0x2000] ;  /* 0x002000009594783b */ /* 0x000fee0000000200 */
        /* <DEDUP_REMOVED lines=8> */
[C---:B------:R-:W-:Y:S08]  /*19cb0*/  HMMA.16816.F32.BF16 R24, R48.reuse, R140, R24 ;  /* 0x0000008c3018723c */ /* 0x040ff00000041818 */
[C---:B------:R-:W-:Y:S01]  /*19cc0*/  HMMA.16816.F32.BF16 R20, R48.reuse, R142, R20 ;  /* 0x0000008e3014723c */ /* 0x040fe20000041814 */
[----:B------:R-:W-:Y:S07]  /*19cd0*/  LDSM.16.M88.4 R140, [R203+0x8800] ;  /* 0x00880000cb8c783b */ /* 0x000fee0000000200 */
[C---:B----4-:R-:W-:Y:S08]  /*19ce0*/  HMMA.16816.F32.BF16 R16, R48.reuse, R136, R16 ;  /* 0x000000883010723c */ /* 0x050ff00000041810 */
[C---:B------:R-:W-:Y:S01]  /*19cf0*/  HMMA.16816.F32.BF16 R12, R48.reuse, R138, R12 ;  /* 0x0000008a300c723c */ /* 0x040fe2000004180c */
[----:B------:R-:W4:Y:S07]  /*19d00*/  LDSM.16.M88.4 R136, [R203+0x9000] ;  /* 0x00900000cb88783b */ /* 0x000f2e0000000200 */
[C---:B-----5:R-:W-:Y:S08]  /*19d10*/  HMMA.16816.F32.BF16 R180, R48.reuse, R64, R180 ;  /* 0x0000004030b4723c */ /* 0x060ff000000418b4 */
        /* <DEDUP_REMOVED lines=11> */
[----:B------:R-:W-:Y:S07]  /*19dd0*/  LDSM.16.M88.4 R8, [R214+0x2000] ;  /* 0x00200000d608783b */ /* 0x000fee0000000200 */
[C---:B---3--:R-:W-:Y:S08]  /*19de0*/  HMMA.16816.F32.BF16 R24, R228.reuse, R4, R24 ;  /* 0x00000004e418723c */ /* 0x048ff00000041818 */
[C---:B------:R-:W-:Y:S01]  /*19df0*/  HMMA.16816.F32.BF16 R20, R228.reuse, R6, R20 ;  /* 0x00000006e414723c */ /* 0x040fe20000041814 */
[----:B------:R-:W1:Y:S07]  /*19e00*/  LDSM.16.M88.4 R4, [R202+0x8000] ;  /* 0x00800000ca04783b */ /* 0x000e6e0000000200 */
[C---:B------:R-:W-:Y:S08]  /*19e10*/  HMMA.16816.F32.BF16 R40, R228.reuse, R44, R40 ;  /* 0x0000002ce428723c */ /* 0x040ff00000041828 */
[C---:B------:R-:W-:Y:S01]  /*19e20*/  HMMA.16816.F32.BF16 R36, R228.reuse, R46, R36 ;  /* 0x0000002ee424723c */ /* 0x040fe20000041824 */
[----:B------:R-:W3:Y:S07]  /*19e30*/  LDSM.16.M88.4 R44, [R203+0xb800] ;  /* 0x00b80000cb2c783b */ /* 0x000eee0000000200 */
[----:B------:R-:W-:Y:S08]  /*19e40*/  HMMA.16816.F32.BF16 R164, R228, R188, R164 ;  /* 0x000000bce4a4723c */ /* 0x000ff000000418a4 */
[C---:B------:R-:W-:Y:S08]  /*19e50*/  HMMA.16816.F32.BF16 R40, R148.reuse, R144, R40 ;  /* 0x000000909428723c */ /* 0x040ff00000041828 */
[C---:B----4-:R-:W-:Y:S08]  /*19e60*/  HMMA.16816.F32.BF16 R24, R148.reuse, R136, R24 ;  /* 0x000000889418723c */ /* 0x050ff00000041818 */
[C---:B------:R-:W-:Y:S01]  /*19e70*/  HMMA.16816.F32.BF16 R20, R148.reuse, R138, R20 ;  /* 0x0000008a9414723c */ /* 0x040fe20000041814 */
[----:B------:R-:W4:Y:S07]  /*19e80*/  LDSM.16.M88.4 R136, [R202+0x8800] ;  /* 0x00880000ca88783b */ /* 0x000f2e0000000200 */
[----:B------:R-:W-:Y:S08]  /*19e90*/  HMMA.16816.F32.BF16 R36, R148, R146, R36 ;  /* 0x000000929424723c */ /* 0x000ff00000041824 */
[----:B------:R-:W-:Y:S08]  /*19ea0*/  HMMA.16816.F32.BF16 R156, R228, R184, R156 ;  /* 0x000000b8e49c723c */ /* 0x000ff0000004189c */
[----:B--2---:R-:W-:Y:S01]  /*19eb0*/  HMMA.16816.F32.BF16 R164, R148, R48, R164 ;  /* 0x0000003094a4723c */ /* 0x004fe200000418a4 */
[----:B------:R-:W-:-:S05]  /*19ec0*/  IMAD.SHL.U32 R49, R196, 0x2, RZ ;  /* 0x00000002c4317824 */ /* 0x000fca00078e00ff */
[----:B------:R-:W-:Y:S02]  /*19ed0*/  LOP3.LUT R49, R49, 0x6, RZ, 0xc0, !PT ;  /* 0x0000000631317812 */ /* 0x000fe400078ec0ff */
[----:B------:R-:W-:Y:S03]  /*19ee0*/  HMMA.16816.F32.BF16 R16, R228, R232, R16 ;  /* 0x000000e8e410723c */ /* 0x000fe60000041810 */
[----:B------:R-:W-:-:S04]  /*19ef0*/  IMAD R49, R54, 0x80, R49 ;  /* 0x0000008036317824 */ /* 0x000fc800078e0231 */
[C---:B------:R-:W-:Y:S01]  /*19f00*/  VIADD R48, R49.reuse, 0xffffff09 ;  /* 0xffffff0931307836 */ /* 0x040fe20000000000 */
[----:B------:R-:W-:Y:S08]  /*19f10*/  HMMA.16816.F32.BF16 R152, R228, R186, R152 ;  /* 0x000000bae498723c */ /* 0x000ff00000041898 */
[----:B-1----:R-:W-:Y:S08]  /*19f20*/  HMMA.16816.F32.BF16 R40, R8, R4, R40 ;  /* 0x000000040828723c */ /* 0x002ff00000041828 */
[----:B------:R-:W-:Y:S08]  /*19f30*/  HMMA.16816.F32.BF16 R32, R148, R140, R32 ;  /* 0x0000008c9420723c */ /* 0x000ff00000041820 */
[----:B------:R-:W-:Y:S01]  /*19f40*/  HMMA.16816.F32.BF16 R36, R8, R6, R36 ;  /* 0x000000060824723c */ /* 0x000fe20000041824 */
[----:B------:R-:W1:Y:S07]  /*19f50*/  LDSM.16.M88.4 R4, [R202+0x9000] ;  /* 0x00900000ca04783b */ /* 0x000e6e0000000200 */
[----:B---3--:R-:W-:Y:S01]  /*19f60*/  HMMA.16816.F32.BF16 R156, R148, R44, R156 ;  /* 0x0000002c949c723c */ /* 0x008fe2000004189c */
[----:B------:R-:W-:-:S02]  /*19f70*/  VIADD R44, R49, 0xffffff00 ;  /* 0xffffff00312c7836 */ /* 0x000fc40000000000 */
[----:B------:R-:W-:-:S03]  /*19f80*/  VIADD R45, R49, 0xffffff01 ;  /* 0xffffff01312d7836 */ /* 0x000fc60000000000 */
[CC--:B------:R-:W-:Y:S02]  /*19f90*/  ISETP.GE.AND P4, PT, R44.reuse, R134.reuse, PT ;  /* 0x000000862c00720c */ /* 0x0c0fe40003f86270 */
[----:B------:R-:W-:Y:S01]  /*19fa0*/  HMMA.16816.F32.BF16 R12, R228, R234, R12 ;  /* 0x000000eae40c723c */ /* 0x000fe2000004180c */
[-C--:B------:R-:W-:Y:S01]  /*19fb0*/  ISETP.GE.AND P1, PT, R44, R135.reuse, PT ;  /* 0x000000872c00720c */ /* 0x080fe20003f26270 */
[----:B------:R-:W-:Y:S01]  /*19fc0*/  VIADD R44, R49, 0xffffff08 ;  /* 0xffffff08312c7836 */ /* 0x000fe20000000000 */
[C---:B------:R-:W-:Y:S02]  /*19fd0*/  ISETP.GE.AND P5, PT, R45.reuse, R134, PT ;  /* 0x000000862d00720c */ /* 0x040fe40003fa6270 */
[----:B------:R-:W-:Y:S02]  /*19fe0*/  FSEL R40, R40, -INF , !P4 ;  /* 0xff80000028287808 */ /* 0x000fe40006000000 */
[----:B------:R-:W-:Y:S01]  /*19ff0*/  FSEL R42, R42, -INF , !P1 ;  /* 0xff8000002a2a7808 */ /* 0x000fe20004800000 */
[----:B------:R-:W-:Y:S01]  /*1a000*/  HMMA.16816.F32.BF16 R28, R148, R142, R28 ;  /* 0x0000008e941c723c */ /* 0x000fe2000004181c */
[----:B------:R-:W-:-:S02]  /*1a010*/  ISETP.GE.AND P4, PT, R45, R135, PT ;  /* 0x000000872d00720c */ /* 0x000fc40003f86270 */
[----:B------:R-:W-:-:S05]  /*1a020*/  ISETP.GE.AND P1, PT, R44, R134, PT ;  /* 0x000000862c00720c */ /* 0x000fca0003f26270 */
[C---:B------:R-:W-:Y:S08]  /*1a030*/  HMMA.16816.F32.BF16 R180, R228.reuse, R224, R180 ;  /* 0x000000e0e4b4723c */ /* 0x040ff000000418b4 */
[C---:B------:R-:W-:Y:S08]  /*1a040*/  HMMA.16816.F32.BF16 R176, R228.reuse, R226, R176 ;  /* 0x000000e2e4b0723c */ /* 0x040ff000000418b0 */
[C---:B------:R-:W-:Y:S08]  /*1a050*/  HMMA.16816.F32.BF16 R172, R228.reuse, R192, R172 ;  /* 0x000000c0e4ac723c */ /* 0x040ff000000418ac */
[C---:B------:R-:W-:Y:S08]  /*1a060*/  HMMA.16816.F32.BF16 R168, R228.reuse, R194, R168 ;  /* 0x000000c2e4a8723c */ /* 0x040ff000000418a8 */
[----:B------:R-:W-:Y:S08]  /*1a070*/  HMMA.16816.F32.BF16 R160, R228, R190, R160 ;  /* 0x000000bee4a0723c */ /* 0x000ff000000418a0 */
[----:B------:R-:W-:Y:S01]  /*1a080*/  HMMA.16816.F32.BF16 R16, R148, R64, R16 ;  /* 0x000000409410723c */ /* 0x000fe20000041810 */
[----:B------:R-:W-:Y:S01]  /*1a090*/  FSEL R64, R41, -INF , !P5 ;  /* 0xff80000029407808 */ /* 0x000fe20006800000 */
[----:B------:R-:W-:Y:S01]  /*1a0a0*/  VIADD R41, R49, 0xffffff11 ;  /* 0xffffff1131297836 */ /* 0x000fe20000000000 */
[----:B------:R-:W-:-:S05]  /*1a0b0*/  ISETP.GE.AND P5, PT, R44, R135, PT ;  /* 0x000000872c00720c */ /* 0x000fca0003fa6270 */
[----:B------:R-:W-:Y:S01]  /*1a0c0*/  HMMA.16816.F32.BF16 R152, R148, R46, R152 ;  /* 0x0000002e9498723c */ /* 0x000fe20000041898 */
[----:B------:R-:W2:Y:S07]  /*1a0d0*/  LDSM.16.M88.4 R44, [R202+0x9800] ;  /* 0x00980000ca2c783b */ /* 0x000eae0000000200 */
[----:B----4-:R-:W-:Y:S08]  /*1a0e0*/  HMMA.16816.F32.BF16 R32, R8, R136, R32 ;  /* 0x000000880820723c */ /* 0x010ff00000041820 */
[----:B------:R-:W-:Y:S01]  /*1a0f0*/  HMMA.16816.F32.BF16 R12, R148, R66, R12 ;  /* 0x00000042940c723c */ /* 0x000fe2000004180c */
[----:B------:R-:W-:Y:S01]  /*1a100*/  FSEL R66, R36, -INF , !P1 ;  /* 0xff80000024427808 */ /* 0x000fe20004800000 */
[----:B------:R-:W-:Y:S01]  /*1a110*/  VIADD R36, R49, 0xffffff10 ;  /* 0xffffff1031247836 */ /* 0x000fe20000000000 */
[----:B------:R-:W-:-:S05]  /*1a120*/  ISETP.GE.AND P1, PT, R48, R135, PT ;  /* 0x000000873000720c */ /* 0x000fca0003f26270 */
[----:B------:R-:W-:Y:S08]  /*1a130*/  HMMA.16816.F32.BF16 R28, R8, R138, R28 ;  /* 0x0000008a081c723c */ /* 0x000ff0000004181c */
[C---:B------:R-:W-:Y:S08]  /*1a140*/  HMMA.16816.F32.BF16 R180, R148.reuse, R60, R180 ;  /* 0x0000003c94b4723c */ /* 0x040ff000000418b4 */
[C---:B------:R-:W-:Y:S08]  /*1a150*/  HMMA.16816.F32.BF16 R176, R148.reuse, R62, R176 ;  /* 0x0000003e94b0723c */ /* 0x040ff000000418b0 */
[----:B------:R-:W-:Y:S01]  /*1a160*/  HMMA.16816.F32.BF16 R172, R148, R56, R172 ;  /* 0x0000003894ac723c */ /* 0x000fe200000418ac */
[----:B------:R-:W-:-:S02]  /*1a170*/  FSEL R56, R43, -INF , !P4 ;  /* 0xff8000002b387808 */ /* 0x000fc40006000000 */
[----:B------:R-:W-:-:S04]  /*1a180*/  ISETP.GE.AND P4, PT, R48, R134, PT ;  /* 0x000000863000720c */ /* 0x000fc80003f86270 */
[----:B------:R-:W-:Y:S01]  /*1a190*/  FSEL R144, R37, -INF , !P4 ;  /* 0xff80000025907808 */ /* 0x000fe20006000000 */
[C---:B------:R-:W-:Y:S01]  /*1a1a0*/  HMMA.16816.F32.BF16 R168, R148.reuse, R58, R168 ;  /* 0x0000003a94a8723c */ /* 0x040fe200000418a8 */
[----:B------:R-:W-:Y:S02]  /*1a1b0*/  ISETP.GE.AND P4, PT, R36, R135, PT ;  /* 0x000000872400720c */ /* 0x000fe40003f86270 */
[----:B------:R-:W-:Y:S02]  /*1a1c0*/  FSEL R58, R39, -INF , !P1 ;  /* 0xff800000273a7808 */ /* 0x000fe40004800000 */
[----:B------:R-:W-:Y:S02]  /*1a1d0*/  FSEL R195, R34, -INF , !P4 ;  /* 0xff80000022c37808 */ /* 0x000fe40006000000 */
[----:B------:R-:W-:Y:S01]  /*1a1e0*/  ISETP.GE.AND P1, PT, R41, R134, PT ;  /* 0x000000862900720c */ /* 0x000fe20003f26270 */
[----:B------:R-:W-:Y:S01]  /*1a1f0*/  HMMA.16816.F32.BF16 R160, R148, R50, R160 ;  /* 0x0000003294a0723c */ /* 0x000fe200000418a0 */
[----:B------:R-:W-:-:S02]  /*1a200*/  FSEL R150, R38, -INF , !P5 ;  /* 0xff80000026967808 */ /* 0x000fc40006800000 */
[-C--:B------:R-:W-:Y:S02]  /*1a210*/  ISETP.GE.AND P5, PT, R36, R134.reuse, PT ;  /* 0x000000862400720c */ /* 0x080fe40003fa6270 */
[----:B------:R-:W3:Y:S01]  /*1a220*/  LDSM.16.M88.4 R36, [R202+0xa000] ;  /* 0x00a00000ca24783b */ /* 0x000ee20000000200 */
[----:B------:R-:W-:Y:S02]  /*1a230*/  FSEL R48, R33, -INF , !P1 ;  /* 0xff80000021307808 */ /* 0x000fe40004800000 */
[----:B------:R-:W-:Y:S01]  /*1a240*/  FSEL R50, R32, -INF , !P5 ;  /* 0xff80000020327808 */ /* 0x000fe20006800000 */
[----:B------:R-:W-:Y:S01]  /*1a250*/  VIADD R32, R49, 0xffffff18 ;  /* 0xffffff1831207836 */ /* 0x000fe20000000000 */
[----:B-1----:R-:W-:Y:S01]  /*1a260*/  HMMA.16816.F32.BF16 R24, R8, R4, R24 ;  /* 0x000000040818723c */ /* 0x002fe20000041818 */
[----:B------:R-:W-:Y:S01]  /*1a270*/  ISETP.GE.AND P5, PT, R41, R135, PT ;  /* 0x000000872900720c */ /* 0x000fe20003fa6270 */
[C---:B------:R-:W-:Y:S02]  /*1a280*/  VIADD R4, R49.reuse, 0xffffff19 ;  /* 0xffffff1931047836 */ /* 0x040fe40000000000 */
[----:B------:R-:W-:Y:S01]  /*1a290*/  ISETP.GE.AND P4, PT, R32, R134, PT ;  /* 0x000000862000720c */ /* 0x000fe20003f86270 */
[----:B------:R-:W-:Y:S01]  /*1a2a0*/  VIADD R5, R49, 0xffffff21 ;  /* 0xffffff2131057836 */ /* 0x000fe20000000000 */
[----:B------:R-:W-:-:S02]  /*1a2b0*/  FSEL R193, R35, -INF , !P5 ;  /* 0xff80000023c17808 */ /* 0x000fc40006800000 */
[C---:B------:R-:W-:Y:S01]  /*1a2c0*/  HMMA.16816.F32.BF16 R20, R8.reuse, R6, R20 ;  /* 0x000000060814723c */ /* 0x040fe20000041814 */
[----:B------:R-:W-:Y:S02]  /*1a2d0*/  FSEL R62, R28, -INF , !P4 ;  /* 0xff8000001c3e7808 */ /* 0x000fe40006000000 */
[C---:B------:R-:W-:Y:S02]  /*1a2e0*/  ISETP.GE.AND P5, PT, R4.reuse, R134, PT ;  /* 0x000000860400720c */ /* 0x040fe40003fa6270 */
[-C--:B------:R-:W-:Y:S01]  /*1a2f0*/  ISETP.GE.AND P4, PT, R4, R135.reuse, PT ;  /* 0x000000870400720c */ /* 0x080fe20003f86270 */
[----:B------:R-:W-:Y:S01]  /*1a300*/  VIADD R4, R49, 0xffffff20 ;  /* 0xffffff2031047836 */ /* 0x000fe20000000000 */
[----:B------:R-:W-:Y:S01]  /*1a310*/  ISETP.GE.AND P1, PT, R32, R135, PT ;  /* 0x000000872000720c */ /* 0x000fe20003f26270 */
[----:B--2---:R-:W-:Y:S01]  /*1a320*/  HMMA.16816.F32.BF16 R16, R8, R44, R16 ;  /* 0x0000002c0810723c */ /* 0x004fe20000041810 */
[----:B------:R-:W-:Y:S02]  /*1a330*/  FSEL R60, R29, -INF , !P5 ;  /* 0xff8000001d3c7808 */ /* 0x000fe40006800000 */
[----:B------:R-:W-:-:S02]  /*1a340*/  FSEL R191, R30, -INF , !P1 ;  /* 0xff8000001ebf7808 */ /* 0x000fc40004800000 */
[CC--:B------:R-:W-:Y:S02]  /*1a350*/  ISETP.GE.AND P1, PT, R4.reuse, R134.reuse, PT ;  /* 0x000000860400720c */ /* 0x0c0fe40003f26270 */
[----:B------:R-:W-:Y:S01]  /*1a360*/  ISETP.GE.AND P5, PT, R4, R135, PT ;  /* 0x000000870400720c */ /* 0x000fe20003fa6270 */
[----:B------:R-:W-:Y:S01]  /*1a370*/  VIADD R4, R49, 0xffffff28 ;  /* 0xffffff2831047836 */ /* 0x000fe20000000000 */
[----:B------:R-:W-:Y:S01]  /*1a380*/  FSEL R189, R31, -INF , !P4 ;  /* 0xff8000001fbd7808 */ /* 0x000fe20006000000 */
[----:B------:R-:W-:Y:S01]  /*1a390*/  HMMA.16816.F32.BF16 R12, R8, R46, R12 ;  /* 0x0000002e080c723c */ /* 0x000fe2000004180c */
[----:B------:R-:W-:Y:S02]  /*1a3a0*/  ISETP.GE.AND P4, PT, R5, R134, PT ;  /* 0x000000860500720c */ /* 0x000fe40003f86270 */
[----:B------:R-:W-:Y:S01]  /*1a3b0*/  FSEL R187, R24, -INF , !P1 ;  /* 0xff80000018bb7808 */ /* 0x000fe20004800000 */
[----:B------:R-:W-:Y:S01]  /*1a3c0*/  VIADD R24, R49, 0xffffff29 ;  /* 0xffffff2931187836 */ /* 0x000fe20000000000 */
[----:B------:R-:W-:-:S02]  /*1a3d0*/  FSEL R248, R26, -INF , !P5 ;  /* 0xff8000001af87808 */ /* 0x000fc40006800000 */
[-C--:B------:R-:W-:Y:S02]  /*1a3e0*/  ISETP.GE.AND P1, PT, R5, R135.reuse, PT ;  /* 0x000000870500720c */ /* 0x080fe40003f26270 */
[CC--:B------:R-:W-:Y:S01]  /*1a3f0*/  ISETP.GE.AND P5, PT, R4.reuse, R134.reuse, PT ;  /* 0x000000860400720c */ /* 0x0c0fe20003fa6270 */
[C---:B---3--:R-:W-:Y:S01]  /*1a400*/  HMMA.16816.F32.BF16 R180, R8.reuse, R36, R180 ;  /* 0x0000002408b4723c */ /* 0x048fe200000418b4 */
[----:B------:R-:W-:Y:S02]  /*1a410*/  FSEL R252, R25, -INF , !P4 ;  /* 0xff80000019fc7808 */ /* 0x000fe40006000000 */
[-C--:B------:R-:W-:Y:S02]  /*1a420*/  ISETP.GE.AND P4, PT, R4, R135.reuse, PT ;  /* 0x000000870400720c */ /* 0x080fe40003f86270 */
[----:B------:R-:W-:Y:S01]  /*1a430*/  FSEL R244, R27, -INF , !P1 ;  /* 0xff8000001bf47808 */ /* 0x000fe20004800000 */
[----:B------:R-:W1:Y:S01]  /*1a440*/  LDSM.16.M88.4 R4, [R202+0xa800] ;  /* 0x00a80000ca04783b */ /* 0x000e620000000200 */
[----:B------:R-:W-:Y:S01]  /*1a450*/  FSEL R185, R20, -INF , !P5 ;  /* 0xff80000014b97808 */ /* 0x000fe20006800000 */
[C---:B------:R-:W-:Y:S01]  /*1a460*/  VIADD R20, R49.reuse, 0xffffff30 ;  /* 0xffffff3031147836 */ /* 0x040fe20000000000 */
[C---:B------:R-:W-:Y:S01]  /*1a470*/  ISETP.GE.AND P1, PT, R24.reuse, R134, PT ;  /* 0x000000861800720c */ /* 0x040fe20003f26270 */
[----:B------:R-:W-:Y:S01]  /*1a480*/  HMMA.16816.F32.BF16 R176, R8, R38, R176 ;  /* 0x0000002608b0723c */ /* 0x000fe200000418b0 */
        /* <DEDUP_REMOVED lines=13> */
[----:B------:R-:W2:Y:S01]  /*1a560*/  LDSM.16.M88.4 R20, [R202+0xb000] ;  /* 0x00b00000ca14783b */ /* 0x000ea20000000200 */
        /* <DEDUP_REMOVED lines=10> */
[----:B-1----:R-:W-:Y:S01]  /*1a610*/  HMMA.16816.F32.BF16 R172, R8, R4, R172 ;  /* 0x0000000408ac723c */ /* 0x002fe200000418ac */
[----:B------:R-:W-:Y:S01]  /*1a620*/  FSEL R234, R13, -INF , !P4 ;  /* 0xff8000000dea7808 */ /* 0x000fe20006000000 */
[C---:B------:R-:W-:Y:S01]  /*1a630*/  VIADD R4, R49.reuse, 0xffffff49 ;  /* 0xffffff4931047836 */ /* 0x040fe20000000000 */
[C---:B------:R-:W-:Y:S01]  /*1a640*/  ISETP.GE.AND P5, PT, R12.reuse, R134, PT ;  /* 0x000000860c00720c */ /* 0x040fe20003fa6270 */
[----:B------:R-:W-:Y:S01]  /*1a650*/  VIADD R5, R49, 0xffffff51 ;  /* 0xffffff5131057836 */ /* 0x000fe20000000000 */
[----:B------:R-:W-:-:S02]  /*1a660*/  ISETP.GE.AND P4, PT, R12, R135, PT ;  /* 0x000000870c00720c */ /* 0x000fc40003f86270 */
[----:B------:R-:W-:Y:S01]  /*1a670*/  FSEL R226, R15, -INF , !P1 ;  /* 0xff8000000fe27808 */ /* 0x000fe20004800000 */
[----:B------:R-:W-:Y:S01]  /*1a680*/  HMMA.16816.F32.BF16 R168, R8, R6, R168 ;  /* 0x0000000608a8723c */ /* 0x000fe200000418a8 */
[----:B------:R1:W3:Y:S01]  /*1a690*/  LDSM.16.M88.4 R12, [R202+0xb800] ;  /* 0x00b80000ca0c783b */ /* 0x0002e20000000200 */
        /* <DEDUP_REMOVED lines=10> */
[----:B--2---:R-:W-:Y:S01]  /*1a740*/  HMMA.16816.F32.BF16 R164, R8, R20, R164 ;  /* 0x0000001408a4723c */ /* 0x004fe200000418a4 */
        /* <DEDUP_REMOVED lines=11> */
[----:B-1----:R-:W-:Y:S02]  /*1a800*/  FSEL R202, R179, -INF , !P4 ;  /* 0xff800000b3ca7808 */ /* 0x002fe40006000000 */
[C---:B------:R-:W-:Y:S02]  /*1a810*/  ISETP.GE.AND P4, PT, R5.reuse, R134, PT ;  /* 0x000000860500720c */ /* 0x040fe40003f86270 */
[----:B------:R-:W-:Y:S01]  /*1a820*/  FSEL R194, R172, -INF , !P1 ;  /* 0xff800000acc27808 */ /* 0x000fe20004800000 */
[----:B---3--:R-:W-:Y:S01]  /*1a830*/  HMMA.16816.F32.BF16 R152, R8, R14, R152 ;  /* 0x0000000e0898723c */ /* 0x008fe20000041898 */
        /* <DEDUP_REMOVED lines=17> */
[-C--:B------:R-:W-:Y:S02]  /*1a950*/  ISETP.GE.AND P1, PT, R4, R135.reuse, PT ;  /* 0x000000870400720c */ /* 0x080fe40003f26270 */
[C---:B------:R-:W-:Y:S02]  /*1a960*/  ISETP.GE.AND P5, PT, R5.reuse, R134, PT ;  /* 0x000000860500720c */ /* 0x040fe40003fa6270 */
[----:B------:R-:W-:Y:S02]  /*1a970*/  ISETP.GE.AND P4, PT, R5, R135, PT ;  /* 0x000000870500720c */ /* 0x000fe40003f86270 */
[----:B------:R-:W-:Y:S01]  /*1a980*/  HMMA.16816.F32.BF16 R4, R8, R12, R156 ;  /* 0x0000000c0804723c */ /* 0x000fe2000004189c */
[C---:B------:R-:W-:Y:S01]  /*1a990*/  VIADD R13, R49.reuse, 0xffffff68 ;  /* 0xffffff68310d7836 */ /* 0x040fe20000000000 */
[----:B------:R-:W-:Y:S01]  /*1a9a0*/  FSEL R164, R166, -INF , !P1 ;  /* 0xff800000a6a47808 */ /* 0x000fe20004800000 */
[----:B------:R-:W-:Y:S01]  /*1a9b0*/  VIADD R12, R49, 0xffffff69 ;  /* 0xffffff69310c7836 */ /* 0x000fe20000000000 */
[----:B------:R-:W-:-:S02]  /*1a9c0*/  FSEL R170, R165, -INF , !P5 ;  /* 0xff800000a5aa7808 */ /* 0x000fc40006800000 */
[CC--:B------:R-:W-:Y:S02]  /*1a9d0*/  ISETP.GE.AND P1, PT, R13.reuse, R134.reuse, PT ;  /* 0x000000860d00720c */ /* 0x0c0fe40003f26270 */
[----:B------:R-:W-:Y:S01]  /*1a9e0*/  ISETP.GE.AND P5, PT, R13, R135, PT ;  /* 0x000000870d00720c */ /* 0x000fe20003fa6270 */
[----:B------:R-:W-:Y:S01]  /*1a9f0*/  VIADD R13, R49, 0xffffff70 ;  /* 0xffffff70310d7836 */ /* 0x000fe20000000000 */
[----:B------:R-:W-:Y:S02]  /*1aa00*/  FSEL R162, R167, -INF , !P4 ;  /* 0xff800000a7a27808 */ /* 0x000fe40006000000 */
[----:B------:R-:W-:Y:S02]  /*1aa10*/  FSEL R168, R20, -INF , !P1 ;  /* 0xff80000014a87808 */ /* 0x000fe40004800000 */
[----:B------:R-:W-:Y:S02]  /*1aa20*/  FSEL R160, R22, -INF , !P5 ;  /* 0xff80000016a07808 */ /* 0x000fe40006800000 */
[----:B------:R-:W-:-:S02]  /*1aa30*/  ISETP.GE.AND P4, PT, R12, R134, PT ;  /* 0x000000860c00720c */ /* 0x000fc40003f86270 */
[-C--:B------:R-:W-:Y:S01]  /*1aa40*/  ISETP.GE.AND P1, PT, R12, R135.reuse, PT ;  /* 0x000000870c00720c */ /* 0x080fe20003f26270 */
[----:B------:R-:W-:Y:S01]  /*1aa50*/  VIADD R12, R49, 0xffffff71 ;  /* 0xffffff71310c7836 */ /* 0x000fe20000000000 */
[----:B------:R-:W-:Y:S02]  /*1aa60*/  ISETP.GE.AND P5, PT, R13, R134, PT ;  /* 0x000000860d00720c */ /* 0x000fe40003fa6270 */
[----:B------:R-:W-:Y:S02]  /*1aa70*/  FSEL R166, R21, -INF , !P4 ;  /* 0xff80000015a67808 */ /* 0x000fe40006000000 */
[----:B------:R-:W-:Y:S01]  /*1aa80*/  FSEL R138, R4, -INF , !P5 ;  /* 0xff800000048a7808 */ /* 0x000fe20006800000 */
[----:B------:R-:W-:Y:S01]  /*1aa90*/  VIADD R4, R49, 0xffffff78 ;  /* 0xffffff7831047836 */ /* 0x000fe20000000000 */
[----:B------:R-:W-:Y:S01]  /*1aaa0*/  FSEL R158, R23, -INF , !P1 ;  /* 0xff800000179e7808 */ /* 0x000fe20004800000 */
[----:B------:R-:W-:Y:S01]  /*1aab0*/  VIADD R49, R49, 0xffffff79 ;  /* 0xffffff7931317836 */ /* 0x000fe20000000000 */
[----:B------:R-:W-:-:S02]  /*1aac0*/  ISETP.GE.AND P4, PT, R13, R135, PT ;  /* 0x000000870d00720c */ /* 0x000fc40003f86270 */
[-C--:B------:R-:W-:Y:S02]  /*1aad0*/  ISETP.GE.AND P1, PT, R12, R134.reuse, PT ;  /* 0x000000860c00720c */ /* 0x080fe40003f26270 */
[----:B------:R-:W-:Y:S02]  /*1aae0*/  FSEL R136, R6, -INF , !P4 ;  /* 0xff80000006887808 */ /* 0x000fe40006000000 */
[----:B------:R-:W-:Y:S02]  /*1aaf0*/  FSEL R137, R5, -INF , !P1 ;  /* 0xff80000005897808 */ /* 0x000fe40004800000 */
[-C--:B------:R-:W-:Y:S02]  /*1ab00*/  ISETP.GE.AND P4, PT, R4, R134.reuse, PT ;  /* 0x000000860400720c */ /* 0x080fe40003f86270 */
[----:B------:R-:W-:Y:S01]  /*1ab10*/  ISETP.GE.AND P1, PT, R49, R134, PT ;  /* 0x000000863100720c */ /* 0x000fe20003f26270 */
[----:B------:R-:W-:Y:S01]  /*1ab20*/  VIADD R134, R54, 0xfffffffe ;  /* 0xfffffffe36867836 */ /* 0x000fe20000000000 */
[----:B------:R-:W-:-:S02]  /*1ab30*/  ISETP.GE.AND P5, PT, R12, R135, PT ;  /* 0x000000870c00720c */ /* 0x000fc40003fa6270 */
[----:B------:R-:W-:Y:S02]  /*1ab40*/  FSEL R141, R153, -INF , !P1 ;  /* 0xff800000998d7808 */ /* 0x000fe40004800000 */
[----:B------:R-:W-:Y:S02]  /*1ab50*/  ISETP.GT.AND P1, PT, R134, R205, PT ;  /* 0x000000cd8600720c */ /* 0x000fe40003f24270 */
[----:B------:R-:W-:Y:S02]  /*1ab60*/  FSEL R139, R7, -INF , !P5 ;  /* 0xff800000078b7808 */ /* 0x000fe40006800000 */
[----:B------:R-:W-:Y:S02]  /*1ab70*/  FSEL R140, R152, -INF , !P4 ;  /* 0xff800000988c7808 */ /* 0x000fe40006000000 */
[-C--:B------:R-:W-:Y:S02]  /*1ab80*/  ISETP.GE.AND P5, PT, R4, R135.reuse, PT ;  /* 0x000000870400720c */ /* 0x080fe40003fa6270 */
[----:B------:R-:W-:-:S02]  /*1ab90*/  ISETP.GE.AND P4, PT, R49, R135, PT ;  /* 0x000000873100720c */ /* 0x000fc40003f86270 */
[----:B------:R-:W-:Y:S02]  /*1aba0*/  FSEL R142, R154, -INF , !P5 ;  /* 0xff8000009a8e7808 */ /* 0x000fe40006800000 */
[----:B------:R-:W-:Y:S01]  /*1abb0*/  FSEL R135, R155, -INF , !P4 ;  /* 0xff8000009b877808 */ /* 0x000fe20006000000 */
        /* <DEDUP_REMOVED lines=64> */
.L_x_1595:
[----:B------:R-:W-:Y:S01]  /*1afc0*/  UMOV UR4, URZ ;  /* 0x000000ff00047c82 */ /* 0x000fe20008000000 */
[----:B------:R-:W-:Y:S01]  /*1afd0*/  IMAD.SHL.U32 R4, R52, 0x80, RZ ;  /* 0x0000008034047824 */ /* 0x000fe200078e00ff */
[----:B------:R-:W-:-:S05]  /*1afe0*/  IADD3 R5, P1, PT, RZ, -UR4, RZ ;  /* 0x80000004ff057c10 */ /* 0x000fca000ff3e0ff */
[----:B------:R-:W-:-:S05]  /*1aff0*/  IMAD.X R4, RZ, RZ, ~R4, P1 ;  /* 0x000000ffff047224 */ /* 0x000fca00008e0e04 */
[----:B------:R-:W-:-:S04]  /*1b000*/  SHF.R.S64 R5, R5, 0x1f, R4 ;  /* 0x0000001f05057819 */ /* 0x000fc80000001004 */
[----:B------:R-:W-:-:S04]  /*1b010*/  IADD3 R208, P1, PT, R5, R208, RZ ;  /* 0x000000d005d07210 */ /* 0x000fc80007f3e0ff */
[----:B------:R-:W-:-:S09]  /*1b020*/  LEA.HI.X.SX32 R209, R4, R209, 0x1, P1 ;  /* 0x000000d104d17211 */ /* 0x000fd200008f0eff */
.L_x_1596:
        /* <DEDUP_REMOVED lines=105> */
.L_x_1594:
        /* <DEDUP_REMOVED lines=33> */
[----:B------:R-:W-:Y:S01]  /*1b8d0*/  SEL R153, R198, 0xffffffe0, !P6 ;  /* 0xffffffe0c6997807 */ /* 0x000fe20007000000 */
[----:B------:R-:W2:Y:S04]  /*1b8e0*/  SHFL.BFLY PT, R5, R4, 0x2, 0x1f ;  /* 0x0c401f0004057f89 */ /* 0x000ea800000e0000 */
[----:B------:R-:W3:Y:S01]  /*1b8f0*/  SHFL.BFLY PT, R7, R6, 0x2, 0x1f ;  /* 0x0c401f0006077f89 */ /* 0x000ee200000e0000 */
[----:B--2---:R-:W-:-:S02]  /*1b900*/  FMNMX.FTZ R5, R4, R5, !PT ;  /* 0x0000000504057209 */ /* 0x004fc40007810000 */
[----:B------:R-:W-:Y:S02]  /*1b910*/  LOP3.LUT R4, R2, R133, RZ, 0xfc, !PT ;  /* 0x0000008502047212 */ /* 0x000fe400078efcff */
[----:B---3--:R-:W-:Y:S01]  /*1b920*/  FMNMX.FTZ R7, R6, R7, !PT ;  /* 0x0000000706077209 */ /* 0x008fe20007810000 */
[----:B------:R-:W2:Y:S04]  /*1b930*/  SHFL.BFLY PT, R0, R5, 0x1, 0x1f ;  /* 0x0c201f0005007f89 */ /* 0x000ea800000e0000 */
[----:B------:R-:W3:Y:S01]  /*1b940*/  SHFL.BFLY PT, R52, R7, 0x1, 0x1f ;  /* 0x0c201f0007347f89 */ /* 0x000ee200000e0000 */
[----:B--2---:R-:W-:-:S04]  /*1b950*/  FMNMX.FTZ R0, R5, R0, !PT ;  /* 0x0000000005007209 */ /* 0x004fc80007810000 */
[C---:B------:R-:W-:Y:S01]  /*1b960*/  FSETP.NEU.FTZ.AND P1, PT, R0.reuse, -INF , PT ;  /* 0xff8000000000780b */ /* 0x040fe20003f3d000 */
[C---:B-1----:R-:W-:Y:S01]  /*1b970*/  FMUL.FTZ R143, R0.reuse, UR4 ;  /* 0x00000004008f7c20 */ /* 0x042fe20008410000 */
[----:B---3--:R-:W-:Y:S02]  /*1b980*/  FMNMX.FTZ R52, R7, R52, !PT ;  /* 0x0000003407347209 */ /* 0x008fe40007810000 */
[----:B------:R-:W-:Y:S02]  /*1b990*/  FSEL R6, R0, RZ, P1 ;  /* 0x000000ff00067208 */ /* 0x000fe40000800000 */
[----:B------:R-:W-:Y:S01]  /*1b9a0*/  FSEL R143, R143, RZ, P1 ;  /* 0x000000ff8f8f7208 */ /* 0x000fe20000800000 */
[C---:B------:R-:W-:Y:S01]  /*1b9b0*/  FMUL.FTZ R149, R52.reuse, UR4 ;  /* 0x0000000434957c20 */ /* 0x040fe20008410000 */
[----:B------:R-:W-:Y:S01]  /*1b9c0*/  FSETP.NEU.FTZ.AND P2, PT, R52, -INF , PT ;  /* 0xff8000003400780b */ /* 0x000fe20003f5d000 */
[----:B------:R-:W-:Y:S01]  /*1b9d0*/  FADD.FTZ R6, R3, -R6 ;  /* 0x8000000603067221 */ /* 0x000fe20000010000 */
[----:B------:R-:W-:Y:S01]  /*1b9e0*/  ISETP.GT.AND P1, PT, R134, R205, PT ;  /* 0x000000cd8600720c */ /* 0x000fe20003f24270 */
[--C-:B------:R-:W-:Y:S01]  /*1b9f0*/  FFMA.FTZ R53, R150, UR4, -R143.reuse ;  /* 0x0000000496357c23 */ /* 0x100fe2000801088f */
[----:B------:R-:W-:Y:S01]  /*1ba00*/  LEA R150, R4, UR5, 0x1 ;  /* 0x0000000504967c11 */ /* 0x000fe2000f8e08ff */
[----:B------:R-:W-:Y:S01]  /*1ba10*/  FFMA.FTZ R55, R56, UR4, -R143 ;  /* 0x0000000438377c23 */ /* 0x000fe2000801088f */
[----:B------:R-:W-:Y:S01]  /*1ba20*/  FSEL R5, R52, RZ, P2 ;  /* 0x000000ff34057208 */ /* 0x000fe20001000000 */
[----:B------:R-:W-:Y:S01]  /*1ba30*/  FMUL.FTZ R151, R6, UR4 ;  /* 0x0000000406977c20 */ /* 0x000fe20008410000 */
[----:B------:R-:W-:Y:S01]  /*1ba40*/  IADD3 R3, PT, PT, R153, R150, RZ ;  /* 0x0000009699037210 */ /* 0x000fe20007ffe0ff */
[----:B------:R-:W-:Y:S01]  /*1ba50*/  LDSM.16.MT88.4 R44, [R150+0x10000] ;  /* 0x01000000962c783b */ /* 0x000fe20000004200 */
[----:B------:R-:W-:Y:S01]  /*1ba60*/  FSEL R149, R149, RZ, P2 ;  /* 0x000000ff95957208 */ /* 0x000fe20001000000 */
[----:B------:R-:W-:Y:S01]  /*1ba70*/  FADD.FTZ R4, R132, -R5 ;  /* 0x8000000584047221 */ /* 0x000fe20000010000 */
[----:B------:R-:W-:Y:S01]  /*1ba80*/  FFMA.FTZ R132, R58, UR4, -R143 ;  /* 0x000000043a847c23 */ /* 0x000fe2000801088f */
[----:B------:R-:W1:Y:S01]  /*1ba90*/  LDSM.16.MT88.4 R20, [R3+0xc000] ;  /* 0x00c000000314783b */ /* 0x000e620000004200 */
[----:B------:R-:W2:Y:S01]  /*1baa0*/  MUFU.EX2 R151, R151 ;  /* 0x0000009700977308 */ /* 0x000ea20000000800 */
[----:B------:R-:W-:Y:S01]  /*1bab0*/  FMUL.FTZ R152, R4, UR4 ;  /* 0x0000000404987c20 */ /* 0x000fe20008410000 */
[--C-:B------:R-:W-:Y:S01]  /*1bac0*/  FFMA.FTZ R145, R144, UR4, -R149.reuse ;  /* 0x0000000490917c23 */ /* 0x100fe20008010895 */
[----:B------:R-:W3:Y:S01]  /*1bad0*/  LDSM.16.MT88.4 R56, [R3+0x10000] ;  /* 0x010000000338783b */ /* 0x000ee20000004200 */
[--C-:B------:R-:W-:Y:S01]  /*1bae0*/  FFMA.FTZ R148, R40, UR4, -R149.reuse ;  /* 0x0000000428947c23 */ /* 0x100fe20008010895 */
[--C-:B------:R-:W-:Y:S01]  /*1baf0*/  FFMA.FTZ R147, R64, UR4, -R149.reuse ;  /* 0x0000000440937c23 */ /* 0x100fe20008010895 */
[----:B------:R-:W-:Y:S01]  /*1bb00*/  FFMA.FTZ R146, R66, UR4, -R149 ;  /* 0x0000000442927c23 */ /* 0x000fe20008010895 */
[----:B------:R-:W-:Y:S01]  /*1bb10*/  FFMA.FTZ R144, R42, UR4, -R143 ;  /* 0x000000042a907c23 */ /* 0x000fe2000801088f */
[----:B------:R-:W4:Y:S01]  /*1bb20*/  MUFU.EX2 R152, R152 ;  /* 0x0000009800987308 */ /* 0x000f220000000800 */
[C---:B------:R-:W-:Y:S01]  /*1bb30*/  IADD3 R16, PT, PT, R150.reuse, 0xc000, RZ ;  /* 0x0000c00096107810 */ /* 0x040fe20007ffe0ff */
[----:B------:R-:W5:Y:S01]  /*1bb40*/  LDSM.16.MT88.4 R12, [R150+0xc000] ;  /* 0x00c00000960c783b */ /* 0x000f620000004200 */
[----:B------:R-:W-:Y:S01]  /*1bb50*/  IADD3 R154, PT, PT, R150, 0xc040, RZ ;  /* 0x0000c040969a7810 */ /* 0x000fe20007ffe0ff */
[--C-:B------:R-:W-:Y:S01]  /*1bb60*/  FFMA.FTZ R156, R50, UR4, -R149.reuse ;  /* 0x00000004329c7c23 */ /* 0x100fe20008010895 */
[----:B------:R-:W-:Y:S01]  /*1bb70*/  @P0 IADD3 R154, PT, PT, R16, -0x40, RZ ;  /* 0xffffffc0109a0810 */ /* 0x000fe20007ffe0ff */
[--C-:B------:R-:W-:Y:S01]  /*1bb80*/  FFMA.FTZ R155, R48, UR4, -R149.reuse ;  /* 0x00000004309b7c23 */ /* 0x100fe20008010895 */
[--C-:B------:R-:W-:Y:S01]  /*1bb90*/  FFMA.FTZ R174, R238, UR4, -R149.reuse ;  /* 0x00000004eeae7c23 */ /* 0x100fe20008010895 */
[----:B------:R-:W-:Y:S01]  /*1bba0*/  MUFU.EX2 R148, R148 ;  /* 0x0000009400947308 */ /* 0x000fe20000000800 */
[----:B------:R-:W-:Y:S01]  /*1bbb0*/  IADD3 R153, PT, PT, R153, R154, RZ ;  /* 0x0000009a99997210 */ /* 0x000fe20007ffe0ff */
[----:B------:R-:W5:Y:S01]  /*1bbc0*/  LDSM.16.MT88.4 R28, [R154] ;  /* 0x000000009a1c783b */ /* 0x000f620000004200 */
[-C--:B--2---:R-:W-:Y:S01]  /*1bbd0*/  FMUL.FTZ R18, R74, R151.reuse ;  /* 0x000000974a127220 */ /* 0x084fe20000410000 */
[-C--:B------:R-:W-:Y:S01]  /*1bbe0*/  FMUL.FTZ R19, R75, R151.reuse ;  /* 0x000000974b137220 */ /* 0x080fe20000410000 */
[-C--:B------:R-:W-:Y:S01]  /*1bbf0*/  FMUL.FTZ R34, R90, R151.reuse ;  /* 0x000000975a227220 */ /* 0x080fe20000410000 */
[----:B------:R-:W2:Y:S01]  /*1bc00*/  LDSM.16.MT88.4 R36, [R153] ;  /* 0x000000009924783b */ /* 0x000ea20000004200 */
[-C--:B------:R-:W-:Y:S01]  /*1bc10*/  FMUL.FTZ R35, R91, R151.reuse ;  /* 0x000000975b237220 */ /* 0x080fe20000410000 */
[----:B------:R-:W1:Y:S01]  /*1bc20*/  MUFU.EX2 R147, R147 ;  /* 0x0000009300937308 */ /* 0x000e620000000800 */
[-C--:B----4-:R-:W-:Y:S01]  /*1bc30*/  FMUL.FTZ R16, R72, R152.reuse ;  /* 0x0000009848107220 */ /* 0x090fe20000410000 */
[-C--:B------:R-:W-:Y:S01]  /*1bc40*/  FMUL.FTZ R17, R73, R152.reuse ;  /* 0x0000009849117220 */ /* 0x080fe20000410000 */
[----:B------:R-:W4:Y:S01]  /*1bc50*/  LDSM.16.MT88.4 R64, [R154+0x4000] ;  /* 0x004000009a40783b */ /* 0x000f220000004200 */
[-C--:B------:R-:W-:Y:S01]  /*1bc60*/  FMUL.FTZ R32, R88, R152.reuse ;  /* 0x0000009858207220 */ /* 0x080fe20000410000 */
[-C--:B------:R-:W-:Y:S01]  /*1bc70*/  FMUL.FTZ R33, R89, R152.reuse ;  /* 0x0000009859217220 */ /* 0x080fe20000410000 */
[-C--:B------:R-:W-:Y:S01]  /*1bc80*/  FMUL.FTZ R76, R76, R152.reuse ;  /* 0x000000984c4c7220 */ /* 0x080fe20000410000 */
[----:B------:R-:W4:Y:S01]  /*1bc90*/  LDSM.16.MT88.4 R72, [R153+0x4000] ;  /* 0x004000009948783b */ /* 0x000f220000004200 */
[----:B------:R-:W-:Y:S01]  /*1bca0*/  MUFU.EX2 R146, R146 ;  /* 0x0000009200927308 */ /* 0x000fe20000000800 */
[-C--:B------:R-:W-:Y:S01]  /*1bcb0*/  FMUL.FTZ R77, R77, R152.reuse ;  /* 0x000000984d4d7220 */ /* 0x080fe20000410000 */
[-C--:B------:R-:W-:Y:S01]  /*1bcc0*/  FMUL.FTZ R78, R78, R151.reuse ;  /* 0x000000974e4e7220 */ /* 0x080fe20000410000 */
[-C--:B------:R-:W-:Y:S01]  /*1bcd0*/  FMUL.FTZ R79, R79, R151.reuse ;  /* 0x000000974f4f7220 */ /* 0x080fe20000410000 */
[----:B------:R-:W4:Y:S01]  /*1bce0*/  LDSM.16.MT88.4 R88, [R150+0xc800] ;  /* 0x00c800009658783b */ /* 0x000f220000004200 */
[-C--:B------:R-:W-:Y:S01]  /*1bcf0*/  FMUL.FTZ R40, R96, R152.reuse ;  /* 0x0000009860287220 */ /* 0x080fe20000410000 */
[----:B------:R-:W-:Y:S01]  /*1bd00*/  FMUL.FTZ R41, R97, R152 ;  /* 0x0000009861297220 */ /* 0x000fe20000410000 */
[-C--:B------:R-:W-:Y:S01]  /*1bd10*/  FMUL.FTZ R42, R98, R151.reuse ;  /* 0x00000097622a7220 */ /* 0x080fe20000410000 */
[----:B------:R-:W3:Y:S01]  /*1bd20*/  MUFU.EX2 R145, R145 ;  /* 0x0000009100917308 */ /* 0x000ee20000000800 */
[----:B-1----:R-:W-:Y:S01]  /*1bd30*/  F2FP.BF16.F32.PACK_AB R4, R147, R148 ;  /* 0x000000949304723e */ /* 0x002fe200000010ff */
[-C--:B------:R-:W-:Y:S01]  /*1bd40*/  FMUL.FTZ R43, R99, R151.reuse ;  /* 0x00000097632b7220 */ /* 0x080fe20000410000 */
[-C--:B------:R-:W-:Y:S01]  /*1bd50*/  FMUL.FTZ R48, R104, R152.reuse ;  /* 0x0000009868307220 */ /* 0x080fe20000410000 */
[-C--:B------:R-:W-:Y:S01]  /*1bd60*/  FMUL.FTZ R49, R105, R152.reuse ;  /* 0x0000009869317220 */ /* 0x080fe20000410000 */
[-C--:B------:R-:W-:Y:S01]  /*1bd70*/  FMUL.FTZ R50, R106, R151.reuse ;  /* 0x000000976a327220 */ /* 0x080fe20000410000 */
[-C--:B------:R-:W-:Y:S01]  /*1bd80*/  FMUL.FTZ R51, R107, R151.reuse ;  /* 0x000000976b337220 */ /* 0x080fe20000410000 */
[-C--:B------:R-:W-:Y:S01]  /*1bd90*/  FMUL.FTZ R100, R100, R152.reuse ;  /* 0x0000009864647220 */ /* 0x080fe20000410000 */
[----:B------:R-:W-:Y:S01]  /*1bda0*/  MUFU.EX2 R144, R144 ;  /* 0x0000009000907308 */ /* 0x000fe20000000800 */
[-C--:B------:R-:W-:Y:S01]  /*1bdb0*/  FMUL.FTZ R101, R101, R152.reuse ;  /* 0x0000009865657220 */ /* 0x080fe20000410000 */
[-C--:B------:R-:W-:Y:S01]  /*1bdc0*/  FMUL.FTZ R102, R102, R151.reuse ;  /* 0x0000009766667220 */ /* 0x080fe20000410000 */
[-C--:B------:R-:W-:Y:S01]  /*1bdd0*/  FMUL.FTZ R103, R103, R151.reuse ;  /* 0x0000009767677220 */ /* 0x080fe20000410000 */
[-C--:B------:R-:W-:Y:S01]  /*1bde0*/  FMUL.FTZ R108, R108, R152.reuse ;  /* 0x000000986c6c7220 */ /* 0x080fe20000410000 */
[----:B------:R-:W-:Y:S01]  /*1bdf0*/  FMUL.FTZ R109, R109, R152 ;  /* 0x000000986d6d7220 */ /* 0x000fe20000410000 */
[-C--:B------:R-:W-:Y:S01]  /*1be00*/  FMUL.FTZ R110, R110, R151.reuse ;  /* 0x000000976e6e7220 */ /* 0x080fe20000410000 */
[-C--:B------:R-:W-:Y:S01]  /*1be10*/  FMUL.FTZ R111, R111, R151.reuse ;  /* 0x000000976f6f7220 */ /* 0x080fe20000410000 */
[----:B------:R-:W1:Y:S01]  /*1be20*/  MUFU.EX2 R55, R55 ;  /* 0x0000003700377308 */ /* 0x000e620000000800 */
[----:B---3--:R-:W-:Y:S01]  /*1be30*/  F2FP.BF16.F32.PACK_AB R6, R145, R146 ;  /* 0x000000929106723e */ /* 0x008fe200000010ff */
[--C-:B------:R-:W-:Y:S01]  /*1be40*/  FFMA.FTZ R105, R62, UR4, -R149.reuse ;  /* 0x000000043e697c23 */ /* 0x100fe20008010895 */
[----:B------:R-:W-:Y:S01]  /*1be50*/  FFMA.FTZ R104, R60, UR4, -R149 ;  /* 0x000000043c687c23 */ /* 0x000fe20008010895 */
[--C-:B------:R-:W-:Y:S01]  /*1be60*/  FFMA.FTZ R107, R191, UR4, -R143.reuse ;  /* 0x00000004bf6b7c23 */ /* 0x100fe2000801088f */
[--C-:B------:R-:W-:Y:S01]  /*1be70*/  FFMA.FTZ R106, R189, UR4, -R143.reuse ;  /* 0x00000004bd6a7c23 */ /* 0x100fe2000801088f */
[-C--:B------:R-:W-:Y:S01]  /*1be80*/  FMUL.FTZ R8, R128, R152.reuse ;  /* 0x0000009880087220 */ /* 0x080fe20000410000 */
[-C--:B------:R-:W-:Y:S01]  /*1be90*/  FMUL.FTZ R9, R129, R152.reuse ;  /* 0x0000009881097220 */ /* 0x080fe20000410000 */
[----:B------:R-:W-:Y:S01]  /*1bea0*/  MUFU.EX2 R53, R53 ;  /* 0x0000003500357308 */ /* 0x000fe20000000800 */
[-C--:B------:R-:W-:Y:S01]  /*1beb0*/  FMUL.FTZ R10, R130, R151.reuse ;  /* 0x00000097820a7220 */ /* 0x080fe20000410000 */
[-C--:B------:R-:W-:Y:S01]  /*1bec0*/  FMUL.FTZ R11, R131, R151.reuse ;  /* 0x00000097830b7220 */ /* 0x080fe20000410000 */
[-C--:B------:R-:W-:Y:S01]  /*1bed0*/  FMUL.FTZ R68, R68, R152.reuse ;  /* 0x0000009844447220 */ /* 0x080fe20000410000 */
[-C--:B------:R-:W-:Y:S01]  /*1bee0*/  FMUL.FTZ R69, R69, R152.reuse ;  /* 0x0000009845457220 */ /* 0x080fe20000410000 */
[-C--:B------:R-:W-:Y:S01]  /*1bef0*/  FMUL.FTZ R70, R70, R151.reuse ;  /* 0x0000009746467220 */ /* 0x080fe20000410000 */
[-C--:B------:R-:W-:Y:S01]  /*1bf00*/  FMUL.FTZ R71, R71, R151.reuse ;  /* 0x0000009747477220 */ /* 0x080fe20000410000 */
[----:B------:R-:W-:Y:S01]  /*1bf10*/  FMUL.FTZ R24, R80, R152 ;  /* 0x0000009850187220 */ /* 0x000fe20000410000 */
[----:B------:R-:W3:Y:S01]  /*1bf20*/  MUFU.EX2 R132, R132 ;  /* 0x0000008400847308 */ /* 0x000ee20000000800 */
[----:B-1----:R-:W-:Y:S01]  /*1bf30*/  F2FP.BF16.F32.PACK_AB R5, R55, R144 ;  /* 0x000000903705723e */ /* 0x002fe200000010ff */
[-C--:B------:R-:W-:Y:S01]  /*1bf40*/  FMUL.FTZ R25, R81, R152.reuse ;  /* 0x0000009851197220 */ /* 0x080fe20000410000 */
[-C--:B------:R-:W-:Y:S01]  /*1bf50*/  FMUL.FTZ R26, R82, R151.reuse ;  /* 0x00000097521a7220 */ /* 0x080fe20000410000 */
[-C--:B------:R-:W-:Y:S01]  /*1bf60*/  FMUL.FTZ R27, R83, R151.reuse ;  /* 0x00000097531b7220 */ /* 0x080fe20000410000 */
[-C--:B------:R-:W-:Y:S01]  /*1bf70*/  FMUL.FTZ R84, R84, R152.reuse ;  /* 0x0000009854547220 */ /* 0x080fe20000410000 */
[----:B------:R-:W-:Y:S01]  /*1bf80*/  LDSM.16.MT88.4 R80, [R153+0x800] ;  /* 0x000800009950783b */ /* 0x000fe20000004200 */
[-C--:B------:R-:W-:Y:S01]  /*1bf90*/  FMUL.FTZ R85, R85, R152.reuse ;  /* 0x0000009855557220 */ /* 0x080fe20000410000 */
[----:B------:R-:W-:Y:S01]  /*1bfa0*/  MUFU.EX2 R156, R156 ;  /* 0x0000009c009c7308 */ /* 0x000fe20000000800 */
[-C--:B------:R-:W-:Y:S01]  /*1bfb0*/  FMUL.FTZ R86, R86, R151.reuse ;  /* 0x0000009756567220 */ /* 0x080fe20000410000 */
[-C--:B------:R-:W-:Y:S01]  /*1bfc0*/  FMUL.FTZ R87, R87, R151.reuse ;  /* 0x0000009757577220 */ /* 0x080fe20000410000 */
[-C--:B------:R-:W-:Y:S01]  /*1bfd0*/  FMUL.FTZ R60, R124, R152.reuse ;  /* 0x000000987c3c7220 */ /* 0x080fe20000410000 */
[-C--:B------:R-:W-:Y:S01]  /*1bfe0*/  FMUL.FTZ R61, R125, R152.reuse ;  /* 0x000000987d3d7220 */ /* 0x080fe20000410000 */
[-C--:B------:R-:W-:Y:S01]  /*1bff0*/  FMUL.FTZ R62, R126, R151.reuse ;  /* 0x000000977e3e7220 */ /* 0x080fe20000410000 */
[----:B------:R-:W-:Y:S01]  /*1c000*/  FMUL.FTZ R63, R127, R151 ;  /* 0x000000977f3f7220 */ /* 0x000fe20000410000 */
[-C--:B------:R-:W-:Y:S01]  /*1c010*/  FMUL.FTZ R92, R92, R152.reuse ;  /* 0x000000985c5c7220 */ /* 0x080fe20000410000 */
[----:B------:R-:W1:Y:S01]  /*1c020*/  MUFU.EX2 R155, R155 ;  /* 0x0000009b009b7308 */ /* 0x000e620000000800 */
[----:B---3--:R-:W-:Y:S01]  /*1c030*/  F2FP.BF16.F32.PACK_AB R7, R132, R53 ;  /* 0x000000358407723e */ /* 0x008fe200000010ff */
[-C--:B------:R-:W-:Y:S01]  /*1c040*/  FMUL.FTZ R93, R93, R152.reuse ;  /* 0x000000985d5d7220 */ /* 0x080fe20000410000 */
[-C--:B------:R-:W-:Y:S01]  /*1c050*/  FMUL.FTZ R94, R94, R151.reuse ;  /* 0x000000975e5e7220 */ /* 0x080fe20000410000 */
[-C--:B------:R-:W-:Y:S01]  /*1c060*/  FMUL.FTZ R95, R95, R151.reuse ;  /* 0x000000975f5f7220 */ /* 0x080fe20000410000 */
[-C--:B------:R-:W-:Y:S01]  /*1c070*/  FMUL.FTZ R112, R112, R152.reuse ;  /* 0x0000009870707220 */ /* 0x080fe20000410000 */
[-C--:B------:R-:W-:Y:S01]  /*1c080*/  FMUL.FTZ R113, R113, R152.reuse ;  /* 0x0000009871717220 */ /* 0x080fe20000410000 */
[-C--:B------:R-:W-:Y:S01]  /*1c090*/  FMUL.FTZ R114, R114, R151.reuse ;  /* 0x0000009772727220 */ /* 0x080fe20000410000 */
[C---:B------:R-:W-:Y:S01]  /*1c0a0*/  HMMA.16816.F32.BF16 R16, R4.reuse, R20, R16 ;  /* 0x000000140410723c */ /* 0x040fe20000041810 */
[----:B------:R-:W-:Y:S01]  /*1c0b0*/  MUFU.EX2 R105, R105 ;  /* 0x0000006900697308 */ /* 0x000fe20000000800 */
[-C--:B------:R-:W-:Y:S01]  /*1c0c0*/  FMUL.FTZ R115, R115, R151.reuse ;  /* 0x0000009773737220 */ /* 0x080fe20000410000 */
[-C--:B------:R-:W-:Y:S01]  /*1c0d0*/  FMUL.FTZ R116, R116, R152.reuse ;  /* 0x0000009874747220 */ /* 0x080fe20000410000 */
[-C--:B------:R-:W-:Y:S01]  /*1c0e0*/  FMUL.FTZ R117, R117, R152.reuse ;  /* 0x0000009875757220 */ /* 0x080fe20000410000 */
[-C--:B------:R-:W-:Y:S01]  /*1c0f0*/  FMUL.FTZ R118, R118, R151.reuse ;  /* 0x0000009776767220 */ /* 0x080fe20000410000 */
[-C--:B------:R-:W-:Y:S01]  /*1c100*/  FMUL.FTZ R119, R119, R151.reuse ;  /* 0x0000009777777220 */ /* 0x080fe20000410000 */
[----:B------:R-:W-:Y:S01]  /*1c110*/  LDSM.16.MT88.4 R96, [R3+0x10800] ;  /* 0x010800000360783b */ /* 0x000fe20000004200 */
[C---:B------:R-:W-:Y:S01]  /*1c120*/  HMMA.16816.F32.BF16 R20, R4.reuse, R22, R76 ;  /* 0x000000160414723c */ /* 0x040fe2000004184c */
[----:B------:R-:W-:Y:S01]  /*1c130*/  MUFU.EX2 R104, R104 ;  /* 0x0000006800687308 */ /* 0x000fe20000000800 */
[----:B------:R-:W-:Y:S01]  /*1c140*/  FFMA.FTZ R124, R246, UR4, -R143 ;  /* 0x00000004f67c7c23 */ /* 0x000fe2000801088f */
[----:B------:R-:W3:Y:S01]  /*1c150*/  LDSM.16.MT88.4 R76, [R154+0x800] ;  /* 0x000800009a4c783b */ /* 0x000ee20000004200 */
[--C-:B------:R-:W-:Y:S01]  /*1c160*/  FFMA.FTZ R125, R240, UR4, -R149.reuse ;  /* 0x00000004f07d7c23 */ /* 0x100fe20008010895 */
[--C-:B------:R-:W-:Y:S01]  /*1c170*/  FFMA.FTZ R126, R236, UR4, -R149.reuse ;  /* 0x00000004ec7e7c23 */ /* 0x100fe20008010895 */
[----:B------:R-:W-:Y:S01]  /*1c180*/  FFMA.FTZ R127, R234, UR4, -R149 ;  /* 0x00000004ea7f7c23 */ /* 0x000fe20008010895 */
[--C-:B------:R-:W-:Y:S01]  /*1c190*/  FFMA.FTZ R157, R232, UR4, -R143.reuse ;  /* 0x00000004e89d7c23 */ /* 0x100fe2000801088f */
[C---:B------:R-:W-:Y:S01]  /*1c1a0*/  HMMA.16816.F32.BF16 R40, R4.reuse, R44, R40 ;  /* 0x0000002c0428723c */ /* 0x040fe20000041828 */
[----:B------:R-:W-:Y:S01]  /*1c1b0*/  MUFU.EX2 R107, R107 ;  /* 0x0000006b006b7308 */ /* 0x000fe20000000800 */
[--C-:B------:R-:W-:Y:S01]  /*1c1c0*/  FFMA.FTZ R176, R228, UR4, -R143.reuse ;  /* 0x00000004e4b07c23 */ /* 0x100fe2000801088f */
[--C-:B------:R-:W-:Y:S01]  /*1c1d0*/  FFMA.FTZ R159, R230, UR4, -R143.reuse ;  /* 0x00000004e69f7c23 */ /* 0x100fe2000801088f */
[----:B------:R-:W-:Y:S01]  /*1c1e0*/  FFMA.FTZ R178, R226, UR4, -R143 ;  /* 0x00000004e2b27c23 */ /* 0x000fe2000801088f */
[--C-:B------:R-:W-:Y:S01]  /*1c1f0*/  FFMA.FTZ R161, R224, UR4, -R149.reuse ;  /* 0x00000004e0a17c23 */ /* 0x100fe20008010895 */
[--C-:B------:R-:W-:Y:S01]  /*1c200*/  FFMA.FTZ R222, R222, UR4, -R149.reuse ;  /* 0x00000004dede7c23 */ /* 0x100fe20008010895 */
[--C-:B------:R-:W-:Y:S01]  /*1c210*/  FFMA.FTZ R220, R220, UR4, -R149.reuse ;  /* 0x00000004dcdc7c23 */ /* 0x100fe20008010895 */
[C---:B------:R-:W-:Y:S01]  /*1c220*/  HMMA.16816.F32.BF16 R48, R4.reuse, R56, R48 ;  /* 0x000000380430723c */ /* 0x040fe20000041830 */
[----:B------:R-:W-:Y:S01]  /*1c230*/  MUFU.EX2 R106, R106 ;  /* 0x0000006a006a7308 */ /* 0x000fe20000000800 */
[----:B------:R-:W-:Y:S01]  /*1c240*/  FFMA.FTZ R163, R218, UR4, -R149 ;  /* 0x00000004daa37c23 */ /* 0x000fe20008010895 */
[--C-:B------:R-:W-:Y:S01]  /*1c250*/  FFMA.FTZ R165, R216, UR4, -R143.reuse ;  /* 0x00000004d8a57c23 */ /* 0x100fe2000801088f */
[--C-:B------:R-:W-:Y:S01]  /*1c260*/  FFMA.FTZ R204, R204, UR4, -R143.reuse ;  /* 0x00000004cccc7c23 */ /* 0x100fe2000801088f */
[--C-:B------:R-:W-:Y:S01]  /*1c270*/  FFMA.FTZ R167, R214, UR4, -R143.reuse ;  /* 0x00000004d6a77c23 */ /* 0x100fe2000801088f */
[----:B------:R-:W-:Y:S01]  /*1c280*/  FFMA.FTZ R202, R202, UR4, -R143 ;  /* 0x00000004caca7c23 */ /* 0x000fe2000801088f */
        /* <DEDUP_REMOVED lines=9> */
[C---:B------:R-:W-:Y:S01]  /*1c320*/  HMMA.16816.F32.BF16 R56, R4.reuse, R58, R108 ;  /* 0x0000003a0438723c */ /* 0x040fe2000004186c */
[----:B------:R-:W-:Y:S01]  /*1c330*/  FFMA.FTZ R108, R193, UR4, -R143 ;  /* 0x00000004c16c7c23 */ /* 0x000fe2000801088f */
[----:B------:R-:W-:Y:S01]  /*1c340*/  MUFU.EX2 R101, R101 ;  /* 0x0000006500657308 */ /* 0x000fe20000000800 */
[--C-:B------:R-:W-:Y:S01]  /*1c350*/  FFMA.FTZ R111, R187, UR4, -R149.reuse ;  /* 0x00000004bb6f7c23 */ /* 0x100fe20008010895 */
[--C-:B------:R-:W-:Y:S01]  /*1c360*/  FFMA.FTZ R110, R252, UR4, -R149.reuse ;  /* 0x00000004fc6e7c23 */ /* 0x100fe20008010895 */
[----:B------:R-:W-:Y:S01]  /*1c370*/  FFMA.FTZ R109, R250, UR4, -R149 ;  /* 0x00000004fa6d7c23 */ /* 0x000fe20008010895 */
[--C-:B------:R-:W-:Y:S01]  /*1c380*/  FFMA.FTZ R175, R182, UR4, -R143.reuse ;  /* 0x00000004b6af7c23 */ /* 0x100fe2000801088f */
[----:B------:R-:W-:Y:S01]  /*1c390*/  FFMA.FTZ R180, R180, UR4, -R143 ;  /* 0x00000004b4b47c23 */ /* 0x000fe2000801088f */
[C---:B-----5:R-:W-:Y:S01]  /*1c3a0*/  HMMA.16816.F32.BF16 R8, R4.reuse, R12, R8 ;  /* 0x0000000c0408723c */ /* 0x060fe20000041808 */
[--C-:B------:R-:W-:Y:S01]  /*1c3b0*/  FFMA.FTZ R172, R172, UR4, -R149.reuse ;  /* 0x00000004acac7c23 */ /* 0x100fe20008010895 */
[----:B------:R-:W5:Y:S01]  /*1c3c0*/  MUFU.EX2 R108, R108 ;  /* 0x0000006c006c7308 */ /* 0x000f620000000800 */
[--C-:B------:R-:W-:Y:S01]  /*1c3d0*/  FFMA.FTZ R177, R170, UR4, -R149.reuse ;  /* 0x00000004aab17c23 */ /* 0x100fe20008010895 */
[--C-:B------:R-:W-:Y:S01]  /*1c3e0*/  FFMA.FTZ R179, R168, UR4, -R149.reuse ;  /* 0x00000004a8b37c23 */ /* 0x100fe20008010895 */
[----:B------:R-:W-:Y:S01]  /*1c3f0*/  FFMA.FTZ R166, R166, UR4, -R149 ;  /* 0x00000004a6a67c23 */ /* 0x000fe20008010895 */
[--C-:B------:R-:W-:Y:S01]  /*1c400*/  FFMA.FTZ R164, R164, UR4, -R143.reuse ;  /* 0x00000004a4a47c23 */ /* 0x100fe2000801088f */
[--C-:B------:R-:W-:Y:S01]  /*1c410*/  FFMA.FTZ R181, R162, UR4, -R143.reuse ;  /* 0x00000004a2b57c23 */ /* 0x100fe2000801088f */
[C---:B------:R-:W-:Y:S01]  /*1c420*/  HMMA.16816.F32.BF16 R12, R4.reuse, R14, R68 ;  /* 0x0000000e040c723c */ /* 0x040fe20000041844 */
[-C--:B------:R-:W-:Y:S01]  /*1c430*/  FMUL.FTZ R68, R120, R152.reuse ;  /* 0x0000009878447220 */ /* 0x080fe20000410000 */
[-C--:B------:R-:W-:Y:S01]  /*1c440*/  FMUL.FTZ R69, R121, R152.reuse ;  /* 0x0000009879457220 */ /* 0x080fe20000410000 */
[-C--:B------:R-:W-:Y:S01]  /*1c450*/  FMUL.FTZ R70, R122, R151.reuse ;  /* 0x000000977a467220 */ /* 0x080fe20000410000 */
[-C--:B------:R-:W-:Y:S01]  /*1c460*/  FMUL.FTZ R71, R123, R151.reuse ;  /* 0x000000977b477220 */ /* 0x080fe20000410000 */
[----:B------:R-:W-:Y:S01]  /*1c470*/  MUFU.EX2 R111, R111 ;  /* 0x0000006f006f7308 */ /* 0x000fe20000000800 */
[--C-:B------:R-:W-:Y:S01]  /*1c480*/  FFMA.FTZ R160, R160, UR4, -R143.reuse ;  /* 0x00000004a0a07c23 */ /* 0x100fe2000801088f */
[----:B------:R-:W-:Y:S01]  /*1c490*/  FFMA.FTZ R183, R158, UR4, -R143 ;  /* 0x000000049eb77c23 */ /* 0x000fe2000801088f */
[C---:B------:R-:W-:Y:S01]  /*1c4a0*/  HMMA.16816.F32.BF16 R24, R4.reuse, R28, R24 ;  /* 0x0000001c0418723c */ /* 0x040fe20000041818 */
[--C-:B------:R-:W-:Y:S01]  /*1c4b0*/  FFMA.FTZ R138, R138, UR4, -R149.reuse ;  /* 0x000000048a8a7c23 */ /* 0x100fe20008010895 */
[--C-:B------:R-:W-:Y:S01]  /*1c4c0*/  FFMA.FTZ R137, R137, UR4, -R149.reuse ;  /* 0x0000000489897c23 */ /* 0x100fe20008010895 */
[--C-:B------:R-:W-:Y:S01]  /*1c4d0*/  FFMA.FTZ R140, R140, UR4, -R149.reuse ;  /* 0x000000048c8c7c23 */ /* 0x100fe20008010895 */
[----:B------:R-:W-:Y:S01]  /*1c4e0*/  FFMA.FTZ R141, R141, UR4, -R149 ;  /* 0x000000048d8d7c23 */ /* 0x000fe20008010895 */
[----:B------:R-:W3:Y:S01]  /*1c4f0*/  MUFU.EX2 R110, R110 ;  /* 0x0000006e006e7308 */ /* 0x000ee20000000800 */
[--C-:B------:R-:W-:Y:S01]  /*1c500*/  FFMA.FTZ R136, R136, UR4, -R143.reuse ;  /* 0x0000000488887c23 */ /* 0x100fe2000801088f */
[--C-:B------:R-:W-:Y:S01]  /*1c510*/  FFMA.FTZ R139, R139, UR4, -R143.reuse ;  /* 0x000000048b8b7c23 */ /* 0x100fe2000801088f */
[C---:B------:R-:W-:Y:S01]  /*1c520*/  HMMA.16816.F32.BF16 R28, R4.reuse, R30, R84 ;  /* 0x0000001e041c723c */ /* 0x040fe20000041854 */
[----:B------:R-:W3:Y:S01]  /*1c530*/  LDSM.16.MT88.4 R84, [R3+0xc800] ;  /* 0x00c800000354783b */ /* 0x000ee20000004200 */
[--C-:B------:R-:W-:Y:S01]  /*1c540*/  FFMA.FTZ R142, R142, UR4, -R143.reuse ;  /* 0x000000048e8e7c23 */ /* 0x100fe2000801088f */
[----:B------:R-:W-:Y:S01]  /*1c550*/  FFMA.FTZ R135, R135, UR4, -R143 ;  /* 0x0000000487877c23 */ /* 0x000fe2000801088f */
[----:B------:R-:W-:Y:S01]  /*1c560*/  FFMA.FTZ R148, R221, R152, R148 ;  /* 0x00000098dd947223 */ /* 0x000fe20000010094 */
[----:B------:R-:W-:Y:S01]  /*1c570*/  MUFU.EX2 R109, R109 ;  /* 0x0000006d006d7308 */ /* 0x000fe20000000800 */
[----:B------:R-:W-:Y:S01]  /*1c580*/  FFMA.FTZ R144, R219, R151, R144 ;  /* 0x00000097db907223 */ /* 0x000fe20000010090 */
[----:B------:R-:W-:Y:S01]  /*1c590*/  @P1 IADD3 R54, PT, PT, R54, -0x3, RZ ;  /* 0xfffffffd36361810 */ /* 0x000fe20007ffe0ff */
[----:B--2---:R-:W-:Y:S01]  /*1c5a0*/  HMMA.16816.F32.BF16 R32, R4, R36, R32 ;  /* 0x000000240420723c */ /* 0x004fe20000041820 */
[----:B------:R-:W-:Y:S01]  /*1c5b0*/  FADD.FTZ R147, R147, R148 ;  /* 0x0000009493937221 */ /* 0x000fe20000010000 */
[----:B------:R-:W-:-:S03]  /*1c5c0*/  FADD.FTZ R144, R55, R144 ;  /* 0x0000009037907221 */ /* 0x000fc60000010000 */
[----:B------:R-:W-:Y:S01]  /*1c5d0*/  MUFU.EX2 R125, R125 ;  /* 0x0000007d007d7308 */ /* 0x000fe20000000800 */
[----:B------:R-:W-:Y:S01]  /*1c5e0*/  FADD.FTZ R146, R146, R147 ;  /* 0x0000009392927221 */ /* 0x000fe20000010000 */
[----:B------:R-:W-:Y:S01]  /*1c5f0*/  FADD.FTZ R53, R53, R144 ;  /* 0x0000009035357221 */ /* 0x000fe20000010000 */
[C---:B----4-:R-:W-:Y:S02]  /*1c600*/  HMMA.16816.F32.BF16 R60, R4.reuse, R64, R60 ;  /* 0x00000040043c723c */ /* 0x050fe4000004183c */
[----:B------:R-:W-:Y:S01]  /*1c610*/  FADD.FTZ R145, R145, R146 ;  /* 0x0000009291917221 */ /* 0x000fe20000010000 */
[----:B------:R-:W-:Y:S02]  /*1c620*/  FADD.FTZ R132, R132, R53 ;  /* 0x0000003584847221 */ /* 0x000fe40000010000 */
        /* <DEDUP_REMOVED lines=10> */
[----:B------:R-:W-:Y:S01]  /*1c6d0*/  HMMA.16816.F32.BF16 R68, R4, R72, R68 ;  /* 0x000000480444723c */ /* 0x000fe20000041844 */
[----:B-1----:R-:W-:Y:S01]  /*1c6e0*/  F2FP.BF16.F32.PACK_AB R72, R155, R156 ;  /* 0x0000009c9b48723e */ /* 0x002fe200000010ff */
[----:B------:R-:W-:Y:S01]  /*1c6f0*/  FADD.FTZ R156, R156, R145 ;  /* 0x000000919c9c7221 */ /* 0x000fe20000010000 */
[----:B-----5:R-:W-:-:S02]  /*1c700*/  F2FP.BF16.F32.PACK_AB R73, R108, R101 ;  /* 0x000000656c49723e */ /* 0x020fc400000010ff */
[----:B------:R-:W-:Y:S01]  /*1c710*/  MUFU.EX2 R112, R112 ;  /* 0x0000007000707308 */ /* 0x000fe20000000800 */
[----:B------:R-:W-:Y:S02]  /*1c720*/  FADD.FTZ R156, R155, R156 ;  /* 0x0000009c9b9c7221 */ /* 0x000fe40000010000 */
[----:B------:R-:W-:Y:S01]  /*1c730*/  HMMA.16816.F32.BF16 R4, R4, R74, R116 ;  /* 0x0000004a0404723c */ /* 0x000fe20000041874 */
[----:B------:R-:W-:Y:S01]  /*1c740*/  F2FP.BF16.F32.PACK_AB R74, R104, R105 ;  /* 0x00000069684a723e */ /* 0x000fe200000010ff */
[----:B------:R-:W-:Y:S01]  /*1c750*/  FADD.FTZ R105, R105, R156 ;  /* 0x0000009c69697221 */ /* 0x000fe20000010000 */
[----:B------:R-:W-:Y:S02]  /*1c760*/  F2FP.BF16.F32.PACK_AB R75, R106, R107 ;  /* 0x0000006b6a4b723e */ /* 0x000fe400000010ff */
[----:B------:R-:W-:Y:S01]  /*1c770*/  MUFU.EX2 R114, R114 ;  /* 0x0000007200727308 */ /* 0x000fe20000000800 */
[----:B------:R-:W-:-:S04]  /*1c780*/  FADD.FTZ R104, R104, R105 ;  /* 0x0000006968687221 */ /* 0x000fc80000010000 */
[C---:B------:R-:W-:Y:S03]  /*1c790*/  HMMA.16816.F32.BF16 R8, R72.reuse, R88, R8 ;  /* 0x000000584808723c */ /* 0x040fe60000041808 */
[----:B------:R-:W1:Y:S05]  /*1c7a0*/  MUFU.EX2 R113, R113 ;  /* 0x0000007100717308 */ /* 0x000e6a0000000800 */
[C---:B------:R-:W-:Y:S01]  /*1c7b0*/  HMMA.16816.F32.BF16 R12, R72.reuse, R90, R12 ;  /* 0x0000005a480c723c */ /* 0x040fe2000004180c */
[----:B------:R-:W2:Y:S02]  /*1c7c0*/  LDSM.16.MT88.4 R88, [R150+0x10800] ;  /* 0x010800009658783b */ /* 0x000ea40000004200 */
[----:B------:R-:W4:Y:S05]  /*1c7d0*/  MUFU.EX2 R115, R115 ;  /* 0x0000007300737308 */ /* 0x000f2a0000000800 */
[C---:B---3--:R-:W-:Y:S03]  /*1c7e0*/  HMMA.16816.F32.BF16 R24, R72.reuse, R76, R24 ;  /* 0x0000004c4818723c */ /* 0x048fe60000041818 */
[----:B------:R-:W-:Y:S05]  /*1c7f0*/  MUFU.EX2 R157, R157 ;  /* 0x0000009d009d7308 */ /* 0x000fea0000000800 */
[C---:B------:R-:W-:Y:S01]  /*1c800*/  HMMA.16816.F32.BF16 R28, R72.reuse, R78, R28 ;  /* 0x0000004e481c723c */ /* 0x040fe2000004181c */
[----:B------:R-:W3:Y:S02]  /*1c810*/  LDSM.16.MT88.4 R76, [R153+0x4800] ;  /* 0x00480000994c783b */ /* 0x000ee40000004200 */
[----:B------:R-:W5:Y:S05]  /*1c820*/  MUFU.EX2 R176, R176 ;  /* 0x000000b000b07308 */ /* 0x000f6a0000000800 */
[C---:B------:R-:W-:Y:S03]  /*1c830*/  HMMA.16816.F32.BF16 R32, R72.reuse, R80, R32 ;  /* 0x000000504820723c */ /* 0x040fe60000041820 */
[----:B------:R-:W-:Y:S05]  /*1c840*/  MUFU.EX2 R159, R159 ;  /* 0x0000009f009f7308 */ /* 0x000fea0000000800 */
[C---:B------:R-:W-:Y:S01]  /*1c850*/  HMMA.16816.F32.BF16 R36, R72.reuse, R82, R36 ;  /* 0x000000524824723c */ /* 0x040fe20000041824 */
[----:B------:R-:W5:Y:S02]  /*1c860*/  LDSM.16.MT88.4 R80, [R3+0xd000] ;  /* 0x00d000000350783b */ /* 0x000f640000004200 */
[----:B------:R-:W5:Y:S05]  /*1c870*/  MUFU.EX2 R178, R178 ;  /* 0x000000b200b27308 */ /* 0x000f6a0000000800 */
[C---:B------:R-:W-:Y:S03]  /*1c880*/  HMMA.16816.F32.BF16 R16, R72.reuse, R84, R16 ;  /* 0x000000544810723c */ /* 0x040fe60000041810 */
[----:B------:R-:W-:Y:S05]  /*1c890*/  MUFU.EX2 R161, R161 ;  /* 0x000000a100a17308 */ /* 0x000fea0000000800 */
[C---:B------:R-:W-:Y:S01]  /*1c8a0*/  HMMA.16816.F32.BF16 R20, R72.reuse, R86, R20 ;  /* 0x000000564814723c */ /* 0x040fe20000041814 */
[----:B------:R-:W5:Y:S02]  /*1c8b0*/  LDSM.16.MT88.4 R84, [R150+0xd000] ;  /* 0x00d000009654783b */ /* 0x000f640000004200 */
[----:B------:R-:W-:Y:S05]  /*1c8c0*/  MUFU.EX2 R222, R222 ;  /* 0x000000de00de7308 */ /* 0x000fea0000000800 */
[C---:B--2---:R-:W-:Y:S03]  /*1c8d0*/  HMMA.16816.F32.BF16 R40, R72.reuse, R88, R40 ;  /* 0x000000584828723c */ /* 0x044fe60000041828 */
[----:B------:R-:W-:Y:S05]  /*1c8e0*/  MUFU.EX2 R220, R220 ;  /* 0x000000dc00dc7308 */ /* 0x000fea0000000800 */
[C---:B------:R-:W-:Y:S01]  /*1c8f0*/  HMMA.16816.F32.BF16 R44, R72.reuse, R90, R44 ;  /* 0x0000005a482c723c */ /* 0x040fe2000004182c */
[----:B------:R-:W2:Y:S02]  /*1c900*/  LDSM.16.MT88.4 R88, [R154+0x1000] ;  /* 0x001000009a58783b */ /* 0x000ea40000004200 */
[----:B------:R-:W-:Y:S05]  /*1c910*/  MUFU.EX2 R163, R163 ;  /* 0x000000a300a37308 */ /* 0x000fea0000000800 */
[C---:B------:R-:W-:Y:S03]  /*1c920*/  HMMA.16816.F32.BF16 R48, R72.reuse, R96, R48 ;  /* 0x000000604830723c */ /* 0x040fe60000041830 */
[----:B------:R-:W-:Y:S05]  /*1c930*/  MUFU.EX2 R165, R165 ;  /* 0x000000a500a57308 */ /* 0x000fea0000000800 */
        /* <DEDUP_REMOVED lines=8> */
[C---:B---3--:R-:W-:Y:S03]  /*1c9c0*/  HMMA.16816.F32.BF16 R68, R72.reuse, R76, R68 ;  /* 0x0000004c4844723c */ /* 0x048fe60000041844 */
[----:B------:R-:W-:Y:S05]  /*1c9d0*/  MUFU.EX2 R169, R169 ;  /* 0x000000a900a97308 */ /* 0x000fea0000000800 */
[----:B------:R-:W-:Y:S01]  /*1c9e0*/  HMMA.16816.F32.BF16 R4, R72, R78, R4 ;  /* 0x0000004e4804723c */ /* 0x000fe20000041804 */
[----:B------:R-:W-:Y:S01]  /*1c9f0*/  F2FP.BF16.F32.PACK_AB R72, R110, R111 ;  /* 0x0000006f6e48723e */ /* 0x000fe200000010ff */
[----:B------:R-:W3:Y:S01]  /*1ca00*/  LDSM.16.MT88.4 R76, [R150+0x11000] ;  /* 0x01100000964c783b */ /* 0x000ee20000004200 */
[----:B-1----:R-:W-:Y:S01]  /*1ca10*/  F2FP.BF16.F32.PACK_AB R73, R113, R114 ;  /* 0x000000727149723e */ /* 0x002fe200000010ff */
[----:B------:R-:W-:Y:S01]  /*1ca20*/  MUFU.EX2 R192, R192 ;  /* 0x000000c000c07308 */ /* 0x000fe20000000800 */
[----:B------:R-:W-:Y:S01]  /*1ca30*/  F2FP.BF16.F32.PACK_AB R74, R109, R112 ;  /* 0x000000706d4a723e */ /* 0x000fe200000010ff */
[----:B------:R-:W-:Y:S01]  /*1ca40*/  FADD.FTZ R111, R111, R104 ;  /* 0x000000686f6f7221 */ /* 0x000fe20000010000 */
[----:B----4-:R-:W-:-:S03]  /*1ca50*/  F2FP.BF16.F32.PACK_AB R75, R115, R124 ;  /* 0x0000007c734b723e */ /* 0x010fc600000010ff */
[----:B------:R-:W-:Y:S02]  /*1ca60*/  FADD.FTZ R111, R110, R111 ;  /* 0x0000006f6e6f7221 */ /* 0x000fe40000010000 */
[----:B------:R-:W-:Y:S02]  /*1ca70*/  MUFU.EX2 R190, R190 ;  /* 0x000000be00be7308 */ /* 0x000fe40000000800 */
[----:B-----5:R-:W-:Y:S01]  /*1ca80*/  HMMA.16816.F32.BF16 R16, R72, R80, R16 ;  /* 0x000000504810723c */ /* 0x020fe20000041810 */
        /* <DEDUP_REMOVED lines=9> */
[----:B------:R-:W-:Y:S05]  /*1cb20*/  LDSM.16.MT88.4 R84, [R153+0x5000] ;  /* 0x005000009954783b */ /* 0x000fea0000004200 */
        /* <DEDUP_REMOVED lines=9> */
[----:B------:R-:W4:Y:S05]  /*1cbc0*/  LDSM.16.MT88.4 R92, [R3+0xd800] ;  /* 0x00d80000035c783b */ /* 0x000f2a0000004200 */
[----:B------:R-:W-:Y:S02]  /*1cbd0*/  MUFU.EX2 R179, R179 ;  /* 0x000000b300b37308 */ /* 0x000fe40000000800 */
[C---:B---3--:R-:W-:Y:S06]  /*1cbe0*/  HMMA.16816.F32.BF16 R40, R72.reuse, R76, R40 ;  /* 0x0000004c4828723c */ /* 0x048fec0000041828 */
[----:B------:R-:W-:Y:S02]  /*1cbf0*/  MUFU.EX2 R166, R166 ;  /* 0x000000a600a67308 */ /* 0x000fe40000000800 */
        /* <DEDUP_REMOVED lines=8> */
[C---:B--2---:R-:W-:Y:S06]  /*1cc80*/  HMMA.16816.F32.BF16 R60, R72.reuse, R88, R60 ;  /* 0x00000058483c723c */ /* 0x044fec000004183c */
[----:B------:R-:W-:Y:S02]  /*1cc90*/  MUFU.EX2 R183, R183 ;  /* 0x000000b700b77308 */ /* 0x000fe40000000800 */
[C---:B------:R-:W-:Y:S01]  /*1cca0*/  HMMA.16816.F32.BF16 R64, R72.reuse, R90, R64 ;  /* 0x0000005a4840723c */ /* 0x040fe20000041840 */
[----:B------:R-:W-:Y:S05]  /*1ccb0*/  LDSM.16.MT88.4 R88, [R153+0x5800] ;  /* 0x005800009958783b */ /* 0x000fea0000004200 */
[----:B------:R-:W-:Y:S02]  /*1ccc0*/  MUFU.EX2 R138, R138 ;  /* 0x0000008a008a7308 */ /* 0x000fe40000000800 */
[C---:B------:R-:W-:Y:S06]  /*1ccd0*/  HMMA.16816.F32.BF16 R68, R72.reuse, R84, R68 ;  /* 0x000000544844723c */ /* 0x040fec0000041844 */
[----:B------:R-:W2:Y:S02]  /*1cce0*/  MUFU.EX2 R137, R137 ;  /* 0x0000008900897308 */ /* 0x000ea40000000800 */
[----:B------:R-:W-:Y:S01]  /*1ccf0*/  HMMA.16816.F32.BF16 R4, R72, R86, R4 ;  /* 0x000000564804723c */ /* 0x000fe20000041804 */
[----:B------:R-:W-:Y:S01]  /*1cd00*/  F2FP.BF16.F32.PACK_AB R72, R126, R125 ;  /* 0x0000007d7e48723e */ /* 0x000fe200000010ff */
[----:B------:R-:W5:Y:S01]  /*1cd10*/  LDSM.16.MT88.4 R84, [R150+0x11800] ;  /* 0x011800009654783b */ /* 0x000f620000004200 */
[----:B------:R-:W-:Y:S01]  /*1cd20*/  F2FP.BF16.F32.PACK_AB R73, R176, R157 ;  /* 0x0000009db049723e */ /* 0x000fe200000010ff */
[----:B------:R-:W-:Y:S01]  /*1cd30*/  FADD.FTZ R125, R125, R112 ;  /* 0x000000707d7d7221 */ /* 0x000fe20000010000 */
[----:B------:R-:W-:Y:S01]  /*1cd40*/  F2FP.BF16.F32.PACK_AB R74, R127, R174 ;  /* 0x000000ae7f4a723e */ /* 0x000fe200000010ff */
[----:B------:R-:W-:Y:S01]  /*1cd50*/  MUFU.EX2 R140, R140 ;  /* 0x0000008c008c7308 */ /* 0x000fe20000000800 */
[----:B------:R-:W-:Y:S01]  /*1cd60*/  F2FP.BF16.F32.PACK_AB R75, R178, R159 ;  /* 0x0000009fb24b723e */ /* 0x000fe200000010ff */
[----:B------:R-:W-:-:S04]  /*1cd70*/  FADD.FTZ R125, R126, R125 ;  /* 0x0000007d7e7d7221 */ /* 0x000fc80000010000 */
[----:B------:R-:W-:Y:S02]  /*1cd80*/  FADD.FTZ R174, R174, R125 ;  /* 0x0000007daeae7221 */ /* 0x000fe40000010000 */
[----:B----4-:R-:W-:Y:S01]  /*1cd90*/  HMMA.16816.F32.BF16 R16, R72, R92, R16 ;  /* 0x0000005c4810723c */ /* 0x010fe20000041810 */
[----:B------:R-:W4:Y:S01]  /*1cda0*/  MUFU.EX2 R141, R141 ;  /* 0x0000008d008d7308 */ /* 0x000f220000000800 */
[----:B--2---:R-:W-:Y:S01]  /*1cdb0*/  F2FP.BF16.F32.PACK_AB R116, R137, R138 ;  /* 0x0000008a8974723e */ /* 0x004fe200000010ff */
[----:B------:R-:W-:-:S05]  /*1cdc0*/  FADD.FTZ R174, R127, R174 ;  /* 0x000000ae7fae7221 */ /* 0x000fca0000010000 */
[C---:B------:R-:W-:Y:S01]  /*1cdd0*/  HMMA.16816.F32.BF16 R20, R72.reuse, R94, R20 ;  /* 0x0000005e4814723c */ /* 0x040fe20000041814 */
[----:B------:R-:W-:Y:S01]  /*1cde0*/  LDSM.16.MT88.4 R92, [R154+0x5800] ;  /* 0x005800009a5c783b */ /* 0x000fe20000004200 */
[----:B------:R-:W-:Y:S06]  /*1cdf0*/  MUFU.EX2 R136, R136 ;  /* 0x0000008800887308 */ /* 0x000fec0000000800 */
[----:B---3--:R-:W-:Y:S02]  /*1ce00*/  HMMA.16816.F32.BF16 R24, R72, R76, R24 ;  /* 0x0000004c4818723c */ /* 0x008fe40000041818 */
[----:B------:R-:W2:Y:S01]  /*1ce10*/  MUFU.EX2 R139, R139 ;  /* 0x0000008b008b7308 */ /* 0x000ea20000000800 */
[----:B----4-:R-:W-:-:S05]  /*1ce20*/  F2FP.BF16.F32.PACK_AB R118, R141, R140 ;  /* 0x0000008c8d76723e */ /* 0x010fca00000010ff */
[C---:B------:R-:W-:Y:S01]  /*1ce30*/  HMMA.16816.F32.BF16 R28, R72.reuse, R78, R28 ;  /* 0x0000004e481c723c */ /* 0x040fe2000004181c */
[----:B------:R-:W3:Y:S01]  /*1ce40*/  LDSM.16.MT88.4 R76, [R3+0x11800] ;  /* 0x01180000034c783b */ /* 0x000ee20000004200 */
[----:B------:R-:W-:Y:S06]  /*1ce50*/  MUFU.EX2 R142, R142 ;  /* 0x0000008e008e7308 */ /* 0x000fec0000000800 */
[----:B-1----:R-:W-:Y:S02]  /*1ce60*/  HMMA.16816.F32.BF16 R32, R72, R80, R32 ;  /* 0x000000504820723c */ /* 0x002fe40000041820 */
[----:B------:R-:W1:Y:S01]  /*1ce70*/  MUFU.EX2 R135, R135 ;  /* 0x0000008700877308 */ /* 0x000e620000000800 */
[----:B--2---:R-:W-:-:S05]  /*1ce80*/  F2FP.BF16.F32.PACK_AB R117, R139, R136 ;  /* 0x000000888b75723e */ /* 0x004fca00000010ff */
[C---:B------:R-:W-:Y:S01]  /*1ce90*/  HMMA.16816.F32.BF16 R36, R72.reuse, R82, R36 ;  /* 0x000000524824723c */ /* 0x040fe20000041824 */
[----:B------:R-:W2:Y:S07]  /*1cea0*/  LDSM.16.MT88.4 R80, [R3+0xe000] ;  /* 0x00e000000350783b */ /* 0x000eae0000004200 */
[----:B-----5:R-:W-:Y:S01]  /*1ceb0*/  HMMA.16816.F32.BF16 R40, R72, R84, R40 ;  /* 0x000000544828723c */ /* 0x020fe20000041828 */
[----:B-1----:R-:W-:-:S07]  /*1cec0*/  F2FP.BF16.F32.PACK_AB R119, R135, R142 ;  /* 0x0000008e8777723e */ /* 0x002fce00000010ff */
        /* <DEDUP_REMOVED lines=31> */
[C---:B------:R-:W-:Y:S08]  /*1d0c0*/  HMMA.16816.F32.BF16 R8, R72.reuse, R96, R8 ;  /* 0x000000604808723c */ /* 0x040ff00000041808 */
[C---:B--2---:R-:W-:Y:S08]  /*1d0d0*/  HMMA.16816.F32.BF16 R40, R72.reuse, R80, R40 ;  /* 0x000000504828723c */ /* 0x044ff00000041828 */
[C---:B------:R-:W-:Y:S01]  /*1d0e0*/  HMMA.16816.F32.BF16 R44, R72.reuse, R82, R44 ;  /* 0x00000052482c723c */ /* 0x040fe2000004182c */
[----:B------:R-:W2:Y:S07]  /*1d0f0*/  LDSM.16.MT88.4 R80, [R154+0x2800] ;  /* 0x002800009a50783b */ /* 0x000eae0000004200 */
[C---:B------:R-:W-:Y:S01]  /*1d100*/  HMMA.16816.F32.BF16 R12, R72.reuse, R98, R12 ;  /* 0x00000062480c723c */ /* 0x040fe2000004180c */
[----:B------:R-:W4:Y:S07]  /*1d110*/  LDSM.16.MT88.4 R96, [R150+0xe800] ;  /* 0x00e800009660783b */ /* 0x000f2e0000004200 */
        /* <DEDUP_REMOVED lines=17> */
[----:B------:R-:W-:-:S06]  /*1d230*/  FADD.FTZ R171, R171, R190 ;  /* 0x000000beabab7221 */ /* 0x000fcc0000010000 */
[C---:B------:R-:W-:Y:S01]  /*1d240*/  HMMA.16816.F32.BF16 R20, R72.reuse, R78, R20 ;  /* 0x0000004e4814723c */ /* 0x040fe20000041814 */
[----:B------:R-:W3:Y:S07]  /*1d250*/  LDSM.16.MT88.4 R76, [R150+0x12800] ;  /* 0x01280000964c783b */ /* 0x000eee0000004200 */
[C---:B--2---:R-:W-:Y:S08]  /*1d260*/  HMMA.16816.F32.BF16 R24, R72.reuse, R80, R24 ;  /* 0x000000504818723c */ /* 0x044ff00000041818 */
[C---:B------:R-:W-:Y:S01]  /*1d270*/  HMMA.16816.F32.BF16 R28, R72.reuse, R82, R28 ;  /* 0x00000052481c723c */ /* 0x040fe2000004181c */
[----:B------:R-:W2:Y:S07]  /*1d280*/  LDSM.16.MT88.4 R80, [R3+0x12800] ;  /* 0x012800000350783b */ /* 0x000eae0000004200 */
[C---:B----4-:R-:W-:Y:S08]  /*1d290*/  HMMA.16816.F32.BF16 R8, R72.reuse, R96, R8 ;  /* 0x000000604808723c */ /* 0x050ff00000041808 */
[C---:B------:R-:W-:Y:S01]  /*1d2a0*/  HMMA.16816.F32.BF16 R12, R72.reuse, R98, R12 ;  /* 0x00000062480c723c */ /* 0x040fe2000004180c */
[----:B------:R-:W-:Y:S07]  /*1d2b0*/  LDSM.16.MT88.4 R96, [R150+0xf000] ;  /* 0x00f000009660783b */ /* 0x000fee0000004200 */
[C---:B-1----:R-:W-:Y:S08]  /*1d2c0*/  HMMA.16816.F32.BF16 R32, R72.reuse, R84, R32 ;  /* 0x000000544820723c */ /* 0x042ff00000041820 */
[C---:B---3--:R-:W-:Y:S08]  /*1d2d0*/  HMMA.16816.F32.BF16 R40, R72.reuse, R76, R40 ;  /* 0x0000004c4828723c */ /* 0x048ff00000041828 */
[C---:B------:R-:W-:Y:S01]  /*1d2e0*/  HMMA.16816.F32.BF16 R44, R72.reuse, R78, R44 ;  /* 0x0000004e482c723c */ /* 0x040fe2000004182c */
[----:B------:R-:W1:Y:S07]  /*1d2f0*/  LDSM.16.MT88.4 R76, [R154+0x3000] ;  /* 0x003000009a4c783b */ /* 0x000e6e0000004200 */
[C---:B--2---:R-:W-:Y:S08]  /*1d300*/  HMMA.16816.F32.BF16 R48, R72.reuse, R80, R48 ;  /* 0x000000504830723c */ /* 0x044ff00000041830 */
[C---:B------:R-:W-:Y:S01]  /*1d310*/  HMMA.16816.F32.BF16 R56, R72.reuse, R82, R56 ;  /* 0x000000524838723c */ /* 0x040fe20000041838 */
[----:B------:R-:W2:Y:S07]  /*1d320*/  LDSM.16.MT88.4 R80, [R153+0x3000] ;  /* 0x003000009950783b */ /* 0x000eae0000004200 */
        /* <DEDUP_REMOVED lines=23> */
[----:B------:R-:W-:-:S06]  /*1d4a0*/  FADD.FTZ R221, R141, R140 ;  /* 0x0000008c8ddd7221 */ /* 0x000fcc0000010000 */
[C---:B------:R-:W-:Y:S01]  /*1d4b0*/  HMMA.16816.F32.BF16 R36, R72.reuse, R82, R36 ;  /* 0x000000524824723c */ /* 0x040fe20000041824 */
[----:B------:R-:W2:Y:S07]  /*1d4c0*/  LDSM.16.MT88.4 R80, [R150+0xf800] ;  /* 0x00f800009650783b */ /* 0x000eae0000004200 */
[C---:B------:R-:W-:Y:S08]  /*1d4d0*/  HMMA.16816.F32.BF16 R12, R72.reuse, R98, R12 ;  /* 0x00000062480c723c */ /* 0x040ff0000004180c */
[C---:B---3--:R-:W-:Y:S08]  /*1d4e0*/  HMMA.16816.F32.BF16 R16, R72.reuse, R84, R16 ;  /* 0x000000544810723c */ /* 0x048ff00000041810 */
[C---:B------:R-:W-:Y:S01]  /*1d4f0*/  HMMA.16816.F32.BF16 R20, R72.reuse, R86, R20 ;  /* 0x000000564814723c */ /* 0x040fe20000041814 */
[----:B------:R-:W3:Y:S07]  /*1d500*/  LDSM.16.MT88.4 R84, [R150+0x13000] ;  /* 0x013000009654783b */ /* 0x000eee0000004200 */
[C---:B-1----:R-:W-:Y:S08]  /*1d510*/  HMMA.16816.F32.BF16 R120, R72.reuse, R76, R68 ;  /* 0x0000004c4878723c */ /* 0x042ff00000041844 */
[----:B------:R-:W-:Y:S08]  /*1d520*/  HMMA.16816.F32.BF16 R8, R72, R96, R8 ;  /* 0x000000604808723c */ /* 0x000ff00000041808 */
[----:B--2---:R-:W-:Y:S01]  /*1d530*/  HMMA.16816.F32.BF16 R68, R116, R82, R12 ;  /* 0x000000527444723c */ /* 0x004fe2000004180c */
[----:B------:R-:W-:Y:S01]  /*1d540*/  FADD.FTZ R13, R101, R132 ;  /* 0x00000084650d7221 */ /* 0x000fe20000010000 */
[----:B------:R-:W-:-:S02]  /*1d550*/  MOV R132, R52 ;  /* 0x0000003400847202 */ /* 0x000fc40000000f00 */
[----:B------:R-:W-:Y:S01]  /*1d560*/  @P1 MOV R132, R52 ;  /* 0x0000003400841202 */ /* 0x000fe20000000f00 */
        /* <DEDUP_REMOVED lines=9> */
[----:B---3--:R-:W-:Y:S01]  /*1d600*/  HMMA.16816.F32.BF16 R40, R72, R84, R40 ;  /* 0x000000544828723c */ /* 0x008fe20000041828 */
[----:B------:R-:W-:-:S04]  /*1d610*/  FADD.FTZ R124, R124, R113 ;  /* 0x000000717c7c7221 */ /* 0x000fc80000010000 */
[----:B------:R-:W-:-:S03]  /*1d620*/  FADD.FTZ R124, R115, R124 ;  /* 0x0000007c737c7221 */ /* 0x000fc60000010000 */
[----:B------:R-:W-:Y:S01]  /*1d630*/  HMMA.16816.F32.BF16 R44, R72, R86, R44 ;  /* 0x00000056482c723c */ /* 0x000fe2000004182c */
[----:B------:R-:W2:Y:S01]  /*1d640*/  LDSM.16.MT88.4 R84, [R150+0x13800] ;  /* 0x013800009654783b */ /* 0x000ea20000004200 */
[----:B------:R-:W-:-:S04]  /*1d650*/  FADD.FTZ R157, R157, R124 ;  /* 0x0000007c9d9d7221 */ /* 0x000fc80000010000 */
[----:B------:R-:W-:Y:S02]  /*1d660*/  FADD.FTZ R176, R176, R157 ;  /* 0x0000009db0b07221 */ /* 0x000fe40000010000 */
[----:B------:R-:W-:Y:S02]  /*1d670*/  HMMA.16816.F32.BF16 R48, R72, R92, R48 ;  /* 0x0000005c4830723c */ /* 0x000fe40000041830 */
[----:B------:R-:W-:-:S04]  /*1d680*/  FADD.FTZ R159, R159, R176 ;  /* 0x000000b09f9f7221 */ /* 0x000fc80000010000 */
[----:B------:R-:W-:Y:S02]  /*1d690*/  FADD.FTZ R178, R178, R159 ;  /* 0x0000009fb2b27221 */ /* 0x000fe40000010000 */
[----:B------:R-:W-:Y:S01]  /*1d6a0*/  HMMA.16816.F32.BF16 R56, R72, R94, R56 ;  /* 0x0000005e4838723c */ /* 0x000fe20000041838 */
[----:B------:R-:W3:Y:S01]  /*1d6b0*/  LDSM.16.MT88.4 R92, [R153+0x3800] ;  /* 0x00380000995c783b */ /* 0x000ee20000004200 */
[----:B------:R-:W-:-:S04]  /*1d6c0*/  FADD.FTZ R165, R165, R178 ;  /* 0x000000b2a5a57221 */ /* 0x000fc80000010000 */
[----:B------:R-:W-:Y:S02]  /*1d6d0*/  FADD.FTZ R204, R204, R165 ;  /* 0x000000a5cccc7221 */ /* 0x000fe40000010000 */
        /* <DEDUP_REMOVED lines=10> */
[----:B--2---:R-:W-:Y:S01]  /*1d780*/  HMMA.16816.F32.BF16 R96, R116, R84, R40 ;  /* 0x000000547460723c */ /* 0x004fe20000041828 */
[-C--:B----4-:R-:W-:Y:S01]  /*1d790*/  MOV R3, R0.reuse ;  /* 0x0000000000037202 */ /* 0x090fe20000000f00 */
[----:B------:R-:W-:Y:S01]  /*1d7a0*/  FADD.FTZ R164, R164, R175 ;  /* 0x000000afa4a47221 */ /* 0x000fe20000010000 */
[----:B------:R-:W-:-:S03]  /*1d7b0*/  @P1 MOV R3, R0 ;  /* 0x0000000000031202 */ /* 0x000fc60000000f00 */
[----:B------:R-:W-:Y:S02]  /*1d7c0*/  FADD.FTZ R181, R181, R164 ;  /* 0x000000a4b5b57221 */ /* 0x000fe40000010000 */
[----:B------:R-:W-:Y:S01]  /*1d7d0*/  HMMA.16816.F32.BF16 R100, R116, R86, R44 ;  /* 0x000000567464723c */ /* 0x000fe2000004182c */
[----:B------:R-:W1:Y:S01]  /*1d7e0*/  LDSM.16.MT88.4 R84, [R154+0x3800] ;  /* 0x003800009a54783b */ /* 0x000e620000004200 */
[----:B------:R-:W-:-:S03]  /*1d7f0*/  FADD.FTZ R160, R160, R181 ;  /* 0x000000b5a0a07221 */ /* 0x000fc60000010000 */
[----:B------:R-:W2:Y:S01]  /*1d800*/  LDSM.16.MT88.4 R152, [R153+0x7800] ;  /* 0x007800009998783b */ /* 0x000ea20000004200 */
[----:B------:R-:W-:Y:S02]  /*1d810*/  FADD.FTZ R183, R183, R160 ;  /* 0x000000a0b7b77221 */ /* 0x000fe40000010000 */
[----:B------:R-:W-:Y:S02]  /*1d820*/  HMMA.16816.F32.BF16 R76, R116, R90, R20 ;  /* 0x0000005a744c723c */ /* 0x000fe40000041814 */
[----:B------:R-:W-:-:S04]  /*1d830*/  FADD.FTZ R136, R136, R183 ;  /* 0x000000b788887221 */ /* 0x000fc80000010000 */
[----:B------:R-:W-:Y:S02]  /*1d840*/  FADD.FTZ R139, R139, R136 ;  /* 0x000000888b8b7221 */ /* 0x000fe40000010000 */
[----:B---3--:R-:W-:Y:S01]  /*1d850*/  HMMA.16816.F32.BF16 R88, R116, R92, R32 ;  /* 0x0000005c7458723c */ /* 0x008fe20000041820 */
[----:B------:R-:W-:Y:S01]  /*1d860*/  MOV R32, R134 ;  /* 0x0000008600207202 */ /* 0x000fe20000000f00 */
[----:B------:R-:W-:-:S04]  /*1d870*/  FADD.FTZ R142, R142, R139 ;  /* 0x0000008b8e8e7221 */ /* 0x000fc80000010000 */
[----:B------:R-:W-:Y:S02]  /*1d880*/  FADD.FTZ R219, R135, R142 ;  /* 0x0000008e87db7221 */ /* 0x000fe40000010000 */
[C---:B-----5:R-:W-:Y:S08]  /*1d890*/  HMMA.16816.F32.BF16 R104, R116.reuse, R8, R48 ;  /* 0x000000087468723c */ /* 0x060ff00000041830 */
[C---:B------:R-:W-:Y:S08]  /*1d8a0*/  HMMA.16816.F32.BF16 R108, R116.reuse, R10, R56 ;  /* 0x0000000a746c723c */ /* 0x040ff00000041838 */
[C---:B------:R-:W-:Y:S08]  /*1d8b0*/  HMMA.16816.F32.BF16 R124, R116.reuse, R12, R60 ;  /* 0x0000000c747c723c */ /* 0x040ff0000004183c */
[C---:B-1----:R-:W-:Y:S08]  /*1d8c0*/  HMMA.16816.F32.BF16 R80, R116.reuse, R84, R24 ;  /* 0x000000547450723c */ /* 0x042ff00000041818 */
[C---:B------:R-:W-:Y:S08]  /*1d8d0*/  HMMA.16816.F32.BF16 R84, R116.reuse, R86, R28 ;  /* 0x000000567454723c */ /* 0x040ff0000004181c */
[C---:B------:R-:W-:Y:S08]  /*1d8e0*/  HMMA.16816.F32.BF16 R112, R116.reuse, R14, R64 ;  /* 0x0000000e7470723c */ /* 0x040ff00000041840 */
[C---:B------:R-:W-:Y:S08]  /*1d8f0*/  HMMA.16816.F32.BF16 R92, R116.reuse, R94, R36 ;  /* 0x0000005e745c723c */ /* 0x040ff00000041824 */
[C---:B--2---:R-:W-:Y:S08]  /*1d900*/  HMMA.16816.F32.BF16 R120, R116.reuse, R152, R120 ;  /* 0x000000987478723c */ /* 0x044ff00000041878 */
[----:B------:R-:W-:Y:S01]  /*1d910*/  HMMA.16816.F32.BF16 R116, R116, R154, R4 ;  /* 0x0000009a7474723c */ /* 0x000fe20000041804 */
[----:B------:R-:W-:-:S04]  /*1d920*/  NOP ;  /* 0x0000000000007918 */ /* 0x000fc80000000000 */
[----:B------:R-:W-:-:S15]  /*1d930*/  @P1 BRA `(.L_x_1597) ;  /* 0x0000000000041947 */ /* 0x000fde0003800000 */
.L_x_1591:
[----:B------:R-:W-:-:S07]  /*1d940*/  IADD3 R54, PT, PT, R32, -0x1, RZ ;  /* 0xffffffff20367810 */ /* 0x000fce0007ffe0ff */
.L_x_1597:
        /* <DEDUP_REMOVED lines=24> */
.L_x_1602:
[----:B------:R-:W-:Y:S01]  /*1dad0*/  @!P3 IADD3 R11, P0, PT, RZ, -R216, RZ ;  /* 0x800000d8ff0bb210 */ /* 0x000fe20007f1e0ff */
[----:B------:R-:W1:Y:S01]  /*1dae0*/  S2R R196, SR_TID.X ;  /* 0x0000000000c47919 */ /* 0x000e620000002100 */
[----:B------:R-:W5:Y:S01]  /*1daf0*/  @!P3 LDC R6, c[0x0][0x3c0] ;  /* 0x0000f000ff06bb82 */ /* 0x000f620000000800 */
[----:B------:R-:W-:Y:S07]  /*1db00*/  DEPBAR.LE SB0, 0x0 ;  /* 0x000080000000791a */ /* 0x000fee0000000000 */
[----:B------:R-:W2:Y:S08]  /*1db10*/  LDC R9, c[0x0][0x3c4] ;  /* 0x0000f100ff097b82 */ /* 0x000eb00000000800 */
[----:B------:R-:W-:Y:S01]  /*1db20*/  BAR.SYNC.DEFER_BLOCKING 0x0 ;  /* 0x0000000000007b1d */ /* 0x000fe20000010000 */
[----:B-1----:R-:W-:Y:S01]  /*1db30*/  LOP3.LUT R2, R196, 0x38, RZ, 0xc0, !PT ;  /* 0x00000038c4027812 */ /* 0x002fe200078ec0ff */
[----:B-----5:R-:W-:Y:S01]  /*1db40*/  @!P3 IMAD.SHL.U32 R8, R6, 0x80, RZ ;  /* 0x000000800608b824 */ /* 0x020fe200078e00ff */
[----:B------:R-:W-:Y:S01]  /*1db50*/  SHF.R.U32.HI R199, RZ, 0x1, R196 ;  /* 0x00000001ffc77819 */ /* 0x000fe200000116c4 */
[C---:B------:R-:W-:Y:S02]  /*1db60*/  IMAD.SHL.U32 R201, R196.reuse, 0x8, RZ ;  /* 0x00000008c4c97824 */ /* 0x040fe400078e00ff */
[C---:B------:R-:W-:Y:S02]  /*1db70*/  IMAD.SHL.U32 R200, R196.reuse, 0x20, RZ ;  /* 0x00000020c4c87824 */ /* 0x040fe400078e00ff */
[----:B------:R-:W-:Y:S01]  /*1db80*/  @!P3 IMAD.X R8, RZ, RZ, ~R8, P0 ;  /* 0x000000ffff08b224 */ /* 0x000fe200000e0e08 */
[C---:B------:R-:W-:Y:S01]  /*1db90*/  LOP3.LUT R3, R201.reuse, 0x1f8, RZ, 0xc0, !PT ;  /* 0x000001f8c9037812 */ /* 0x040fe200078ec0ff */
[----:B------:R-:W-:Y:S01]  /*1dba0*/  IMAD.SHL.U32 R5, R196, 0x40, RZ ;  /* 0x00000040c4057824 */ /* 0x000fe200078e00ff */
[C---:B------:R-:W-:Y:S02]  /*1dbb0*/  LOP3.LUT R223, R201.reuse, 0x1e00, RZ, 0xc0, !PT ;  /* 0x00001e00c9df7812 */ /* 0x040fe400078ec0ff */
[----:B------:R-:W-:Y:S02]  /*1dbc0*/  LOP3.LUT R4, R201, 0x38, RZ, 0xc0, !PT ;  /* 0x00000038c9047812 */ /* 0x000fe400078ec0ff */
[----:B------:R-:W-:Y:S02]  /*1dbd0*/  LOP3.LUT R200, R200, 0x7c00, RZ, 0xc0, !PT ;  /* 0x00007c00c8c87812 */ /* 0x000fe400078ec0ff */
[----:B------:R-:W-:Y:S02]  /*1dbe0*/  @!P3 SHF.R.S64 R11, R11, 0x1f, R8 ;  /* 0x0000001f0b0bb819 */ /* 0x000fe40000001008 */
[----:B------:R-:W-:Y:S02]  /*1dbf0*/  LOP3.LUT R223, R223, R3, R2, 0xf6, !PT ;  /* 0x00000003dfdf7212 */ /* 0x000fe400078ef602 */
[----:B------:R-:W-:Y:S02]  /*1dc00*/  LOP3.LUT R2, R199, 0x8, RZ, 0xc0, !PT ;  /* 0x00000008c7027812 */ /* 0x000fe400078ec0ff */
[C---:B--2---:R-:W-:Y:S02]  /*1dc10*/  ISETP.GE.AND P2, PT, R4.reuse, UR12, PT ;  /* 0x0000000c04007c0c */ /* 0x044fe4000bf46270 */
[C---:B------:R-:W-:Y:S02]  /*1dc20*/  LOP3.LUT R7, R4.reuse, 0x40, RZ, 0xfc, !PT ;  /* 0x0000004004077812 */ /* 0x040fe400078efcff */
[--C-:B------:R-:W-:Y:S01]  /*1dc30*/  LOP3.LUT R3, R4, 0x1c0, R5.reuse, 0xf8, !PT ;  /* 0x000001c004037812 */ /* 0x100fe200078ef805 */
[----:B------:R-:W-:Y:S01]  /*1dc40*/  IMAD.MOV.U32 R4, RZ, RZ, R210 ;  /* 0x000000ffff047224 */ /* 0x000fe200078e00d2 */
[----:B------:R-:W-:Y:S02]  /*1dc50*/  LOP3.LUT R181, R200, 0x200, R5, 0xf8, !PT ;  /* 0x00000200c8b57812 */ /* 0x000fe400078ef805 */
[----:B------:R-:W-:Y:S02]  /*1dc60*/  @!P3 IADD3 R210, P0, PT, R210, R11, RZ ;  /* 0x0000000bd2d2b210 */ /* 0x000fe40007f1e0ff */
[----:B------:R-:W-:Y:S01]  /*1dc70*/  LOP3.LUT R181, R181, R3, R2, 0xf6, !PT ;  /* 0x00000003b5b57212 */ /* 0x000fe200078ef602 */
[----:B------:R-:W-:Y:S01]  /*1dc80*/  IMAD.MOV.U32 R2, RZ, RZ, R211 ;  /* 0x000000ffff027224 */ /* 0x000fe200078e00d3 */
[----:B------:R-:W-:Y:S02]  /*1dc90*/  ISETP.GE.AND P1, PT, R7, UR12, PT ;  /* 0x0000000c07007c0c */ /* 0x000fe4000bf26270 */
[----:B------:R-:W-:Y:S01]  /*1dca0*/  @!P3 LEA.HI.X.SX32 R211, R8, R211, 0x1, P0 ;  /* 0x000000d308d3b211 */ /* 0x000fe200000f0eff */
[----:B------:R-:W-:Y:S10]  /*1dcb0*/  @!P3 BRA `(.L_x_1599) ;  /* 0x0000000000f4b947 */ /* 0x000ff40003800000 */
        /* <DEDUP_REMOVED lines=61> */
.L_x_1599:
[----:B------:R-:W-:Y:S01]  /*1e090*/  LEA R223, R223, UR5, 0x1 ;  /* 0x00000005dfdf7c11 */ /* 0x000fe2000f8e08ff */
[----:B------:R-:W-:Y:S01]  /*1e0a0*/  VIADD R214, R214, 0xffffffff ;  /* 0xffffffffd6d67836 */ /* 0x000fe20000000000 */
[----:B------:R-:W-:Y:S01]  /*1e0b0*/  LOP3.LUT R184, R5, 0x400, RZ, 0xc0, !PT ;  /* 0x0000040005b87812 */ /* 0x000fe200078ec0ff */
[C---:B------:R-:W-:Y:S01]  /*1e0c0*/  IMAD.SHL.U32 R5, R6.reuse, 0x20, RZ ;  /* 0x0000002006057824 */ /* 0x040fe200078e00ff */
[----:B------:R-:W-:Y:S01]  /*1e0d0*/  LOP3.LUT R3, R3, 0x8, R196, 0x78, !PT ;  /* 0x0000000803037812 */ /* 0x000fe200078e78c4 */
[----:B------:R-:W-:Y:S01]  /*1e0e0*/  @!PT LDS RZ, [RZ] ;  /* 0x00000000fffff984 */ /* 0x000fe20000000800 */
[----:B------:R-:W-:Y:S01]  /*1e0f0*/  @!PT LDS RZ, [RZ] ;  /* 0x00000000fffff984 */ /* 0x000fe20000000800 */
[----:B------:R-:W-:Y:S01]  /*1e100*/  @!PT LDS RZ, [RZ] ;  /* 0x00000000fffff984 */ /* 0x000fe20000000800 */
[----:B------:R-:W-:Y:S01]  /*1e110*/  @!P2 LDGSTS.E.BYPASS.LTC128B.128 [R223+0xc000], desc[UR6][R210.64] ;  /* 0x0c000000d2dfafae */ /* 0x000fe2000b981a06 */
[----:B------:R-:W-:Y:S02]  /*1e120*/  SHF.L.U64.HI R6, R6, 0x5, R9 ;  /* 0x0000000506067819 */ /* 0x000fe40000010209 */
[----:B------:R-:W-:Y:S01]  /*1e130*/  IADD3 R2, P0, PT, R5, R210, RZ ;  /* 0x000000d205027210 */ /* 0x000fe20007f1e0ff */
[----:B------:R-:W-:Y:S01]  /*1e140*/  @P2 STS.128 [R223+0xc000], RZ ;  /* 0x00c000ffdf002388 */ /* 0x000fe20000000c00 */
[----:B------:R-:W-:Y:S01]  /*1e150*/  IMAD R184, R3, 0x2, R184 ;  /* 0x0000000203b87824 */ /* 0x000fe200078e02b8 */
[----:B------:R-:W-:Y:S02]  /*1e160*/  LEA R181, R181, UR5, 0x1 ;  /* 0x00000005b5b57c11 */ /* 0x000fe4000f8e08ff */
[----:B------:R-:W-:Y:S01]  /*1e170*/  @!PT LDS RZ, [RZ] ;  /* 0x00000000fffff984 */ /* 0x000fe20000000800 */
[----:B------:R-:W-:Y:S01]  /*1e180*/  @!PT LDS RZ, [RZ] ;  /* 0x00000000fffff984 */ /* 0x000fe20000000800 */
[----:B------:R-:W-:Y:S01]  /*1e190*/  @!PT LDS RZ, [RZ] ;  /* 0x00000000fffff984 */ /* 0x000fe20000000800 */
[----:B------:R-:W-:Y:S01]  /*1e1a0*/  @!P1 LDGSTS.E.BYPASS.LTC128B.128 [R223+0x10000], desc[UR6][R210.64+0x80] ;  /* 0x10000080d2df9fae */ /* 0x000fe2000b981a06 */
[----:B------:R-:W-:Y:S01]  /*1e1b0*/  IMAD.X R3, R6, 0x1, R211, P0 ;  /* 0x0000000106037824 */ /* 0x000fe200000e06d3 */
[----:B------:R-:W-:Y:S02]  /*1e1c0*/  IADD3 R8, P0, PT, R2, R5, RZ ;  /* 0x0000000502087210 */ /* 0x000fe40007f1e0ff */
[----:B------:R-:W-:Y:S01]  /*1e1d0*/  @P1 STS.128 [R223+0x10000], RZ ;  /* 0x010000ffdf001388 */ /* 0x000fe20000000c00 */
[----:B------:R-:W-:Y:S02]  /*1e1e0*/  ISETP.GT.AND P4, PT, R214, R205, PT ;  /* 0x000000cdd600720c */ /* 0x000fe40003f84270 */
        /* <DEDUP_REMOVED lines=55> */
[----:B------:R-:W-:Y:S03]  /*1e560*/  LOP3.LUT P0, RZ, R196, 0x2, RZ, 0xc0, !PT ;  /* 0x00000002c4ff7812 */ /* 0x000fe6000780c0ff */
[----:B------:R-:W-:Y:S01]  /*1e570*/  @P2 STS.128 [R223+0xe800], RZ ;  /* 0x00e800ffdf002388 */ /* 0x000fe20000000c00 */
[----:B------:R-:W-:Y:S02]  /*1e580*/  SEL R204, R198, 0xffffffe0, !P0 ;  /* 0xffffffe0c6cc7807 */ /* 0x000fe40004000000 */
[----:B------:R-:W-:Y:S01]  /*1e590*/  LOP3.LUT P0, RZ, R196, 0x4, RZ, 0xc0, !PT ;  /* 0x00000004c4ff7812 */ /* 0x000fe2000780c0ff */
[----:B------:R-:W-:Y:S01]  /*1e5a0*/  @!PT LDS RZ, [RZ] ;  /* 0x00000000fffff984 */ /* 0x000fe20000000800 */
[----:B------:R-:W-:Y:S01]  /*1e5b0*/  @!PT LDS RZ, [RZ] ;  /* 0x00000000fffff984 */ /* 0x000fe20000000800 */
[----:B------:R-:W-:Y:S01]  /*1e5c0*/  @!PT LDS RZ, [RZ] ;  /* 0x00000000fffff984 */ /* 0x000fe20000000800 */
[----:B------:R1:W-:Y:S02]  /*1e5d0*/  @!P1 LDGSTS.E.BYPASS.LTC128B.128 [R223+0x12800], desc[UR6][R2.64+0x80] ;  /* 0x1280008002df9fae */ /* 0x0003e4000b981a06 */
[----:B------:R-:W-:Y:S01]  /*1e5e0*/  IMAD.IADD R135, R181, 0x1, R204 ;  /* 0x00000001b5877824 */ /* 0x000fe200078e02cc */
        /* <DEDUP_REMOVED lines=18> */
[----:B-1----:R-:W-:Y:S03]  /*1e710*/  VIADD R3, R184, UR5 ;  /* 0x00000005b8037c36 */ /* 0x002fe60008000000 */
[----:B------:R-:W-:Y:S01]  /*1e720*/  @P2 STS.128 [R223+0xf800], RZ ;  /* 0x00f800ffdf002388 */ /* 0x000fe20000000c00 */
[C---:B------:R-:W-:Y:S03]  /*1e730*/  IMAD.IADD R2, R3.reuse, 0x1, R204 ;  /* 0x0000000103027824 */ /* 0x040fe600078e02cc */
[----:B------:R-:W-:Y:S01]  /*1e740*/  @!PT LDS RZ, [RZ] ;  /* 0x00000000fffff984 */ /* 0x000fe20000000800 */
[----:B------:R-:W-:Y:S01]  /*1e750*/  @!PT LDS RZ, [RZ] ;  /* 0x00000000fffff984 */ /* 0x000fe20000000800 */
[----:B------:R-:W-:Y:S01]  /*1e760*/  @!PT LDS RZ, [RZ] ;  /* 0x00000000fffff984 */ /* 0x000fe20000000800 */
[----:B------:R1:W-:Y:S01]  /*1e770*/  @!P1 LDGSTS.E.BYPASS.LTC128B.128 [R223+0x13800], desc[UR6][R4.64+0x80] ;  /* 0x1380008004df9fae */ /* 0x0003e2000b981a06 */
[----:B------:R-:W-:Y:S03]  /*1e780*/  IMAD.IADD R3, R3, 0x1, R132 ;  /* 0x0000000103037824 */ /* 0x000fe600078e0284 */
[----:B------:R-:W-:Y:S01]  /*1e790*/  @P1 STS.128 [R223+0x13800], RZ ;  /* 0x013800ffdf001388 */ /* 0x000fe20000000c00 */
[----:B------:R-:W-:Y:S03]  /*1e7a0*/  IMAD.IADD R132, R204, 0x1, R3 ;  /* 0x00000001cc847824 */ /* 0x000fe600078e0203 */
[----:B------:R-:W-:Y:S04]  /*1e7b0*/  LDSM.16.M88.4 R64, [R181] ;  /* 0x00000000b540783b */ /* 0x000fe80000000200 */
[----:B--2---:R-:W1:Y:S04]  /*1e7c0*/  LDSM.16.M88.4 R8, [R184+UR5+0x4000] ;  /* 0x00400005b808783b */ /* 0x004e680008000200 */
[----:B------:R-:W2:Y:S04]  /*1e7d0*/  LDSM.16.M88.4 R16, [R184+UR5+0x4800] ;  /* 0x00480005b810783b */ /* 0x000ea80008000200 */
[----:B------:R-:W5:Y:S04]  /*1e7e0*/  LDSM.16.M88.4 R24, [R184+UR5+0x5000] ;  /* 0x00500005b818783b */ /* 0x000f680008000200 */
[----:B------:R-:W0:Y:S04]  /*1e7f0*/  LDGDEPBAR ;  /* 0x00000000000079af */ /* 0x000e280000000000 */
[----:B------:R-:W3:Y:S04]  /*1e800*/  LDSM.16.M88.4 R32, [R184+UR5+0x5800] ;  /* 0x00580005b820783b */ /* 0x000ee80008000200 */
        /* <DEDUP_REMOVED lines=17> */
[C---:B-----5:R-:W-:Y:S03]  /*1e920*/  HMMA.16816.F32.BF16 R20, R64.reuse, R24, RZ ;  /* 0x000000184014723c */ /* 0x060fe600000418ff */
[----:B------:R-:W-:Y:S04]  /*1e930*/  LDSM.16.M88.4 R176, [R184+UR5+0xa000] ;  /* 0x00a00005b8b0783b */ /* 0x000fe80008000200 */
[----:B------:R-:W-:Y:S01]  /*1e940*/  LDSM.16.M88.4 R188, [R3+0x8000] ;  /* 0x0080000003bc783b */ /* 0x000fe20000000200 */
[C---:B------:R-:W-:Y:S03]  /*1e950*/  HMMA.16816.F32.BF16 R24, R64.reuse, R26, RZ ;  /* 0x0000001a4018723c */ /* 0x040fe600000418ff */
[----:B------:R-:W-:Y:S05]  /*1e960*/  LDSM.16.M88.4 R192, [R132+0xb000] ;  /* 0x00b0000084c0783b */ /* 0x000fea0000000200 */
[C---:B---3--:R-:W-:Y:S08]  /*1e970*/  HMMA.16816.F32.BF16 R28, R64.reuse, R32, RZ ;  /* 0x00000020401c723c */ /* 0x048ff000000418ff */
        /* <DEDUP_REMOVED lines=252> */
.L_x_1601:
        /* <DEDUP_REMOVED lines=97> */
.L_x_1600:
        /* <DEDUP_REMOVED lines=541> */
.L_x_1598:
[----:B------:R-:W1:Y:S01]  /*22120*/  SHFL.BFLY PT, R0, R221, 0x2, 0x1f ;  /* 0x0c401f00dd007f89 */ /* 0x000e6200000e0000 */
[----:B------:R-:W2:Y:S01]  /*22130*/  S2UR UR8, SR_CTAID.X ;  /* 0x00000000000879c3 */ /* 0x000ea20000002500 */
[C---:B------:R-:W-:Y:S01]  /*22140*/  SHF.L.U32 R134, R196.reuse, 0x4, RZ ;  /* 0x00000004c4867819 */ /* 0x040fe200000006ff */
[----:B------:R-:W3:Y:S01]  /*22150*/  LDCU UR4, c[0x0][0x44c] ;  /* 0x00008980ff0477ac */ /* 0x000ee20008000800 */
[----:B------:R-:W4:Y:S01]  /*22160*/  SHFL.BFLY PT, R6, R219, 0x2, 0x1f ;  /* 0x0c401f00db067f89 */ /* 0x000f2200000e0000 */
[----:B------:R-:W-:Y:S01]  /*22170*/  SHF.L.U32 R9, R196, 0x1, RZ ;  /* 0x00000001c4097819 */ /* 0x000fe200000006ff */
[----:B------:R-:W-:Y:S01]  /*22180*/  BSSY.RECONVERGENT B0, `(.L_x_1603) ;  /* 0x00000c6000007945 */ /* 0x000fe20003800200 */
[----:B------:R-:W-:Y:S02]  /*22190*/  LOP3.LUT R2, R134, 0x1c0, RZ, 0xc0, !PT ;  /* 0x000001c086027812 */ /* 0x000fe400078ec0ff */
[--C-:B------:R-:W-:Y:S01]  /*221a0*/  LOP3.LUT R200, R200, 0x6, R9.reuse, 0xf8, !PT ;  /* 0x00000006c8c87812 */ /* 0x100fe200078ef809 */
[----:B------:R-:W5:Y:S01]  /*221b0*/  S2UR UR10, SR_CTAID.Y ;  /* 0x00000000000a79c3 */ /* 0x000f620000002600 */
[----:B------:R-:W-:-:S02]  /*221c0*/  LOP3.LUT R9, R2, 0x38, R9, 0xf8, !PT ;  /* 0x0000003802097812 */ /* 0x000fc400078ef809 */
[----:B------:R-:W-:Y:S02]  /*221d0*/  SHF.L.U32 R2, R196, 0x2, RZ ;  /* 0x00000002c4027819 */ /* 0x000fe400000006ff */
[----:B------:R-:W-:Y:S02]  /*221e0*/  LOP3.LUT R11, R199, 0x30, RZ, 0xc0, !PT ;  /* 0x00000030c70b7812 */ /* 0x000fe400078ec0ff */
[----:B------:R-:W-:Y:S01]  /*221f0*/  LOP3.LUT R8, R2, 0x1f8, RZ, 0xc0, !PT ;  /* 0x000001f802087812 */ /* 0x000fe200078ec0ff */
[----:B------:R-:W3:Y:S01]  /*22200*/  S2UR UR9, SR_CTAID.Z ;  /* 0x00000000000979c3 */ /* 0x000ee20000002700 */
[----:B------:R-:W-:Y:S02]  /*22210*/  R2P PR, R196, 0x18 ;  /* 0x00000018c4007804 */ /* 0x000fe40000000000 */
[----:B------:R-:W-:Y:S02]  /*22220*/  LOP3.LUT R199, R8, 0x38, R199, 0x78, !PT ;  /* 0x0000003808c77812 */ /* 0x000fe400078e78c7 */
[----:B------:R-:W-:Y:S01]  /*22230*/  LOP3.LUT P6, RZ, R196, 0x3, RZ, 0xc0, !PT ;  /* 0x00000003c4ff7812 */ /* 0x000fe200078cc0ff */
[----:B-1----:R-:W-:Y:S01]  /*22240*/  FADD.FTZ R7, R0, R221 ;  /* 0x000000dd00077221 */ /* 0x002fe20000010000 */
[----:B--2---:R-:W-:Y:S01]  /*22250*/  USHF.L.U32 UR8, UR8, 0x6, URZ ;  /* 0x0000000608087899 */ /* 0x004fe200080006ff */
[----:B------:R-:W-:Y:S01]  /*22260*/  SHF.R.U32.HI R0, RZ, 0x2, R196 ;  /* 0x00000002ff007819 */ /* 0x000fe200000116c4 */
[----:B----4-:R-:W-:-:S02]  /*22270*/  FADD.FTZ R6, R6, R219 ;  /* 0x000000db06067221 */ /* 0x010fc40000010000 */
[----:B------:R-:W1:Y:S01]  /*22280*/  SHFL.BFLY PT, R4, R7, 0x1, 0x1f ;  /* 0x0c201f0007047f89 */ /* 0x000e6200000e0000 */
[----:B------:R-:W-:Y:S02]  /*22290*/  SHF.R.U32.HI R196, RZ, 0x4, R196 ;  /* 0x00000004ffc47819 */ /* 0x000fe400000116c4 */
[----:B------:R-:W-:Y:S01]  /*222a0*/  IADD3 R133, PT, PT, R206, -UR8, RZ ;  /* 0x80000008ce857c10 */ /* 0x000fe2000fffe0ff */
[----:B------:R-:W2:Y:S01]  /*222b0*/  SHFL.BFLY PT, R5, R6, 0x1, 0x1f ;  /* 0x0c201f0006057f89 */ /* 0x000ea200000e0000 */
[----:B------:R-:W-:Y:S02]  /*222c0*/  LOP3.LUT R9, R200, R9, RZ, 0xfc, !PT ;  /* 0x00000009c8097212 */ /* 0x000fe400078efcff */
[----:B------:R-:W-:Y:S02]  /*222d0*/  IADD3 R12, PT, PT, R196, 0x8, RZ ;  /* 0x00000008c40c7810 */ /* 0x000fe40007ffe0ff */
[----:B------:R-:W-:Y:S02]  /*222e0*/  LEA R9, R9, UR5, 0x2 ;  /* 0x0000000509097c11 */ /* 0x000fe4000f8e10ff */
[----:B------:R-:W-:-:S02]  /*222f0*/  ISETP.GE.AND P2, PT, R12, R133, PT ;  /* 0x000000850c00720c */ /* 0x000fc40003f46270 */
[----:B------:R-:W-:Y:S02]  /*22300*/  SEL R198, R198, 0xffffffe0, !P0 ;  /* 0xffffffe0c6c67807 */ /* 0x000fe40004000000 */
[C---:B------:R-:W-:Y:S02]  /*22310*/  IADD3 R12, PT, PT, R196.reuse, 0x20, RZ ;  /* 0x00000020c40c7810 */ /* 0x040fe40007ffe0ff */
[----:B------:R-:W-:Y:S02]  /*22320*/  IADD3 R14, PT, PT, R196, 0x18, RZ ;  /* 0x00000018c40e7810 */ /* 0x000fe40007ffe0ff */
[----:B------:R-:W-:Y:S01]  /*22330*/  LOP3.LUT R0, R11, 0x7, R0, 0xf8, !PT ;  /* 0x000000070b007812 */ /* 0x000fe200078ef800 */
[----:B------:R-:W-:Y:S01]  /*22340*/  BAR.SYNC.DEFER_BLOCKING 0x0 ;  /* 0x0000000000007b1d */ /* 0x000fe20000010000 */
[----:B------:R-:W-:Y:S02]  /*22350*/  ISETP.GE.AND P0, PT, R14, R133, PT ;  /* 0x000000850e00720c */ /* 0x000fe40003f06270 */
[----:B------:R-:W-:Y:S01]  /*22360*/  LOP3.LUT R134, R134, 0x10, RZ, 0xc0, !PT ;  /* 0x0000001086867812 */ /* 0x000fe200078ec0ff */
[----:B-1----:R-:W-:Y:S01]  /*22370*/  FADD.FTZ R4, R7, R4 ;  /* 0x0000000407047221 */ /* 0x002fe20000010000 */
[----:B------:R-:W-:-:S02]  /*22380*/  IADD3 R7, PT, PT, R9, 0x80, RZ ;  /* 0x0000008009077810 */ /* 0x000fc40007ffe0ff */
[----:B------:R-:W-:Y:S01]  /*22390*/  @P4 IADD3 R7, PT, PT, R9, -0x80, RZ ;  /* 0xffffff8009074810 */ /* 0x000fe20007ffe0ff */
[----:B--2---:R-:W-:Y:S01]  /*223a0*/  FADD.FTZ R5, R6, R5 ;  /* 0x0000000506057221 */ /* 0x004fe20000010000 */
[----:B------:R-:W1:Y:S01]  /*223b0*/  MUFU.RCP R10, R4 ;  /* 0x00000004000a7308 */ /* 0x000e620000001000 */
[----:B------:R-:W-:Y:S02]  /*223c0*/  IADD3 R6, PT, PT, R196, 0x10, RZ ;  /* 0x00000010c4067810 */ /* 0x000fe40007ffe0ff */
[----:B------:R-:W-:Y:S02]  /*223d0*/  FSETP.NE.FTZ.AND P5, PT, R4, RZ, PT ;  /* 0x000000ff0400720b */ /* 0x000fe40003fb5000 */
[----:B------:R-:W-:Y:S02]  /*223e0*/  ISETP.GE.AND P1, PT, R6, R133, PT ;  /* 0x000000850600720c */ /* 0x000fe40003f26270 */
[----:B------:R-:W-:Y:S01]  /*223f0*/  SEL R6, R197, 0xffffffc0, !P3 ;  /* 0xffffffc0c5067807 */ /* 0x000fe20005800000 */
[----:B------:R-:W2:Y:S01]  /*22400*/  MUFU.RCP R8, R5 ;  /* 0x0000000500087308 */ /* 0x000ea20000001000 */
[----:B------:R-:W-:-:S02]  /*22410*/  FSETP.NE.FTZ.AND P3, PT, R5, RZ, PT ;  /* 0x000000ff0500720b */ /* 0x000fc40003f75000 */
[C---:B------:R-:W-:Y:S02]  /*22420*/  IADD3 R13, PT, PT, R6.reuse, R9, RZ ;  /* 0x00000009060d7210 */ /* 0x040fe40007ffe0ff */
[-C--:B------:R-:W-:Y:S02]  /*22430*/  IADD3 R15, PT, PT, R6, R7.reuse, RZ ;  /* 0x00000007060f7210 */ /* 0x080fe40007ffe0ff */
[----:B------:R-:W-:Y:S01]  /*22440*/  IADD3 R14, PT, PT, R198, R7, RZ ;  /* 0x00000007c60e7210 */ /* 0x000fe20007ffe0ff */
[----:B------:R-:W3:Y:S01]  /*22450*/  LDC R6, c[0x0][0x3e0] ;  /* 0x0000f800ff067b82 */ /* 0x000ee20000000800 */
[----:B-1----:R-:W-:Y:S02]  /*22460*/  FSEL R10, R10, 1, P5 ;  /* 0x3f8000000a0a7808 */ /* 0x002fe40002800000 */
[----:B------:R-:W-:Y:S02]  /*22470*/  ISETP.GE.AND P5, PT, R12, R133, PT ;  /* 0x000000850c00720c */ /* 0x000fe40003fa6270 */
[----:B------:R-:W-:Y:S01]  /*22480*/  IADD3 R12, PT, PT, R198, R13, RZ ;  /* 0x0000000dc60c7210 */ /* 0x000fe20007ffe0ff */
[C---:B------:R-:W-:Y:S01]  /*22490*/  FMUL.FTZ R128, R10.reuse, R128 ;  /* 0x000000800a807220 */ /* 0x040fe20000410000 */
[C---:B------:R-:W-:Y:S01]  /*224a0*/  FMUL.FTZ R129, R10.reuse, R129 ;  /* 0x000000810a817220 */ /* 0x040fe20000410000 */
[----:B------:R-:W-:Y:S01]  /*224b0*/  FMUL.FTZ R68, R10, R68 ;  /* 0x000000440a447220 */ /* 0x000fe20000410000 */
[----:B--2---:R-:W-:Y:S01]  /*224c0*/  FSEL R8, R8, 1, P3 ;  /* 0x3f80000008087808 */ /* 0x004fe20001800000 */
[C---:B------:R-:W-:Y:S01]  /*224d0*/  FMUL.FTZ R69, R10.reuse, R69 ;  /* 0x000000450a457220 */ /* 0x040fe20000410000 */
[C---:B------:R-:W-:Y:S01]  /*224e0*/  FMUL.FTZ R72, R10.reuse, R72 ;  /* 0x000000480a487220 */ /* 0x040fe20000410000 */
[C---:B------:R-:W-:Y:S01]  /*224f0*/  FMUL.FTZ R73, R10.reuse, R73 ;  /* 0x000000490a497220 */ /* 0x040fe20000410000 */
[----:B------:R-:W-:Y:S01]  /*22500*/  FMUL.FTZ R76, R10, R76 ;  /* 0x0000004c0a4c7220 */ /* 0x000fe20000410000 */
        /* <DEDUP_REMOVED lines=32> */
[----:B------:R-:W-:Y:S01]  /*22710*/  IADD3 R8, PT, PT, R198, R9, RZ ;  /* 0x00000009c6087210 */ /* 0x000fe20007ffe0ff */
[C---:B------:R-:W-:Y:S01]  /*22720*/  FMUL.FTZ R77, R10.reuse, R77 ;  /* 0x0000004d0a4d7220 */ /* 0x040fe20000410000 */
[C---:B------:R-:W-:Y:S01]  /*22730*/  FMUL.FTZ R80, R10.reuse, R80 ;  /* 0x000000500a507220 */ /* 0x040fe20000410000 */
        /* <DEDUP_REMOVED lines=9> */
[----:B------:R-:W-:Y:S01]  /*227d0*/  IADD3 R198, PT, PT, R198, R15, RZ ;  /* 0x0000000fc6c67210 */ /* 0x000fe20007ffe0ff */
[----:B------:R-:W-:Y:S01]  /*227e0*/  FMUL.FTZ R96, R10, R96 ;  /* 0x000000600a607220 */ /* 0x000fe20000410000 */
[----:B------:R1:W-:Y:S01]  /*227f0*/  STS.64 [R8], R68 ;  /* 0x0000004408007388 */ /* 0x0003e20000000a00 */
[----:B------:R-:W-:Y:S01]  /*22800*/  FSETP.NE.FTZ.AND P4, PT, R4, RZ, PT ;  /* 0x000000ff0400720b */ /* 0x000fe20003f95000 */
[C---:B------:R-:W-:Y:S01]  /*22810*/  FMUL.FTZ R97, R10.reuse, R97 ;  /* 0x000000610a617220 */ /* 0x040fe20000410000 */
[C---:B------:R-:W-:Y:S01]  /*22820*/  FMUL.FTZ R100, R10.reuse, R100 ;  /* 0x000000640a647220 */ /* 0x040fe20000410000 */
[----:B------:R2:W-:Y:S01]  /*22830*/  STS.64 [R8+0x800], R70 ;  /* 0x0008004608007388 */ /* 0x0005e20000000a00 */
        /* <DEDUP_REMOVED lines=17> */
[----:B------:R-:W4:Y:S01]  /*22950*/  @P4 LDC R17, c[0x0][0x458] ;  /* 0x00011600ff114b82 */ /* 0x000f220000000800 */
[----:B------:R-:W3:Y:S01]  /*22960*/  @P4 MUFU.LG2 R4, R4 ;  /* 0x0000000400044308 */ /* 0x000ee20000000c00 */
[----:B------:R-:W-:Y:S01]  /*22970*/  STS.64 [R7], R80 ;  /* 0x0000005007007388 */ /* 0x000fe20000000a00 */
[----:B------:R-:W-:-:S02]  /*22980*/  LEA R134, R199, R134, 0x2 ;  /* 0x00000086c7867211 */ /* 0x000fc400078e10ff */
[----:B-1----:R-:W-:Y:S01]  /*22990*/  MOV R69, 0xff800000 ;  /* 0xff80000000457802 */ /* 0x002fe20000000f00 */
[----:B------:R-:W-:Y:S01]  /*229a0*/  STS.64 [R7+0x800], R82 ;  /* 0x0008005207007388 */ /* 0x000fe20000000a00 */
[----:B------:R-:W-:Y:S01]  /*229b0*/  MOV R68, 0xff800000 ;  /* 0xff80000000447802 */ /* 0x000fe20000000f00 */
[----:B------:R-:W5:Y:S01]  /*229c0*/  LDC.64 R10, c[0x0][0x430] ;  /* 0x00010c00ff0a7b82 */ /* 0x000f620000000a00 */
[----:B------:R-:W1:Y:S01]  /*229d0*/  @P3 MUFU.LG2 R5, R5 ;  /* 0x0000000500053308 */ /* 0x000e620000000c00 */
[----:B------:R-:W-:Y:S01]  /*229e0*/  STS.64 [R14], R84 ;  /* 0x000000540e007388 */ /* 0x000fe20000000a00 */
[----:B------:R-:W-:Y:S02]  /*229f0*/  LOP3.LUT R201, R201, 0x1f80, RZ, 0xc0, !PT ;  /* 0x00001f80c9c97812 */ /* 0x000fe400078ec0ff */
[----:B--2---:R-:W-:Y:S01]  /*22a00*/  IADD3 R70, PT, PT, R196, 0x28, RZ ;  /* 0x00000028c4467810 */ /* 0x004fe20007ffe0ff */
[----:B------:R-:W-:Y:S02]  /*22a10*/  STS.64 [R14+0x800], R86 ;  /* 0x000800560e007388 */ /* 0x000fe40000000a00 */
[----:B------:R-:W2:Y:S02]  /*22a20*/  @P3 LDC R16, c[0x0][0x458] ;  /* 0x00011600ff103b82 */ /* 0x000ea40000000800 */
[----:B------:R-:W-:Y:S04]  /*22a30*/  STS.64 [R15], R88 ;  /* 0x000000580f007388 */ /* 0x000fe80000000a00 */
[----:B------:R-:W-:Y:S04]  /*22a40*/  STS.64 [R15+0x800], R90 ;  /* 0x0008005a0f007388 */ /* 0x000fe80000000a00 */
[----:B------:R-:W-:Y:S04]  /*22a50*/  STS.64 [R198], R92 ;  /* 0x0000005cc6007388 */ /* 0x000fe80000000a00 */
[----:B------:R-:W-:Y:S04]  /*22a60*/  STS.64 [R198+0x800], R94 ;  /* 0x0008005ec6007388 */ /* 0x000fe80000000a00 */
[----:B------:R-:W-:Y:S04]  /*22a70*/  STS.64 [R9+0x4000], R96 ;  /* 0x0040006009007388 */ /* 0x000fe80000000a00 */
[----:B------:R3:W-:Y:S04]  /*22a80*/  STS.64 [R9+0x4800], R98 ;  /* 0x0048006209007388 */ /* 0x0007e80000000a00 */
[----:B------:R-:W-:Y:S04]  /*22a90*/  STS.64 [R8+0x4000], R100 ;  /* 0x0040006408007388 */ /* 0x000fe80000000a00 */
[----:B------:R-:W-:Y:S04]  /*22aa0*/  STS.64 [R8+0x4800], R102 ;  /* 0x0048006608007388 */ /* 0x000fe80000000a00 */
[----:B------:R-:W-:Y:S04]  /*22ab0*/  STS.64 [R13+0x4000], R104 ;  /* 0x004000680d007388 */ /* 0x000fe80000000a00 */
[----:B------:R-:W-:Y:S04]  /*22ac0*/  STS.64 [R13+0x4800], R106 ;  /* 0x0048006a0d007388 */ /* 0x000fe80000000a00 */
[----:B------:R-:W-:Y:S04]  /*22ad0*/  STS.64 [R12+0x4000], R108 ;  /* 0x0040006c0c007388 */ /* 0x000fe80000000a00 */
[----:B------:R-:W-:Y:S01]  /*22ae0*/  STS.64 [R12+0x4800], R110 ;  /* 0x0048006e0c007388 */ /* 0x000fe20000000a00 */
[----:B---3--:R-:W-:-:S03]  /*22af0*/  IADD3 R9, PT, PT, -R207, RZ, RZ ;  /* 0x000000ffcf097210 */ /* 0x008fc60007ffe1ff */
[----:B------:R-:W-:Y:S01]  /*22b00*/  STS.64 [R7+0x4000], R124 ;  /* 0x0040007c07007388 */ /* 0x000fe20000000a00 */
[----:B-----5:R-:W-:-:S03]  /*22b10*/  IMAD R207, R10, UR10, R207 ;  /* 0x0000000a0acf7c24 */ /* 0x020fc6000f8e02cf */
[----:B------:R3:W-:Y:S01]  /*22b20*/  STS.64 [R7+0x4800], R126 ;  /* 0x0048007e07007388 */ /* 0x0007e20000000a00 */
[----:B------:R-:W-:-:S03]  /*22b30*/  IMAD R9, R6, R9, UR9 ;  /* 0x0000000906097e24 */ /* 0x000fc6000f8e0209 */
[----:B------:R2:W-:Y:S01]  /*22b40*/  STS.64 [R14+0x4000], R112 ;  /* 0x004000700e007388 */ /* 0x0005e20000000a00 */
[----:B------:R-:W-:-:S03]  /*22b50*/  IMAD R6, R207, R6, R9 ;  /* 0x00000006cf067224 */ /* 0x000fc600078e0209 */
[----:B------:R2:W-:Y:S01]  /*22b60*/  STS.64 [R14+0x4800], R114 ;  /* 0x004800720e007388 */ /* 0x0005e20000000a00 */
[----:B------:R-:W-:-:S03]  /*22b70*/  IMAD R71, R6, R11, UR8 ;  /* 0x0000000806477e24 */ /* 0x000fc6000f8e020b */
[----:B------:R2:W-:Y:S04]  /*22b80*/  STS.64 [R15+0x4000], R120 ;  /* 0x004000780f007388 */ /* 0x0005e80000000a00 */
[----:B------:R2:W-:Y:S04]  /*22b90*/  STS.64 [R15+0x4800], R122 ;  /* 0x0048007a0f007388 */ /* 0x0005e80000000a00 */
[----:B------:R2:W-:Y:S04]  /*22ba0*/  STS.64 [R198+0x4000], R116 ;  /* 0x00400074c6007388 */ /* 0x0005e80000000a00 */
[----:B------:R2:W-:Y:S01]  /*22bb0*/  STS.64 [R198+0x4800], R118 ;  /* 0x00480076c6007388 */ /* 0x0005e20000000a00 */
[----:B---3--:R-:W-:Y:S01]  /*22bc0*/  @P4 FMUL.FTZ R7, R4, 0.69314718246459960938 ;  /* 0x3f31721804074820 */ /* 0x008fe20000410000 */
[----:B------:R-:W-:Y:S01]  /*22bd0*/  BAR.SYNC.DEFER_BLOCKING 0x0 ;  /* 0x0000000000007b1d */ /* 0x000fe20000010000 */
[----:B-1----:R-:W-:-:S02]  /*22be0*/  @P3 FMUL.FTZ R4, R5, 0.69314718246459960938 ;  /* 0x3f31721805043820 */ /* 0x002fc40000410000 */
[----:B----4-:R-:W-:Y:S02]  /*22bf0*/  @P4 FFMA.FTZ R69, R132, R17, R7 ;  /* 0x0000001184454223 */ /* 0x010fe40000010007 */
[----:B--2---:R-:W-:Y:S01]  /*22c00*/  @P3 FFMA.FTZ R68, R3, R16, R4 ;  /* 0x0000001003443223 */ /* 0x004fe20000010004 */
[----:B------:R-:W-:Y:S01]  /*22c10*/  IMAD R3, R71, UR4, RZ ;  /* 0x0000000447037c24 */ /* 0x000fe2000f8e02ff */
        /* <DEDUP_REMOVED lines=18> */
[----:B------:R-:W-:Y:S01]  /*22d40*/  VIADD R73, R206, -UR8 ;  /* 0x80000008ce497c36 */ /* 0x000fe20008000000 */
[----:B------:R-:W-:Y:S01]  /*22d50*/  IADD3 R72, P3, PT, R71, R0, RZ ;  /* 0x0000000047487210 */ /* 0x000fe20007f7e0ff */
[----:B------:R-:W-:-:S03]  /*22d60*/  VIADD R74, R0, 0x8 ;  /* 0x00000008004a7836 */ /* 0x000fc60000000000 */
[-C--:B------:R-:W-:Y:S02]  /*22d70*/  ISETP.GE.AND P6, PT, R0, R73.reuse, PT ;  /* 0x000000490000720c */ /* 0x080fe40003fc6270 */
[----:B------:R-:W-:Y:S02]  /*22d80*/  ISETP.GE.AND P4, PT, R74, R73, PT ;  /* 0x000000494a00720c */ /* 0x000fe40003f86270 */
[----:B------:R-:W-:Y:S02]  /*22d90*/  LEA.HI.X.SX32 R71, R71, RZ, 0x1, P3 ;  /* 0x000000ff47477211 */ /* 0x000fe400018f0eff */
[----:B--2---:R-:W-:-:S04]  /*22da0*/  LEA R74, P3, R72, UR4, 0x2 ;  /* 0x00000004484a7c11 */ /* 0x004fc8000f8610ff */
[----:B------:R-:W-:-:S05]  /*22db0*/  LEA.HI.X R75, R72, UR5, R71, 0x2, P3 ;  /* 0x00000005484b7c11 */ /* 0x000fca00098f1447 */
[----:B------:R2:W-:Y:S04]  /*22dc0*/  @!P6 STG.E desc[UR6][R74.64], R69 ;  /* 0x000000454a00e986 */ /* 0x0005e8000c101906 */
[----:B------:R2:W-:Y:S02]  /*22dd0*/  @!P4 STG.E desc[UR6][R74.64+0x20], R68 ;  /* 0x000020444a00c986 */ /* 0x0005e4000c101906 */
.L_x_1604:
[----:B------:R-:W-:Y:S05]  /*22de0*/  BSYNC.RECONVERGENT B0 ;  /* 0x0000000000007941 */ /* 0x000fea0003800200 */
.L_x_1603:
[-C--:B------:R-:W-:Y:S01]  /*22df0*/  ISETP.GE.AND P6, PT, R196, R133.reuse, PT ;  /* 0x00000085c400720c */ /* 0x080fe20003fc6270 */
[----:B------:R-:W-:Y:S01]  /*22e00*/  BSSY.RECONVERGENT B0, `(.L_x_1605) ;  /* 0x0000011000007945 */ /* 0x000fe20003800200 */
[----:B------:R-:W-:Y:S02]  /*22e10*/  LOP3.LUT R0, R201, 0x3c, R2, 0xf8, !PT ;  /* 0x0000003cc9007812 */ /* 0x000fe400078ef802 */
[----:B------:R-:W-:Y:S02]  /*22e20*/  ISETP.GE.AND P4, PT, R70, R133, PT ;  /* 0x000000854600720c */ /* 0x000fe40003f86270 */
[----:B------:R-:W-:Y:S01]  /*22e30*/  LOP3.LUT R70, R2, 0x3c, RZ, 0xc0, !PT ;  /* 0x0000003c02467812 */ /* 0x000fe200078ec0ff */
[----:B------:R-:W-:Y:S01]  /*22e40*/  VIADD R2, R196, 0x30 ;  /* 0x00000030c4027836 */ /* 0x000fe20000000000 */
[----:B--2---:R-:W-:Y:S02]  /*22e50*/  IADD3 R69, P3, PT, R3, R0, RZ ;  /* 0x0000000003457210 */ /* 0x004fe40007f7e0ff */
        /* <DEDUP_REMOVED lines=11> */
.L_x_1606:
[----:B------:R-:W-:Y:S05]  /*22f10*/  BSYNC.RECONVERGENT B0 ;  /* 0x0000000000007941 */ /* 0x000fea0003800200 */
.L_x_1605:
        /* <DEDUP_REMOVED lines=17> */
.L_x_1608:
[----:B------:R-:W-:Y:S05]  /*23030*/  BSYNC.RECONVERGENT B0 ;  /* 0x0000000000007941 */ /* 0x000fea0003800200 */
.L_x_1607:
        /* <DEDUP_REMOVED lines=16> */
.L_x_1610:
[----:B------:R-:W-:Y:S05]  /*23140*/  BSYNC.RECONVERGENT B0 ;  /* 0x0000000000007941 */ /* 0x000fea0003800200 */
.L_x_1609:
        /* <DEDUP_REMOVED lines=13> */
.L_x_1612:
[----:B------:R-:W-:Y:S05]  /*23220*/  BSYNC.RECONVERGENT B0 ;  /* 0x0000000000007941 */ /* 0x000fea0003800200 */
.L_x_1611:
        /* <DEDUP_REMOVED lines=13> */
.L_x_1614:
[----:B------:R-:W-:Y:S05]  /*23300*/  BSYNC.RECONVERGENT B0 ;  /* 0x0000000000007941 */ /* 0x000fea0003800200 */
.L_x_1613:
        /* <DEDUP_REMOVED lines=13> */
.L_x_1616:
[----:B------:R-:W-:Y:S05]  /*233e0*/  BSYNC.RECONVERGENT B0 ;  /* 0x0000000000007941 */ /* 0x000fea0003800200 */
.L_x_1615:
        /* <DEDUP_REMOVED lines=13> */
.L_x_1618:
[----:B------:R-:W-:Y:S05]  /*234c0*/  BSYNC.RECONVERGENT B0 ;  /* 0x0000000000007941 */ /* 0x000fea0003800200 */
.L_x_1617:
        /* <DEDUP_REMOVED lines=14> */
.L_x_1619:
        /* <DEDUP_REMOVED lines=13> */
.L_x_7200:


//--------------------- .text._ZN5flash24flash_fwd_splitkv_kernelI23Flash_fwd_kernel_traitsILi128ELi64ELi128ELi4ELb0ELb0EN7cutlass10bfloat16_tE19Flash_kernel_traitsILi128ELi64ELi128ELi4ES3_EELb1ELb0ELb0ELb0ELb0ELb1ELb1ELb1EEEvNS_16Flash_fwd_paramsE --------------------------
	.section	.text._ZN5flash24flash_fwd_splitkv_kernelI23Flash_fwd_kernel_traitsILi128ELi64ELi128ELi4ELb0ELb0EN7cutlass10bfloat16_tE19Flash_kernel_traitsILi128ELi64ELi128ELi4ES3_EELb1ELb0ELb0ELb0ELb0ELb1ELb1ELb1EEEvNS_16Flash_fwd_paramsE,"ax",@progbits
	.align	128
        .global         _ZN5flash24flash_fwd_splitkv_kernelI23Flash_fwd_kernel_traitsILi128ELi64ELi128ELi4ELb0ELb0EN7cutlass10bfloat16_tE19Flash_kernel_traitsILi128ELi64ELi128ELi4ES3_EELb1ELb0ELb0ELb0ELb0ELb1ELb1ELb1EEEvNS_16Flash_fwd_paramsE
        .type           _ZN5flash24flash_fwd_splitkv_kernelI23Flash_fwd_kernel_traitsILi128ELi64ELi128ELi4ELb0ELb0EN7cutlass10bfloat16_tE19Flash_kernel_traitsILi128ELi64ELi128ELi4ES3_EELb1ELb0ELb0ELb0ELb0ELb1ELb1ELb1EEEvNS_16Flash_fwd_paramsE,@function
        .size           _ZN5flash24flash_fwd_splitkv_kernelI23Flash_fwd_kernel_traitsILi128ELi64ELi128ELi4ELb0ELb0EN7cutlass10bfloat16_tE19Flash_kernel_traitsILi128ELi64ELi128ELi4ES3_EELb1ELb0ELb0ELb0ELb0ELb1ELb1ELb1EEEvNS_16Flash_fwd_paramsE,(.L_x_7201 - _ZN5flash24flash_fwd_splitkv_kernelI23Flash_fwd_kernel_traitsILi128ELi64ELi128ELi4ELb0ELb0EN7cutlass10bfloat16_tE19Flash_kernel_traitsILi128ELi64ELi128ELi4ES3_EELb1ELb0ELb0ELb0ELb0ELb1ELb1ELb1EEEvNS_16Flash_fwd_paramsE)
        .other          _ZN5flash24flash_fwd_splitkv_kernelI23Flash_fwd_kernel_traitsILi128ELi64ELi128ELi4ELb0ELb0EN7cutlass10bfloat16_tE19Flash_kernel_traitsILi128ELi64ELi128ELi4ES3_EELb1ELb0ELb0ELb0ELb0ELb1ELb1ELb1EEEvNS_16Flash_fwd_paramsE,@"STO_CUDA_ENTRY STV_DEFAULT"
_ZN5flash24flash_fwd_splitkv_kernelI23Flash_fwd_kernel_traitsILi128ELi64ELi128ELi4ELb0ELb0EN7cutlass10bfloat16_tE19Flash_kernel_traitsILi128ELi64ELi128ELi4ES3_EELb1ELb0ELb0ELb0ELb0ELb1ELb1ELb1EEEvNS_16Flash_fwd_paramsE:
.text._ZN5flash24flash_fwd_splitkv_kernelI23Flash_fwd_kernel_traitsILi128ELi64ELi128ELi4ELb0ELb0EN7cutlass10bfloat16_tE19Flash_kernel_traitsILi128ELi64ELi128ELi4ES3_EELb1ELb0ELb0ELb0ELb0ELb1ELb1ELb1EEEvNS_16Flash_fwd_paramsE:
        /* <DEDUP_REMOVED lines=46> */
[----:B------:R-:W-:Y:S01]  /*02e0*/  IADD3.X R127, PT, PT, R4, UR5, RZ, P2, !PT ;  /* 0x00000005047f7c10 */ /* 0x000fe200097fe4ff */
[----:B------:R-:W-:-:S02]  /*02f0*/  IMAD.MOV.U32 R7, RZ, RZ, -0x1 ;  /* 0xffffffffff077424 */ /* 0x000fc400078e00ff */
[----:B------:R1:W5:Y:S06]  /*0300*/  @P3 LDG.E R11, desc[UR6][R10.64] ;  /* 0x000000060a0b3981 */ /* 0x00036c000c1e1900 */
[----:B------:R1:W5:Y:S01]  /*0310*/  @P4 LDG.E R0, desc[UR6][R126.64] ;  /* 0x000000067e004981 */ /* 0x000362000c1e1900 */
[----:B---3--:R-:W-:Y:S02]  /*0320*/  ISETP.NE.AND P2, PT, RZ, UR4, PT ;  /* 0x00000004ff007c0c */ /* 0x008fe4000bf45270 */
[----:B----4-:R-:W-:Y:S02]  /*0330*/  ISETP.EQ.U32.AND P5, PT, R2, RZ, PT ;  /* 0x000000ff0200720c */ /* 0x010fe40003fa2070 */
[----:B------:R-:W-:-:S02]  /*0340*/  IADD3 R16, P0, PT, R5, R2, RZ ;  /* 0x0000000205107210 */ /* 0x000fc40007f1e0ff */
[----:B------:R-:W-:-:S03]  /*0350*/  ISETP.EQ.OR.EX P5, PT, R3, RZ, !P2, P5 ;  /* 0x000000ff0300720c */ /* 0x000fc600057a2750 */
[----:B------:R-:W-:-:S10]  /*0360*/  IMAD.X R17, R4, 0x1, R3, P0 ;  /* 0x0000000104117824 */ /* 0x000fd400000e0603 */
[----:B------:R3:W5:Y:S01]  /*0370*/  @!P5 LDG.E R7, desc[UR6][R16.64] ;  /* 0x000000061007d981 */ /* 0x000762000c1e1900 */
[----:B------:R-:W-:Y:S01]  /*0380*/  ISETP.NE.U32.AND P0, PT, R2, RZ, PT ;  /* 0x000000ff0200720c */ /* 0x000fe20003f05070 */
[----:B------:R-:W4:Y:S01]  /*0390*/  @!P1 LDC R217, c[0x0][0x434] ;  /* 0x00010d00ffd99b82 */ /* 0x000f220000000800 */
[----:B-1----:R-:W1:Y:S02]  /*03a0*/  S2R R15, SR_CTAID.X ;  /* 0x00000000000f7919 */ /* 0x002e640000002500 */
[----:B------:R-:W-:-:S13]  /*03b0*/  ISETP.NE.AND.EX P0, PT, R3, RZ, PT, P0 ;  /* 0x000000ff0300720c */ /* 0x000fda0003f05300 */
[----:B------:R-:W2:Y:S01]  /*03c0*/  @!P0 LDC R67, c[0x0][0x438] ;  /* 0x00010e00ff438b82 */ /* 0x000ea20000000800 */
[----:B-1----:R-:W-:Y:S02]  /*03d0*/  IMAD.SHL.U32 R66, R15, 0x40, RZ ;  /* 0x000000400f427824 */ /* 0x002fe400078e00ff */
[----:B--2---:R-:W-:-:S05]  /*03e0*/  @P1 IMAD.IADD R217, R9, 0x1, -R12 ;  /* 0x0000000109d91824 */ /* 0x004fca00078e0a0c */
[----:B----4-:R-:W-:Y:S01]  /*03f0*/  ISETP.GT.AND P1, PT, R217, R66, PT ;  /* 0x00000042d900720c */ /* 0x010fe20003f24270 */
[----:B---3--:R-:W-:-:S12]  /*0400*/  @!P0 BRA `(.L_x_1620) ;  /* 0x00000000000c8947 */ /* 0x008fd80003800000 */
[----:B------:R-:W2:Y:S02]  /*0410*/  @P2 LDG.E R2, desc[UR6][R16.64+0x4] ;  /* 0x0000040610022981 */ /* 0x000ea4000c1e1900 */
[----:B--2--5:R-:W-:-:S06]  /*0420*/  @P2 IADD3 R67, PT, PT, R2, -R7, RZ ;  /* 0x8000000702432210 */ /* 0x024fcc0007ffe0ff */
[----:B------:R1:W5:Y:S02]  /*0430*/  @!P2 LDG.E R67, desc[UR6][R16.64] ;  /* 0x000000061043a981 */ /* 0x000364000c1e1900 */
.L_x_1620:
[----:B------:R-:W-:Y:S05]  /*0440*/  @!P1 EXIT ;  /* 0x000000000000994d */ /* 0x000fea0003800000 */
[----:B------:R-:W2:Y:S01]  /*0450*/  LDC R8, c[0x0][0x374] ;  /* 0x0000dd00ff087b82 */ /* 0x000ea20000000800 */
[--C-:B-----5:R-:W-:Y:S01]  /*0460*/  IMAD.IADD R67, R67, 0x1, -R0.reuse ;  /* 0x0000000143437824 */ /* 0x120fe200078e0a00 */
[----:B------:R-:W3:Y:S01]  /*0470*/  S2R R63, SR_TID.X ;  /* 0x00000000003f7919 */ /* 0x000ee20000002100 */
[----:B------:R-:W-:-:S05]  /*0480*/  @P3 IMAD.IADD R60, R11, 0x1, -R0 ;  /* 0x000000010b3c3824 */ /* 0x000fca00078e0a00 */
[----:B------:R-:W4:Y:S01]  /*0490*/  LDC R2, c[0x0][0x438] ;  /* 0x00010e00ff027b82 */ /* 0x000f220000000800 */
[----:B--2---:R-:W-:-:S04]  /*04a0*/  IABS R10, R8 ;  /* 0x00000008000a7213 */ /* 0x004fc80000000000 */
[----:B------:R-:W2:Y:S01]  /*04b0*/  I2F.RP R14, R10 ;  /* 0x0000000a000e7306 */ /* 0x000ea20000209400 */
[----:B----4-:R-:W-:-:S05]  /*04c0*/  VIADD R2, R2, 0x7f ;  /* 0x0000007f02027836 */ /* 0x010fca0000000000 */
[----:B-1----:R-:W-:-:S04]  /*04d0*/  SHF.R.S32.HI R17, RZ, 0x1f, R2 ;  /* 0x0000001fff117819 */ /* 0x002fc80000011402 */
[----:B------:R-:W-:Y:S01]  /*04e0*/  LEA.HI R17, R17, R2, RZ, 0x7 ;  /* 0x0000000211117211 */ /* 0x000fe200078f38ff */
[----:B------:R-:W-:Y:S01]  /*04f0*/  IMAD.MOV.U32 R2, RZ, RZ, RZ ;  /* 0x000000ffff027224 */ /* 0x000fe200078e00ff */
[----:B--2---:R-:W1:Y:S02]  /*0500*/  MUFU.RCP R3, R14 ;  /* 0x0000000e00037308 */ /* 0x004e640000001000 */
[----:B------:R-:W-:-:S05]  /*0510*/  LEA.HI.SX32 R17, R17, R8, 0x19 ;  /* 0x0000000811117211 */ /* 0x000fca00078fcaff */
[----:B------:R-:W-:-:S05]  /*0520*/  VIADD R17, R17, 0xffffffff ;  /* 0xffffffff11117836 */ /* 0x000fca0000000000 */
[----:B------:R-:W-:Y:S02]  /*0530*/  IABS R16, R17 ;  /* 0x0000001100107213 */ /* 0x000fe40000000000 */
[-C--:B------:R-:W-:Y:S01]  /*0540*/  LOP3.LUT R17, R17, R8.reuse, RZ, 0x3c, !PT ;  /* 0x0000000811117212 */ /* 0x080fe200078e3cff */
[----:B-1----:R-:W-:Y:S01]  /*0550*/  VIADD R3, R3, 0xffffffe ;  /* 0x0ffffffe03037836 */ /* 0x002fe20000000000 */
[----:B------:R-:W-:Y:S02]  /*0560*/  IABS R14, R8 ;  /* 0x00000008000e7213 */ /* 0x000fe40000000000 */
[----:B------:R-:W-:-:S03]  /*0570*/  ISETP.GE.AND P0, PT, R17, RZ, PT ;  /* 0x000000ff1100720c */ /* 0x000fc60003f06270 */
[----:B------:R-:W1:Y:S01]  /*0580*/  F2I.FTZ.U32.TRUNC.NTZ R3, R3 ;  /* 0x0000000300037305 */ /* 0x000e62000021f000 */
[----:B------:R-:W-:Y:S02]  /*0590*/  IMAD.MOV R14, RZ, RZ, -R14 ;  /* 0x000000ffff0e7224 */ /* 0x000fe400078e0a0e */
[----:B-1----:R-:W-:-:S04]  /*05a0*/  IMAD.MOV R9, RZ, RZ, -R3 ;  /* 0x000000ffff097224 */ /* 0x002fc800078e0a03 */
[----:B------:R-:W-:-:S04]  /*05b0*/  IMAD R9, R9, R10, RZ ;  /* 0x0000000a09097224 */ /* 0x000fc800078e02ff */
[----:B------:R-:W-:Y:S02]  /*05c0*/  IMAD.HI.U32 R9, R3, R9, R2 ;  /* 0x0000000903097227 */ /* 0x000fe400078e0002 */
[----:B------:R-:W1:Y:S04]  /*05d0*/  @!P3 LDC.64 R2, c[0x0][0x488] ;  /* 0x00012200ff02bb82 */ /* 0x000e680000000a00 */
[----:B------:R-:W-:-:S04]  /*05e0*/  IMAD.HI.U32 R9, R9, R16, RZ ;  /* 0x0000001009097227 */ /* 0x000fc800078e00ff */
[----:B------:R-:W-:Y:S02]  /*05f0*/  IMAD R19, R9, R14, R16 ;  /* 0x0000000e09137224 */ /* 0x000fe400078e0210 */
[----:B------:R-:W2:Y:S03]  /*0600*/  @!P3 LDC R14, c[0x0][0x43c] ;  /* 0x00010f00ff0ebb82 */ /* 0x000ea60000000800 */
[----:B------:R-:W-:Y:S02]  /*0610*/  ISETP.GT.U32.AND P1, PT, R10, R19, PT ;  /* 0x000000130a00720c */ /* 0x000fe40003f24070 */
[----:B-1----:R-:W-:-:S11]  /*0620*/  @!P3 ISETP.NE.U32.AND P2, PT, R2, RZ, PT ;  /* 0x000000ff0200b20c */ /* 0x002fd60003f45070 */
[----:B------:R-:W-:Y:S01]  /*0630*/  @!P1 IMAD.IADD R19, R19, 0x1, -R10 ;  /* 0x0000000113139824 */ /* 0x000fe200078e0a0a */
[----:B------:R-:W1:Y:S01]  /*0640*/  S2R R2, SR_CTAID.Y ;  /* 0x0000000000027919 */ /* 0x000e620000002600 */
[----:B------:R-:W-:Y:S01]  /*0650*/  @!P3 ISETP.NE.AND.EX P2, PT, R3, RZ, PT, P2 ;  /* 0x000000ff0300b20c */ /* 0x000fe20003f45320 */
[----:B------:R-:W-:Y:S01]  /*0660*/  @!P1 VIADD R9, R9, 0x1 ;  /* 0x0000000109099836 */ /* 0x000fe20000000000 */
[----:B------:R-:W-:Y:S02]  /*0670*/  ISETP.NE.AND P1, PT, R8, RZ, PT ;  /* 0x000000ff0800720c */ /* 0x000fe40003f25270 */
[----:B------:R-:W-:Y:S02]  /*0680*/  ISETP.GE.U32.AND P5, PT, R19, R10, PT ;  /* 0x0000000a1300720c */ /* 0x000fe40003fa6070 */
[----:B------:R-:W4:Y:S01]  /*0690*/  LDC R10, c[0x0][0x508] ;  /* 0x00014200ff0a7b82 */ /* 0x000f220000000800 */
[----:B--2---:R-:W-:-:S05]  /*06a0*/  @!P3 SEL R14, R14, RZ, P2 ;  /* 0x000000ff0e0eb207 */ /* 0x004fca0001000000 */
[----:B------:R-:W-:Y:S02]  /*06b0*/  @!P3 IMAD.IADD R60, R67, 0x1, R14 ;  /* 0x00000001433cb824 */ /* 0x000fe400078e020e */
[----:B------:R-:W-:Y:S02]  /*06c0*/  VIADD R14, R15, 0x1 ;  /* 0x000000010f0e7836 */ /* 0x000fe40000000000 */
[----:B------:R-:W-:Y:S02]  /*06d0*/  VIADD R3, R60, 0x7f ;  /* 0x0000007f3c037836 */ /* 0x000fe40000000000 */
[----:B------:R-:W-:Y:S02]  /*06e0*/  @P5 VIADD R9, R9, 0x1 ;  /* 0x0000000109095836 */ /* 0x000fe40000000000 */
[----:B------:R-:W-:Y:S02]  /*06f0*/  IMAD R14, R14, 0x40, -R217 ;  /* 0x000000400e0e7824 */ /* 0x000fe400078e0ad9 */
[----:B------:R-:W-:Y:S01]  /*0700*/  @!P0 IMAD.MOV R9, RZ, RZ, -R9 ;  /* 0x000000ffff098224 */ /* 0x000fe200078e0a09 */
[----:B------:R-:W-:-:S02]  /*0710*/  @!P1 LOP3.LUT R9, RZ, R8, RZ, 0x33, !PT ;  /* 0x00000008ff099212 */ /* 0x000fc400078e33ff */
[----:B------:R-:W-:Y:S02]  /*0720*/  SHF.R.S32.HI R8, RZ, 0x1f, R3 ;  /* 0x0000001fff087819 */ /* 0x000fe40000011403 */
[----:B----4-:R-:W-:Y:S01]  /*0730*/  IADD3 R10, PT, PT, R3, R10, R14 ;  /* 0x0000000a030a7210 */ /* 0x010fe20007ffe00e */
[----:B-1----:R-:W-:Y:S01]  /*0740*/  IMAD R216, R9, R2, RZ ;  /* 0x0000000209d87224 */ /* 0x002fe200078e02ff */
[----:B------:R-:W-:Y:S02]  /*0750*/  LEA.HI R3, R8, R3, RZ, 0x7 ;  /* 0x0000000308037211 */ /* 0x000fe400078f38ff */
[----:B------:R-:W-:Y:S02]  /*0760*/  SHF.R.S32.HI R11, RZ, 0x1f, R10 ;  /* 0x0000001fff0b7819 */ /* 0x000fe4000001140a */
[----:B------:R-:W-:Y:S02]  /*0770*/  SHF.R.S32.HI R3, RZ, 0x7, R3 ;  /* 0x00000007ff037819 */ /* 0x000fe40000011403 */
[----:B------:R-:W-:-:S02]  /*0780*/  LEA.HI R11, R11, R10, RZ, 0x7 ;  /* 0x0000000a0b0b7211 */ /* 0x000fc400078f38ff */
[----:B------:R-:W-:Y:S01]  /*0790*/  VIADDMNMX R8, R216, R9, R3, PT ;  /* 0x00000009d8087246 */ /* 0x000fe20003800103 */
[----:B------:R-:W-:Y:S01]  /*07a0*/  IMAD.MOV R3, RZ, RZ, -R219 ;  /* 0x000000ffff037224 */ /* 0x000fe200078e0adb */
[----:B------:R-:W-:-:S03]  /*07b0*/  SHF.R.S32.HI R11, RZ, 0x7, R11 ;  /* 0x00000007ff0b7819 */ /* 0x000fc6000001140b */
[----:B------:R-:W-:Y:S01]  /*07c0*/  IMAD R13, R6, R3, R13 ;  /* 0x00000003060d7224 */ /* 0x000fe200078e020d */
[----:B------:R-:W-:-:S04]  /*07d0*/  VIMNMX R55, PT, PT, R8, R11, PT ;  /* 0x0000000b08377248 */ /* 0x000fc80003fe0100 */
[----:B------:R-:W-:-:S13]  /*07e0*/  ISETP.GE.AND P0, PT, R216, R55, PT ;  /* 0x00000037d800720c */ /* 0x000fda0003f06270 */
[----:B---3--:R-:W-:Y:S05]  /*07f0*/  @!P0 BRA `(.L_x_1621) ;  /* 0x0000000800ac8947 */ /* 0x008fea0003800000 */
        /* <DEDUP_REMOVED lines=16> */
[----:B------:R-:W-:Y:S01]  /*0900*/  IADD3 R12, PT, PT, R0, 0x28, RZ ;  /* 0x00000028000c7810 */ /* 0x000fe20007ffe0ff */
[----:B-1----:R-:W-:Y:S02]  /*0910*/  IMAD R4, R2, R4, R219 ;  /* 0x0000000402047224 */ /* 0x002fe400078e02db */
[----:B------:R-:W-:Y:S02]  /*0920*/  IMAD.SHL.U32 R2, R63, 0x8, RZ ;  /* 0x000000083f027824 */ /* 0x000fe400078e00ff */
[----:B------:R-:W-:Y:S01]  /*0930*/  IMAD R7, R4, R6, R13 ;  /* 0x0000000604077224 */ /* 0x000fe200078e020d */
[----:B------:R-:W-:-:S02]  /*0940*/  LOP3.LUT R13, R11, 0x40, RZ, 0xfc, !PT ;  /* 0x000000400b0d7812 */ /* 0x000fc400078efcff */
[----:B------:R-:W-:Y:S01]  /*0950*/  LOP3.LUT R9, R11, 0x1f80, R2, 0xf8, !PT ;  /* 0x00001f800b097812 */ /* 0x000fe200078ef802 */
        /* <DEDUP_REMOVED lines=13> */
.L_x_1623:
[----:B------:R-:W-:Y:S05]  /*0a30*/  BSYNC.RECONVERGENT B0 ;  /* 0x0000000000007941 */ /* 0x000fea0003800200 */
.L_x_1622:
        /* <DEDUP_REMOVED lines=15> */
.L_x_1625:
[----:B------:R-:W-:Y:S05]  /*0b30*/  BSYNC.RECONVERGENT B0 ;  /* 0x0000000000007941 */ /* 0x000fea0003800200 */
.L_x_1624:
        /* <DEDUP_REMOVED lines=15> */
.L_x_1627:
[----:B------:R-:W-:Y:S05]  /*0c30*/  BSYNC.RECONVERGENT B0 ;  /* 0x0000000000007941 */ /* 0x000fea0003800200 */
.L_x_1626:
        /* <DEDUP_REMOVED lines=14> */
.L_x_1629:
[----:B------:R-:W-:Y:S05]  /*0d20*/  BSYNC.RECONVERGENT B0 ;  /* 0x0000000000007941 */ /* 0x000fea0003800200 */
.L_x_1628:
        /* <DEDUP_REMOVED lines=13> */
.L_x_1631:
[----:B------:R-:W-:Y:S05]  /*0e00*/  BSYNC.RECONVERGENT B0 ;  /* 0x0000000000007941 */ /* 0x000fea0003800200 */
.L_x_1630:
        /* <DEDUP_REMOVED lines=13> */
.L_x_1633:
[----:B------:R-:W-:Y:S05]  /*0ee0*/  BSYNC.RECONVERGENT B0 ;  /* 0x0000000000007941 */ /* 0x000fea0003800200 */
.L_x_1632:
        /* <DEDUP_REMOVED lines=13> */
.L_x_1635:
[----:B------:R-:W-:Y:S05]  /*0fc0*/  BSYNC.RECONVERGENT B0 ;  /* 0x0000000000007941 */ /* 0x000fea0003800200 */
.L_x_1634:
        /* <DEDUP_REMOVED lines=13> */
.L_x_1637:
[----:B------:R-:W-:Y:S05]  /*10a0*/  BSYNC.RECONVERGENT B0 ;  /* 0x0000000000007941 */ /* 0x000fea0003800200 */
.L_x_1636:
        /* <DEDUP_REMOVED lines=32> */
.L_x_1621:
        /* <DEDUP_REMOVED lines=11> */
.L_x_1638:
[----:B------:R-:W-:Y:S05]  /*1360*/  BRA.U !UP0, `(.L_x_1639) ;  /* 0x0000000508907547 */ /* 0x000fea000b800000 */
[----:B------:R-:W2:Y:S01]  /*1370*/  LDC R5, c[0x0][0x4f0] ;  /* 0x00013c00ff057b82 */ /* 0x000ea20000000800 */
[----:B-----5:R-:W-:Y:S01]  /*1380*/  MOV R6, RZ ;  /* 0x000000ff00067202 */ /* 0x020fe20000000f00 */
[----:B------:R-:W3:Y:S01]  /*1390*/  LDCU.64 UR4, c[0x0][0x4e8] ;  /* 0x00009d00ff0477ac */ /* 0x000ee20008000a00 */
[----:B------:R-:W-:Y:S01]  /*13a0*/  LEA R0, R55, 0xffffff80, 0x7 ;  /* 0xffffff8037007811 */ /* 0x000fe200078e38ff */
[----:B------:R-:W4:Y:S03]  /*13b0*/  LDCU.64 UR8, c[0x0][0x3a0] ;  /* 0x00007400ff0877ac */ /* 0x000f260008000a00 */
[----:B-1----:R-:W-:Y:S01]  /*13c0*/  IABS R2, R0 ;  /* 0x0000000000027213 */ /* 0x002fe20000000000 */
[----:B------:R-:W1:Y:S01]  /*13d0*/  LDCU.64 UR14, c[0x0][0x3b8] ;  /* 0x00007700ff0e77ac */ /* 0x000e620008000a00 */
[----:B--2---:R-:W-:-:S04]  /*13e0*/  IABS R4, R5 ;  /* 0x0000000500047213 */ /* 0x004fc80000000000 */
[----:B------:R-:W2:Y:S08]  /*13f0*/  I2F.RP R8, R4 ;  /* 0x0000000400087306 */ /* 0x000eb00000209400 */
[----:B--2---:R-:W2:Y:S02]  /*1400*/  MUFU.RCP R7, R8 ;  /* 0x0000000800077308 */ /* 0x004ea40000001000 */
[----:B--2---:R-:W-:Y:S01]  /*1410*/  IADD3 R7, PT, PT, R7, 0xffffffe, RZ ;  /* 0x0ffffffe07077810 */ /* 0x004fe20007ffe0ff */
[----:B---3--:R-:W-:-:S04]  /*1420*/  IMAD.WIDE.U32 R8, R219, UR4, RZ ;  /* 0x00000004db087c25 */ /* 0x008fc8000f8e00ff */
[----:B------:R-:W-:Y:S01]  /*1430*/  IMAD R225, R219, UR5, R9 ;  /* 0x00000005dbe17c24 */ /* 0x000fe2000f8e0209 */
[----:B------:R-:W2:Y:S01]  /*1440*/  F2I.FTZ.U32.TRUNC.NTZ R7, R7 ;  /* 0x0000000700077305 */ /* 0x000ea2000021f000 */
[----:B------:R-:W3:Y:S01]  /*1450*/  LDCU.64 UR4, c[0x0][0x3a8] ;  /* 0x00007500ff0477ac */ /* 0x000ee20008000a00 */
[----:B--2---:R-:W-:-:S04]  /*1460*/  IMAD.MOV R3, RZ, RZ, -R7 ;  /* 0x000000ffff037224 */ /* 0x004fc800078e0a07 */
[----:B------:R-:W-:-:S04]  /*1470*/  IMAD R3, R3, R4, RZ ;  /* 0x0000000403037224 */ /* 0x000fc800078e02ff */
[----:B------:R-:W-:-:S06]  /*1480*/  IMAD.HI.U32 R3, R7, R3, R6 ;  /* 0x0000000307037227 */ /* 0x000fcc00078e0006 */
[----:B------:R-:W-:-:S04]  /*1490*/  IMAD.HI.U32 R6, R3, R2, RZ ;  /* 0x0000000203067227 */ /* 0x000fc800078e00ff */
[----:B------:R-:W-:-:S04]  /*14a0*/  IMAD.MOV R3, RZ, RZ, -R6 ;  /* 0x000000ffff037224 */ /* 0x000fc800078e0a06 */
        /* <DEDUP_REMOVED lines=8> */
[----:B------:R-:W-:Y:S02]  /*1530*/  @P0 IADD3 R6, PT, PT, R6, 0x1, RZ ;  /* 0x0000000106060810 */ /* 0x000fe40007ffe0ff */
[----:B------:R-:W-:-:S03]  /*1540*/  LEA R224, P0, R8, UR12, 0x2 ;  /* 0x0000000c08e07c11 */ /* 0x000fc6000f8010ff */
[----:B------:R-:W-:Y:S01]  /*1550*/  IMAD.MOV.U32 R3, RZ, RZ, R6 ;  /* 0x000000ffff037224 */ /* 0x000fe200078e0006 */
[----:B------:R-:W-:Y:S02]  /*1560*/  LEA.HI.X R225, R8, UR13, R225, 0x2, P0 ;  /* 0x0000000d08e17c11 */ /* 0x000fe400080f14e1 */
[----:B------:R-:W2:Y:S02]  /*1570*/  LDC R8, c[0x0][0x3e8] ;  /* 0x0000fa00ff087b82 */ /* 0x000ea40000000800 */
[----:B------:R-:W-:Y:S02]  /*1580*/  @!P1 IADD3 R3, PT, PT, -R3, RZ, RZ ;  /* 0x000000ff03039210 */ /* 0x000fe40007ffe1ff */
[----:B------:R-:W-:-:S05]  /*1590*/  @!P2 LOP3.LUT R3, RZ, R5, RZ, 0x33, !PT ;  /* 0x00000005ff03a212 */ /* 0x000fca00078e33ff */
[----:B------:R-:W-:-:S06]  /*15a0*/  IMAD.WIDE R10, R3, 0x4, R224 ;  /* 0x00000004030a7825 */ /* 0x000fcc00078e02e0 */
[----:B------:R-:W4:Y:S01]  /*15b0*/  LDG.E R10, desc[UR6][R10.64] ;  /* 0x000000060a0a7981 */ /* 0x000f22000c1e1900 */
[----:B------:R-:W-:-:S05]  /*15c0*/  IADD3 R3, PT, PT, -R3, RZ, RZ ;  /* 0x000000ff03037210 */ /* 0x000fca0007ffe1ff */
[----:B------:R-:W-:Y:S02]  /*15d0*/  IMAD R0, R5, R3, R0 ;  /* 0x0000000305007224 */ /* 0x000fe400078e0200 */
[----:B-1----:R-:W-:Y:S01]  /*15e0*/  IMAD.U32 R5, RZ, RZ, UR15 ;  /* 0x0000000fff057e24 */ /* 0x002fe2000f8e00ff */
[----:B--2---:R-:W-:-:S04]  /*15f0*/  IABS R2, R8 ;  /* 0x0000000800027213 */ /* 0x004fc80000000000 */
[----:B------:R-:W1:Y:S08]  /*1600*/  I2F.RP R7, R2 ;  /* 0x0000000200077306 */ /* 0x000e700000209400 */
[----:B-1----:R-:W1:Y:S02]  /*1610*/  MUFU.RCP R16, R7 ;  /* 0x0000000700107308 */ /* 0x002e640000001000 */
[----:B-1----:R-:W-:-:S06]  /*1620*/  VIADD R16, R16, 0xffffffe ;  /* 0x0ffffffe10107836 */ /* 0x002fcc0000000000 */
[----:B------:R-:W1:Y:S02]  /*1630*/  F2I.FTZ.U32.TRUNC.NTZ R17, R16 ;  /* 0x0000001000117305 */ /* 0x000e64000021f000 */
[----:B-1----:R-:W-:Y:S01]  /*1640*/  IADD3 R4, PT, PT, RZ, -R17, RZ ;  /* 0x80000011ff047210 */ /* 0x002fe20007ffe0ff */
[----:B------:R-:W-:-:S04]  /*1650*/  IMAD.MOV.U32 R16, RZ, RZ, RZ ;  /* 0x000000ffff107224 */ /* 0x000fc800078e00ff */
[----:B------:R-:W-:Y:S01]  /*1660*/  IMAD R6, R4, R2, RZ ;  /* 0x0000000204067224 */ /* 0x000fe200078e02ff */
[----:B------:R-:W-:-:S03]  /*1670*/  IABS R4, R13 ;  /* 0x0000000d00047213 */ /* 0x000fc60000000000 */
[----:B------:R-:W-:-:S06]  /*1680*/  IMAD.HI.U32 R17, R17, R6, R16 ;  /* 0x0000000611117227 */ /* 0x000fcc00078e0010 */
[----:B------:R-:W-:-:S05]  /*1690*/  IMAD.HI.U32 R6, R17, R4, RZ ;  /* 0x0000000411067227 */ /* 0x000fca00078e00ff */
[----:B------:R-:W-:-:S05]  /*16a0*/  IADD3 R7, PT, PT, -R6, RZ, RZ ;  /* 0x000000ff06077210 */ /* 0x000fca0007ffe1ff */
[----:B------:R-:W-:Y:S01]  /*16b0*/  IMAD R9, R2, R7, R4 ;  /* 0x0000000702097224 */ /* 0x000fe200078e0204 */
        /* <DEDUP_REMOVED lines=9> */
[----:B----4-:R-:W-:Y:S01]  /*1750*/  SHF.R.S32.HI R7, RZ, 0x1f, R10 ;  /* 0x0000001fff077819 */ /* 0x010fe2000001140a */
[----:B------:R-:W-:-:S04]  /*1760*/  IMAD.WIDE.U32 R20, R10, UR8, RZ ;  /* 0x000000080a147c25 */ /* 0x000fc8000f8e00ff */
[C---:B------:R-:W-:Y:S02]  /*1770*/  IMAD R9, R7.reuse, UR8, RZ ;  /* 0x0000000807097c24 */ /* 0x040fe4000f8e02ff */
[----:B---3--:R-:W-:Y:S02]  /*1780*/  IMAD R7, R7, UR4, RZ ;  /* 0x0000000407077c24 */ /* 0x008fe4000f8e02ff */
[C---:B------:R-:W-:Y:S01]  /*1790*/  IMAD R18, R10.reuse, UR9, R9 ;  /* 0x000000090a127c24 */ /* 0x040fe2000f8e0209 */
[----:B------:R-:W1:Y:S01]  /*17a0*/  LDCU.128 UR8, c[0x0][0x3d0] ;  /* 0x00007a00ff0877ac */ /* 0x000e620008000c00 */
[C---:B------:R-:W-:Y:S01]  /*17b0*/  IMAD R16, R10.reuse, UR5, R7 ;  /* 0x000000050a107c24 */ /* 0x040fe2000f8e0207 */
[----:B------:R-:W-:Y:S01]  /*17c0*/  SHF.R.S32.HI R9, RZ, 0x1f, R0 ;  /* 0x0000001fff097819 */ /* 0x000fe20000011400 */
[----:B------:R-:W-:Y:S01]  /*17d0*/  IMAD.WIDE.U32 R10, R10, UR4, RZ ;  /* 0x000000040a0a7c25 */ /* 0x000fe2000f8e00ff */
[----:B------:R-:W2:Y:S01]  /*17e0*/  LDCU.64 UR4, c[0x0][0x3c0] ;  /* 0x00007800ff0477ac */ /* 0x000ea20008000a00 */
[----:B------:R-:W-:-:S02]  /*17f0*/  LOP3.LUT R7, RZ, R8, RZ, 0x33, !PT ;  /* 0x00000008ff077212 */ /* 0x000fc400078e33ff */
[----:B------:R-:W-:Y:S01]  /*1800*/  IMAD.IADD R19, R21, 0x1, R18 ;  /* 0x0000000115137824 */ /* 0x000fe200078e0212 */
[----:B------:R-:W-:Y:S01]  /*1810*/  IADD3 R17, PT, PT, R11, R16, RZ ;  /* 0x000000100b117210 */ /* 0x000fe20007ffe0ff */
[----:B------:R-:W-:Y:S01]  /*1820*/  IMAD R8, R9, R4, RZ ;  /* 0x0000000409087224 */ /* 0x000fe200078e02ff */
[----:B------:R-:W-:Y:S01]  /*1830*/  MOV R16, R10 ;  /* 0x0000000a00107202 */ /* 0x000fe20000000f00 */
[----:B------:R-:W-:Y:S01]  /*1840*/  IMAD.MOV.U32 R18, RZ, RZ, R20 ;  /* 0x000000ffff127224 */ /* 0x000fe200078e0014 */
[----:B------:R-:W-:Y:S01]  /*1850*/  MOV R10, R6 ;  /* 0x00000006000a7202 */ /* 0x000fe20000000f00 */
[C---:B------:R-:W-:Y:S02]  /*1860*/  IMAD R8, R0.reuse, R5, R8 ;  /* 0x0000000500087224 */ /* 0x040fe400078e0208 */
[----:B------:R-:W-:-:S04]  /*1870*/  IMAD.WIDE.U32 R18, R0, R4, R18 ;  /* 0x0000000400127225 */ /* 0x000fc800078e0012 */
[----:B------:R-:W-:Y:S01]  /*1880*/  @!P0 IMAD.MOV R10, RZ, RZ, -R10 ;  /* 0x000000ffff0a8224 */ /* 0x000fe200078e0a0a */
[----:B------:R-:W-:Y:S02]  /*1890*/  IADD3 R19, PT, PT, R19, R8, RZ ;  /* 0x0000000813137210 */ /* 0x000fe40007ffe0ff */
[----:B--2---:R-:W-:Y:S02]  /*18a0*/  MOV R2, UR4 ;  /* 0x0000000400027c02 */ /* 0x004fe40008000f00 */
[----:B------:R-:W-:Y:S02]  /*18b0*/  MOV R3, UR5 ;  /* 0x0000000500037c02 */ /* 0x000fe40008000f00 */
[----:B------:R-:W-:Y:S01]  /*18c0*/  SEL R10, R7, R10, !P1 ;  /* 0x0000000a070a7207 */ /* 0x000fe20004800000 */
[-C--:B------:R-:W-:Y:S02]  /*18d0*/  IMAD R9, R9, R2.reuse, RZ ;  /* 0x0000000209097224 */ /* 0x080fe400078e02ff */
[----:B------:R-:W-:-:S04]  /*18e0*/  IMAD.WIDE.U32 R16, R0, R2, R16 ;  /* 0x0000000200107225 */ /* 0x000fc800078e0010 */
[----:B------:R-:W-:Y:S01]  /*18f0*/  IMAD R9, R0, R3, R9 ;  /* 0x0000000300097224 */ /* 0x000fe200078e0209 */
[----:B------:R-:W-:Y:S01]  /*1900*/  SHF.R.S32.HI R0, RZ, 0x1f, R10 ;  /* 0x0000001fff007819 */ /* 0x000fe2000001140a */
[----:B-1----:R-:W-:-:S04]  /*1910*/  IMAD.WIDE.U32 R18, R10, UR8, R18 ;  /* 0x000000080a127c25 */ /* 0x002fc8000f8e0012 */
[----:B------:R-:W-:Y:S02]  /*1920*/  IMAD.IADD R17, R17, 0x1, R9 ;  /* 0x0000000111117824 */ /* 0x000fe400078e0209 */
[C---:B------:R-:W-:Y:S02]  /*1930*/  IMAD R9, R0.reuse, UR8, RZ ;  /* 0x0000000800097c24 */ /* 0x040fe4000f8e02ff */
[----:B------:R-:W-:Y:S02]  /*1940*/  IMAD R11, R0, UR10, RZ ;  /* 0x0000000a000b7c24 */ /* 0x000fe4000f8e02ff */
[C---:B------:R-:W-:Y:S02]  /*1950*/  IMAD R9, R10.reuse, UR9, R9 ;  /* 0x000000090a097c24 */ /* 0x040fe4000f8e0209 */
[C---:B------:R-:W-:Y:S02]  /*1960*/  IMAD R11, R10.reuse, UR11, R11 ;  /* 0x0000000b0a0b7c24 */ /* 0x040fe4000f8e020b */
[----:B------:R-:W-:Y:S01]  /*1970*/  IMAD.WIDE.U32 R16, R10, UR10, R16 ;  /* 0x0000000a0a107c25 */ /* 0x000fe2000f8e0010 */
[----:B------:R-:W-:-:S04]  /*1980*/  IADD3 R10, PT, PT, R19, R9, RZ ;  /* 0x00000009130a7210 */ /* 0x000fc80007ffe0ff */
[----:B------:R-:W-:Y:S01]  /*1990*/  IADD3 R11, PT, PT, R17, R11, RZ ;  /* 0x0000000b110b7210 */ /* 0x000fe20007ffe0ff */
[----:B------:R-:W-:Y:S06]  /*19a0*/  BRA `(.L_x_1640) ;  /* 0x00000004006c7947 */ /* 0x000fec0003800000 */
.L_x_1639:
        /* <DEDUP_REMOVED lines=15> */
.L_x_1641:
[----:B------:R-:W2:Y:S01]  /*1aa0*/  LDC.64 R4, c[0x0][0x3b8] ;  /* 0x0000ee00ff047b82 */ /* 0x000ea20000000a00 */
[----:B-1----:R-:W-:-:S05]  /*1ab0*/  IADD3 R2, PT, PT, R0, R7, RZ ;  /* 0x0000000700027210 */ /* 0x002fca0007ffe0ff */
[C---:B--2---:R-:W-:Y:S02]  /*1ac0*/  IMAD R19, R2.reuse, R5, RZ ;  /* 0x0000000502137224 */ /* 0x044fe400078e02ff */
[----:B------:R-:W-:-:S05]  /*1ad0*/  IMAD.WIDE.U32 R2, R2, R4, RZ ;  /* 0x0000000402027225 */ /* 0x000fca00078e00ff */
[----:B------:R-:W-:Y:S02]  /*1ae0*/  IADD3 R19, PT, PT, R3, R19, RZ ;  /* 0x0000001303137210 */ /* 0x000fe40007ffe0ff */
[----:B------:R-:W-:Y:S02]  /*1af0*/  MOV R18, R2 ;  /* 0x0000000200127202 */ /* 0x000fe40000000f00 */
.L_x_1642:
        /* <DEDUP_REMOVED lines=14> */
.L_x_1643:
[----:B------:R-:W1:Y:S01]  /*1be0*/  LDC.64 R2, c[0x0][0x3c0] ;  /* 0x0000f000ff027b82 */ /* 0x000e620000000a00 */
[----:B------:R-:W-:-:S05]  /*1bf0*/  IADD3 R0, PT, PT, R0, R7, RZ ;  /* 0x0000000700007210 */ /* 0x000fca0007ffe0ff */
[C---:B-1----:R-:W-:Y:S02]  /*1c00*/  IMAD R21, R0.reuse, R3, RZ ;  /* 0x0000000300157224 */ /* 0x042fe400078e02ff */
[----:B-----5:R-:W-:-:S05]  /*1c10*/  IMAD.WIDE.U32 R6, R0, R2, RZ ;  /* 0x0000000200067225 */ /* 0x020fca00078e00ff */
[----:B------:R-:W-:Y:S02]  /*1c20*/  IADD3 R21, PT, PT, R7, R21, RZ ;  /* 0x0000001507157210 */ /* 0x000fe40007ffe0ff */
[----:B------:R-:W-:-:S07]  /*1c30*/  MOV R20, R6 ;  /* 0x0000000600147202 */ /* 0x000fce0000000f00 */
.L_x_1644:
[----:B------:R-:W1:Y:S01]  /*1c40*/  LDC R14, c[0x0][0x3e8] ;  /* 0x0000fa00ff0e7b82 */ /* 0x000e620000000800 */
[----:B------:R-:W-:Y:S02]  /*1c50*/  MOV R8, RZ ;  /* 0x000000ff00087202 */ /* 0x000fe40000000f00 */
[----:B------:R-:W-:Y:S02]  /*1c60*/  CS2R R224, SRZ ;  /* 0x0000000000e07805 */ /* 0x000fe4000001ff00 */
[----:B-1----:R-:W-:-:S04]  /*1c70*/  IABS R0, R14 ;  /* 0x0000000e00007213 */ /* 0x002fc80000000000 */
[----:B------:R-:W1:Y:S08]  /*1c80*/  I2F.RP R10, R0 ;  /* 0x00000000000a7306 */ /* 0x000e700000209400 */
[----:B-1----:R-:W1:Y:S02]  /*1c90*/  MUFU.RCP R9, R10 ;  /* 0x0000000a00097308 */ /* 0x002e640000001000 */
[----:B-1----:R-:W-:Y:S01]  /*1ca0*/  IADD3 R9, PT, PT, R9, 0xffffffe, RZ ;  /* 0x0ffffffe09097810 */ /* 0x002fe20007ffe0ff */
[----:B------:R-:W1:Y:S05]  /*1cb0*/  LDC.64 R10, c[0x0][0x3d8] ;  /* 0x0000f600ff0a7b82 */ /* 0x000e6a0000000a00 */
[----:B------:R-:W2:Y:S02]  /*1cc0*/  F2I.FTZ.U32.TRUNC.NTZ R9, R9 ;  /* 0x0000000900097305 */ /* 0x000ea4000021f000 */
[----:B--2---:R-:W-:-:S04]  /*1cd0*/  IMAD.MOV R6, RZ, RZ, -R9 ;  /* 0x000000ffff067224 */ /* 0x004fc800078e0a09 */
[----:B------:R-:W-:Y:S01]  /*1ce0*/  IMAD R7, R6, R0, RZ ;  /* 0x0000000006077224 */ /* 0x000fe200078e02ff */
[----:B------:R-:W-:-:S03]  /*1cf0*/  IABS R6, R13 ;  /* 0x0000000d00067213 */ /* 0x000fc60000000000 */
[----:B------:R-:W-:-:S04]  /*1d00*/  IMAD.HI.U32 R7, R9, R7, R8 ;  /* 0x0000000709077227 */ /* 0x000fc800078e0008 */
[----:B------:R-:W-:-:S04]  /*1d10*/  IMAD.MOV.U32 R8, RZ, RZ, R6 ;  /* 0x000000ffff087224 */ /* 0x000fc800078e0006 */
[----:B------:R-:W-:-:S05]  /*1d20*/  IMAD.HI.U32 R6, R7, R8, RZ ;  /* 0x0000000807067227 */ /* 0x000fca00078e00ff */
[----:B------:R-:W-:-:S05]  /*1d30*/  IADD3 R7, PT, PT, -R6, RZ, RZ ;  /* 0x000000ff06077210 */ /* 0x000fca0007ffe1ff */
[C---:B------:R-:W-:Y:S02]  /*1d40*/  IMAD R7, R0.reuse, R7, R8 ;  /* 0x0000000700077224 */ /* 0x040fe400078e0208 */
[----:B------:R-:W2:Y:S03]  /*1d50*/  LDC.64 R8, c[0x0][0x3d0] ;  /* 0x0000f400ff087b82 */ /* 0x000ea60000000a00 */
[----:B------:R-:W-:-:S13]  /*1d60*/  ISETP.GT.U32.AND P0, PT, R0, R7, PT ;  /* 0x000000070000720c */ /* 0x000fda0003f04070 */
[----:B------:R-:W-:Y:S01]  /*1d70*/  @!P0 IMAD.IADD R7, R7, 0x1, -R0 ;  /* 0x0000000107078824 */ /* 0x000fe200078e0a00 */
[----:B------:R-:W-:-:S04]  /*1d80*/  @!P0 IADD3 R6, PT, PT, R6, 0x1, RZ ;  /* 0x0000000106068810 */ /* 0x000fc80007ffe0ff */
[----:B------:R-:W-:Y:S02]  /*1d90*/  ISETP.GE.U32.AND P1, PT, R7, R0, PT ;  /* 0x000000000700720c */ /* 0x000fe40003f26070 */
[-C--:B------:R-:W-:Y:S02]  /*1da0*/  LOP3.LUT R0, R13, R14.reuse, RZ, 0x3c, !PT ;  /* 0x0000000e0d007212 */ /* 0x080fe400078e3cff */
[----:B------:R-:W-:Y:S02]  /*1db0*/  LOP3.LUT R7, RZ, R14, RZ, 0x33, !PT ;  /* 0x0000000eff077212 */ /* 0x000fe400078e33ff */
[----:B------:R-:W-:Y:S02]  /*1dc0*/  ISETP.GE.AND P0, PT, R0, RZ, PT ;  /* 0x000000ff0000720c */ /* 0x000fe40003f06270 */
[----:B------:R-:W-:-:S04]  /*1dd0*/  LEA R0, R55, 0xffffff80, 0x7 ;  /* 0xffffff8037007811 */ /* 0x000fc800078e38ff */
[----:B------:R-:W-:Y:S01]  /*1de0*/  SHF.R.S32.HI R17, RZ, 0x1f, R0 ;  /* 0x0000001fff117819 */ /* 0x000fe20000011400 */
[----:B------:R-:W-:Y:S01]  /*1df0*/  @P1 VIADD R6, R6, 0x1 ;  /* 0x0000000106061836 */ /* 0x000fe20000000000 */
[----:B------:R-:W-:Y:S01]  /*1e00*/  ISETP.NE.AND P1, PT, R14, RZ, PT ;  /* 0x000000ff0e00720c */ /* 0x000fe20003f25270 */
[----:B------:R-:W-:-:S03]  /*1e10*/  IMAD.WIDE.U32 R22, R0, R4, R18 ;  /* 0x0000000400167225 */ /* 0x000fc600078e0012 */
[----:B------:R-:W-:Y:S01]  /*1e20*/  MOV R16, R6 ;  /* 0x0000000600107202 */ /* 0x000fe20000000f00 */
[C---:B------:R-:W-:Y:S02]  /*1e30*/  IMAD R14, R17.reuse, R2, RZ ;  /* 0x00000002110e7224 */ /* 0x040fe400078e02ff */
[----:B------:R-:W-:Y:S02]  /*1e40*/  IMAD R17, R17, R4, RZ ;  /* 0x0000000411117224 */ /* 0x000fe400078e02ff */
[----:B------:R-:W-:Y:S02]  /*1e50*/  @!P0 IMAD.MOV R16, RZ, RZ, -R16 ;  /* 0x000000ffff108224 */ /* 0x000fe400078e0a10 */
[----:B------:R-:W-:-:S04]  /*1e60*/  IMAD.WIDE.U32 R20, R0, R2, R20 ;  /* 0x0000000200147225 */ /* 0x000fc800078e0014 */
[C---:B------:R-:W-:Y:S02]  /*1e70*/  IMAD R19, R0.reuse, R3, R14 ;  /* 0x0000000300137224 */ /* 0x040fe400078e020e */
[----:B------:R-:W-:Y:S01]  /*1e80*/  IMAD R17, R0, R5, R17 ;  /* 0x0000000500117224 */ /* 0x000fe200078e0211 */
[----:B------:R-:W-:Y:S02]  /*1e90*/  SEL R0, R7, R16, !P1 ;  /* 0x0000001007007207 */ /* 0x000fe40004800000 */
[----:B------:R-:W-:Y:S02]  /*1ea0*/  IADD3 R21, PT, PT, R21, R19, RZ ;  /* 0x0000001315157210 */ /* 0x000fe40007ffe0ff */
[----:B------:R-:W-:Y:S02]  /*1eb0*/  SHF.R.S32.HI R19, RZ, 0x1f, R0 ;  /* 0x0000001fff137819 */ /* 0x000fe40000011400 */
[----:B------:R-:W-:Y:S01]  /*1ec0*/  IADD3 R23, PT, PT, R23, R17, RZ ;  /* 0x0000001117177210 */ /* 0x000fe20007ffe0ff */
[----:B-1----:R-:W-:-:S04]  /*1ed0*/  IMAD.WIDE.U32 R16, R0, R10, R20 ;  /* 0x0000000a00107225 */ /* 0x002fc800078e0014 */
[C---:B------:R-:W-:Y:S02]  /*1ee0*/  IMAD R14, R19.reuse, R10, RZ ;  /* 0x0000000a130e7224 */ /* 0x040fe400078e02ff */
[-C--:B--2---:R-:W-:Y:S02]  /*1ef0*/  IMAD R19, R19, R8.reuse, RZ ;  /* 0x0000000813137224 */ /* 0x084fe400078e02ff */
[----:B------:R-:W-:-:S04]  /*1f00*/  IMAD.WIDE.U32 R22, R0, R8, R22 ;  /* 0x0000000800167225 */ /* 0x000fc800078e0016 */
[C---:B------:R-:W-:Y:S01]  /*1f10*/  IMAD R9, R0.reuse, R9, R19 ;  /* 0x0000000900097224 */ /* 0x040fe200078e0213 */
[----:B------:R-:W-:Y:S01]  /*1f20*/  MOV R18, R22 ;  /* 0x0000001600127202 */ /* 0x000fe20000000f00 */
[----:B------:R-:W-:-:S03]  /*1f30*/  IMAD R11, R0, R11, R14 ;  /* 0x0000000b000b7224 */ /* 0x000fc600078e020e */
[----:B------:R-:W-:Y:S01]  /*1f40*/  IADD3 R10, PT, PT, R23, R9, RZ ;  /* 0x00000009170a7210 */ /* 0x000fe20007ffe0ff */
[----:B------:R-:W-:-:S07]  /*1f50*/  IMAD.IADD R11, R17, 0x1, R11 ;  /* 0x00000001110b7824 */ /* 0x000fce00078e020b */
.L_x_1640:
[----:B------:R-:W-:Y:S01]  /*1f60*/  IMAD.MOV.U32 R0, RZ, RZ, RZ ;  /* 0x000000ffff007224 */ /* 0x000fe200078e00ff */
[----:B------:R-:W-:Y:S01]  /*1f70*/  ISETP.NE.AND P2, PT, R12, -0x1, PT ;  /* 0xffffffff0c00780c */ /* 0x000fe20003f45270 */
[----:B------:R-:W1:Y:S01]  /*1f80*/  LDC.64 R122, c[0x0][0x3b0] ;  /* 0x0000ec00ff7a7b82 */ /* 0x000e620000000a00 */
[----:B------:R-:W2:Y:S03]  /*1f90*/  LDCU.64 UR4, c[0x0][0x3c8] ;  /* 0x00007900ff0477ac */ /* 0x000ea60008000a00 */
[----:B------:R3:W5:Y:S01]  /*1fa0*/  @P4 LDG.E R0, desc[UR6][R126.64] ;  /* 0x000000067e004981 */ /* 0x000762000c1e1900 */
[C---:B------:R-:W-:Y:S01]  /*1fb0*/  IMAD.SHL.U32 R65, R63.reuse, 0x8, RZ ;  /* 0x000000083f417824 */ /* 0x040fe200078e00ff */
[----:B------:R-:W-:Y:S01]  /*1fc0*/  SHF.R.S32.HI R17, RZ, 0x1f, R13 ;  /* 0x0000001fff117819 */ /* 0x000fe2000001140d */
[----:B------:R-:W4:Y:S01]  /*1fd0*/  LDCU.64 UR8, c[0x0][0x388] ;  /* 0x00007100ff0877ac */ /* 0x000f220008000a00 */
[----:B------:R-:W-:Y:S01]  /*1fe0*/  SHF.R.U32.HI R124, RZ, 0x3, R63 ;  /* 0x00000003ff7c7819 */ /* 0x000fe2000001163f */
[----:B------:R-:W-:Y:S01]  /*1ff0*/  IMAD.SHL.U32 R64, R63, 0x40, RZ ;  /* 0x000000403f407824 */ /* 0x000fe200078e00ff */
[----:B------:R-:W-:Y:S01]  /*2000*/  LOP3.LUT R14, R65, 0x38, RZ, 0xc0, !PT ;  /* 0x00000038410e7812 */ /* 0x000fe200078ec0ff */
[----:B------:R-:W-:Y:S01]  /*2010*/  IMAD.SHL.U32 R69, R4, 0x10, RZ ;  /* 0x0000001004457824 */ /* 0x000fe200078e00ff */
[----:B------:R-:W4:Y:S01]  /*2020*/  @!P2 LDC.64 R8, c[0x0][0x398] ;  /* 0x0000e600ff08ab82 */ /* 0x000f220000000a00 */
[----:B------:R-:W-:-:S02]  /*2030*/  SHF.L.U64.HI R62, R2, 0x4, R3 ;  /* 0x00000004023e7819 */ /* 0x000fc40000010203 */
[----:B------:R-:W-:Y:S02]  /*2040*/  IADD3 R18, P3, PT, R14, R18, RZ ;  /* 0x000000120e127210 */ /* 0x000fe40007f7e0ff */
[----:B------:R-:W-:Y:S02]  /*2050*/  SHF.L.U32 R61, R2, 0x4, RZ ;  /* 0x00000004023d7819 */ /* 0x000fe400000006ff */
[----:B------:R-:W-:Y:S01]  /*2060*/  SHF.L.U64.HI R68, R4, 0x4, R5 ;  /* 0x0000000404447819 */ /* 0x000fe20000010205 */
[----:B------:R-:W-:Y:S01]  /*2070*/  IMAD.X R19, RZ, RZ, R10, P3 ;  /* 0x000000ffff137224 */ /* 0x000fe200018e060a */
[----:B------:R-:W-:Y:S01]  /*2080*/  MOV R125, RZ ;  /* 0x000000ff007d7202 */ /* 0x000fe20000000f00 */
[----:B--2---:R-:W-:Y:S01]  /*2090*/  IMAD R10, R17, UR4, RZ ;  /* 0x00000004110a7c24 */ /* 0x004fe2000f8e02ff */
[----:B------:R-:W-:Y:S01]  /*20a0*/  SHF.L.U32 R54, R55, 0x7, RZ ;  /* 0x0000000737367819 */ /* 0x000fe200000006ff */
[----:B-1----:R-:W-:Y:S01]  /*20b0*/  @P2 IMAD.WIDE.U32 R22, R12, R122, RZ ;  /* 0x0000007a0c162225 */ /* 0x002fe200078e00ff */
[----:B------:R-:W-:-:S03]  /*20c0*/  LOP3.LUT R64, R64, 0x1c0, RZ, 0xc0, !PT ;  /* 0x000001c040407812 */ /* 0x000fc600078ec0ff */
[----:B------:R-:W-:Y:S01]  /*20d0*/  IMAD.WIDE.U32 R18, R124, R4, R18 ;  /* 0x000000047c127225 */ /* 0x000fe200078e0012 */
[----:B------:R-:W-:-:S03]  /*20e0*/  LOP3.LUT R64, R64, 0x38, R65, 0xf8, !PT ;  /* 0x0000003840407812 */ /* 0x000fc600078ef841 */
[----:B------:R-:W-:Y:S02]  /*20f0*/  IMAD R77, R124, R5, R19 ;  /* 0x000000057c4d7224 */ /* 0x000fe400078e0213 */
[C---:B------:R-:W-:Y:S02]  /*2100*/  IMAD.SHL.U32 R76, R18.reuse, 0x2, RZ ;  /* 0x00000002124c7824 */ /* 0x040fe400078e00ff */
[----:B----4-:R-:W-:Y:S01]  /*2110*/  @!P2 IMAD.WIDE.U32 R20, R219, R8, RZ ;  /* 0x00000008db14a225 */ /* 0x010fe200078e00ff */
[----:B------:R-:W-:-:S03]  /*2120*/  SHF.L.U64.HI R77, R18, 0x1, R77 ;  /* 0x00000001124d7819 */ /* 0x000fc6000001024d */
[----:B------:R-:W-:Y:S02]  /*2130*/  @!P2 IMAD.MOV.U32 R8, RZ, RZ, R20 ;  /* 0x000000ffff08a224 */ /* 0x000fe400078e0014 */
[----:B------:R-:W-:Y:S02]  /*2140*/  @P2 IMAD.MOV.U32 R8, RZ, RZ, R22 ;  /* 0x000000ffff082224 */ /* 0x000fe400078e0016 */
[----:B------:R-:W-:Y:S02]  /*2150*/  @!P2 IMAD R9, R219, R9, R21 ;  /* 0x00000009db09a224 */ /* 0x000fe400078e0215 */
[----:B------:R-:W-:Y:S01]  /*2160*/  @P2 IMAD R9, R12, R123, R23 ;  /* 0x0000007b0c092224 */ /* 0x000fe200078e0217 */
[C---:B------:R-:W-:Y:S01]  /*2170*/  IADD3 R16, P2, PT, R14.reuse, R16, RZ ;  /* 0x000000100e107210 */ /* 0x040fe20007f5e0ff */
[----:B------:R-:W1:Y:S01]  /*2180*/  LDC R12, c[0x0][0x450] ;  /* 0x00011400ff0c7b82 */ /* 0x000e620000000800 */
[----:B------:R-:W-:Y:S01]  /*2190*/  IADD3 R22, P3, PT, R14, R8, RZ ;  /* 0x000000080e167210 */ /* 0x000fe20007f7e0ff */
[----:B------:R-:W-:Y:S01]  /*21a0*/  IMAD R8, R13, UR5, R10 ;  /* 0x000000050d087c24 */ /* 0x000fe2000f8e020a */
[----:B------:R-:W-:Y:S01]  /*21b0*/  IADD3.X R17, PT, PT, RZ, R11, RZ, P2, !PT ;  /* 0x0000000bff117210 */ /* 0x000fe200017fe4ff */
[----:B------:R-:W-:Y:S01]  /*21c0*/  IMAD.WIDE.U32 R20, R15, 0x40, R124 ;  /* 0x000000400f147825 */ /* 0x000fe200078e007c */
[----:B------:R-:W-:-:S03]  /*21d0*/  IADD3 R76, P2, PT, R76, UR8, RZ ;  /* 0x000000084c4c7c10 */ /* 0x000fc6000ff5e0ff */
[----:B------:R-:W-:Y:S01]  /*21e0*/  IMAD.X R23, RZ, RZ, R9, P3 ;  /* 0x000000ffff177224 */ /* 0x000fe200018e0609 */
[----:B------:R-:W-:Y:S01]  /*21f0*/  IADD3.X R77, PT, PT, R77, UR9, RZ, P2, !PT ;  /* 0x000000094d4d7c10 */ /* 0x000fe200097fe4ff */
[----:B------:R-:W-:Y:S01]  /*2200*/  IMAD.WIDE.U32 R10, R124, R2, R16 ;  /* 0x000000027c0a7225 */ /* 0x000fe200078e0010 */
[----:B------:R-:W-:Y:S02]  /*2210*/  SHF.R.S32.HI R2, RZ, 0x1f, R67 ;  /* 0x0000001fff027819 */ /* 0x000fe40000011443 */
[----:B------:R-:W-:Y:S01]  /*2220*/  LOP3.LUT R9, R14, 0x40, RZ, 0xfc, !PT ;  /* 0x000000400e097812 */ /* 0x000fe200078efcff */
[----:B------:R-:W-:Y:S01]  /*2230*/  IMAD.WIDE.U32 R16, R13, UR4, R22 ;  /* 0x000000040d107c25 */ /* 0x000fe2000f8e0016 */
[----:B------:R-:W2:Y:S01]  /*2240*/  LDCU.64 UR4, c[0x0][0x390] ;  /* 0x00007200ff0477ac */ /* 0x000ea20008000a00 */
[----:B------:R-:W-:Y:S02]  /*2250*/  LEA.HI R5, R2, R67, RZ, 0x7 ;  /* 0x0000004302057211 */ /* 0x000fe400078f38ff */
[----:B------:R-:W-:Y:S01]  /*2260*/  IMAD R73, R124, R3, R11 ;  /* 0x000000037c497224 */ /* 0x000fe200078e020b */
[----:B------:R-:W-:Y:S01]  /*2270*/  IADD3 R17, PT, PT, R17, R8, RZ ;  /* 0x0000000811117210 */ /* 0x000fe20007ffe0ff */
[C---:B------:R-:W-:Y:S01]  /*2280*/  IMAD.SHL.U32 R74, R10.reuse, 0x2, RZ ;  /* 0x000000020a4a7824 */ /* 0x040fe200078e00ff */
[----:B------:R-:W-:Y:S01]  /*2290*/  SHF.R.S32.HI R5, RZ, 0x7, R5 ;  /* 0x00000007ff057819 */ /* 0x000fe20000011405 */
[----:B------:R-:W-:Y:S01]  /*22a0*/  IMAD.SHL.U32 R3, R63, 0x4, RZ ;  /* 0x000000043f037824 */ /* 0x000fe200078e00ff */
[----:B------:R-:W-:Y:S01]  /*22b0*/  SHF.L.U64.HI R73, R10, 0x1, R73 ;  /* 0x000000010a497819 */ /* 0x000fe20000010249 */
[----:B------:R-:W-:Y:S01]  /*22c0*/  IMAD R11, R21, R122, RZ ;  /* 0x0000007a150b7224 */ /* 0x000fe200078e02ff */
[----:B------:R-:W-:Y:S01]  /*22d0*/  VIMNMX R70, PT, PT, R216, R5, !PT ;  /* 0x00000005d8467248 */ /* 0x000fe20007fe0100 */
[----:B------:R-:W-:Y:S01]  /*22e0*/  VIADD R71, R54, 0xffffff80 ;  /* 0xffffff8036477836 */ /* 0x000fe20000000000 */
[----:B-1----:R-:W-:Y:S01]  /*22f0*/  LEA.HI R12, R12, R12, RZ, 0x1 ;  /* 0x0000000c0c0c7211 */ /* 0x002fe200078f08ff */
[C---:B------:R-:W-:Y:S01]  /*2300*/  IMAD R11, R20.reuse, R123, R11 ;  /* 0x0000007b140b7224 */ /* 0x040fe200078e020b */
[----:B------:R-:W-:Y:S01]  /*2310*/  LOP3.LUT R3, R3, 0x1c, RZ, 0xc0, !PT ;  /* 0x0000001c03037812 */ /* 0x000fe200078ec0ff */
[----:B------:R-:W-:Y:S01]  /*2320*/  IMAD.WIDE.U32 R122, R20, R122, R16 ;  /* 0x0000007a147a7225 */ /* 0x000fe200078e0010 */
[----:B------:R-:W-:-:S02]  /*2330*/  SHF.R.S32.HI R12, RZ, 0x1, R12 ;  /* 0x00000001ff0c7819 */ /* 0x000fc4000001140c */
[----:B--2---:R-:W-:Y:S01]  /*2340*/  IADD3 R74, P2, PT, R74, UR4, RZ ;  /* 0x000000044a4a7c10 */ /* 0x004fe2000ff5e0ff */
[----:B------:R-:W-:Y:S01]  /*2350*/  IMAD.MOV.U32 R221, RZ, RZ, R77 ;  /* 0x000000ffffdd7224 */ /* 0x000fe200078e004d */
[----:B------:R-:W-:Y:S01]  /*2360*/  MOV R220, R76 ;  /* 0x0000004c00dc7202 */ /* 0x000fe20000000f00 */
[----:B------:R-:W-:Y:S01]  /*2370*/  IMAD R118, R124, R12, R3 ;  /* 0x0000000c7c767224 */ /* 0x000fe200078e0203 */
[----:B------:R-:W-:Y:S01]  /*2380*/  IADD3.X R73, PT, PT, R73, UR5, RZ, P2, !PT ;  /* 0x0000000549497c10 */ /* 0x000fe200097fe4ff */
[----:B------:R-:W-:Y:S01]  /*2390*/  IMAD.MOV.U32 R222, RZ, RZ, R74 ;  /* 0x000000ffffde7224 */ /* 0x000fe200078e004a */
[----:B------:R-:W-:Y:S01]  /*23a0*/  ISETP.GT.AND P2, PT, R55, R70, PT ;  /* 0x000000463700720c */ /* 0x000fe20003f44270 */
[--C-:B------:R-:W-:Y:S01]  /*23b0*/  IMAD.IADD R116, R3, 0x1, R118.reuse ;  /* 0x0000000103747824 */ /* 0x100fe200078e0276 */
[----:B------:R-:W-:Y:S01]  /*23c0*/  SHF.R.S32.HI R98, RZ, 0x1f, R118 ;  /* 0x0000001fff627819 */ /* 0x000fe20000011476 */
[----:B------:R-:W-:Y:S01]  /*23d0*/  IMAD.IADD R72, R123, 0x1, R11 ;  /* 0x000000017b487824 */ /* 0x000fe200078e020b */
[----:B------:R-:W-:-:S02]  /*23e0*/  MOV R223, R73 ;  /* 0x0000004900df7202 */ /* 0x000fc40000000f00 */
[----:B------:R-:W-:-:S07]  /*23f0*/  SHF.R.S32.HI R97, RZ, 0x1f, R116 ;  /* 0x0000001fff617819 */ /* 0x000fce0000011474 */
[----:B---3--:R-:W-:Y:S05]  /*2400*/  @!P2 BRA `(.L_x_1645) ;  /* 0x000000b400c8a947 */ /* 0x008fea0003800000 */
[----:B------:R-:W1:Y:S01]  /*2410*/  LDC.64 R4, c[0x0][0x4a0] ;  /* 0x00012800ff047b82 */ /* 0x000e620000000a00 */
[----:B------:R-:W2:Y:S01]  /*2420*/  LDCU.128 UR16, c[0x0][0x4b0] ;  /* 0x00009600ff1077ac */ /* 0x000ea20008000c00 */
[----:B------:R-:W-:Y:S01]  /*2430*/  IMAD.MOV.U32 R15, RZ, RZ, RZ ;  /* 0x000000ffff0f7224 */ /* 0x000fe200078e00ff */
[----:B------:R-:W-:Y:S01]  /*2440*/  SHF.R.S32.HI R11, RZ, 0x1f, R71 ;  /* 0x0000001fff0b7819 */ /* 0x000fe20000011447 */
[----:B------:R-:W-:Y:S01]  /*2450*/  @!P0 IMAD.MOV R6, RZ, RZ, -R6 ;  /* 0x000000ffff068224 */ /* 0x000fe200078e0a06 */
[----:B------:R-:W3:Y:S01]  /*2460*/  LDCU.128 UR12, c[0x0][0x4c0] ;  /* 0x00009800ff0c77ac */ /* 0x000ee20008000c00 */
[C---:B------:R-:W-:Y:S01]  /*2470*/  IMAD R108, R12.reuse, 0x30, RZ ;  /* 0x000000300c6c7824 */ /* 0x040fe200078e02ff */
[C---:B------:R-:W-:Y:S01]  /*2480*/  SHF.L.U32 R117, R12.reuse, 0x4, RZ ;  /* 0x000000040c757819 */ /* 0x040fe200000006ff */
        /* <DEDUP_REMOVED lines=17> */
[----:B------:R-:W-:-:S02]  /*25a0*/  SHF.R.S32.HI R96, RZ, 0x1f, R117 ;  /* 0x0000001fff607819 */ /* 0x000fc40000011475 */
[----:B------:R-:W-:Y:S01]  /*25b0*/  SHF.R.S32.HI R95, RZ, 0x1f, R104 ;  /* 0x0000001fff5f7819 */ /* 0x000fe20000011468 */
[----:B------:R-:W-:Y:S01]  /*25c0*/  IMAD R19, R219, R5, R19 ;  /* 0x00000005db137224 */ /* 0x000fe200078e0213 */
[----:B------:R-:W-:Y:S01]  /*25d0*/  SHF.R.S32.HI R5, RZ, 0x1f, R16 ;  /* 0x0000001fff057819 */ /* 0x000fe20000011410 */
[----:B--2---:R-:W-:Y:S01]  /*25e0*/  IMAD R4, R11, UR16, RZ ;  /* 0x000000100b047c24 */ /* 0x004fe2000f8e02ff */
[----:B------:R-:W-:Y:S01]  /*25f0*/  SHF.R.S32.HI R94, RZ, 0x1f, R108 ;  /* 0x0000001fff5e7819 */ /* 0x000fe2000001146c */
[C---:B------:R-:W-:Y:S01]  /*2600*/  IMAD.WIDE.U32 R6, R71.reuse, UR16, R18 ;  /* 0x0000001047067c25 */ /* 0x040fe2000f8e0012 */
[C---:B----4-:R-:W-:Y:S02]  /*2610*/  SHF.L.U64.HI R88, R2.reuse, 0x4, R3 ;  /* 0x0000000402587819 */ /* 0x050fe40000010203 */
[----:B------:R-:W-:Y:S01]  /*2620*/  SHF.L.U32 R89, R2, 0x4, RZ ;  /* 0x0000000402597819 */ /* 0x000fe200000006ff */
[----:B------:R-:W-:Y:S01]  /*2630*/  IMAD R4, R71, UR17, R4 ;  /* 0x0000001147047c24 */ /* 0x000fe2000f8e0204 */
[----:B------:R-:W-:Y:S01]  /*2640*/  SHF.R.S32.HI R93, RZ, 0x1f, R103 ;  /* 0x0000001fff5d7819 */ /* 0x000fe20000011467 */
[----:B------:R-:W-:Y:S01]  /*2650*/  IMAD.MOV.U32 R18, RZ, RZ, R6 ;  /* 0x000000ffff127224 */ /* 0x000fe200078e0006 */
[----:B------:R-:W-:Y:S01]  /*2660*/  SHF.R.S32.HI R92, RZ, 0x1f, R107 ;  /* 0x0000001fff5c7819 */ /* 0x000fe2000001146b */
[----:B---3--:R-:W-:Y:S01]  /*2670*/  IMAD.WIDE.U32 R22, R219, UR10, R14 ;  /* 0x0000000adb167c25 */ /* 0x008fe2000f8e000e */
[----:B------:R-:W-:-:S02]  /*2680*/  IADD3 R19, PT, PT, R7, R4, RZ ;  /* 0x0000000407137210 */ /* 0x000fc40007ffe0ff */
[----:B------:R-:W-:Y:S01]  /*2690*/  SHF.R.S32.HI R91, RZ, 0x1f, R106 ;  /* 0x0000001fff5b7819 */ /* 0x000fe2000001146a */
[----:B------:R-:W-:Y:S01]  /*26a0*/  IMAD R7, R5, UR12, RZ ;  /* 0x0000000c05077c24 */ /* 0x000fe2000f8e02ff */
[----:B------:R-:W-:Y:S01]  /*26b0*/  SHF.R.S32.HI R90, RZ, 0x1f, R105 ;  /* 0x0000001fff5a7819 */ /* 0x000fe20000011469 */
[----:B------:R-:W-:Y:S01]  /*26c0*/  IMAD R23, R219, UR11, R23 ;  /* 0x0000000bdb177c24 */ /* 0x000fe2000f8e0217 */
[----:B------:R-:W1:Y:S01]  /*26d0*/  LDCU.64 UR10, c[0x0][0x4d0] ;  /* 0x00009a00ff0a77ac */ /* 0x000e620008000a00 */
[C---:B------:R-:W-:Y:S02]  /*26e0*/  IMAD R20, R16.reuse, UR13, R7 ;  /* 0x0000000d10147c24 */ /* 0x040fe4000f8e0207 */
[----:B------:R-:W-:Y:S01]  /*26f0*/  IMAD.WIDE.U32 R6, R16, UR12, R18 ;  /* 0x0000000c10067c25 */ /* 0x000fe2000f8e0012 */
[----:B------:R-:W2:Y:S03]  /*2700*/  LDCU.64 UR12, c[0x0][0x4e0] ;  /* 0x00009c00ff0c77ac */ /* 0x000ea60008000a00 */
[----:B------:R-:W-:Y:S01]  /*2710*/  IMAD R4, R11, R2, RZ ;  /* 0x000000020b047224 */ /* 0x000fe200078e02ff */
[----:B------:R-:W-:Y:S01]  /*2720*/  SHF.R.S32.HI R11, RZ, 0x1f, R67 ;  /* 0x0000001fff0b7819 */ /* 0x000fe20000011443 */
[----:B------:R-:W-:Y:S01]  /*2730*/  IMAD.IADD R21, R7, 0x1, R20 ;  /* 0x0000000107157824 */ /* 0x000fe200078e0214 */
[C---:B-----5:R-:W-:Y:S01]  /*2740*/  IADD3 R7, PT, PT, R71.reuse, R0, RZ ;  /* 0x0000000047077210 */ /* 0x060fe20007ffe0ff */
[----:B------:R-:W-:-:S02]  /*2750*/  IMAD R4, R71, R3, R4 ;  /* 0x0000000347047224 */ /* 0x000fc400078e0204 */
[----:B------:R-:W-:-:S04]  /*2760*/  IMAD.WIDE.U32 R22, R71, R2, R22 ;  /* 0x0000000247167225 */ /* 0x000fc800078e0016 */
[----:B------:R-:W-:Y:S01]  /*2770*/  IMAD.IADD R23, R23, 0x1, R4 ;  /* 0x0000000117177824 */ /* 0x000fe200078e0204 */
[----:B------:R-:W-:Y:S01]  /*2780*/  IADD3 R4, P0, PT, -R67, R124, RZ ;  /* 0x0000007c43047210 */ /* 0x000fe20007f1e1ff */
[----:B------:R-:W-:Y:S02]  /*2790*/  IMAD R5, R5, UR18, RZ ;  /* 0x0000001205057c24 */ /* 0x000fe4000f8e02ff */
[----:B------:R-:W-:Y:S01]  /*27a0*/  IMAD R7, R7, R12, RZ ;  /* 0x0000000c07077224 */ /* 0x000fe200078e02ff */
[----:B------:R-:W-:Y:S01]  /*27b0*/  IADD3.X R11, PT, PT, RZ, ~R11, RZ, P0, !PT ;  /* 0x8000000bff0b7210 */ /* 0x000fe200007fe4ff */
[C---:B------:R-:W-:Y:S01]  /*27c0*/  IMAD R18, R16.reuse, UR19, R5 ;  /* 0x0000001310127c24 */ /* 0x040fe2000f8e0205 */
[----:B------:R-:W3:Y:S01]  /*27d0*/  LDCU.U8 UR19, c[0x0][0x533] ;  /* 0x0000a660ff1377ac */ /* 0x000ee20008000000 */
[----:B------:R-:W-:Y:S01]  /*27e0*/  IMAD.WIDE.U32 R16, R16, UR18, R22 ;  /* 0x0000001210107c25 */ /* 0x000fe2000f8e0016 */
[----:B------:R-:W-:Y:S02]  /*27f0*/  SHF.R.S32.HI R5, RZ, 0x1f, R7 ;  /* 0x0000001fff057819 */ /* 0x000fe40000011407 */
[----:B------:R-:W-:Y:S01]  /*2800*/  IADD3 R80, P0, PT, R7, R116, RZ ;  /* 0x0000007407507210 */ /* 0x000fe20007f1e0ff */
[----:B------:R-:W-:Y:S01]  /*2810*/  IMAD R79, R11, UR16, RZ ;  /* 0x000000100b4f7c24 */ /* 0x000fe2000f8e02ff */
[----:B------:R-:W-:Y:S01]  /*2820*/  IADD3 R52, P1, PT, R7, R118, RZ ;  /* 0x0000007607347210 */ /* 0x000fe20007f3e0ff */
[----:B------:R-:W-:Y:S01]  /*2830*/  IMAD.MOV.U32 R20, RZ, RZ, R6 ;  /* 0x000000ffff147224 */ /* 0x000fe200078e0006 */
[----:B------:R-:W-:Y:S01]  /*2840*/  IADD3 R19, PT, PT, R17, R18, RZ ;  /* 0x0000001211137210 */ /* 0x000fe20007ffe0ff */
[C---:B------:R-:W-:Y:S01]  /*2850*/  IMAD.X R81, R5.reuse, 0x1, R97, P0 ;  /* 0x0000000105517824 */ /* 0x040fe200000e0661 */
[----:B------:R-:W-:Y:S01]  /*2860*/  USHF.L.U32 UR18, UR16, 0x7, URZ ;  /* 0x0000000710127899 */ /* 0x000fe200080006ff */
[----:B------:R-:W-:-:S02]  /*2870*/  IMAD.X R5, R5, 0x1, R98, P1 ;  /* 0x0000000105057824 */ /* 0x000fc400008e0662 */
[----:B------:R-:W-:Y:S01]  /*2880*/  IMAD.MOV.U32 R18, RZ, RZ, R16 ;  /* 0x000000ffff127224 */ /* 0x000fe200078e0010 */
[----:B------:R-:W-:Y:S01]  /*2890*/  SHF.L.U64.HI R81, R80, 0x1, R81 ;  /* 0x0000000150517819 */ /* 0x000fe20000010251 */
[----:B------:R-:W-:Y:S01]  /*28a0*/  IMAD R79, R4, UR17, R79 ;  /* 0x00000011044f7c24 */ /* 0x000fe2000f8e024f */
[C---:B------:R-:W-:Y:S01]  /*28b0*/  SHF.L.U64.HI R0, R52.reuse, 0x1, R5 ;  /* 0x0000000134007819 */ /* 0x040fe20000010205 */
[----:B------:R-:W4:Y:S01]  /*28c0*/  LDCU UR17, c[0x0][0x450] ;  /* 0x00008a00ff1177ac */ /* 0x000f220008000800 */
[----:B------:R-:W-:Y:S01]  /*28d0*/  SHF.L.U32 R52, R52, 0x1, RZ ;  /* 0x0000000134347819 */ /* 0x000fe200000006ff */
[----:B------:R-:W-:Y:S02]  /*28e0*/  IMAD.SHL.U32 R80, R80, 0x2, RZ ;  /* 0x0000000250507824 */ /* 0x000fe400078e00ff */
[-C--:B------:R-:W-:Y:S01]  /*28f0*/  IMAD R11, R11, R2.reuse, RZ ;  /* 0x000000020b0b7224 */ /* 0x080fe200078e02ff */
[----:B------:R-:W-:Y:S01]  /*2900*/  IADD3 R16, P0, PT, R52, UR14, RZ ;  /* 0x0000000e34107c10 */ /* 0x000fe2000ff1e0ff */
[----:B------:R-:W-:Y:S01]  /*2910*/  IMAD.SHL.U32 R86, R2, 0x80, RZ ;  /* 0x0000008002567824 */ /* 0x000fe200078e00ff */
[----:B------:R-:W-:Y:S01]  /*2920*/  IADD3 R82, P1, PT, R80, UR14, RZ ;  /* 0x0000000e50527c10 */ /* 0x000fe2000ff3e0ff */
[----:B------:R-:W-:Y:S01]  /*2930*/  IMAD.WIDE.U32 R6, R4, UR16, R20 ;  /* 0x0000001004067c25 */ /* 0x000fe2000f8e0014 */
[----:B------:R-:W-:Y:S01]  /*2940*/  IADD3.X R17, PT, PT, R0, UR15, RZ, P0, !PT ;  /* 0x0000000f00117c10 */ /* 0x000fe200087fe4ff */
[----:B------:R-:W2:Y:S01]  /*2950*/  LDCU UR16, c[0x0][0x440] ;  /* 0x00008800ff1077ac */ /* 0x000ea20008000800 */
[----:B-1----:R-:W-:Y:S01]  /*2960*/  IADD3 R52, P0, PT, R52, UR10, RZ ;  /* 0x0000000a34347c10 */ /* 0x002fe2000ff1e0ff */
[C---:B------:R-:W-:Y:S01]  /*2970*/  IMAD R11, R4.reuse, R3, R11 ;  /* 0x00000003040b7224 */ /* 0x040fe200078e020b */
[----:B------:R-:W-:Y:S01]  /*2980*/  IADD3.X R83, PT, PT, R81, UR15, RZ, P1, !PT ;  /* 0x0000000f51537c10 */ /* 0x000fe20008ffe4ff */
[----:B------:R-:W-:Y:S01]  /*2990*/  IMAD.WIDE.U32 R4, R4, R2, R18 ;  /* 0x0000000204047225 */ /* 0x000fe200078e0012 */
[----:B------:R-:W-:Y:S01]  /*29a0*/  IADD3.X R53, PT, PT, R0, UR11, RZ, P0, !PT ;  /* 0x0000000b00357c10 */ /* 0x000fe200087fe4ff */
[----:B------:R-:W1:Y:S01]  /*29b0*/  LDCU.64 UR14, c[0x0][0x3c0] ;  /* 0x00007800ff0e77ac */ /* 0x000e620008000a00 */
[----:B------:R-:W-:Y:S01]  /*29c0*/  IADD3 R87, P0, PT, RZ, -UR20, RZ ;  /* 0x80000014ff577c10 */ /* 0x000fe2000ff1e0ff */
[----:B------:R-:W-:Y:S01]  /*29d0*/  IMAD.IADD R11, R5, 0x1, R11 ;  /* 0x00000001050b7824 */ /* 0x000fe200078e020b */
[----:B------:R-:W-:Y:S01]  /*29e0*/  LEA R78, P3, R6, UR8, 0x1 ;  /* 0x00000008064e7c11 */ /* 0x000fe2000f8608ff */
[C---:B------:R-:W-:Y:S01]  /*29f0*/  VIADD R111, R124.reuse, 0x50 ;  /* 0x000000507c6f7836 */ /* 0x040fe20000000000 */
[----:B------:R-:W-:Y:S01]  /*2a00*/  IADD3.X R84, PT, PT, RZ, ~UR18, RZ, P0, !PT ;  /* 0x80000012ff547c10 */ /* 0x000fe200087fe4ff */
[----:B------:R-:W-:Y:S01]  /*2a10*/  IMAD.X R86, RZ, RZ, ~R86, P0 ;  /* 0x000000ffff567224 */ /* 0x000fe200000e0e56 */
[----:B------:R-:W-:Y:S01]  /*2a20*/  IADD3 R79, PT, PT, R7, R79, RZ ;  /* 0x0000004f074f7210 */ /* 0x000fe20007ffe0ff */
[----:B------:R-:W-:Y:S01]  /*2a30*/  VIADD R109, R124, 0x70 ;  /* 0x000000707c6d7836 */ /* 0x000fe20000000000 */
[----:B------:R-:W-:Y:S01]  /*2a40*/  LEA R10, P2, R4, UR4, 0x1 ;  /* 0x00000004040a7c11 */ /* 0x000fe2000f8408ff */
[C---:B------:R-:W-:Y:S01]  /*2a50*/  IMAD R102, R55.reuse, -0x80, R67 ;  /* 0xffffff8037667824 */ /* 0x040fe200078e0243 */
[----:B------:R-:W-:Y:S01]  /*2a60*/  IADD3 R80, P1, PT, R80, UR10, RZ ;  /* 0x0000000a50507c10 */ /* 0x000fe2000ff3e0ff */
[----:B------:R-:W-:Y:S01]  /*2a70*/  IMAD R101, R55, -0x80, R60 ;  /* 0xffffff8037657824 */ /* 0x000fe200078e023c */
[C---:B------:R-:W-:Y:S01]  /*2a80*/  SHF.R.S64 R85, R87.reuse, 0x1f, R84 ;  /* 0x0000001f57557819 */ /* 0x040fe20000001054 */
[----:B------:R-:W-:Y:S01]  /*2a90*/  IMAD.MOV.U32 R99, RZ, RZ, R55 ;  /* 0x000000ffff637224 */ /* 0x000fe200078e0037 */
[----:B------:R-:W-:Y:S01]  /*2aa0*/  SHF.R.S64 R87, R87, 0x1f, R86 ;  /* 0x0000001f57577819 */ /* 0x000fe20000001056 */
[----:B---3--:R-:W-:Y:S01]  /*2ab0*/  UISETP.NE.AND UP0, UPT, UR19, URZ, UPT ;  /* 0x000000ff1300728c */ /* 0x008fe2000bf05270 */
[----:B----4-:R-:W-:-:S02]  /*2ac0*/  MOV R13, UR17 ;  /* 0x00000011000d7c02 */ /* 0x010fc40008000f00 */
[----:B------:R-:W-:Y:S02]  /*2ad0*/  SHF.R.S32.HI R84, RZ, 0x1f, R84 ;  /* 0x0000001fff547819 */ /* 0x000fe40000011454 */
[----:B------:R-:W-:Y:S02]  /*2ae0*/  SHF.R.S32.HI R86, RZ, 0x1f, R86 ;  /* 0x0000001fff567819 */ /* 0x000fe40000011456 */
[----:B------:R-:W-:Y:S02]  /*2af0*/  LEA.HI.X R79, R6, UR9, R79, 0x1, P3 ;  /* 0x00000009064f7c11 */ /* 0x000fe400098f0c4f */
[----:B------:R-:W-:Y:S01]  /*2b00*/  LEA.HI.X R11, R4, UR5, R11, 0x1, P2 ;  /* 0x00000005040b7c11 */ /* 0x000fe200090f0c0b */
[----:B------:R-:W3:Y:S01]  /*2b10*/  LDCU.64 UR4, c[0x0][0x3b8] ;  /* 0x00007700ff0477ac */ /* 0x000ee20008000a00 */
[----:B------:R-:W-:Y:S01]  /*2b20*/  IADD3.X R81, PT, PT, R81, UR11, RZ, P1, !PT ;  /* 0x0000000b51517c10 */ /* 0x000fe20008ffe4ff */
[----:B-12---:R-:W4:Y:S06]  /*2b30*/  LDCU.128 UR8, c[0x0][0x3a0] ;  /* 0x00007400ff0877ac */ /* 0x006f2c0008000c00 */
.L_x_1745:
[----:B------:R-:W-:Y:S01]  /*2b40*/  VIADD R101, R101, 0x80 ;  /* 0x0000008065657836 */ /* 0x000fe20000000000 */
[----:B------:R-:W-:Y:S01]  /*2b50*/  BSSY.RECONVERGENT B0, `(.L_x_1646) ;  /* 0x0000014000007945 */ /* 0x000fe20003800200 */
[----:B------:R-:W-:Y:S03]  /*2b60*/  VIADD R102, R102, 0x80 ;  /* 0x0000008066667836 */ /* 0x000fe60000000000 */
[CC--:B------:R-:W-:Y:S02]  /*2b70*/  ISETP.GE.AND P0, PT, R124.reuse, R101.reuse, PT ;  /* 0x000000657c00720c */ /* 0x0c0fe40003f06270 */
[CC--:B------:R-:W-:Y:S02]  /*2b80*/  ISETP.GE.AND P2, PT, R115.reuse, R101.reuse, PT ;  /* 0x000000657300720c */ /* 0x0c0fe40003f46270 */
[-C--:B------:R-:W-:Y:S02]  /*2b90*/  ISETP.GE.AND P0, PT, R124, R102.reuse, !P0 ;  /* 0x000000667c00720c */ /* 0x080fe40004706270 */
[CC--:B------:R-:W-:Y:S02]  /*2ba0*/  ISETP.GE.AND P1, PT, R114.reuse, R101.reuse, PT ;  /* 0x000000657200720c */ /* 0x0c0fe40003f26270 */
        /* <DEDUP_REMOVED lines=14> */
.L_x_1647:
[----:B---34-:R-:W-:Y:S05]  /*2c90*/  BSYNC.RECONVERGENT B0 ;  /* 0x0000000000007941 */ /* 0x018fea0003800200 */
.L_x_1646:
        /* <DEDUP_REMOVED lines=13> */
.L_x_1649:
[----:B------:R-:W-:Y:S05]  /*2d70*/  BSYNC.RECONVERGENT B0 ;  /* 0x0000000000007941 */ /* 0x000fea0003800200 */
.L_x_1648:
        /* <DEDUP_REMOVED lines=14> */
.L_x_1651:
[----:B------:R-:W-:Y:S05]  /*2e60*/  BSYNC.RECONVERGENT B0 ;  /* 0x0000000000007941 */ /* 0x000fea0003800200 */
.L_x_1650:
[-C--:B------:R-:W-:Y:S01]  /*2e70*/  ISETP.LT.OR P1, PT, R113, R102.reuse, P4 ;  /* 0x000000667100720c */ /* 0x080fe20002721670 */
        /* <DEDUP_REMOVED lines=20> */
.L_x_1653:
[----:B------:R-:W-:Y:S05]  /*2fc0*/  BSYNC.RECONVERGENT B0 ;  /* 0x0000000000007941 */ /* 0x000fea0003800200 */
.L_x_1652:
        /* <DEDUP_REMOVED lines=17> */
.L_x_1655:
[----:B------:R-:W-:Y:S05]  /*30e0*/  BSYNC.RECONVERGENT B0 ;  /* 0x0000000000007941 */ /* 0x000fea0003800200 */
.L_x_1654:
[-C--:B------:R-:W-:Y:S01]  /*30f0*/  ISETP.GE.AND P5, PT, R111, R102.reuse, !P5 ;  /* 0x000000666f00720c */ /* 0x080fe20006fa6270 */
        /* <DEDUP_REMOVED lines=20> */
.L_x_1657:
[----:B------:R-:W-:Y:S05]  /*3240*/  BSYNC.RECONVERGENT B0 ;  /* 0x0000000000007941 */ /* 0x000fea0003800200 */
.L_x_1656:
        /* <DEDUP_REMOVED lines=23> */
.L_x_1659:
[----:B------:R-:W-:Y:S05]  /*33c0*/  BSYNC.RECONVERGENT B0 ;  /* 0x0000000000007941 */ /* 0x000fea0003800200 */
.L_x_1658:
        /* <DEDUP_REMOVED lines=18> */
.L_x_1661:
[----:B------:R-:W-:Y:S05]  /*34f0*/  BSYNC.RECONVERGENT B0 ;  /* 0x0000000000007941 */ /* 0x000fea0003800200 */
.L_x_1660:
        /* <DEDUP_REMOVED lines=14> */
.L_x_1665:
[----:B------:R-:W-:Y:S05]  /*35e0*/  BSYNC.RECONVERGENT B0 ;  /* 0x0000000000007941 */ /* 0x000fea0003800200 */
.L_x_1664:
        /* <DEDUP_REMOVED lines=16> */
.L_x_1667:
[----:B------:R-:W-:Y:S05]  /*36f0*/  BSYNC.RECONVERGENT B0 ;  /* 0x0000000000007941 */ /* 0x000fea0003800200 */
.L_x_1666:
        /* <DEDUP_REMOVED lines=18> */
.L_x_1669:
[----:B------:R-:W-:Y:S05]  /*3820*/  BSYNC.RECONVERGENT B0 ;  /* 0x0000000000007941 */ /* 0x000fea0003800200 */
.L_x_1668:
        /* <DEDUP_REMOVED lines=18> */
.L_x_1671:
[----:B------:R-:W-:Y:S05]  /*3950*/  BSYNC.RECONVERGENT B0 ;  /* 0x0000000000007941 */ /* 0x000fea0003800200 */
.L_x_1670:
        /* <DEDUP_REMOVED lines=14> */
.L_x_1673:
[----:B------:R-:W-:Y:S05]  /*3a40*/  BSYNC.RECONVERGENT B0 ;  /* 0x0000000000007941 */ /* 0x000fea0003800200 */
.L_x_1672:
        /* <DEDUP_REMOVED lines=16> */
.L_x_1675:
[----:B------:R-:W-:Y:S05]  /*3b50*/  BSYNC.RECONVERGENT B0 ;  /* 0x0000000000007941 */ /* 0x000fea0003800200 */
.L_x_1674:
        /* <DEDUP_REMOVED lines=16> */
.L_x_1677:
[----:B------:R-:W-:Y:S05]  /*3c60*/  BSYNC.RECONVERGENT B0 ;  /* 0x0000000000007941 */ /* 0x000fea0003800200 */
.L_x_1676:
        /* <DEDUP_REMOVED lines=19> */
.L_x_1663:
        /* <DEDUP_REMOVED lines=57> */
.L_x_1683:
[----:B------:R-:W-:Y:S05]  /*4130*/  BSYNC.RECONVERGENT B0 ;  /* 0x0000000000007941 */ /* 0x000fea0003800200 */
.L_x_1682:
        /* <DEDUP_REMOVED lines=49> */
.L_x_1681:
[----:B------:R-:W-:Y:S05]  /*4450*/  BSYNC.RECONVERGENT B1 ;  /* 0x0000000000017941 */ /* 0x000fea0003800200 */
.L_x_1680:
        /* <DEDUP_REMOVED lines=64> */
.L_x_1687:
[----:B------:R-:W-:Y:S05]  /*4860*/  BSYNC.RECONVERGENT B0 ;  /* 0x0000000000007941 */ /* 0x000fea0003800200 */
.L_x_1686:
        /* <DEDUP_REMOVED lines=49> */
.L_x_1685:
[----:B------:R-:W-:Y:S05]  /*4b80*/  BSYNC.RECONVERGENT B1 ;  /* 0x0000000000017941 */ /* 0x000fea0003800200 */
.L_x_1684:
        /* <DEDUP_REMOVED lines=65> */
.L_x_1691:
[----:B------:R-:W-:Y:S05]  /*4fa0*/  BSYNC.RECONVERGENT B0 ;  /* 0x0000000000007941 */ /* 0x000fea0003800200 */
.L_x_1690:
        /* <DEDUP_REMOVED lines=49> */
.L_x_1689:
[----:B------:R-:W-:Y:S05]  /*52c0*/  BSYNC.RECONVERGENT B1 ;  /* 0x0000000000017941 */ /* 0x000fea0003800200 */
.L_x_1688:
        /* <DEDUP_REMOVED lines=67> */
.L_x_1695:
[----:B------:R-:W-:Y:S05]  /*5700*/  BSYNC.RECONVERGENT B0 ;  /* 0x0000000000007941 */ /* 0x000fea0003800200 */
.L_x_1694:
        /* <DEDUP_REMOVED lines=47> */
.L_x_1693:
[----:B------:R-:W-:Y:S05]  /*5a00*/  BSYNC.RECONVERGENT B1 ;  /* 0x0000000000017941 */ /* 0x000fea0003800200 */
.L_x_1692:
        /* <DEDUP_REMOVED lines=61> */
.L_x_1699:
[----:B------:R-:W-:Y:S05]  /*5de0*/  BSYNC.RECONVERGENT B0 ;  /* 0x0000000000007941 */ /* 0x000fea0003800200 */
.L_x_1698:
        /* <DEDUP_REMOVED lines=47> */
.L_x_1697:
[----:B------:R-:W-:Y:S05]  /*60e0*/  BSYNC.RECONVERGENT B1 ;  /* 0x0000000000017941 */ /* 0x000fea0003800200 */
.L_x_1696:
        /* <DEDUP_REMOVED lines=65> */
.L_x_1703:
[----:B------:R-:W-:Y:S05]  /*6500*/  BSYNC.RECONVERGENT B0 ;  /* 0x0000000000007941 */ /* 0x000fea0003800200 */
.L_x_1702:
        /* <DEDUP_REMOVED lines=47> */
.L_x_1701:
[----:B------:R-:W-:Y:S05]  /*6800*/  BSYNC.RECONVERGENT B1 ;  /* 0x0000000000017941 */ /* 0x000fea0003800200 */
.L_x_1700:
        /* <DEDUP_REMOVED lines=63> */
.L_x_1707:
[----:B------:R-:W-:Y:S05]  /*6c00*/  BSYNC.RECONVERGENT B0 ;  /* 0x0000000000007941 */ /* 0x000fea0003800200 */
.L_x_1706:
        /* <DEDUP_REMOVED lines=47> */
.L_x_1705:
[----:B------:R-:W-:Y:S05]  /*6f00*/  BSYNC.RECONVERGENT B1 ;  /* 0x0000000000017941 */ /* 0x000fea0003800200 */
.L_x_1704:
        /* <DEDUP_REMOVED lines=63> */
.L_x_1711:
[----:B------:R-:W-:Y:S05]  /*7300*/  BSYNC.RECONVERGENT B0 ;  /* 0x0000000000007941 */ /* 0x000fea0003800200 */
.L_x_1710:
        /* <DEDUP_REMOVED lines=47> */
.L_x_1709:
[----:B------:R-:W-:Y:S05]  /*7600*/  BSYNC.RECONVERGENT B1 ;  /* 0x0000000000017941 */ /* 0x000fea0003800200 */
.L_x_1708:
        /* <DEDUP_REMOVED lines=8> */
.L_x_1679:
        /* <DEDUP_REMOVED lines=95> */
.L_x_1715:
[----:B------:R-:W-:Y:S05]  /*7c80*/  BSYNC.RECONVERGENT B0 ;  /* 0x0000000000007941 */ /* 0x000fea0003800200 */
.L_x_1714:
        /* <DEDUP_REMOVED lines=88> */
.L_x_1713:
[----:B------:R-:W-:Y:S05]  /*8210*/  BSYNC.RECONVERGENT B1 ;  /* 0x0000000000017941 */ /* 0x000fea0003800200 */
.L_x_1712:
        /* <DEDUP_REMOVED lines=98> */
.L_x_1719:
[----:B------:R-:W-:Y:S05]  /*8840*/  BSYNC.RECONVERGENT B0 ;  /* 0x0000000000007941 */ /* 0x000fea0003800200 */
.L_x_1718:
        /* <DEDUP_REMOVED lines=88> */
.L_x_1717:
[----:B------:R-:W-:Y:S05]  /*8dd0*/  BSYNC.RECONVERGENT B1 ;  /* 0x0000000000017941 */ /* 0x000fea0003800200 */
.L_x_1716:
        /* <DEDUP_REMOVED lines=24> */
[----:B------:R-:W-:Y:S01]  /*8f60*/  @!P0 IMAD.SHL.U32 R131, R133, 0x2, RZ ;  /* 0x0000000285838824 */ /* 0x000fe200078e00ff */
[----:B------:R-:W3:Y:S01]  /*8f70*/  @!P0 LDG.E.128 R20, desc[UR6][R40.64] ;  /* 0x0000000628148981 */ /* 0x000ee2000c1e1d00 */
[----:B------:R-:W-:Y:S03]  /*8f80*/  @!P0 IMAD.X R130, R95, 0x1, R130, P1 ;  /* 0x000000015f828824 */ /* 0x000fe600008e0682 */
[----:B------:R-:W-:Y:S02]  /*8f90*/  @!P0 IADD3 R134, P1, PT, R131, R80, RZ ;  /* 0x0000005083868210 */ /* 0x000fe40007f3e0ff */
[----:B------:R-:W-:Y:S04]  /*8fa0*/  @!P0 SHF.L.U64.HI R130, R133, 0x1, R130 ;  /* 0x0000000185828819 */ /* 0x000fe80000010282 */
        /* <DEDUP_REMOVED lines=71> */
.L_x_1723:
[----:B------:R-:W-:Y:S05]  /*9420*/  BSYNC.RECONVERGENT B0 ;  /* 0x0000000000007941 */ /* 0x000fea0003800200 */
.L_x_1722:
        /* <DEDUP_REMOVED lines=88> */
.L_x_1721:
[----:B------:R-:W-:Y:S05]  /*99b0*/  BSYNC.RECONVERGENT B1 ;  /* 0x0000000000017941 */ /* 0x000fea0003800200 */
.L_x_1720:
        /* <DEDUP_REMOVED lines=101> */
.L_x_1727:
[----:B------:R-:W-:Y:S05]  /*a010*/  BSYNC.RECONVERGENT B0 ;  /* 0x0000000000007941 */ /* 0x000fea0003800200 */
.L_x_1726:
        /* <DEDUP_REMOVED lines=89> */
.L_x_1725:
[----:B------:R-:W-:Y:S05]  /*a5b0*/  BSYNC.RECONVERGENT B1 ;  /* 0x0000000000017941 */ /* 0x000fea0003800200 */
.L_x_1724:
        /* <DEDUP_REMOVED lines=97> */
.L_x_1731:
[----:B------:R-:W-:Y:S05]  /*abd0*/  BSYNC.RECONVERGENT B0 ;  /* 0x0000000000007941 */ /* 0x000fea0003800200 */
.L_x_1730:
        /* <DEDUP_REMOVED lines=88> */
.L_x_1729:
[----:B------:R-:W-:Y:S05]  /*b160*/  BSYNC.RECONVERGENT B1 ;  /* 0x0000000000017941 */ /* 0x000fea0003800200 */
.L_x_1728:
        /* <DEDUP_REMOVED lines=99> */
.L_x_1735:
[----:B------:R-:W-:Y:S05]  /*b7a0*/  BSYNC.RECONVERGENT B0 ;  /* 0x0000000000007941 */ /* 0x000fea0003800200 */
.L_x_1734:
        /* <DEDUP_REMOVED lines=88> */
.L_x_1733:
[----:B------:R-:W-:Y:S05]  /*bd30*/  BSYNC.RECONVERGENT B1 ;  /* 0x0000000000017941 */ /* 0x000fea0003800200 */
.L_x_1732:
        /* <DEDUP_REMOVED lines=100> */
.L_x_1739:
[----:B------:R-:W-:Y:S05]  /*c380*/  BSYNC.RECONVERGENT B0 ;  /* 0x0000000000007941 */ /* 0x000fea0003800200 */
.L_x_1738:
        /* <DEDUP_REMOVED lines=86> */
.L_x_1737:
[----:B------:R-:W-:Y:S05]  /*c8f0*/  BSYNC.RECONVERGENT B1 ;  /* 0x0000000000017941 */ /* 0x000fea0003800200 */
.L_x_1736:
        /* <DEDUP_REMOVED lines=100> */
.L_x_1743:
[----:B------:R-:W-:Y:S05]  /*cf40*/  BSYNC.RECONVERGENT B0 ;  /* 0x0000000000007941 */ /* 0x000fea0003800200 */
.L_x_1742:
        /* <DEDUP_REMOVED lines=86> */
.L_x_1741:
[----:B------:R-:W-:Y:S05]  /*d4b0*/  BSYNC.RECONVERGENT B1 ;  /* 0x0000000000017941 */ /* 0x000fea0003800200 */
.L_x_1740:
[----:B------:R-:W5:Y:S08]  /*d4c0*/  LDC R3, c[0x0][0x450] ;  /* 0x00011400ff037b82 */ /* 0x000f700000000800 */
[----:B------:R-:W1:Y:S01]  /*d4d0*/  LDC R13, c[0x0][0x450] ;  /* 0x00011400ff0d7b82 */ /* 0x000e620000000800 */
[----:B-----5:R-:W-:Y:S05]  /*d4e0*/  IMAD.U32 R3, R3, -0x40, RZ ;  /* 0xffffffc003037824 */ /* 0x020fea00078e00ff */
[C---:B------:R-:W-:Y:S02]  /*d4f0*/  LEA R82, P1, R3.reuse, R82, 0x1 ;  /* 0x0000005203527211 */ /* 0x040fe400078208ff */
[C---:B------:R-:W-:Y:S02]  /*d500*/  LEA R80, P0, R3.reuse, R80, 0x1 ;  /* 0x0000005003507211 */ /* 0x040fe400078008ff */
[C---:B------:R-:W-:Y:S02]  /*d510*/  LEA.HI.X.SX32 R83, R3.reuse, R83, 0x1, P1 ;  /* 0x0000005303537211 */ /* 0x040fe400008f0eff */
[----:B-1----:R-:W-:Y:S09]  /*d520*/  LEA.HI.X.SX32 R81, R3, R81, 0x1, P0 ;  /* 0x0000005103517211 */ /* 0x002ff200000f0eff */
.L_x_1678:
[----:B------:R-:W-:Y:S05]  /*d530*/  BSYNC.RECONVERGENT B2 ;  /* 0x0000000000027941 */ /* 0x000fea0003800200 */
.L_x_1662:
        /* <DEDUP_REMOVED lines=90> */
.L_x_1744:
[----:B------:R-:W-:Y:S02]  /*dae0*/  IADD3 R78, P1, PT, R78, R85, RZ ;  /* 0x000000554e4e7210 */ /* 0x000fe40007f3e0ff */
[----:B------:R-:W-:Y:S03]  /*daf0*/  IADD3 R10, P0, PT, R10, R87, RZ ;  /* 0x000000570a0a7210 */ /* 0x000fe60007f1e0ff */
[----:B------:R-:W-:Y:S02]  /*db00*/  IMAD.X R79, R79, 0x1, R84, P1 ;  /* 0x000000014f4f7824 */ /* 0x000fe400008e0654 */
[----:B------:R-:W-:Y:S01]  /*db10*/  IMAD.X R11, R11, 0x1, R86, P0 ;  /* 0x000000010b0b7824 */ /* 0x000fe200000e0656 */
[----:B------:R-:W-:Y:S07]  /*db20*/  @P2 BRA `(.L_x_1745) ;  /* 0xffffff5000042947 */ /* 0x000fee000383ffff */
.L_x_1645:
[----:B------:R-:W1:Y:S01]  /*db30*/  LDC R8, c[0x0][0x450] ;  /* 0x00011400ff087b82 */ /* 0x000e620000000800 */
[----:B-----5:R-:W-:Y:S01]  /*db40*/  LOP3.LUT R0, R65, 0x1f8, RZ, 0xc0, !PT ;  /* 0x000001f841007812 */ /* 0x020fe200078ec0ff */
        /* <DEDUP_REMOVED lines=11> */
[----:B------:R-:W-:-:S03]  /*dc00*/  IMAD.SHL.U32 R11, R2, 0x10, RZ ;  /* 0x00000010020b7824 */ /* 0x000fc600078e00ff */
        /* <DEDUP_REMOVED lines=29> */
.L_x_1749:
[----:B------:R-:W-:Y:S05]  /*dde0*/  BSYNC.RECONVERGENT B0 ;  /* 0x0000000000007941 */ /* 0x000fea0003800200 */
.L_x_1748:
        /* <DEDUP_REMOVED lines=17> */
.L_x_1751:
[----:B------:R-:W-:Y:S05]  /*df00*/  BSYNC.RECONVERGENT B0 ;  /* 0x0000000000007941 */ /* 0x000fea0003800200 */
.L_x_1750:
        /* <DEDUP_REMOVED lines=17> */
.L_x_1753:
[----:B------:R-:W-:Y:S05]  /*e020*/  BSYNC.RECONVERGENT B0 ;  /* 0x0000000000007941 */ /* 0x000fea0003800200 */
.L_x_1752:
        /* <DEDUP_REMOVED lines=17> */
.L_x_1747:
        /* <DEDUP_REMOVED lines=80> */
.L_x_1761:
[----:B------:R-:W-:Y:S05]  /*e640*/  BSYNC.RECONVERGENT B0 ;  /* 0x0000000000007941 */ /* 0x000fea0003800200 */
.L_x_1760:
[----:B-----5:R-:W-:Y:S01]  /*e650*/  IMAD.MOV.U32 R6, RZ, RZ, R18 ;  /* 0x000000ffff067224 */ /* 0x020fe200078e0012 */
[----:B------:R-:W-:Y:S01]  /*e660*/  MOV R4, R16 ;  /* 0x0000001000047202 */ /* 0x000fe20000000f00 */
[----:B------:R-:W-:Y:S01]  /*e670*/  IMAD.MOV.U32 R7, RZ, RZ, R19 ;  /* 0x000000ffff077224 */ /* 0x000fe200078e0013 */
[----:B------:R-:W-:Y:S02]  /*e680*/  MOV R5, R17 ;  /* 0x0000001100057202 */ /* 0x000fe40000000f00 */
.L_x_1759:
[----:B------:R-:W-:Y:S05]  /*e690*/  BSYNC.RECONVERGENT B1 ;  /* 0x0000000000017941 */ /* 0x000fea0003800200 */
.L_x_1758:
        /* <DEDUP_REMOVED lines=49> */
.L_x_1763:
[----:B------:R-:W-:Y:S05]  /*e9b0*/  BSYNC.RECONVERGENT B0 ;  /* 0x0000000000007941 */ /* 0x000fea0003800200 */
.L_x_1762:
[----:B-----5:R3:W-:Y:S02]  /*e9c0*/  STS.128 [R0+0x2000], R16 ;  /* 0x0020001000007388 */ /* 0x0207e40000000c00 */
.L_x_1757:
[----:B------:R-:W-:Y:S05]  /*e9d0*/  BSYNC.RECONVERGENT B2 ;  /* 0x0000000000027941 */ /* 0x000fea0003800200 */
.L_x_1756:
        /* <DEDUP_REMOVED lines=63> */
.L_x_1769:
[----:B------:R-:W-:Y:S05]  /*edd0*/  BSYNC.RECONVERGENT B0 ;  /* 0x0000000000007941 */ /* 0x000fea0003800200 */
.L_x_1768:
[----:B-----5:R1:W-:Y:S02]  /*ede0*/  STS.128 [R0+0x800], R16 ;  /* 0x0008001000007388 */ /* 0x0203e40000000c00 */
.L_x_1767:
[----:B------:R-:W-:Y:S05]  /*edf0*/  BSYNC.RECONVERGENT B1 ;  /* 0x0000000000017941 */ /* 0x000fea0003800200 */
.L_x_1766:
        /* <DEDUP_REMOVED lines=55> */
.L_x_1771:
[----:B------:R-:W-:Y:S05]  /*f170*/  BSYNC.RECONVERGENT B0 ;  /* 0x0000000000007941 */ /* 0x000fea0003800200 */
.L_x_1770:
[----:B-----5:R3:W-:Y:S02]  /*f180*/  STS.128 [R0+0x2800], R16 ;  /* 0x0028001000007388 */ /* 0x0207e40000000c00 */
.L_x_1765:
[----:B------:R-:W-:Y:S05]  /*f190*/  BSYNC.RECONVERGENT B2 ;  /* 0x0000000000027941 */ /* 0x000fea0003800200 */
.L_x_1764:
        /* <DEDUP_REMOVED lines=65> */
.L_x_1777:
[----:B------:R-:W-:Y:S05]  /*f5b0*/  BSYNC.RECONVERGENT B0 ;  /* 0x0000000000007941 */ /* 0x000fea0003800200 */
.L_x_1776:
[----:B-----5:R3:W-:Y:S02]  /*f5c0*/  STS.128 [R0+0x1000], R16 ;  /* 0x0010001000007388 */ /* 0x0207e40000000c00 */
.L_x_1775:
[----:B------:R-:W-:Y:S05]  /*f5d0*/  BSYNC.RECONVERGENT B1 ;  /* 0x0000000000017941 */ /* 0x000fea0003800200 */
.L_x_1774:
        /* <DEDUP_REMOVED lines=55> */
.L_x_1779:
[----:B------:R-:W-:Y:S05]  /*f950*/  BSYNC.RECONVERGENT B0 ;  /* 0x0000000000007941 */ /* 0x000fea0003800200 */
.L_x_1778:
[----:B-----5:R3:W-:Y:S02]  /*f960*/  STS.128 [R0+0x3000], R16 ;  /* 0x0030001000007388 */ /* 0x0207e40000000c00 */
.L_x_1773:
[----:B------:R-:W-:Y:S05]  /*f970*/  BSYNC.RECONVERGENT B2 ;  /* 0x0000000000027941 */ /* 0x000fea0003800200 */
.L_x_1772:
        /* <DEDUP_REMOVED lines=65> */
.L_x_1783:
[----:B------:R-:W-:Y:S05]  /*fd90*/  BSYNC.RECONVERGENT B0 ;  /* 0x0000000000007941 */ /* 0x000fea0003800200 */
.L_x_1782:
[----:B-----5:R3:W-:Y:S02]  /*fda0*/  STS.128 [R0+0x1800], R16 ;  /* 0x0018001000007388 */ /* 0x0207e40000000c00 */
.L_x_1781:
[----:B------:R-:W-:Y:S05]  /*fdb0*/  BSYNC.RECONVERGENT B1 ;  /* 0x0000000000017941 */ /* 0x000fea0003800200 */
.L_x_1780:
        /* <DEDUP_REMOVED lines=55> */
.L_x_1785:
[----:B------:R-:W-:Y:S05]  /*10130*/  BSYNC.RECONVERGENT B0 ;  /* 0x0000000000007941 */ /* 0x000fea0003800200 */
.L_x_1784:
[----:B-----5:R1:W-:Y:S01]  /*10140*/  STS.128 [R0+0x3800], R16 ;  /* 0x0038001000007388 */ /* 0x0203e20000000c00 */
[----:B------:R-:W-:Y:S05]  /*10150*/  BRA `(.L_x_1754) ;  /* 0x0000002c00e47947 */ /* 0x000fea0003800000 */
.L_x_1755:
        /* <DEDUP_REMOVED lines=100> */
.L_x_1790:
[----:B------:R-:W-:Y:S05]  /*107a0*/  BSYNC.RECONVERGENT B0 ;  /* 0x0000000000007941 */ /* 0x000fea0003800200 */
.L_x_1789:
[----:B------:R-:W-:Y:S05]  /*107b0*/  BSYNC.RECONVERGENT B1 ;  /* 0x0000000000017941 */ /* 0x000fea0003800200 */
.L_x_1788:
        /* <DEDUP_REMOVED lines=89> */
.L_x_1792:
[----:B------:R-:W-:Y:S05]  /*10d50*/  BSYNC.RECONVERGENT B0 ;  /* 0x0000000000007941 */ /* 0x000fea0003800200 */
.L_x_1791:
[----:B-----5:R3:W-:Y:S02]  /*10d60*/  STS.128 [R0+0x2000], R24 ;  /* 0x0020001800007388 */ /* 0x0207e40000000c00 */
.L_x_1787:
[----:B------:R-:W-:Y:S05]  /*10d70*/  BSYNC.RECONVERGENT B2 ;  /* 0x0000000000027941 */ /* 0x000fea0003800200 */
.L_x_1786:
        /* <DEDUP_REMOVED lines=94> */
.L_x_1798:
[----:B------:R-:W-:Y:S05]  /*11360*/  BSYNC.RECONVERGENT B0 ;  /* 0x0000000000007941 */ /* 0x000fea0003800200 */
.L_x_1797:
[----:B-----5:R3:W-:Y:S02]  /*11370*/  STS.128 [R0+0x800], R24 ;  /* 0x0008001800007388 */ /* 0x0207e40000000c00 */
.L_x_1796:
[----:B------:R-:W-:Y:S05]  /*11380*/  BSYNC.RECONVERGENT B1 ;  /* 0x0000000000017941 */ /* 0x000fea0003800200 */
.L_x_1795:
        /* <DEDUP_REMOVED lines=88> */
.L_x_1800:
[----:B------:R-:W-:Y:S05]  /*11910*/  BSYNC.RECONVERGENT B0 ;  /* 0x0000000000007941 */ /* 0x000fea0003800200 */
.L_x_1799:
[----:B-----5:R1:W-:Y:S02]  /*11920*/  STS.128 [R0+0x2800], R4 ;  /* 0x0028000400007388 */ /* 0x0203e40000000c00 */
.L_x_1794:
[----:B------:R-:W-:Y:S05]  /*11930*/  BSYNC.RECONVERGENT B2 ;  /* 0x0000000000027941 */ /* 0x000fea0003800200 */
.L_x_1793:
        /* <DEDUP_REMOVED lines=95> */
.L_x_1806:
[----:B------:R-:W-:Y:S05]  /*11f30*/  BSYNC.RECONVERGENT B0 ;  /* 0x0000000000007941 */ /* 0x000fea0003800200 */
.L_x_1805:
[----:B-----5:R3:W-:Y:S02]  /*11f40*/  STS.128 [R0+0x1000], R24 ;  /* 0x0010001800007388 */ /* 0x0207e40000000c00 */
.L_x_1804:
[----:B------:R-:W-:Y:S05]  /*11f50*/  BSYNC.RECONVERGENT B1 ;  /* 0x0000000000017941 */ /* 0x000fea0003800200 */
.L_x_1803:
        /* <DEDUP_REMOVED lines=88> */
.L_x_1808:
[----:B------:R-:W-:Y:S05]  /*124e0*/  BSYNC.RECONVERGENT B0 ;  /* 0x0000000000007941 */ /* 0x000fea0003800200 */
.L_x_1807:
[----:B-----5:R3:W-:Y:S02]  /*124f0*/  STS.128 [R0+0x3000], R24 ;  /* 0x0030001800007388 */ /* 0x0207e40000000c00 */
.L_x_1802:
[----:B------:R-:W-:Y:S05]  /*12500*/  BSYNC.RECONVERGENT B2 ;  /* 0x0000000000027941 */ /* 0x000fea0003800200 */
.L_x_1801:
        /* <DEDUP_REMOVED lines=97> */
.L_x_1812:
[----:B------:R-:W-:Y:S05]  /*12b20*/  BSYNC.RECONVERGENT B0 ;  /* 0x0000000000007941 */ /* 0x000fea0003800200 */
.L_x_1811:
[----:B-----5:R3:W-:Y:S02]  /*12b30*/  STS.128 [R0+0x1800], R24 ;  /* 0x0018001800007388 */ /* 0x0207e40000000c00 */
.L_x_1810:
[----:B------:R-:W-:Y:S05]  /*12b40*/  BSYNC.RECONVERGENT B1 ;  /* 0x0000000000017941 */ /* 0x000fea0003800200 */
.L_x_1809:
        /* <DEDUP_REMOVED lines=88> */
.L_x_1814:
[----:B------:R-:W-:Y:S05]  /*130d0*/  BSYNC.RECONVERGENT B0 ;  /* 0x0000000000007941 */ /* 0x000fea0003800200 */
.L_x_1813:
[----:B-----5:R1:W-:Y:S02]  /*130e0*/  STS.128 [R0+0x3800], R4 ;  /* 0x0038000400007388 */ /* 0x0203e40000000c00 */
.L_x_1754:
[----:B------:R-:W-:Y:S05]  /*130f0*/  BSYNC.RECONVERGENT B3 ;  /* 0x0000000000037941 */ /* 0x000fea0003800200 */
.L_x_1746:
        /* <DEDUP_REMOVED lines=26> */
.L_x_1816:
[----:B------:R-:W-:Y:S05]  /*132a0*/  BSYNC.RECONVERGENT B0 ;  /* 0x0000000000007941 */ /* 0x000fea0003800200 */
.L_x_1815:
[C---:B------:R-:W-:Y:S01]  /*132b0*/  LEA R10, P1, R69.reuse, R220, 0x1 ;  /* 0x000000dc450a7211 */ /* 0x040fe200078208ff */
[----:B------:R-:W-:Y:S01]  /*132c0*/  BSSY.RECONVERGENT B0, `(.L_x_1817) ;  /* 0x0000012000007945 */ /* 0x000fe20003800200 */
[----:B------:R-:W-:Y:S01]  /*132d0*/  ISETP.GE.AND P2, PT, R4, R71, PT ;  /* 0x000000470400720c */ /* 0x000fe20003f46270 */
[----:B-1----:R-:W-:Y:S01]  /*132e0*/  VIADD R2, R124, 0x60 ;  /* 0x000000607c027836 */ /* 0x002fe20000000000 */
        /* <DEDUP_REMOVED lines=15> */
.L_x_1818:
[----:B------:R-:W-:Y:S05]  /*133e0*/  BSYNC.RECONVERGENT B0 ;  /* 0x0000000000007941 */ /* 0x000fea0003800200 */
.L_x_1817:
        /* <DEDUP_REMOVED lines=19> */
.L_x_1820:
[----:B------:R-:W-:Y:S05]  /*13520*/  BSYNC.RECONVERGENT B0 ;  /* 0x0000000000007941 */ /* 0x000fea0003800200 */
.L_x_1819:
        /* <DEDUP_REMOVED lines=19> */
.L_x_1822:
[----:B------:R-:W-:Y:S05]  /*13660*/  BSYNC.RECONVERGENT B0 ;  /* 0x0000000000007941 */ /* 0x000fea0003800200 */
.L_x_1821:
        /* <DEDUP_REMOVED lines=21> */
.L_x_1824:
[----:B------:R-:W-:Y:S05]  /*137c0*/  BSYNC.RECONVERGENT B0 ;  /* 0x0000000000007941 */ /* 0x000fea0003800200 */
.L_x_1823:
        /* <DEDUP_REMOVED lines=17> */
.L_x_1826:
[----:B------:R-:W-:Y:S05]  /*138e0*/  BSYNC.RECONVERGENT B0 ;  /* 0x0000000000007941 */ /* 0x000fea0003800200 */
.L_x_1825:
        /* <DEDUP_REMOVED lines=20> */
.L_x_1828:
[----:B------:R-:W-:Y:S05]  /*13a30*/  BSYNC.RECONVERGENT B0 ;  /* 0x0000000000007941 */ /* 0x000fea0003800200 */
.L_x_1827:
        /* <DEDUP_REMOVED lines=18> */
.L_x_1830:
[----:B------:R-:W-:Y:S05]  /*13b60*/  BSYNC.RECONVERGENT B0 ;  /* 0x0000000000007941 */ /* 0x000fea0003800200 */
.L_x_1829:
        /* <DEDUP_REMOVED lines=29> */
.L_x_1832:
[----:B------:R1:W-:Y:S04]  /*13d40*/  STS.128 [R0+0xc000], RZ ;  /* 0x00c000ff00007388 */ /* 0x0003e80000000c00 */
[----:B------:R1:W-:Y:S02]  /*13d50*/  STS.128 [R0+0x10000], RZ ;  /* 0x010000ff00007388 */ /* 0x0003e40000000c00 */
.L_x_1833:
[----:B------:R-:W-:Y:S05]  /*13d60*/  BSYNC.RECONVERGENT B0 ;  /* 0x0000000000007941 */ /* 0x000fea0003800200 */
.L_x_1831:
        /* <DEDUP_REMOVED lines=35> */
.L_x_1835:
[----:B------:R-:W-:Y:S05]  /*13fa0*/  BSYNC.RECONVERGENT B0 ;  /* 0x0000000000007941 */ /* 0x000fea0003800200 */
.L_x_1834:
        /* <DEDUP_REMOVED lines=22> */
.L_x_1837:
[----:B------:R-:W-:Y:S05]  /*14110*/  BSYNC.RECONVERGENT B0 ;  /* 0x0000000000007941 */ /* 0x000fea0003800200 */
.L_x_1836:
        /* <DEDUP_REMOVED lines=25> */
.L_x_1839:
[----:B------:R-:W-:Y:S05]  /*142b0*/  BSYNC.RECONVERGENT B0 ;  /* 0x0000000000007941 */ /* 0x000fea0003800200 */
.L_x_1838:
[----:B------:R1:W-:Y:S01]  /*142c0*/  @P6 STS.128 [R0+0xe000], RZ ;  /* 0x00e000ff00006388 */ /* 0x0003e20000000c00 */
[----:B------:R-:W-:Y:S03]  /*142d0*/  BSSY.RECONVERGENT B0, `(.L_x_1840) ;  /* 0x0000015000007945 */ /* 0x000fe60003800200 */
[----:B------:R1:W-:Y:S01]  /*142e0*/  @P6 STS.128 [R0+0x12000], RZ ;  /* 0x012000ff00006388 */ /* 0x0003e20000000c00 */
[----:B------:R-:W-:Y:S05]  /*142f0*/  @P6 BRA `(.L_x_1841) ;  /* 0x0000000000486947 */ /* 0x000fea0003800000 */
[----:B------:R-:W5:Y:S01]  /*14300*/  LDCU UR4, c[0x0][0x440] ;  /* 0x00008800ff0477ac */ /* 0x000f620008000800 */
[----:B------:R-:W-:Y:S01]  /*14310*/  MOV R6, R12 ;  /* 0x0000000c00067202 */ /* 0x000fe20000000f00 */
[----:B-1-3--:R-:W-:Y:S01]  /*14320*/  IMAD R4, R11, 0x60, RZ ;  /* 0x000000600b047824 */ /* 0x00afe200078e02ff */
        /* <DEDUP_REMOVED lines=15> */
.L_x_1841:
[----:B------:R-:W-:Y:S05]  /*14420*/  BSYNC.RECONVERGENT B0 ;  /* 0x0000000000007941 */ /* 0x000fea0003800200 */
.L_x_1840:
        /* <DEDUP_REMOVED lines=19> */
.L_x_1843:
[----:B------:R-:W-:Y:S05]  /*14560*/  BSYNC.RECONVERGENT B0 ;  /* 0x0000000000007941 */ /* 0x000fea0003800200 */
.L_x_1842:
[----:B------:R1:W-:Y:S01]  /*14570*/  @P4 STS.128 [R0+0xf000], RZ ;  /* 0x00f000ff00004388 */ /* 0x0003e20000000c00 */
[----:B------:R-:W-:Y:S03]  /*14580*/  BSSY.RECONVERGENT B0, `(.L_x_1844) ;  /* 0x0000015000007945 */ /* 0x000fe60003800200 */
[----:B------:R1:W-:Y:S01]  /*14590*/  @P4 STS.128 [R0+0x13000], RZ ;  /* 0x013000ff00004388 */ /* 0x0003e20000000c00 */
[----:B------:R-:W-:Y:S05]  /*145a0*/  @P4 BRA `(.L_x_1845) ;  /* 0x0000000000484947 */ /* 0x000fea0003800000 */
[----:B------:R-:W5:Y:S01]  /*145b0*/  LDCU UR4, c[0x0][0x440] ;  /* 0x00008800ff0477ac */ /* 0x000f620008000800 */
[----:B-1----:R-:W-:Y:S01]  /*145c0*/  MOV R6, R12 ;  /* 0x0000000c00067202 */ /* 0x002fe20000000f00 */
[----:B---3--:R-:W-:Y:S01]  /*145d0*/  IMAD R4, R11, 0xa0, RZ ;  /* 0x000000a00b047824 */ /* 0x008fe200078e02ff */
        /* <DEDUP_REMOVED lines=15> */
.L_x_1845:
[----:B------:R-:W-:Y:S05]  /*146d0*/  BSYNC.RECONVERGENT B0 ;  /* 0x0000000000007941 */ /* 0x000fea0003800200 */
.L_x_1844:
[----:B------:R1:W-:Y:S01]  /*146e0*/  @P3 STS.128 [R0+0xf800], RZ ;  /* 0x00f800ff00003388 */ /* 0x0003e20000000c00 */
[----:B------:R-:W-:Y:S03]  /*146f0*/  BSSY.RECONVERGENT B0, `(.L_x_1846) ;  /* 0x0000013000007945 */ /* 0x000fe60003800200 */
[----:B------:R1:W-:Y:S01]  /*14700*/  @P3 STS.128 [R0+0x13800], RZ ;  /* 0x013800ff00003388 */ /* 0x0003e20000000c00 */
[----:B------:R-:W-:Y:S05]  /*14710*/  @P3 BRA `(.L_x_1847) ;  /* 0x0000000000403947 */ /* 0x000fea0003800000 */
[----:B------:R-:W5:Y:S01]  /*14720*/  LDCU UR4, c[0x0][0x440] ;  /* 0x00008800ff0477ac */ /* 0x000f620008000800 */
[----:B-1-3--:R-:W-:Y:S02]  /*14730*/  IMAD R4, R11, 0xc0, RZ ;  /* 0x000000c00b047824 */ /* 0x00afe400078e02ff */
        /* <DEDUP_REMOVED lines=14> */
.L_x_1847:
[----:B------:R-:W-:Y:S05]  /*14820*/  BSYNC.RECONVERGENT B0 ;  /* 0x0000000000007941 */ /* 0x000fea0003800200 */
.L_x_1846:
[----:B------:R-:W-:Y:S01]  /*14830*/  LDSM.16.M88.4 R84, [R129] ;  /* 0x000000008154783b */ /* 0x000fe20000000200 */
[----:B------:R-:W-:Y:S01]  /*14840*/  MOV R208, 0x20 ;  /* 0x0000002000d07802 */ /* 0x000fe20000000f00 */
[----:B------:R-:W5:Y:S01]  /*14850*/  LDCU UR4, c[0x0][0x50c] ;  /* 0x0000a180ff0477ac */ /* 0x000f620008000800 */
[----:B------:R-:W-:Y:S01]  /*14860*/  LOP3.LUT P6, RZ, R138, 0x2, RZ, 0xc0, !PT ;  /* 0x000000028aff7812 */ /* 0x000fe200078cc0ff */
[----:B------:R-:W2:Y:S01]  /*14870*/  LDSM.16.M88.4 R44, [R137+UR5+0x4000] ;  /* 0x00400005892c783b */ /* 0x000ea20008000200 */
[----:B-1-3--:R-:W-:Y:S02]  /*14880*/  IADD3 R13, PT, PT, R137, UR5, RZ ;  /* 0x00000005890d7c10 */ /* 0x00afe4000fffe0ff */
[----:B------:R-:W-:Y:S01]  /*14890*/  SEL R12, R208, 0xffffffe0, !P6 ;  /* 0xffffffe0d00c7807 */ /* 0x000fe20007000000 */
[----:B------:R-:W1:Y:S01]  /*148a0*/  LDSM.16.M88.4 R36, [R137+UR5+0x4800] ;  /* 0x004800058924783b */ /* 0x000e620008000200 */
[----:B------:R-:W-:Y:S02]  /*148b0*/  MOV R139, 0x40 ;  /* 0x00000040008b7802 */ /* 0x000fe40000000f00 */
[-C--:B------:R-:W-:Y:S01]  /*148c0*/  IADD3 R128, PT, PT, R129, R12.reuse, RZ ;  /* 0x0000000c81807210 */ /* 0x080fe20007ffe0ff */
[----:B------:R-:W3:Y:S01]  /*148d0*/  LDSM.16.M88.4 R28, [R137+UR5+0x5000] ;  /* 0x00500005891c783b */ /* 0x000ee20008000200 */
[----:B------:R-:W-:-:S02]  /*148e0*/  IADD3 R61, PT, PT, R13, R12, RZ ;  /* 0x0000000c0d3d7210 */ /* 0x000fc40007ffe0ff */
[----:B------:R-:W-:Y:S01]  /*148f0*/  LOP3.LUT P0, RZ, R138, 0x4, RZ, 0xc0, !PT ;  /* 0x000000048aff7812 */ /* 0x000fe2000780c0ff */
[----:B------:R-:W4:Y:S01]  /*14900*/  LDSM.16.M88.4 R20, [R137+UR5+0x5800] ;  /* 0x005800058914783b */ /* 0x000f220008000200 */
[----:B------:R-:W-:Y:S02]  /*14910*/  IADD3 R141, PT, PT, R55, -0x1, RZ ;  /* 0xffffffff378d7810 */ /* 0x000fe40007ffe0ff */
[----:B------:R-:W-:Y:S01]  /*14920*/  SEL R176, R139, 0xffffffc0, !P0 ;  /* 0xffffffc08bb07807 */ /* 0x000fe20004000000 */
[----:B------:R-:W5:Y:S01]  /*14930*/  LDSM.16.M88.4 R4, [R137+UR5+0x6000] ;  /* 0x006000058904783b */ /* 0x000f620008000200 */
[----:B------:R-:W-:Y:S02]  /*14940*/  ISETP.GT.AND P1, PT, R141, R216, PT ;  /* 0x000000d88d00720c */ /* 0x000fe40003f24270 */
[-C--:B------:R-:W-:Y:S01]  /*14950*/  IADD3 R63, PT, PT, R129, R176.reuse, RZ ;  /* 0x000000b0813f7210 */ /* 0x080fe20007ffe0ff */
[----:B------:R-:W5:Y:S01]  /*14960*/  LDSM.16.M88.4 R100, [R137+UR5+0x6800] ;  /* 0x006800058964783b */ /* 0x000f620008000200 */
[----:B------:R-:W-:-:S02]  /*14970*/  IADD3 R13, PT, PT, R13, R176, RZ ;  /* 0x000000b00d0d7210 */ /* 0x000fc40007ffe0ff */
[C---:B------:R-:W-:Y:S01]  /*14980*/  VIMNMX R134, PT, PT, R3.reuse, R60, PT ;  /* 0x0000003c03867248 */ /* 0x040fe20003fe0100 */
[----:B------:R-:W5:Y:S01]  /*14990*/  LDSM.16.M88.4 R92, [R137+UR5+0x7000] ;  /* 0x00700005895c783b */ /* 0x000f620008000200 */
[C---:B------:R-:W-:Y:S02]  /*149a0*/  IADD3 R62, PT, PT, R12.reuse, R13, RZ ;  /* 0x0000000d0c3e7210 */ /* 0x040fe40007ffe0ff */
        /* <DEDUP_REMOVED lines=51> */
[----:B------:R-:W-:Y:S01]  /*14ce0*/  HMMA.16816.F32.BF16 R16, R120, R124, R16 ;  /* 0x0000007c7810723c */ /* 0x000fe20000041810 */
[----:B------:R-:W-:-:S07]  /*14cf0*/  IADD3 R124, PT, PT, R12, R63, RZ ;  /* 0x0000003f0c7c7210 */ /* 0x000fce0007ffe0ff */
        /* <DEDUP_REMOVED lines=284> */
.L_x_1849:
[----:B------:R-:W2:Y:S01]  /*15ec0*/  LDC R4, c[0x0][0x4f0] ;  /* 0x00013c00ff047b82 */ /* 0x000ea20000000800 */
[----:B------:R-:W-:Y:S01]  /*15ed0*/  IADD3 R17, PT, PT, R54, -0x100, RZ ;  /* 0xffffff0036117810 */ /* 0x000fe20007ffe0ff */
[----:B------:R-:W-:Y:S01]  /*15ee0*/  IMAD.SHL.U32 R19, R141, 0x80, RZ ;  /* 0x000000808d137824 */ /* 0x000fe200078e00ff */
[----:B------:R-:W3:Y:S02]  /*15ef0*/  LDCU.64 UR8, c[0x0][0x3a0] ;  /* 0x00007400ff0877ac */ /* 0x000ee40008000a00 */
[----:B------:R-:W-:Y:S02]  /*15f00*/  IABS R5, R17 ;  /* 0x0000001100057213 */ /* 0x000fe40000000000 */
[----:B------:R-:W-:Y:S02]  /*15f10*/  IABS R7, R19 ;  /* 0x0000001300077213 */ /* 0x000fe40000000000 */
[-C--:B--2---:R-:W-:Y:S02]  /*15f20*/  IABS R3, R4.reuse ;  /* 0x0000000400037213 */ /* 0x084fe40000000000 */
[----:B------:R-:W-:-:S02]  /*15f30*/  LOP3.LUT R17, R17, R4, RZ, 0x3c, !PT ;  /* 0x0000000411117212 */ /* 0x000fc400078e3cff */
[----:B------:R-:W2:Y:S01]  /*15f40*/  I2F.RP R6, R3 ;  /* 0x0000000300067306 */ /* 0x000ea20000209400 */
[----:B------:R-:W-:-:S04]  /*15f50*/  LOP3.LUT R19, R19, R4, RZ, 0x3c, !PT ;  /* 0x0000000413137212 */ /* 0x000fc800078e3cff */
[----:B------:R-:W-:-:S03]  /*15f60*/  ISETP.GE.AND P3, PT, R19, RZ, PT ;  /* 0x000000ff1300720c */ /* 0x000fc60003f66270 */
        /* <DEDUP_REMOVED lines=49> */
.L_x_1850:
        /* <DEDUP_REMOVED lines=108> */
.L_x_1848:
[----:B--2---:R-:W-:Y:S01]  /*16940*/  IMAD.SHL.U32 R4, R138, 0x2, RZ ;  /* 0x000000028a047824 */ /* 0x004fe200078e00ff */
[----:B------:R-:W2:Y:S01]  /*16950*/  LDCU UR4, c[0x0][0x45c] ;  /* 0x00008b80ff0477ac */ /* 0x000ea20008000800 */
[----:B------:R-:W-:-:S03]  /*16960*/  IMAD.IADD R145, R133, 0x1, R2 ;  /* 0x0000000185917824 */ /* 0x000fc600078e0202 */
[----:B------:R-:W-:Y:S02]  /*16970*/  LOP3.LUT R4, R4, 0x6, RZ, 0xc0, !PT ;  /* 0x0000000604047812 */ /* 0x000fe400078ec0ff */
[----:B------:R-:W-:-:S03]  /*16980*/  LEA R145, R145, UR5, 0x1 ;  /* 0x0000000591917c11 */ /* 0x000fc6000f8e08ff */
[----:B------:R-:W-:Y:S02]  /*16990*/  IMAD R3, R141, 0x80, R4 ;  /* 0x000000808d037824 */ /* 0x000fe400078e0204 */
[----:B------:R-:W-:Y:S01]  /*169a0*/  IMAD.IADD R142, R12, 0x1, R145 ;  /* 0x000000010c8e7824 */ /* 0x000fe200078e0291 */
[----:B----4-:R-:W-:Y:S01]  /*169b0*/  LDSM.16.MT88.4 R92, [R145+0x10000] ;  /* 0x01000000915c783b */ /* 0x010fe20000004200 */
[C---:B------:R-:W-:Y:S02]  /*169c0*/  VIADD R4, R3.reuse, 0x1 ;  /* 0x0000000103047836 */ /* 0x040fe40000000000 */
        /* <DEDUP_REMOVED lines=12> */
[----:B------:R-:W-:Y:S01]  /*16a90*/  VIADD R18, R3, 0x68 ;  /* 0x0000006803127836 */ /* 0x000fe20000000000 */
[----:B------:R-:W-:Y:S01]  /*16aa0*/  FSEL R21, R122, -INF , !P4 ;  /* 0xff8000007a157808 */ /* 0x000fe20006000000 */
[----:B------:R-:W-:Y:S01]  /*16ab0*/  LDSM.16.MT88.4 R84, [R142+0x10000] ;  /* 0x010000008e54783b */ /* 0x000fe20000004200 */
[----:B------:R-:W-:-:S02]  /*16ac0*/  FSEL R123, R123, -INF , !P5 ;  /* 0xff8000007b7b7808 */ /* 0x000fc40006800000 */
[CC--:B------:R-:W-:Y:S02]  /*16ad0*/  ISETP.GE.AND P3, PT, R4.reuse, R134.reuse, PT ;  /* 0x000000860400720c */ /* 0x0c0fe40003f66270 */
[-C--:B------:R-:W-:Y:S01]  /*16ae0*/  ISETP.GE.AND P2, PT, R4, R135.reuse, PT ;  /* 0x000000870400720c */ /* 0x080fe20003f46270 */
[----:B------:R-:W-:Y:S01]  /*16af0*/  VIADD R4, R3, 0x11 ;  /* 0x0000001103047836 */ /* 0x000fe20000000000 */
        /* <DEDUP_REMOVED lines=9> */
[----:B------:R-:W-:Y:S01]  /*16b90*/  VIADD R4, R3, 0x19 ;  /* 0x0000001903047836 */ /* 0x000fe20000000000 */
[C---:B------:R-:W-:Y:S02]  /*16ba0*/  ISETP.GE.AND P2, PT, R5.reuse, R134, PT ;  /* 0x000000860500720c */ /* 0x040fe40003f46270 */
[----:B------:R-:W-:Y:S01]  /*16bb0*/  ISETP.GE.AND P4, PT, R5, R135, PT ;  /* 0x000000870500720c */ /* 0x000fe20003f86270 */
[----:B------:R-:W-:Y:S01]  /*16bc0*/  VIADD R5, R3, 0x20 ;  /* 0x0000002003057836 */ /* 0x000fe20000000000 */
[----:B------:R-:W-:-:S02]  /*16bd0*/  FSEL R19, R65, -INF , !P5 ;  /* 0xff80000041137808 */ /* 0x000fc40006800000 */
[----:B------:R-:W-:Y:S02]  /*16be0*/  FSEL R7, R64, -INF , !P1 ;  /* 0xff80000040077808 */ /* 0x000fe40004800000 */
[----:B------:R-:W-:Y:S02]  /*16bf0*/  FSEL R17, R58, -INF , !P3 ;  /* 0xff8000003a117808 */ /* 0x000fe40005800000 */
[CC--:B------:R-:W-:Y:S02]  /*16c00*/  ISETP.GE.AND P5, PT, R4.reuse, R134.reuse, PT ;  /* 0x000000860400720c */ /* 0x0c0fe40003fa6270 */
[----:B------:R-:W-:Y:S01]  /*16c10*/  ISETP.GE.AND P1, PT, R4, R135, PT ;  /* 0x000000870400720c */ /* 0x000fe20003f26270 */
[----:B------:R-:W-:Y:S01]  /*16c20*/  VIADD R4, R3, 0x21 ;  /* 0x0000002103047836 */ /* 0x000fe20000000000 */
[----:B------:R-:W-:Y:S02]  /*16c30*/  ISETP.GE.AND P3, PT, R5, R134, PT ;  /* 0x000000860500720c */ /* 0x000fe40003f66270 */
[----:B------:R-:W-:-:S02]  /*16c40*/  FSEL R59, R59, -INF , !P2 ;  /* 0xff8000003b3b7808 */ /* 0x000fc40005000000 */
[----:B------:R-:W-:Y:S02]  /*16c50*/  ISETP.GE.AND P2, PT, R5, R135, PT ;  /* 0x000000870500720c */ /* 0x000fe40003f46270 */
        /* <DEDUP_REMOVED lines=152> */
[----:B------:R-:W3:Y:S01]  /*175e0*/  SHFL.BFLY PT, R3, R6, 0x2, 0x1f ;  /* 0x0c401f0006037f89 */ /* 0x000ee200000e0000 */
[----:B-1----:R-:W-:-:S05]  /*175f0*/  FMNMX.FTZ R45, R16, R45, !PT ;  /* 0x0000002d102d7209 */ /* 0x002fca0007810000 */
[----:B------:R-:W1:Y:S01]  /*17600*/  SHFL.BFLY PT, R132, R45, 0x1, 0x1f ;  /* 0x0c201f002d847f89 */ /* 0x000e6200000e0000 */
[----:B---3--:R-:W-:-:S05]  /*17610*/  FMNMX.FTZ R4, R6, R3, !PT ;  /* 0x0000000306047209 */ /* 0x008fca0007810000 */
[----:B------:R-:W3:Y:S01]  /*17620*/  SHFL.BFLY PT, R3, R4, 0x1, 0x1f ;  /* 0x0c201f0004037f89 */ /* 0x000ee200000e0000 */
[----:B-1----:R-:W-:Y:S01]  /*17630*/  FMNMX.FTZ R132, R45, R132, !PT ;  /* 0x000000842d847209 */ /* 0x002fe20007810000 */
[----:B------:R-:W-:-:S03]  /*17640*/  IMAD.IADD R45, R176, 0x1, R145 ;  /* 0x00000001b02d7824 */ /* 0x000fc600078e0291 */
[C---:B------:R-:W-:Y:S01]  /*17650*/  FSETP.NEU.FTZ.AND P1, PT, R132.reuse, -INF , PT ;  /* 0xff8000008400780b */ /* 0x040fe20003f3d000 */
[----:B--2---:R-:W-:Y:S01]  /*17660*/  FMUL.FTZ R144, R132, UR4 ;  /* 0x0000000484907c20 */ /* 0x004fe20008410000 */
[----:B------:R-:W-:Y:S01]  /*17670*/  IMAD.IADD R36, R12, 0x1, R45 ;  /* 0x000000010c247824 */ /* 0x000fe200078e022d */
[----:B------:R-:W-:Y:S01]  /*17680*/  LDSM.16.MT88.4 R108, [R45+0xc000] ;  /* 0x00c000002d6c783b */ /* 0x000fe20000004200 */
[----:B---3--:R-:W-:Y:S02]  /*17690*/  FMNMX.FTZ R3, R4, R3, !PT ;  /* 0x0000000304037209 */ /* 0x008fe40007810000 */
        /* <DEDUP_REMOVED lines=10> */
[----:B------:R-:W-:Y:S01]  /*17740*/  LDSM.16.MT88.4 R76, [R45+0x10000] ;  /* 0x010000002d4c783b */ /* 0x000fe20000004200 */
[----:B------:R-:W-:Y:S01]  /*17750*/  FFMA.FTZ R56, R5, UR4, -R144 ;  /* 0x0000000405387c23 */ /* 0x000fe20008010890 */
[--C-:B------:R-:W-:Y:S01]  /*17760*/  FFMA.FTZ R63, R125, UR4, -R140.reuse ;  /* 0x000000047d3f7c23 */ /* 0x100fe2000801088c */
[--C-:B------:R-:W-:Y:S01]  /*17770*/  FFMA.FTZ R67, R27, UR4, -R140.reuse ;  /* 0x000000041b437c23 */ /* 0x100fe2000801088c */
[----:B------:R-:W1:Y:S01]  /*17780*/  LDSM.16.MT88.4 R124, [R145+0xc000] ;  /* 0x00c00000917c783b */ /* 0x000e620000004200 */
[--C-:B------:R-:W-:Y:S01]  /*17790*/  FFMA.FTZ R66, R21, UR4, -R140.reuse ;  /* 0x0000000415427c23 */ /* 0x100fe2000801088c */
[--C-:B------:R-:W-:Y:S01]  /*177a0*/  FFMA.FTZ R62, R23, UR4, -R140.reuse ;  /* 0x00000004173e7c23 */ /* 0x100fe2000801088c */
[----:B------:R-:W-:Y:S01]  /*177b0*/  MUFU.EX2 R143, R143 ;  /* 0x0000008f008f7308 */ /* 0x000fe20000000800 */
[----:B------:R-:W2:Y:S01]  /*177c0*/  LDSM.16.MT88.4 R4, [R36+0x10000] ;  /* 0x010000002404783b */ /* 0x000ea20000004200 */
[--C-:B------:R-:W-:Y:S01]  /*177d0*/  FFMA.FTZ R51, R15, UR4, -R140.reuse ;  /* 0x000000040f337c23 */ /* 0x100fe2000801088c */
[----:B------:R-:W-:Y:S01]  /*177e0*/  FFMA.FTZ R50, R13, UR4, -R140 ;  /* 0x000000040d327c23 */ /* 0x000fe2000801088c */
[--C-:B------:R-:W-:Y:S01]  /*177f0*/  FFMA.FTZ R61, R57, UR4, -R144.reuse ;  /* 0x00000004393d7c23 */ /* 0x100fe20008010890 */
[----:B------:R-:W3:Y:S01]  /*17800*/  LDSM.16.MT88.4 R12, [R145+0xc800] ;  /* 0x00c80000910c783b */ /* 0x000ee20000004200 */
[----:B------:R-:W-:Y:S01]  /*17810*/  FFMA.FTZ R57, R59, UR4, -R144 ;  /* 0x000000043b397c23 */ /* 0x000fe20008010890 */
[--C-:B------:R-:W-:Y:S01]  /*17820*/  FFMA.FTZ R59, R19, UR4, -R140.reuse ;  /* 0x00000004133b7c23 */ /* 0x100fe2000801088c */
[----:B------:R-:W4:Y:S01]  /*17830*/  MUFU.EX2 R136, R136 ;  /* 0x0000008800887308 */ /* 0x000f220000000800 */
[----:B------:R-:W-:Y:S01]  /*17840*/  FFMA.FTZ R58, R17, UR4, -R140 ;  /* 0x00000004113a7c23 */ /* 0x000fe2000801088c */
[----:B------:R-:W5:Y:S01]  /*17850*/  LDSM.16.MT88.4 R20, [R142+0xc800] ;  /* 0x00c800008e14783b */ /* 0x000f620000004200 */
[--C-:B------:R-:W-:Y:S01]  /*17860*/  FFMA.FTZ R49, R157, UR4, -R144.reuse ;  /* 0x000000049d317c23 */ /* 0x100fe20008010890 */
[--C-:B------:R-:W-:Y:S01]  /*17870*/  FFMA.FTZ R48, R35, UR4, -R144.reuse ;  /* 0x0000000423307c23 */ /* 0x100fe20008010890 */
[--C-:B------:R-:W-:Y:S01]  /*17880*/  FFMA.FTZ R44, R33, UR4, -R144.reuse ;  /* 0x00000004212c7c23 */ /* 0x100fe20008010890 */
[----:B------:R-:W5:Y:S01]  /*17890*/  LDSM.16.MT88.4 R24, [R142+0x10800] ;  /* 0x010800008e18783b */ /* 0x000f620000004200 */
[----:B------:R-:W-:Y:S01]  /*178a0*/  FFMA.FTZ R43, R43, UR4, -R144 ;  /* 0x000000042b2b7c23 */ /* 0x000fe20008010890 */
[----:B------:R-:W-:Y:S01]  /*178b0*/  MUFU.EX2 R65, R65 ;  /* 0x0000004100417308 */ /* 0x000fe20000000800 */
[--C-:B------:R-:W-:Y:S01]  /*178c0*/  FFMA.FTZ R47, R31, UR4, -R140.reuse ;  /* 0x000000041f2f7c23 */ /* 0x100fe2000801088c */
[----:B------:R-:W5:Y:S01]  /*178d0*/  LDSM.16.MT88.4 R16, [R45+0xc800] ;  /* 0x00c800002d10783b */ /* 0x000f620000004200 */
[--C-:B------:R-:W-:Y:S01]  /*178e0*/  FFMA.FTZ R46, R29, UR4, -R140.reuse ;  /* 0x000000041d2e7c23 */ /* 0x100fe2000801088c */
[--C-:B------:R-:W-:Y:S01]  /*178f0*/  FFMA.FTZ R42, R239, UR4, -R140.reuse ;  /* 0x00000004ef2a7c23 */ /* 0x100fe2000801088c */
[----:B------:R-:W-:Y:S01]  /*17900*/  FFMA.FTZ R41, R41, UR4, -R140 ;  /* 0x0000000429297c23 */ /* 0x000fe2000801088c */
[----:B------:R-:W-:Y:S01]  /*17910*/  LDSM.16.MT88.4 R156, [R145+0x10800] ;  /* 0x01080000919c783b */ /* 0x000fe20000004200 */
[--C-:B------:R-:W-:Y:S01]  /*17920*/  FFMA.FTZ R40, R237, UR4, -R144.reuse ;  /* 0x00000004ed287c23 */ /* 0x100fe20008010890 */
[----:B------:R-:W1:Y:S01]  /*17930*/  MUFU.EX2 R64, R64 ;  /* 0x0000004000407308 */ /* 0x000e620000000800 */
[----:B----4-:R-:W-:Y:S01]  /*17940*/  F2FP.BF16.F32.PACK_AB R68, R136, R143 ;  /* 0x0000008f8844723e */ /* 0x010fe200000010ff */
[----:B------:R-:W-:Y:S01]  /*17950*/  LDSM.16.MT88.4 R32, [R45+0x10800] ;  /* 0x010800002d20783b */ /* 0x000fe20000004200 */
[--C-:B------:R-:W-:Y:S01]  /*17960*/  FFMA.FTZ R39, R39, UR4, -R144.reuse ;  /* 0x0000000427277c23 */ /* 0x100fe20008010890 */
[--C-:B------:R-:W-:Y:S01]  /*17970*/  FFMA.FTZ R38, R235, UR4, -R144.reuse ;  /* 0x00000004eb267c23 */ /* 0x100fe20008010890 */
[----:B------:R-:W-:Y:S01]  /*17980*/  FFMA.FTZ R37, R37, UR4, -R144 ;  /* 0x0000000425257c23 */ /* 0x000fe20008010890 */
[----:B------:R-:W-:Y:S01]  /*17990*/  LDSM.16.MT88.4 R28, [R142+0xd000] ;  /* 0x00d000008e1c783b */ /* 0x000fe20000004200 */
[--C-:B------:R-:W-:Y:S01]  /*179a0*/  FFMA.FTZ R146, R233, UR4, -R140.reuse ;  /* 0x00000004e9927c23 */ /* 0x100fe2000801088c */
[----:B------:R-:W-:Y:S01]  /*179b0*/  MUFU.EX2 R67, R67 ;  /* 0x0000004300437308 */ /* 0x000fe20000000800 */
[----:B------:R-:W-:Y:S01]  /*179c0*/  FFMA.FTZ R148, R229, UR4, -R140 ;  /* 0x00000004e5947c23 */ /* 0x000fe2000801088c */
[--C-:B------:R-:W-:Y:S01]  /*179d0*/  FFMA.FTZ R150, R215, UR4, -R144.reuse ;  /* 0x00000004d7967c23 */ /* 0x100fe20008010890 */
[--C-:B------:R-:W-:Y:S01]  /*179e0*/  FFMA.FTZ R183, R183, UR4, -R144.reuse ;  /* 0x00000004b7b77c23 */ /* 0x100fe20008010890 */
[--C-:B------:R-:W-:Y:S01]  /*179f0*/  FFMA.FTZ R152, R213, UR4, -R144.reuse ;  /* 0x00000004d5987c23 */ /* 0x100fe20008010890 */
[----:B------:R-:W-:Y:S01]  /*17a00*/  FFMA.FTZ R185, R185, UR4, -R144 ;  /* 0x00000004b9b97c23 */ /* 0x000fe20008010890 */
[--C-:B------:R-:W-:Y:S01]  /*17a10*/  FFMA.FTZ R154, R211, UR4, -R140.reuse ;  /* 0x00000004d39a7c23 */ /* 0x100fe2000801088c */
[--C-:B------:R-:W-:Y:S01]  /*17a20*/  FFMA.FTZ R193, R193, UR4, -R140.reuse ;  /* 0x00000004c1c17c23 */ /* 0x100fe2000801088c */
[----:B------:R-:W4:Y:S01]  /*17a30*/  MUFU.EX2 R66, R66 ;  /* 0x0000004200427308 */ /* 0x000f220000000800 */
        /* <DEDUP_REMOVED lines=14> */
[----:B------:R-:W-:Y:S01]  /*17b20*/  FFMA.FTZ R233, R155, UR4, -R144 ;  /* 0x000000049be97c23 */ /* 0x000fe20008010890 */
[----:B------:R-:W1:Y:S01]  /*17b30*/  MUFU.EX2 R62, R62 ;  /* 0x0000003e003e7308 */ /* 0x000e620000000800 */
[----:B----4-:R-:W-:Y:S01]  /*17b40*/  F2FP.BF16.F32.PACK_AB R69, R66, R67 ;  /* 0x000000434245723e */ /* 0x010fe200000010ff */
[----:B------:R-:W-:Y:S01]  /*17b50*/  FFMA.FTZ R149, R149, UR4, -R140 ;  /* 0x0000000495957c23 */ /* 0x000fe2000801088c */
[----:B------:R-:W-:Y:S01]  /*17b60*/  FADD.FTZ R136, R143, R136 ;  /* 0x000000888f887221 */ /* 0x000fe20000010000 */
[----:B------:R-:W-:Y:S01]  /*17b70*/  FADD.FTZ R66, R67, R66 ;  /* 0x0000004243427221 */ /* 0x000fe20000010000 */
[----:B------:R-:W-:Y:S01]  /*17b80*/  ISETP.GT.AND P1, PT, R141, R216, PT ;  /* 0x000000d88d00720c */ /* 0x000fe20003f24270 */
[----:B------:R-:W-:-:S02]  /*17b90*/  IMAD.SHL.U32 R211, R138, 0x8, RZ ;  /* 0x000000088ad37824 */ /* 0x000fc400078e00ff */
[----:B------:R-:W-:Y:S01]  /*17ba0*/  FADD.FTZ R65, R65, R136 ;  /* 0x0000008841417221 */ /* 0x000fe20000010000 */
[----:B------:R-:W-:Y:S03]  /*17bb0*/  MUFU.EX2 R61, R61 ;  /* 0x0000003d003d7308 */ /* 0x000fe60000000800 */
[----:B------:R-:W-:-:S05]  /*17bc0*/  FADD.FTZ R64, R64, R65 ;  /* 0x0000004140407221 */ /* 0x000fca0000010000 */
[----:B------:R-:W4:Y:S01]  /*17bd0*/  MUFU.EX2 R60, R60 ;  /* 0x0000003c003c7308 */ /* 0x000f220000000800 */
[----:B-1----:R-:W-:Y:S01]  /*17be0*/  F2FP.BF16.F32.PACK_AB R71, R62, R63 ;  /* 0x0000003f3e47723e */ /* 0x002fe200000010ff */
        /* <DEDUP_REMOVED lines=31> */
[----:B--2---:R-:W-:Y:S01]  /*17de0*/  HMMA.16816.F32.BF16 R72, R68, R4, RZ ;  /* 0x000000044448723c */ /* 0x004fe200000418ff */
        /* <DEDUP_REMOVED lines=20> */
[C---:B-----5:R-:W-:Y:S05]  /*17f30*/  HMMA.16816.F32.BF16 R120, R4.reuse, R20, R120 ;  /* 0x000000140478723c */ /* 0x060fea0000041878 */
        /* <DEDUP_REMOVED lines=31> */
[----:B------:R-:W5:Y:S03]  /*18130*/  MUFU.EX2 R157, R157 ;  /* 0x0000009d009d7308 */ /* 0x000f660000000800 */
[C---:B------:R-:W-:Y:S05]  /*18140*/  HMMA.16816.F32.BF16 R80, R4.reuse, R32, R80 ;  /* 0x000000200450723c */ /* 0x040fea0000041850 */
[----:B------:R-:W5:Y:S03]  /*18150*/  MUFU.EX2 R159, R159 ;  /* 0x0000009f009f7308 */ /* 0x000f660000000800 */
[----:B------:R-:W-:Y:S01]  /*18160*/  HMMA.16816.F32.BF16 R76, R4, R34, R76 ;  /* 0x00000022044c723c */ /* 0x000fe2000004184c */
[----:B------:R-:W-:Y:S01]  /*18170*/  F2FP.BF16.F32.PACK_AB R4, R48, R49 ;  /* 0x000000313004723e */ /* 0x000fe200000010ff */
        /* <DEDUP_REMOVED lines=40> */
[----:B------:R-:W-:Y:S01]  /*18400*/  LDSM.16.MT88.4 R24, [R36+0xd800] ;  /* 0x00d800002418783b */ /* 0x000fe20000004200 */
[----:B-----5:R-:W-:-:S02]  /*18410*/  F2FP.BF16.F32.PACK_AB R5, R157, R146 ;  /* 0x000000929d05723e */ /* 0x020fc400000010ff */
        /* <DEDUP_REMOVED lines=115> */
[C---:B--2---:R-:W-:Y:S07]  /*18b50*/  HMMA.16816.F32.BF16 R96, R4.reuse, R20, R96 ;  /* 0x000000140460723c */ /* 0x044fee0000041860 */
[----:B------:R-:W-:Y:S01]  /*18b60*/  MUFU.EX2 R30, R30 ;  /* 0x0000001e001e7308 */ /* 0x000fe20000000800 */
[C---:B------:R-:W-:Y:S01]  /*18b70*/  HMMA.16816.F32.BF16 R92, R4.reuse, R22, R92 ;  /* 0x00000016045c723c */ /* 0x040fe2000004185c */
[----:B------:R-:W2:Y:S06]  /*18b80*/  LDSM.16.MT88.4 R20, [R142+0x13800] ;  /* 0x013800008e14783b */ /* 0x000eac0000004200 */
[----:B------:R-:W-:Y:S01]  /*18b90*/  MUFU.EX2 R31, R31 ;  /* 0x0000001f001f7308 */ /* 0x000fe20000000800 */
[C---:B---3--:R-:W-:Y:S07]  /*18ba0*/  HMMA.16816.F32.BF16 R80, R4.reuse, R16, R80 ;  /* 0x000000100450723c */ /* 0x048fee0000041850 */
[----:B------:R-:W3:Y:S01]  /*18bb0*/  MUFU.EX2 R144, R144 ;  /* 0x0000009000907308 */ /* 0x000ee20000000800 */
[C---:B------:R-:W-:Y:S01]  /*18bc0*/  HMMA.16816.F32.BF16 R76, R4.reuse, R18, R76 ;  /* 0x00000012044c723c */ /* 0x040fe2000004184c */
[----:B------:R-:W2:Y:S06]  /*18bd0*/  LDSM.16.MT88.4 R16, [R145+0xf800] ;  /* 0x00f800009110783b */ /* 0x000eac0000004200 */
[----:B------:R-:W1:Y:S01]  /*18be0*/  MUFU.EX2 R140, R140 ;  /* 0x0000008c008c7308 */ /* 0x000e620000000800 */
[----:B----4-:R-:W-:Y:S01]  /*18bf0*/  HMMA.16816.F32.BF16 R72, R4, R24, R72 ;  /* 0x000000180448723c */ /* 0x010fe20000041848 */
[----:B------:R-:W-:-:S04]  /*18c00*/  FADD.FTZ R25, R49, R56 ;  /* 0x0000003831197221 */ /* 0x000fc80000010000 */
[----:B------:R-:W-:-:S03]  /*18c10*/  FADD.FTZ R25, R48, R25 ;  /* 0x0000001930197221 */ /* 0x000fc60000010000 */
[----:B------:R-:W-:Y:S01]  /*18c20*/  HMMA.16816.F32.BF16 R68, R4, R26, R68 ;  /* 0x0000001a0444723c */ /* 0x000fe20000041844 */
[----:B-----5:R-:W-:Y:S01]  /*18c30*/  F2FP.BF16.F32.PACK_AB R4, R29, R28 ;  /* 0x0000001c1d04723e */ /* 0x020fe200000010ff */
[----:B------:R-:W-:Y:S01]  /*18c40*/  FADD.FTZ R27, R47, R50 ;  /* 0x000000322f1b7221 */ /* 0x000fe20000010000 */
[----:B---3--:R-:W-:Y:S01]  /*18c50*/  F2FP.BF16.F32.PACK_AB R5, R144, R31 ;  /* 0x0000001f9005723e */ /* 0x008fe200000010ff */
[----:B------:R-:W-:Y:S01]  /*18c60*/  FADD.FTZ R44, R44, R25 ;  /* 0x000000192c2c7221 */ /* 0x000fe20000010000 */
[----:B------:R-:W-:Y:S01]  /*18c70*/  F2FP.BF16.F32.PACK_AB R6, R233, R30 ;  /* 0x0000001ee906723e */ /* 0x000fe200000010ff */
[----:B------:R-:W-:Y:S01]  /*18c80*/  FADD.FTZ R27, R46, R27 ;  /* 0x0000001b2e1b7221 */ /* 0x000fe20000010000 */
[----:B-1----:R-:W-:Y:S01]  /*18c90*/  F2FP.BF16.F32.PACK_AB R7, R140, R149 ;  /* 0x000000958c07723e */ /* 0x002fe200000010ff */
        /* <DEDUP_REMOVED lines=39> */
[----:B------:R-:W-:-:S03]  /*18f10*/  FADD.FTZ R166, R166, R187 ;  /* 0x000000bba6a67221 */ /* 0x000fc60000010000 */
[----:B------:R-:W-:Y:S01]  /*18f20*/  FADD.FTZ R164, R164, R181 ;  /* 0x000000b5a4a47221 */ /* 0x000fe20000010000 */
[----:B------:R-:W-:Y:S01]  /*18f30*/  FADD.FTZ R171, R171, R166 ;  /* 0x000000a6abab7221 */ /* 0x000fe20000010000 */
[----:B------:R-:W-:Y:S01]  /*18f40*/  HMMA.16816.F32.BF16 R92, R4, R14, R92 ;  /* 0x0000000e045c723c */ /* 0x000fe2000004185c */
[----:B------:R-:W1:Y:S01]  /*18f50*/  LDSM.16.MT88.4 R12, [R36+0xf800] ;  /* 0x00f80000240c783b */ /* 0x000e620000004200 */
[----:B------:R-:W-:-:S03]  /*18f60*/  FADD.FTZ R175, R175, R164 ;  /* 0x000000a4afaf7221 */ /* 0x000fc60000010000 */
[----:B------:R-:W4:Y:S01]  /*18f70*/  LDSM.16.MT88.4 R36, [R36+0x13800] ;  /* 0x013800002424783b */ /* 0x000f220000004200 */
[----:B------:R-:W-:Y:S02]  /*18f80*/  FADD.FTZ R28, R28, R175 ;  /* 0x000000af1c1c7221 */ /* 0x000fe40000010000 */
[----:B--2---:R-:W-:Y:S02]  /*18f90*/  HMMA.16816.F32.BF16 R112, R4, R20, R112 ;  /* 0x000000140470723c */ /* 0x004fe40000041870 */
[----:B------:R-:W-:-:S04]  /*18fa0*/  FADD.FTZ R29, R29, R28 ;  /* 0x0000001c1d1d7221 */ /* 0x000fc80000010000 */
[----:B------:R-:W-:Y:S02]  /*18fb0*/  FADD.FTZ R30, R30, R29 ;  /* 0x0000001d1e1e7221 */ /* 0x000fe40000010000 */
[----:B------:R-:W-:Y:S02]  /*18fc0*/  HMMA.16816.F32.BF16 R108, R4, R22, R108 ;  /* 0x00000016046c723c */ /* 0x000fe4000004186c */
[----:B------:R-:W-:-:S06]  /*18fd0*/  FADD.FTZ R233, R233, R30 ;  /* 0x0000001ee9e97221 */ /* 0x000fcc0000010000 */
        /* <DEDUP_REMOVED lines=12> */
[----:B------:R-:W-:-:S04]  /*190a0*/  NOP ;  /* 0x0000000000007918 */ /* 0x000fc80000000000 */
[----:B------:R-:W-:-:S15]  /*190b0*/  @!P1 BRA `(.L_x_1851) ;  /* 0x00000058002c9947 */ /* 0x000fde0003800000 */
        /* <DEDUP_REMOVED lines=68> */
.L_x_1852:
[----:B------:R-:W-:Y:S01]  /*19500*/  UMOV UR4, URZ ;  /* 0x000000ff00047c82 */ /* 0x000fe20008000000 */
[----:B------:R-:W-:Y:S01]  /*19510*/  IMAD.SHL.U32 R4, R10, 0x80, RZ ;  /* 0x000000800a047824 */ /* 0x000fe200078e00ff */
[----:B------:R-:W-:-:S05]  /*19520*/  IADD3 R5, P1, PT, RZ, -UR4, RZ ;  /* 0x80000004ff057c10 */ /* 0x000fca000ff3e0ff */
[----:B------:R-:W-:-:S05]  /*19530*/  IMAD.X R4, RZ, RZ, ~R4, P1 ;  /* 0x000000ffff047224 */ /* 0x000fca00008e0e04 */
[----:B------:R-:W-:-:S04]  /*19540*/  SHF.R.S64 R5, R5, 0x1f, R4 ;  /* 0x0000001f05057819 */ /* 0x000fc80000001004 */
[----:B------:R-:W-:-:S04]  /*19550*/  IADD3 R222, P1, PT, R5, R222, RZ ;  /* 0x000000de05de7210 */ /* 0x000fc80007f3e0ff */
[----:B------:R-:W-:-:S09]  /*19560*/  LEA.HI.X.SX32 R223, R4, R223, 0x1, P1 ;  /* 0x000000df04df7211 */ /* 0x000fd200008f0eff */
.L_x_1853:
        /* <DEDUP_REMOVED lines=11> */
[C---:B------:R-:W-:Y:S01]  /*19620*/  IMAD.IADD R136, R188.reuse, 0x1, R189 ;  /* 0x00000001bc887824 */ /* 0x040fe200078e02bd */
[----:B-1----:R-:W-:Y:S01]  /*19630*/  ISETP.GE.AND P3, PT, R7, UR4, PT ;  /* 0x0000000407007c0c */ /* 0x002fe2000bf66270 */
[----:B------:R-:W-:Y:S01]  /*19640*/  IMAD.IADD R188, R188, 0x1, R176 ;  /* 0x00000001bcbc7824 */ /* 0x000fe200078e02b0 */
[----:B------:R-:W-:Y:S02]  /*19650*/  LOP3.LUT R7, R209, 0x8, RZ, 0xc0, !PT ;  /* 0x00000008d1077812 */ /* 0x000fe400078ec0ff */
[----:B------:R-:W-:Y:S01]  /*19660*/  ISETP.GE.AND P2, PT, R9, UR4, PT ;  /* 0x0000000409007c0c */ /* 0x000fe2000bf46270 */
[----:B------:R-:W1:Y:S01]  /*19670*/  LDCU UR4, c[0x0][0x50c] ;  /* 0x0000a180ff0477ac */ /* 0x000e620008000800 */
        /* <DEDUP_REMOVED lines=57> */
[----:B------:R-:W-:Y:S01]  /*19a10*/  @!P2 LDGSTS.E.BYPASS.LTC128B.128 [R0+0x11800], desc[UR6][R14.64+0x80] ;  /* 0x118000800e00afae */ /* 0x000fe2000b981a06 */
[----:B------:R-:W-:Y:S01]  /*19a20*/  IADD3 R20, P1, PT, R4, R5, RZ ;  /* 0x0000000504147210 */ /* 0x000fe20007f3e0ff */
[--C-:B------:R-:W-:Y:S02]  /*19a30*/  IMAD.X R5, R7, 0x1, R10.reuse, P4 ;  /* 0x0000000107057824 */ /* 0x100fe400020e060a */
[----:B------:R-:W-:Y:S02]  /*19a40*/  @P2 STS.128 [R0+0x11800], RZ ;  /* 0x011800ff00002388 */ /* 0x000fe40000000c00 */
[----:B------:R-:W-:-:S02]  /*19a50*/  IMAD.X R21, R5, 0x1, R10, P1 ;  /* 0x0000000105157824 */ /* 0x000fc400008e060a */
        /* <DEDUP_REMOVED lines=24> */
[----:B--2---:R-:W-:-:S03]  /*19be0*/  @!P2 IMAD.MOV.U32 R8, RZ, RZ, R4 ;  /* 0x000000ffff08a224 */ /* 0x004fc600078e0004 */
[----:B------:R-:W-:Y:S01]  /*19bf0*/  @P3 STS.128 [R0+0xf000], RZ ;  /* 0x00f000ff00003388 */ /* 0x000fe20000000c00 */
[----:B------:R-:W-:-:S05]  /*19c00*/  @!P2 IMAD.MOV.U32 R9, RZ, RZ, R5 ;  /* 0x000000ffff09a224 */ /* 0x000fca00078e0005 */
        /* <DEDUP_REMOVED lines=16> */
[----:B---3--:R-:W3:Y:S04]  /*19d10*/  LDSM.16.M88.4 R4, [R137+UR5+0x4800] ;  /* 0x004800058904783b */ /* 0x008ee80008000200 */
[----:B------:R-:W4:Y:S04]  /*19d20*/  LDSM.16.M88.4 R148, [R137+UR5+0x5000] ;  /* 0x005000058994783b */ /* 0x000f280008000200 */
[----:B------:R-:W5:Y:S04]  /*19d30*/  LDSM.16.M88.4 R12, [R137+UR5+0x4000] ;  /* 0x00400005890c783b */ /* 0x000f680008000200 */
[----:B------:R-:W1:Y:S04]  /*19d40*/  LDSM.16.M88.4 R60, [R137+UR5+0x6000] ;  /* 0x00600005893c783b */ /* 0x000e680008000200 */
[----:B------:R-:W-:Y:S04]  /*19d50*/  LDSM.16.M88.4 R24, [R190] ;  /* 0x00000000be18783b */ /* 0x000fe80000000200 */
[----:B------:R-:W1:Y:S04]  /*19d60*/  LDSM.16.M88.4 R28, [R136+0x4800] ;  /* 0x00480000881c783b */ /* 0x000e680000000200 */
[----:B--2---:R-:W2:Y:S04]  /*19d70*/  LDSM.16.M88.4 R20, [R136+0x5000] ;  /* 0x005000008814783b */ /* 0x004ea80000000200 */
[----:B------:R-:W2:Y:S04]  /*19d80*/  LDSM.16.M88.4 R140, [R137+UR5+0x5800] ;  /* 0x00580005898c783b */ /* 0x000ea80008000200 */
[----:B------:R-:W2:Y:S04]  /*19d90*/  LDSM.16.M88.4 R48, [R137+UR5+0x6800] ;  /* 0x006800058930783b */ /* 0x000ea80008000200 */
[----:B------:R-:W2:Y:S01]  /*19da0*/  LDSM.16.M88.4 R40, [R137+UR5+0x7000] ;  /* 0x007000058928783b */ /* 0x000ea20008000200 */
[C---:B---3--:R-:W-:Y:S03]  /*19db0*/  HMMA.16816.F32.BF16 R8, R32.reuse, R4, RZ ;  /* 0x000000042008723c */ /* 0x048fe600000418ff */
[----:B------:R-:W3:Y:S04]  /*19dc0*/  LDSM.16.M88.4 R156, [R137+UR5+0x7800] ;  /* 0x00780005899c783b */ /* 0x000ee80008000200 */
[----:B------:R-:W3:Y:S01]  /*19dd0*/  LDSM.16.M88.4 R172, [R136+0x4000] ;  /* 0x0040000088ac783b */ /* 0x000ee20000000200 */
[C---:B----4-:R-:W-:Y:S03]  /*19de0*/  HMMA.16816.F32.BF16 R152, R32.reuse, R148, RZ ;  /* 0x000000942098723c */ /* 0x050fe600000418ff */
[----:B------:R-:W4:Y:S04]  /*19df0*/  LDSM.16.M88.4 R164, [R136+0x6000] ;  /* 0x0060000088a4783b */ /* 0x000f280000000200 */
[----:B------:R-:W-:Y:S01]  /*19e00*/  LDSM.16.M88.4 R180, [R192] ;  /* 0x00000000c0b4783b */ /* 0x000fe20000000200 */
[C---:B------:R-:W-:Y:S03]  /*19e10*/  HMMA.16816.F32.BF16 R4, R32.reuse, R6, RZ ;  /* 0x000000062004723c */ /* 0x040fe600000418ff */
[----:B------:R-:W-:Y:S04]  /*19e20*/  LDSM.16.M88.4 R160, [R136+0x6800] ;  /* 0x0068000088a0783b */ /* 0x000fe80000000200 */
[----:B------:R-:W-:Y:S01]  /*19e30*/  LDSM.16.M88.4 R168, [R136+0x5800] ;  /* 0x0058000088a8783b */ /* 0x000fe20000000200 */
[C---:B------:R-:W-:Y:S03]  /*19e40*/  HMMA.16816.F32.BF16 R148, R32.reuse, R150, RZ ;  /* 0x000000962094723c */ /* 0x040fe600000418ff */
[----:B------:R-:W-:Y:S04]  /*19e50*/  LDSM.16.M88.4 R184, [R188+0x4800] ;  /* 0x00480000bcb8783b */ /* 0x000fe80000000200 */
[----:B------:R-:W-:Y:S01]  /*19e60*/  LDSM.16.M88.4 R176, [R188+0x5000] ;  /* 0x00500000bcb0783b */ /* 0x000fe20000000200 */
[C---:B-----5:R-:W-:Y:S03]  /*19e70*/  HMMA.16816.F32.BF16 R16, R32.reuse, R12, RZ ;  /* 0x0000000c2010723c */ /* 0x060fe600000418ff */
[----:B------:R-:W0:Y:S05]  /*19e80*/  LDGDEPBAR ;  /* 0x00000000000079af */ /* 0x000e2a0000000000 */
[----:B-1----:R-:W-:Y:S08]  /*19e90*/  HMMA.16816.F32.BF16 R64, R32, R60, RZ ;  /* 0x0000003c2040723c */ /* 0x002ff000000418ff */
[C---:B------:R-:W-:Y:S08]  /*19ea0*/  HMMA.16816.F32.BF16 R8, R24.reuse, R28, R8 ;  /* 0x0000001c1808723c */ /* 0x040ff00000041808 */
[C---:B------:R-:W-:Y:S01]  /*19eb0*/  HMMA.16816.F32.BF16 R4, R24.reuse, R30, R4 ;  /* 0x0000001e1804723c */ /* 0x040fe20000041804 */
[----:B------:R-:W1:Y:S07]  /*19ec0*/  LDSM.16.M88.4 R28, [R136+0x7800] ;  /* 0x00780000881c783b */ /* 0x000e6e0000000200 */
[C---:B--2---:R-:W-:Y:S08]  /*19ed0*/  HMMA.16816.F32.BF16 R152, R24.reuse, R20, R152 ;  /* 0x000000141898723c */ /* 0x044ff00000041898 */
[----:B------:R-:W-:Y:S01]  /*19ee0*/  HMMA.16816.F32.BF16 R148, R24, R22, R148 ;  /* 0x000000161894723c */ /* 0x000fe20000041894 */
[----:B------:R-:W2:Y:S07]  /*19ef0*/  LDSM.16.M88.4 R20, [R188+0x4000] ;  /* 0x00400000bc14783b */ /* 0x000eae0000000200 */
        /* <DEDUP_REMOVED lines=8> */
[C---:B---3--:R-:W-:Y:S08]  /*19f80*/  HMMA.16816.F32.BF16 R36, R32.reuse, R156, RZ ;  /* 0x0000009c2024723c */ /* 0x048ff000000418ff */
[----:B------:R-:W-:Y:S01]  /*19f90*/  HMMA.16816.F32.BF16 R32, R32, R158, RZ ;  /* 0x0000009e2020723c */ /* 0x000fe200000418ff */
[----:B------:R-:W3:Y:S07]  /*19fa0*/  LDSM.16.M88.4 R156, [R136+0x7000] ;  /* 0x00700000889c783b */ /* 0x000eee0000000200 */
[C---:B------:R-:W-:Y:S08]  /*19fb0*/  HMMA.16816.F32.BF16 R16, R24.reuse, R172, R16 ;  /* 0x000000ac1810723c */ /* 0x040ff00000041810 */
[C---:B------:R-:W-:Y:S01]  /*19fc0*/  HMMA.16816.F32.BF16 R12, R24.reuse, R174, R12 ;  /* 0x000000ae180c723c */ /* 0x040fe2000004180c */
[----:B------:R-:W-:Y:S07]  /*19fd0*/  LDSM.16.M88.4 R172, [R188+0x5800] ;  /* 0x00580000bcac783b */ /* 0x000fee0000000200 */
[C---:B----4-:R-:W-:Y:S08]  /*19fe0*/  HMMA.16816.F32.BF16 R64, R24.reuse, R164, R64 ;  /* 0x000000a41840723c */ /* 0x050ff00000041840 */
[C---:B------:R-:W-:Y:S01]  /*19ff0*/  HMMA.16816.F32.BF16 R60, R24.reuse, R166, R60 ;  /* 0x000000a6183c723c */ /* 0x040fe2000004183c */
[----:B------:R-:W4:Y:S07]  /*1a000*/  LDSM.16.M88.4 R164, [R188+0x6800] ;  /* 0x00680000bca4783b */ /* 0x000f2e0000000200 */
[C---:B-1----:R-:W-:Y:S08]  /*1a010*/  HMMA.16816.F32.BF16 R36, R24.reuse, R28, R36 ;  /* 0x0000001c1824723c */ /* 0x042ff00000041824 */
[----:B------:R-:W-:Y:S01]  /*1a020*/  HMMA.16816.F32.BF16 R32, R24, R30, R32 ;  /* 0x0000001e1820723c */ /* 0x000fe20000041820 */
[----:B------:R-:W-:Y:S07]  /*1a030*/  LDSM.16.M88.4 R28, [R193] ;  /* 0x00000000c11c783b */ /* 0x000fee0000000200 */
[C---:B--2---:R-:W-:Y:S08]  /*1a040*/  HMMA.16816.F32.BF16 R16, R180.reuse, R20, R16 ;  /* 0x00000014b410723c */ /* 0x044ff00000041810 */
[----:B------:R-:W-:Y:S01]  /*1a050*/  HMMA.16816.F32.BF16 R12, R180, R22, R12 ;  /* 0x00000016b40c723c */ /* 0x000fe2000004180c */
[----:B------:R-:W1:Y:S07]  /*1a060*/  LDSM.16.M88.4 R20, [R189+0x4800] ;  /* 0x00480000bd14783b */ /* 0x000e6e0000000200 */
        /* <DEDUP_REMOVED lines=8> */
[----:B------:R-:W3:Y:S04]  /*1a0f0*/  LDSM.16.M88.4 R156, [R188+0x7800] ;  /* 0x00780000bc9c783b */ /* 0x000ee80000000200 */
[----:B------:R-:W5:Y:S03]  /*1a100*/  LDSM.16.M88.4 R24, [R189+0x4000] ;  /* 0x00400000bd18783b */ /* 0x000f660000000200 */
[C---:B------:R-:W-:Y:S08]  /*1a110*/  HMMA.16816.F32.BF16 R8, R180.reuse, R184, R8 ;  /* 0x000000b8b408723c */ /* 0x040ff00000041808 */
[C---:B------:R-:W-:Y:S08]  /*1a120*/  HMMA.16816.F32.BF16 R4, R180.reuse, R186, R4 ;  /* 0x000000bab404723c */ /* 0x040ff00000041804 */
[C---:B----4-:R-:W-:Y:S08]  /*1a130*/  HMMA.16816.F32.BF16 R56, R180.reuse, R164, R56 ;  /* 0x000000a4b438723c */ /* 0x050ff00000041838 */
[----:B------:R-:W-:Y:S01]  /*1a140*/  HMMA.16816.F32.BF16 R48, R180, R166, R48 ;  /* 0x000000a6b430723c */ /* 0x000fe20000041830 */
[----:B------:R-:W4:Y:S07]  /*1a150*/  LDSM.16.M88.4 R164, [R189+0x5000] ;  /* 0x00500000bda4783b */ /* 0x000f2e0000000200 */
[C---:B-1----:R-:W-:Y:S08]  /*1a160*/  HMMA.16816.F32.BF16 R8, R28.reuse, R20, R8 ;  /* 0x000000141c08723c */ /* 0x042ff00000041808 */
[----:B------:R-:W-:Y:S01]  /*1a170*/  HMMA.16816.F32.BF16 R4, R28, R22, R4 ;  /* 0x000000161c04723c */ /* 0x000fe20000041804 */
[----:B------:R-:W1:Y:S07]  /*1a180*/  LDSM.16.M88.4 R20, [R189+0x7000] ;  /* 0x00700000bd14783b */ /* 0x000e6e0000000200 */
[C---:B------:R-:W-:Y:S08]  /*1a190*/  HMMA.16816.F32.BF16 R152, R180.reuse, R176, R152 ;  /* 0x000000b0b498723c */ /* 0x040ff00000041898 */
[C---:B------:R-:W-:Y:S08]  /*1a1a0*/  HMMA.16816.F32.BF16 R148, R180.reuse, R178, R148 ;  /* 0x000000b2b494723c */ /* 0x040ff00000041894 */
[C---:B--2---:R-:W-:Y:S08]  /*1a1b0*/  HMMA.16816.F32.BF16 R44, R180.reuse, R160, R44 ;  /* 0x000000a0b42c723c */ /* 0x044ff0000004182c */
[C---:B------:R-:W-:Y:S01]  /*1a1c0*/  HMMA.16816.F32.BF16 R40, R180.reuse, R162, R40 ;  /* 0x000000a2b428723c */ /* 0x040fe20000041828 */
[----:B------:R-:W2:Y:S07]  /*1a1d0*/  LDSM.16.M88.4 R160, [R189+0x5800] ;  /* 0x00580000bda0783b */ /* 0x000eae0000000200 */
[C---:B---3--:R-:W-:Y:S08]  /*1a1e0*/  HMMA.16816.F32.BF16 R36, R180.reuse, R156, R36 ;  /* 0x0000009cb424723c */ /* 0x048ff00000041824 */
[----:B------:R-:W-:Y:S01]  /*1a1f0*/  HMMA.16816.F32.BF16 R32, R180, R158, R32 ;  /* 0x0000009eb420723c */ /* 0x000fe20000041820 */
[----:B------:R-:W3:Y:S07]  /*1a200*/  LDSM.16.M88.4 R156, [R189+0x6000] ;  /* 0x00600000bd9c783b */ /* 0x000eee0000000200 */
[C---:B-----5:R-:W-:Y:S08]  /*1a210*/  HMMA.16816.F32.BF16 R16, R28.reuse, R24, R16 ;  /* 0x000000181c10723c */ /* 0x060ff00000041810 */
[C---:B------:R-:W-:Y:S01]  /*1a220*/  HMMA.16816.F32.BF16 R12, R28.reuse, R26, R12 ;  /* 0x0000001a1c0c723c */ /* 0x040fe2000004180c */
[----:B------:R-:W5:Y:S07]  /*1a230*/  LDSM.16.M88.4 R24, [R189+0x6800] ;  /* 0x00680000bd18783b */ /* 0x000f6e0000000200 */
[C---:B----4-:R-:W-:Y:S08]  /*1a240*/  HMMA.16816.F32.BF16 R152, R28.reuse, R164, R152 ;  /* 0x000000a41c98723c */ /* 0x050ff00000041898 */
[----:B------:R-:W-:Y:S01]  /*1a250*/  HMMA.16816.F32.BF16 R148, R28, R166, R148 ;  /* 0x000000a61c94723c */ /* 0x000fe20000041894 */
[----:B------:R-:W4:Y:S07]  /*1a260*/  LDSM.16.M88.4 R164, [R189+0x7800] ;  /* 0x00780000bda4783b */ /* 0x000f2e0000000200 */
[C---:B------:R-:W-:Y:S08]  /*1a270*/  HMMA.16816.F32.BF16 R144, R180.reuse, R172, R144 ;  /* 0x000000acb490723c */ /* 0x040ff00000041890 */
[C---:B------:R-:W-:Y:S08]  /*1a280*/  HMMA.16816.F32.BF16 R140, R180.reuse, R174, R140 ;  /* 0x000000aeb48c723c */ /* 0x040ff0000004188c */
[C---:B------:R-:W-:Y:S08]  /*1a290*/  HMMA.16816.F32.BF16 R64, R180.reuse, R168, R64 ;  /* 0x000000a8b440723c */ /* 0x040ff00000041840 */
[----:B------:R-:W-:Y:S01]  /*1a2a0*/  HMMA.16816.F32.BF16 R60, R180, R170, R60 ;  /* 0x000000aab43c723c */ /* 0x000fe2000004183c */
[----:B------:R-:W-:Y:S07]  /*1a2b0*/  LDSM.16.M88.4 R168, [R191+0x2000] ;  /* 0x00200000bfa8783b */ /* 0x000fee0000000200 */
[C---:B-1----:R-:W-:Y:S01]  /*1a2c0*/  HMMA.16816.F32.BF16 R172, R28.reuse, R20, R44 ;  /* 0x000000141cac723c */ /* 0x042fe2000004182c */
[----:B------:R-:W-:Y:S07]  /*1a2d0*/  LDSM.16.M88.4 R44, [R136+0x8000] ;  /* 0x00800000882c783b */ /* 0x000fee0000000200 */
[C---:B------:R-:W-:Y:S01]  /*1a2e0*/  HMMA.16816.F32.BF16 R40, R28.reuse, R22, R40 ;  /* 0x000000161c28723c */ /* 0x040fe20000041828 */
[----:B------:R-:W1:Y:S07]  /*1a2f0*/  LDSM.16.M88.4 R20, [R137+UR5+0x9000] ;  /* 0x009000058914783b */ /* 0x000e6e0008000200 */
[C---:B--2---:R-:W-:Y:S08]  /*1a300*/  HMMA.16816.F32.BF16 R144, R28.reuse, R160, R144 ;  /* 0x000000a01c90723c */ /* 0x044ff00000041890 */
[C---:B------:R-:W-:Y:S01]  /*1a310*/  HMMA.16816.F32.BF16 R140, R28.reuse, R162, R140 ;  /* 0x000000a21c8c723c */ /* 0x040fe2000004188c */
[----:B------:R-:W2:Y:S07]  /*1a320*/  LDSM.16.M88.4 R160, [R137+UR5+0x8000] ;  /* 0x0080000589a0783b */ /* 0x000eae0008000200 */
[C---:B---3--:R-:W-:Y:S08]  /*1a330*/  HMMA.16816.F32.BF16 R64, R28.reuse, R156, R64 ;  /* 0x0000009c1c40723c */ /* 0x048ff00000041840 */
[C---:B------:R-:W-:Y:S01]  /*1a340*/  HMMA.16816.F32.BF16 R60, R28.reuse, R158, R60 ;  /* 0x0000009e1c3c723c */ /* 0x040fe2000004183c */
[----:B------:R-:W-:Y:S07]  /*1a350*/  LDSM.16.M88.4 R156, [R190+0x2000] ;  /* 0x00200000be9c783b */ /* 0x000fee0000000200 */
[C---:B-----5:R-:W-:Y:S08]  /*1a360*/  HMMA.16816.F32.BF16 R56, R28.reuse, R24, R56 ;  /* 0x000000181c38723c */ /* 0x060ff00000041838 */
[C---:B------:R-:W-:Y:S01]  /*1a370*/  HMMA.16816.F32.BF16 R48, R28.reuse, R26, R48 ;  /* 0x0000001a1c30723c */ /* 0x040fe20000041830 */
[----:B------:R-:W3:Y:S07]  /*1a380*/  LDSM.16.M88.4 R24, [R137+UR5+0x8800] ;  /* 0x008800058918783b */ /* 0x000eee0008000200 */
[C---:B----4-:R-:W-:Y:S08]  /*1a390*/  HMMA.16816.F32.BF16 R36, R28.reuse, R164, R36 ;  /* 0x000000a41c24723c */ /* 0x050ff00000041824 */
[----:B------:R-:W-:Y:S01]  /*1a3a0*/  HMMA.16816.F32.BF16 R32, R28, R166, R32 ;  /* 0x000000a61c20723c */ /* 0x000fe20000041820 */
[----:B------:R-:W4:Y:S04]  /*1a3b0*/  LDSM.16.M88.4 R28, [R137+UR5+0x9800] ;  /* 0x00980005891c783b */ /* 0x000f280008000200 */
[----:B------:R-:W-:Y:S03]  /*1a3c0*/  LDSM.16.M88.4 R164, [R192+0x2000] ;  /* 0x00200000c0a4783b */ /* 0x000fe60000000200 */
[C---:B-1----:R-:W-:Y:S08]  /*1a3d0*/  HMMA.16816.F32.BF16 R152, R168.reuse, R20, R152 ;  /* 0x00000014a898723c */ /* 0x042ff00000041898 */
[C---:B------:R-:W-:Y:S01]  /*1a3e0*/  HMMA.16816.F32.BF16 R148, R168.reuse, R22, R148 ;  /* 0x00000016a894723c */ /* 0x040fe20000041894 */
[----:B------:R-:W1:Y:S07]  /*1a3f0*/  LDSM.16.M88.4 R20, [R136+0x8800] ;  /* 0x008800008814783b */ /* 0x000e6e0000000200 */
[C---:B--2---:R-:W-:Y:S01]  /*1a400*/  HMMA.16816.F32.BF16 R176, R168.reuse, R160, R16 ;  /* 0x000000a0a8b0723c */ /* 0x044fe20000041810 */
[----:B------:R-:W2:Y:S07]  /*1a410*/  LDSM.16.M88.4 R16, [R188+0x8000] ;  /* 0x00800000bc10783b */ /* 0x000eae0000000200 */
[C---:B------:R-:W-:Y:S01]  /*1a420*/  HMMA.16816.F32.BF16 R12, R168.reuse, R162, R12 ;  /* 0x000000a2a80c723c */ /* 0x040fe2000004180c */
[----:B------:R-:W-:Y:S07]  /*1a430*/  LDSM.16.M88.4 R160, [R189+0x8000] ;  /* 0x00800000bda0783b */ /* 0x000fee0000000200 */
[C---:B---3--:R-:W-:Y:S08]  /*1a440*/  HMMA.16816.F32.BF16 R8, R168.reuse, R24, R8 ;  /* 0x00000018a808723c */ /* 0x048ff00000041808 */
[C---:B----4-:R-:W-:Y:S08]  /*1a450*/  HMMA.16816.F32.BF16 R144, R168.reuse, R28, R144 ;  /* 0x0000001ca890723c */ /* 0x050ff00000041890 */
[C---:B------:R-:W-:Y:S01]  /*1a460*/  HMMA.16816.F32.BF16 R140, R168.reuse, R30, R140 ;  /* 0x0000001ea88c723c */ /* 0x040fe2000004188c */
[----:B------:R-:W3:Y:S07]  /*1a470*/  LDSM.16.M88.4 R28, [R188+0x8800] ;  /* 0x00880000bc1c783b */ /* 0x000eee0000000200 */
[----:B------:R-:W-:Y:S01]  /*1a480*/  HMMA.16816.F32.BF16 R4, R168, R26, R4 ;  /* 0x0000001aa804723c */ /* 0x000fe20000041804 */
[----:B------:R-:W-:Y:S07]  /*1a490*/  LDSM.16.M88.4 R24, [R137+UR5+0xa000] ;  /* 0x00a000058918783b */ /* 0x000fee0008000200 */
[C---:B------:R-:W-:Y:S01]  /*1a4a0*/  HMMA.16816.F32.BF16 R180, R156.reuse, R44, R176 ;  /* 0x0000002c9cb4723c */ /* 0x040fe200000418b0 */
[----:B------:R-:W4:Y:S07]  /*1a4b0*/  LDSM.16.M88.4 R176, [R193+0x2000] ;  /* 0x00200000c1b0783b */ /* 0x000f2e0000000200 */
[C---:B------:R-:W-:Y:S08]  /*1a4c0*/  HMMA.16816.F32.BF16 R12, R156.reuse, R46, R12 ;  /* 0x0000002e9c0c723c */ /* 0x040ff0000004180c */
[C---:B-1----:R-:W-:Y:S01]  /*1a4d0*/  HMMA.16816.F32.BF16 R44, R156.reuse, R20, R8 ;  /* 0x000000149c2c723c */ /* 0x042fe20000041808 */
[----:B------:R-:W1:Y:S07]  /*1a4e0*/  LDSM.16.M88.4 R8, [R189+0x8800] ;  /* 0x00880000bd08783b */ /* 0x000e6e0000000200 */
[----:B------:R-:W-:Y:S01]  /*1a4f0*/  HMMA.16816.F32.BF16 R4, R156, R22, R4 ;  /* 0x000000169c04723c */ /* 0x000fe20000041804 */
[----:B------:R-:W-:Y:S07]  /*1a500*/  LDSM.16.M88.4 R20, [R188+0x9000] ;  /* 0x00900000bc14783b */ /* 0x000fee0000000200 */
[C---:B--2---:R-:W-:Y:S08]  /*1a510*/  HMMA.16816.F32.BF16 R12, R164.reuse, R18, R12 ;  /* 0x00000012a40c723c */ /* 0x044ff0000004180c */
[C---:B---3--:R-:W-:Y:S08]  /*1a520*/  HMMA.16816.F32.BF16 R44, R164.reuse, R28, R44 ;  /* 0x0000001ca42c723c */ /* 0x048ff0000004182c */
[----:B------:R-:W-:Y:S01]  /*1a530*/  HMMA.16816.F32.BF16 R4, R164, R30, R4 ;  /* 0x0000001ea404723c */ /* 0x000fe20000041804 */
[----:B------:R-:W2:Y:S07]  /*1a540*/  LDSM.16.M88.4 R28, [R137+UR5+0xb000] ;  /* 0x00b00005891c783b */ /* 0x000eae0008000200 */
[C---:B----4-:R-:W-:Y:S08]  /*1a550*/  HMMA.16816.F32.BF16 R12, R176.reuse, R162, R12 ;  /* 0x000000a2b00c723c */ /* 0x050ff0000004180c */
[C---:B-1----:R-:W-:Y:S08]  /*1a560*/  HMMA.16816.F32.BF16 R44, R176.reuse, R8, R44 ;  /* 0x00000008b02c723c */ /* 0x042ff0000004182c */
[----:B------:R-:W-:Y:S01]  /*1a570*/  HMMA.16816.F32.BF16 R4, R176, R10, R4 ;  /* 0x0000000ab004723c */ /* 0x000fe20000041804 */
[----:B------:R-:W1:Y:S02]  /*1a580*/  LDSM.16.M88.4 R8, [R136+0x9800] ;  /* 0x009800008808783b */ /* 0x000e640000000200 */
[----:B------:R-:W-:Y:S01]  /*1a590*/  FMUL.FTZ R12, R12, UR4 ;  /* 0x000000040c0c7c20 */ /* 0x000fe20008410000 */
[----:B------:R-:W-:Y:S01]  /*1a5a0*/  FMUL.FTZ R13, R13, UR4 ;  /* 0x000000040d0d7c20 */ /* 0x000fe20008410000 */
[----:B------:R-:W-:Y:S01]  /*1a5b0*/  FMUL.FTZ R14, R14, UR4 ;  /* 0x000000040e0e7c20 */ /* 0x000fe20008410000 */
[----:B------:R-:W-:Y:S01]  /*1a5c0*/  FMUL.FTZ R15, R15, UR4 ;  /* 0x000000040f0f7c20 */ /* 0x000fe20008410000 */
[----:B------:R-:W-:Y:S01]  /*1a5d0*/  MUFU.TANH R184, R12 ;  /* 0x0000000c00b87308 */ /* 0x000fe20000002400 */
[----:B------:R-:W-:Y:S01]  /*1a5e0*/  HMMA.16816.F32.BF16 R180, R164, R16, R180 ;  /* 0x00000010a4b4723c */ /* 0x000fe200000418b4 */
[----:B------:R-:W3:Y:S02]  /*1a5f0*/  LDSM.16.M88.4 R16, [R137+UR5+0xa800] ;  /* 0x00a800058910783b */ /* 0x000ee40008000200 */
[----:B------:R-:W-:Y:S01]  /*1a600*/  FMUL.FTZ R44, R44, UR4 ;  /* 0x000000042c2c7c20 */ /* 0x000fe20008410000 */
[----:B------:R-:W-:Y:S01]  /*1a610*/  FMUL.FTZ R45, R45, UR4 ;  /* 0x000000042d2d7c20 */ /* 0x000fe20008410000 */
[----:B------:R-:W-:Y:S01]  /*1a620*/  FMUL.FTZ R46, R46, UR4 ;  /* 0x000000042e2e7c20 */ /* 0x000fe20008410000 */
[----:B------:R-:W-:Y:S01]  /*1a630*/  FMUL.FTZ R47, R47, UR4 ;  /* 0x000000042f2f7c20 */ /* 0x000fe20008410000 */
[----:B------:R-:W-:Y:S01]  /*1a640*/  MUFU.TANH R185, R13 ;  /* 0x0000000d00b97308 */ /* 0x000fe20000002400 */
[C---:B------:R-:W-:Y:S03]  /*1a650*/  HMMA.16816.F32.BF16 R64, R168.reuse, R24, R64 ;  /* 0x00000018a840723c */ /* 0x040fe60000041840 */
[----:B------:R-:W-:Y:S01]  /*1a660*/  FMUL.FTZ R4, R4, UR4 ;  /* 0x0000000404047c20 */ /* 0x000fe20008410000 */
[----:B------:R-:W-:Y:S01]  /*1a670*/  FMUL.FTZ R5, R5, UR4 ;  /* 0x0000000405057c20 */ /* 0x000fe20008410000 */
[----:B------:R-:W-:Y:S01]  /*1a680*/  FMUL.FTZ R207, R6, UR4 ;  /* 0x0000000406cf7c20 */ /* 0x000fe20008410000 */
[----:B------:R-:W-:Y:S01]  /*1a690*/  FMUL.FTZ R205, R7, UR4 ;  /* 0x0000000407cd7c20 */ /* 0x000fe20008410000 */
[----:B------:R-:W-:Y:S01]  /*1a6a0*/  MUFU.TANH R186, R14 ;  /* 0x0000000e00ba7308 */ /* 0x000fe20000002400 */
[C---:B--2---:R-:W-:Y:S07]  /*1a6b0*/  HMMA.16816.F32.BF16 R172, R168.reuse, R28, R172 ;  /* 0x0000001ca8ac723c */ /* 0x044fee00000418ac */
[----:B------:R2:W-:Y:S01]  /*1a6c0*/  MUFU.TANH R187, R15 ;  /* 0x0000000f00bb7308 */ /* 0x0005e20000002400 */
[----:B------:R-:W-:Y:S01]  /*1a6d0*/  HMMA.16816.F32.BF16 R60, R168, R26, R60 ;  /* 0x0000001aa83c723c */ /* 0x000fe2000004183c */
[----:B------:R-:W4:Y:S06]  /*1a6e0*/  LDSM.16.M88.4 R24, [R136+0x9000] ;  /* 0x009000008818783b */ /* 0x000f2c0000000200 */
[----:B------:R-:W-:Y:S01]  /*1a6f0*/  MUFU.TANH R28, R4 ;  /* 0x00000004001c7308 */ /* 0x000fe20000002400 */
[----:B------:R-:W-:Y:S07]  /*1a700*/  HMMA.16816.F32.BF16 R180, R176, R160, R180 ;  /* 0x000000a0b0b4723c */ /* 0x000fee00000418b4 */
[----:B------:R5:W-:Y:S01]  /*1a710*/  MUFU.TANH R29, R5 ;  /* 0x00000005001d7308 */ /* 0x000be20000002400 */
[----:B--2---:R-:W2:Y:S01]  /*1a720*/  LDSM.16.M88.4 R12, [R188+0x9800] ;  /* 0x00980000bc0c783b */ /* 0x004ea20000000200 */
[C---:B-1----:R-:W-:Y:S06]  /*1a730*/  HMMA.16816.F32.BF16 R144, R156.reuse, R8, R144 ;  /* 0x000000089c90723c */ /* 0x042fec0000041890 */
[----:B------:R-:W-:Y:S02]  /*1a740*/  MUFU.TANH R44, R44 ;  /* 0x0000002c002c7308 */ /* 0x000fe40000002400 */
[----:B------:R-:W-:Y:S01]  /*1a750*/  HMMA.16816.F32.BF16 R140, R156, R10, R140 ;  /* 0x0000000a9c8c723c */ /* 0x000fe2000004188c */
[----:B------:R-:W-:Y:S01]  /*1a760*/  LDSM.16.M88.4 R8, [R188+0xa000] ;  /* 0x00a00000bc08783b */ /* 0x000fe20000000200 */
[----:B------:R-:W-:Y:S01]  /*1a770*/  FMUL.FTZ R180, R180, UR4 ;  /* 0x00000004b4b47c20 */ /* 0x000fe20008410000 */
[----:B------:R-:W-:Y:S01]  /*1a780*/  FMUL.FTZ R181, R181, UR4 ;  /* 0x00000004b5b57c20 */ /* 0x000fe20008410000 */
[----:B------:R-:W-:Y:S01]  /*1a790*/  FMUL.FTZ R182, R182, UR4 ;  /* 0x00000004b6b67c20 */ /* 0x000fe20008410000 */
[----:B------:R-:W-:Y:S01]  /*1a7a0*/  FMUL.FTZ R183, R183, UR4 ;  /* 0x00000004b7b77c20 */ /* 0x000fe20008410000 */
[----:B------:R-:W-:Y:S01]  /*1a7b0*/  MUFU.TANH R45, R45 ;  /* 0x0000002d002d7308 */ /* 0x000fe20000002400 */
[----:B-----5:R-:W1:Y:S01]  /*1a7c0*/  LDSM.16.M88.4 R4, [R136+0xa000] ;  /* 0x00a000008804783b */ /* 0x020e620000000200 */
[C---:B---3--:R-:W-:Y:S06]  /*1a7d0*/  HMMA.16816.F32.BF16 R56, R168.reuse, R16, R56 ;  /* 0x00000010a838723c */ /* 0x048fec0000041838 */
[----:B------:R-:W3:Y:S02]  /*1a7e0*/  MUFU.TANH R180, R180 ;  /* 0x000000b400b47308 */ /* 0x000ee40000002400 */
[----:B------:R-:W-:Y:S01]  /*1a7f0*/  HMMA.16816.F32.BF16 R48, R168, R18, R48 ;  /* 0x00000012a830723c */ /* 0x000fe20000041830 */
[----:B------:R-:W5:Y:S05]  /*1a800*/  LDSM.16.M88.4 R16, [R137+UR5+0xb800] ;  /* 0x00b800058910783b */ /* 0x000f6a0008000200 */
[----:B------:R-:W-:Y:S02]  /*1a810*/  MUFU.TANH R181, R181 ;  /* 0x000000b500b57308 */ /* 0x000fe40000002400 */
[----:B----4-:R-:W-:Y:S01]  /*1a820*/  HMMA.16816.F32.BF16 R160, R156, R24, R152 ;  /* 0x000000189ca0723c */ /* 0x010fe20000041898 */
[----:B------:R-:W-:Y:S05]  /*1a830*/  LDSM.16.M88.4 R152, [R189+0x9000] ;  /* 0x00900000bd98783b */ /* 0x000fea0000000200 */
[----:B------:R-:W4:Y:S02]  /*1a840*/  MUFU.TANH R182, R182 ;  /* 0x000000b600b67308 */ /* 0x000f240000002400 */
[C---:B--2---:R-:W-:Y:S06]  /*1a850*/  HMMA.16816.F32.BF16 R144, R164.reuse, R12, R144 ;  /* 0x0000000ca490723c */ /* 0x044fec0000041890 */
[----:B------:R-:W2:Y:S02]  /*1a860*/  MUFU.TANH R183, R183 ;  /* 0x000000b700b77308 */ /* 0x000ea40000002400 */
[----:B------:R-:W-:Y:S01]  /*1a870*/  HMMA.16816.F32.BF16 R140, R164, R14, R140 ;  /* 0x0000000ea48c723c */ /* 0x000fe2000004188c */
[----:B------:R-:W3:Y:S05]  /*1a880*/  LDSM.16.M88.4 R12, [R136+0xa800] ;  /* 0x00a80000880c783b */ /* 0x000eea0000000200 */
[----:B------:R-:W2:Y:S02]  /*1a890*/  MUFU.TANH R213, R46 ;  /* 0x0000002e00d57308 */ /* 0x000ea40000002400 */
[C---:B-1----:R-:W-:Y:S06]  /*1a8a0*/  HMMA.16816.F32.BF16 R64, R156.reuse, R4, R64 ;  /* 0x000000049c40723c */ /* 0x042fec0000041840 */
[----:B------:R-:W1:Y:S02]  /*1a8b0*/  MUFU.TANH R215, R47 ;  /* 0x0000002f00d77308 */ /* 0x000e640000002400 */
[C---:B------:R-:W-:Y:S01]  /*1a8c0*/  HMMA.16816.F32.BF16 R60, R156.reuse, R6, R60 ;  /* 0x000000069c3c723c */ /* 0x040fe2000004183c */
[----:B------:R-:W4:Y:S05]  /*1a8d0*/  LDSM.16.M88.4 R4, [R188+0xa800] ;  /* 0x00a80000bc04783b */ /* 0x000f2a0000000200 */
[----:B------:R-:W1:Y:S02]  /*1a8e0*/  MUFU.TANH R207, R207 ;  /* 0x000000cf00cf7308 */ /* 0x000e640000002400 */
[----:B------:R-:W-:Y:S01]  /*1a8f0*/  HMMA.16816.F32.BF16 R148, R156, R26, R148 ;  /* 0x0000001a9c94723c */ /* 0x000fe20000041894 */
[----:B------:R-:W-:Y:S05]  /*1a900*/  LDSM.16.M88.4 R24, [R189+0xa000] ;  /* 0x00a00000bd18783b */ /* 0x000fea0000000200 */
[----:B------:R-:W1:Y:S02]  /*1a910*/  MUFU.TANH R205, R205 ;  /* 0x000000cd00cd7308 */ /* 0x000e640000002400 */
[C---:B-----5:R-:W-:Y:S08]  /*1a920*/  HMMA.16816.F32.BF16 R36, R168.reuse, R16, R36 ;  /* 0x00000010a824723c */ /* 0x060ff00000041824 */
[----:B------:R-:W-:Y:S01]  /*1a930*/  HMMA.16816.F32.BF16 R32, R168, R18, R32 ;  /* 0x00000012a820723c */ /* 0x000fe20000041820 */
[----:B------:R-:W5:Y:S07]  /*1a940*/  LDSM.16.M88.4 R16, [R136+0xb000] ;  /* 0x00b000008810783b */ /* 0x000f6e0000000200 */
[----:B---3--:R-:W-:Y:S08]  /*1a950*/  HMMA.16816.F32.BF16 R56, R156, R12, R56 ;  /* 0x0000000c9c38723c */ /* 0x008ff00000041838 */
[C---:B------:R-:W-:Y:S08]  /*1a960*/  HMMA.16816.F32.BF16 R160, R164.reuse, R20, R160 ;  /* 0x00000014a4a0723c */ /* 0x040ff000000418a0 */
[C---:B------:R-:W-:Y:S01]  /*1a970*/  HMMA.16816.F32.BF16 R148, R164.reuse, R22, R148 ;  /* 0x00000016a494723c */ /* 0x040fe20000041894 */
[----:B------:R-:W3:Y:S07]  /*1a980*/  LDSM.16.M88.4 R20, [R189+0x9800] ;  /* 0x00980000bd14783b */ /* 0x000eee0000000200 */
[C---:B------:R-:W-:Y:S08]  /*1a990*/  HMMA.16816.F32.BF16 R64, R164.reuse, R8, R64 ;  /* 0x00000008a440723c */ /* 0x040ff00000041840 */
[C---:B------:R-:W-:Y:S01]  /*1a9a0*/  HMMA.16816.F32.BF16 R60, R164.reuse, R10, R60 ;  /* 0x0000000aa43c723c */ /* 0x040fe2000004183c */
[----:B------:R-:W1:Y:S07]  /*1a9b0*/  LDSM.16.M88.4 R8, [R189+0xa800] ;  /* 0x00a80000bd08783b */ /* 0x000e6e0000000200 */
[----:B----4-:R-:W-:Y:S01]  /*1a9c0*/  HMMA.16816.F32.BF16 R56, R164, R4, R56 ;  /* 0x00000004a438723c */ /* 0x010fe20000041838 */
[----:B------:R-:W-:-:S05]  /*1a9d0*/  IMAD.SHL.U32 R4, R138, 0x2, RZ ;  /* 0x000000028a047824 */ /* 0x000fca00078e00ff */
[----:B------:R-:W-:Y:S02]  /*1a9e0*/  LOP3.LUT R4, R4, 0x6, RZ, 0xc0, !PT ;  /* 0x0000000604047812 */ /* 0x000fe400078ec0ff */
[----:B------:R-:W-:Y:S08]  /*1a9f0*/  HMMA.16816.F32.BF16 R40, R168, R30, R40 ;  /* 0x0000001ea828723c */ /* 0x000ff00000041828 */
[C---:B------:R-:W-:Y:S01]  /*1aa00*/  HMMA.16816.F32.BF16 R48, R156.reuse, R14, R48 ;  /* 0x0000000e9c30723c */ /* 0x040fe20000041830 */
[----:B------:R-:W4:Y:S07]  /*1aa10*/  LDSM.16.M88.4 R12, [R188+0xb000] ;  /* 0x00b00000bc0c783b */ /* 0x000f2e0000000200 */
[----:B-----5:R-:W-:Y:S01]  /*1aa20*/  HMMA.16816.F32.BF16 R172, R156, R16, R172 ;  /* 0x000000109cac723c */ /* 0x020fe200000418ac */
[----:B------:R-:W-:-:S04]  /*1aa30*/  IMAD R16, R55, 0x80, R4 ;  /* 0x0000008037107824 */ /* 0x000fc800078e0204 */
[C---:B------:R-:W-:Y:S02]  /*1aa40*/  VIADD R4, R16.reuse, 0xffffff00 ;  /* 0xffffff0010047836 */ /* 0x040fe40000000000 */
[----:B------:R-:W-:Y:S01]  /*1aa50*/  VIADD R5, R16, 0xffffff08 ;  /* 0xffffff0810057836 */ /* 0x000fe20000000000 */
[----:B---3--:R-:W-:Y:S02]  /*1aa60*/  HMMA.16816.F32.BF16 R140, R176, R22, R140 ;  /* 0x00000016b08c723c */ /* 0x008fe4000004188c */
[C---:B------:R-:W-:Y:S02]  /*1aa70*/  ISETP.GE.AND P4, PT, R4.reuse, R134, PT ;  /* 0x000000860400720c */ /* 0x040fe40003f86270 */
[----:B------:R-:W-:Y:S01]  /*1aa80*/  ISETP.GE.AND P1, PT, R4, R135, PT ;  /* 0x000000870400720c */ /* 0x000fe20003f26270 */
[----:B------:R-:W-:-:S03]  /*1aa90*/  VIADD R4, R16, 0xffffff01 ;  /* 0xffffff0110047836 */ /* 0x000fc60000000000 */
[----:B------:R-:W-:Y:S01]  /*1aaa0*/  HMMA.16816.F32.BF16 R40, R156, R18, R40 ;  /* 0x000000129c28723c */ /* 0x000fe20000041828 */
[----:B------:R-:W-:Y:S02]  /*1aab0*/  FSEL R18, R180, -INF , !P4 ;  /* 0xff800000b4127808 */ /* 0x000fe40006000000 */
[-C--:B------:R-:W-:Y:S02]  /*1aac0*/  ISETP.GE.AND P5, PT, R4, R134.reuse, PT ;  /* 0x000000860400720c */ /* 0x080fe40003fa6270 */
[----:B------:R-:W-:Y:S02]  /*1aad0*/  FSEL R17, R182, -INF , !P1 ;  /* 0xff800000b6117808 */ /* 0x000fe40004800000 */
[----:B------:R-:W-:Y:S01]  /*1aae0*/  FSEL R22, R181, -INF , !P5 ;  /* 0xff800000b5167808 */ /* 0x000fe20006800000 */
[----:B------:R-:W-:Y:S01]  /*1aaf0*/  HMMA.16816.F32.BF16 R48, R164, R6, R48 ;  /* 0x00000006a430723c */ /* 0x000fe20000041830 */
[-C--:B------:R-:W-:Y:S02]  /*1ab00*/  ISETP.GE.AND P4, PT, R4, R135.reuse, PT ;  /* 0x000000870400720c */ /* 0x080fe40003f86270 */
[C---:B------:R-:W-:Y:S01]  /*1ab10*/  ISETP.GE.AND P1, PT, R5.reuse, R134, PT ;  /* 0x000000860500720c */ /* 0x040fe20003f26270 */
[----:B------:R-:W-:Y:S01]  /*1ab20*/  FMUL.FTZ R142, R142, UR4 ;  /* 0x000000048e8e7c20 */ /* 0x000fe20008410000 */
[----:B------:R-:W-:Y:S01]  /*1ab30*/  ISETP.GE.AND P5, PT, R5, R135, PT ;  /* 0x000000870500720c */ /* 0x000fe20003fa6270 */
[----:B------:R-:W-:Y:S01]  /*1ab40*/  FMUL.FTZ R143, R143, UR4 ;  /* 0x000000048f8f7c20 */ /* 0x000fe20008410000 */
[----:B------:R-:W3:Y:S01]  /*1ab50*/  LDSM.16.M88.4 R4, [R189+0xb000] ;  /* 0x00b00000bd04783b */ /* 0x000ee20000000200 */
[----:B------:R-:W-:Y:S01]  /*1ab60*/  HMMA.16816.F32.BF16 R64, R176, R24, R64 ;  /* 0x00000018b040723c */ /* 0x000fe20000041840 */
[----:B--2---:R-:W-:Y:S01]  /*1ab70*/  FSEL R19, R183, -INF , !P4 ;  /* 0xff800000b7137808 */ /* 0x004fe20006000000 */
[----:B------:R-:W-:Y:S01]  /*1ab80*/  MUFU.TANH R171, R142 ;  /* 0x0000008e00ab7308 */ /* 0x000fe20000002400 */
[----:B------:R-:W-:Y:S01]  /*1ab90*/  FSEL R24, R184, -INF , !P1 ;  /* 0xff800000b8187808 */ /* 0x000fe20004800000 */
[----:B------:R-:W-:-:S04]  /*1aba0*/  FMUL.FTZ R141, R141, UR4 ;  /* 0x000000048d8d7c20 */ /* 0x000fc80008410000 */
[C---:B------:R-:W-:Y:S02]  /*1abb0*/  HMMA.16816.F32.BF16 R160, R176.reuse, R152, R160 ;  /* 0x00000098b0a0723c */ /* 0x040fe400000418a0 */
[----:B------:R-:W-:Y:S06]  /*1abc0*/  MUFU.TANH R193, R143 ;  /* 0x0000008f00c17308 */ /* 0x000fec0000002400 */
[----:B-1----:R-:W-:Y:S01]  /*1abd0*/  HMMA.16816.F32.BF16 R56, R176, R8, R56 ;  /* 0x00000008b038723c */ /* 0x002fe20000041838 */
[C---:B------:R-:W-:Y:S01]  /*1abe0*/  VIADD R9, R16.reuse, 0xffffff09 ;  /* 0xffffff0910097836 */ /* 0x040fe20000000000 */
[----:B------:R-:W-:Y:S01]  /*1abf0*/  MUFU.TANH R170, R141 ;  /* 0x0000008d00aa7308 */ /* 0x000fe20000002400 */
[----:B------:R-:W-:-:S02]  /*1ac00*/  VIADD R8, R16, 0xffffff10 ;  /* 0xffffff1010087836 */ /* 0x000fc40000000000 */
[----:B------:R-:W-:Y:S01]  /*1ac10*/  FMUL.FTZ R64, R64, UR4 ;  /* 0x0000000440407c20 */ /* 0x000fe20008410000 */
[----:B------:R-:W-:Y:S01]  /*1ac20*/  FMUL.FTZ R25, R67, UR4 ;  /* 0x0000000443197c20 */ /* 0x000fe20008410000 */
[-C--:B------:R-:W-:Y:S01]  /*1ac30*/  ISETP.GE.AND P4, PT, R9, R134.reuse, PT ;  /* 0x000000860900720c */ /* 0x080fe20003f86270 */
[----:B------:R-:W-:Y:S01]  /*1ac40*/  FMUL.FTZ R65, R65, UR4 ;  /* 0x0000000441417c20 */ /* 0x000fe20008410000 */
[C---:B------:R-:W-:Y:S01]  /*1ac50*/  HMMA.16816.F32.BF16 R144, R176.reuse, R20, R144 ;  /* 0x00000014b090723c */ /* 0x040fe20000041890 */
[----:B------:R-:W-:Y:S01]  /*1ac60*/  FSEL R21, R186, -INF , !P5 ;  /* 0xff800000ba157808 */ /* 0x000fe20006800000 */
[----:B------:R1:W-:Y:S01]  /*1ac70*/  MUFU.TANH R192, R64 ;  /* 0x0000004000c07308 */ /* 0x0003e20000002400 */
[-C--:B------:R-:W-:Y:S01]  /*1ac80*/  ISETP.GE.AND P1, PT, R9, R135.reuse, PT ;  /* 0x000000870900720c */ /* 0x080fe20003f26270 */
[----:B------:R-:W-:Y:S01]  /*1ac90*/  FMUL.FTZ R160, R160, UR4 ;  /* 0x00000004a0a07c20 */ /* 0x000fe20008410000 */
[C---:B------:R-:W-:Y:S01]  /*1aca0*/  ISETP.GE.AND P5, PT, R8.reuse, R134, PT ;  /* 0x000000860800720c */ /* 0x040fe20003fa6270 */
[----:B------:R-:W-:Y:S01]  /*1acb0*/  FMUL.FTZ R161, R161, UR4 ;  /* 0x00000004a1a17c20 */ /* 0x000fe20008410000 */
[----:B------:R-:W-:Y:S01]  /*1acc0*/  FSEL R23, R187, -INF , !P1 ;  /* 0xff800000bb177808 */ /* 0x000fe20004800000 */
[C---:B------:R-:W-:Y:S01]  /*1acd0*/  HMMA.16816.F32.BF16 R60, R176.reuse, R26, R60 ;  /* 0x0000001ab03c723c */ /* 0x040fe2000004183c */
[----:B------:R-:W-:Y:S01]  /*1ace0*/  FSEL R26, R185, -INF , !P4 ;  /* 0xff800000b91a7808 */ /* 0x000fe20006000000 */
[----:B------:R-:W2:Y:S01]  /*1acf0*/  MUFU.TANH R202, R160 ;  /* 0x000000a000ca7308 */ /* 0x000ea20000002400 */
[----:B------:R-:W-:Y:S01]  /*1ad00*/  ISETP.GE.AND P4, PT, R8, R135, PT ;  /* 0x000000870800720c */ /* 0x000fe20003f86270 */
[----:B------:R-:W-:Y:S01]  /*1ad10*/  FMUL.FTZ R162, R162, UR4 ;  /* 0x00000004a2a27c20 */ /* 0x000fe20008410000 */
[----:B------:R-:W-:Y:S01]  /*1ad20*/  FMUL.FTZ R163, R163, UR4 ;  /* 0x00000004a3a37c20 */ /* 0x000fe20008410000 */
[----:B------:R-:W-:Y:S01]  /*1ad30*/  FMUL.FTZ R20, R140, UR4 ;  /* 0x000000048c147c20 */ /* 0x000fe20008410000 */
[----:B------:R-:W-:Y:S01]  /*1ad40*/  FSEL R213, R213, -INF , !P4 ;  /* 0xff800000d5d57808 */ /* 0x000fe20006000000 */
[C---:B------:R-:W-:Y:S01]  /*1ad50*/  HMMA.16816.F32.BF16 R148, R176.reuse, R154, R148 ;  /* 0x0000009ab094723c */ /* 0x040fe20000041894 */
[----:B------:R-:W-:Y:S01]  /*1ad60*/  FMUL.FTZ R66, R66, UR4 ;  /* 0x0000000442427c20 */ /* 0x000fe20008410000 */
[----:B------:R-:W-:Y:S01]  /*1ad70*/  MUFU.TANH R198, R161 ;  /* 0x000000a100c67308 */ /* 0x000fe20000002400 */
[----:B-1----:R-:W-:Y:S01]  /*1ad80*/  FSEL R64, R44, -INF , !P5 ;  /* 0xff8000002c407808 */ /* 0x002fe20006800000 */
[----:B------:R-:W-:Y:S01]  /*1ad90*/  FMUL.FTZ R145, R145, UR4 ;  /* 0x0000000491917c20 */ /* 0x000fe20008410000 */
[----:B------:R-:W-:Y:S01]  /*1ada0*/  FMUL.FTZ R146, R146, UR4 ;  /* 0x0000000492927c20 */ /* 0x000fe20008410000 */
[----:B------:R-:W-:Y:S01]  /*1adb0*/  FMUL.FTZ R144, R144, UR4 ;  /* 0x0000000490907c20 */ /* 0x000fe20008410000 */
[----:B------:R-:W-:Y:S01]  /*1adc0*/  FMUL.FTZ R147, R147, UR4 ;  /* 0x0000000493937c20 */ /* 0x000fe20008410000 */
[----:B------:R-:W-:Y:S01]  /*1add0*/  HMMA.16816.F32.BF16 R48, R176, R10, R48 ;  /* 0x0000000ab030723c */ /* 0x000fe20000041830 */
[----:B------:R-:W1:Y:S01]  /*1ade0*/  LDSM.16.M88.4 R8, [R136+0xb800] ;  /* 0x00b800008808783b */ /* 0x000e620000000200 */
[----:B------:R-:W5:Y:S01]  /*1adf0*/  MUFU.TANH R203, R162 ;  /* 0x000000a200cb7308 */ /* 0x000f620000002400 */
[----:B------:R-:W-:Y:S01]  /*1ae00*/  FMUL.FTZ R27, R60, UR4 ;  /* 0x000000043c1b7c20 */ /* 0x000fe20008410000 */
[----:B------:R-:W-:Y:S01]  /*1ae10*/  FMUL.FTZ R31, R62, UR4 ;  /* 0x000000043e1f7c20 */ /* 0x000fe20008410000 */
[----:B------:R-:W-:-:S02]  /*1ae20*/  VIADD R44, R16, 0xffffff38 ;  /* 0xffffff38102c7836 */ /* 0x000fc40000000000 */
[----:B------:R-:W-:Y:S01]  /*1ae30*/  FMUL.FTZ R30, R61, UR4 ;  /* 0x000000043d1e7c20 */ /* 0x000fe20008410000 */
[----:B------:R-:W-:Y:S01]  /*1ae40*/  FMUL.FTZ R46, R63, UR4 ;  /* 0x000000043f2e7c20 */ /* 0x000fe20008410000 */
[C---:B----4-:R-:W-:Y:S01]  /*1ae50*/  HMMA.16816.F32.BF16 R172, R164.reuse, R12, R172 ;  /* 0x0000000ca4ac723c */ /* 0x050fe200000418ac */
[C---:B------:R-:W-:Y:S01]  /*1ae60*/  VIADD R13, R16.reuse, 0xffffff11 ;  /* 0xffffff11100d7836 */ /* 0x040fe20000000000 */
[----:B------:R-:W4:Y:S01]  /*1ae70*/  MUFU.TANH R201, R163 ;  /* 0x000000a300c97308 */ /* 0x000f220000002400 */
[----:B------:R-:W-:Y:S02]  /*1ae80*/  VIADD R12, R16, 0xffffff18 ;  /* 0xffffff18100c7836 */ /* 0x000fe40000000000 */
[----:B------:R-:W-:Y:S01]  /*1ae90*/  FMUL.FTZ R148, R148, UR4 ;  /* 0x0000000494947c20 */ /* 0x000fe20008410000 */
[----:B------:R-:W-:Y:S01]  /*1aea0*/  FMUL.FTZ R149, R149, UR4 ;  /* 0x0000000495957c20 */ /* 0x000fe20008410000 */
[CC--:B------:R-:W-:Y:S01]  /*1aeb0*/  ISETP.GE.AND P1, PT, R13.reuse, R134.reuse, PT ;  /* 0x000000860d00720c */ /* 0x0c0fe20003f26270 */
[----:B------:R-:W-:Y:S01]  /*1aec0*/  FMUL.FTZ R150, R150, UR4 ;  /* 0x0000000496967c20 */ /* 0x000fe20008410000 */
[-C--:B------:R-:W-:Y:S01]  /*1aed0*/  ISETP.GE.AND P5, PT, R13, R135.reuse, PT ;  /* 0x000000870d00720c */ /* 0x080fe20003fa6270 */
[----:B------:R-:W-:Y:S01]  /*1aee0*/  VIADD R13, R16, 0xffffff19 ;  /* 0xffffff19100d7836 */ /* 0x000fe20000000000 */
[----:B------:R-:W-:Y:S01]  /*1aef0*/  FSEL R204, R45, -INF , !P1 ;  /* 0xff8000002dcc7808 */ /* 0x000fe20004800000 */
[----:B------:R-:W-:Y:S01]  /*1af00*/  HMMA.16816.F32.BF16 R40, R164, R14, R40 ;  /* 0x0000000ea428723c */ /* 0x000fe20000041828 */
[CC--:B------:R-:W-:Y:S01]  /*1af10*/  ISETP.GE.AND P4, PT, R12.reuse, R134.reuse, PT ;  /* 0x000000860c00720c */ /* 0x0c0fe20003f86270 */
[----:B------:R-:W4:Y:S01]  /*1af20*/  MUFU.TANH R200, R148 ;  /* 0x0000009400c87308 */ /* 0x000f220000002400 */
[-C--:B------:R-:W-:Y:S01]  /*1af30*/  ISETP.GE.AND P1, PT, R12, R135.reuse, PT ;  /* 0x000000870c00720c */ /* 0x080fe20003f26270 */
[C---:B------:R-:W-:Y:S01]  /*1af40*/  VIADD R12, R16.reuse, 0xffffff20 ;  /* 0xffffff20100c7836 */ /* 0x040fe20000000000 */
[----:B------:R-:W-:Y:S01]  /*1af50*/  FSEL R215, R215, -INF , !P5 ;  /* 0xff800000d7d77808 */ /* 0x000fe20006800000 */
[----:B------:R-:W-:Y:S01]  /*1af60*/  FMUL.FTZ R151, R151, UR4 ;  /* 0x0000000497977c20 */ /* 0x000fe20008410000 */
[-C--:B------:R-:W-:Y:S01]  /*1af70*/  ISETP.GE.AND P5, PT, R13, R134.reuse, PT ;  /* 0x000000860d00720c */ /* 0x080fe20003fa6270 */
[----:B------:R-:W-:Y:S01]  /*1af80*/  VIADD R45, R16, 0xffffff31 ;  /* 0xffffff31102d7836 */ /* 0x000fe20000000000 */
[----:B------:R-:W-:Y:S01]  /*1af90*/  FSEL R62, R28, -INF , !P4 ;  /* 0xff8000001c3e7808 */ /* 0x000fe20006000000 */
[----:B------:R-:W-:Y:S01]  /*1afa0*/  MUFU.TANH R196, R149 ;  /* 0x0000009500c47308 */ /* 0x000fe20000002400 */
[----:B------:R-:W-:Y:S01]  /*1afb0*/  FSEL R207, R207, -INF , !P1 ;  /* 0xff800000cfcf7808 */ /* 0x000fe20004800000 */
[C---:B---3--:R-:W-:Y:S01]  /*1afc0*/  HMMA.16816.F32.BF16 R172, R176.reuse, R4, R172 ;  /* 0x00000004b0ac723c */ /* 0x048fe200000418ac */
[----:B------:R-:W-:Y:S01]  /*1afd0*/  FSEL R60, R29, -INF , !P5 ;  /* 0xff8000001d3c7808 */ /* 0x000fe20006800000 */
[C---:B------:R-:W-:Y:S01]  /*1afe0*/  VIADD R5, R16.reuse, 0xffffff21 ;  /* 0xffffff2110057836 */ /* 0x040fe20000000000 */
[-C--:B------:R-:W-:Y:S01]  /*1aff0*/  ISETP.GE.AND P4, PT, R13, R135.reuse, PT ;  /* 0x000000870d00720c */ /* 0x080fe20003f86270 */
[----:B------:R-:W-:Y:S01]  /*1b000*/  VIADD R4, R16, 0xffffff28 ;  /* 0xffffff2810047836 */ /* 0x000fe20000000000 */
[CC--:B------:R-:W-:Y:S01]  /*1b010*/  ISETP.GE.AND P1, PT, R12.reuse, R134.reuse, PT ;  /* 0x000000860c00720c */ /* 0x0c0fe20003f26270 */
[----:B------:R-:W3:Y:S01]  /*1b020*/  MUFU.TANH R199, R150 ;  /* 0x0000009600c77308 */ /* 0x000ee20000002400 */
[-C--:B------:R-:W-:Y:S01]  /*1b030*/  ISETP.GE.AND P5, PT, R12, R135.reuse, PT ;  /* 0x000000870c00720c */ /* 0x080fe20003fa6270 */
[----:B------:R-:W-:Y:S01]  /*1b040*/  HMMA.16816.F32.BF16 R40, R176, R6, R40 ;  /* 0x00000006b028723c */ /* 0x000fe20000041828 */
[----:B------:R-:W3:Y:S01]  /*1b050*/  LDSM.16.M88.4 R12, [R188+0xb800] ;  /* 0x00b80000bc0c783b */ /* 0x000ee20000000200 */
[----:B------:R-:W-:Y:S01]  /*1b060*/  FSEL R205, R205, -INF , !P4 ;  /* 0xff800000cdcd7808 */ /* 0x000fe20006000000 */
[----:B------:R-:W-:Y:S01]  /*1b070*/  FMUL.FTZ R56, R56, UR4 ;  /* 0x0000000438387c20 */ /* 0x000fe20008410000 */
[----:B--2---:R-:W-:Y:S01]  /*1b080*/  FSEL R202, R202, -INF , !P1 ;  /* 0xff800000caca7808 */ /* 0x004fe20004800000 */
[----:B------:R-:W-:Y:S01]  /*1b090*/  FMUL.FTZ R58, R58, UR4 ;  /* 0x000000043a3a7c20 */ /* 0x000fe20008410000 */
[CC--:B------:R-:W-:Y:S01]  /*1b0a0*/  ISETP.GE.AND P4, PT, R5.reuse, R134.reuse, PT ;  /* 0x000000860500720c */ /* 0x0c0fe20003f86270 */
[----:B------:R-:W2:Y:S01]  /*1b0b0*/  MUFU.TANH R197, R151 ;  /* 0x0000009700c57308 */ /* 0x000ea20000002400 */
[-C--:B------:R-:W-:Y:S01]  /*1b0c0*/  ISETP.GE.AND P1, PT, R5, R135.reuse, PT ;  /* 0x000000870500720c */ /* 0x080fe20003f26270 */
[----:B------:R-:W-:Y:S01]  /*1b0d0*/  VIADD R5, R16, 0xffffff29 ;  /* 0xffffff2910057836 */ /* 0x000fe20000000000 */
[----:B-----5:R-:W-:Y:S01]  /*1b0e0*/  FSEL R203, R203, -INF , !P5 ;  /* 0xff800000cbcb7808 */ /* 0x020fe20006800000 */
[C---:B-1----:R-:W-:Y:S01]  /*1b0f0*/  HMMA.16816.F32.BF16 R36, R156.reuse, R8, R36 ;  /* 0x000000089c24723c */ /* 0x042fe20000041824 */
[----:B------:R-:W-:Y:S01]  /*1b100*/  FSEL R198, R198, -INF , !P4 ;  /* 0xff800000c6c67808 */ /* 0x000fe20006000000 */
[----:B------:R-:W-:Y:S01]  /*1b110*/  FMUL.FTZ R29, R172, UR4 ;  /* 0x00000004ac1d7c20 */ /* 0x000fe20008410000 */
[CC--:B------:R-:W-:Y:S01]  /*1b120*/  ISETP.GE.AND P5, PT, R4.reuse, R134.reuse, PT ;  /* 0x000000860400720c */ /* 0x0c0fe20003fa6270 */
[----:B------:R-:W-:Y:S01]  /*1b130*/  MUFU.TANH R168, R145 ;  /* 0x0000009100a87308 */ /* 0x000fe20000002400 */
[-C--:B------:R-:W-:Y:S01]  /*1b140*/  ISETP.GE.AND P4, PT, R4, R135.reuse, PT ;  /* 0x000000870400720c */ /* 0x080fe20003f86270 */
[C---:B------:R-:W-:Y:S01]  /*1b150*/  VIADD R4, R16.reuse, 0xffffff30 ;  /* 0xffffff3010047836 */ /* 0x040fe20000000000 */
[----:B----4-:R-:W-:Y:S01]  /*1b160*/  FSEL R201, R201, -INF , !P1 ;  /* 0xff800000c9c97808 */ /* 0x010fe20004800000 */
[----:B------:R-:W-:Y:S01]  /*1b170*/  HMMA.16816.F32.BF16 R32, R156, R10, R32 ;  /* 0x0000000a9c20723c */ /* 0x000fe20000041820 */
[-C--:B------:R-:W-:Y:S01]  /*1b180*/  ISETP.GE.AND P1, PT, R5, R134.reuse, PT ;  /* 0x000000860500720c */ /* 0x080fe20003f26270 */
[----:B------:R-:W-:Y:S01]  /*1b190*/  VIADD R11, R16, 0xffffff41 ;  /* 0xffffff41100b7836 */ /* 0x000fe20000000000 */
[----:B------:R-:W-:Y:S01]  /*1b1a0*/  FSEL R200, R200, -INF , !P5 ;  /* 0xff800000c8c87808 */ /* 0x000fe20006800000 */
[----:B------:R-:W1:Y:S01]  /*1b1b0*/  MUFU.TANH R169, R146 ;  /* 0x0000009200a97308 */ /* 0x000e620000002400 */
[----:B---3--:R-:W-:Y:S01]  /*1b1c0*/  FSEL R199, R199, -INF , !P4 ;  /* 0xff800000c7c77808 */ /* 0x008fe20006000000 */
[----:B------:R-:W-:Y:S01]  /*1b1d0*/  FMUL.FTZ R57, R57, UR4 ;  /* 0x0000000439397c20 */ /* 0x000fe20008410000 */
[----:B------:R-:W-:Y:S01]  /*1b1e0*/  FSEL R196, R196, -INF , !P1 ;  /* 0xff800000c4c47808 */ /* 0x000fe20004800000 */
[----:B------:R-:W-:Y:S01]  /*1b1f0*/  FMUL.FTZ R59, R59, UR4 ;  /* 0x000000043b3b7c20 */ /* 0x000fe20008410000 */
[-C--:B------:R-:W-:Y:S01]  /*1b200*/  ISETP.GE.AND P5, PT, R5, R135.reuse, PT ;  /* 0x000000870500720c */ /* 0x080fe20003fa6270 */
[----:B------:R-:W-:Y:S01]  /*1b210*/  FMUL.FTZ R48, R48, UR4 ;  /* 0x0000000430307c20 */ /* 0x000fe20008410000 */
[CC--:B------:R-:W-:Y:S01]  /*1b220*/  ISETP.GE.AND P4, PT, R4.reuse, R134.reuse, PT ;  /* 0x000000860400720c */ /* 0x0c0fe20003f86270 */
[----:B------:R-:W3:Y:S01]  /*1b230*/  MUFU.TANH R194, R144 ;  /* 0x0000009000c27308 */ /* 0x000ee20000002400 */
[-C--:B------:R-:W-:Y:S01]  /*1b240*/  ISETP.GE.AND P1, PT, R4, R135.reuse, PT ;  /* 0x000000870400720c */ /* 0x080fe20003f26270 */
[----:B------:R-:W-:Y:S01]  /*1b250*/  VIADD R10, R16, 0xffffff48 ;  /* 0xffffff48100a7836 */ /* 0x000fe20000000000 */
[----:B------:R-:W4:Y:S01]  /*1b260*/  LDSM.16.M88.4 R4, [R189+0xb800] ;  /* 0x00b80000bd04783b */ /* 0x000f220000000200 */
[----:B--2---:R-:W-:Y:S01]  /*1b270*/  FSEL R197, R197, -INF , !P5 ;  /* 0xff800000c5c57808 */ /* 0x004fe20006800000 */
[----:B------:R-:W-:Y:S01]  /*1b280*/  FMUL.FTZ R28, R49, UR4 ;  /* 0x00000004311c7c20 */ /* 0x000fe20008410000 */
[-C--:B------:R-:W-:Y:S01]  /*1b290*/  ISETP.GE.AND P5, PT, R45, R134.reuse, PT ;  /* 0x000000862d00720c */ /* 0x080fe20003fa6270 */
[----:B------:R-:W-:Y:S01]  /*1b2a0*/  FMUL.FTZ R9, R51, UR4 ;  /* 0x0000000433097c20 */ /* 0x000fe20008410000 */
[----:B------:R-:W2:Y:S01]  /*1b2b0*/  MUFU.TANH R20, R20 ;  /* 0x0000001400147308 */ /* 0x000ea20000002400 */
[----:B-1----:R-:W-:Y:S01]  /*1b2c0*/  FSEL R169, R169, -INF , !P1 ;  /* 0xff800000a9a97808 */ /* 0x002fe20004800000 */
[C---:B------:R-:W-:Y:S01]  /*1b2d0*/  HMMA.16816.F32.BF16 R36, R164.reuse, R12, R36 ;  /* 0x0000000ca424723c */ /* 0x040fe20000041824 */
[----:B------:R-:W-:Y:S01]  /*1b2e0*/  FSEL R168, R168, -INF , !P5 ;  /* 0xff800000a8a87808 */ /* 0x000fe20006800000 */
[----:B------:R-:W-:Y:S01]  /*1b2f0*/  VIADD R13, R16, 0xffffff39 ;  /* 0xffffff39100d7836 */ /* 0x000fe20000000000 */
[-C--:B------:R-:W-:Y:S01]  /*1b300*/  ISETP.GE.AND P1, PT, R44, R134.reuse, PT ;  /* 0x000000862c00720c */ /* 0x080fe20003f26270 */
[----:B------:R-:W-:Y:S01]  /*1b310*/  VIADD R12, R16, 0xffffff40 ;  /* 0xffffff40100c7836 */ /* 0x000fe20000000000 */
[-C--:B------:R-:W-:Y:S01]  /*1b320*/  ISETP.GE.AND P5, PT, R44, R135.reuse, PT ;  /* 0x000000872c00720c */ /* 0x080fe20003fa6270 */
[----:B------:R-:W1:Y:S01]  /*1b330*/  MUFU.TANH R195, R147 ;  /* 0x0000009300c37308 */ /* 0x000e620000002400 */
[----:B---3--:R-:W-:Y:S01]  /*1b340*/  FSEL R194, R194, -INF , !P4 ;  /* 0xff800000c2c27808 */ /* 0x008fe20006000000 */
[----:B------:R-:W-:Y:S01]  /*1b350*/  HMMA.16816.F32.BF16 R32, R164, R14, R32 ;  /* 0x0000000ea420723c */ /* 0x000fe20000041820 */
[-C--:B------:R-:W-:Y:S01]  /*1b360*/  ISETP.GE.AND P4, PT, R45, R135.reuse, PT ;  /* 0x000000872d00720c */ /* 0x080fe20003f86270 */
[----:B------:R-:W-:Y:S01]  /*1b370*/  FMUL.FTZ R50, R50, UR4 ;  /* 0x0000000432327c20 */ /* 0x000fe20008410000 */
[----:B------:R-:W-:Y:S01]  /*1b380*/  FSEL R171, R171, -INF , !P5 ;  /* 0xff800000abab7808 */ /* 0x000fe20006800000 */
[----:B------:R-:W-:Y:S01]  /*1b390*/  FMUL.FTZ R163, R174, UR4 ;  /* 0x00000004aea37c20 */ /* 0x000fe20008410000 */
[-C--:B------:R-:W-:Y:S01]  /*1b3a0*/  ISETP.GE.AND P5, PT, R12, R134.reuse, PT ;  /* 0x000000860c00720c */ /* 0x080fe20003fa6270 */
[----:B------:R-:W3:Y:S01]  /*1b3b0*/  MUFU.TANH R190, R65 ;  /* 0x0000004100be7308 */ /* 0x000ee20000002400 */
[----:B--2---:R-:W-:Y:S01]  /*1b3c0*/  FSEL R172, R20, -INF , !P1 ;  /* 0xff80000014ac7808 */ /* 0x004fe20004800000 */
[----:B------:R-:W-:Y:S01]  /*1b3d0*/  FMUL.FTZ R161, R175, UR4 ;  /* 0x00000004afa17c20 */ /* 0x000fe20008410000 */
[-C--:B------:R-:W-:Y:S01]  /*1b3e0*/  ISETP.GE.AND P1, PT, R13, R135.reuse, PT ;  /* 0x000000870d00720c */ /* 0x080fe20003f26270 */
[----:B------:R-:W-:Y:S01]  /*1b3f0*/  FMUL.FTZ R162, R173, UR4 ;  /* 0x00000004ada27c20 */ /* 0x000fe20008410000 */
[----:B------:R-:W-:Y:S01]  /*1b400*/  FSEL R192, R192, -INF , !P5 ;  /* 0xff800000c0c07808 */ /* 0x000fe20006800000 */
[----:B------:R-:W-:Y:S01]  /*1b410*/  FMUL.FTZ R40, R40, UR4 ;  /* 0x0000000428287c20 */ /* 0x000fe20008410000 */
[----:B------:R-:W-:Y:S01]  /*1b420*/  FSEL R193, R193, -INF , !P1 ;  /* 0xff800000c1c17808 */ /* 0x000fe20004800000 */
[----:B------:R-:W2:Y:S01]  /*1b430*/  MUFU.TANH R25, R25 ;  /* 0x0000001900197308 */ /* 0x000ea20000002400 */
[----:B-1----:R-:W-:Y:S01]  /*1b440*/  FSEL R195, R195, -INF , !P4 ;  /* 0xff800000c3c37808 */ /* 0x002fe20006000000 */
[----:B------:R-:W-:Y:S01]  /*1b450*/  FMUL.FTZ R42, R42, UR4 ;  /* 0x000000042a2a7c20 */ /* 0x000fe20008410000 */
[-C--:B------:R-:W-:Y:S01]  /*1b460*/  ISETP.GE.AND P4, PT, R13, R134.reuse, PT ;  /* 0x000000860d00720c */ /* 0x080fe20003f86270 */
[----:B------:R-:W-:Y:S01]  /*1b470*/  FMUL.FTZ R43, R43, UR4 ;  /* 0x000000042b2b7c20 */ /* 0x000fe20008410000 */
[----:B------:R-:W-:Y:S01]  /*1b480*/  ISETP.GE.AND P1, PT, R11, R134, PT ;  /* 0x000000860b00720c */ /* 0x000fe20003f26270 */
[----:B------:R-:W-:Y:S01]  /*1b490*/  FMUL.FTZ R41, R41, UR4 ;  /* 0x0000000429297c20 */ /* 0x000fe20008410000 */
[----:B------:R-:W-:Y:S01]  /*1b4a0*/  FSEL R170, R170, -INF , !P4 ;  /* 0xff800000aaaa7808 */ /* 0x000fe20006000000 */
[----:B------:R-:W1:Y:S01]  /*1b4b0*/  MUFU.TANH R191, R66 ;  /* 0x0000004200bf7308 */ /* 0x000e620000002400 */
[-C--:B------:R-:W-:Y:S01]  /*1b4c0*/  ISETP.GE.AND P5, PT, R11, R135.reuse, PT ;  /* 0x000000870b00720c */ /* 0x080fe20003fa6270 */
[----:B------:R-:W-:Y:S01]  /*1b4d0*/  VIADD R141, R55, 0xfffffffe ;  /* 0xfffffffe378d7836 */ /* 0x000fe20000000000 */
[----:B----4-:R-:W-:Y:S01]  /*1b4e0*/  HMMA.16816.F32.BF16 R36, R176, R4, R36 ;  /* 0x00000004b024723c */ /* 0x010fe20000041824 */
[----:B------:R-:W-:Y:S01]  /*1b4f0*/  VIADD R5, R16, 0xffffff49 ;  /* 0xffffff4910057836 */ /* 0x000fe20000000000 */
[----:B------:R-:W-:Y:S01]  /*1b500*/  ISETP.GE.AND P4, PT, R12, R135, PT ;  /* 0x000000870c00720c */ /* 0x000fe20003f86270 */
[----:B------:R-:W-:Y:S01]  /*1b510*/  VIADD R4, R16, 0xffffff50 ;  /* 0xffffff5010047836 */ /* 0x000fe20000000000 */
[----:B---3--:R-:W-:Y:S01]  /*1b520*/  FSEL R190, R190, -INF , !P1 ;  /* 0xff800000bebe7808 */ /* 0x008fe20004800000 */
[----:B------:R-:W3:Y:S01]  /*1b530*/  MUFU.TANH R30, R30 ;  /* 0x0000001e001e7308 */ /* 0x000ee20000002400 */
[----:B--2---:R-:W-:Y:S01]  /*1b540*/  FSEL R189, R25, -INF , !P5 ;  /* 0xff80000019bd7808 */ /* 0x004fe20006800000 */
[----:B------:R-:W-:-:S04]  /*1b550*/  DEPBAR.LE SB0, 0x0 ;  /* 0x000080000000791a */ /* 0x000fc80000000000 */
[CC--:B------:R-:W-:Y:S02]  /*1b560*/  ISETP.GE.AND P1, PT, R10.reuse, R135.reuse, PT ;  /* 0x000000870a00720c */ /* 0x0c0fe40003f26270 */
[----:B------:R-:W2:Y:S01]  /*1b570*/  MUFU.TANH R31, R31 ;  /* 0x0000001f001f7308 */ /* 0x000ea20000002400 */
[----:B-1----:R-:W-:Y:S02]  /*1b580*/  FSEL R191, R191, -INF , !P4 ;  /* 0xff800000bfbf7808 */ /* 0x002fe40006000000 */
[-C--:B------:R-:W-:Y:S02]  /*1b590*/  ISETP.GE.AND P5, PT, R5, R134.reuse, PT ;  /* 0x000000860500720c */ /* 0x080fe40003fa6270 */
[----:B------:R-:W-:Y:S01]  /*1b5a0*/  ISETP.GE.AND P4, PT, R10, R134, PT ;  /* 0x000000860a00720c */ /* 0x000fe20003f86270 */
[----:B------:R-:W-:Y:S02]  /*1b5b0*/  VIADD R10, R16, 0xffffff60 ;  /* 0xffffff60100a7836 */ /* 0x000fe40000000000 */
[----:B------:R-:W-:Y:S01]  /*1b5c0*/  FMUL.FTZ R36, R36, UR4 ;  /* 0x0000000424247c20 */ /* 0x000fe20008410000 */
[----:B------:R-:W1:Y:S01]  /*1b5d0*/  MUFU.TANH R27, R27 ;  /* 0x0000001b001b7308 */ /* 0x000e620000002400 */
[----:B---3--:R-:W-:Y:S01]  /*1b5e0*/  FSEL R186, R30, -INF , !P5 ;  /* 0xff8000001eba7808 */ /* 0x008fe20006800000 */
[----:B------:R-:W-:Y:S01]  /*1b5f0*/  FMUL.FTZ R37, R37, UR4 ;  /* 0x0000000425257c20 */ /* 0x000fe20008410000 */
[----:B------:R-:W-:Y:S01]  /*1b600*/  ISETP.GE.AND P5, PT, R4, R135, PT ;  /* 0x000000870400720c */ /* 0x000fe20003fa6270 */
[----:B------:R-:W-:Y:S01]  /*1b610*/  FMUL.FTZ R38, R38, UR4 ;  /* 0x0000000426267c20 */ /* 0x000fe20008410000 */
[----:B------:R-:W-:-:S03]  /*1b620*/  FMUL.FTZ R39, R39, UR4 ;  /* 0x0000000427277c20 */ /* 0x000fc60008410000 */
[----:B------:R-:W3:Y:S01]  /*1b630*/  MUFU.TANH R46, R46 ;  /* 0x0000002e002e7308 */ /* 0x000ee20000002400 */
[----:B--2---:R-:W-:Y:S02]  /*1b640*/  FSEL R187, R31, -INF , !P1 ;  /* 0xff8000001fbb7808 */ /* 0x004fe40004800000 */
[----:B------:R-:W-:Y:S01]  /*1b650*/  ISETP.GE.AND P1, PT, R4, R134, PT ;  /* 0x000000860400720c */ /* 0x000fe20003f26270 */
[----:B------:R-:W-:-:S04]  /*1b660*/  VIADD R4, R16, 0xffffff51 ;  /* 0xffffff5110047836 */ /* 0x000fc80000000000 */
[----:B------:R-:W2:Y:S01]  /*1b670*/  MUFU.TANH R184, R56 ;  /* 0x0000003800b87308 */ /* 0x000ea20000002400 */
[----:B-1----:R-:W-:Y:S02]  /*1b680*/  FSEL R188, R27, -INF , !P4 ;  /* 0xff8000001bbc7808 */ /* 0x002fe40006000000 */
[----:B------:R-:W-:Y:S01]  /*1b690*/  ISETP.GE.AND P4, PT, R5, R135, PT ;  /* 0x000000870500720c */ /* 0x000fe20003f86270 */
[----:B------:R-:W-:-:S04]  /*1b6a0*/  VIADD R5, R16, 0xffffff58 ;  /* 0xffffff5810057836 */ /* 0x000fc80000000000 */
[----:B------:R-:W1:Y:S01]  /*1b6b0*/  MUFU.TANH R183, R58 ;  /* 0x0000003a00b77308 */ /* 0x000e620000002400 */
[----:B---3--:R-:W-:Y:S02]  /*1b6c0*/  FSEL R185, R46, -INF , !P4 ;  /* 0xff8000002eb97808 */ /* 0x008fe40006000000 */
[----:B------:R-:W-:-:S05]  /*1b6d0*/  ISETP.GE.AND P4, PT, R4, R134, PT ;  /* 0x000000860400720c */ /* 0x000fca0003f86270 */
[----:B------:R-:W3:Y:S01]  /*1b6e0*/  MUFU.TANH R182, R57 ;  /* 0x0000003900b67308 */ /* 0x000ee20000002400 */
[----:B--2---:R-:W-:Y:S02]  /*1b6f0*/  FSEL R184, R184, -INF , !P1 ;  /* 0xff800000b8b87808 */ /* 0x004fe40004800000 */
[----:B------:R-:W-:Y:S01]  /*1b700*/  ISETP.GE.AND P1, PT, R4, R135, PT ;  /* 0x000000870400720c */ /* 0x000fe20003f26270 */
[----:B------:R-:W-:-:S04]  /*1b710*/  VIADD R4, R16, 0xffffff59 ;  /* 0xffffff5910047836 */ /* 0x000fc80000000000 */
[----:B------:R-:W2:Y:S01]  /*1b720*/  MUFU.TANH R181, R59 ;  /* 0x0000003b00b57308 */ /* 0x000ea20000002400 */
[----:B-1----:R-:W-:Y:S02]  /*1b730*/  FSEL R183, R183, -INF , !P5 ;  /* 0xff800000b7b77808 */ /* 0x002fe40006800000 */
[----:B------:R-:W-:-:S05]  /*1b740*/  ISETP.GE.AND P5, PT, R5, R134, PT ;  /* 0x000000860500720c */ /* 0x000fca0003fa6270 */
[----:B------:R-:W1:Y:S01]  /*1b750*/  MUFU.TANH R180, R48 ;  /* 0x0000003000b47308 */ /* 0x000e620000002400 */
[----:B---3--:R-:W-:Y:S02]  /*1b760*/  FSEL R182, R182, -INF , !P4 ;  /* 0xff800000b6b67808 */ /* 0x008fe40006000000 */
[----:B------:R-:W-:-:S05]  /*1b770*/  ISETP.GE.AND P4, PT, R5, R135, PT ;  /* 0x000000870500720c */ /* 0x000fca0003f86270 */
[----:B------:R-:W3:Y:S01]  /*1b780*/  MUFU.TANH R8, R50 ;  /* 0x0000003200087308 */ /* 0x000ee20000002400 */
[----:B--2---:R-:W-:Y:S02]  /*1b790*/  FSEL R181, R181, -INF , !P1 ;  /* 0xff800000b5b57808 */ /* 0x004fe40004800000 */
[----:B------:R-:W-:-:S05]  /*1b7a0*/  ISETP.GE.AND P1, PT, R4, R134, PT ;  /* 0x000000860400720c */ /* 0x000fca0003f26270 */
[----:B------:R-:W2:Y:S01]  /*1b7b0*/  MUFU.TANH R28, R28 ;  /* 0x0000001c001c7308 */ /* 0x000ea20000002400 */
[----:B-1----:R-:W-:Y:S02]  /*1b7c0*/  FSEL R180, R180, -INF , !P5 ;  /* 0xff800000b4b47808 */ /* 0x002fe40006800000 */
[----:B------:R-:W-:Y:S02]  /*1b7d0*/  ISETP.GE.AND P5, PT, R4, R135, PT ;  /* 0x000000870400720c */ /* 0x000fe40003fa6270 */
[----:B------:R-:W-:Y:S03]  /*1b7e0*/  HMMA.16816.F32.BF16 R4, R176, R6, R32 ;  /* 0x00000006b004723c */ /* 0x000fe60000041820 */
[----:B------:R-:W1:Y:S01]  /*1b7f0*/  MUFU.TANH R9, R9 ;  /* 0x0000000900097308 */ /* 0x000e620000002400 */
[----:B---3--:R-:W-:Y:S01]  /*1b800*/  FSEL R175, R8, -INF , !P4 ;  /* 0xff80000008af7808 */ /* 0x008fe20006000000 */
[----:B------:R-:W-:Y:S01]  /*1b810*/  VIADD R8, R16, 0xffffff61 ;  /* 0xffffff6110087836 */ /* 0x000fe20000000000 */
[----:B------:R-:W-:-:S05]  /*1b820*/  ISETP.GE.AND P4, PT, R10, R134, PT ;  /* 0x000000860a00720c */ /* 0x000fca0003f86270 */
[----:B------:R-:W3:Y:S01]  /*1b830*/  MUFU.TANH R29, R29 ;  /* 0x0000001d001d7308 */ /* 0x000ee20000002400 */
[----:B--2---:R-:W-:Y:S02]  /*1b840*/  FSEL R174, R28, -INF , !P1 ;  /* 0xff8000001cae7808 */ /* 0x004fe40004800000 */
[----:B------:R-:W-:-:S05]  /*1b850*/  ISETP.GE.AND P1, PT, R10, R135, PT ;  /* 0x000000870a00720c */ /* 0x000fca0003f26270 */
[----:B------:R-:W2:Y:S01]  /*1b860*/  MUFU.TANH R163, R163 ;  /* 0x000000a300a37308 */ /* 0x000ea20000002400 */
[----:B-1----:R-:W-:Y:S01]  /*1b870*/  FSEL R173, R9, -INF , !P5 ;  /* 0xff80000009ad7808 */ /* 0x002fe20006800000 */
[----:B------:R-:W-:Y:S01]  /*1b880*/  VIADD R9, R16, 0xffffff68 ;  /* 0xffffff6810097836 */ /* 0x000fe20000000000 */
[----:B------:R-:W-:Y:S01]  /*1b890*/  ISETP.GE.AND P5, PT, R8, R134, PT ;  /* 0x000000860800720c */ /* 0x000fe20003fa6270 */
[----:B------:R-:W-:Y:S01]  /*1b8a0*/  FMUL.FTZ R145, R5, UR4 ;  /* 0x0000000405917c20 */ /* 0x000fe20008410000 */
[----:B------:R-:W-:Y:S02]  /*1b8b0*/  VIADD R5, R16, 0xffffff71 ;  /* 0xffffff7110057836 */ /* 0x000fe40000000000 */
[----:B------:R-:W-:Y:S01]  /*1b8c0*/  FMUL.FTZ R4, R4, UR4 ;  /* 0x0000000404047c20 */ /* 0x000fe20008410000 */
[----:B------:R-:W-:Y:S01]  /*1b8d0*/  FMUL.FTZ R142, R6, UR4 ;  /* 0x00000004068e7c20 */ /* 0x000fe20008410000 */
[----:B------:R-:W1:Y:S01]  /*1b8e0*/  MUFU.TANH R161, R161 ;  /* 0x000000a100a17308 */ /* 0x000e620000002400 */
[----:B---3--:R-:W-:Y:S01]  /*1b8f0*/  FSEL R164, R29, -INF , !P4 ;  /* 0xff8000001da47808 */ /* 0x008fe20006000000 */
[----:B------:R-:W-:Y:S01]  /*1b900*/  VIADD R6, R16, 0xffffff78 ;  /* 0xffffff7810067836 */ /* 0x000fe20000000000 */
[----:B------:R-:W-:Y:S01]  /*1b910*/  ISETP.GE.AND P4, PT, R8, R135, PT ;  /* 0x000000870800720c */ /* 0x000fe20003f86270 */
[----:B------:R-:W-:-:S04]  /*1b920*/  VIADD R8, R16, 0xffffff69 ;  /* 0xffffff6910087836 */ /* 0x000fc80000000000 */
[----:B------:R-:W3:Y:S01]  /*1b930*/  MUFU.TANH R160, R40 ;  /* 0x0000002800a07308 */ /* 0x000ee20000002400 */
[----:B--2---:R-:W-:Y:S02]  /*1b940*/  FSEL R163, R163, -INF , !P1 ;  /* 0xff800000a3a37808 */ /* 0x004fe40004800000 */
[----:B------:R-:W-:-:S05]  /*1b950*/  ISETP.GE.AND P1, PT, R9, R134, PT ;  /* 0x000000860900720c */ /* 0x000fca0003f26270 */
[----:B------:R-:W2:Y:S01]  /*1b960*/  MUFU.TANH R162, R162 ;  /* 0x000000a200a27308 */ /* 0x000ea20000002400 */
[----:B-1----:R-:W-:Y:S02]  /*1b970*/  FSEL R161, R161, -INF , !P4 ;  /* 0xff800000a1a17808 */ /* 0x002fe40006000000 */
[----:B------:R-:W-:-:S05]  /*1b980*/  ISETP.GE.AND P4, PT, R8, R134, PT ;  /* 0x000000860800720c */ /* 0x000fca0003f86270 */
[----:B------:R-:W1:Y:S01]  /*1b990*/  MUFU.TANH R159, R42 ;  /* 0x0000002a009f7308 */ /* 0x000e620000002400 */
[----:B---3--:R-:W-:Y:S02]  /*1b9a0*/  FSEL R160, R160, -INF , !P1 ;  /* 0xff800000a0a07808 */ /* 0x008fe40004800000 */
[-C--:B------:R-:W-:Y:S01]  /*1b9b0*/  ISETP.GE.AND P1, PT, R8, R135.reuse, PT ;  /* 0x000000870800720c */ /* 0x080fe20003f26270 */
[C---:B------:R-:W-:Y:S02]  /*1b9c0*/  VIADD R8, R16.reuse, 0xffffff70 ;  /* 0xffffff7010087836 */ /* 0x040fe40000000000 */
[----:B------:R-:W-:Y:S02]  /*1b9d0*/  VIADD R16, R16, 0xffffff79 ;  /* 0xffffff7910107836 */ /* 0x000fe40000000000 */
        /* <DEDUP_REMOVED lines=8> */
[----:B------:R-:W-:-:S05]  /*1ba60*/  ISETP.GE.AND P1, PT, R5, R134, PT ;  /* 0x000000860500720c */ /* 0x000fca0003f26270 */
[----:B------:R-:W3:Y:S01]  /*1ba70*/  MUFU.TANH R145, R145 ;  /* 0x0000009100917308 */ /* 0x000ee20000002400 */
[----:B--2---:R-:W-:Y:S01]  /*1ba80*/  FSEL R140, R140, -INF , !P5 ;  /* 0xff8000008c8c7808 */ /* 0x004fe20006800000 */
[----:B------:R-:W-:Y:S01]  /*1ba90*/  BAR.SYNC.DEFER_BLOCKING 0x0 ;  /* 0x0000000000007b1d */ /* 0x000fe20000010000 */
[----:B------:R-:W-:Y:S01]  /*1baa0*/  ISETP.GE.AND P5, PT, R5, R135, PT ;  /* 0x000000870500720c */ /* 0x000fe20003fa6270 */
[----:B------:R-:W-:-:S04]  /*1bab0*/  FMUL.FTZ R5, R7, UR4 ;  /* 0x0000000407057c20 */ /* 0x000fc80008410000 */
[----:B------:R-:W2:Y:S01]  /*1bac0*/  MUFU.TANH R158, R41 ;  /* 0x00000029009e7308 */ /* 0x000ea20000002400 */
[----:B-1----:R-:W-:Y:S02]  /*1bad0*/  FSEL R137, R137, -INF , !P1 ;  /* 0xff80000089897808 */ /* 0x002fe40004800000 */
[----:B------:R-:W-:-:S05]  /*1bae0*/  ISETP.GE.AND P1, PT, R16, R134, PT ;  /* 0x000000861000720c */ /* 0x000fca0003f26270 */
[----:B------:R-:W1:Y:S01]  /*1baf0*/  MUFU.TANH R136, R38 ;  /* 0x0000002600887308 */ /* 0x000e620000002400 */
[----:B---3--:R-:W-:Y:S02]  /*1bb00*/  FSEL R145, R145, -INF , !P1 ;  /* 0xff80000091917808 */ /* 0x008fe40004800000 */
[----:B------:R-:W-:-:S05]  /*1bb10*/  ISETP.GT.AND P1, PT, R141, R216, PT ;  /* 0x000000d88d00720c */ /* 0x000fca0003f24270 */
        /* <DEDUP_REMOVED lines=11> */
[----:B------:R-:W-:Y:S02]  /*1bbd0*/  ISETP.GE.AND P4, PT, R16, R135, PT ;  /* 0x000000871000720c */ /* 0x000fe40003f86270 */
[----:B-1----:R-:W-:Y:S02]  /*1bbe0*/  FSEL R142, R142, -INF , !P5 ;  /* 0xff8000008e8e7808 */ /* 0x002fe40006800000 */
[----:B---3--:R-:W-:Y:S01]  /*1bbf0*/  FSEL R135, R5, -INF , !P4 ;  /* 0xff80000005877808 */ /* 0x008fe20006000000 */
        /* <DEDUP_REMOVED lines=64> */
.L_x_1855:
[----:B------:R-:W-:Y:S01]  /*1c000*/  UMOV UR4, URZ ;  /* 0x000000ff00047c82 */ /* 0x000fe20008000000 */
[----:B------:R-:W-:Y:S01]  /*1c010*/  IMAD.SHL.U32 R4, R52, 0x80, RZ ;  /* 0x0000008034047824 */ /* 0x000fe200078e00ff */
[----:B------:R-:W-:-:S05]  /*1c020*/  IADD3 R5, P1, PT, RZ, -UR4, RZ ;  /* 0x80000004ff057c10 */ /* 0x000fca000ff3e0ff */
[----:B------:R-:W-:-:S05]  /*1c030*/  IMAD.X R4, RZ, RZ, ~R4, P1 ;  /* 0x000000ffff047224 */ /* 0x000fca00008e0e04 */
[----:B------:R-:W-:-:S04]  /*1c040*/  SHF.R.S64 R5, R5, 0x1f, R4 ;  /* 0x0000001f05057819 */ /* 0x000fc80000001004 */
[----:B------:R-:W-:-:S04]  /*1c050*/  IADD3 R220, P1, PT, R5, R220, RZ ;  /* 0x000000dc05dc7210 */ /* 0x000fc80007f3e0ff */
[----:B------:R-:W-:-:S09]  /*1c060*/  LEA.HI.X.SX32 R221, R4, R221, 0x1, P1 ;  /* 0x000000dd04dd7211 */ /* 0x000fd200008f0eff */
.L_x_1856:
        /* <DEDUP_REMOVED lines=105> */
.L_x_1854:
        /* <DEDUP_REMOVED lines=35> */
[----:B------:R-:W-:Y:S02]  /*1c930*/  SEL R155, R208, 0xffffffe0, !P6 ;  /* 0xffffffe0d09b7807 */ /* 0x000fe40007000000 */
        /* <DEDUP_REMOVED lines=12> */
[----:B--2---:R-:W-:-:S04]  /*1ca00*/  FMNMX.FTZ R0, R5, R0, !PT ;  /* 0x0000000005007209 */ /* 0x004fc80007810000 */
[C---:B------:R-:W-:Y:S01]  /*1ca10*/  FSETP.NEU.FTZ.AND P1, PT, R0.reuse, -INF , PT ;  /* 0xff8000000000780b */ /* 0x040fe20003f3d000 */
[C---:B-1----:R-:W-:Y:S01]  /*1ca20*/  FMUL.FTZ R146, R0.reuse, UR4 ;  /* 0x0000000400927c20 */ /* 0x042fe20008410000 */
[----:B---3--:R-:W-:Y:S02]  /*1ca30*/  FMNMX.FTZ R52, R7, R52, !PT ;  /* 0x0000003407347209 */ /* 0x008fe40007810000 */
        /* <DEDUP_REMOVED lines=12> */
[--C-:B------:R-:W-:Y:S01]  /*1cb00*/  FFMA.FTZ R53, R21, UR4, -R146.reuse ;  /* 0x0000000415357c23 */ /* 0x100fe20008010892 */
[----:B------:R-:W-:Y:S01]  /*1cb10*/  FADD.FTZ R4, R132, -R5 ;  /* 0x8000000584047221 */ /* 0x000fe20000010000 */
[--C-:B------:R-:W-:Y:S01]  /*1cb20*/  FFMA.FTZ R132, R23, UR4, -R146.reuse ;  /* 0x0000000417847c23 */ /* 0x100fe20008010892 */
[--C-:B------:R-:W-:Y:S01]  /*1cb30*/  FFMA.FTZ R150, R18, UR4, -R151.reuse ;  /* 0x0000000412967c23 */ /* 0x100fe20008010897 */
[--C-:B------:R-:W-:Y:S01]  /*1cb40*/  FFMA.FTZ R149, R22, UR4, -R151.reuse ;  /* 0x0000000416957c23 */ /* 0x100fe20008010897 */
[--C-:B------:R-:W-:Y:S01]  /*1cb50*/  FFMA.FTZ R148, R24, UR4, -R151.reuse ;  /* 0x0000000418947c23 */ /* 0x100fe20008010897 */
[--C-:B------:R-:W-:Y:S01]  /*1cb60*/  FFMA.FTZ R147, R26, UR4, -R151.reuse ;  /* 0x000000041a937c23 */ /* 0x100fe20008010897 */
[----:B------:R-:W-:Y:S01]  /*1cb70*/  FMUL.FTZ R154, R4, UR4 ;  /* 0x00000004049a7c20 */ /* 0x000fe20008410000 */
[----:B------:R-:W-:Y:S01]  /*1cb80*/  FMUL.FTZ R153, R6, UR4 ;  /* 0x0000000406997c20 */ /* 0x000fe20008410000 */
[----:B------:R-:W-:Y:S01]  /*1cb90*/  MUFU.EX2 R150, R150 ;  /* 0x0000009600967308 */ /* 0x000fe20000000800 */
[----:B------:R-:W-:Y:S01]  /*1cba0*/  LDSM.16.MT88.4 R20, [R3+0xc000] ;  /* 0x00c000000314783b */ /* 0x000fe20000004200 */
[--C-:B------:R-:W-:Y:S01]  /*1cbb0*/  FFMA.FTZ R166, R168, UR4, -R151.reuse ;  /* 0x00000004a8a67c23 */ /* 0x100fe20008010897 */
[--C-:B------:R-:W-:Y:S01]  /*1cbc0*/  FFMA.FTZ R168, R172, UR4, -R151.reuse ;  /* 0x00000004aca87c23 */ /* 0x100fe20008010897 */
[--C-:B------:R-:W-:Y:S01]  /*1cbd0*/  FFMA.FTZ R167, R170, UR4, -R151.reuse ;  /* 0x00000004aaa77c23 */ /* 0x100fe20008010897 */
[----:B------:R-:W-:Y:S01]  /*1cbe0*/  LDSM.16.MT88.4 R56, [R3+0x10000] ;  /* 0x010000000338783b */ /* 0x000fe20000004200 */
[--C-:B------:R-:W-:Y:S01]  /*1cbf0*/  FFMA.FTZ R165, R194, UR4, -R151.reuse ;  /* 0x00000004c2a57c23 */ /* 0x100fe20008010897 */
[--C-:B------:R-:W-:Y:S01]  /*1cc00*/  FFMA.FTZ R169, R169, UR4, -R146.reuse ;  /* 0x00000004a9a97c23 */ /* 0x100fe20008010892 */
[----:B------:R-:W2:Y:S01]  /*1cc10*/  MUFU.EX2 R149, R149 ;  /* 0x0000009500957308 */ /* 0x000ea20000000800 */
[--C-:B------:R-:W-:Y:S01]  /*1cc20*/  FFMA.FTZ R170, R195, UR4, -R146.reuse ;  /* 0x00000004c3aa7c23 */ /* 0x100fe20008010892 */
        /* <DEDUP_REMOVED lines=14> */
[----:B------:R-:W3:Y:S01]  /*1cd10*/  MUFU.EX2 R147, R147 ;  /* 0x0000009300937308 */ /* 0x000ee20000000800 */
[----:B--2---:R-:W-:Y:S01]  /*1cd20*/  F2FP.BF16.F32.PACK_AB R4, R149, R150 ;  /* 0x000000969504723e */ /* 0x004fe200000010ff */
        /* <DEDUP_REMOVED lines=25> */
[----:B------:R-:W-:-:S05]  /*1cec0*/  ISETP.GT.AND P1, PT, R141, R216, PT ;  /* 0x000000d88d00720c */ /* 0x000fca0003f24270 */
[----:B------:R-:W3:Y:S01]  /*1ced0*/  MUFU.EX2 R132, R132 ;  /* 0x0000008400847308 */ /* 0x000ee20000000800 */
[----:B--2---:R-:W-:-:S07]  /*1cee0*/  F2FP.BF16.F32.PACK_AB R5, R54, R144 ;  /* 0x000000903605723e */ /* 0x004fce00000010ff */
[----:B------:R-:W2:Y:S01]  /*1cef0*/  MUFU.EX2 R154, R154 ;  /* 0x0000009a009a7308 */ /* 0x000ea20000000800 */
[----:B------:R-:W-:-:S07]  /*1cf00*/  @P1 IADD3 R55, PT, PT, R55, -0x3, RZ ;  /* 0xfffffffd37371810 */ /* 0x000fce0007ffe0ff */
[----:B------:R-:W4:Y:S01]  /*1cf10*/  MUFU.EX2 R153, R153 ;  /* 0x0000009900997308 */ /* 0x000f220000000800 */
[----:B---3--:R-:W-:-:S07]  /*1cf20*/  F2FP.BF16.F32.PACK_AB R7, R132, R53 ;  /* 0x000000358407723e */ /* 0x008fce00000010ff */
[----:B------:R-:W-:Y:S01]  /*1cf30*/  MUFU.EX2 R165, R165 ;  /* 0x000000a500a57308 */ /* 0x000fe20000000800 */
[-C--:B--2---:R-:W-:Y:S01]  /*1cf40*/  FMUL.FTZ R32, R104, R154.reuse ;  /* 0x0000009a68207220 */ /* 0x084fe20000410000 */
[-C--:B------:R-:W-:Y:S01]  /*1cf50*/  FMUL.FTZ R33, R105, R154.reuse ;  /* 0x0000009a69217220 */ /* 0x080fe20000410000 */
[-C--:B------:R-:W-:Y:S01]  /*1cf60*/  FMUL.FTZ R100, R100, R154.reuse ;  /* 0x0000009a64647220 */ /* 0x080fe20000410000 */
[-C--:B------:R-:W-:Y:S01]  /*1cf70*/  FMUL.FTZ R101, R101, R154.reuse ;  /* 0x0000009a65657220 */ /* 0x080fe20000410000 */
[-C--:B------:R-:W-:Y:S01]  /*1cf80*/  FMUL.FTZ R40, R96, R154.reuse ;  /* 0x0000009a60287220 */ /* 0x080fe20000410000 */
[-C--:B------:R-:W-:Y:S01]  /*1cf90*/  FMUL.FTZ R41, R97, R154.reuse ;  /* 0x0000009a61297220 */ /* 0x080fe20000410000 */
[-C--:B------:R-:W-:Y:S01]  /*1cfa0*/  FMUL.FTZ R92, R92, R154.reuse ;  /* 0x0000009a5c5c7220 */ /* 0x080fe20000410000 */
[-C--:B------:R-:W-:Y:S01]  /*1cfb0*/  FMUL.FTZ R93, R93, R154.reuse ;  /* 0x0000009a5d5d7220 */ /* 0x080fe20000410000 */
[-C--:B----4-:R-:W-:Y:S01]  /*1cfc0*/  FMUL.FTZ R34, R106, R153.reuse ;  /* 0x000000996a227220 */ /* 0x090fe20000410000 */
[-C--:B------:R-:W-:Y:S01]  /*1cfd0*/  FMUL.FTZ R35, R107, R153.reuse ;  /* 0x000000996b237220 */ /* 0x080fe20000410000 */
[-C--:B------:R-:W-:Y:S01]  /*1cfe0*/  FMUL.FTZ R102, R102, R153.reuse ;  /* 0x0000009966667220 */ /* 0x080fe20000410000 */
[-C--:B------:R-:W-:Y:S01]  /*1cff0*/  FMUL.FTZ R103, R103, R153.reuse ;  /* 0x0000009967677220 */ /* 0x080fe20000410000 */
[-C--:B------:R-:W-:Y:S01]  /*1d000*/  FMUL.FTZ R42, R98, R153.reuse ;  /* 0x00000099622a7220 */ /* 0x080fe20000410000 */
[-C--:B------:R-:W-:Y:S01]  /*1d010*/  FMUL.FTZ R43, R99, R153.reuse ;  /* 0x00000099632b7220 */ /* 0x080fe20000410000 */
[-C--:B------:R-:W-:Y:S01]  /*1d020*/  FMUL.FTZ R94, R94, R153.reuse ;  /* 0x000000995e5e7220 */ /* 0x080fe20000410000 */
[-C--:B------:R-:W-:Y:S01]  /*1d030*/  FMUL.FTZ R95, R95, R153.reuse ;  /* 0x000000995f5f7220 */ /* 0x080fe20000410000 */
[C---:B-1----:R-:W-:Y:S01]  /*1d040*/  HMMA.16816.F32.BF16 R32, R4.reuse, R36, R32 ;  /* 0x000000240420723c */ /* 0x042fe20000041820 */
[-C--:B------:R-:W-:Y:S01]  /*1d050*/  FMUL.FTZ R48, R88, R154.reuse ;  /* 0x0000009a58307220 */ /* 0x080fe20000410000 */
[-C--:B------:R-:W-:Y:S01]  /*1d060*/  FMUL.FTZ R49, R89, R154.reuse ;  /* 0x0000009a59317220 */ /* 0x080fe20000410000 */
[-C--:B------:R-:W-:Y:S01]  /*1d070*/  FMUL.FTZ R50, R90, R153.reuse ;  /* 0x000000995a327220 */ /* 0x080fe20000410000 */
[-C--:B------:R-:W-:Y:S01]  /*1d080*/  FMUL.FTZ R51, R91, R153.reuse ;  /* 0x000000995b337220 */ /* 0x080fe20000410000 */
[-C--:B------:R-:W-:Y:S01]  /*1d090*/  FMUL.FTZ R61, R81, R154.reuse ;  /* 0x0000009a513d7220 */ /* 0x080fe20000410000 */
[-C--:B------:R-:W-:Y:S01]  /*1d0a0*/  FMUL.FTZ R63, R83, R153.reuse ;  /* 0x00000099533f7220 */ /* 0x080fe20000410000 */
[-C--:B------:R-:W-:Y:S01]  /*1d0b0*/  FMUL.FTZ R76, R76, R154.reuse ;  /* 0x0000009a4c4c7220 */ /* 0x080fe20000410000 */
[C---:B------:R-:W-:Y:S01]  /*1d0c0*/  HMMA.16816.F32.BF16 R36, R4.reuse, R38, R100 ;  /* 0x000000260424723c */ /* 0x040fe20000041864 */
[--C-:B------:R-:W-:Y:S01]  /*1d0d0*/  FFMA.FTZ R101, R64, UR4, -R151.reuse ;  /* 0x0000000440657c23 */ /* 0x100fe20008010897 */
[--C-:B------:R-:W-:Y:S01]  /*1d0e0*/  FFMA.FTZ R103, R62, UR4, -R151.reuse ;  /* 0x000000043e677c23 */ /* 0x100fe20008010897 */
[----:B------:R-:W1:Y:S01]  /*1d0f0*/  LDSM.16.MT88.4 R64, [R156+0x4000] ;  /* 0x004000009c40783b */ /* 0x000e620000004200 */
[--C-:B------:R-:W-:Y:S01]  /*1d100*/  FFMA.FTZ R102, R60, UR4, -R151.reuse ;  /* 0x000000043c667c23 */ /* 0x100fe20008010897 */
[-C--:B------:R-:W-:Y:S01]  /*1d110*/  FMUL.FTZ R60, R80, R154.reuse ;  /* 0x0000009a503c7220 */ /* 0x080fe20000410000 */
[-C--:B------:R-:W-:Y:S01]  /*1d120*/  FMUL.FTZ R62, R82, R153.reuse ;  /* 0x00000099523e7220 */ /* 0x080fe20000410000 */
[-C--:B------:R-:W-:Y:S01]  /*1d130*/  FMUL.FTZ R77, R77, R154.reuse ;  /* 0x0000009a4d4d7220 */ /* 0x080fe20000410000 */
[C---:B------:R-:W-:Y:S01]  /*1d140*/  HMMA.16816.F32.BF16 R40, R4.reuse, R44, R40 ;  /* 0x0000002c0428723c */ /* 0x040fe20000041828 */
[-C--:B------:R-:W-:Y:S01]  /*1d150*/  FMUL.FTZ R78, R78, R153.reuse ;  /* 0x000000994e4e7220 */ /* 0x080fe20000410000 */
[-C--:B------:R-:W-:Y:S01]  /*1d160*/  FMUL.FTZ R79, R79, R153.reuse ;  /* 0x000000994f4f7220 */ /* 0x080fe20000410000 */
[----:B------:R-:W-:Y:S01]  /*1d170*/  LDSM.16.MT88.4 R88, [R152+0xc800] ;  /* 0x00c800009858783b */ /* 0x000fe20000004200 */
[--C-:B------:R-:W-:Y:S01]  /*1d180*/  FFMA.FTZ R100, R204, UR4, -R151.reuse ;  /* 0x00000004cc647c23 */ /* 0x100fe20008010897 */
[--C-:B------:R-:W-:Y:S01]  /*1d190*/  FFMA.FTZ R107, R213, UR4, -R146.reuse ;  /* 0x00000004d56b7c23 */ /* 0x100fe20008010892 */
[--C-:B------:R-:W-:Y:S01]  /*1d1a0*/  FFMA.FTZ R106, R215, UR4, -R146.reuse ;  /* 0x00000004d76a7c23 */ /* 0x100fe20008010892 */
[--C-:B------:R-:W-:Y:S01]  /*1d1b0*/  FFMA.FTZ R105, R207, UR4, -R146.reuse ;  /* 0x00000004cf697c23 */ /* 0x100fe20008010892 */
[C---:B------:R-:W-:Y:S01]  /*1d1c0*/  HMMA.16816.F32.BF16 R44, R4.reuse, R46, R92 ;  /* 0x0000002e042c723c */ /* 0x040fe2000004185c */
[----:B------:R-:W2:Y:S01]  /*1d1d0*/  LDSM.16.MT88.4 R92, [R155+0x4000] ;  /* 0x004000009b5c783b */ /* 0x000ea20000004200 */
[--C-:B------:R-:W-:Y:S01]  /*1d1e0*/  FFMA.FTZ R104, R205, UR4, -R146.reuse ;  /* 0x00000004cd687c23 */ /* 0x100fe20008010892 */
[-C--:B------:R-:W-:Y:S01]  /*1d1f0*/  FMUL.FTZ R8, R128, R154.reuse ;  /* 0x0000009a80087220 */ /* 0x080fe20000410000 */
[-C--:B------:R-:W-:Y:S01]  /*1d200*/  FMUL.FTZ R9, R129, R154.reuse ;  /* 0x0000009a81097220 */ /* 0x080fe20000410000 */
        /* <DEDUP_REMOVED lines=8> */
[C---:B------:R-:W-:Y:S01]  /*1d290*/  HMMA.16816.F32.BF16 R8, R4.reuse, R12, R8 ;  /* 0x0000000c0408723c */ /* 0x040fe20000041808 */
[-C--:B------:R-:W-:Y:S01]  /*1d2a0*/  FMUL.FTZ R25, R113, R154.reuse ;  /* 0x0000009a71197220 */ /* 0x080fe20000410000 */
[-C--:B------:R-:W-:Y:S01]  /*1d2b0*/  FMUL.FTZ R26, R114, R153.reuse ;  /* 0x00000099721a7220 */ /* 0x080fe20000410000 */
[-C--:B------:R-:W-:Y:S01]  /*1d2c0*/  FMUL.FTZ R27, R115, R153.reuse ;  /* 0x00000099731b7220 */ /* 0x080fe20000410000 */
[-C--:B------:R-:W-:Y:S01]  /*1d2d0*/  FMUL.FTZ R108, R108, R154.reuse ;  /* 0x0000009a6c6c7220 */ /* 0x080fe20000410000 */
[-C--:B------:R-:W-:Y:S01]  /*1d2e0*/  FMUL.FTZ R109, R109, R154.reuse ;  /* 0x0000009a6d6d7220 */ /* 0x080fe20000410000 */
[----:B------:R-:W3:Y:S01]  /*1d2f0*/  MUFU.EX2 R100, R100 ;  /* 0x0000006400647308 */ /* 0x000ee20000000800 */
[-C--:B------:R-:W-:Y:S01]  /*1d300*/  FMUL.FTZ R110, R110, R153.reuse ;  /* 0x000000996e6e7220 */ /* 0x080fe20000410000 */
[C---:B------:R-:W-:Y:S01]  /*1d310*/  HMMA.16816.F32.BF16 R12, R4.reuse, R14, R124 ;  /* 0x0000000e040c723c */ /* 0x040fe2000004187c */
[-C--:B------:R-:W-:Y:S01]  /*1d320*/  FMUL.FTZ R111, R111, R153.reuse ;  /* 0x000000996f6f7220 */ /* 0x080fe20000410000 */
[-C--:B------:R-:W-:Y:S01]  /*1d330*/  FMUL.FTZ R16, R120, R154.reuse ;  /* 0x0000009a78107220 */ /* 0x080fe20000410000 */
[-C--:B------:R-:W-:Y:S01]  /*1d340*/  FMUL.FTZ R17, R121, R154.reuse ;  /* 0x0000009a79117220 */ /* 0x080fe20000410000 */
[-C--:B------:R-:W-:Y:S01]  /*1d350*/  FMUL.FTZ R18, R122, R153.reuse ;  /* 0x000000997a127220 */ /* 0x080fe20000410000 */
[-C--:B------:R-:W-:Y:S01]  /*1d360*/  FMUL.FTZ R19, R123, R153.reuse ;  /* 0x000000997b137220 */ /* 0x080fe20000410000 */
[----:B------:R-:W-:Y:S01]  /*1d370*/  MUFU.EX2 R103, R103 ;  /* 0x0000006700677308 */ /* 0x000fe20000000800 */
[-C--:B------:R-:W-:Y:S01]  /*1d380*/  FMUL.FTZ R116, R116, R154.reuse ;  /* 0x0000009a74747220 */ /* 0x080fe20000410000 */
[C---:B-1----:R-:W-:Y:S01]  /*1d390*/  HMMA.16816.F32.BF16 R60, R4.reuse, R64, R60 ;  /* 0x00000040043c723c */ /* 0x042fe2000004183c */
        /* <DEDUP_REMOVED lines=8> */
[----:B------:R-:W1:Y:S01]  /*1d420*/  LDSM.16.MT88.4 R76, [R156+0x800] ;  /* 0x000800009c4c783b */ /* 0x000e620000004200 */
        /* <DEDUP_REMOVED lines=10> */
[C---:B------:R-:W-:Y:S01]  /*1d4d0*/  HMMA.16816.F32.BF16 R24, R4.reuse, R28, R24 ;  /* 0x0000001c0418723c */ /* 0x040fe20000041818 */
[----:B------:R-:W-:Y:S01]  /*1d4e0*/  LDSM.16.MT88.4 R80, [R155+0x800] ;  /* 0x000800009b50783b */ /* 0x000fe20000004200 */
[----:B------:R-:W4:Y:S01]  /*1d4f0*/  MUFU.EX2 R106, R106 ;  /* 0x0000006a006a7308 */ /* 0x000f220000000800 */
[--C-:B------:R-:W-:Y:S01]  /*1d500*/  FFMA.FTZ R113, R203, UR4, -R146.reuse ;  /* 0x00000004cb717c23 */ /* 0x100fe20008010892 */
[--C-:B------:R-:W-:Y:S01]  /*1d510*/  FFMA.FTZ R112, R201, UR4, -R146.reuse ;  /* 0x00000004c9707c23 */ /* 0x100fe20008010892 */
[----:B------:R-:W-:Y:S01]  /*1d520*/  LDSM.16.MT88.4 R96, [R3+0x10800] ;  /* 0x010800000360783b */ /* 0x000fe20000004200 */
[--C-:B------:R-:W-:Y:S01]  /*1d530*/  FFMA.FTZ R115, R199, UR4, -R146.reuse ;  /* 0x00000004c7737c23 */ /* 0x100fe20008010892 */
[----:B------:R-:W-:Y:S01]  /*1d540*/  FFMA.FTZ R114, R197, UR4, -R146 ;  /* 0x00000004c5727c23 */ /* 0x000fe20008010892 */
[C---:B------:R-:W-:Y:S01]  /*1d550*/  HMMA.16816.F32.BF16 R28, R4.reuse, R30, R108 ;  /* 0x0000001e041c723c */ /* 0x040fe2000004186c */
[--C-:B------:R-:W-:Y:S01]  /*1d560*/  FFMA.FTZ R110, R202, UR4, -R151.reuse ;  /* 0x00000004ca6e7c23 */ /* 0x100fe20008010897 */
[----:B------:R-:W-:Y:S01]  /*1d570*/  MUFU.EX2 R105, R105 ;  /* 0x0000006900697308 */ /* 0x000fe20000000800 */
[--C-:B------:R-:W-:Y:S01]  /*1d580*/  FFMA.FTZ R109, R198, UR4, -R151.reuse ;  /* 0x00000004c66d7c23 */ /* 0x100fe20008010897 */
[--C-:B------:R-:W-:Y:S01]  /*1d590*/  FFMA.FTZ R111, R200, UR4, -R151.reuse ;  /* 0x00000004c86f7c23 */ /* 0x100fe20008010897 */
[----:B------:R-:W-:Y:S01]  /*1d5a0*/  FFMA.FTZ R108, R196, UR4, -R151 ;  /* 0x00000004c46c7c23 */ /* 0x000fe20008010897 */
[----:B------:R-:W-:Y:S01]  /*1d5b0*/  FFMA.FTZ R150, R233, R154, R150 ;  /* 0x0000009ae9967223 */ /* 0x000fe20000010096 */
[----:B------:R-:W-:Y:S01]  /*1d5c0*/  FFMA.FTZ R153, R231, R153, R144 ;  /* 0x00000099e7997223 */ /* 0x000fe20000010090 */
[----:B------:R-:W-:Y:S01]  /*1d5d0*/  HMMA.16816.F32.BF16 R16, R4, R20, R16 ;  /* 0x000000140410723c */ /* 0x000fe20000041810 */
[----:B------:R-:W-:Y:S01]  /*1d5e0*/  LDSM.16.MT88.4 R124, [R152+0xf800] ;  /* 0x00f80000987c783b */ /* 0x000fe20000004200 */
[----:B------:R-:W5:Y:S01]  /*1d5f0*/  MUFU.EX2 R104, R104 ;  /* 0x0000006800687308 */ /* 0x000f620000000800 */
[----:B------:R-:W-:Y:S01]  /*1d600*/  FADD.FTZ R149, R149, R150 ;  /* 0x0000009695957221 */ /* 0x000fe20000010000 */
[----:B------:R-:W-:-:S03]  /*1d610*/  FADD.FTZ R54, R54, R153 ;  /* 0x0000009936367221 */ /* 0x000fc60000010000 */
[----:B------:R-:W-:Y:S01]  /*1d620*/  FADD.FTZ R148, R148, R149 ;  /* 0x0000009594947221 */ /* 0x000fe20000010000 */
[----:B------:R-:W-:Y:S01]  /*1d630*/  HMMA.16816.F32.BF16 R48, R4, R56, R48 ;  /* 0x000000380430723c */ /* 0x000fe20000041830 */
[----:B------:R-:W-:Y:S01]  /*1d640*/  FADD.FTZ R53, R53, R54 ;  /* 0x0000003635357221 */ /* 0x000fe20000010000 */
[----:B------:R-:W-:Y:S01]  /*1d650*/  MUFU.EX2 R110, R110 ;  /* 0x0000006e006e7308 */ /* 0x000fe20000000800 */
[----:B------:R-:W-:Y:S02]  /*1d660*/  FADD.FTZ R148, R147, R148 ;  /* 0x0000009493947221 */ /* 0x000fe40000010000 */
[----:B------:R-:W-:-:S03]  /*1d670*/  FADD.FTZ R132, R132, R53 ;  /* 0x0000003584847221 */ /* 0x000fc60000010000 */
[C---:B------:R-:W-:Y:S01]  /*1d680*/  HMMA.16816.F32.BF16 R20, R4.reuse, R22, R116 ;  /* 0x000000160414723c */ /* 0x040fe20000041874 */
[----:B------:R-:W-:Y:S01]  /*1d690*/  LDSM.16.MT88.4 R116, [R3+0xf800] ;  /* 0x00f800000374783b */ /* 0x000fe20000004200 */
[----:B------:R-:W1:Y:S06]  /*1d6a0*/  MUFU.EX2 R109, R109 ;  /* 0x0000006d006d7308 */ /* 0x000e6c0000000800 */
[C---:B------:R-:W-:Y:S01]  /*1d6b0*/  HMMA.16816.F32.BF16 R56, R4.reuse, R58, R84 ;  /* 0x0000003a0438723c */ /* 0x040fe20000041854 */
[----:B------:R-:W1:Y:S01]  /*1d6c0*/  LDSM.16.MT88.4 R84, [R3+0xc800] ;  /* 0x00c800000354783b */ /* 0x000e620000004200 */
[----:B------:R-:W-:Y:S06]  /*1d6d0*/  MUFU.EX2 R111, R111 ;  /* 0x0000006f006f7308 */ /* 0x000fec0000000800 */
[C---:B--2---:R-:W-:Y:S02]  /*1d6e0*/  HMMA.16816.F32.BF16 R72, R4.reuse, R92, R72 ;  /* 0x0000005c0448723c */ /* 0x044fe40000041848 */
[----:B------:R-:W-:Y:S06]  /*1d6f0*/  MUFU.EX2 R108, R108 ;  /* 0x0000006c006c7308 */ /* 0x000fec0000000800 */
[----:B------:R-:W-:Y:S01]  /*1d700*/  HMMA.16816.F32.BF16 R4, R4, R94, R68 ;  /* 0x0000005e0404723c */ /* 0x000fe20000041844 */
[----:B---3--:R-:W-:Y:S01]  /*1d710*/  F2FP.BF16.F32.PACK_AB R68, R100, R101 ;  /* 0x000000656444723e */ /* 0x008fe200000010ff */
[----:B------:R-:W-:Y:S01]  /*1d720*/  LDSM.16.MT88.4 R92, [R156+0x4800] ;  /* 0x004800009c5c783b */ /* 0x000fe20000004200 */
[----:B----4-:R-:W-:Y:S01]  /*1d730*/  F2FP.BF16.F32.PACK_AB R69, R106, R107 ;  /* 0x0000006b6a45723e */ /* 0x010fe200000010ff */
[----:B------:R-:W-:Y:S01]  /*1d740*/  MUFU.EX2 R113, R113 ;  /* 0x0000007100717308 */ /* 0x000fe20000000800 */
[----:B------:R-:W-:Y:S01]  /*1d750*/  F2FP.BF16.F32.PACK_AB R70, R102, R103 ;  /* 0x000000676646723e */ /* 0x000fe200000010ff */
[----:B------:R-:W-:Y:S01]  /*1d760*/  FADD.FTZ R101, R101, R148 ;  /* 0x0000009465657221 */ /* 0x000fe20000010000 */
[----:B-----5:R-:W-:Y:S01]  /*1d770*/  F2FP.BF16.F32.PACK_AB R71, R104, R105 ;  /* 0x000000696847723e */ /* 0x020fe200000010ff */
[----:B------:R-:W-:Y:S01]  /*1d780*/  FADD.FTZ R107, R107, R132 ;  /* 0x000000846b6b7221 */ /* 0x000fe20000010000 */
[-C--:B------:R-:W-:Y:S01]  /*1d790*/  MOV R132, R52.reuse ;  /* 0x0000003400847202 */ /* 0x080fe20000000f00 */
[----:B------:R-:W-:Y:S01]  /*1d7a0*/  FADD.FTZ R100, R100, R101 ;  /* 0x0000006564647221 */ /* 0x000fe20000010000 */
[----:B------:R-:W-:Y:S01]  /*1d7b0*/  @P1 MOV R132, R52 ;  /* 0x0000003400841202 */ /* 0x000fe20000000f00 */
[----:B------:R-:W2:Y:S01]  /*1d7c0*/  MUFU.EX2 R112, R112 ;  /* 0x0000007000707308 */ /* 0x000ea20000000800 */
[----:B------:R-:W-:Y:S01]  /*1d7d0*/  FADD.FTZ R106, R106, R107 ;  /* 0x0000006b6a6a7221 */ /* 0x000fe20000010000 */
[----:B------:R-:W-:Y:S01]  /*1d7e0*/  HMMA.16816.F32.BF16 R8, R68, R88, R8 ;  /* 0x000000584408723c */ /* 0x000fe20000041808 */
[----:B------:R-:W-:-:S02]  /*1d7f0*/  FADD.FTZ R103, R103, R100 ;  /* 0x0000006467677221 */ /* 0x000fc40000010000 */
[----:B------:R-:W-:Y:S02]  /*1d800*/  FADD.FTZ R105, R105, R106 ;  /* 0x0000006a69697221 */ /* 0x000fe40000010000 */
[----:B------:R-:W-:Y:S01]  /*1d810*/  FADD.FTZ R103, R102, R103 ;  /* 0x0000006766677221 */ /* 0x000fe20000010000 */
[----:B------:R-:W-:Y:S01]  /*1d820*/  MUFU.EX2 R115, R115 ;  /* 0x0000007300737308 */ /* 0x000fe20000000800 */
[----:B------:R-:W-:Y:S01]  /*1d830*/  FADD.FTZ R104, R104, R105 ;  /* 0x0000006968687221 */ /* 0x000fe20000010000 */
[C---:B------:R-:W-:Y:S01]  /*1d840*/  HMMA.16816.F32.BF16 R12, R68.reuse, R90, R12 ;  /* 0x0000005a440c723c */ /* 0x040fe2000004180c */
[----:B------:R-:W3:Y:S05]  /*1d850*/  LDSM.16.MT88.4 R88, [R152+0x10800] ;  /* 0x010800009858783b */ /* 0x000eea0000004200 */
[----:B------:R-:W4:Y:S02]  /*1d860*/  MUFU.EX2 R114, R114 ;  /* 0x0000007200727308 */ /* 0x000f240000000800 */
[C---:B-1----:R-:W-:Y:S06]  /*1d870*/  HMMA.16816.F32.BF16 R24, R68.reuse, R76, R24 ;  /* 0x0000004c4418723c */ /* 0x042fec0000041818 */
[----:B------:R-:W1:Y:S02]  /*1d880*/  MUFU.EX2 R166, R166 ;  /* 0x000000a600a67308 */ /* 0x000e640000000800 */
[C---:B------:R-:W-:Y:S01]  /*1d890*/  HMMA.16816.F32.BF16 R28, R68.reuse, R78, R28 ;  /* 0x0000004e441c723c */ /* 0x040fe2000004181c */
[----:B------:R-:W5:Y:S05]  /*1d8a0*/  LDSM.16.MT88.4 R76, [R155+0x4800] ;  /* 0x004800009b4c783b */ /* 0x000f6a0000004200 */
[----:B------:R-:W-:Y:S02]  /*1d8b0*/  MUFU.EX2 R168, R168 ;  /* 0x000000a800a87308 */ /* 0x000fe40000000800 */
[C---:B------:R-:W-:Y:S06]  /*1d8c0*/  HMMA.16816.F32.BF16 R16, R68.reuse, R84, R16 ;  /* 0x000000544410723c */ /* 0x040fec0000041810 */
[----:B------:R-:W-:Y:S02]  /*1d8d0*/  MUFU.EX2 R167, R167 ;  /* 0x000000a700a77308 */ /* 0x000fe40000000800 */
[C---:B------:R-:W-:Y:S01]  /*1d8e0*/  HMMA.16816.F32.BF16 R20, R68.reuse, R86, R20 ;  /* 0x000000564414723c */ /* 0x040fe20000041814 */
[----:B------:R-:W1:Y:S05]  /*1d8f0*/  LDSM.16.MT88.4 R84, [R152+0xd000] ;  /* 0x00d000009854783b */ /* 0x000e6a0000004200 */
[----:B------:R-:W-:Y:S02]  /*1d900*/  MUFU.EX2 R169, R169 ;  /* 0x000000a900a97308 */ /* 0x000fe40000000800 */
[C---:B------:R-:W-:Y:S06]  /*1d910*/  HMMA.16816.F32.BF16 R32, R68.reuse, R80, R32 ;  /* 0x000000504420723c */ /* 0x040fec0000041820 */
[----:B------:R-:W1:Y:S02]  /*1d920*/  MUFU.EX2 R170, R170 ;  /* 0x000000aa00aa7308 */ /* 0x000e640000000800 */
[C---:B------:R-:W-:Y:S01]  /*1d930*/  HMMA.16816.F32.BF16 R36, R68.reuse, R82, R36 ;  /* 0x000000524424723c */ /* 0x040fe20000041824 */
[----:B------:R-:W1:Y:S05]  /*1d940*/  LDSM.16.MT88.4 R80, [R3+0xd000] ;  /* 0x00d000000350783b */ /* 0x000e6a0000004200 */
[----:B------:R-:W-:Y:S02]  /*1d950*/  MUFU.EX2 R171, R171 ;  /* 0x000000ab00ab7308 */ /* 0x000fe40000000800 */
[C---:B---3--:R-:W-:Y:S06]  /*1d960*/  HMMA.16816.F32.BF16 R40, R68.reuse, R88, R40 ;  /* 0x000000584428723c */ /* 0x048fec0000041828 */
[----:B------:R-:W3:Y:S02]  /*1d970*/  MUFU.EX2 R172, R172 ;  /* 0x000000ac00ac7308 */ /* 0x000ee40000000800 */
[C---:B------:R-:W-:Y:S01]  /*1d980*/  HMMA.16816.F32.BF16 R44, R68.reuse, R90, R44 ;  /* 0x0000005a442c723c */ /* 0x040fe2000004182c */
[----:B------:R-:W3:Y:S05]  /*1d990*/  LDSM.16.MT88.4 R88, [R156+0x1000] ;  /* 0x001000009c58783b */ /* 0x000eea0000004200 */
        /* <DEDUP_REMOVED lines=17> */
[----:B--2---:R-:W-:Y:S01]  /*1dab0*/  F2FP.BF16.F32.PACK_AB R69, R112, R113 ;  /* 0x000000717045723e */ /* 0x004fe200000010ff */
[----:B------:R-:W-:Y:S01]  /*1dac0*/  FADD.FTZ R113, R113, R104 ;  /* 0x0000006871717221 */ /* 0x000fe20000010000 */
[----:B------:R-:W-:Y:S01]  /*1dad0*/  F2FP.BF16.F32.PACK_AB R70, R108, R111 ;  /* 0x0000006f6c46723e */ /* 0x000fe200000010ff */
[----:B------:R-:W-:Y:S01]  /*1dae0*/  MUFU.EX2 R187, R187 ;  /* 0x000000bb00bb7308 */ /* 0x000fe20000000800 */
[----:B----4-:R-:W-:Y:S01]  /*1daf0*/  F2FP.BF16.F32.PACK_AB R71, R114, R115 ;  /* 0x000000737247723e */ /* 0x010fe200000010ff */
[----:B------:R-:W-:Y:S01]  /*1db00*/  FADD.FTZ R110, R109, R110 ;  /* 0x0000006e6d6e7221 */ /* 0x000fe20000010000 */
[----:B------:R-:W-:Y:S01]  /*1db10*/  FADD.FTZ R112, R112, R113 ;  /* 0x0000007170707221 */ /* 0x000fe20000010000 */
[----:B------:R-:W-:Y:S02]  /*1db20*/  LDSM.16.MT88.4 R100, [R155+0x3800] ;  /* 0x003800009b64783b */ /* 0x000fe40000004200 */
[----:B------:R-:W-:Y:S01]  /*1db30*/  FADD.FTZ R111, R111, R110 ;  /* 0x0000006e6f6f7221 */ /* 0x000fe20000010000 */
[----:B------:R-:W-:Y:S01]  /*1db40*/  FADD.FTZ R115, R115, R112 ;  /* 0x0000007073737221 */ /* 0x000fe20000010000 */
[----:B-1----:R-:W-:Y:S01]  /*1db50*/  HMMA.16816.F32.BF16 R8, R68, R84, R8 ;  /* 0x000000544408723c */ /* 0x002fe20000041808 */
[----:B------:R-:W1:Y:S01]  /*1db60*/  MUFU.EX2 R188, R188 ;  /* 0x000000bc00bc7308 */ /* 0x000e620000000800 */
[----:B------:R-:W-:Y:S01]  /*1db70*/  FADD.FTZ R108, R108, R111 ;  /* 0x0000006f6c6c7221 */ /* 0x000fe20000010000 */
[----:B------:R-:W-:-:S05]  /*1db80*/  FADD.FTZ R114, R114, R115 ;  /* 0x0000007372727221 */ /* 0x000fca0000010000 */
[C---:B------:R-:W-:Y:S01]  /*1db90*/  HMMA.16816.F32.BF16 R12, R68.reuse, R86, R12 ;  /* 0x00000056440c723c */ /* 0x040fe2000004180c */
[----:B------:R-:W-:Y:S01]  /*1dba0*/  LDSM.16.MT88.4 R84, [R155+0x5000] ;  /* 0x005000009b54783b */ /* 0x000fe20000004200 */
[----:B------:R-:W-:Y:S06]  /*1dbb0*/  MUFU.EX2 R184, R184 ;  /* 0x000000b800b87308 */ /* 0x000fec0000000800 */
[C---:B------:R-:W-:Y:S02]  /*1dbc0*/  HMMA.16816.F32.BF16 R16, R68.reuse, R80, R16 ;  /* 0x000000504410723c */ /* 0x040fe40000041810 */
[----:B------:R-:W2:Y:S06]  /*1dbd0*/  MUFU.EX2 R185, R185 ;  /* 0x000000b900b97308 */ /* 0x000eac0000000800 */
[C---:B------:R-:W-:Y:S01]  /*1dbe0*/  HMMA.16816.F32.BF16 R20, R68.reuse, R82, R20 ;  /* 0x000000524414723c */ /* 0x040fe20000041814 */
[----:B------:R-:W4:Y:S01]  /*1dbf0*/  LDSM.16.MT88.4 R80, [R3+0x11000] ;  /* 0x011000000350783b */ /* 0x000f220000004200 */
[----:B------:R-:W-:Y:S06]  /*1dc00*/  MUFU.EX2 R191, R191 ;  /* 0x000000bf00bf7308 */ /* 0x000fec0000000800 */
[C---:B---3--:R-:W-:Y:S02]  /*1dc10*/  HMMA.16816.F32.BF16 R24, R68.reuse, R88, R24 ;  /* 0x000000584418723c */ /* 0x048fe40000041818 */
[----:B------:R-:W-:Y:S06]  /*1dc20*/  MUFU.EX2 R174, R174 ;  /* 0x000000ae00ae7308 */ /* 0x000fec0000000800 */
[C---:B------:R-:W-:Y:S01]  /*1dc30*/  HMMA.16816.F32.BF16 R28, R68.reuse, R90, R28 ;  /* 0x0000005a441c723c */ /* 0x040fe2000004181c */
[----:B------:R-:W3:Y:S01]  /*1dc40*/  LDSM.16.MT88.4 R88, [R156+0x5000] ;  /* 0x005000009c58783b */ /* 0x000ee20000004200 */
        /* <DEDUP_REMOVED lines=9> */
[----:B------:R-:W2:Y:S01]  /*1dce0*/  LDSM.16.MT88.4 R92, [R3+0xd800] ;  /* 0x00d80000035c783b */ /* 0x000ea20000004200 */
[----:B------:R-:W-:Y:S06]  /*1dcf0*/  MUFU.EX2 R164, R164 ;  /* 0x000000a400a47308 */ /* 0x000fec0000000800 */
[C---:B----4-:R-:W-:Y:S02]  /*1dd00*/  HMMA.16816.F32.BF16 R48, R68.reuse, R80, R48 ;  /* 0x000000504430723c */ /* 0x050fe40000041830 */
[----:B------:R-:W4:Y:S06]  /*1dd10*/  MUFU.EX2 R173, R173 ;  /* 0x000000ad00ad7308 */ /* 0x000f2c0000000800 */
[C---:B------:R-:W-:Y:S01]  /*1dd20*/  HMMA.16816.F32.BF16 R56, R68.reuse, R82, R56 ;  /* 0x000000524438723c */ /* 0x040fe20000041838 */
[----:B------:R-:W5:Y:S01]  /*1dd30*/  LDSM.16.MT88.4 R80, [R155+0x1800] ;  /* 0x001800009b50783b */ /* 0x000f620000004200 */
[----:B------:R-:W-:Y:S06]  /*1dd40*/  MUFU.EX2 R183, R183 ;  /* 0x000000b700b77308 */ /* 0x000fec0000000800 */
[C---:B---3--:R-:W-:Y:S02]  /*1dd50*/  HMMA.16816.F32.BF16 R60, R68.reuse, R88, R60 ;  /* 0x00000058443c723c */ /* 0x048fe4000004183c */
[----:B------:R-:W-:Y:S06]  /*1dd60*/  MUFU.EX2 R158, R158 ;  /* 0x0000009e009e7308 */ /* 0x000fec0000000800 */
[C---:B------:R-:W-:Y:S01]  /*1dd70*/  HMMA.16816.F32.BF16 R64, R68.reuse, R90, R64 ;  /* 0x0000005a4440723c */ /* 0x040fe20000041840 */
[----:B------:R-:W-:Y:S01]  /*1dd80*/  LDSM.16.MT88.4 R88, [R155+0x5800] ;  /* 0x005800009b58783b */ /* 0x000fe20000004200 */
[----:B------:R-:W-:Y:S06]  /*1dd90*/  MUFU.EX2 R160, R160 ;  /* 0x000000a000a07308 */ /* 0x000fec0000000800 */
[C---:B------:R-:W-:Y:S02]  /*1dda0*/  HMMA.16816.F32.BF16 R72, R68.reuse, R84, R72 ;  /* 0x000000544448723c */ /* 0x040fe40000041848 */
[----:B------:R-:W3:Y:S06]  /*1ddb0*/  MUFU.EX2 R161, R161 ;  /* 0x000000a100a17308 */ /* 0x000eec0000000800 */
        /* <DEDUP_REMOVED lines=10> */
[----:B------:R-:W3:Y:S01]  /*1de60*/  MUFU.EX2 R162, R162 ;  /* 0x000000a200a27308 */ /* 0x000ee20000000800 */
        /* <DEDUP_REMOVED lines=9> */
[----:B------:R-:W3:Y:S02]  /*1df00*/  MUFU.EX2 R137, R137 ;  /* 0x0000008900897308 */ /* 0x000ee40000000800 */
[C---:B--2---:R-:W-:Y:S06]  /*1df10*/  HMMA.16816.F32.BF16 R16, R68.reuse, R92, R16 ;  /* 0x0000005c4410723c */ /* 0x044fec0000041810 */
[----:B------:R-:W-:Y:S02]  /*1df20*/  MUFU.EX2 R134, R134 ;  /* 0x0000008600867308 */ /* 0x000fe40000000800 */
[C---:B------:R-:W-:Y:S01]  /*1df30*/  HMMA.16816.F32.BF16 R20, R68.reuse, R94, R20 ;  /* 0x0000005e4414723c */ /* 0x040fe20000041814 */
[----:B------:R-:W2:Y:S05]  /*1df40*/  LDSM.16.MT88.4 R92, [R156+0x5800] ;  /* 0x005800009c5c783b */ /* 0x000eaa0000004200 */
[----:B------:R-:W-:Y:S02]  /*1df50*/  MUFU.EX2 R145, R145 ;  /* 0x0000009100917308 */ /* 0x000fe40000000800 */
[C---:B-----5:R-:W-:Y:S06]  /*1df60*/  HMMA.16816.F32.BF16 R32, R68.reuse, R80, R32 ;  /* 0x000000504420723c */ /* 0x060fec0000041820 */
[----:B------:R-:W-:Y:S02]  /*1df70*/  MUFU.EX2 R136, R136 ;  /* 0x0000008800887308 */ /* 0x000fe40000000800 */
[C---:B------:R-:W-:Y:S01]  /*1df80*/  HMMA.16816.F32.BF16 R36, R68.reuse, R82, R36 ;  /* 0x000000524424723c */ /* 0x040fe20000041824 */
[----:B------:R-:W5:Y:S05]  /*1df90*/  LDSM.16.MT88.4 R80, [R3+0xe000] ;  /* 0x00e000000350783b */ /* 0x000f6a0000004200 */
[----:B------:R-:W3:Y:S02]  /*1dfa0*/  MUFU.EX2 R143, R143 ;  /* 0x0000008f008f7308 */ /* 0x000ee40000000800 */
[C---:B----4-:R-:W-:Y:S06]  /*1dfb0*/  HMMA.16816.F32.BF16 R40, R68.reuse, R84, R40 ;  /* 0x000000544428723c */ /* 0x050fec0000041828 */
[----:B------:R-:W-:Y:S02]  /*1dfc0*/  MUFU.EX2 R142, R142 ;  /* 0x0000008e008e7308 */ /* 0x000fe40000000800 */
[C---:B------:R-:W-:Y:S01]  /*1dfd0*/  HMMA.16816.F32.BF16 R44, R68.reuse, R86, R44 ;  /* 0x00000056442c723c */ /* 0x040fe2000004182c */
[----:B------:R-:W4:Y:S05]  /*1dfe0*/  LDSM.16.MT88.4 R84, [R156+0x2000] ;  /* 0x002000009c54783b */ /* 0x000f2a0000004200 */
[----:B------:R-:W3:Y:S02]  /*1dff0*/  MUFU.EX2 R135, R135 ;  /* 0x0000008700877308 */ /* 0x000ee40000000800 */
[C---:B-1----:R-:W-:Y:S08]  /*1e000*/  HMMA.16816.F32.BF16 R48, R68.reuse, R76, R48 ;  /* 0x0000004c4430723c */ /* 0x042ff00000041830 */
[C---:B------:R-:W-:Y:S01]  /*1e010*/  HMMA.16816.F32.BF16 R56, R68.reuse, R78, R56 ;  /* 0x0000004e4438723c */ /* 0x040fe20000041838 */
[----:B------:R-:W1:Y:S07]  /*1e020*/  LDSM.16.MT88.4 R76, [R155+0x2000] ;  /* 0x002000009b4c783b */ /* 0x000e6e0000004200 */
[C---:B------:R-:W-:Y:S08]  /*1e030*/  HMMA.16816.F32.BF16 R8, R68.reuse, R96, R8 ;  /* 0x000000604408723c */ /* 0x040ff00000041808 */
[C---:B------:R-:W-:Y:S01]  /*1e040*/  HMMA.16816.F32.BF16 R12, R68.reuse, R98, R12 ;  /* 0x00000062440c723c */ /* 0x040fe2000004180c */
[----:B------:R-:W3:Y:S07]  /*1e050*/  LDSM.16.MT88.4 R96, [R152+0xe000] ;  /* 0x00e000009860783b */ /* 0x000eee0000004200 */
[C---:B--2---:R-:W-:Y:S08]  /*1e060*/  HMMA.16816.F32.BF16 R60, R68.reuse, R92, R60 ;  /* 0x0000005c443c723c */ /* 0x044ff0000004183c */
        /* <DEDUP_REMOVED lines=19> */
[----:B------:R-:W2:Y:S07]  /*1e1a0*/  LDSM.16.MT88.4 R80, [R152+0x12000] ;  /* 0x012000009850783b */ /* 0x000eae0000004200 */
[C---:B----4-:R-:W-:Y:S08]  /*1e1b0*/  HMMA.16816.F32.BF16 R24, R68.reuse, R84, R24 ;  /* 0x000000544418723c */ /* 0x050ff00000041818 */
[C---:B------:R-:W-:Y:S01]  /*1e1c0*/  HMMA.16816.F32.BF16 R28, R68.reuse, R86, R28 ;  /* 0x00000056441c723c */ /* 0x040fe2000004181c */
[----:B------:R-:W4:Y:S07]  /*1e1d0*/  LDSM.16.MT88.4 R84, [R3+0x12000] ;  /* 0x012000000354783b */ /* 0x000f2e0000004200 */
[C---:B-1----:R-:W-:Y:S08]  /*1e1e0*/  HMMA.16816.F32.BF16 R32, R68.reuse, R76, R32 ;  /* 0x0000004c4420723c */ /* 0x042ff00000041820 */
[C---:B------:R-:W-:Y:S01]  /*1e1f0*/  HMMA.16816.F32.BF16 R36, R68.reuse, R78, R36 ;  /* 0x0000004e4424723c */ /* 0x040fe20000041824 */
[----:B------:R-:W1:Y:S07]  /*1e200*/  LDSM.16.MT88.4 R76, [R3+0xe800] ;  /* 0x00e80000034c783b */ /* 0x000e6e0000004200 */
[C---:B---3--:R-:W-:Y:S08]  /*1e210*/  HMMA.16816.F32.BF16 R8, R68.reuse, R96, R8 ;  /* 0x000000604408723c */ /* 0x048ff00000041808 */
[C---:B------:R-:W-:Y:S01]  /*1e220*/  HMMA.16816.F32.BF16 R12, R68.reuse, R98, R12 ;  /* 0x00000062440c723c */ /* 0x040fe2000004180c */
[----:B------:R-:W-:Y:S07]  /*1e230*/  LDSM.16.MT88.4 R96, [R152+0xe800] ;  /* 0x00e800009860783b */ /* 0x000fee0000004200 */
[C---:B--2---:R-:W-:Y:S08]  /*1e240*/  HMMA.16816.F32.BF16 R40, R68.reuse, R80, R40 ;  /* 0x000000504428723c */ /* 0x044ff00000041828 */
        /* <DEDUP_REMOVED lines=71> */
[----:B------:R-:W2:Y:S04]  /*1e6c0*/  LDSM.16.MT88.4 R92, [R152+0x13800] ;  /* 0x01380000985c783b */ /* 0x000ea80000004200 */
[----:B------:R-:W-:Y:S03]  /*1e6d0*/  LDSM.16.MT88.4 R152, [R155+0x7800] ;  /* 0x007800009b98783b */ /* 0x000fe60000004200 */
        /* <DEDUP_REMOVED lines=15> */
[-C--:B---3--:R-:W-:Y:S01]  /*1e7d0*/  MOV R3, R0.reuse ;  /* 0x0000000000037202 */ /* 0x088fe20000000f00 */
[----:B------:R-:W-:Y:S01]  /*1e7e0*/  FADD.FTZ R143, R143, R136 ;  /* 0x000000888f8f7221 */ /* 0x000fe20000010000 */
[----:B------:R-:W-:Y:S01]  /*1e7f0*/  @P1 MOV R3, R0 ;  /* 0x0000000000031202 */ /* 0x000fe20000000f00 */
[----:B------:R-:W-:-:S02]  /*1e800*/  FADD.FTZ R134, R134, R137 ;  /* 0x0000008986867221 */ /* 0x000fc40000010000 */
        /* <DEDUP_REMOVED lines=10> */
[C---:B------:R-:W-:Y:S08]  /*1e8b0*/  HMMA.16816.F32.BF16 R124, R68.reuse, R126, R12 ;  /* 0x0000007e447c723c */ /* 0x040ff0000004180c */
        /* <DEDUP_REMOVED lines=8> */
[----:B------:R-:W-:Y:S01]  /*1e940*/  HMMA.16816.F32.BF16 R68, R68, R154, R4 ;  /* 0x0000009a4444723c */ /* 0x000fe20000041804 */
[----:B------:R-:W-:-:S04]  /*1e950*/  NOP ;  /* 0x0000000000007918 */ /* 0x000fc80000000000 */
[----:B------:R-:W-:-:S15]  /*1e960*/  @P1 BRA `(.L_x_1857) ;  /* 0x0000000000041947 */ /* 0x000fde0003800000 */
.L_x_1851:
[----:B------:R-:W-:-:S07]  /*1e970*/  IADD3 R55, PT, PT, R141, -0x1, RZ ;  /* 0xffffffff8d377810 */ /* 0x000fce0007ffe0ff */
.L_x_1857:
        /* <DEDUP_REMOVED lines=25> */
.L_x_1862:
        /* <DEDUP_REMOVED lines=31> */
[----:B------:R-:W-:Y:S01]  /*1ed00*/  VIADD R8, R218, 0xffffff80 ;  /* 0xffffff80da087836 */ /* 0x000fe20000000000 */
[----:B------:R-:W1:Y:S01]  /*1ed10*/  LDC R11, c[0x0][0x4f0] ;  /* 0x00013c00ff0b7b82 */ /* 0x000e620000000800 */
[----:B------:R-:W-:Y:S03]  /*1ed20*/  IABS R12, R218 ;  /* 0x000000da000c7213 */ /* 0x000fe60000000000 */
[----:B------:R-:W-:Y:S02]  /*1ed30*/  IABS R10, R8 ;  /* 0x00000008000a7213 */ /* 0x000fe40000000000 */
        /* <DEDUP_REMOVED lines=37> */
[C---:B------:R-:W-:Y:S01]  /*1ef90*/  LEA R18, P0, R15.reuse, R224, 0x2 ;  /* 0x000000e00f127211 */ /* 0x040fe200078010ff */
[----:B------:R-:W-:Y:S01]  /*1efa0*/  IMAD.IADD R10, R15, 0x1, -R17 ;  /* 0x000000010f0a7824 */ /* 0x000fe200078e0a11 */
[-C--:B------:R-:W-:Y:S02]  /*1efb0*/  LEA.HI.X.SX32 R21, R17, R225.reuse, 0x2, P4 ;  /* 0x000000e111157211 */ /* 0x080fe400020f16ff */
[----:B------:R-:W-:Y:S01]  /*1efc0*/  LEA.HI.X.SX32 R19, R15, R225, 0x2, P0 ;  /* 0x000000e10f137211 */ /* 0x000fe200000f16ff */
[----:B------:R-:W-:Y:S02]  /*1efd0*/  IMAD R11, R10, R11, -0x80 ;  /* 0xffffff800a0b7424 */ /* 0x000fe400078e020b */
[----:B------:R-:W2:Y:S03]  /*1efe0*/  LDG.E R13, desc[UR6][R20.64] ;  /* 0x00000006140d7981 */ /* 0x000ea6000c1e1900 */
[----:B------:R-:W-:Y:S01]  /*1eff0*/  SHF.R.S32.HI R15, RZ, 0x1f, R11 ;  /* 0x0000001fff0f7819 */ /* 0x000fe2000001140b */
[----:B------:R-:W2:Y:S04]  /*1f000*/  LDG.E R8, desc[UR6][R18.64] ;  /* 0x0000000612087981 */ /* 0x000ea8000c1e1900 */
        /* <DEDUP_REMOVED lines=12> */
.L_x_1859:
[----:B------:R-:W-:Y:S02]  /*1f0d0*/  LEA R235, R235, UR5, 0x1 ;  /* 0x00000005ebeb7c11 */ /* 0x000fe4000f8e08ff */
[----:B------:R-:W-:Y:S02]  /*1f0e0*/  LOP3.LUT R180, R5, 0x400, RZ, 0xc0, !PT ;  /* 0x0000040005b47812 */ /* 0x000fe400078ec0ff */
[C---:B------:R-:W-:Y:S01]  /*1f0f0*/  SHF.L.U32 R5, R6.reuse, 0x5, RZ ;  /* 0x0000000506057819 */ /* 0x040fe200000006ff */
[----:B------:R-:W-:Y:S01]  /*1f100*/  @!PT LDS RZ, [RZ] ;  /* 0x00000000fffff984 */ /* 0x000fe20000000800 */
[----:B------:R-:W-:Y:S01]  /*1f110*/  @!PT LDS RZ, [RZ] ;  /* 0x00000000fffff984 */ /* 0x000fe20000000800 */
[----:B------:R-:W-:Y:S01]  /*1f120*/  @!PT LDS RZ, [RZ] ;  /* 0x00000000fffff984 */ /* 0x000fe20000000800 */
[----:B------:R-:W-:Y:S01]  /*1f130*/  @!P2 LDGSTS.E.BYPASS.LTC128B.128 [R235+0xc000], desc[UR6][R222.64] ;  /* 0x0c000000deebafae */ /* 0x000fe2000b981a06 */
[----:B------:R-:W-:Y:S02]  /*1f140*/  LOP3.LUT R3, R3, 0x8, R138, 0x78, !PT ;  /* 0x0000000803037812 */ /* 0x000fe400078e788a */
[----:B------:R-:W-:Y:S03]  /*1f150*/  IADD3 R2, P0, PT, R5, R222, RZ ;  /* 0x000000de05027210 */ /* 0x000fe60007f1e0ff */
[----:B------:R-:W-:Y:S01]  /*1f160*/  @P2 STS.128 [R235+0xc000], RZ ;  /* 0x00c000ffeb002388 */ /* 0x000fe20000000c00 */
[----:B------:R-:W-:Y:S02]  /*1f170*/  SHF.L.U64.HI R6, R6, 0x5, R9 ;  /* 0x0000000506067819 */ /* 0x000fe40000010209 */
[----:B------:R-:W-:Y:S03]  /*1f180*/  LEA R180, R3, R180, 0x1 ;  /* 0x000000b403b47211 */ /* 0x000fe600078e08ff */
[----:B------:R-:W-:Y:S01]  /*1f190*/  @!PT LDS RZ, [RZ] ;  /* 0x00000000fffff984 */ /* 0x000fe20000000800 */
[----:B------:R-:W-:Y:S01]  /*1f1a0*/  @!PT LDS RZ, [RZ] ;  /* 0x00000000fffff984 */ /* 0x000fe20000000800 */
[----:B------:R-:W-:Y:S01]  /*1f1b0*/  @!PT LDS RZ, [RZ] ;  /* 0x00000000fffff984 */ /* 0x000fe20000000800 */
[----:B------:R-:W-:Y:S01]  /*1f1c0*/  @!P1 LDGSTS.E.BYPASS.LTC128B.128 [R235+0x10000], desc[UR6][R222.64+0x80] ;  /* 0x10000080deeb9fae */ /* 0x000fe2000b981a06 */
[----:B------:R-:W-:Y:S02]  /*1f1d0*/  IADD3.X R3, PT, PT, R6, R223, RZ, P0, !PT ;  /* 0x000000df06037210 */ /* 0x000fe400007fe4ff */
[-C--:B------:R-:W-:Y:S03]  /*1f1e0*/  IADD3 R8, P0, PT, R2, R5.reuse, RZ ;  /* 0x0000000502087210 */ /* 0x080fe60007f1e0ff */
[----:B------:R-:W-:Y:S01]  /*1f1f0*/  @P1 STS.128 [R235+0x10000], RZ ;  /* 0x010000ffeb001388 */ /* 0x000fe20000000c00 */
[----:B------:R-:W-:Y:S02]  /*1f200*/  LEA R181, R181, UR5, 0x1 ;  /* 0x00000005b5b57c11 */ /* 0x000fe4000f8e08ff */
[-C--:B------:R-:W-:Y:S03]  /*1f210*/  IADD3.X R9, PT, PT, R3, R6.reuse, RZ, P0, !PT ;  /* 0x0000000603097210 */ /* 0x080fe600007fe4ff */
[----:B------:R-:W-:Y:S01]  /*1f220*/  @!PT LDS RZ, [RZ] ;  /* 0x00000000fffff984 */ /* 0x000fe20000000800 */
[----:B------:R-:W-:Y:S01]  /*1f230*/  @!PT LDS RZ, [RZ] ;  /* 0x00000000fffff984 */ /* 0x000fe20000000800 */
[----:B------:R-:W-:Y:S01]  /*1f240*/  @!PT LDS RZ, [RZ] ;  /* 0x00000000fffff984 */ /* 0x000fe20000000800 */
[----:B------:R-:W-:Y:S01]  /*1f250*/  @!P2 LDGSTS.E.BYPASS.LTC128B.128 [R235+0xc800], desc[UR6][R2.64] ;  /* 0x0c80000002ebafae */ /* 0x000fe2000b981a06 */
[-C--:B------:R-:W-:Y:S02]  /*1f260*/  IADD3 R10, P0, PT, R8, R5.reuse, RZ ;  /* 0x00000005080a7210 */ /* 0x080fe40007f1e0ff */
[----:B------:R-:W-:Y:S03]  /*1f270*/  IADD3 R215, PT, PT, R180, UR5, RZ ;  /* 0x00000005b4d77c10 */ /* 0x000fe6000fffe0ff */
[----:B------:R-:W-:Y:S01]  /*1f280*/  @P2 STS.128 [R235+0xc800], RZ ;  /* 0x00c800ffeb002388 */ /* 0x000fe20000000c00 */
[-C--:B------:R-:W-:Y:S02]  /*1f290*/  IADD3.X R11, PT, PT, R9, R6.reuse, RZ, P0, !PT ;  /* 0x00000006090b7210 */ /* 0x080fe400007fe4ff */
[-C--:B------:R-:W-:Y:S03]  /*1f2a0*/  IADD3 R12, P0, PT, R10, R5.reuse, RZ ;  /* 0x000000050a0c7210 */ /* 0x080fe60007f1e0ff */
[----:B------:R-:W-:Y:S01]  /*1f2b0*/  @!PT LDS RZ, [RZ] ;  /* 0x00000000fffff984 */ /* 0x000fe20000000800 */
[----:B------:R-:W-:Y:S01]  /*1f2c0*/  @!PT LDS RZ, [RZ] ;  /* 0x00000000fffff984 */ /* 0x000fe20000000800 */
[----:B------:R-:W-:Y:S01]  /*1f2d0*/  @!PT LDS RZ, [RZ] ;  /* 0x00000000fffff984 */ /* 0x000fe20000000800 */
[----:B------:R1:W-:Y:S01]  /*1f2e0*/  @!P1 LDGSTS.E.BYPASS.LTC128B.128 [R235+0x10800], desc[UR6][R2.64+0x80] ;  /* 0x1080008002eb9fae */ /* 0x0003e2000b981a06 */
[----:B------:R-:W-:Y:S02]  /*1f2f0*/  IADD3 R227, PT, PT, R227, -0x1, RZ ;  /* 0xffffffffe3e37810 */ /* 0x000fe40007ffe0ff */
[----:B------:R-:W-:Y:S03]  /*1f300*/  IADD3.X R13, PT, PT, R11, R6, RZ, P0, !PT ;  /* 0x000000060b0d7210 */ /* 0x000fe600007fe4ff */
        /* <DEDUP_REMOVED lines=38> */
[----:B------:R-:W-:Y:S03]  /*1f570*/  LOP3.LUT P0, RZ, R138, 0x2, RZ, 0xc0, !PT ;  /* 0x000000028aff7812 */ /* 0x000fe6000780c0ff */
        /* <DEDUP_REMOVED lines=27> */
[----:B-1----:R-:W-:Y:S05]  /*1f730*/  IADD3 R3, PT, PT, R215, R214, RZ ;  /* 0x000000d6d7037210 */ /* 0x002fea0007ffe0ff */
[----:B------:R-:W-:Y:S01]  /*1f740*/  @P2 STS.128 [R235+0xf800], RZ ;  /* 0x00f800ffeb002388 */ /* 0x000fe20000000c00 */
[----:B------:R-:W-:Y:S05]  /*1f750*/  SEL R2, R139, 0xffffffc0, !P0 ;  /* 0xffffffc08b027807 */ /* 0x000fea0004000000 */
[----:B------:R-:W-:Y:S01]  /*1f760*/  @!PT LDS RZ, [RZ] ;  /* 0x00000000fffff984 */ /* 0x000fe20000000800 */
[----:B------:R-:W-:Y:S01]  /*1f770*/  @!PT LDS RZ, [RZ] ;  /* 0x00000000fffff984 */ /* 0x000fe20000000800 */
[----:B------:R-:W-:Y:S01]  /*1f780*/  @!PT LDS RZ, [RZ] ;  /* 0x00000000fffff984 */ /* 0x000fe20000000800 */
[----:B------:R1:W-:Y:S01]  /*1f790*/  @!P1 LDGSTS.E.BYPASS.LTC128B.128 [R235+0x13800], desc[UR6][R4.64+0x80] ;  /* 0x1380008004eb9fae */ /* 0x0003e2000b981a06 */
[-C--:B------:R-:W-:Y:S02]  /*1f7a0*/  IADD3 R201, PT, PT, R181, R2.reuse, RZ ;  /* 0x00000002b5c97210 */ /* 0x080fe40007ffe0ff */
[----:B------:R-:W-:Y:S03]  /*1f7b0*/  IADD3 R215, PT, PT, R215, R2, RZ ;  /* 0x00000002d7d77210 */ /* 0x000fe60007ffe0ff */
[----:B------:R-:W-:Y:S01]  /*1f7c0*/  @P1 STS.128 [R235+0x13800], RZ ;  /* 0x013800ffeb001388 */ /* 0x000fe20000000c00 */
[C---:B------:R-:W-:Y:S02]  /*1f7d0*/  IADD3 R200, PT, PT, R214.reuse, R201, RZ ;  /* 0x000000c9d6c87210 */ /* 0x040fe40007ffe0ff */
[----:B------:R-:W-:Y:S03]  /*1f7e0*/  IADD3 R2, PT, PT, R214, R215, RZ ;  /* 0x000000d7d6027210 */ /* 0x000fe60007ffe0ff */
[----:B------:R-:W-:Y:S06]  /*1f7f0*/  LDSM.16.M88.4 R64, [R181] ;  /* 0x00000000b540783b */ /* 0x000fec0000000200 */
[----:B--2---:R-:W1:Y:S06]  /*1f800*/  LDSM.16.M88.4 R8, [R180+UR5+0x4000] ;  /* 0x00400005b408783b */ /* 0x004e6c0008000200 */
[----:B------:R-:W2:Y:S06]  /*1f810*/  LDSM.16.M88.4 R16, [R180+UR5+0x4800] ;  /* 0x00480005b410783b */ /* 0x000eac0008000200 */
[----:B------:R-:W5:Y:S06]  /*1f820*/  LDSM.16.M88.4 R24, [R180+UR5+0x5000] ;  /* 0x00500005b418783b */ /* 0x000f6c0008000200 */
[----:B------:R-:W0:Y:S06]  /*1f830*/  LDGDEPBAR ;  /* 0x00000000000079af */ /* 0x000e2c0000000000 */
[----:B------:R-:W3:Y:S06]  /*1f840*/  LDSM.16.M88.4 R32, [R180+UR5+0x5800] ;  /* 0x00580005b420783b */ /* 0x000eec0008000200 */
        /* <DEDUP_REMOVED lines=12> */
[C---:B-----5:R-:W-:Y:S05]  /*1f910*/  HMMA.16816.F32.BF16 R20, R64.reuse, R24, RZ ;  /* 0x000000184014723c */ /* 0x060fea00000418ff */
[----:B------:R-:W-:Y:S03]  /*1f920*/  LDSM.16.M88.4 R156, [R3+0x6800] ;  /* 0x00680000039c783b */ /* 0x000fe60000000200 */
[C---:B------:R-:W-:Y:S03]  /*1f930*/  HMMA.16816.F32.BF16 R24, R64.reuse, R26, RZ ;  /* 0x0000001a4018723c */ /* 0x040fe600000418ff */
[----:B------:R-:W-:Y:S05]  /*1f940*/  LDSM.16.M88.4 R160, [R3+0x7000] ;  /* 0x0070000003a0783b */ /* 0x000fea0000000200 */
[C---:B---3--:R-:W-:Y:S01]  /*1f950*/  HMMA.16816.F32.BF16 R28, R64.reuse, R32, RZ ;  /* 0x00000020401c723c */ /* 0x048fe200000418ff */
[----:B------:R-:W-:Y:S06]  /*1f960*/  LDSM.16.M88.4 R164, [R201] ;  /* 0x00000000c9a4783b */ /* 0x000fec0000000200 */
[----:B------:R-:W-:Y:S01]  /*1f970*/  LDSM.16.M88.4 R168, [R215+0x4000] ;  /* 0x00400000d7a8783b */ /* 0x000fe20000000200 */
[C---:B------:R-:W-:Y:S05]  /*1f980*/  HMMA.16816.F32.BF16 R32, R64.reuse, R34, RZ ;  /* 0x000000224020723c */ /* 0x040fea00000418ff */
[----:B------:R-:W-:Y:S03]  /*1f990*/  LDSM.16.M88.4 R172, [R215+0x4800] ;  /* 0x00480000d7ac783b */ /* 0x000fe60000000200 */
[C---:B----4-:R-:W-:Y:S03]  /*1f9a0*/  HMMA.16816.F32.BF16 R36, R64.reuse, R40, RZ ;  /* 0x000000284024723c */ /* 0x050fe600000418ff */
[----:B------:R-:W-:Y:S05]  /*1f9b0*/  LDSM.16.M88.4 R176, [R215+0x5000] ;  /* 0x00500000d7b0783b */ /* 0x000fea0000000200 */
[C---:B------:R-:W-:Y:S01]  /*1f9c0*/  HMMA.16816.F32.BF16 R40, R64.reuse, R42, RZ ;  /* 0x0000002a4028723c */ /* 0x040fe200000418ff */
[----:B------:R-:W-:Y:S06]  /*1f9d0*/  LDSM.16.M88.4 R184, [R215+0x9800] ;  /* 0x00980000d7b8783b */ /* 0x000fec0000000200 */
[----:B------:R-:W-:Y:S01]  /*1f9e0*/  LDSM.16.M88.4 R188, [R215+0xa000] ;  /* 0x00a00000d7bc783b */ /* 0x000fe20000000200 */
[C---:B------:R-:W-:Y:S05]  /*1f9f0*/  HMMA.16816.F32.BF16 R44, R64.reuse, R48, RZ ;  /* 0x00000030402c723c */ /* 0x040fea00000418ff */
[----:B------:R-:W-:Y:S03]  /*1fa00*/  LDSM.16.M88.4 R192, [R215+0xa800] ;  /* 0x00a80000d7c0783b */ /* 0x000fe60000000200 */
[C---:B------:R-:W-:Y:S03]  /*1fa10*/  HMMA.16816.F32.BF16 R48, R64.reuse, R50, RZ ;  /* 0x000000324030723c */ /* 0x040fe600000418ff */
[----:B------:R-:W-:Y:S05]  /*1fa20*/  LDSM.16.M88.4 R196, [R215+0xb000] ;  /* 0x00b00000d7c4783b */ /* 0x000fea0000000200 */
[C---:B-1----:R-:W-:Y:S01]  /*1fa30*/  HMMA.16816.F32.BF16 R52, R64.reuse, R56, RZ ;  /* 0x000000384034723c */ /* 0x042fe200000418ff */
[----:B------:R-:W-:Y:S07]  /*1fa40*/  LDSM.16.M88.4 R204, [R2+0x8000] ;  /* 0x0080000002cc783b */ /* 0x000fee0000000200 */
[C---:B------:R-:W-:Y:S08]  /*1fa50*/  HMMA.16816.F32.BF16 R56, R64.reuse, R58, RZ ;  /* 0x0000003a4038723c */ /* 0x040ff000000418ff */
[C---:B------:R-:W-:Y:S08]  /*1fa60*/  HMMA.16816.F32.BF16 R60, R64.reuse, R132, RZ ;  /* 0x00000084403c723c */ /* 0x040ff000000418ff */
[----:B------:R-:W-:Y:S01]  /*1fa70*/  HMMA.16816.F32.BF16 R64, R64, R134, RZ ;  /* 0x000000864040723c */ /* 0x000fe200000418ff */
[----:B------:R-:W1:Y:S07]  /*1fa80*/  LDSM.16.M88.4 R132, [R3+0x5800] ;  /* 0x005800000384783b */ /* 0x000e6e0000000200 */
[C---:B--2---:R-:W-:Y:S08]  /*1fa90*/  HMMA.16816.F32.BF16 R4, R140.reuse, R144, R4 ;  /* 0x000000908c04723c */ /* 0x044ff00000041804 */
[C---:B------:R-:W-:Y:S01]  /*1faa0*/  HMMA.16816.F32.BF16 R8, R140.reuse, R146, R8 ;  /* 0x000000928c08723c */ /* 0x040fe20000041808 */
[----:B------:R-:W2:Y:S07]  /*1fab0*/  LDSM.16.M88.4 R144, [R3+0x6000] ;  /* 0x006000000390783b */ /* 0x000eae0000000200 */
[C---:B------:R-:W-:Y:S08]  /*1fac0*/  HMMA.16816.F32.BF16 R12, R140.reuse, R148, R12 ;  /* 0x000000948c0c723c */ /* 0x040ff0000004180c */
        /* <DEDUP_REMOVED lines=17> */
[C---:B---3--:R-:W-:Y:S08]  /*1fbe0*/  HMMA.16816.F32.BF16 R60, R140.reuse, R148, R60 ;  /* 0x000000948c3c723c */ /* 0x048ff0000004183c */
[----:B------:R-:W-:Y:S01]  /*1fbf0*/  HMMA.16816.F32.BF16 R64, R140, R150, R64 ;  /* 0x000000968c40723c */ /* 0x000fe20000041840 */
[----:B------:R-:W3:Y:S06]  /*1fc00*/  LDSM.16.M88.4 R140, [R215+0x7000] ;  /* 0x00700000d78c783b */ /* 0x000eec0000000200 */
[----:B------:R-:W5:Y:S01]  /*1fc10*/  LDSM.16.M88.4 R148, [R215+0x7800] ;  /* 0x00780000d794783b */ /* 0x000f620000000200 */
        /* <DEDUP_REMOVED lines=8> */
[----:B------:R-:W-:Y:S07]  /*1fca0*/  LDSM.16.M88.4 R176, [R180+UR5+0xb800] ;  /* 0x00b80005b4b0783b */ /* 0x000fee0008000200 */
[C---:B----4-:R-:W-:Y:S08]  /*1fcb0*/  HMMA.16816.F32.BF16 R28, R164.reuse, R152, R28 ;  /* 0x00000098a41c723c */ /* 0x050ff0000004181c */
[C---:B------:R-:W-:Y:S01]  /*1fcc0*/  HMMA.16816.F32.BF16 R32, R164.reuse, R154, R32 ;  /* 0x0000009aa420723c */ /* 0x040fe20000041820 */
[----:B------:R-:W-:Y:S07]  /*1fcd0*/  LDSM.16.M88.4 R152, [R2+0x4000] ;  /* 0x004000000298783b */ /* 0x000fee0000000200 */
[C---:B-1----:R-:W-:Y:S08]  /*1fce0*/  HMMA.16816.F32.BF16 R36, R164.reuse, R132, R36 ;  /* 0x00000084a424723c */ /* 0x042ff00000041824 */
[C---:B------:R-:W-:Y:S01]  /*1fcf0*/  HMMA.16816.F32.BF16 R40, R164.reuse, R134, R40 ;  /* 0x00000086a428723c */ /* 0x040fe20000041828 */
[----:B------:R-:W1:Y:S07]  /*1fd00*/  LDSM.16.M88.4 R132, [R200] ;  /* 0x00000000c884783b */ /* 0x000e6e0000000200 */
[C---:B--2---:R-:W-:Y:S08]  /*1fd10*/  HMMA.16816.F32.BF16 R44, R164.reuse, R144, R44 ;  /* 0x00000090a42c723c */ /* 0x044ff0000004182c */
[C---:B------:R-:W-:Y:S01]  /*1fd20*/  HMMA.16816.F32.BF16 R48, R164.reuse, R146, R48 ;  /* 0x00000092a430723c */ /* 0x040fe20000041830 */
[----:B------:R-:W2:Y:S07]  /*1fd30*/  LDSM.16.M88.4 R144, [R2+0x6800] ;  /* 0x006800000290783b */ /* 0x000eae0000000200 */
[C---:B---3--:R-:W-:Y:S08]  /*1fd40*/  HMMA.16816.F32.BF16 R52, R164.reuse, R140, R52 ;  /* 0x0000008ca434723c */ /* 0x048ff00000041834 */
[C---:B------:R-:W-:Y:S01]  /*1fd50*/  HMMA.16816.F32.BF16 R56, R164.reuse, R142, R56 ;  /* 0x0000008ea438723c */ /* 0x040fe20000041838 */
[----:B------:R-:W3:Y:S07]  /*1fd60*/  LDSM.16.M88.4 R140, [R2+0x7000] ;  /* 0x00700000028c783b */ /* 0x000eee0000000200 */
[C---:B-----5:R-:W-:Y:S08]  /*1fd70*/  HMMA.16816.F32.BF16 R60, R164.reuse, R148, R60 ;  /* 0x00000094a43c723c */ /* 0x060ff0000004183c */
        /* <DEDUP_REMOVED lines=23> */
[----:B------:R-:W3:Y:S06]  /*1fef0*/  LDSM.16.M88.4 R140, [R180+UR5+0x9800] ;  /* 0x00980005b48c783b */ /* 0x000eec0008000200 */
[----:B------:R-:W-:Y:S01]  /*1ff00*/  LDSM.16.M88.4 R180, [R215+0x9000] ;  /* 0x00900000d7b4783b */ /* 0x000fe20000000200 */
[C---:B----4-:R-:W-:Y:S08]  /*1ff10*/  HMMA.16816.F32.BF16 R60, R132.reuse, R148, R60 ;  /* 0x00000094843c723c */ /* 0x050ff0000004183c */
[----:B------:R-:W-:Y:S01]  /*1ff20*/  HMMA.16816.F32.BF16 R64, R132, R150, R64 ;  /* 0x000000968440723c */ /* 0x000fe20000041840 */
[----:B------:R-:W-:Y:S06]  /*1ff30*/  LDSM.16.M88.4 R132, [R136+0x2000] ;  /* 0x002000008884783b */ /* 0x000fec0000000200 */
[----:B------:R-:W4:Y:S01]  /*1ff40*/  LDSM.16.M88.4 R148, [R3+0x8000] ;  /* 0x008000000394783b */ /* 0x000f220000000200 */
[C---:B-1----:R-:W-:Y:S08]  /*1ff50*/  HMMA.16816.F32.BF16 R4, R152.reuse, R156, R4 ;  /* 0x0000009c9804723c */ /* 0x042ff00000041804 */
[C---:B------:R-:W-:Y:S01]  /*1ff60*/  HMMA.16816.F32.BF16 R8, R152.reuse, R158, R8 ;  /* 0x0000009e9808723c */ /* 0x040fe20000041808 */
[----:B------:R-:W1:Y:S07]  /*1ff70*/  LDSM.16.M88.4 R156, [R3+0x8800] ;  /* 0x00880000039c783b */ /* 0x000e6e0000000200 */
        /* <DEDUP_REMOVED lines=287> */
.L_x_1861:
        /* <DEDUP_REMOVED lines=97> */
.L_x_1860:
        /* <DEDUP_REMOVED lines=76> */
[----:B------:R-:W-:Y:S01]  /*21c40*/  FMUL.FTZ R11, R0, R127 ;  /* 0x0000007f000b7220 */ /* 0x000fe20000410000 */
        /* <DEDUP_REMOVED lines=59> */
[--C-:B------:R-:W-:Y:S01]  /*22000*/  FFMA.FTZ R166, R166, UR4, -R152.reuse ;  /* 0x00000004a6a67c23 */ /* 0x100fe20008010898 */
        /* <DEDUP_REMOVED lines=11> */
[----:B------:R-:W-:Y:S01]  /*220c0*/  FFMA.FTZ R193, R193, UR4, -R150 ;  /* 0x00000004c1c17c23 */ /* 0x000fe20008010896 */
        /* <DEDUP_REMOVED lines=48> */
[----:B------:R-:W-:Y:S01]  /*223d0*/  FFMA.FTZ R170, R243, UR4, -R152 ;  /* 0x00000004f3aa7c23 */ /* 0x000fe20008010898 */
[----:B------:R-:W-:Y:S01]  /*223e0*/  FFMA.FTZ R172, R215, UR4, -R150 ;  /* 0x00000004d7ac7c23 */ /* 0x000fe20008010896 */
[C---:B--2---:R-:W-:Y:S04]  /*223f0*/  HMMA.16816.F32.BF16 R28, R128.reuse, R36, R28 ;  /* 0x00000024801c723c */ /* 0x044fe8000004181c */
[----:B------:R-:W1:Y:S01]  /*22400*/  MUFU.EX2 R105, R105 ;  /* 0x0000006900697308 */ /* 0x000e620000000800 */
[C---:B------:R-:W-:Y:S01]  /*22410*/  FMUL.FTZ R36, R2.reuse, R96 ;  /* 0x0000006002247220 */ /* 0x040fe20000410000 */
[----:B------:R-:W-:Y:S01]  /*22420*/  FMUL.FTZ R37, R2, R97 ;  /* 0x0000006102257220 */ /* 0x000fe20000410000 */
[--C-:B------:R-:W-:Y:S01]  /*22430*/  FFMA.FTZ R96, R182, UR4, -R152.reuse ;  /* 0x00000004b6607c23 */ /* 0x100fe20008010898 */
[----:B------:R-:W-:Y:S01]  /*22440*/  FFMA.FTZ R97, R180, UR4, -R152 ;  /* 0x00000004b4617c23 */ /* 0x000fe20008010898 */
[--C-:B------:R-:W-:Y:S01]  /*22450*/  FFMA.FTZ R176, R205, UR4, -R150.reuse ;  /* 0x00000004cdb07c23 */ /* 0x100fe20008010896 */
[C---:B------:R-:W-:Y:S04]  /*22460*/  HMMA.16816.F32.BF16 R32, R128.reuse, R38, R32 ;  /* 0x000000268020723c */ /* 0x040fe80000041820 */
[----:B------:R-:W-:Y:S01]  /*22470*/  MUFU.EX2 R107, R107 ;  /* 0x0000006b006b7308 */ /* 0x000fe20000000800 */
[C---:B------:R-:W-:Y:S01]  /*22480*/  FMUL.FTZ R38, R0.reuse, R98 ;  /* 0x0000006200267220 */ /* 0x040fe20000410000 */
[----:B------:R-:W-:Y:S01]  /*22490*/  FMUL.FTZ R39, R0, R99 ;  /* 0x0000006300277220 */ /* 0x000fe20000410000 */
[--C-:B------:R-:W-:Y:S01]  /*224a0*/  FFMA.FTZ R99, R178, UR4, -R150.reuse ;  /* 0x00000004b2637c23 */ /* 0x100fe20008010896 */
[----:B------:R-:W-:Y:S01]  /*224b0*/  FFMA.FTZ R98, R174, UR4, -R150 ;  /* 0x00000004ae627c23 */ /* 0x000fe20008010896 */
        /* <DEDUP_REMOVED lines=8> */
[--C-:B------:R-:W-:Y:S03]  /*22540*/  FFMA.FTZ R182, R189, UR4, -R152.reuse ;  /* 0x00000004bdb67c23 */ /* 0x100fe60008010898 */
        /* <DEDUP_REMOVED lines=22> */
[----:B------:R-:W-:Y:S01]  /*226b0*/  ISETP.GT.AND P1, PT, R227, R216, PT ;  /* 0x000000d8e300720c */ /* 0x000fe20003f24270 */
        /* <DEDUP_REMOVED lines=297> */
.L_x_1858:
        /* <DEDUP_REMOVED lines=109> */
[----:B------:R-:W-:Y:S01]  /*24020*/  STS.64 [R8], R124 ;  /* 0x0000007c08007388 */ /* 0x000fe20000000a00 */
[----:B------:R-:W-:Y:S01]  /*24030*/  FSETP.NE.FTZ.AND P4, PT, R4, RZ, PT ;  /* 0x000000ff0400720b */ /* 0x000fe20003f95000 */
        /* <DEDUP_REMOVED lines=21> */
[----:B------:R-:W2:Y:S01]  /*24190*/  @P4 MUFU.LG2 R4, R4 ;  /* 0x0000000400044308 */ /* 0x000ea20000000c00 */
[----:B------:R-:W-:Y:S01]  /*241a0*/  STS.64 [R7], R112 ;  /* 0x0000007007007388 */ /* 0x000fe20000000a00 */
[----:B------:R-:W-:-:S02]  /*241b0*/  LEA R134, R209, R134, 0x2 ;  /* 0x00000086d1867211 */ /* 0x000fc400078e10ff */
[----:B------:R-:W-:Y:S01]  /*241c0*/  LOP3.LUT R211, R211, 0x1f80, RZ, 0xc0, !PT ;  /* 0x00001f80d3d37812 */ /* 0x000fe200078ec0ff */
[----:B------:R-:W-:Y:S02]  /*241d0*/  STS.64 [R7+0x800], R114 ;  /* 0x0008007207007388 */ /* 0x000fe40000000a00 */
[----:B------:R-:W5:Y:S01]  /*241e0*/  LDC.64 R10, c[0x0][0x430] ;  /* 0x00010c00ff0a7b82 */ /* 0x000f620000000a00 */
[----:B------:R-:W4:Y:S01]  /*241f0*/  @P3 MUFU.LG2 R5, R5 ;  /* 0x0000000500053308 */ /* 0x000f220000000c00 */
[----:B------:R-:W-:Y:S04]  /*24200*/  STS.64 [R14], R108 ;  /* 0x0000006c0e007388 */ /* 0x000fe80000000a00 */
[----:B------:R-:W-:Y:S02]  /*24210*/  STS.64 [R14+0x800], R110 ;  /* 0x0008006e0e007388 */ /* 0x000fe40000000a00 */
[----:B------:R-:W1:Y:S02]  /*24220*/  @P3 LDC R16, c[0x0][0x458] ;  /* 0x00011600ff103b82 */ /* 0x000e640000000800 */
        /* <DEDUP_REMOVED lines=13> */
[----:B------:R3:W-:Y:S01]  /*24300*/  STS.64 [R7+0x4000], R80 ;  /* 0x0040005007007388 */ /* 0x0007e20000000a00 */
[----:B-----5:R-:W-:-:S03]  /*24310*/  IMAD R219, R10, UR10, R219 ;  /* 0x0000000a0adb7c24 */ /* 0x020fc6000f8e02db */
[----:B------:R2:W-:Y:S01]  /*24320*/  STS.64 [R7+0x4800], R82 ;  /* 0x0048005207007388 */ /* 0x0005e20000000a00 */
[----:B------:R-:W-:-:S03]  /*24330*/  IMAD R9, R6, R9, UR9 ;  /* 0x0000000906097e24 */ /* 0x000fc6000f8e0209 */
[----:B------:R5:W-:Y:S01]  /*24340*/  STS.64 [R14+0x4000], R76 ;  /* 0x0040004c0e007388 */ /* 0x000be20000000a00 */
[----:B------:R-:W-:-:S03]  /*24350*/  IMAD R6, R219, R6, R9 ;  /* 0x00000006db067224 */ /* 0x000fc600078e0209 */
[----:B------:R-:W-:Y:S04]  /*24360*/  STS.64 [R14+0x4800], R78 ;  /* 0x0048004e0e007388 */ /* 0x000fe80000000a00 */
[----:B------:R1:W-:Y:S04]  /*24370*/  STS.64 [R15+0x4000], R72 ;  /* 0x004000480f007388 */ /* 0x0003e80000000a00 */
[----:B------:R-:W-:Y:S04]  /*24380*/  STS.64 [R15+0x4800], R74 ;  /* 0x0048004a0f007388 */ /* 0x000fe80000000a00 */
[----:B------:R1:W-:Y:S01]  /*24390*/  STS.64 [R208+0x4000], R68 ;  /* 0x00400044d0007388 */ /* 0x0003e20000000a00 */
[----:B---3--:R-:W-:-:S03]  /*243a0*/  MOV R80, 0xff800000 ;  /* 0xff80000000507802 */ /* 0x008fc60000000f00 */
[----:B------:R3:W-:Y:S01]  /*243b0*/  STS.64 [R208+0x4800], R70 ;  /* 0x00480046d0007388 */ /* 0x0007e20000000a00 */
[----:B--2---:R-:W-:Y:S01]  /*243c0*/  @P4 FMUL.FTZ R7, R4, 0.69314718246459960938 ;  /* 0x3f31721804074820 */ /* 0x004fe20000410000 */
[----:B------:R-:W-:Y:S01]  /*243d0*/  BAR.SYNC.DEFER_BLOCKING 0x0 ;  /* 0x0000000000007b1d */ /* 0x000fe20000010000 */
[----:B----4-:R-:W-:Y:S01]  /*243e0*/  @P3 FMUL.FTZ R4, R5, 0.69314718246459960938 ;  /* 0x3f31721805043820 */ /* 0x010fe20000410000 */
[----:B-----5:R-:W-:Y:S01]  /*243f0*/  MOV R76, 0xff800000 ;  /* 0xff800000004c7802 */ /* 0x020fe20000000f00 */
[----:B-1----:R-:W-:Y:S01]  /*24400*/  @P4 FFMA.FTZ R80, R132, R17, R7 ;  /* 0x0000001184504223 */ /* 0x002fe20000010007 */
[----:B------:R-:W-:Y:S02]  /*24410*/  IMAD R77, R6, R11, UR8 ;  /* 0x00000008064d7e24 */ /* 0x000fe4000f8e020b */
[----:B------:R-:W-:Y:S01]  /*24420*/  @P3 FFMA.FTZ R76, R3, R16, R4 ;  /* 0x00000010034c3223 */ /* 0x000fe20000010004 */
[----:B------:R-:W-:Y:S01]  /*24430*/  IADD3 R72, PT, PT, R138, 0x28, RZ ;  /* 0x000000288a487810 */ /* 0x000fe20007ffe0ff */
[----:B------:R-:W-:Y:S01]  /*24440*/  IMAD R68, R77, UR4, RZ ;  /* 0x000000044d447c24 */ /* 0x000fe2000f8e02ff */
[----:B------:R3:W1:Y:S04]  /*24450*/  LDS.128 R64, [R134+UR5] ;  /* 0x0000000586407984 */ /* 0x0006680008000c00 */
[----:B------:R3:W2:Y:S04]  /*24460*/  LDS.128 R60, [R134+UR5+0x800] ;  /* 0x00080005863c7984 */ /* 0x0006a80008000c00 */
        /* <DEDUP_REMOVED lines=14> */
[----:B--2-4-:R-:W-:Y:S05]  /*24550*/  @P6 BRA `(.L_x_1864) ;  /* 0x00000000002c6947 */ /* 0x014fea0003800000 */
[----:B------:R-:W2:Y:S01]  /*24560*/  LDCU.64 UR4, c[0x0][0x428] ;  /* 0x00008500ff0477ac */ /* 0x000ea20008000a00 */
[----:B------:R-:W-:Y:S01]  /*24570*/  VIADD R217, R217, -UR8 ;  /* 0x80000008d9d97c36 */ /* 0x000fe20008000000 */
[----:B------:R-:W-:Y:S01]  /*24580*/  IADD3 R3, P3, PT, R77, R0, RZ ;  /* 0x000000004d037210 */ /* 0x000fe20007f7e0ff */
[----:B---3--:R-:W-:-:S03]  /*24590*/  VIADD R70, R0, 0x8 ;  /* 0x0000000800467836 */ /* 0x008fc60000000000 */
[-C--:B------:R-:W-:Y:S02]  /*245a0*/  ISETP.GE.AND P6, PT, R0, R217.reuse, PT ;  /* 0x000000d90000720c */ /* 0x080fe40003fc6270 */
[----:B------:R-:W-:Y:S02]  /*245b0*/  ISETP.GE.AND P4, PT, R70, R217, PT ;  /* 0x000000d94600720c */ /* 0x000fe40003f86270 */
[----:B------:R-:W-:Y:S02]  /*245c0*/  LEA.HI.X.SX32 R0, R77, RZ, 0x1, P3 ;  /* 0x000000ff4d007211 */ /* 0x000fe400018f0eff */
[----:B--2---:R-:W-:-:S04]  /*245d0*/  LEA R70, P3, R3, UR4, 0x2 ;  /* 0x0000000403467c11 */ /* 0x004fc8000f8610ff */
[----:B------:R-:W-:-:S05]  /*245e0*/  LEA.HI.X R71, R3, UR5, R0, 0x2, P3 ;  /* 0x0000000503477c11 */ /* 0x000fca00098f1400 */
[----:B------:R2:W-:Y:S04]  /*245f0*/  @!P6 STG.E desc[UR6][R70.64], R80 ;  /* 0x000000504600e986 */ /* 0x0005e8000c101906 */
[----:B------:R2:W-:Y:S02]  /*24600*/  @!P4 STG.E desc[UR6][R70.64+0x20], R76 ;  /* 0x0000204c4600c986 */ /* 0x0005e4000c101906 */
.L_x_1864:
[----:B------:R-:W-:Y:S05]  /*24610*/  BSYNC.RECONVERGENT B0 ;  /* 0x0000000000007941 */ /* 0x000fea0003800200 */
.L_x_1863:
[----:B------:R-:W-:Y:S01]  /*24620*/  ISETP.GE.AND P6, PT, R138, R133, PT ;  /* 0x000000858a00720c */ /* 0x000fe20003fc6270 */
[----:B------:R-:W-:Y:S01]  /*24630*/  BSSY.RECONVERGENT B0, `(.L_x_1865) ;  /* 0x0000011000007945 */ /* 0x000fe20003800200 */
[----:B------:R-:W-:Y:S02]  /*24640*/  LOP3.LUT R69, R211, 0x3c, R2, 0xf8, !PT ;  /* 0x0000003cd3457812 */ /* 0x000fe400078ef802 */
[----:B--23--:R-:W-:Y:S01]  /*24650*/  LOP3.LUT R70, R2, 0x3c, RZ, 0xc0, !PT ;  /* 0x0000003c02467812 */ /* 0x00cfe200078ec0ff */
[----:B------:R-:W-:Y:S01]  /*24660*/  VIADD R2, R138, 0x30 ;  /* 0x000000308a027836 */ /* 0x000fe20000000000 */
[----:B------:R-:W-:Y:S02]  /*24670*/  IADD3 R69, P3, PT, R68, R69, RZ ;  /* 0x0000004544457210 */ /* 0x000fe40007f7e0ff */
[----:B------:R-:W-:Y:S02]  /*24680*/  ISETP.GE.AND P4, PT, R72, R133, PT ;  /* 0x000000854800720c */ /* 0x000fe40003f86270 */
        /* <DEDUP_REMOVED lines=9> */
[----:B-1----:R2:W-:Y:S04]  /*24720*/  @!P6 STG.E.128 desc[UR6][R72.64], R64 ;  /* 0x000000404800e986 */ /* 0x0025e8000c101d06 */
[----:B------:R2:W-:Y:S02]  /*24730*/  @!P3 STG.E.128 desc[UR6][R72.64+0x100], R32 ;  /* 0x000100204800b986 */ /* 0x0005e4000c101d06 */
.L_x_1866:
[----:B------:R-:W-:Y:S05]  /*24740*/  BSYNC.RECONVERGENT B0 ;  /* 0x0000000000007941 */ /* 0x000fea0003800200 */
.L_x_1865:
        /* <DEDUP_REMOVED lines=17> */
.L_x_1868:
[----:B------:R-:W-:Y:S05]  /*24860*/  BSYNC.RECONVERGENT B0 ;  /* 0x0000000000007941 */ /* 0x000fea0003800200 */
.L_x_1867:
        /* <DEDUP_REMOVED lines=16> */
.L_x_1870:
[----:B------:R-:W-:Y:S05]  /*24970*/  BSYNC.RECONVERGENT B0 ;  /* 0x0000000000007941 */ /* 0x000fea0003800200 */
.L_x_1869:
        /* <DEDUP_REMOVED lines=13> */
.L_x_1872:
[----:B------:R-:W-:Y:S05]  /*24a50*/  BSYNC.RECONVERGENT B0 ;  /* 0x0000000000007941 */ /* 0x000fea0003800200 */
.L_x_1871:
        /* <DEDUP_REMOVED lines=13> */
.L_x_1874:
[----:B------:R-:W-:Y:S05]  /*24b30*/  BSYNC.RECONVERGENT B0 ;  /* 0x0000000000007941 */ /* 0x000fea0003800200 */
.L_x_1873:
        /* <DEDUP_REMOVED lines=13> */
.L_x_1876:
[----:B------:R-:W-:Y:S05]  /*24c10*/  BSYNC.RECONVERGENT B0 ;  /* 0x0000000000007941 */ /* 0x000fea0003800200 */
.L_x_1875:
        /* <DEDUP_REMOVED lines=13> */
.L_x_1878:
[----:B------:R-:W-:Y:S05]  /*24cf0*/  BSYNC.RECONVERGENT B0 ;  /* 0x0000000000007941 */ /* 0x000fea0003800200 */
.L_x_1877:
        /* <DEDUP_REMOVED lines=14> */
.L_x_1879:
        /* <DEDUP_REMOVED lines=10> */
.L_x_7201:


//--------------------- .text._ZN5flash24flash_fwd_splitkv_kernelI23Flash_fwd_kernel_traitsILi128ELi64ELi128ELi4ELb0ELb0EN7cutlass10bfloat16_tE19Flash_kernel_traitsILi128ELi64ELi128ELi4ES3_EELb1ELb0ELb0ELb1ELb1ELb0ELb0ELb0EEEvNS_16Flash_fwd_paramsE --------------------------
	.section	.text._ZN5flash24flash_fwd_splitkv_kernelI23Flash_fwd_kernel_traitsILi128ELi64ELi128ELi4ELb0ELb0EN7cutlass10bfloat16_tE19Flash_kernel_traitsILi128ELi64ELi128ELi4ES3_EELb1ELb0ELb0ELb1ELb1ELb0ELb0ELb0EEEvNS_16Flash_fwd_paramsE,"ax",@progbits
	.align	128
        .global         _ZN5flash24flash_fwd_splitkv_kernelI23Flash_fwd_kernel_traitsILi128ELi64ELi128ELi4ELb0ELb0EN7cutlass10bfloat16_tE19Flash_kernel_traitsILi128ELi64ELi128ELi4ES3_EELb1ELb0ELb0ELb1ELb1ELb0ELb0ELb0EEEvNS_16Flash_fwd_paramsE
        .type           _ZN5flash24flash_fwd_splitkv_kernelI23Flash_fwd_kernel_traitsILi128ELi64ELi128ELi4ELb0ELb0EN7cutlass10bfloat16_tE19Flash_kernel_traitsILi128ELi64ELi128ELi4ES3_EELb1ELb0ELb0ELb1ELb1ELb0ELb0ELb0EEEvNS_16Flash_fwd_paramsE,@function
        .size           _ZN5flash24flash_fwd_splitkv_kernelI23Flash_fwd_kernel_traitsILi128ELi64ELi128ELi4ELb0ELb0EN7cutlass10bfloat16_tE19Flash_kernel_traitsILi128ELi64ELi128ELi4ES3_EELb1ELb0ELb0ELb1ELb1ELb0ELb0ELb0EEEvNS_16Flash_fwd_paramsE,(.L_x_7202 - _ZN5flash24flash_fwd_splitkv_kernelI23Flash_fwd_kernel_traitsILi128ELi64ELi128ELi4ELb0ELb0EN7cutlass10bfloat16_tE19Flash_kernel_traitsILi128ELi64ELi128ELi4ES3_EELb1ELb0ELb0ELb1ELb1ELb0ELb0ELb0EEEvNS_16Flash_fwd_paramsE)
        .other          _ZN5flash24flash_fwd_splitkv_kernelI23Flash_fwd_kernel_traitsILi128ELi64ELi128ELi4ELb0ELb0EN7cutlass10bfloat16_tE19Flash_kernel_traitsILi128ELi64ELi128ELi4ES3_EELb1ELb0ELb0ELb1ELb1ELb0ELb0ELb0EEEvNS_16Flash_fwd_paramsE,@"STO_CUDA_ENTRY STV_DEFAULT"
_ZN5flash24flash_fwd_splitkv_kernelI23Flash_fwd_kernel_traitsILi128ELi64ELi128ELi4ELb0ELb0EN7cutlass10bfloat16_tE19Flash_kernel_traitsILi128ELi64ELi128ELi4ES3_EELb1ELb0ELb0ELb1ELb1ELb0ELb0ELb0EEEvNS_16Flash_fwd_paramsE:
.text._ZN5flash24flash_fwd_splitkv_kernelI23Flash_fwd_kernel_traitsILi128ELi64ELi128ELi4ELb0ELb0EN7cutlass10bfloat16_tE19Flash_kernel_traitsILi128ELi64ELi128ELi4ES3_EELb1ELb0ELb0ELb1ELb1ELb0ELb0ELb0EEEvNS_16Flash_fwd_paramsE:
[----:B------:R-:W-:Y:S08]  /*0000*/  LDC R1, c[0x0][0x37c] ;  /* 0x0000df00ff017b82 */ /* 0x000ff00000000800 */
[----:B------:R-:W1:Y:S01]  /*0010*/  LDC.64 R2, c[0x0][0x478] ;  /* 0x00011e00ff027b82 */ /* 0x000e620000000a00 */
[----:B------:R-:W2:Y:S01]  /*0020*/  S2R R18, SR_CTAID.Y ;  /* 0x0000000000127919 */ /* 0x000ea20000002600 */
[----:B------:R-:W3:Y:S01]  /*0030*/  LDCU.64 UR24, c[0x0][0x358] ;  /* 0x00006b00ff1877ac */ /* 0x000ee20008000a00 */
[----:B------:R-:W-:-:S05]  /*0040*/  IMAD.MOV.U32 R15, RZ, RZ, RZ ;  /* 0x000000ffff0f7224 */ /* 0x000fca00078e00ff */
[----:B------:R-:W4:Y:S01]  /*0050*/  LDC.64 R4, c[0x0][0x470] ;  /* 0x00011c00ff047b82 */ /* 0x000f220000000a00 */
[----:B------:R-:W3:Y:S01]  /*0060*/  S2R R21, SR_CTAID.X ;  /* 0x0000000000157919 */ /* 0x000ee20000002500 */
[----:B------:R-:W3:Y:S01]  /*0070*/  LDCU UR22, c[0x0][0x434] ;  /* 0x00008680ff1677ac */ /* 0x000ee20008000800 */
[----:B-1----:R-:W-:-:S04]  /*0080*/  ISETP.NE.U32.AND P2, PT, R2, RZ, PT ;  /* 0x000000ff0200720c */ /* 0x002fc80003f45070 */
[----:B------:R-:W-:Y:S02]  /*0090*/  ISETP.NE.AND.EX P2, PT, R3, RZ, PT, P2 ;  /* 0x000000ff0300720c */ /* 0x000fe40003f45320 */
[----:B----4-:R-:W-:-:S04]  /*00a0*/  ISETP.NE.U32.AND P0, PT, R4, RZ, PT ;  /* 0x000000ff0400720c */ /* 0x010fc80003f05070 */
[----:B------:R-:W-:-:S07]  /*00b0*/  ISETP.NE.AND.EX P0, PT, R5, RZ, PT, P0 ;  /* 0x000000ff0500720c */ /* 0x000fce0003f05300 */
[----:B------:R-:W2:Y:S08]  /*00c0*/  @P2 LDC.64 R2, c[0x0][0x478] ;  /* 0x00011e00ff022b82 */ /* 0x000eb00000000a00 */
[----:B------:R-:W1:Y:S01]  /*00d0*/  @P0 LDC.64 R4, c[0x0][0x470] ;  /* 0x00011c00ff040b82 */ /* 0x000e620000000a00 */
[----:B--2---:R-:W-:-:S07]  /*00e0*/  @P2 IMAD.WIDE.U32 R8, R18, 0x4, R2 ;  /* 0x0000000412082825 */ /* 0x004fce00078e0002 */
[----:B------:R-:W2:Y:S01]  /*00f0*/  @!P2 LDC.64 R2, c[0x0][0x438] ;  /* 0x00010e00ff02ab82 */ /* 0x000ea20000000a00 */
[----:B---3--:R3:W5:Y:S01]  /*0100*/  @P2 LDG.E R134, desc[UR24][R8.64] ;  /* 0x0000001808862981 */ /* 0x008762000c1e1900 */
[----:B-1----:R-:W-:-:S06]  /*0110*/  @P0 IMAD.WIDE.U32 R6, R18, 0x4, R4 ;  /* 0x0000000412060825 */ /* 0x002fcc00078e0004 */
[----:B------:R-:W1:Y:S01]  /*0120*/  @!P2 LDC.64 R4, c[0x0][0x488] ;  /* 0x00012200ff04ab82 */ /* 0x000e620000000a00 */
[----:B------:R-:W-:Y:S01]  /*0130*/  IMAD.SHL.U32 R135, R21, 0x40, RZ ;  /* 0x0000004015877824 */ /* 0x000fe200078e00ff */
[----:B------:R3:W5:Y:S04]  /*0140*/  @P0 LDG.E R15, desc[UR24][R6.64] ;  /* 0x00000018060f0981 */ /* 0x000768000c1e1900 */
[----:B------:R-:W-:Y:S02]  /*0150*/  ISETP.GE.AND P1, PT, R135, UR22, PT ;  /* 0x0000001687007c0c */ /* 0x000fe4000bf26270 */
[----:B-1----:R-:W-:-:S11]  /*0160*/  @!P2 ISETP.NE.U32.AND P0, PT, R4, RZ, PT ;  /* 0x000000ff0400a20c */ /* 0x002fd60003f05070 */
[----:B--23--:R-:W-:Y:S05]  /*0170*/  @P1 EXIT ;  /* 0x000000000000194d */ /* 0x00cfea0003800000 */
[----:B------:R-:W1:Y:S01]  /*0180*/  LDC R132, c[0x0][0x508] ;  /* 0x00014200ff847b82 */ /* 0x000e620000000800 */
[----:B------:R-:W-:Y:S01]  /*0190*/  @!P2 ISETP.NE.AND.EX P0, PT, R5, RZ, PT, P0 ;  /* 0x000000ff0500a20c */ /* 0x000fe20003f05300 */
[----:B------:R-:W2:Y:S01]  /*01a0*/  LDCU UR5, c[0x0][0x438] ;  /* 0x00008700ff0577ac */ /* 0x000ea20008000800 */
[----:B-----5:R-:W-:Y:S01]  /*01b0*/  @P2 IMAD.IADD R134, R134, 0x1, -R15 ;  /* 0x0000000186862824 */ /* 0x020fe200078e0a0f */
[----:B------:R-:W3:Y:S01]  /*01c0*/  S2R R199, SR_TID.X ;  /* 0x0000000000c77919 */ /* 0x000ee20000002100 */
[----:B------:R-:W-:-:S04]  /*01d0*/  @!P2 SEL R3, R3, RZ, P0 ;  /* 0x000000ff0303a207 */ /* 0x000fc80000000000 */
[----:B------:R-:W-:-:S05]  /*01e0*/  @!P2 IADD3 R134, PT, PT, R3, R2, -R15 ;  /* 0x000000020386a210 */ /* 0x000fca0007ffe80f */
[----:B------:R-:W-:-:S05]  /*01f0*/  VIADD R4, R134, 0x7f ;  /* 0x0000007f86047836 */ /* 0x000fca0000000000 */
[----:B------:R-:W-:Y:S01]  /*0200*/  IADD3 R3, PT, PT, R4, -UR22, R135 ;  /* 0x8000001604037c10 */ /* 0x000fe2000fffe087 */
[----:B--2---:R-:W-:Y:S01]  /*0210*/  UIADD3 UR5, UPT, UPT, UR5, 0x7f, URZ ;  /* 0x0000007f05057890 */ /* 0x004fe2000fffe0ff */
[----:B------:R-:W-:Y:S02]  /*0220*/  SHF.R.S32.HI R2, RZ, 0x1f, R4 ;  /* 0x0000001fff027819 */ /* 0x000fe40000011404 */
[----:B-1----:R-:W-:Y:S01]  /*0230*/  IADD3 R3, PT, PT, R3, 0x40, R132 ;  /* 0x0000004003037810 */ /* 0x002fe20007ffe084 */
[----:B------:R-:W-:Y:S01]  /*0240*/  USHF.R.S32.HI UR4, URZ, 0x1f, UR5 ;  /* 0x0000001fff047899 */ /* 0x000fe20008011405 */
[----:B------:R-:W-:Y:S02]  /*0250*/  LEA.HI R2, R2, R4, RZ, 0x7 ;  /* 0x0000000402027211 */ /* 0x000fe400078f38ff */
[----:B------:R-:W-:Y:S01]  /*0260*/  SHF.R.S32.HI R0, RZ, 0x1f, R3 ;  /* 0x0000001fff007819 */ /* 0x000fe20000011403 */
[----:B------:R-:W-:Y:S01]  /*0270*/  ULEA.HI UR4, UR4, UR5, URZ, 0x7 ;  /* 0x0000000504047291 */ /* 0x000fe2000f8f38ff */
[----:B------:R-:W-:-:S02]  /*0280*/  SHF.R.S32.HI R2, RZ, 0x7, R2 ;  /* 0x00000007ff027819 */ /* 0x000fc40000011402 */
[----:B------:R-:W-:Y:S01]  /*0290*/  LEA.HI R0, R0, R3, RZ, 0x7 ;  /* 0x0000000300007211 */ /* 0x000fe200078f38ff */
[----:B------:R-:W-:-:S03]  /*02a0*/  USHF.R.S32.HI UR4, URZ, 0x7, UR4 ;  /* 0x00000007ff047899 */ /* 0x000fc60008011404 */
[----:B------:R-:W-:-:S04]  /*02b0*/  SHF.R.S32.HI R3, RZ, 0x7, R0 ;  /* 0x00000007ff037819 */ /* 0x000fc80000011400 */
[----:B------:R-:W-:Y:S02]  /*02c0*/  VIMNMX3 R2, R2, UR4, R3, PT ;  /* 0x0000000402027c0f */ /* 0x000fe4000b800103 */
[----:B------:R-:W1:Y:S02]  /*02d0*/  S2R R3, SR_CTAID.Z ;  /* 0x0000000000037919 */ /* 0x000e640000002700 */
[----:B------:R-:W-:-:S13]  /*02e0*/  ISETP.GT.AND P0, PT, R2, RZ, PT ;  /* 0x000000ff0200720c */ /* 0x000fda0003f04270 */
[----:B---3--:R-:W-:Y:S05]  /*02f0*/  @P0 BRA `(.L_x_1880) ;  /* 0x00000004000c0947 */ /* 0x008fea0003800000 */
[----:B------:R-:W2:Y:S01]  /*0300*/  LDC.64 R4, c[0x0][0x408] ;  /* 0x00010200ff047b82 */ /* 0x000ea20000000a00 */
[C---:B------:R-:W-:Y:S01]  /*0310*/  IMAD.SHL.U32 R6, R199.reuse, 0x8, RZ ;  /* 0x00000008c7067824 */ /* 0x040fe200078e00ff */
[----:B------:R-:W3:Y:S01]  /*0320*/  LDCU.64 UR6, c[0x0][0x400] ;  /* 0x00008000ff0677ac */ /* 0x000ee20008000a00 */
[----:B------:R-:W-:Y:S01]  /*0330*/  IMAD.MOV.U32 R7, RZ, RZ, RZ ;  /* 0x000000ffff077224 */ /* 0x000fe200078e00ff */
[----:B------:R-:W-:Y:S02]  /*0340*/  SHF.R.U32.HI R0, RZ, 0x3, R199 ;  /* 0x00000003ff007819 */ /* 0x000fe400000116c7 */
[----:B------:R-:W-:Y:S01]  /*0350*/  LOP3.LUT R6, R6, 0x38, RZ, 0xc0, !PT ;  /* 0x0000003806067812 */ /* 0x000fe200078ec0ff */
[----:B------:R-:W4:Y:S01]  /*0360*/  LDCU.64 UR4, c[0x0][0x410] ;  /* 0x00008200ff0477ac */ /* 0x000f220008000a00 */
[----:B------:R-:W-:Y:S01]  /*0370*/  LOP3.LUT P4, R199, R199, 0x7, RZ, 0xc0, !PT ;  /* 0x00000007c7c77812 */ /* 0x000fe2000788c0ff */
[C---:B------:R-:W-:Y:S01]  /*0380*/  VIADD R2, R0.reuse, 0x10 ;  /* 0x0000001000027836 */ /* 0x040fe20000000000 */
[----:B------:R-:W1:Y:S01]  /*0390*/  LDCU UR8, c[0x0][0x3e0] ;  /* 0x00007c00ff0877ac */ /* 0x000e620008000800 */
[----:B------:R-:W-:-:S02]  /*03a0*/  VIADD R8, R0, 0x20 ;  /* 0x0000002000087836 */ /* 0x000fc40000000000 */
[----:B--2---:R-:W-:-:S04]  /*03b0*/  IMAD.WIDE.U32 R6, R135, R4, R6 ;  /* 0x0000000487067225 */ /* 0x004fc800078e0006 */
[----:B------:R-:W-:Y:S02]  /*03c0*/  IMAD R7, R135, R5, R7 ;  /* 0x0000000587077224 */ /* 0x000fe400078e0207 */
[----:B------:R-:W-:-:S04]  /*03d0*/  IMAD.WIDE.U32 R14, R4, 0x20, RZ ;  /* 0x00000020040e7825 */ /* 0x000fc800078e00ff */
[----:B---3--:R-:W-:-:S04]  /*03e0*/  IMAD.WIDE.U32 R6, R18, UR6, R6 ;  /* 0x0000000612067c25 */ /* 0x008fc8000f8e0006 */
[C---:B------:R-:W-:Y:S01]  /*03f0*/  IMAD R7, R18.reuse, UR7, R7 ;  /* 0x0000000712077c24 */ /* 0x040fe2000f8e0207 */
[----:B------:R-:W2:Y:S01]  /*0400*/  LDCU.64 UR6, c[0x0][0x3f0] ;  /* 0x00007e00ff0677ac */ /* 0x000ea20008000a00 */
[----:B-1----:R-:W-:Y:S02]  /*0410*/  IMAD R18, R18, UR8, R3 ;  /* 0x0000000812127c24 */ /* 0x002fe4000f8e0203 */
[----:B----4-:R-:W-:-:S04]  /*0420*/  IMAD.WIDE.U32 R6, R3, UR4, R6 ;  /* 0x0000000403067c25 */ /* 0x010fc8000f8e0006 */
[----:B------:R-:W-:Y:S01]  /*0430*/  IMAD R7, R3, UR5, R7 ;  /* 0x0000000503077c24 */ /* 0x000fe2000f8e0207 */
[----:B------:R-:W1:Y:S01]  /*0440*/  LDCU.64 UR4, c[0x0][0x420] ;  /* 0x00008400ff0477ac */ /* 0x000e620008000a00 */
[----:B------:R-:W-:Y:S01]  /*0450*/  IADD3 R3, PT, PT, -R135, UR22, RZ ;  /* 0x0000001687037c10 */ /* 0x000fe2000fffe1ff */
[----:B------:R-:W-:Y:S02]  /*0460*/  IMAD R135, R18, UR22, R135 ;  /* 0x0000001612877c24 */ /* 0x000fe4000f8e0287 */
[----:B------:R-:W-:Y:S01]  /*0470*/  IMAD.WIDE.U32 R6, R0, R4, R6 ;  /* 0x0000000400067225 */ /* 0x000fe200078e0006 */
[-C--:B------:R-:W-:Y:S02]  /*0480*/  ISETP.GE.AND P3, PT, R2, R3.reuse, PT ;  /* 0x000000030200720c */ /* 0x080fe40003f66270 */
[----:B------:R-:W-:Y:S01]  /*0490*/  ISETP.GE.AND P2, PT, R8, R3, PT ;  /* 0x000000030800720c */ /* 0x000fe20003f46270 */
[----:B------:R-:W-:Y:S01]  /*04a0*/  IMAD R2, R0, R5, R7 ;  /* 0x0000000500027224 */ /* 0x000fe200078e0207 */
[----:B------:R-:W-:Y:S01]  /*04b0*/  IADD3 R7, P0, PT, R135, R0, RZ ;  /* 0x0000000087077210 */ /* 0x000fe20007f1e0ff */
[----:B------:R-:W-:Y:S01]  /*04c0*/  IMAD.WIDE.U32 R8, R4, 0x40, RZ ;  /* 0x0000004004087825 */ /* 0x000fe200078e00ff */
[----:B--2---:R-:W-:-:S02]  /*04d0*/  LEA R10, P1, R6, UR6, 0x1 ;  /* 0x00000006060a7c11 */ /* 0x004fc4000f8208ff */
[C---:B------:R-:W-:Y:S01]  /*04e0*/  ISETP.GE.OR P4, PT, R0.reuse, R3, P4 ;  /* 0x000000030000720c */ /* 0x040fe20002786670 */
[----:B------:R-:W-:Y:S01]  /*04f0*/  VIADD R0, R0, 0x30 ;  /* 0x0000003000007836 */ /* 0x000fe20000000000 */
[----:B------:R-:W-:Y:S02]  /*0500*/  LEA.HI.X R11, R6, UR7, R2, 0x1, P1 ;  /* 0x00000007060b7c11 */ /* 0x000fe400088f0c02 */
[C---:B------:R-:W-:Y:S01]  /*0510*/  SHF.L.U32 R2, R5.reuse, 0x6, RZ ;  /* 0x0000000605027819 */ /* 0x040fe200000006ff */
[----:B------:R-:W-:Y:S01]  /*0520*/  IMAD.SHL.U32 R5, R5, 0x20, RZ ;  /* 0x0000002005057824 */ /* 0x000fe200078e00ff */
[----:B------:R-:W-:Y:S01]  /*0530*/  LEA.HI.X.SX32 R6, R135, RZ, 0x1, P0 ;  /* 0x000000ff87067211 */ /* 0x000fe200000f0eff */
[----:B------:R2:W-:Y:S01]  /*0540*/  STG.E.128 desc[UR24][R10.64], RZ ;  /* 0x000000ff0a007986 */ /* 0x0005e2000c101d18 */
[----:B------:R-:W-:Y:S01]  /*0550*/  IADD3 R8, P1, PT, R10, R8, RZ ;  /* 0x000000080a087210 */ /* 0x000fe20007f3e0ff */
[----:B------:R-:W-:Y:S01]  /*0560*/  IMAD.IADD R5, R15, 0x1, R5 ;  /* 0x000000010f057824 */ /* 0x000fe200078e0205 */
[----:B-1----:R-:W-:Y:S01]  /*0570*/  LEA R12, P0, R7, UR4, 0x2 ;  /* 0x00000004070c7c11 */ /* 0x002fe2000f8010ff */
[----:B------:R2:W-:Y:S01]  /*0580*/  STG.E.128 desc[UR24][R10.64+0x80], RZ ;  /* 0x000080ff0a007986 */ /* 0x0005e2000c101d18 */
[----:B------:R-:W-:Y:S01]  /*0590*/  IADD3.X R9, PT, PT, R11, R9, R2, P1, !PT ;  /* 0x000000090b097210 */ /* 0x000fe20000ffe402 */
[----:B------:R-:W-:Y:S01]  /*05a0*/  @!P4 IMAD.MOV.U32 R17, RZ, RZ, 0x7f800000 ;  /* 0x7f800000ff11c424 */ /* 0x000fe200078e00ff */
[----:B------:R-:W-:-:S02]  /*05b0*/  LEA.HI.X R13, R7, UR5, R6, 0x2, P0 ;  /* 0x00000005070d7c11 */ /* 0x000fc400080f1406 */
[-C--:B------:R-:W-:Y:S02]  /*05c0*/  IADD3 R18, P1, PT, R10, R14.reuse, RZ ;  /* 0x0000000e0a127210 */ /* 0x080fe40007f3e0ff */
[----:B------:R-:W-:Y:S02]  /*05d0*/  IADD3 R14, P0, PT, R8, R14, RZ ;  /* 0x0000000e080e7210 */ /* 0x000fe40007f1e0ff */
[----:B------:R-:W-:Y:S01]  /*05e0*/  ISETP.NE.OR P3, PT, R199, RZ, P3 ;  /* 0x000000ffc700720c */ /* 0x000fe20001f65670 */
[----:B------:R-:W-:Y:S01]  /*05f0*/  IMAD.X R19, R5, 0x1, R11, P1 ;  /* 0x0000000105137824 */ /* 0x000fe200008e060b */
[----:B------:R-:W-:Y:S02]  /*0600*/  ISETP.NE.OR P2, PT, R199, RZ, P2 ;  /* 0x000000ffc700720c */ /* 0x000fe40001745670 */
[----:B------:R-:W-:Y:S02]  /*0610*/  IADD3.X R15, PT, PT, R9, R5, RZ, P0, !PT ;  /* 0x00000005090f7210 */ /* 0x000fe400007fe4ff */
[----:B------:R-:W-:Y:S01]  /*0620*/  ISETP.GE.AND P0, PT, R0, R3, PT ;  /* 0x000000030000720c */ /* 0x000fe20003f06270 */
[----:B------:R2:W-:Y:S03]  /*0630*/  STG.E.128 desc[UR24][R18.64], RZ ;  /* 0x000000ff12007986 */ /* 0x0005e6000c101d18 */
[----:B------:R-:W-:Y:S01]  /*0640*/  ISETP.NE.OR P0, PT, R199, RZ, P0 ;  /* 0x000000ffc700720c */ /* 0x000fe20000705670 */
[----:B------:R2:W-:Y:S02]  /*0650*/  STG.E.128 desc[UR24][R18.64+0x80], RZ ;  /* 0x000080ff12007986 */ /* 0x0005e4000c101d18 */
[----:B------:R-:W-:-:S02]  /*0660*/  @!P3 IMAD.MOV.U32 R7, RZ, RZ, 0x7f800000 ;  /* 0x7f800000ff07b424 */ /* 0x000fc400078e00ff */
[----:B------:R-:W-:Y:S01]  /*0670*/  @!P2 MOV R5, 0x7f800000 ;  /* 0x7f8000000005a802 */ /* 0x000fe20000000f00 */
[----:B------:R2:W-:Y:S04]  /*0680*/  STG.E.128 desc[UR24][R8.64], RZ ;  /* 0x000000ff08007986 */ /* 0x0005e8000c101d18 */
[----:B------:R2:W-:Y:S04]  /*0690*/  STG.E.128 desc[UR24][R8.64+0x80], RZ ;  /* 0x000080ff08007986 */ /* 0x0005e8000c101d18 */
[----:B------:R2:W-:Y:S04]  /*06a0*/  STG.E.128 desc[UR24][R14.64], RZ ;  /* 0x000000ff0e007986 */ /* 0x0005e8000c101d18 */
[----:B------:R2:W-:Y:S04]  /*06b0*/  STG.E.128 desc[UR24][R14.64+0x80], RZ ;  /* 0x000080ff0e007986 */ /* 0x0005e8000c101d18 */
[----:B------:R2:W-:Y:S04]  /*06c0*/  @!P4 STG.E desc[UR24][R12.64], R17 ;  /* 0x000000110c00c986 */ /* 0x0005e8000c101918 */
[----:B------:R2:W-:Y:S04]  /*06d0*/  @!P3 STG.E desc[UR24][R12.64+0x40], R7 ;  /* 0x000040070c00b986 */ /* 0x0005e8000c101918 */
[----:B------:R2:W-:Y:S01]  /*06e0*/  @!P2 STG.E desc[UR24][R12.64+0x80], R5 ;  /* 0x000080050c00a986 */ /* 0x0005e2000c101918 */
[----:B------:R-:W-:Y:S05]  /*06f0*/  @P0 EXIT ;  /* 0x000000000000094d */ /* 0x000fea0003800000 */
[----:B------:R-:W-:-:S05]  /*0700*/  MOV R3, 0x7f800000 ;  /* 0x7f80000000037802 */ /* 0x000fca0000000f00 */
[----:B------:R-:W-:Y:S01]  /*0710*/  STG.E desc[UR24][R12.64+0xc0], R3 ;  /* 0x0000c0030c007986 */ /* 0x000fe2000c101918 */
[----:B------:R-:W-:Y:S05]  /*0720*/  EXIT ;  /* 0x000000000000794d */ /* 0x000fea0003800000 */
.L_x_1880:
[----:B------:R-:W2:Y:S01]  /*0730*/  LDCU.64 UR4, c[0x0][0x4d8] ;  /* 0x00009b00ff0477ac */ /* 0x000ea20008000a00 */
[----:B------:R-:W-:Y:S01]  /*0740*/  MOV R6, R18 ;  /* 0x0000001200067202 */ /* 0x000fe20000000f00 */
[----:B--2---:R-:W-:-:S04]  /*0750*/  UISETP.NE.U32.AND UP0, UPT, UR4, URZ, UPT ;  /* 0x000000ff0400728c */ /* 0x004fc8000bf05070 */
[----:B------:R-:W-:-:S09]  /*0760*/  UISETP.NE.AND.EX UP0, UPT, UR5, URZ, UPT, UP0 ;  /* 0x000000ff0500728c */ /* 0x000fd2000bf05300 */
[----:B------:R-:W-:Y:S05]  /*0770*/  BRA.U !UP0, `(.L_x_1881) ;  /* 0x00000001080c7547 */ /* 0x000fea000b800000 */
[----:B------:R-:W2:Y:S02]  /*0780*/  LDC.64 R4, c[0x0][0x4d8] ;  /* 0x00013600ff047b82 */ /* 0x000ea40000000a00 */
[----:B--2---:R-:W-:-:S05]  /*0790*/  IMAD.WIDE.U32 R4, R18, 0x4, R4 ;  /* 0x0000000412047825 */ /* 0x004fca00078e0004 */
[----:B------:R2:W5:Y:S02]  /*07a0*/  LDG.E R6, desc[UR24][R4.64] ;  /* 0x0000001804067981 */ /* 0x000564000c1e1900 */
.L_x_1881:
[----:B------:R-:W3:Y:S02]  /*07b0*/  LDCU.64 UR6, c[0x0][0x4e0] ;  /* 0x00009c00ff0677ac */ /* 0x000ee40008000a00 */
[----:B---3--:R-:W-:-:S04]  /*07c0*/  UISETP.NE.U32.AND UP0, UPT, UR6, URZ, UPT ;  /* 0x000000ff0600728c */ /* 0x008fc8000bf05070 */
[----:B------:R-:W-:-:S09]  /*07d0*/  UISETP.NE.AND.EX UP0, UPT, UR7, URZ, UPT, UP0 ;  /* 0x000000ff0700728c */ /* 0x000fd2000bf05300 */
[----:B------:R-:W-:Y:S05]  /*07e0*/  BRA.U !UP0, `(.L_x_1882) ;  /* 0x00000005087c7547 */ /* 0x000fea000b800000 */
[----:B------:R-:W3:Y:S01]  /*07f0*/  LDC R7, c[0x0][0x4f0] ;  /* 0x00013c00ff077b82 */ /* 0x000ee20000000800 */
[----:B------:R-:W-:Y:S01]  /*0800*/  IMAD.MOV.U32 R8, RZ, RZ, RZ ;  /* 0x000000ffff087224 */ /* 0x000fe200078e00ff */
[----:B------:R-:W-:Y:S01]  /*0810*/  LEA R0, R2, 0xffffff80, 0x7 ;  /* 0xffffff8002007811 */ /* 0x000fe200078e38ff */
[----:B------:R-:W4:Y:S03]  /*0820*/  LDCU.64 UR4, c[0x0][0x4e8] ;  /* 0x00009d00ff0477ac */ /* 0x000f260008000a00 */
[----:B--2---:R-:W-:Y:S01]  /*0830*/  IABS R4, R0 ;  /* 0x0000000000047213 */ /* 0x004fe20000000000 */
[----:B------:R-:W2:Y:S01]  /*0840*/  LDCU.64 UR8, c[0x0][0x3a8] ;  /* 0x00007500ff0877ac */ /* 0x000ea20008000a00 */
[----:B------:R-:W2:Y:S01]  /*0850*/  LDCU.64 UR18, c[0x0][0x3a0] ;  /* 0x00007400ff1277ac */ /* 0x000ea20008000a00 */
[----:B------:R-:W2:Y:S01]  /*0860*/  LDCU.64 UR16, c[0x0][0x3c0] ;  /* 0x00007800ff1077ac */ /* 0x000ea20008000a00 */
[----:B---3-5:R-:W-:-:S04]  /*0870*/  IABS R6, R7 ;  /* 0x0000000700067213 */ /* 0x028fc80000000000 */
[----:B------:R-:W3:Y:S08]  /*0880*/  I2F.RP R10, R6 ;  /* 0x00000006000a7306 */ /* 0x000ef00000209400 */
[----:B---3--:R-:W3:Y:S02]  /*0890*/  MUFU.RCP R9, R10 ;  /* 0x0000000a00097308 */ /* 0x008ee40000001000 */
[----:B---3--:R-:W-:-:S06]  /*08a0*/  IADD3 R9, PT, PT, R9, 0xffffffe, RZ ;  /* 0x0ffffffe09097810 */ /* 0x008fcc0007ffe0ff */
[----:B------:R-:W3:Y:S02]  /*08b0*/  F2I.FTZ.U32.TRUNC.NTZ R9, R9 ;  /* 0x0000000900097305 */ /* 0x000ee4000021f000 */
[----:B---3--:R-:W-:-:S05]  /*08c0*/  IADD3 R5, PT, PT, RZ, -R9, RZ ;  /* 0x80000009ff057210 */ /* 0x008fca0007ffe0ff */
[----:B------:R-:W-:-:S04]  /*08d0*/  IMAD R5, R5, R6, RZ ;  /* 0x0000000605057224 */ /* 0x000fc800078e02ff */
[----:B------:R-:W-:-:S06]  /*08e0*/  IMAD.HI.U32 R5, R9, R5, R8 ;  /* 0x0000000509057227 */ /* 0x000fcc00078e0008 */
[----:B------:R-:W-:-:S05]  /*08f0*/  IMAD.HI.U32 R8, R5, R4, RZ ;  /* 0x0000000405087227 */ /* 0x000fca00078e00ff */
[----:B------:R-:W-:-:S05]  /*0900*/  IADD3 R5, PT, PT, -R8, RZ, RZ ;  /* 0x000000ff08057210 */ /* 0x000fca0007ffe1ff */
[----:B------:R-:W-:Y:S01]  /*0910*/  IMAD R5, R6, R5, R4 ;  /* 0x0000000506057224 */ /* 0x000fe200078e0204 */
[----:B------:R-:W-:-:S04]  /*0920*/  LOP3.LUT R4, R0, R7, RZ, 0x3c, !PT ;  /* 0x0000000700047212 */ /* 0x000fc800078e3cff */
[----:B------:R-:W-:Y:S02]  /*0930*/  ISETP.GT.U32.AND P2, PT, R6, R5, PT ;  /* 0x000000050600720c */ /* 0x000fe40003f44070 */
[----:B------:R-:W-:-:S11]  /*0940*/  ISETP.GE.AND P1, PT, R4, RZ, PT ;  /* 0x000000ff0400720c */ /* 0x000fd60003f26270 */
[----:B------:R-:W-:Y:S01]  /*0950*/  @!P2 IMAD.IADD R5, R5, 0x1, -R6 ;  /* 0x000000010505a824 */ /* 0x000fe200078e0a06 */
[----:B------:R-:W-:Y:S02]  /*0960*/  @!P2 IADD3 R8, PT, PT, R8, 0x1, RZ ;  /* 0x000000010808a810 */ /* 0x000fe40007ffe0ff */
[----:B------:R-:W-:Y:S02]  /*0970*/  ISETP.NE.AND P2, PT, R7, RZ, PT ;  /* 0x000000ff0700720c */ /* 0x000fe40003f45270 */
[----:B------:R-:W-:Y:S01]  /*0980*/  ISETP.GE.U32.AND P0, PT, R5, R6, PT ;  /* 0x000000060500720c */ /* 0x000fe20003f06070 */
[C---:B----4-:R-:W-:Y:S01]  /*0990*/  IMAD.WIDE.U32 R4, R18.reuse, UR4, RZ ;  /* 0x0000000412047c25 */ /* 0x050fe2000f8e00ff */
[----:B------:R-:W3:Y:S03]  /*09a0*/  LDC R6, c[0x0][0x3e8] ;  /* 0x0000fa00ff067b82 */ /* 0x000ee60000000800 */
[----:B------:R-:W-:Y:S01]  /*09b0*/  IMAD R211, R18, UR5, R5 ;  /* 0x0000000512d37c24 */ /* 0x000fe2000f8e0205 */
[----:B------:R-:W-:Y:S01]  /*09c0*/  MOV R10, RZ ;  /* 0x000000ff000a7202 */ /* 0x000fe20000000f00 */
[----:B------:R-:W4:Y:S06]  /*09d0*/  LDCU.64 UR4, c[0x0][0x3b8] ;  /* 0x00007700ff0477ac */ /* 0x000f2c0008000a00 */
[----:B------:R-:W-:Y:S01]  /*09e0*/  @P0 VIADD R8, R8, 0x1 ;  /* 0x0000000108080836 */ /* 0x000fe20000000000 */
[----:B------:R-:W-:-:S04]  /*09f0*/  LEA R210, P0, R4, UR6, 0x2 ;  /* 0x0000000604d27c11 */ /* 0x000fc8000f8010ff */
[----:B------:R-:W-:Y:S02]  /*0a00*/  @!P1 IADD3 R8, PT, PT, -R8, RZ, RZ ;  /* 0x000000ff08089210 */ /* 0x000fe40007ffe1ff */
[----:B------:R-:W-:Y:S02]  /*0a10*/  LEA.HI.X R211, R4, UR7, R211, 0x2, P0 ;  /* 0x0000000704d37c11 */ /* 0x000fe400080f14d3 */
[----:B------:R-:W-:-:S05]  /*0a20*/  @!P2 LOP3.LUT R8, RZ, R7, RZ, 0x33, !PT ;  /* 0x00000007ff08a212 */ /* 0x000fca00078e33ff */
[----:B------:R-:W-:-:S05]  /*0a30*/  IMAD.WIDE R14, R8, 0x4, R210 ;  /* 0x00000004080e7825 */ /* 0x000fca00078e02d2 */
[----:B------:R-:W2:Y:S01]  /*0a40*/  LDG.E R12, desc[UR24][R14.64] ;  /* 0x000000180e0c7981 */ /* 0x000ea2000c1e1900 */
[----:B---3--:R-:W-:Y:S01]  /*0a50*/  IABS R5, R6 ;  /* 0x0000000600057213 */ /* 0x008fe20000000000 */
[----:B----4-:R-:W-:Y:S01]  /*0a60*/  IMAD.U32 R128, RZ, RZ, UR4 ;  /* 0x00000004ff807e24 */ /* 0x010fe2000f8e00ff */
[----:B------:R-:W-:Y:S01]  /*0a70*/  IADD3 R8, PT, PT, -R8, RZ, RZ ;  /* 0x000000ff08087210 */ /* 0x000fe20007ffe1ff */
[----:B------:R-:W-:Y:S01]  /*0a80*/  IMAD.U32 R129, RZ, RZ, UR5 ;  /* 0x00000005ff817e24 */ /* 0x000fe2000f8e00ff */
[----:B------:R-:W3:Y:S03]  /*0a90*/  I2F.RP R13, R5 ;  /* 0x00000005000d7306 */ /* 0x000ee60000209400 */
[----:B------:R-:W-:-:S05]  /*0aa0*/  IMAD R0, R7, R8, R0 ;  /* 0x0000000807007224 */ /* 0x000fca00078e0200 */
[----:B---3--:R-:W3:Y:S02]  /*0ab0*/  MUFU.RCP R11, R13 ;  /* 0x0000000d000b7308 */ /* 0x008ee40000001000 */
[----:B---3--:R-:W-:-:S06]  /*0ac0*/  IADD3 R11, PT, PT, R11, 0xffffffe, RZ ;  /* 0x0ffffffe0b0b7810 */ /* 0x008fcc0007ffe0ff */
[----:B------:R-:W3:Y:S02]  /*0ad0*/  F2I.FTZ.U32.TRUNC.NTZ R11, R11 ;  /* 0x0000000b000b7305 */ /* 0x000ee4000021f000 */
[----:B---3--:R-:W-:-:S04]  /*0ae0*/  IMAD.MOV R4, RZ, RZ, -R11 ;  /* 0x000000ffff047224 */ /* 0x008fc800078e0a0b */
[----:B------:R-:W-:Y:S01]  /*0af0*/  IMAD R9, R4, R5, RZ ;  /* 0x0000000504097224 */ /* 0x000fe200078e02ff */
[----:B-1----:R-:W-:-:S03]  /*0b00*/  IABS R4, R3 ;  /* 0x0000000300047213 */ /* 0x002fc60000000000 */
[----:B------:R-:W-:Y:S01]  /*0b10*/  IMAD.HI.U32 R10, R11, R9, R10 ;  /* 0x000000090b0a7227 */ /* 0x000fe200078e000a */
[----:B------:R-:W-:-:S05]  /*0b20*/  MOV R9, R4 ;  /* 0x0000000400097202 */ /* 0x000fca0000000f00 */
[----:B------:R-:W-:-:S04]  /*0b30*/  IMAD.HI.U32 R4, R10, R9, RZ ;  /* 0x000000090a047227 */ /* 0x000fc800078e00ff */
[----:B------:R-:W-:-:S04]  /*0b40*/  IMAD.MOV R10, RZ, RZ, -R4 ;  /* 0x000000ffff0a7224 */ /* 0x000fc800078e0a04 */
[----:B------:R-:W-:-:S05]  /*0b50*/  IMAD R10, R5, R10, R9 ;  /* 0x0000000a050a7224 */ /* 0x000fca00078e0209 */
[----:B------:R-:W-:-:S13]  /*0b60*/  ISETP.GT.U32.AND P1, PT, R5, R10, PT ;  /* 0x0000000a0500720c */ /* 0x000fda0003f24070 */
[-C--:B------:R-:W-:Y:S01]  /*0b70*/  @!P1 IADD3 R10, PT, PT, R10, -R5.reuse, RZ ;  /* 0x800000050a0a9210 */ /* 0x080fe20007ffe0ff */
[----:B------:R-:W-:Y:S01]  /*0b80*/  @!P1 VIADD R4, R4, 0x1 ;  /* 0x0000000104049836 */ /* 0x000fe20000000000 */
[----:B------:R-:W-:Y:S02]  /*0b90*/  ISETP.NE.AND P1, PT, R6, RZ, PT ;  /* 0x000000ff0600720c */ /* 0x000fe40003f25270 */
[----:B------:R-:W-:Y:S02]  /*0ba0*/  ISETP.GE.U32.AND P2, PT, R10, R5, PT ;  /* 0x000000050a00720c */ /* 0x000fe40003f46070 */
[----:B------:R-:W-:-:S04]  /*0bb0*/  LOP3.LUT R5, R3, R6, RZ, 0x3c, !PT ;  /* 0x0000000603057212 */ /* 0x000fc800078e3cff */
[----:B------:R-:W-:-:S07]  /*0bc0*/  ISETP.GE.AND P0, PT, R5, RZ, PT ;  /* 0x000000ff0500720c */ /* 0x000fce0003f06270 */
[----:B------:R-:W-:-:S06]  /*0bd0*/  @P2 IADD3 R4, PT, PT, R4, 0x1, RZ ;  /* 0x0000000104042810 */ /* 0x000fcc0007ffe0ff */
[----:B------:R-:W-:Y:S02]  /*0be0*/  @!P0 IADD3 R4, PT, PT, -R4, RZ, RZ ;  /* 0x000000ff04048210 */ /* 0x000fe40007ffe1ff */
[----:B------:R-:W-:Y:S02]  /*0bf0*/  @!P1 LOP3.LUT R4, RZ, R6, RZ, 0x33, !PT ;  /* 0x00000006ff049212 */ /* 0x000fe400078e33ff */
[----:B--2---:R-:W-:-:S05]  /*0c00*/  SHF.R.S32.HI R8, RZ, 0x1f, R12 ;  /* 0x0000001fff087819 */ /* 0x004fca000001140c */
[C---:B------:R-:W-:Y:S02]  /*0c10*/  IMAD R7, R8.reuse, UR8, RZ ;  /* 0x0000000808077c24 */ /* 0x040fe4000f8e02ff */
[----:B------:R-:W-:Y:S02]  /*0c20*/  IMAD R5, R8, UR18, RZ ;  /* 0x0000001208057c24 */ /* 0x000fe4000f8e02ff */
[----:B------:R-:W-:-:S04]  /*0c30*/  IMAD.WIDE.U32 R8, R12, UR8, RZ ;  /* 0x000000080c087c25 */ /* 0x000fc8000f8e00ff */
[C---:B------:R-:W-:Y:S01]  /*0c40*/  IMAD R7, R12.reuse, UR9, R7 ;  /* 0x000000090c077c24 */ /* 0x040fe2000f8e0207 */
[----:B------:R-:W1:Y:S01]  /*0c50*/  LDCU.128 UR8, c[0x0][0x3d0] ;  /* 0x00007a00ff0877ac */ /* 0x000e620008000c00 */
[C---:B------:R-:W-:Y:S01]  /*0c60*/  IMAD R10, R12.reuse, UR19, R5 ;  /* 0x000000130c0a7c24 */ /* 0x040fe2000f8e0205 */
[----:B------:R-:W-:Y:S01]  /*0c70*/  SHF.R.S32.HI R5, RZ, 0x1f, R0 ;  /* 0x0000001fff057819 */ /* 0x000fe20000011400 */
[----:B------:R-:W-:Y:S01]  /*0c80*/  IMAD.WIDE.U32 R12, R12, UR18, RZ ;  /* 0x000000120c0c7c25 */ /* 0x000fe2000f8e00ff */
[----:B------:R-:W-:-:S03]  /*0c90*/  IADD3 R9, PT, PT, R9, R7, RZ ;  /* 0x0000000709097210 */ /* 0x000fc60007ffe0ff */
[----:B------:R-:W-:Y:S01]  /*0ca0*/  IMAD R6, R5, R128, RZ ;  /* 0x0000008005067224 */ /* 0x000fe200078e02ff */
[----:B------:R-:W-:Y:S01]  /*0cb0*/  IADD3 R13, PT, PT, R13, R10, RZ ;  /* 0x0000000a0d0d7210 */ /* 0x000fe20007ffe0ff */
[----:B------:R-:W-:Y:S02]  /*0cc0*/  IMAD R5, R5, UR16, RZ ;  /* 0x0000001005057c24 */ /* 0x000fe4000f8e02ff */
[C---:B------:R-:W-:Y:S02]  /*0cd0*/  IMAD R6, R0.reuse, R129, R6 ;  /* 0x0000008100067224 */ /* 0x040fe400078e0206 */
[----:B------:R-:W-:-:S04]  /*0ce0*/  IMAD.WIDE.U32 R12, R0, R128, R12 ;  /* 0x00000080000c7225 */ /* 0x000fc800078e000c */
[C---:B------:R-:W-:Y:S01]  /*0cf0*/  IMAD R5, R0.reuse, UR17, R5 ;  /* 0x0000001100057c24 */ /* 0x040fe2000f8e0205 */
[----:B------:R-:W-:Y:S01]  /*0d00*/  IADD3 R13, PT, PT, R13, R6, RZ ;  /* 0x000000060d0d7210 */ /* 0x000fe20007ffe0ff */
[----:B------:R-:W-:Y:S01]  /*0d10*/  IMAD.WIDE.U32 R8, R0, UR16, R8 ;  /* 0x0000001000087c25 */ /* 0x000fe2000f8e0008 */
[----:B------:R-:W-:-:S03]  /*0d20*/  SHF.R.S32.HI R0, RZ, 0x1f, R4 ;  /* 0x0000001fff007819 */ /* 0x000fc60000011404 */
[----:B-1----:R-:W-:Y:S01]  /*0d30*/  IMAD.WIDE.U32 R10, R4, UR8, R12 ;  /* 0x00000008040a7c25 */ /* 0x002fe2000f8e000c */
[----:B------:R-:W-:-:S03]  /*0d40*/  IADD3 R9, PT, PT, R9, R5, RZ ;  /* 0x0000000509097210 */ /* 0x000fc60007ffe0ff */
[C---:B------:R-:W-:Y:S02]  /*0d50*/  IMAD R7, R0.reuse, UR10, RZ ;  /* 0x0000000a00077c24 */ /* 0x040fe4000f8e02ff */
[----:B------:R-:W-:Y:S02]  /*0d60*/  IMAD R5, R0, UR8, RZ ;  /* 0x0000000800057c24 */ /* 0x000fe4000f8e02ff */
[C---:B------:R-:W-:Y:S02]  /*0d70*/  IMAD R7, R4.reuse, UR11, R7 ;  /* 0x0000000b04077c24 */ /* 0x040fe4000f8e0207 */
[----:B------:R-:W-:-:S04]  /*0d80*/  IMAD.WIDE.U32 R8, R4, UR10, R8 ;  /* 0x0000000a04087c25 */ /* 0x000fc8000f8e0008 */
[----:B------:R-:W-:Y:S01]  /*0d90*/  IMAD R5, R4, UR9, R5 ;  /* 0x0000000904057c24 */ /* 0x000fe2000f8e0205 */
[----:B------:R-:W-:Y:S02]  /*0da0*/  IADD3 R0, PT, PT, R9, R7, RZ ;  /* 0x0000000709007210 */ /* 0x000fe40007ffe0ff */
[----:B------:R-:W-:Y:S01]  /*0db0*/  MOV R4, R8 ;  /* 0x0000000800047202 */ /* 0x000fe20000000f00 */
[----:B------:R-:W-:Y:S01]  /*0dc0*/  IMAD.IADD R5, R11, 0x1, R5 ;  /* 0x000000010b057824 */ /* 0x000fe200078e0205 */
[----:B------:R-:W-:Y:S06]  /*0dd0*/  BRA `(.L_x_1883) ;  /* 0x0000000400107947 */ /* 0x000fec0003800000 */
.L_x_1882:
[----:B------:R-:W3:Y:S01]  /*0de0*/  LDC R8, c[0x0][0x3e8] ;  /* 0x0000fa00ff087b82 */ /* 0x000ee20000000800 */
[----:B-12---:R-:W-:Y:S01]  /*0df0*/  IABS R4, R3 ;  /* 0x0000000300047213 */ /* 0x006fe20000000000 */
[----:B------:R-:W1:Y:S01]  /*0e00*/  LDCU.64 UR16, c[0x0][0x3c0] ;  /* 0x00007800ff1077ac */ /* 0x000e620008000a00 */
[----:B------:R-:W-:Y:S02]  /*0e10*/  SHF.R.S32.HI R9, RZ, 0x1f, R15 ;  /* 0x0000001fff097819 */ /* 0x000fe4000001140f */
[----:B------:R-:W-:Y:S02]  /*0e20*/  CS2R R210, SRZ ;  /* 0x0000000000d27805 */ /* 0x000fe4000001ff00 */
[----:B-----5:R-:W-:Y:S01]  /*0e30*/  SHF.R.S32.HI R11, RZ, 0x1f, R6 ;  /* 0x0000001fff0b7819 */ /* 0x020fe20000011406 */
[----:B------:R-:W2:Y:S01]  /*0e40*/  LDCU.64 UR18, c[0x0][0x3a0] ;  /* 0x00007400ff1277ac */ /* 0x000ea20008000a00 */
[----:B------:R-:W4:Y:S01]  /*0e50*/  LDC.64 R128, c[0x0][0x3b8] ;  /* 0x0000ee00ff807b82 */ /* 0x000f220000000a00 */
[----:B-1----:R-:W-:Y:S01]  /*0e60*/  IMAD.WIDE.U32 R16, R15, UR16, RZ ;  /* 0x000000100f107c25 */ /* 0x002fe2000f8e00ff */
[----:B---3--:R-:W-:-:S04]  /*0e70*/  IABS R10, R8 ;  /* 0x00000008000a7213 */ /* 0x008fc80000000000 */
[----:B------:R-:W1:Y:S01]  /*0e80*/  I2F.RP R7, R10 ;  /* 0x0000000a00077306 */ /* 0x000e620000209400 */
[----:B----4-:R-:W-:-:S07]  /*0e90*/  IMAD R14, R9, R128, RZ ;  /* 0x00000080090e7224 */ /* 0x010fce00078e02ff */
[----:B-1----:R-:W1:Y:S02]  /*0ea0*/  MUFU.RCP R12, R7 ;  /* 0x00000007000c7308 */ /* 0x002e640000001000 */
[----:B-1----:R-:W-:-:S06]  /*0eb0*/  IADD3 R12, PT, PT, R12, 0xffffffe, RZ ;  /* 0x0ffffffe0c0c7810 */ /* 0x002fcc0007ffe0ff */
[----:B------:R-:W1:Y:S02]  /*0ec0*/  F2I.FTZ.U32.TRUNC.NTZ R13, R12 ;  /* 0x0000000c000d7305 */ /* 0x000e64000021f000 */
[----:B-1----:R-:W-:Y:S02]  /*0ed0*/  IADD3 R0, PT, PT, RZ, -R13, RZ ;  /* 0x8000000dff007210 */ /* 0x002fe40007ffe0ff */
[----:B------:R-:W-:-:S03]  /*0ee0*/  MOV R12, RZ ;  /* 0x000000ff000c7202 */ /* 0x000fc60000000f00 */
[----:B------:R-:W-:-:S04]  /*0ef0*/  IMAD R5, R0, R10, RZ ;  /* 0x0000000a00057224 */ /* 0x000fc800078e02ff */
[----:B------:R-:W-:-:S04]  /*0f00*/  IMAD.HI.U32 R5, R13, R5, R12 ;  /* 0x000000050d057227 */ /* 0x000fc800078e000c */
[----:B------:R-:W-:Y:S02]  /*0f10*/  IMAD R12, R9, UR16, RZ ;  /* 0x00000010090c7c24 */ /* 0x000fe4000f8e02ff */
[----:B------:R-:W-:-:S04]  /*0f20*/  IMAD.HI.U32 R0, R5, R4, RZ ;  /* 0x0000000405007227 */ /* 0x000fc800078e00ff */
[C---:B------:R-:W-:Y:S01]  /*0f30*/  IMAD R12, R15.reuse, UR17, R12 ;  /* 0x000000110f0c7c24 */ /* 0x040fe2000f8e020c */
[----:B------:R-:W-:Y:S01]  /*0f40*/  IADD3 R7, PT, PT, -R0, RZ, RZ ;  /* 0x000000ff00077210 */ /* 0x000fe20007ffe1ff */
[C---:B------:R-:W-:Y:S02]  /*0f50*/  IMAD R9, R15.reuse, R129, R14 ;  /* 0x000000810f097224 */ /* 0x040fe400078e020e */
[----:B------:R-:W-:-:S04]  /*0f60*/  IMAD.WIDE.U32 R14, R15, R128, RZ ;  /* 0x000000800f0e7225 */ /* 0x000fc800078e00ff */
[C---:B------:R-:W-:Y:S01]  /*0f70*/  IMAD R7, R10.reuse, R7, R4 ;  /* 0x000000070a077224 */ /* 0x040fe200078e0204 */
[----:B------:R-:W-:Y:S01]  /*0f80*/  IADD3 R15, PT, PT, R15, R9, RZ ;  /* 0x000000090f0f7210 */ /* 0x000fe20007ffe0ff */
[----:B------:R-:W1:Y:S01]  /*0f90*/  LDC.64 R4, c[0x0][0x3a8] ;  /* 0x0000ea00ff047b82 */ /* 0x000e620000000a00 */
[----:B------:R-:W-:Y:S01]  /*0fa0*/  IMAD.IADD R13, R17, 0x1, R12 ;  /* 0x00000001110d7824 */ /* 0x000fe200078e020c */
[----:B------:R-:W-:Y:S02]  /*0fb0*/  MOV R12, R16 ;  /* 0x00000010000c7202 */ /* 0x000fe40000000f00 */
[----:B------:R-:W-:Y:S01]  /*0fc0*/  ISETP.GT.U32.AND P0, PT, R10, R7, PT ;  /* 0x000000070a00720c */ /* 0x000fe20003f04070 */
[----:B--2---:R-:W-:-:S12]  /*0fd0*/  IMAD.WIDE.U32 R14, R6, UR18, R14 ;  /* 0x00000012060e7c25 */ /* 0x004fd8000f8e000e */
[-C--:B------:R-:W-:Y:S02]  /*0fe0*/  @!P0 IADD3 R7, PT, PT, R7, -R10.reuse, RZ ;  /* 0x8000000a07078210 */ /* 0x080fe40007ffe0ff */
[----:B------:R-:W-:Y:S02]  /*0ff0*/  @!P0 IADD3 R0, PT, PT, R0, 0x1, RZ ;  /* 0x0000000100008810 */ /* 0x000fe40007ffe0ff */
[----:B------:R-:W-:Y:S02]  /*1000*/  ISETP.GE.U32.AND P2, PT, R7, R10, PT ;  /* 0x0000000a0700720c */ /* 0x000fe40003f46070 */
[----:B------:R-:W-:Y:S01]  /*1010*/  LOP3.LUT R7, R3, R8, RZ, 0x3c, !PT ;  /* 0x0000000803077212 */ /* 0x000fe200078e3cff */
[C---:B-1----:R-:W-:Y:S01]  /*1020*/  IMAD R9, R11.reuse, R4, RZ ;  /* 0x000000040b097224 */ /* 0x042fe200078e02ff */
[----:B------:R-:W-:Y:S01]  /*1030*/  ISETP.NE.AND P0, PT, R8, RZ, PT ;  /* 0x000000ff0800720c */ /* 0x000fe20003f05270 */
[----:B------:R-:W-:Y:S01]  /*1040*/  IMAD R11, R11, UR18, RZ ;  /* 0x000000120b0b7c24 */ /* 0x000fe2000f8e02ff */
[----:B------:R-:W-:Y:S01]  /*1050*/  ISETP.GE.AND P1, PT, R7, RZ, PT ;  /* 0x000000ff0700720c */ /* 0x000fe20003f26270 */
[----:B------:R-:W-:-:S02]  /*1060*/  IMAD R9, R6, R5, R9 ;  /* 0x0000000506097224 */ /* 0x000fc400078e0209 */
[C---:B------:R-:W-:Y:S02]  /*1070*/  IMAD R10, R6.reuse, UR19, R11 ;  /* 0x00000013060a7c24 */ /* 0x040fe4000f8e020b */
[----:B------:R-:W-:Y:S02]  /*1080*/  IMAD.WIDE.U32 R12, R6, R4, R12 ;  /* 0x00000004060c7225 */ /* 0x000fe400078e000c */
[----:B------:R-:W1:Y:S01]  /*1090*/  LDC.64 R6, c[0x0][0x3d0] ;  /* 0x0000f400ff067b82 */ /* 0x000e620000000a00 */
[----:B------:R-:W-:Y:S01]  /*10a0*/  IADD3 R15, PT, PT, R15, R10, RZ ;  /* 0x0000000a0f0f7210 */ /* 0x000fe20007ffe0ff */
[----:B------:R-:W-:Y:S01]  /*10b0*/  @P2 VIADD R0, R0, 0x1 ;  /* 0x0000000100002836 */ /* 0x000fe20000000000 */
[----:B------:R-:W-:Y:S02]  /*10c0*/  IADD3 R13, PT, PT, R13, R9, RZ ;  /* 0x000000090d0d7210 */ /* 0x000fe40007ffe0ff */
[----:B------:R-:W-:Y:S02]  /*10d0*/  LEA R9, R2, 0xffffff80, 0x7 ;  /* 0xffffff8002097811 */ /* 0x000fe400078e38ff */
[----:B------:R-:W-:Y:S01]  /*10e0*/  @!P1 IADD3 R0, PT, PT, -R0, RZ, RZ ;  /* 0x000000ff00009210 */ /* 0x000fe20007ffe1ff */
[----:B------:R-:W2:Y:S01]  /*10f0*/  LDC.64 R4, c[0x0][0x3d8] ;  /* 0x0000f600ff047b82 */ /* 0x000ea20000000a00 */
[----:B------:R-:W-:Y:S01]  /*1100*/  @!P0 LOP3.LUT R0, RZ, R8, RZ, 0x33, !PT ;  /* 0x00000008ff008212 */ /* 0x000fe200078e33ff */
[----:B------:R-:W-:-:S02]  /*1110*/  IMAD R8, R9, R129, RZ ;  /* 0x0000008109087224 */ /* 0x000fc400078e02ff */
[----:B------:R-:W-:Y:S01]  /*1120*/  IMAD.WIDE.U32 R14, R9, R128, R14 ;  /* 0x00000080090e7225 */ /* 0x000fe200078e000e */
[----:B------:R-:W-:-:S03]  /*1130*/  SHF.R.S32.HI R11, RZ, 0x1f, R0 ;  /* 0x0000001fff0b7819 */ /* 0x000fc60000011400 */
[----:B------:R-:W-:Y:S01]  /*1140*/  IMAD.WIDE.U32 R12, R9, UR16, R12 ;  /* 0x00000010090c7c25 */ /* 0x000fe2000f8e000c */
[----:B------:R-:W-:-:S03]  /*1150*/  IADD3 R15, PT, PT, R15, R8, RZ ;  /* 0x000000080f0f7210 */ /* 0x000fc60007ffe0ff */
[----:B------:R-:W-:Y:S02]  /*1160*/  IMAD R9, R9, UR17, RZ ;  /* 0x0000001109097c24 */ /* 0x000fe4000f8e02ff */
[-C--:B-1----:R-:W-:Y:S02]  /*1170*/  IMAD R8, R11, R6.reuse, RZ ;  /* 0x000000060b087224 */ /* 0x082fe400078e02ff */
[----:B------:R-:W-:Y:S02]  /*1180*/  IMAD.IADD R13, R13, 0x1, R9 ;  /* 0x000000010d0d7824 */ /* 0x000fe400078e0209 */
[----:B------:R-:W-:-:S04]  /*1190*/  IMAD.WIDE.U32 R14, R0, R6, R14 ;  /* 0x00000006000e7225 */ /* 0x000fc800078e000e */
[----:B--2---:R-:W-:Y:S01]  /*11a0*/  IMAD R11, R11, R4, RZ ;  /* 0x000000040b0b7224 */ /* 0x004fe200078e02ff */
[----:B------:R-:W-:Y:S01]  /*11b0*/  MOV R10, R14 ;  /* 0x0000000e000a7202 */ /* 0x000fe20000000f00 */
[C---:B------:R-:W-:Y:S02]  /*11c0*/  IMAD R7, R0.reuse, R7, R8 ;  /* 0x0000000700077224 */ /* 0x040fe400078e0208 */
[----:B------:R-:W-:-:S04]  /*11d0*/  IMAD.WIDE.U32 R12, R0, R4, R12 ;  /* 0x00000004000c7225 */ /* 0x000fc800078e000c */
[----:B------:R-:W-:Y:S01]  /*11e0*/  IMAD R11, R0, R5, R11 ;  /* 0x00000005000b7224 */ /* 0x000fe200078e020b */
[----:B------:R-:W-:Y:S02]  /*11f0*/  IADD3 R5, PT, PT, R15, R7, RZ ;  /* 0x000000070f057210 */ /* 0x000fe40007ffe0ff */
[----:B------:R-:W-:Y:S02]  /*1200*/  MOV R4, R12 ;  /* 0x0000000c00047202 */ /* 0x000fe40000000f00 */
[----:B------:R-:W-:-:S07]  /*1210*/  IADD3 R0, PT, PT, R13, R11, RZ ;  /* 0x0000000b0d007210 */ /* 0x000fce0007ffe0ff */
.L_x_1883:
[----:B------:R-:W1:Y:S01]  /*1220*/  LDCU.128 UR12, c[0x0][0x390] ;  /* 0x00007200ff0c77ac */ /* 0x000e620008000c00 */
[----:B------:R-:W-:Y:S01]  /*1230*/  IMAD.SHL.U32 R217, R199, 0x8, RZ ;  /* 0x00000008c7d97824 */ /* 0x000fe200078e00ff */
[----:B------:R-:W-:Y:S01]  /*1240*/  SHF.R.U32.HI R8, RZ, 0x3, R199 ;  /* 0x00000003ff087819 */ /* 0x000fe200000116c7 */
[----:B------:R-:W-:Y:S01]  /*1250*/  IMAD.MOV.U32 R7, RZ, RZ, RZ ;  /* 0x000000ffff077224 */ /* 0x000fe200078e00ff */
[----:B------:R-:W2:Y:S01]  /*1260*/  LDCU.64 UR4, c[0x0][0x3b0] ;  /* 0x00007600ff0477ac */ /* 0x000ea20008000a00 */
[----:B------:R-:W-:Y:S01]  /*1270*/  IMAD.MOV.U32 R9, RZ, RZ, RZ ;  /* 0x000000ffff097224 */ /* 0x000fe200078e00ff */
[----:B------:R-:W-:Y:S01]  /*1280*/  LOP3.LUT R198, R217, 0x38, RZ, 0xc0, !PT ;  /* 0x00000038d9c67812 */ /* 0x000fe200078ec0ff */
[----:B------:R-:W3:Y:S01]  /*1290*/  S2UR UR27, SR_CgaCtaId ;  /* 0x00000000001b79c3 */ /* 0x000ee20000008800 */
[----:B------:R-:W4:Y:S01]  /*12a0*/  LDCU.64 UR20, c[0x0][0x3c8] ;  /* 0x00007900ff1477ac */ /* 0x000f220008000a00 */
[----:B------:R-:W-:Y:S01]  /*12b0*/  IMAD.WIDE.U32 R20, R21, 0x40, R8 ;  /* 0x0000004015147825 */ /* 0x000fe200078e0008 */
[----:B------:R-:W-:Y:S01]  /*12c0*/  IADD3 R12, P0, PT, R198, R10, RZ ;  /* 0x0000000ac60c7210 */ /* 0x000fe20007f1e0ff */
[----:B------:R-:W5:Y:S02]  /*12d0*/  LDCU.128 UR8, c[0x0][0x380] ;  /* 0x00007000ff0877ac */ /* 0x000f640008000c00 */
[----:B------:R-:W-:Y:S01]  /*12e0*/  IMAD.MOV.U32 R6, RZ, RZ, R198 ;  /* 0x000000ffff067224 */ /* 0x000fe200078e00c6 */
[----:B------:R-:W-:Y:S01]  /*12f0*/  SHF.L.U64.HI R130, R128, 0x5, R129 ;  /* 0x0000000580827819 */ /* 0x000fe20000010281 */
[----:B------:R-:W-:Y:S01]  /*1300*/  IMAD.X R13, RZ, RZ, R5, P0 ;  /* 0x000000ffff0d7224 */ /* 0x000fe200000e0605 */
[----:B------:R-:W-:Y:S01]  /*1310*/  SHF.R.U32.HI R202, RZ, 0x1, R199 ;  /* 0x00000001ffca7819 */ /* 0x000fe200000116c7 */
[----:B------:R-:W-:Y:S01]  /*1320*/  IMAD.SHL.U32 R151, R199, 0x40, RZ ;  /* 0x00000040c7977824 */ /* 0x000fe200078e00ff */
[----:B------:R-:W-:Y:S01]  /*1330*/  LEA R208, R2, 0xffffff80, 0x7 ;  /* 0xffffff8002d07811 */ /* 0x000fe200078e38ff */
[----:B-1----:R-:W-:Y:S01]  /*1340*/  IMAD.WIDE.U32 R6, R18, UR14, R6 ;  /* 0x0000000e12067c25 */ /* 0x002fe2000f8e0006 */
[----:B--2---:R-:W-:-:S03]  /*1350*/  USHF.L.U64.HI UR14, UR4, 0x4, UR5 ;  /* 0x00000004040e7899 */ /* 0x004fc60008010205 */
[----:B------:R-:W-:Y:S01]  /*1360*/  IMAD R19, R18, UR15, R7 ;  /* 0x0000000f12137c24 */ /* 0x000fe2000f8e0207 */
[----:B------:R-:W-:Y:S01]  /*1370*/  USHF.L.U32 UR15, UR4, 0x4, URZ ;  /* 0x00000004040f7899 */ /* 0x000fe200080006ff */
[----:B------:R-:W-:Y:S01]  /*1380*/  IMAD.WIDE.U32 R12, R8, R128, R12 ;  /* 0x00000080080c7225 */ /* 0x000fe200078e000c */
[----:B------:R-:W-:Y:S01]  /*1390*/  USHF.L.U32 UR26, UR4, 0x5, URZ ;  /* 0x00000005041a7899 */ /* 0x000fe200080006ff */
[----:B------:R-:W-:Y:S01]  /*13a0*/  LOP3.LUT R141, R151, 0x400, RZ, 0xc0, !PT ;  /* 0x00000400978d7812 */ /* 0x000fe200078ec0ff */
[----:B------:R-:W-:Y:S01]  /*13b0*/  USHF.L.U64.HI UR23, UR4, 0x5, UR5 ;  /* 0x0000000504177899 */ /* 0x000fe20008010205 */
[----:B------:R-:W-:Y:S01]  /*13c0*/  IMAD.MOV.U32 R18, RZ, RZ, R6 ;  /* 0x000000ffff127224 */ /* 0x000fe200078e0006 */
[----:B------:R-:W-:Y:S01]  /*13d0*/  LOP3.LUT R6, R217, 0x1f8, RZ, 0xc0, !PT ;  /* 0x000001f8d9067812 */ /* 0x000fe200078ec0ff */
[----:B------:R-:W-:Y:S01]  /*13e0*/  IMAD.U32 R10, RZ, RZ, UR15 ;  /* 0x0000000fff0a7e24 */ /* 0x000fe2000f8e00ff */
[----:B-----5:R-:W-:Y:S01]  /*13f0*/  LEA R204, P0, R12, UR10, 0x1 ;  /* 0x0000000a0ccc7c11 */ /* 0x020fe2000f8008ff */
[----:B------:R-:W-:Y:S01]  /*1400*/  IMAD.U32 R11, RZ, RZ, UR14 ;  /* 0x0000000eff0b7e24 */ /* 0x000fe2000f8e00ff */
[----:B------:R-:W-:Y:S01]  /*1410*/  LOP3.LUT R6, R6, 0x38, R199, 0x78, !PT ;  /* 0x0000003806067812 */ /* 0x000fe200078e78c7 */
[----:B------:R-:W-:-:S02]  /*1420*/  IMAD R205, R8, R129, R13 ;  /* 0x0000008108cd7224 */ /* 0x000fc400078e020d */
[----:B------:R-:W-:Y:S01]  /*1430*/  IMAD.U32 R16, RZ, RZ, UR26 ;  /* 0x0000001aff107e24 */ /* 0x000fe2000f8e00ff */
[----:B------:R-:W-:Y:S01]  /*1440*/  LOP3.LUT R217, R6, 0x1e00, R217, 0xf8, !PT ;  /* 0x00001e0006d97812 */ /* 0x000fe200078ef8d9 */
[----:B------:R-:W-:Y:S01]  /*1450*/  IMAD.U32 R17, RZ, RZ, UR23 ;  /* 0x00000017ff117e24 */ /* 0x000fe2000f8e00ff */
[----:B------:R-:W-:Y:S01]  /*1460*/  LEA.HI.X R205, R12, UR11, R205, 0x1, P0 ;  /* 0x0000000b0ccd7c11 */ /* 0x000fe200080f0ccd */
[----:B------:R-:W-:Y:S02]  /*1470*/  IMAD R7, R21, UR4, RZ ;  /* 0x0000000415077c24 */ /* 0x000fe4000f8e02ff */
[----:B------:R-:W-:-:S04]  /*1480*/  IMAD.WIDE.U32 R10, R20, UR4, R10 ;  /* 0x00000004140a7c25 */ /* 0x000fc8000f8e000a */
[----:B----4-:R-:W-:-:S04]  /*1490*/  IMAD.WIDE.U32 R18, R3, UR20, R18 ;  /* 0x0000001403127c25 */ /* 0x010fc8000f8e0012 */
[----:B------:R-:W-:Y:S01]  /*14a0*/  IMAD R7, R20, UR5, R7 ;  /* 0x0000000514077c24 */ /* 0x000fe2000f8e0207 */
[----:B------:R-:W-:Y:S01]  /*14b0*/  IADD3 R12, P3, PT, R18, R10, RZ ;  /* 0x0000000a120c7210 */ /* 0x000fe20007f7e0ff */
[----:B------:R-:W-:Y:S01]  /*14c0*/  IMAD.WIDE.U32 R16, R20, UR4, R16 ;  /* 0x0000000414107c25 */ /* 0x000fe2000f8e0010 */
[----:B------:R-:W-:Y:S02]  /*14d0*/  UMOV UR5, 0x400 ;  /* 0x0000040000057882 */ /* 0x000fe40000000000 */
[----:B---3--:R-:W-:Y:S01]  /*14e0*/  ULEA UR5, UR27, UR5, 0x18 ;  /* 0x000000051b057291 */ /* 0x008fe2000f8ec0ff */
[----:B------:R-:W-:Y:S01]  /*14f0*/  IMAD R19, R3, UR21, R19 ;  /* 0x0000001503137c24 */ /* 0x000fe2000f8e0213 */
[C---:B------:R-:W-:Y:S01]  /*1500*/  IADD3 R14, P2, PT, R18.reuse, R16, RZ ;  /* 0x00000010120e7210 */ /* 0x040fe20007f5e0ff */
[----:B------:R-:W-:Y:S01]  /*1510*/  IMAD.IADD R5, R7, 0x1, R17 ;  /* 0x0000000107057824 */ /* 0x000fe200078e0211 */
[----:B------:R-:W-:Y:S01]  /*1520*/  IADD3 R6, P1, P0, R18, UR15, R16 ;  /* 0x0000000f12067c10 */ /* 0x000fe2000f83e010 */
[----:B------:R-:W-:Y:S01]  /*1530*/  IMAD.SHL.U32 R201, R199, 0x20, RZ ;  /* 0x00000020c7c97824 */ /* 0x000fe200078e00ff */
[----:B------:R-:W-:Y:S01]  /*1540*/  IADD3.X R3, PT, PT, R19, R7, R11, P3, !PT ;  /* 0x0000000713037210 */ /* 0x000fe20001ffe40b */
[----:B------:R-:W-:Y:S01]  /*1550*/  IMAD.X R9, R5, 0x1, R19, P2 ;  /* 0x0000000105097824 */ /* 0x000fe200010e0613 */
[----:B------:R-:W-:Y:S01]  /*1560*/  LEA R16, P3, R12, UR8, 0x1 ;  /* 0x000000080c107c11 */ /* 0x000fe2000f8608ff */
[----:B------:R-:W-:Y:S01]  /*1570*/  IMAD.MOV.U32 R197, RZ, RZ, 0x20 ;  /* 0x00000020ffc57424 */ /* 0x000fe200078e00ff */
[----:B------:R-:W-:Y:S01]  /*1580*/  LEA R10, P2, R14, UR8, 0x1 ;  /* 0x000000080e0a7c11 */ /* 0x000fe2000f8408ff */
[----:B------:R-:W-:Y:S01]  /*1590*/  IMAD.MOV.U32 R149, RZ, RZ, 0x40 ;  /* 0x00000040ff957424 */ /* 0x000fe200078e00ff */
[----:B------:R-:W-:Y:S01]  /*15a0*/  LEA.HI.X R17, R12, UR9, R3, 0x1, P3 ;  /* 0x000000090c117c11 */ /* 0x000fe200098f0c03 */
[----:B------:R-:W-:Y:S01]  /*15b0*/  IMAD.SHL.U32 R3, R128, 0x20, RZ ;  /* 0x0000002080037824 */ /* 0x000fe200078e00ff */
[----:B------:R-:W-:Y:S01]  /*15c0*/  IADD3.X R5, PT, PT, R19, UR14, R5, P1, P0 ;  /* 0x0000000e13057c10 */ /* 0x000fe20008fe0405 */
[----:B------:R-:W-:Y:S01]  /*15d0*/  IMAD.WIDE.U32 R18, R20, UR4, R18 ;  /* 0x0000000414127c25 */ /* 0x000fe2000f8e0012 */
[----:B------:R-:W-:Y:S01]  /*15e0*/  LEA.HI.X R11, R14, UR9, R9, 0x1, P2 ;  /* 0x000000090e0b7c11 */ /* 0x000fe200090f0c09 */
[----:B------:R-:W-:Y:S01]  /*15f0*/  USHF.L.U32 UR4, UR16, 0x5, URZ ;  /* 0x0000000510047899 */ /* 0x000fe200080006ff */
[----:B------:R-:W-:Y:S01]  /*1600*/  IADD3 R12, P0, PT, R3, R204, RZ ;  /* 0x000000cc030c7210 */ /* 0x000fe20007f1e0ff */
[----:B------:R-:W-:Y:S01]  /*1610*/  IMAD.IADD R7, R19, 0x1, R7 ;  /* 0x0000000113077824 */ /* 0x000fe200078e0207 */
[----:B------:R-:W-:-:S02]  /*1620*/  LEA R14, P1, R6, UR8, 0x1 ;  /* 0x00000008060e7c11 */ /* 0x000fc4000f8208ff */
[----:B------:R-:W-:Y:S01]  /*1630*/  LEA R20, P2, R18, UR8, 0x1 ;  /* 0x0000000812147c11 */ /* 0x000fe2000f8408ff */
[----:B------:R-:W-:Y:S01]  /*1640*/  IMAD.X R13, R130, 0x1, R205, P0 ;  /* 0x00000001820d7824 */ /* 0x000fe200000e06cd */
[----:B------:R-:W-:Y:S02]  /*1650*/  LEA.HI.X R15, R6, UR9, R5, 0x1, P1 ;  /* 0x00000009060f7c11 */ /* 0x000fe400088f0c05 */
[-C--:B------:R-:W-:Y:S02]  /*1660*/  IADD3 R6, P0, PT, R12, R3.reuse, RZ ;  /* 0x000000030c067210 */ /* 0x080fe40007f1e0ff */
[----:B------:R-:W-:Y:S02]  /*1670*/  LEA.HI.X R21, R18, UR9, R7, 0x1, P2 ;  /* 0x0000000912157c11 */ /* 0x000fe400090f0c07 */
[----:B------:R-:W-:Y:S01]  /*1680*/  LEA R217, R217, UR5, 0x1 ;  /* 0x00000005d9d97c11 */ /* 0x000fe2000f8e08ff */
[----:B------:R-:W-:Y:S01]  /*1690*/  IMAD.X R7, R13, 0x1, R130, P0 ;  /* 0x000000010d077824 */ /* 0x000fe200000e0682 */
[----:B------:R-:W-:-:S02]  /*16a0*/  IADD3 R18, P0, PT, R6, R3, RZ ;  /* 0x0000000306127210 */ /* 0x000fc40007f1e0ff */
[----:B------:R-:W-:Y:S01]  /*16b0*/  LOP3.LUT R201, R201, 0x7c00, RZ, 0xc0, !PT ;  /* 0x00007c00c9c97812 */ /* 0x000fe200078ec0ff */
[----:B------:R-:W-:Y:S01]  /*16c0*/  @!PT LDS RZ, [RZ] ;  /* 0x00000000fffff984 */ /* 0x000fe20000000800 */
[----:B------:R-:W-:Y:S01]  /*16d0*/  @!PT LDS RZ, [RZ] ;  /* 0x00000000fffff984 */ /* 0x000fe20000000800 */
[----:B------:R-:W-:Y:S01]  /*16e0*/  @!PT LDS RZ, [RZ] ;  /* 0x00000000fffff984 */ /* 0x000fe20000000800 */
[----:B------:R-:W-:Y:S01]  /*16f0*/  LDGSTS.E.BYPASS.LTC128B.128 [R217], desc[UR24][R20.64] ;  /* 0x0000000014d97fae */ /* 0x000fe2000b981a18 */
[----:B------:R-:W-:Y:S01]  /*1700*/  LOP3.LUT P2, RZ, R199, 0x2, RZ, 0xc0, !PT ;  /* 0x00000002c7ff7812 */ /* 0x000fe2000784c0ff */
[----:B------:R-:W-:Y:S01]  /*1710*/  IMAD.X R19, R7, 0x1, R130, P0 ;  /* 0x0000000107137824 */ /* 0x000fe200000e0682 */
[----:B------:R-:W-:Y:S01]  /*1720*/  IADD3 R22, P0, PT, R18, R3, RZ ;  /* 0x0000000312167210 */ /* 0x000fe20007f1e0ff */
[----:B------:R-:W-:Y:S01]  /*1730*/  LDGSTS.E.BYPASS.LTC128B.128 [R217+0x2000], desc[UR24][R20.64+0x80] ;  /* 0x0200008014d97fae */ /* 0x000fe2000b981a18 */
[----:B------:R-:W-:-:S03]  /*1740*/  SEL R131, R197, 0xffffffe0, !P2 ;  /* 0xffffffe0c5837807 */ /* 0x000fc60005000000 */
[----:B------:R-:W-:Y:S01]  /*1750*/  LDGSTS.E.BYPASS.LTC128B.128 [R217+0x800], desc[UR24][R16.64] ;  /* 0x0080000010d97fae */ /* 0x000fe2000b981a18 */
[----:B------:R-:W-:-:S03]  /*1760*/  IMAD.X R23, R19, 0x1, R130, P0 ;  /* 0x0000000113177824 */ /* 0x000fc600000e0682 */
[----:B------:R1:W-:Y:S04]  /*1770*/  LDGSTS.E.BYPASS.LTC128B.128 [R217+0x2800], desc[UR24][R16.64+0x80] ;  /* 0x0280008010d97fae */ /* 0x0003e8000b981a18 */
[----:B------:R-:W-:Y:S04]  /*1780*/  LDGSTS.E.BYPASS.LTC128B.128 [R217+0x1000], desc[UR24][R10.64] ;  /* 0x010000000ad97fae */ /* 0x000fe8000b981a18 */
[----:B------:R2:W-:Y:S04]  /*1790*/  LDGSTS.E.BYPASS.LTC128B.128 [R217+0x3000], desc[UR24][R10.64+0x80] ;  /* 0x030000800ad97fae */ /* 0x0005e8000b981a18 */
[----:B------:R-:W-:Y:S04]  /*17a0*/  LDGSTS.E.BYPASS.LTC128B.128 [R217+0x1800], desc[UR24][R14.64] ;  /* 0x018000000ed97fae */ /* 0x000fe8000b981a18 */
[----:B------:R3:W-:Y:S04]  /*17b0*/  LDGSTS.E.BYPASS.LTC128B.128 [R217+0x3800], desc[UR24][R14.64+0x80] ;  /* 0x038000800ed97fae */ /* 0x0007e8000b981a18 */
[----:B------:R-:W-:Y:S04]  /*17c0*/  LDGSTS.E.BYPASS.LTC128B.128 [R217+0x4000], desc[UR24][R204.64] ;  /* 0x04000000ccd97fae */ /* 0x000fe8000b981a18 */
[----:B------:R-:W-:Y:S01]  /*17d0*/  LDGSTS.E.BYPASS.LTC128B.128 [R217+0x8000], desc[UR24][R204.64+0x80] ;  /* 0x08000080ccd97fae */ /* 0x000fe2000b981a18 */
[----:B-1----:R-:W-:-:S03]  /*17e0*/  IADD3 R16, P0, PT, R22, R3, RZ ;  /* 0x0000000316107210 */ /* 0x002fc60007f1e0ff */
[----:B------:R-:W-:Y:S02]  /*17f0*/  LDGSTS.E.BYPASS.LTC128B.128 [R217+0x4800], desc[UR24][R12.64] ;  /* 0x048000000cd97fae */ /* 0x000fe4000b981a18 */
[----:B------:R-:W-:Y:S02]  /*1800*/  IMAD.X R17, R23, 0x1, R130, P0 ;  /* 0x0000000117117824 */ /* 0x000fe400000e0682 */
[----:B------:R-:W-:Y:S01]  /*1810*/  LDGSTS.E.BYPASS.LTC128B.128 [R217+0x8800], desc[UR24][R12.64+0x80] ;  /* 0x088000800cd97fae */ /* 0x000fe2000b981a18 */
[----:B--2---:R-:W-:Y:S02]  /*1820*/  IADD3 R10, P1, PT, R198, R4, RZ ;  /* 0x00000004c60a7210 */ /* 0x004fe40007f3e0ff */
[-C--:B------:R-:W-:Y:S01]  /*1830*/  IADD3 R4, P0, PT, R16, R3.reuse, RZ ;  /* 0x0000000310047210 */ /* 0x080fe20007f1e0ff */
[----:B------:R-:W-:Y:S02]  /*1840*/  LDGSTS.E.BYPASS.LTC128B.128 [R217+0x5000], desc[UR24][R6.64] ;  /* 0x0500000006d97fae */ /* 0x000fe4000b981a18 */
[----:B------:R-:W-:Y:S01]  /*1850*/  IMAD.X R11, RZ, RZ, R0, P1 ;  /* 0x000000ffff0b7224 */ /* 0x000fe200008e0600 */
[----:B------:R-:W-:Y:S01]  /*1860*/  LOP3.LUT R0, R198, 0x1c0, R151, 0xf8, !PT ;  /* 0x000001c0c6007812 */ /* 0x000fe200078ef897 */
[----:B------:R-:W-:Y:S01]  /*1870*/  IMAD.X R5, R17, 0x1, R130, P0 ;  /* 0x0000000111057824 */ /* 0x000fe200000e0682 */
[----:B---3--:R-:W-:Y:S01]  /*1880*/  IADD3 R14, P0, PT, R4, R3, RZ ;  /* 0x00000003040e7210 */ /* 0x008fe20007f1e0ff */
[----:B------:R1:W-:Y:S01]  /*1890*/  LDGSTS.E.BYPASS.LTC128B.128 [R217+0x9000], desc[UR24][R6.64+0x80] ;  /* 0x0900008006d97fae */ /* 0x0003e2000b981a18 */
[----:B------:R-:W-:Y:S01]  /*18a0*/  IMAD.WIDE.U32 R10, R8, UR16, R10 ;  /* 0x00000010080a7c25 */ /* 0x000fe2000f8e000a */
[----:B------:R-:W-:-:S02]  /*18b0*/  USHF.L.U64.HI UR16, UR16, 0x5, UR17 ;  /* 0x0000000510107899 */ /* 0x000fc40008010211 */
[----:B------:R-:W-:Y:S01]  /*18c0*/  LDGSTS.E.BYPASS.LTC128B.128 [R217+0x5800], desc[UR24][R18.64] ;  /* 0x0580000012d97fae */ /* 0x000fe2000b981a18 */
[----:B------:R-:W-:Y:S01]  /*18d0*/  IMAD.X R15, R5, 0x1, R130, P0 ;  /* 0x00000001050f7824 */ /* 0x000fe200000e0682 */
[----:B------:R-:W-:Y:S01]  /*18e0*/  LEA R206, P0, R10, UR12, 0x1 ;  /* 0x0000000c0ace7c11 */ /* 0x000fe2000f8008ff */
[----:B------:R-:W-:Y:S01]  /*18f0*/  IMAD R9, R8, UR17, R11 ;  /* 0x0000001108097c24 */ /* 0x000fe2000f8e020b */
[----:B------:R-:W-:Y:S04]  /*1900*/  LDGSTS.E.BYPASS.LTC128B.128 [R217+0x9800], desc[UR24][R18.64+0x80] ;  /* 0x0980008012d97fae */ /* 0x000fe8000b981a18 */
[----:B------:R-:W-:Y:S01]  /*1910*/  LDGSTS.E.BYPASS.LTC128B.128 [R217+0x6000], desc[UR24][R22.64] ;  /* 0x0600000016d97fae */ /* 0x000fe2000b981a18 */
[----:B------:R-:W-:-:S03]  /*1920*/  LEA.HI.X R207, R10, UR13, R9, 0x1, P0 ;  /* 0x0000000d0acf7c11 */ /* 0x000fc600080f0c09 */
[----:B------:R-:W-:Y:S04]  /*1930*/  LDGSTS.E.BYPASS.LTC128B.128 [R217+0xa000], desc[UR24][R22.64+0x80] ;  /* 0x0a00008016d97fae */ /* 0x000fe8000b981a18 */
[----:B------:R-:W-:Y:S04]  /*1940*/  LDGSTS.E.BYPASS.LTC128B.128 [R217+0x6800], desc[UR24][R16.64] ;  /* 0x0680000010d97fae */ /* 0x000fe8000b981a18 */
[----:B------:R-:W-:Y:S01]  /*1950*/  LDGSTS.E.BYPASS.LTC128B.128 [R217+0xa800], desc[UR24][R16.64+0x80] ;  /* 0x0a80008010d97fae */ /* 0x000fe2000b981a18 */
[----:B-1----:R-:W-:-:S03]  /*1960*/  LOP3.LUT R6, R0, 0x8, R199, 0x78, !PT ;  /* 0x0000000800067812 */ /* 0x002fc600078e78c7 */
[----:B------:R-:W-:Y:S04]  /*1970*/  LDGSTS.E.BYPASS.LTC128B.128 [R217+0x7000], desc[UR24][R4.64] ;  /* 0x0700000004d97fae */ /* 0x000fe8000b981a18 */
[----:B------:R1:W-:Y:S01]  /*1980*/  LDGSTS.E.BYPASS.LTC128B.128 [R217+0xb000], desc[UR24][R4.64+0x80] ;  /* 0x0b00008004d97fae */ /* 0x0003e2000b981a18 */
[----:B------:R-:W-:-:S03]  /*1990*/  IMAD R141, R6, 0x2, R141 ;  /* 0x00000002068d7824 */ /* 0x000fc600078e028d */
[----:B------:R-:W-:Y:S01]  /*19a0*/  LDGSTS.E.BYPASS.LTC128B.128 [R217+0x7800], desc[UR24][R14.64] ;  /* 0x078000000ed97fae */ /* 0x000fe2000b981a18 */
[----:B------:R-:W-:-:S03]  /*19b0*/  VIADD R138, R141, UR5 ;  /* 0x000000058d8a7c36 */ /* 0x000fc60008000000 */
[----:B------:R-:W-:Y:S01]  /*19c0*/  LDGSTS.E.BYPASS.LTC128B.128 [R217+0xb800], desc[UR24][R14.64+0x80] ;  /* 0x0b8000800ed97fae */ /* 0x000fe2000b981a18 */
[----:B------:R-:W-:-:S03]  /*19d0*/  IMAD.IADD R137, R131, 0x1, R138 ;  /* 0x0000000183897824 */ /* 0x000fc600078e028a */
[----:B------:R-:W0:Y:S01]  /*19e0*/  LDGDEPBAR ;  /* 0x00000000000079af */ /* 0x000e220000000000 */
[----:B-1----:R-:W-:Y:S02]  /*19f0*/  LOP3.LUT R5, R202, 0x8, RZ, 0xc0, !PT ;  /* 0x00000008ca057812 */ /* 0x002fe400078ec0ff */
[----:B------:R-:W-:Y:S02]  /*1a00*/  IADD3 R4, P0, PT, R206, UR4, RZ ;  /* 0x00000004ce047c10 */ /* 0x000fe4000ff1e0ff */
[----:B------:R-:W-:Y:S02]  /*1a10*/  LOP3.LUT R0, R0, R5, RZ, 0x3c, !PT ;  /* 0x0000000500007212 */ /* 0x000fe400078e3cff */
[----:B------:R-:W-:Y:S02]  /*1a20*/  IADD3.X R5, PT, PT, R207, UR16, RZ, P0, !PT ;  /* 0x00000010cf057c10 */ /* 0x000fe400087fe4ff */
[----:B------:R-:W-:Y:S01]  /*1a30*/  IADD3 R6, P0, PT, R4, UR4, RZ ;  /* 0x0000000404067c10 */ /* 0x000fe2000ff1e0ff */
[----:B------:R-:W-:-:S04]  /*1a40*/  DEPBAR.LE SB0, 0x0 ;  /* 0x000080000000791a */ /* 0x000fc80000000000 */
[----:B------:R-:W-:Y:S01]  /*1a50*/  BAR.SYNC.DEFER_BLOCKING 0x0 ;  /* 0x0000000000007b1d */ /* 0x000fe20000010000 */
[----:B------:R-:W-:Y:S02]  /*1a60*/  IADD3.X R7, PT, PT, R5, UR16, RZ, P0, !PT ;  /* 0x0000001005077c10 */ /* 0x000fe400087fe4ff */
[----:B------:R-:W-:-:S04]  /*1a70*/  IADD3 R12, P0, PT, R6, UR4, RZ ;  /* 0x00000004060c7c10 */ /* 0x000fc8000ff1e0ff */
[----:B------:R-:W-:Y:S02]  /*1a80*/  IADD3.X R13, PT, PT, R7, UR16, RZ, P0, !PT ;  /* 0x00000010070d7c10 */ /* 0x000fe400087fe4ff */
[----:B------:R-:W-:-:S04]  /*1a90*/  IADD3 R10, P0, PT, R12, UR4, RZ ;  /* 0x000000040c0a7c10 */ /* 0x000fc8000ff1e0ff */
[----:B------:R-:W-:Y:S02]  /*1aa0*/  IADD3.X R11, PT, PT, R13, UR16, RZ, P0, !PT ;  /* 0x000000100d0b7c10 */ /* 0x000fe400087fe4ff */
[----:B------:R-:W-:-:S04]  /*1ab0*/  IADD3 R8, P0, PT, R10, UR4, RZ ;  /* 0x000000040a087c10 */ /* 0x000fc8000ff1e0ff */
[----:B------:R-:W-:Y:S01]  /*1ac0*/  IADD3.X R9, PT, PT, R11, UR16, RZ, P0, !PT ;  /* 0x000000100b097c10 */ /* 0x000fe200087fe4ff */
[----:B------:R-:W-:Y:S01]  /*1ad0*/  @!PT LDS RZ, [RZ] ;  /* 0x00000000fffff984 */ /* 0x000fe20000000800 */
[----:B------:R-:W-:Y:S01]  /*1ae0*/  @!PT LDS RZ, [RZ] ;  /* 0x00000000fffff984 */ /* 0x000fe20000000800 */
[----:B------:R-:W-:Y:S01]  /*1af0*/  @!PT LDS RZ, [RZ] ;  /* 0x00000000fffff984 */ /* 0x000fe20000000800 */
[----:B------:R-:W-:Y:S04]  /*1b00*/  LDGSTS.E.BYPASS.LTC128B.128 [R217+0xc000], desc[UR24][R206.64] ;  /* 0x0c000000ced97fae */ /* 0x000fe8000b981a18 */
[----:B------:R-:W-:Y:S04]  /*1b10*/  LDGSTS.E.BYPASS.LTC128B.128 [R217+0x10000], desc[UR24][R206.64+0x80] ;  /* 0x10000080ced97fae */ /* 0x000fe8000b981a18 */
[----:B------:R-:W-:Y:S04]  /*1b20*/  LDGSTS.E.BYPASS.LTC128B.128 [R217+0xc800], desc[UR24][R4.64] ;  /* 0x0c80000004d97fae */ /* 0x000fe8000b981a18 */
[----:B------:R1:W-:Y:S04]  /*1b30*/  LDGSTS.E.BYPASS.LTC128B.128 [R217+0x10800], desc[UR24][R4.64+0x80] ;  /* 0x1080008004d97fae */ /* 0x0003e8000b981a18 */
[----:B------:R-:W-:Y:S04]  /*1b40*/  LDGSTS.E.BYPASS.LTC128B.128 [R217+0xd000], desc[UR24][R6.64] ;  /* 0x0d00000006d97fae */ /* 0x000fe8000b981a18 */
[----:B------:R2:W-:Y:S04]  /*1b50*/  LDGSTS.E.BYPASS.LTC128B.128 [R217+0x11000], desc[UR24][R6.64+0x80] ;  /* 0x1100008006d97fae */ /* 0x0005e8000b981a18 */
[----:B------:R-:W-:Y:S04]  /*1b60*/  LDGSTS.E.BYPASS.LTC128B.128 [R217+0xd800], desc[UR24][R12.64] ;  /* 0x0d8000000cd97fae */ /* 0x000fe8000b981a18 */
[----:B------:R-:W-:Y:S04]  /*1b70*/  LDGSTS.E.BYPASS.LTC128B.128 [R217+0x11800], desc[UR24][R12.64+0x80] ;  /* 0x118000800cd97fae */ /* 0x000fe8000b981a18 */
[----:B------:R-:W-:Y:S04]  /*1b80*/  LDGSTS.E.BYPASS.LTC128B.128 [R217+0xe000], desc[UR24][R10.64] ;  /* 0x0e0000000ad97fae */ /* 0x000fe8000b981a18 */
[----:B------:R-:W-:Y:S01]  /*1b90*/  LDGSTS.E.BYPASS.LTC128B.128 [R217+0x12000], desc[UR24][R10.64+0x80] ;  /* 0x120000800ad97fae */ /* 0x000fe2000b981a18 */
[----:B-1----:R-:W-:-:S03]  /*1ba0*/  LOP3.LUT R5, R201, 0x200, R151, 0xf8, !PT ;  /* 0x00000200c9057812 */ /* 0x002fc600078ef897 */
[----:B------:R-:W-:Y:S01]  /*1bb0*/  LDGSTS.E.BYPASS.LTC128B.128 [R217+0xe800], desc[UR24][R8.64] ;  /* 0x0e80000008d97fae */ /* 0x000fe2000b981a18 */
[----:B------:R-:W-:Y:S02]  /*1bc0*/  IADD3 R4, P0, PT, R8, UR4, RZ ;  /* 0x0000000408047c10 */ /* 0x000fe4000ff1e0ff */
[----:B------:R-:W-:Y:S01]  /*1bd0*/  LOP3.LUT R142, R5, R0, RZ, 0xfc, !PT ;  /* 0x00000000058e7212 */ /* 0x000fe200078efcff */
[----:B------:R1:W-:Y:S01]  /*1be0*/  LDGSTS.E.BYPASS.LTC128B.128 [R217+0x12800], desc[UR24][R8.64+0x80] ;  /* 0x1280008008d97fae */ /* 0x0003e2000b981a18 */
[----:B------:R-:W-:Y:S02]  /*1bf0*/  IADD3.X R5, PT, PT, R9, UR16, RZ, P0, !PT ;  /* 0x0000001009057c10 */ /* 0x000fe400087fe4ff */
[----:B--2---:R-:W-:Y:S02]  /*1c00*/  IADD3 R6, P0, PT, R4, UR4, RZ ;  /* 0x0000000404067c10 */ /* 0x004fe4000ff1e0ff */
[----:B------:R-:W-:Y:S01]  /*1c10*/  LEA R142, R142, UR5, 0x1 ;  /* 0x000000058e8e7c11 */ /* 0x000fe2000f8e08ff */
[----:B------:R-:W-:Y:S01]  /*1c20*/  LDGSTS.E.BYPASS.LTC128B.128 [R217+0xf000], desc[UR24][R4.64] ;  /* 0x0f00000004d97fae */ /* 0x000fe2000b981a18 */
[----:B------:R-:W-:-:S02]  /*1c30*/  IADD3.X R7, PT, PT, R5, UR16, RZ, P0, !PT ;  /* 0x0000001005077c10 */ /* 0x000fc400087fe4ff */
[----:B------:R-:W-:Y:S01]  /*1c40*/  LOP3.LUT P0, RZ, R199, 0x4, RZ, 0xc0, !PT ;  /* 0x00000004c7ff7812 */ /* 0x000fe2000780c0ff */
[----:B------:R-:W-:Y:S01]  /*1c50*/  LDGSTS.E.BYPASS.LTC128B.128 [R217+0x13000], desc[UR24][R4.64+0x80] ;  /* 0x1300008004d97fae */ /* 0x000fe2000b981a18 */
[--C-:B------:R-:W-:Y:S02]  /*1c60*/  IMAD.IADD R139, R131, 0x1, R142.reuse ;  /* 0x00000001838b7824 */ /* 0x100fe400078e028e */
[----:B------:R-:W-:Y:S01]  /*1c70*/  SEL R149, R149, 0xffffffc0, !P0 ;  /* 0xffffffc095957807 */ /* 0x000fe20004000000 */
[----:B------:R-:W-:Y:S04]  /*1c80*/  LDGSTS.E.BYPASS.LTC128B.128 [R217+0xf800], desc[UR24][R6.64] ;  /* 0x0f80000006d97fae */ /* 0x000fe8000b981a18 */
[----:B------:R2:W-:Y:S01]  /*1c90*/  LDGSTS.E.BYPASS.LTC128B.128 [R217+0x13800], desc[UR24][R6.64+0x80] ;  /* 0x1380008006d97fae */ /* 0x0005e2000b981a18 */
[----:B------:R-:W-:-:S02]  /*1ca0*/  IMAD.IADD R140, R149, 0x1, R142 ;  /* 0x00000001958c7824 */ /* 0x000fc400078e028e */
[----:B------:R-:W-:Y:S01]  /*1cb0*/  IMAD.IADD R138, R149, 0x1, R138 ;  /* 0x00000001958a7824 */ /* 0x000fe200078e028a */
[----:B------:R-:W-:Y:S01]  /*1cc0*/  LDSM.16.M88.4 R100, [R142] ;  /* 0x000000008e64783b */ /* 0x000fe20000000200 */
[C---:B------:R-:W-:Y:S02]  /*1cd0*/  IMAD.IADD R136, R131.reuse, 0x1, R140 ;  /* 0x0000000183887824 */ /* 0x040fe400078e028c */
[----:B------:R-:W-:Y:S01]  /*1ce0*/  IMAD.IADD R133, R131, 0x1, R138 ;  /* 0x0000000183857824 */ /* 0x000fe200078e028a */
[----:B------:R-:W3:Y:S04]  /*1cf0*/  LDSM.16.M88.4 R56, [R141+UR5+0x4000] ;  /* 0x004000058d38783b */ /* 0x000ee80008000200 */
[----:B------:R-:W4:Y:S04]  /*1d00*/  LDSM.16.M88.4 R48, [R141+UR5+0x4800] ;  /* 0x004800058d30783b */ /* 0x000f280008000200 */
[----:B------:R-:W-:Y:S04]  /*1d10*/  LDSM.16.M88.4 R124, [R139] ;  /* 0x000000008b7c783b */ /* 0x000fe80000000200 */
[----:B-1----:R-:W1:Y:S04]  /*1d20*/  LDSM.16.M88.4 R8, [R137+0x4000] ;  /* 0x004000008908783b */ /* 0x002e680000000200 */
[----:B------:R-:W-:Y:S04]  /*1d30*/  LDSM.16.M88.4 R32, [R141+UR5+0x5800] ;  /* 0x005800058d20783b */ /* 0x000fe80008000200 */
[----:B--2---:R-:W2:Y:S04]  /*1d40*/  LDSM.16.M88.4 R4, [R137+0x4800] ;  /* 0x004800008904783b */ /* 0x004ea80000000200 */
[----:B------:R-:W5:Y:S04]  /*1d50*/  LDSM.16.M88.4 R24, [R141+UR5+0x6000] ;  /* 0x006000058d18783b */ /* 0x000f680008000200 */
[----:B------:R-:W5:Y:S04]  /*1d60*/  LDSM.16.M88.4 R16, [R141+UR5+0x6800] ;  /* 0x006800058d10783b */ /* 0x000f680008000200 */
[----:B------:R-:W5:Y:S04]  /*1d70*/  LDSM.16.M88.4 R40, [R141+UR5+0x5000] ;  /* 0x005000058d28783b */ /* 0x000f680008000200 */
[----:B------:R-:W5:Y:S01]  /*1d80*/  LDSM.16.M88.4 R12, [R137+0x5800] ;  /* 0x00580000890c783b */ /* 0x000f620000000200 */
[C---:B---3--:R-:W-:Y:S03]  /*1d90*/  HMMA.16816.F32.BF16 R60, R100.reuse, R56, RZ ;  /* 0x00000038643c723c */ /* 0x048fe600000418ff */
[----:B------:R-:W-:Y:S04]  /*1da0*/  LDSM.16.M88.4 R108, [R141+UR5+0x7000] ;  /* 0x007000058d6c783b */ /* 0x000fe80008000200 */
[----:B------:R-:W-:Y:S01]  /*1db0*/  LDSM.16.M88.4 R68, [R141+UR5+0x7800] ;  /* 0x007800058d44783b */ /* 0x000fe20008000200 */
[C---:B------:R-:W-:Y:S03]  /*1dc0*/  HMMA.16816.F32.BF16 R56, R100.reuse, R58, RZ ;  /* 0x0000003a6438723c */ /* 0x040fe600000418ff */
[----:B------:R-:W-:Y:S04]  /*1dd0*/  LDSM.16.M88.4 R64, [R137+0x5000] ;  /* 0x005000008940783b */ /* 0x000fe80000000200 */
[----:B------:R-:W-:Y:S01]  /*1de0*/  LDSM.16.M88.4 R96, [R140] ;  /* 0x000000008c60783b */ /* 0x000fe20000000200 */
[C---:B----4-:R-:W-:Y:S03]  /*1df0*/  HMMA.16816.F32.BF16 R52, R100.reuse, R48, RZ ;  /* 0x000000306434723c */ /* 0x050fe600000418ff */
[----:B------:R-:W-:Y:S04]  /*1e00*/  LDSM.16.M88.4 R92, [R138+0x4000] ;  /* 0x004000008a5c783b */ /* 0x000fe80000000200 */
[----:B------:R-:W-:Y:S01]  /*1e10*/  LDSM.16.M88.4 R120, [R137+0x7000] ;  /* 0x007000008978783b */ /* 0x000fe20000000200 */
[----:B------:R-:W-:Y:S03]  /*1e20*/  HMMA.16816.F32.BF16 R48, R100, R50, RZ ;  /* 0x000000326430723c */ /* 0x000fe600000418ff */
[----:B------:R-:W-:Y:S04]  /*1e30*/  LDSM.16.M88.4 R88, [R138+0x4800] ;  /* 0x004800008a58783b */ /* 0x000fe80000000200 */
[----:B------:R-:W-:Y:S01]  /*1e40*/  LDSM.16.M88.4 R116, [R137+0x7800] ;  /* 0x007800008974783b */ /* 0x000fe20000000200 */
[C---:B-1----:R-:W-:Y:S03]  /*1e50*/  HMMA.16816.F32.BF16 R60, R124.reuse, R8, R60 ;  /* 0x000000087c3c723c */ /* 0x042fe6000004183c */
[----:B------:R-:W-:Y:S04]  /*1e60*/  LDSM.16.M88.4 R72, [R138+0x6800] ;  /* 0x006800008a48783b */ /* 0x000fe80000000200 */
[----:B------:R-:W-:Y:S01]  /*1e70*/  LDSM.16.M88.4 R84, [R138+0x5000] ;  /* 0x005000008a54783b */ /* 0x000fe20000000200 */
[C---:B------:R-:W-:Y:S03]  /*1e80*/  HMMA.16816.F32.BF16 R56, R124.reuse, R10, R56 ;  /* 0x0000000a7c38723c */ /* 0x040fe60000041838 */
[----:B------:R-:W1:Y:S04]  /*1e90*/  LDSM.16.M88.4 R8, [R137+0x6000] ;  /* 0x006000008908783b */ /* 0x000e680000000200 */
[----:B------:R-:W-:Y:S01]  /*1ea0*/  LDSM.16.M88.4 R76, [R138+0x6000] ;  /* 0x006000008a4c783b */ /* 0x000fe20000000200 */
[C---:B--2---:R-:W-:Y:S03]  /*1eb0*/  HMMA.16816.F32.BF16 R52, R124.reuse, R4, R52 ;  /* 0x000000047c34723c */ /* 0x044fe60000041834 */
[----:B------:R-:W-:Y:S04]  /*1ec0*/  LDSM.16.M88.4 R80, [R138+0x5800] ;  /* 0x005800008a50783b */ /* 0x000fe80000000200 */
[----:B------:R-:W0:Y:S01]  /*1ed0*/  LDGDEPBAR ;  /* 0x00000000000079af */ /* 0x000e220000000000 */
[----:B------:R-:W-:Y:S03]  /*1ee0*/  HMMA.16816.F32.BF16 R48, R124, R6, R48 ;  /* 0x000000067c30723c */ /* 0x000fe60000041830 */
[----:B------:R-:W2:Y:S05]  /*1ef0*/  LDSM.16.M88.4 R4, [R137+0x6800] ;  /* 0x006800008904783b */ /* 0x000eaa0000000200 */
[C---:B------:R-:W-:Y:S08]  /*1f00*/  HMMA.16816.F32.BF16 R36, R100.reuse, R32, RZ ;  /* 0x000000206424723c */ /* 0x040ff000000418ff */
[C---:B-----5:R-:W-:Y:S08]  /*1f10*/  HMMA.16816.F32.BF16 R28, R100.reuse, R24, RZ ;  /* 0x00000018641c723c */ /* 0x060ff000000418ff */
[C---:B------:R-:W-:Y:S08]  /*1f20*/  HMMA.16816.F32.BF16 R32, R100.reuse, R34, RZ ;  /* 0x000000226420723c */ /* 0x040ff000000418ff */
[C---:B------:R-:W-:Y:S08]  /*1f30*/  HMMA.16816.F32.BF16 R24, R100.reuse, R26, RZ ;  /* 0x0000001a6418723c */ /* 0x040ff000000418ff */
[C---:B------:R-:W-:Y:S08]  /*1f40*/  HMMA.16816.F32.BF16 R20, R100.reuse, R16, RZ ;  /* 0x000000106414723c */ /* 0x040ff000000418ff */
[C---:B------:R-:W-:Y:S08]  /*1f50*/  HMMA.16816.F32.BF16 R16, R100.reuse, R18, RZ ;  /* 0x000000126410723c */ /* 0x040ff000000418ff */
[C---:B------:R-:W-:Y:S08]  /*1f60*/  HMMA.16816.F32.BF16 R44, R100.reuse, R40, RZ ;  /* 0x00000028642c723c */ /* 0x040ff000000418ff */
[----:B------:R-:W-:Y:S08]  /*1f70*/  HMMA.16816.F32.BF16 R40, R100, R42, RZ ;  /* 0x0000002a6428723c */ /* 0x000ff000000418ff */
[C---:B------:R-:W-:Y:S08]  /*1f80*/  HMMA.16816.F32.BF16 R36, R124.reuse, R12, R36 ;  /* 0x0000000c7c24723c */ /* 0x040ff00000041824 */
[C---:B------:R-:W-:Y:S01]  /*1f90*/  HMMA.16816.F32.BF16 R32, R124.reuse, R14, R32 ;  /* 0x0000000e7c20723c */ /* 0x040fe20000041820 */
[----:B------:R-:W-:Y:S07]  /*1fa0*/  LDSM.16.M88.4 R12, [R136] ;  /* 0x00000000880c783b */ /* 0x000fee0000000200 */
[C---:B-1----:R-:W-:Y:S08]  /*1fb0*/  HMMA.16816.F32.BF16 R28, R124.reuse, R8, R28 ;  /* 0x000000087c1c723c */ /* 0x042ff0000004181c */
[----:B------:R-:W-:Y:S01]  /*1fc0*/  HMMA.16816.F32.BF16 R24, R124, R10, R24 ;  /* 0x0000000a7c18723c */ /* 0x000fe20000041818 */
[----:B------:R-:W1:Y:S07]  /*1fd0*/  LDSM.16.M88.4 R8, [R133+0x4000] ;  /* 0x004000008508783b */ /* 0x000e6e0000000200 */
[C---:B------:R-:W-:Y:S08]  /*1fe0*/  HMMA.16816.F32.BF16 R112, R100.reuse, R108, RZ ;  /* 0x0000006c6470723c */ /* 0x040ff000000418ff */
[C---:B------:R-:W-:Y:S08]  /*1ff0*/  HMMA.16816.F32.BF16 R108, R100.reuse, R110, RZ ;  /* 0x0000006e646c723c */ /* 0x040ff000000418ff */
[C---:B------:R-:W-:Y:S08]  /*2000*/  HMMA.16816.F32.BF16 R104, R100.reuse, R68, RZ ;  /* 0x000000446468723c */ /* 0x040ff000000418ff */
[----:B------:R-:W-:Y:S01]  /*2010*/  HMMA.16816.F32.BF16 R100, R100, R70, RZ ;  /* 0x000000466464723c */ /* 0x000fe200000418ff */
[----:B------:R-:W3:Y:S07]  /*2020*/  LDSM.16.M88.4 R68, [R138+0x7000] ;  /* 0x007000008a44783b */ /* 0x000eee0000000200 */
[C---:B--2---:R-:W-:Y:S08]  /*2030*/  HMMA.16816.F32.BF16 R20, R124.reuse, R4, R20 ;  /* 0x000000047c14723c */ /* 0x044ff00000041814 */
[C---:B------:R-:W-:Y:S01]  /*2040*/  HMMA.16816.F32.BF16 R16, R124.reuse, R6, R16 ;  /* 0x000000067c10723c */ /* 0x040fe20000041810 */
[----:B------:R-:W2:Y:S07]  /*2050*/  LDSM.16.M88.4 R4, [R133+0x4800] ;  /* 0x004800008504783b */ /* 0x000eae0000000200 */
[C---:B------:R-:W-:Y:S08]  /*2060*/  HMMA.16816.F32.BF16 R44, R124.reuse, R64, R44 ;  /* 0x000000407c2c723c */ /* 0x040ff0000004182c */
[----:B------:R-:W-:Y:S01]  /*2070*/  HMMA.16816.F32.BF16 R40, R124, R66, R40 ;  /* 0x000000427c28723c */ /* 0x000fe20000041828 */
[----:B------:R-:W4:Y:S07]  /*2080*/  LDSM.16.M88.4 R64, [R138+0x7800] ;  /* 0x007800008a40783b */ /* 0x000f2e0000000200 */
[C---:B------:R-:W-:Y:S08]  /*2090*/  HMMA.16816.F32.BF16 R60, R96.reuse, R92, R60 ;  /* 0x0000005c603c723c */ /* 0x040ff0000004183c */
[----:B------:R-:W-:Y:S01]  /*20a0*/  HMMA.16816.F32.BF16 R56, R96, R94, R56 ;  /* 0x0000005e6038723c */ /* 0x000fe20000041838 */
[----:B------:R-:W-:Y:S07]  /*20b0*/  LDSM.16.M88.4 R92, [R141+UR5+0x9000] ;  /* 0x009000058d5c783b */ /* 0x000fee0008000200 */
[C---:B------:R-:W-:Y:S08]  /*20c0*/  HMMA.16816.F32.BF16 R112, R124.reuse, R120, R112 ;  /* 0x000000787c70723c */ /* 0x040ff00000041870 */
[----:B------:R-:W-:Y:S08]  /*20d0*/  HMMA.16816.F32.BF16 R108, R124, R122, R108 ;  /* 0x0000007a7c6c723c */ /* 0x000ff0000004186c */
[C---:B------:R-:W-:Y:S08]  /*20e0*/  HMMA.16816.F32.BF16 R52, R96.reuse, R88, R52 ;  /* 0x000000586034723c */ /* 0x040ff00000041834 */
[----:B------:R-:W-:Y:S01]  /*20f0*/  HMMA.16816.F32.BF16 R48, R96, R90, R48 ;  /* 0x0000005a6030723c */ /* 0x000fe20000041830 */
[----:B------:R-:W-:Y:S07]  /*2100*/  LDSM.16.M88.4 R88, [R133+0x5800] ;  /* 0x005800008558783b */ /* 0x000fee0000000200 */
[C---:B------:R-:W-:Y:S08]  /*2110*/  HMMA.16816.F32.BF16 R104, R124.reuse, R116, R104 ;  /* 0x000000747c68723c */ /* 0x040ff00000041868 */
[----:B------:R-:W-:Y:S01]  /*2120*/  HMMA.16816.F32.BF16 R100, R124, R118, R100 ;  /* 0x000000767c64723c */ /* 0x000fe20000041864 */
[----:B------:R-:W-:Y:S07]  /*2130*/  LDSM.16.M88.4 R116, [R137+0x9800] ;  /* 0x009800008974783b */ /* 0x000fee0000000200 */
[C---:B-1----:R-:W-:Y:S08]  /*2140*/  HMMA.16816.F32.BF16 R60, R12.reuse, R8, R60 ;  /* 0x000000080c3c723c */ /* 0x042ff0000004183c */
[----:B------:R-:W-:Y:S01]  /*2150*/  HMMA.16816.F32.BF16 R56, R12, R10, R56 ;  /* 0x0000000a0c38723c */ /* 0x000fe20000041838 */
[----:B------:R-:W1:Y:S07]  /*2160*/  LDSM.16.M88.4 R8, [R133+0x6000] ;  /* 0x006000008508783b */ /* 0x000e6e0000000200 */
[C---:B------:R-:W-:Y:S08]  /*2170*/  HMMA.16816.F32.BF16 R20, R96.reuse, R72, R20 ;  /* 0x000000486014723c */ /* 0x040ff00000041814 */
[C---:B------:R-:W-:Y:S01]  /*2180*/  HMMA.16816.F32.BF16 R16, R96.reuse, R74, R16 ;  /* 0x0000004a6010723c */ /* 0x040fe20000041810 */
[----:B------:R-:W-:Y:S07]  /*2190*/  LDSM.16.M88.4 R72, [R142+0x2000] ;  /* 0x002000008e48783b */ /* 0x000fee0000000200 */
[C---:B---3--:R-:W-:Y:S08]  /*21a0*/  HMMA.16816.F32.BF16 R112, R96.reuse, R68, R112 ;  /* 0x000000446070723c */ /* 0x048ff00000041870 */
[----:B------:R-:W-:Y:S01]  /*21b0*/  HMMA.16816.F32.BF16 R108, R96, R70, R108 ;  /* 0x00000046606c723c */ /* 0x000fe2000004186c */
[----:B------:R-:W-:Y:S07]  /*21c0*/  LDSM.16.M88.4 R68, [R141+UR5+0x8000] ;  /* 0x008000058d44783b */ /* 0x000fee0008000200 */
[C---:B--2---:R-:W-:Y:S08]  /*21d0*/  HMMA.16816.F32.BF16 R52, R12.reuse, R4, R52 ;  /* 0x000000040c34723c */ /* 0x044ff00000041834 */
[----:B------:R-:W-:Y:S01]  /*21e0*/  HMMA.16816.F32.BF16 R48, R12, R6, R48 ;  /* 0x000000060c30723c */ /* 0x000fe20000041830 */
[----:B------:R-:W2:Y:S07]  /*21f0*/  LDSM.16.M88.4 R4, [R133+0x6800] ;  /* 0x006800008504783b */ /* 0x000eae0000000200 */
        /* <DEDUP_REMOVED lines=9> */
[C---:B------:R-:W-:Y:S08]  /*2290*/  HMMA.16816.F32.BF16 R36, R96.reuse, R80, R36 ;  /* 0x000000506024723c */ /* 0x040ff00000041824 */
[----:B------:R-:W-:Y:S01]  /*22a0*/  HMMA.16816.F32.BF16 R32, R96, R82, R32 ;  /* 0x000000526020723c */ /* 0x000fe20000041820 */
[----:B------:R-:W5:Y:S04]  /*22b0*/  LDSM.16.M88.4 R80, [R141+UR5+0x8800] ;  /* 0x008800058d50783b */ /* 0x000f680008000200 */
[----:B------:R-:W-:Y:S03]  /*22c0*/  LDSM.16.M88.4 R96, [R141+UR5+0xb000] ;  /* 0x00b000058d60783b */ /* 0x000fe60008000200 */
[C---:B-1----:R-:W-:Y:S08]  /*22d0*/  HMMA.16816.F32.BF16 R28, R12.reuse, R8, R28 ;  /* 0x000000080c1c723c */ /* 0x042ff0000004181c */
[C---:B------:R-:W-:Y:S01]  /*22e0*/  HMMA.16816.F32.BF16 R24, R12.reuse, R10, R24 ;  /* 0x0000000a0c18723c */ /* 0x040fe20000041818 */
[----:B------:R-:W1:Y:S07]  /*22f0*/  LDSM.16.M88.4 R8, [R141+UR5+0xa800] ;  /* 0x00a800058d08783b */ /* 0x000e6e0008000200 */
[C---:B--2---:R-:W-:Y:S08]  /*2300*/  HMMA.16816.F32.BF16 R20, R12.reuse, R4, R20 ;  /* 0x000000040c14723c */ /* 0x044ff00000041814 */
[----:B------:R-:W-:Y:S01]  /*2310*/  HMMA.16816.F32.BF16 R16, R12, R6, R16 ;  /* 0x000000060c10723c */ /* 0x000fe20000041810 */
[----:B------:R-:W-:Y:S07]  /*2320*/  LDSM.16.M88.4 R4, [R137+0x9000] ;  /* 0x009000008904783b */ /* 0x000fee0000000200 */
[C---:B------:R-:W-:Y:S08]  /*2330*/  HMMA.16816.F32.BF16 R60, R72.reuse, R68, R60 ;  /* 0x00000044483c723c */ /* 0x040ff0000004183c */
[----:B------:R-:W-:Y:S01]  /*2340*/  HMMA.16816.F32.BF16 R56, R72, R70, R56 ;  /* 0x000000464838723c */ /* 0x000fe20000041838 */
[----:B------:R-:W2:Y:S07]  /*2350*/  LDSM.16.M88.4 R68, [R139+0x2000] ;  /* 0x002000008b44783b */ /* 0x000eae0000000200 */
[C---:B---3--:R-:W-:Y:S08]  /*2360*/  HMMA.16816.F32.BF16 R44, R12.reuse, R84, R44 ;  /* 0x000000540c2c723c */ /* 0x048ff0000004182c */
[C---:B------:R-:W-:Y:S01]  /*2370*/  HMMA.16816.F32.BF16 R40, R12.reuse, R86, R40 ;  /* 0x000000560c28723c */ /* 0x040fe20000041828 */
[----:B------:R-:W-:Y:S07]  /*2380*/  LDSM.16.M88.4 R84, [R141+UR5+0xa000] ;  /* 0x00a000058d54783b */ /* 0x000fee0008000200 */
[C---:B------:R-:W-:Y:S08]  /*2390*/  HMMA.16816.F32.BF16 R36, R12.reuse, R88, R36 ;  /* 0x000000580c24723c */ /* 0x040ff00000041824 */
[C---:B------:R-:W-:Y:S01]  /*23a0*/  HMMA.16816.F32.BF16 R32, R12.reuse, R90, R32 ;  /* 0x0000005a0c20723c */ /* 0x040fe20000041820 */
[----:B------:R-:W-:Y:S07]  /*23b0*/  LDSM.16.M88.4 R88, [R141+UR5+0x9800] ;  /* 0x009800058d58783b */ /* 0x000fee0008000200 */
[C---:B----4-:R-:W-:Y:S08]  /*23c0*/  HMMA.16816.F32.BF16 R112, R12.reuse, R64, R112 ;  /* 0x000000400c70723c */ /* 0x050ff00000041870 */
[C---:B------:R-:W-:Y:S01]  /*23d0*/  HMMA.16816.F32.BF16 R108, R12.reuse, R66, R108 ;  /* 0x000000420c6c723c */ /* 0x040fe2000004186c */
[----:B------:R-:W-:Y:S07]  /*23e0*/  LDSM.16.M88.4 R64, [R137+0x8000] ;  /* 0x008000008940783b */ /* 0x000fee0000000200 */
[C---:B------:R-:W-:Y:S08]  /*23f0*/  HMMA.16816.F32.BF16 R104, R12.reuse, R76, R104 ;  /* 0x0000004c0c68723c */ /* 0x040ff00000041868 */
[----:B------:R-:W-:Y:S01]  /*2400*/  HMMA.16816.F32.BF16 R100, R12, R78, R100 ;  /* 0x0000004e0c64723c */ /* 0x000fe20000041864 */
[----:B------:R-:W3:Y:S04]  /*2410*/  LDSM.16.M88.4 R12, [R137+0x8800] ;  /* 0x00880000890c783b */ /* 0x000ee80000000200 */
[----:B------:R-:W4:Y:S03]  /*2420*/  LDSM.16.M88.4 R76, [R141+UR5+0xb800] ;  /* 0x00b800058d4c783b */ /* 0x000f260008000200 */
[C---:B------:R-:W-:Y:S08]  /*2430*/  HMMA.16816.F32.BF16 R44, R72.reuse, R92, R44 ;  /* 0x0000005c482c723c */ /* 0x040ff0000004182c */
[C---:B------:R-:W-:Y:S01]  /*2440*/  HMMA.16816.F32.BF16 R40, R72.reuse, R94, R40 ;  /* 0x0000005e4828723c */ /* 0x040fe20000041828 */
[----:B------:R-:W-:Y:S07]  /*2450*/  LDSM.16.M88.4 R92, [R138+0x9000] ;  /* 0x009000008a5c783b */ /* 0x000fee0000000200 */
[C---:B-----5:R-:W-:Y:S08]  /*2460*/  HMMA.16816.F32.BF16 R52, R72.reuse, R80, R52 ;  /* 0x000000504834723c */ /* 0x060ff00000041834 */
[C---:B------:R-:W-:Y:S01]  /*2470*/  HMMA.16816.F32.BF16 R48, R72.reuse, R82, R48 ;  /* 0x000000524830723c */ /* 0x040fe20000041830 */
[----:B------:R-:W-:Y:S07]  /*2480*/  LDSM.16.M88.4 R80, [R137+0xa800] ;  /* 0x00a800008950783b */ /* 0x000fee0000000200 */
        /* <DEDUP_REMOVED lines=18> */
[C---:B----4-:R-:W-:Y:S08]  /*25b0*/  HMMA.16816.F32.BF16 R104, R72.reuse, R76, R104 ;  /* 0x0000004c4868723c */ /* 0x050ff00000041868 */
[----:B------:R-:W-:Y:S01]  /*25c0*/  HMMA.16816.F32.BF16 R100, R72, R78, R100 ;  /* 0x0000004e4864723c */ /* 0x000fe20000041864 */
[----:B------:R-:W-:Y:S04]  /*25d0*/  LDSM.16.M88.4 R72, [R138+0x8000] ;  /* 0x008000008a48783b */ /* 0x000fe80000000200 */
[----:B------:R-:W-:Y:S03]  /*25e0*/  LDSM.16.M88.4 R76, [R138+0xa800] ;  /* 0x00a800008a4c783b */ /* 0x000fe60000000200 */
[C---:B-1----:R-:W-:Y:S08]  /*25f0*/  HMMA.16816.F32.BF16 R28, R68.reuse, R8, R28 ;  /* 0x00000008441c723c */ /* 0x042ff0000004181c */
[C---:B------:R-:W-:Y:S01]  /*2600*/  HMMA.16816.F32.BF16 R24, R68.reuse, R10, R24 ;  /* 0x0000000a4418723c */ /* 0x040fe20000041818 */
[----:B------:R-:W-:Y:S07]  /*2610*/  LDSM.16.M88.4 R8, [R140+0x2000] ;  /* 0x002000008c08783b */ /* 0x000fee0000000200 */
[C---:B--2---:R-:W-:Y:S08]  /*2620*/  HMMA.16816.F32.BF16 R112, R68.reuse, R4, R112 ;  /* 0x000000044470723c */ /* 0x044ff00000041870 */
[C---:B------:R-:W-:Y:S01]  /*2630*/  HMMA.16816.F32.BF16 R108, R68.reuse, R6, R108 ;  /* 0x00000006446c723c */ /* 0x040fe2000004186c */
[----:B------:R-:W1:Y:S07]  /*2640*/  LDSM.16.M88.4 R4, [R138+0xb800] ;  /* 0x00b800008a04783b */ /* 0x000e6e0000000200 */
[C---:B------:R-:W-:Y:S08]  /*2650*/  HMMA.16816.F32.BF16 R36, R68.reuse, R116, R36 ;  /* 0x000000744424723c */ /* 0x040ff00000041824 */
[C---:B------:R-:W-:Y:S08]  /*2660*/  HMMA.16816.F32.BF16 R32, R68.reuse, R118, R32 ;  /* 0x000000764420723c */ /* 0x040ff00000041820 */
[C---:B---3--:R-:W-:Y:S01]  /*2670*/  HMMA.16816.F32.BF16 R116, R68.reuse, R12, R104 ;  /* 0x0000000c4474723c */ /* 0x048fe20000041868 */
[----:B------:R-:W2:Y:S07]  /*2680*/  LDSM.16.M88.4 R104, [R133+0x8000] ;  /* 0x008000008568783b */ /* 0x000eae0000000200 */
[C---:B------:R-:W-:Y:S08]  /*2690*/  HMMA.16816.F32.BF16 R60, R68.reuse, R64, R60 ;  /* 0x00000040443c723c */ /* 0x040ff0000004183c */
[----:B------:R-:W-:Y:S01]  /*26a0*/  HMMA.16816.F32.BF16 R56, R68, R66, R56 ;  /* 0x000000424438723c */ /* 0x000fe20000041838 */
[----:B------:R-:W3:Y:S07]  /*26b0*/  LDSM.16.M88.4 R64, [R138+0x8800] ;  /* 0x008800008a40783b */ /* 0x000eee0000000200 */
[----:B-1----:R-:W-:Y:S01]  /*26c0*/  HMMA.16816.F32.BF16 R116, R8, R4, R116 ;  /* 0x000000040874723c */ /* 0x002fe20000041874 */
[----:B------:R-:W-:-:S02]  /*26d0*/  SHF.R.U32.HI R4, RZ, 0x2, R199 ;  /* 0x00000002ff047819 */ /* 0x000fc400000116c7 */
[----:B------:R-:W-:Y:S02]  /*26e0*/  LOP3.LUT R5, R202, 0x1f0, RZ, 0xc0, !PT ;  /* 0x000001f0ca057812 */ /* 0x000fe400078ec0ff */
[----:B------:R-:W-:-:S03]  /*26f0*/  LOP3.LUT R4, R4, 0x7, RZ, 0xc0, !PT ;  /* 0x0000000704047812 */ /* 0x000fc600078ec0ff */
[----:B------:R-:W-:Y:S01]  /*2700*/  HMMA.16816.F32.BF16 R60, R8, R72, R60 ;  /* 0x00000048083c723c */ /* 0x000fe2000004183c */
[----:B------:R-:W-:-:S04]  /*2710*/  IADD3 R5, PT, PT, R4, R5, R135 ;  /* 0x0000000504057210 */ /* 0x000fc80007ffe087 */
[----:B------:R-:W-:-:S03]  /*2720*/  IADD3 R5, PT, PT, R134, -UR22, R5 ;  /* 0x8000001686057c10 */ /* 0x000fc6000fffe005 */
[----:B------:R-:W-:Y:S02]  /*2730*/  HMMA.16816.F32.BF16 R20, R68, R80, R20 ;  /* 0x000000504414723c */ /* 0x000fe40000041814 */
[----:B------:R-:W-:-:S06]  /*2740*/  IMAD.IADD R5, R5, 0x1, R132 ;  /* 0x0000000105057824 */ /* 0x000fcc00078e0284 */
[C---:B------:R-:W-:Y:S01]  /*2750*/  HMMA.16816.F32.BF16 R100, R68.reuse, R14, R100 ;  /* 0x0000000e4464723c */ /* 0x040fe20000041864 */
[----:B------:R-:W1:Y:S07]  /*2760*/  LDSM.16.M88.4 R12, [R133+0x8800] ;  /* 0x00880000850c783b */ /* 0x000e6e0000000200 */
[----:B------:R-:W-:Y:S01]  /*2770*/  HMMA.16816.F32.BF16 R16, R68, R82, R16 ;  /* 0x000000524410723c */ /* 0x000fe20000041810 */
[----:B------:R-:W4:Y:S01]  /*2780*/  LDSM.16.M88.4 R80, [R138+0xb000] ;  /* 0x00b000008a50783b */ /* 0x000f220000000200 */
[----:B------:R-:W-:-:S05]  /*2790*/  IMAD.SHL.U32 R69, R199, 0x2, RZ ;  /* 0x00000002c7457824 */ /* 0x000fca00078e00ff */
[----:B------:R-:W-:Y:S01]  /*27a0*/  LOP3.LUT R68, R208, 0x6, R69, 0xf8, !PT ;  /* 0x00000006d0447812 */ /* 0x000fe200078ef845 */
[----:B--2---:R-:W-:Y:S01]  /*27b0*/  HMMA.16816.F32.BF16 R60, R96, R104, R60 ;  /* 0x00000068603c723c */ /* 0x004fe2000004183c */
[----:B------:R-:W-:Y:S02]  /*27c0*/  VIADDMNMX R69, R5, 0x9, R134, PT ;  /* 0x0000000905457846 */ /* 0x000fe40003800186 */
[----:B------:R-:W-:-:S04]  /*27d0*/  LOP3.LUT R4, R68, 0x1, RZ, 0xfc, !PT ;  /* 0x0000000144047812 */ /* 0x000fc800078efcff */
[----:B------:R-:W-:Y:S01]  /*27e0*/  ISETP.GE.AND P6, PT, R4, R69, PT ;  /* 0x000000450400720c */ /* 0x000fe20003fc6270 */
[C---:B------:R-:W-:Y:S08]  /*27f0*/  HMMA.16816.F32.BF16 R56, R8.reuse, R74, R56 ;  /* 0x0000004a0838723c */ /* 0x040ff00000041838 */
[----:B---3--:R-:W-:Y:S03]  /*2800*/  HMMA.16816.F32.BF16 R52, R8, R64, R52 ;  /* 0x000000400834723c */ /* 0x008fe60000041834 */
[----:B------:R-:W-:-:S05]  /*2810*/  FSEL R71, R63, -INF , !P6 ;  /* 0xff8000003f477808 */ /* 0x000fca0007000000 */
[C---:B------:R-:W-:Y:S01]  /*2820*/  HMMA.16816.F32.BF16 R48, R8.reuse, R66, R48 ;  /* 0x000000420830723c */ /* 0x040fe20000041830 */
[----:B------:R-:W2:Y:S07]  /*2830*/  LDSM.16.M88.4 R64, [R133+0x9000] ;  /* 0x009000008540783b */ /* 0x000eae0000000200 */
[----:B------:R-:W-:Y:S01]  /*2840*/  HMMA.16816.F32.BF16 R20, R8, R76, R20 ;  /* 0x0000004c0814723c */ /* 0x000fe20000041814 */
[----:B------:R-:W-:-:S04]  /*2850*/  VIADDMNMX R77, R5, 0x1, R134, PT ;  /* 0x00000001054d7846 */ /* 0x000fc80003800186 */
[-C--:B------:R-:W-:Y:S02]  /*2860*/  ISETP.GE.AND P4, PT, R4, R77.reuse, PT ;  /* 0x0000004d0400720c */ /* 0x080fe40003f86270 */
[C---:B------:R-:W-:Y:S01]  /*2870*/  LOP3.LUT R4, R68.reuse, 0x9, RZ, 0xfc, !PT ;  /* 0x0000000944047812 */ /* 0x040fe200078efcff */
[----:B------:R-:W-:Y:S01]  /*2880*/  HMMA.16816.F32.BF16 R100, R8, R6, R100 ;  /* 0x000000060864723c */ /* 0x000fe20000041864 */
[----:B------:R-:W-:Y:S02]  /*2890*/  LOP3.LUT R6, R68, 0x8, RZ, 0xfc, !PT ;  /* 0x0000000844067812 */ /* 0x000fe400078efcff */
[----:B------:R-:W-:Y:S02]  /*28a0*/  FSEL R70, R61, -INF , !P4 ;  /* 0xff8000003d467808 */ /* 0x000fe40006000000 */
[C---:B------:R-:W-:Y:S02]  /*28b0*/  ISETP.GE.AND P5, PT, R6.reuse, R77, PT ;  /* 0x0000004d0600720c */ /* 0x040fe40003fa6270 */
[----:B------:R-:W-:Y:S01]  /*28c0*/  ISETP.GE.AND P1, PT, R6, R69, PT ;  /* 0x000000450600720c */ /* 0x000fe20003f26270 */
[----:B------:R-:W-:Y:S01]  /*28d0*/  HMMA.16816.F32.BF16 R56, R96, R106, R56 ;  /* 0x0000006a6038723c */ /* 0x000fe20000041838 */
[----:B------:R-:W-:-:S02]  /*28e0*/  ISETP.GE.AND P3, PT, R4, R77, PT ;  /* 0x0000004d0400720c */ /* 0x000fc40003f66270 */
[----:B------:R-:W-:Y:S02]  /*28f0*/  ISETP.GE.AND P4, PT, R4, R69, PT ;  /* 0x000000450400720c */ /* 0x000fe40003f86270 */
[----:B------:R-:W3:Y:S03]  /*2900*/  LDSM.16.M88.4 R4, [R133+0x9800] ;  /* 0x009800008504783b */ /* 0x000ee60000000200 */
[C---:B------:R-:W-:Y:S08]  /*2910*/  HMMA.16816.F32.BF16 R44, R8.reuse, R92, R44 ;  /* 0x0000005c082c723c */ /* 0x040ff0000004182c */
[----:B------:R-:W-:Y:S03]  /*2920*/  HMMA.16816.F32.BF16 R40, R8, R94, R40 ;  /* 0x0000005e0828723c */ /* 0x000fe60000041828 */
[----:B------:R-:W-:-:S02]  /*2930*/  FSEL R56, R56, -INF , !P5 ;  /* 0xff80000038387808 */ /* 0x000fc40006800000 */
[----:B------:R-:W-:Y:S02]  /*2940*/  FSEL R75, R58, -INF , !P1 ;  /* 0xff8000003a4b7808 */ /* 0x000fe40004800000 */
[----:B------:R-:W-:Y:S01]  /*2950*/  FSEL R58, R57, -INF , !P3 ;  /* 0xff800000393a7808 */ /* 0x000fe20005800000 */
[----:B-1----:R-:W-:Y:S01]  /*2960*/  HMMA.16816.F32.BF16 R52, R96, R12, R52 ;  /* 0x0000000c6034723c */ /* 0x002fe20000041834 */
[----:B------:R-:W-:Y:S02]  /*2970*/  FSEL R73, R59, -INF , !P4 ;  /* 0xff8000003b497808 */ /* 0x000fe40006000000 */
[----:B------:R-:W-:-:S05]  /*2980*/  LOP3.LUT R12, R68, 0x20, RZ, 0xfc, !PT ;  /* 0x00000020440c7812 */ /* 0x000fca00078efcff */
[C---:B------:R-:W-:Y:S08]  /*2990*/  HMMA.16816.F32.BF16 R36, R8.reuse, R88, R36 ;  /* 0x000000580824723c */ /* 0x040ff00000041824 */
[C---:B------:R-:W-:Y:S08]  /*29a0*/  HMMA.16816.F32.BF16 R32, R8.reuse, R90, R32 ;  /* 0x0000005a0820723c */ /* 0x040ff00000041820 */
[C---:B------:R-:W-:Y:S08]  /*29b0*/  HMMA.16816.F32.BF16 R28, R8.reuse, R84, R28 ;  /* 0x00000054081c723c */ /* 0x040ff0000004181c */
[C---:B------:R-:W-:Y:S08]  /*29c0*/  HMMA.16816.F32.BF16 R24, R8.reuse, R86, R24 ;  /* 0x000000560818723c */ /* 0x040ff00000041818 */
[C---:B------:R-:W-:Y:S08]  /*29d0*/  HMMA.16816.F32.BF16 R16, R8.reuse, R78, R16 ;  /* 0x0000004e0810723c */ /* 0x040ff00000041810 */
[C---:B----4-:R-:W-:Y:S08]  /*29e0*/  HMMA.16816.F32.BF16 R112, R8.reuse, R80, R112 ;  /* 0x000000500870723c */ /* 0x050ff00000041870 */
[----:B------:R-:W-:Y:S01]  /*29f0*/  HMMA.16816.F32.BF16 R108, R8, R82, R108 ;  /* 0x00000052086c723c */ /* 0x000fe2000004186c */
[----:B------:R-:W-:-:S02]  /*2a00*/  LOP3.LUT R8, R68, 0x10, RZ, 0xfc, !PT ;  /* 0x0000001044087812 */ /* 0x000fc400078efcff */
[----:B------:R-:W-:Y:S02]  /*2a10*/  LOP3.LUT R10, R68, 0x18, RZ, 0xfc, !PT ;  /* 0x00000018440a7812 */ /* 0x000fe400078efcff */
[C---:B------:R-:W-:Y:S02]  /*2a20*/  ISETP.GE.AND P6, PT, R8.reuse, R77, PT ;  /* 0x0000004d0800720c */ /* 0x040fe40003fc6270 */
[----:B------:R-:W-:Y:S01]  /*2a30*/  ISETP.GE.AND P5, PT, R8, R69, PT ;  /* 0x000000450800720c */ /* 0x000fe20003fa6270 */
[----:B------:R-:W-:Y:S01]  /*2a40*/  HMMA.16816.F32.BF16 R48, R96, R14, R48 ;  /* 0x0000000e6030723c */ /* 0x000fe20000041830 */
[----:B------:R-:W-:Y:S02]  /*2a50*/  LOP3.LUT R8, R68, 0x11, RZ, 0xfc, !PT ;  /* 0x0000001144087812 */ /* 0x000fe400078efcff */
[----:B------:R-:W-:Y:S02]  /*2a60*/  FSEL R123, R54, -INF , !P5 ;  /* 0xff800000367b7808 */ /* 0x000fe40006800000 */
[----:B------:R-:W-:-:S02]  /*2a70*/  ISETP.GE.AND P1, PT, R8, R77, PT ;  /* 0x0000004d0800720c */ /* 0x000fc40003f26270 */
[----:B------:R-:W-:Y:S01]  /*2a80*/  ISETP.GE.AND P3, PT, R8, R69, PT ;  /* 0x000000450800720c */ /* 0x000fe20003f66270 */
[C---:B--2---:R-:W-:Y:S01]  /*2a90*/  HMMA.16816.F32.BF16 R44, R96.reuse, R64, R44 ;  /* 0x00000040602c723c */ /* 0x044fe2000004182c */
[----:B------:R-:W-:Y:S02]  /*2aa0*/  LOP3.LUT R8, R68, 0x19, RZ, 0xfc, !PT ;  /* 0x0000001944087812 */ /* 0x000fe400078efcff */
[----:B------:R-:W-:Y:S02]  /*2ab0*/  ISETP.GE.AND P4, PT, R10, R77, PT ;  /* 0x0000004d0a00720c */ /* 0x000fe40003f86270 */
[----:B------:R-:W-:Y:S02]  /*2ac0*/  FSEL R80, R52, -INF , !P6 ;  /* 0xff80000034507808 */ /* 0x000fe40007000000 */
[----:B------:R-:W-:Y:S01]  /*2ad0*/  FSEL R54, R53, -INF , !P1 ;  /* 0xff80000035367808 */ /* 0x000fe20004800000 */
[----:B------:R-:W-:Y:S01]  /*2ae0*/  HMMA.16816.F32.BF16 R40, R96, R66, R40 ;  /* 0x000000426028723c */ /* 0x000fe20000041828 */
[----:B------:R-:W-:-:S02]  /*2af0*/  ISETP.GE.AND P6, PT, R10, R69, PT ;  /* 0x000000450a00720c */ /* 0x000fc40003fc6270 */
[C---:B------:R-:W-:Y:S02]  /*2b00*/  ISETP.GE.AND P5, PT, R8.reuse, R77, PT ;  /* 0x0000004d0800720c */ /* 0x040fe40003fa6270 */
[----:B------:R-:W-:Y:S02]  /*2b10*/  ISETP.GE.AND P1, PT, R8, R69, PT ;  /* 0x000000450800720c */ /* 0x000fe40003f26270 */
[----:B------:R-:W1:Y:S01]  /*2b20*/  LDSM.16.M88.4 R8, [R133+0xa000] ;  /* 0x00a000008508783b */ /* 0x000e620000000200 */
[----:B------:R-:W-:Y:S01]  /*2b30*/  FSEL R121, R55, -INF , !P3 ;  /* 0xff80000037797808 */ /* 0x000fe20005800000 */
[----:B---3--:R-:W-:Y:S01]  /*2b40*/  HMMA.16816.F32.BF16 R168, R96, R4, R36 ;  /* 0x0000000460a8723c */ /* 0x008fe20000041824 */
[----:B------:R-:W-:Y:S02]  /*2b50*/  FSEL R52, R48, -INF , !P4 ;  /* 0xff80000030347808 */ /* 0x000fe40006000000 */
[C---:B------:R-:W-:Y:S02]  /*2b60*/  ISETP.GE.AND P3, PT, R12.reuse, R77, PT ;  /* 0x0000004d0c00720c */ /* 0x040fe40003f66270 */
[----:B------:R-:W-:-:S02]  /*2b70*/  ISETP.GE.AND P4, PT, R12, R69, PT ;  /* 0x000000450c00720c */ /* 0x000fc40003f86270 */
[C---:B------:R-:W-:Y:S01]  /*2b80*/  LOP3.LUT R12, R68.reuse, 0x21, RZ, 0xfc, !PT ;  /* 0x00000021440c7812 */ /* 0x040fe200078efcff */
[----:B------:R-:W-:Y:S01]  /*2b90*/  HMMA.16816.F32.BF16 R32, R96, R6, R32 ;  /* 0x000000066020723c */ /* 0x000fe20000041820 */
[----:B------:R-:W-:Y:S02]  /*2ba0*/  LOP3.LUT R14, R68, 0x28, RZ, 0xfc, !PT ;  /* 0x00000028440e7812 */ /* 0x000fe400078efcff */
[----:B------:R-:W-:Y:S02]  /*2bb0*/  FSEL R107, R50, -INF , !P6 ;  /* 0xff800000326b7808 */ /* 0x000fe40007000000 */
[----:B------:R-:W-:Y:S02]  /*2bc0*/  FSEL R48, R49, -INF , !P5 ;  /* 0xff80000031307808 */ /* 0x000fe40006800000 */
[----:B------:R-:W-:Y:S02]  /*2bd0*/  FSEL R105, R51, -INF , !P1 ;  /* 0xff80000033697808 */ /* 0x000fe40004800000 */
[----:B------:R-:W-:-:S02]  /*2be0*/  ISETP.GE.AND P6, PT, R12, R77, PT ;  /* 0x0000004d0c00720c */ /* 0x000fc40003fc6270 */
[----:B------:R-:W-:Y:S02]  /*2bf0*/  ISETP.GE.AND P5, PT, R12, R69, PT ;  /* 0x000000450c00720c */ /* 0x000fe40003fa6270 */
[----:B------:R-:W-:Y:S02]  /*2c00*/  ISETP.GE.AND P1, PT, R14, R77, PT ;  /* 0x0000004d0e00720c */ /* 0x000fe40003f26270 */
[C---:B------:R-:W-:Y:S02]  /*2c10*/  LOP3.LUT R12, R68.reuse, 0x29, RZ, 0xfc, !PT ;  /* 0x00000029440c7812 */ /* 0x040fe400078efcff */
[----:B------:R-:W-:Y:S02]  /*2c20*/  LOP3.LUT R4, R68, 0x30, RZ, 0xfc, !PT ;  /* 0x0000003044047812 */ /* 0x000fe400078efcff */
[----:B------:R-:W-:Y:S02]  /*2c30*/  FSEL R172, R44, -INF , !P3 ;  /* 0xff8000002cac7808 */ /* 0x000fe40005800000 */
[----:B------:R-:W-:-:S02]  /*2c40*/  FSEL R179, R46, -INF , !P4 ;  /* 0xff8000002eb37808 */ /* 0x000fc40006000000 */
[----:B------:R-:W-:Y:S02]  /*2c50*/  FSEL R177, R47, -INF , !P5 ;  /* 0xff8000002fb17808 */ /* 0x000fe40006800000 */
[----:B------:R-:W-:Y:S02]  /*2c60*/  FSEL R44, R40, -INF , !P1 ;  /* 0xff800000282c7808 */ /* 0x000fe40004800000 */
[----:B------:R-:W-:Y:S02]  /*2c70*/  ISETP.GE.AND P3, PT, R14, R69, PT ;  /* 0x000000450e00720c */ /* 0x000fe40003f66270 */
[-C--:B------:R-:W-:Y:S01]  /*2c80*/  ISETP.GE.AND P4, PT, R12, R77.reuse, PT ;  /* 0x0000004d0c00720c */ /* 0x080fe20003f86270 */
[----:B-1----:R-:W-:Y:S01]  /*2c90*/  HMMA.16816.F32.BF16 R28, R96, R8, R28 ;  /* 0x00000008601c723c */ /* 0x002fe2000004181c */
[----:B------:R-:W-:Y:S02]  /*2ca0*/  FSEL R46, R45, -INF , !P6 ;  /* 0xff8000002d2e7808 */ /* 0x000fe40007000000 */
[----:B------:R-:W-:-:S02]  /*2cb0*/  ISETP.GE.AND P5, PT, R4, R77, PT ;  /* 0x0000004d0400720c */ /* 0x000fc40003fa6270 */
[-C--:B------:R-:W-:Y:S02]  /*2cc0*/  ISETP.GE.AND P1, PT, R4, R69.reuse, PT ;  /* 0x000000450400720c */ /* 0x080fe40003f26270 */
[----:B------:R-:W-:Y:S01]  /*2cd0*/  ISETP.GE.AND P6, PT, R12, R69, PT ;  /* 0x000000450c00720c */ /* 0x000fe20003fc6270 */
[----:B------:R-:W-:Y:S01]  /*2ce0*/  HMMA.16816.F32.BF16 R24, R96, R10, R24 ;  /* 0x0000000a6018723c */ /* 0x000fe20000041818 */
[----:B------:R-:W-:Y:S01]  /*2cf0*/  LOP3.LUT R4, R68, 0x31, RZ, 0xfc, !PT ;  /* 0x0000003144047812 */ /* 0x000fe200078efcff */
[----:B------:R-:W1:Y:S01]  /*2d00*/  LDSM.16.M88.4 R12, [R133+0xa800] ;  /* 0x00a80000850c783b */ /* 0x000e620000000200 */
[----:B------:R-:W-:Y:S02]  /*2d10*/  FSEL R39, R42, -INF , !P3 ;  /* 0xff8000002a277808 */ /* 0x000fe40005800000 */
[----:B------:R-:W-:Y:S02]  /*2d20*/  FSEL R40, R41, -INF , !P4 ;  /* 0xff80000029287808 */ /* 0x000fe40006000000 */
[----:B------:R-:W-:-:S02]  /*2d30*/  ISETP.GE.AND P3, PT, R4, R77, PT ;  /* 0x0000004d0400720c */ /* 0x000fc40003f66270 */
[----:B------:R-:W-:Y:S02]  /*2d40*/  ISETP.GE.AND P4, PT, R4, R69, PT ;  /* 0x000000450400720c */ /* 0x000fe40003f86270 */
[C---:B------:R-:W-:Y:S02]  /*2d50*/  LOP3.LUT R6, R68.reuse, 0x38, RZ, 0xfc, !PT ;  /* 0x0000003844067812 */ /* 0x040fe400078efcff */
[----:B------:R-:W-:Y:S02]  /*2d60*/  LOP3.LUT R4, R68, 0x39, RZ, 0xfc, !PT ;  /* 0x0000003944047812 */ /* 0x000fe400078efcff */
[----:B------:R-:W-:Y:S02]  /*2d70*/  FSEL R175, R43, -INF , !P6 ;  /* 0xff8000002baf7808 */ /* 0x000fe40007000000 */
[----:B------:R-:W-:Y:S02]  /*2d80*/  FSEL R168, R168, -INF , !P5 ;  /* 0xff800000a8a87808 */ /* 0x000fe40006800000 */
[----:B------:R-:W-:-:S02]  /*2d90*/  FSEL R37, R170, -INF , !P1 ;  /* 0xff800000aa257808 */ /* 0x000fc40004800000 */
[----:B------:R-:W-:Y:S02]  /*2da0*/  FSEL R38, R169, -INF , !P3 ;  /* 0xff800000a9267808 */ /* 0x000fe40005800000 */
[C---:B------:R-:W-:Y:S02]  /*2db0*/  ISETP.GE.AND P6, PT, R6.reuse, R77, PT ;  /* 0x0000004d0600720c */ /* 0x040fe40003fc6270 */
[----:B------:R-:W-:Y:S02]  /*2dc0*/  ISETP.GE.AND P5, PT, R6, R69, PT ;  /* 0x000000450600720c */ /* 0x000fe40003fa6270 */
[C---:B------:R-:W-:Y:S02]  /*2dd0*/  ISETP.GE.AND P1, PT, R4.reuse, R77, PT ;  /* 0x0000004d0400720c */ /* 0x040fe40003f26270 */
[----:B------:R-:W-:Y:S02]  /*2de0*/  ISETP.GE.AND P3, PT, R4, R69, PT ;  /* 0x000000450400720c */ /* 0x000fe40003f66270 */
[----:B------:R-:W2:Y:S01]  /*2df0*/  LDSM.16.M88.4 R4, [R133+0xb000] ;  /* 0x00b000008504783b */ /* 0x000ea20000000200 */
[----:B------:R-:W-:-:S02]  /*2e00*/  LOP3.LUT R8, R68, 0x40, RZ, 0xfc, !PT ;  /* 0x0000004044087812 */ /* 0x000fc400078efcff */
[----:B------:R-:W-:Y:S01]  /*2e10*/  FSEL R171, R171, -INF , !P4 ;  /* 0xff800000abab7808 */ /* 0x000fe20006000000 */
[----:B------:R-:W3:Y:S01]  /*2e20*/  LDSM.16.M88.4 R132, [R133+0xb800] ;  /* 0x00b800008584783b */ /* 0x000ee20000000200 */
[----:B------:R-:W-:Y:S01]  /*2e30*/  FSEL R166, R32, -INF , !P6 ;  /* 0xff80000020a67808 */ /* 0x000fe20007000000 */
[----:B------:R-:W-:-:S04]  /*2e40*/  DEPBAR.LE SB0, 0x0 ;  /* 0x000080000000791a */ /* 0x000fc80000000000 */
[C---:B------:R-:W-:Y:S01]  /*2e50*/  ISETP.GE.AND P4, PT, R8.reuse, R77, PT ;  /* 0x0000004d0800720c */ /* 0x040fe20003f86270 */
[C---:B-1----:R-:W-:Y:S01]  /*2e60*/  HMMA.16816.F32.BF16 R20, R96.reuse, R12, R20 ;  /* 0x0000000c6014723c */ /* 0x042fe20000041814 */
[----:B------:R-:W-:Y:S02]  /*2e70*/  ISETP.GE.AND P6, PT, R8, R69, PT ;  /* 0x000000450800720c */ /* 0x000fe40003fc6270 */
[C---:B------:R-:W-:Y:S02]  /*2e80*/  LOP3.LUT R8, R68.reuse, 0x41, RZ, 0xfc, !PT ;  /* 0x0000004144087812 */ /* 0x040fe400078efcff */
[----:B------:R-:W-:Y:S02]  /*2e90*/  LOP3.LUT R10, R68, 0x48, RZ, 0xfc, !PT ;  /* 0x00000048440a7812 */ /* 0x000fe400078efcff */
[----:B------:R-:W-:Y:S01]  /*2ea0*/  FSEL R173, R34, -INF , !P5 ;  /* 0xff80000022ad7808 */ /* 0x000fe20006800000 */
[----:B------:R-:W-:Y:S01]  /*2eb0*/  HMMA.16816.F32.BF16 R16, R96, R14, R16 ;  /* 0x0000000e6010723c */ /* 0x000fe20000041810 */
[----:B------:R-:W-:-:S02]  /*2ec0*/  FSEL R36, R33, -INF , !P1 ;  /* 0xff80000021247808 */ /* 0x000fc40004800000 */
[----:B------:R-:W-:Y:S02]  /*2ed0*/  FSEL R169, R35, -INF , !P3 ;  /* 0xff80000023a97808 */ /* 0x000fe40005800000 */
[----:B------:R-:W-:Y:S02]  /*2ee0*/  FSEL R144, R28, -INF , !P4 ;  /* 0xff8000001c907808 */ /* 0x000fe40006000000 */
[C---:B------:R-:W-:Y:S02]  /*2ef0*/  ISETP.GE.AND P5, PT, R8.reuse, R77, PT ;  /* 0x0000004d0800720c */ /* 0x040fe40003fa6270 */
[----:B------:R-:W-:Y:S02]  /*2f00*/  ISETP.GE.AND P1, PT, R8, R69, PT ;  /* 0x000000450800720c */ /* 0x000fe40003f26270 */
[C---:B------:R-:W-:Y:S02]  /*2f10*/  ISETP.GE.AND P3, PT, R10.reuse, R77, PT ;  /* 0x0000004d0a00720c */ /* 0x040fe40003f66270 */
[----:B------:R-:W-:-:S02]  /*2f20*/  ISETP.GE.AND P4, PT, R10, R69, PT ;  /* 0x000000450a00720c */ /* 0x000fc40003f86270 */
[C---:B------:R-:W-:Y:S02]  /*2f30*/  LOP3.LUT R8, R68.reuse, 0x49, RZ, 0xfc, !PT ;  /* 0x0000004944087812 */ /* 0x040fe400078efcff */
[----:B------:R-:W-:Y:S02]  /*2f40*/  LOP3.LUT R10, R68, 0x50, RZ, 0xfc, !PT ;  /* 0x00000050440a7812 */ /* 0x000fe400078efcff */
[----:B------:R-:W-:Y:S02]  /*2f50*/  FSEL R167, R30, -INF , !P6 ;  /* 0xff8000001ea77808 */ /* 0x000fe40007000000 */
[----:B------:R-:W-:Y:S01]  /*2f60*/  FSEL R158, R29, -INF , !P5 ;  /* 0xff8000001d9e7808 */ /* 0x000fe20006800000 */
[----:B--2---:R-:W-:Y:S01]  /*2f70*/  HMMA.16816.F32.BF16 R108, R96, R6, R108 ;  /* 0x00000006606c723c */ /* 0x004fe2000004186c */
[----:B------:R-:W-:Y:S02]  /*2f80*/  FSEL R161, R31, -INF , !P1 ;  /* 0xff8000001fa17808 */ /* 0x000fe40004800000 */
[----:B------:R-:W-:-:S02]  /*2f90*/  FSEL R154, R24, -INF , !P3 ;  /* 0xff800000189a7808 */ /* 0x000fc40005800000 */
[C---:B------:R-:W-:Y:S02]  /*2fa0*/  ISETP.GE.AND P6, PT, R8.reuse, R77, PT ;  /* 0x0000004d0800720c */ /* 0x040fe40003fc6270 */
[----:B------:R-:W-:Y:S01]  /*2fb0*/  ISETP.GE.AND P5, PT, R8, R69, PT ;  /* 0x000000450800720c */ /* 0x000fe20003fa6270 */
[C---:B------:R-:W-:Y:S01]  /*2fc0*/  HMMA.16816.F32.BF16 R112, R96.reuse, R4, R112 ;  /* 0x000000046070723c */ /* 0x040fe20000041870 */
[C---:B------:R-:W-:Y:S02]  /*2fd0*/  ISETP.GE.AND P1, PT, R10.reuse, R77, PT ;  /* 0x0000004d0a00720c */ /* 0x040fe40003f26270 */
[----:B------:R-:W-:Y:S02]  /*2fe0*/  ISETP.GE.AND P3, PT, R10, R69, PT ;  /* 0x000000450a00720c */ /* 0x000fe40003f66270 */
[C---:B------:R-:W-:Y:S02]  /*2ff0*/  LOP3.LUT R8, R68.reuse, 0x51, RZ, 0xfc, !PT ;  /* 0x0000005144087812 */ /* 0x040fe400078efcff */
[----:B------:R-:W-:Y:S01]  /*3000*/  LOP3.LUT R10, R68, 0x58, RZ, 0xfc, !PT ;  /* 0x00000058440a7812 */ /* 0x000fe200078efcff */
[----:B---3--:R-:W-:Y:S01]  /*3010*/  HMMA.16816.F32.BF16 R116, R96, R132, R116 ;  /* 0x000000846074723c */ /* 0x008fe20000041874 */
[----:B------:R-:W-:-:S02]  /*3020*/  FSEL R165, R26, -INF , !P4 ;  /* 0xff8000001aa57808 */ /* 0x000fc40006000000 */
[----:B------:R-:W-:Y:S02]  /*3030*/  FSEL R152, R25, -INF , !P6 ;  /* 0xff80000019987808 */ /* 0x000fe40007000000 */
[----:B------:R-:W-:Y:S02]  /*3040*/  FSEL R163, R27, -INF , !P5 ;  /* 0xff8000001ba37808 */ /* 0x000fe40006800000 */
[C---:B------:R-:W-:Y:S01]  /*3050*/  ISETP.GE.AND P4, PT, R8.reuse, R77, PT ;  /* 0x0000004d0800720c */ /* 0x040fe20003f86270 */
[----:B------:R-:W-:Y:S01]  /*3060*/  HMMA.16816.F32.BF16 R100, R96, R134, R100 ;  /* 0x000000866064723c */ /* 0x000fe20000041864 */
[----:B------:R-:W-:Y:S01]  /*3070*/  BAR.SYNC.DEFER_BLOCKING 0x0 ;  /* 0x0000000000007b1d */ /* 0x000fe20000010000 */
[----:B------:R-:W-:Y:S02]  /*3080*/  ISETP.GE.AND P6, PT, R8, R69, PT ;  /* 0x000000450800720c */ /* 0x000fe40003fc6270 */
[----:B------:R-:W-:Y:S02]  /*3090*/  ISETP.GE.AND P5, PT, R10, R77, PT ;  /* 0x0000004d0a00720c */ /* 0x000fe40003fa6270 */
[----:B------:R-:W-:-:S02]  /*30a0*/  LOP3.LUT R8, R68, 0x59, RZ, 0xfc, !PT ;  /* 0x0000005944087812 */ /* 0x000fc400078efcff */
[----:B------:R-:W-:Y:S02]  /*30b0*/  LOP3.LUT R4, R68, 0x60, RZ, 0xfc, !PT ;  /* 0x0000006044047812 */ /* 0x000fe400078efcff */
[----:B------:R-:W-:Y:S02]  /*30c0*/  FSEL R164, R20, -INF , !P1 ;  /* 0xff80000014a47808 */ /* 0x000fe40004800000 */
[----:B------:R-:W-:Y:S02]  /*30d0*/  FSEL R159, R22, -INF , !P3 ;  /* 0xff800000169f7808 */ /* 0x000fe40005800000 */
[----:B------:R-:W-:Y:S02]  /*30e0*/  FSEL R162, R21, -INF , !P4 ;  /* 0xff80000015a27808 */ /* 0x000fe40006000000 */
[----:B------:R-:W-:Y:S02]  /*30f0*/  FSEL R157, R23, -INF , !P6 ;  /* 0xff800000179d7808 */ /* 0x000fe40007000000 */
[----:B------:R-:W-:-:S02]  /*3100*/  FSEL R160, R16, -INF , !P5 ;  /* 0xff80000010a07808 */ /* 0x000fc40006800000 */
[----:B------:R-:W-:Y:S02]  /*3110*/  ISETP.GE.AND P1, PT, R10, R69, PT ;  /* 0x000000450a00720c */ /* 0x000fe40003f26270 */
[C---:B------:R-:W-:Y:S02]  /*3120*/  ISETP.GE.AND P3, PT, R8.reuse, R77, PT ;  /* 0x0000004d0800720c */ /* 0x040fe40003f66270 */
[----:B------:R-:W-:Y:S02]  /*3130*/  ISETP.GE.AND P4, PT, R8, R69, PT ;  /* 0x000000450800720c */ /* 0x000fe40003f86270 */
[C---:B------:R-:W-:Y:S02]  /*3140*/  ISETP.GE.AND P6, PT, R4.reuse, R77, PT ;  /* 0x0000004d0400720c */ /* 0x040fe40003fc6270 */
[----:B------:R-:W-:Y:S02]  /*3150*/  ISETP.GE.AND P5, PT, R4, R69, PT ;  /* 0x000000450400720c */ /* 0x000fe40003fa6270 */
[----:B------:R-:W-:-:S02]  /*3160*/  LOP3.LUT R4, R68, 0x61, RZ, 0xfc, !PT ;  /* 0x0000006144047812 */ /* 0x000fc400078efcff */
[----:B------:R-:W-:Y:S02]  /*3170*/  LOP3.LUT R6, R68, 0x68, RZ, 0xfc, !PT ;  /* 0x0000006844067812 */ /* 0x000fe400078efcff */
[----:B------:R-:W-:Y:S02]  /*3180*/  FSEL R155, R18, -INF , !P1 ;  /* 0xff800000129b7808 */ /* 0x000fe40004800000 */
[----:B------:R-:W-:Y:S02]  /*3190*/  FSEL R156, R17, -INF , !P3 ;  /* 0xff800000119c7808 */ /* 0x000fe40005800000 */
[----:B------:R-:W-:Y:S02]  /*31a0*/  FSEL R153, R19, -INF , !P4 ;  /* 0xff80000013997808 */ /* 0x000fe40006000000 */
[C---:B------:R-:W-:Y:S02]  /*31b0*/  ISETP.GE.AND P1, PT, R4.reuse, R77, PT ;  /* 0x0000004d0400720c */ /* 0x040fe40003f26270 */
[----:B------:R-:W-:-:S02]  /*31c0*/  ISETP.GE.AND P3, PT, R4, R69, PT ;  /* 0x000000450400720c */ /* 0x000fc40003f66270 */
[----:B------:R-:W-:Y:S02]  /*31d0*/  ISETP.GE.AND P4, PT, R6, R77, PT ;  /* 0x0000004d0600720c */ /* 0x000fe40003f86270 */
[----:B------:R-:W-:Y:S02]  /*31e0*/  LOP3.LUT R4, R68, 0x70, RZ, 0xfc, !PT ;  /* 0x0000007044047812 */ /* 0x000fe400078efcff */
[----:B------:R-:W-:Y:S02]  /*31f0*/  FSEL R146, R108, -INF , !P4 ;  /* 0xff8000006c927808 */ /* 0x000fe40006000000 */
[----:B------:R-:W-:Y:S02]  /*3200*/  ISETP.GE.AND P4, PT, R4, R69, PT ;  /* 0x000000450400720c */ /* 0x000fe40003f86270 */
[----:B------:R-:W-:Y:S02]  /*3210*/  FSEL R150, R112, -INF , !P6 ;  /* 0xff80000070967808 */ /* 0x000fe40007000000 */
[----:B------:R-:W-:-:S02]  /*3220*/  FSEL R137, R118, -INF , !P4 ;  /* 0xff80000076897808 */ /* 0x000fc40006000000 */
[----:B------:R-:W-:Y:S02]  /*3230*/  ISETP.GE.AND P4, PT, R68, R77, PT ;  /* 0x0000004d4400720c */ /* 0x000fe40003f86270 */
[----:B------:R-:W-:Y:S02]  /*3240*/  ISETP.GE.AND P6, PT, R6, R69, PT ;  /* 0x000000450600720c */ /* 0x000fe40003fc6270 */
[----:B------:R-:W-:Y:S02]  /*3250*/  LOP3.LUT R6, R68, 0x69, RZ, 0xfc, !PT ;  /* 0x0000006944067812 */ /* 0x000fe400078efcff */
[----:B------:R-:W-:Y:S02]  /*3260*/  FSEL R60, R60, -INF , !P4 ;  /* 0xff8000003c3c7808 */ /* 0x000fe40006000000 */
[----:B------:R-:W-:Y:S02]  /*3270*/  FSEL R147, R114, -INF , !P5 ;  /* 0xff80000072937808 */ /* 0x000fe40006800000 */
[----:B------:R-:W-:-:S02]  /*3280*/  FSEL R148, R113, -INF , !P1 ;  /* 0xff80000071947808 */ /* 0x000fc40004800000 */
[----:B------:R-:W-:Y:S02]  /*3290*/  FSEL R145, R115, -INF , !P3 ;  /* 0xff80000073917808 */ /* 0x000fe40005800000 */
[----:B------:R-:W-:Y:S02]  /*32a0*/  ISETP.NE.AND P4, PT, R2, 0x1, PT ;  /* 0x000000010200780c */ /* 0x000fe40003f85270 */
[C---:B------:R-:W-:Y:S02]  /*32b0*/  ISETP.GE.AND P5, PT, R6.reuse, R77, PT ;  /* 0x0000004d0600720c */ /* 0x040fe40003fa6270 */
[----:B------:R-:W-:Y:S02]  /*32c0*/  ISETP.GE.AND P1, PT, R6, R69, PT ;  /* 0x000000450600720c */ /* 0x000fe40003f26270 */
        /* <DEDUP_REMOVED lines=11> */
[----:B------:R-:W-:Y:S02]  /*3380*/  FSEL R138, R117, -INF , !P6 ;  /* 0xff800000758a7808 */ /* 0x000fe40007000000 */
[----:B------:R-:W-:Y:S02]  /*3390*/  FSEL R135, R119, -INF , !P5 ;  /* 0xff80000077877808 */ /* 0x000fe40006800000 */
[----:B------:R-:W-:-:S02]  /*33a0*/  FSEL R136, R100, -INF , !P1 ;  /* 0xff80000064887808 */ /* 0x000fc40004800000 */
[----:B------:R-:W-:Y:S02]  /*33b0*/  ISETP.GE.AND P3, PT, R6, R69, PT ;  /* 0x000000450600720c */ /* 0x000fe40003f66270 */
[----:B------:R-:W-:Y:S02]  /*33c0*/  ISETP.GE.AND P6, PT, R4, R77, PT ;  /* 0x0000004d0400720c */ /* 0x000fe40003fc6270 */
[-C--:B------:R-:W-:Y:S02]  /*33d0*/  ISETP.GE.AND P5, PT, R68, R69.reuse, PT ;  /* 0x000000454400720c */ /* 0x080fe40003fa6270 */
[----:B------:R-:W-:Y:S02]  /*33e0*/  ISETP.GE.AND P1, PT, R4, R69, PT ;  /* 0x000000450400720c */ /* 0x000fe40003f26270 */
[----:B------:R-:W-:Y:S02]  /*33f0*/  FSEL R5, R62, -INF , !P5 ;  /* 0xff8000003e057808 */ /* 0x000fe40006800000 */
[----:B------:R-:W-:-:S02]  /*3400*/  FSEL R133, R102, -INF , !P3 ;  /* 0xff80000066857808 */ /* 0x000fc40005800000 */
[----:B------:R-:W-:Y:S02]  /*3410*/  FSEL R134, R101, -INF , !P6 ;  /* 0xff80000065867808 */ /* 0x000fe40007000000 */
[----:B------:R-:W-:Y:S01]  /*3420*/  FSEL R65, R103, -INF , !P1 ;  /* 0xff80000067417808 */ /* 0x000fe20004800000 */
[----:B------:R-:W-:Y:S06]  /*3430*/  @!P4 BRA `(.L_x_1884) ;  /* 0x0000000400a4c947 */ /* 0x000fec0003800000 */
[----:B------:R-:W-:Y:S01]  /*3440*/  UISETP.NE.U32.AND UP0, UPT, UR6, URZ, UPT ;  /* 0x000000ff0600728c */ /* 0x000fe2000bf05070 */
[C---:B------:R-:W-:Y:S02]  /*3450*/  SHF.L.U64.HI R10, R128.reuse, 0x4, R129 ;  /* 0x00000004800a7819 */ /* 0x040fe40000010281 */
[----:B------:R-:W-:Y:S01]  /*3460*/  SHF.L.U32 R13, R128, 0x4, RZ ;  /* 0x00000004800d7819 */ /* 0x000fe200000006ff */
        /* <DEDUP_REMOVED lines=10> */
.L_x_1885:
[----:B------:R-:W1:Y:S01]  /*3510*/  LDC R7, c[0x0][0x4f0] ;  /* 0x00013c00ff077b82 */ /* 0x000e620000000800 */
[----:B------:R-:W-:Y:S02]  /*3520*/  LEA R14, R2, 0xffffff00, 0x7 ;  /* 0xffffff00020e7811 */ /* 0x000fe400078e38ff */
        /* <DEDUP_REMOVED lines=14> */
[----:B------:R-:W-:Y:S02]  /*3610*/  IMAD.MOV R9, RZ, RZ, -R12 ;  /* 0x000000ffff097224 */ /* 0x000fe400078e0a0c */
[----:B------:R-:W-:Y:S02]  /*3620*/  IMAD.MOV R11, RZ, RZ, -R15 ;  /* 0x000000ffff0b7224 */ /* 0x000fe400078e0a0f */
[C---:B------:R-:W-:Y:S02]  /*3630*/  IMAD R9, R4.reuse, R9, R6 ;  /* 0x0000000904097224 */ /* 0x040fe400078e0206 */
[----:B------:R-:W-:-:S03]  /*3640*/  IMAD R11, R4, R11, R8 ;  /* 0x0000000b040b7224 */ /* 0x000fc600078e0208 */
[C---:B------:R-:W-:Y:S02]  /*3650*/  ISETP.GT.U32.AND P3, PT, R4.reuse, R9, PT ;  /* 0x000000090400720c */ /* 0x040fe40003f64070 */
[----:B------:R-:W-:-:S11]  /*3660*/  ISETP.GT.U32.AND P1, PT, R4, R11, PT ;  /* 0x0000000b0400720c */ /* 0x000fd60003f24070 */
[-C--:B------:R-:W-:Y:S02]  /*3670*/  @!P3 IADD3 R9, PT, PT, R9, -R4.reuse, RZ ;  /* 0x800000040909b210 */ /* 0x080fe40007ffe0ff */
[----:B------:R-:W-:Y:S01]  /*3680*/  @!P1 IMAD.IADD R11, R11, 0x1, -R4 ;  /* 0x000000010b0b9824 */ /* 0x000fe200078e0a04 */
[----:B------:R-:W-:Y:S01]  /*3690*/  @!P3 IADD3 R12, PT, PT, R12, 0x1, RZ ;  /* 0x000000010c0cb810 */ /* 0x000fe20007ffe0ff */
[----:B------:R-:W-:Y:S01]  /*36a0*/  @!P1 VIADD R15, R15, 0x1 ;  /* 0x000000010f0f9836 */ /* 0x000fe20000000000 */
        /* <DEDUP_REMOVED lines=20> */
[-C--:B------:R-:W-:Y:S02]  /*37f0*/  IMAD R6, R9, R128.reuse, RZ ;  /* 0x0000008009067224 */ /* 0x080fe400078e02ff */
[----:B------:R-:W-:-:S04]  /*3800*/  IMAD.WIDE.U32 R8, R7, R128, RZ ;  /* 0x0000008007087225 */ /* 0x000fc800078e00ff */
[----:B------:R-:W-:-:S04]  /*3810*/  IMAD R7, R7, R129, R6 ;  /* 0x0000008107077224 */ /* 0x000fc800078e0206 */
[----:B------:R-:W-:Y:S01]  /*3820*/  IMAD.IADD R9, R9, 0x1, R7 ;  /* 0x0000000109097824 */ /* 0x000fe200078e0207 */
[----:B--2---:R-:W-:-:S04]  /*3830*/  IADD3 R4, PT, PT, R11, -R4, RZ ;  /* 0x800000040b047210 */ /* 0x004fc80007ffe0ff */
[----:B------:R-:W-:Y:S01]  /*3840*/  SHF.R.S32.HI R6, RZ, 0x1f, R4 ;  /* 0x0000001fff067819 */ /* 0x000fe20000011404 */
[----:B------:R-:W-:-:S04]  /*3850*/  IMAD.WIDE.U32 R8, R4, UR18, R8 ;  /* 0x0000001204087c25 */ /* 0x000fc8000f8e0008 */
[----:B------:R-:W-:Y:S01]  /*3860*/  IMAD R7, R6, UR18, RZ ;  /* 0x0000001206077c24 */ /* 0x000fe2000f8e02ff */
[----:B------:R-:W-:-:S03]  /*3870*/  LEA R204, P1, R8, R204, 0x1 ;  /* 0x000000cc08cc7211 */ /* 0x000fc600078208ff */
[----:B------:R-:W-:-:S05]  /*3880*/  IMAD R7, R4, UR19, R7 ;  /* 0x0000001304077c24 */ /* 0x000fca000f8e0207 */
[----:B------:R-:W-:-:S04]  /*3890*/  IADD3 R7, PT, PT, R9, R7, RZ ;  /* 0x0000000709077210 */ /* 0x000fc80007ffe0ff */
[----:B------:R-:W-:-:S07]  /*38a0*/  LEA.HI.X R205, R8, R205, R7, 0x1, P1 ;  /* 0x000000cd08cd7211 */ /* 0x000fce00008f0c07 */
.L_x_1886:
[C---:B------:R-:W-:Y:S01]  /*38b0*/  LEA R8, P1, R13.reuse, R204, 0x1 ;  /* 0x000000cc0d087211 */ /* 0x040fe200078208ff */
[----:B------:R-:W-:Y:S01]  /*38c0*/  @!PT LDS RZ, [RZ] ;  /* 0x00000000fffff984 */ /* 0x000fe20000000800 */
[----:B------:R-:W-:Y:S01]  /*38d0*/  @!PT LDS RZ, [RZ] ;  /* 0x00000000fffff984 */ /* 0x000fe20000000800 */
[----:B------:R-:W-:Y:S01]  /*38e0*/  @!PT LDS RZ, [RZ] ;  /* 0x00000000fffff984 */ /* 0x000fe20000000800 */
[----:B------:R1:W-:Y:S03]  /*38f0*/  LDGSTS.E.BYPASS.LTC128B.128 [R217+0x4000], desc[UR24][R204.64] ;  /* 0x04000000ccd97fae */ /* 0x0003e6000b981a18 */
[----:B------:R-:W-:Y:S01]  /*3900*/  IADD3 R6, P3, PT, R8, R3, RZ ;  /* 0x0000000308067210 */ /* 0x000fe20007f7e0ff */
[----:B------:R1:W-:Y:S01]  /*3910*/  LDGSTS.E.BYPASS.LTC128B.128 [R217+0x8000], desc[UR24][R204.64+0x80] ;  /* 0x08000080ccd97fae */ /* 0x0003e2000b981a18 */
[----:B------:R-:W-:Y:S02]  /*3920*/  LEA.HI.X R9, R13, R205, R10, 0x1, P1 ;  /* 0x000000cd0d097211 */ /* 0x000fe400008f0c0a */
[----:B------:R-:W-:-:S03]  /*3930*/  IADD3 R14, P1, PT, R6, R3, RZ ;  /* 0x00000003060e7210 */ /* 0x000fc60007f3e0ff */
[--C-:B------:R-:W-:Y:S01]  /*3940*/  IMAD.X R7, R9, 0x1, R130.reuse, P3 ;  /* 0x0000000109077824 */ /* 0x100fe200018e0682 */
[-C--:B------:R-:W-:Y:S01]  /*3950*/  IADD3 R12, P3, PT, R14, R3.reuse, RZ ;  /* 0x000000030e0c7210 */ /* 0x080fe20007f7e0ff */
[----:B------:R1:W-:Y:S02]  /*3960*/  LDGSTS.E.BYPASS.LTC128B.128 [R217+0x4800], desc[UR24][R8.64] ;  /* 0x0480000008d97fae */ /* 0x0003e4000b981a18 */
[--C-:B------:R-:W-:Y:S01]  /*3970*/  IMAD.X R15, R7, 0x1, R130.reuse, P1 ;  /* 0x00000001070f7824 */ /* 0x100fe200008e0682 */
[-C--:B------:R-:W-:Y:S01]  /*3980*/  IADD3 R10, P1, PT, R12, R3.reuse, RZ ;  /* 0x000000030c0a7210 */ /* 0x080fe20007f3e0ff */
[----:B------:R1:W-:Y:S02]  /*3990*/  LDGSTS.E.BYPASS.LTC128B.128 [R217+0x8800], desc[UR24][R8.64+0x80] ;  /* 0x0880008008d97fae */ /* 0x0003e4000b981a18 */
[--C-:B------:R-:W-:Y:S01]  /*39a0*/  IMAD.X R13, R15, 0x1, R130.reuse, P3 ;  /* 0x000000010f0d7824 */ /* 0x100fe200018e0682 */
[-C--:B------:R-:W-:Y:S01]  /*39b0*/  IADD3 R16, P3, PT, R10, R3.reuse, RZ ;  /* 0x000000030a107210 */ /* 0x080fe20007f7e0ff */
[----:B------:R1:W-:Y:S02]  /*39c0*/  LDGSTS.E.BYPASS.LTC128B.128 [R217+0x5000], desc[UR24][R6.64] ;  /* 0x0500000006d97fae */ /* 0x0003e4000b981a18 */
[--C-:B------:R-:W-:Y:S01]  /*39d0*/  IMAD.X R11, R13, 0x1, R130.reuse, P1 ;  /* 0x000000010d0b7824 */ /* 0x100fe200008e0682 */
[----:B------:R-:W-:Y:S01]  /*39e0*/  IADD3 R18, P1, PT, R16, R3, RZ ;  /* 0x0000000310127210 */ /* 0x000fe20007f3e0ff */
[----:B------:R1:W-:Y:S02]  /*39f0*/  LDGSTS.E.BYPASS.LTC128B.128 [R217+0x9000], desc[UR24][R6.64+0x80] ;  /* 0x0900008006d97fae */ /* 0x0003e4000b981a18 */
[----:B------:R-:W-:-:S02]  /*3a00*/  IMAD.X R17, R11, 0x1, R130, P3 ;  /* 0x000000010b117824 */ /* 0x000fc400018e0682 */
[----:B------:R1:W-:Y:S02]  /*3a10*/  LDGSTS.E.BYPASS.LTC128B.128 [R217+0x5800], desc[UR24][R14.64] ;  /* 0x058000000ed97fae */ /* 0x0003e4000b981a18 */
[----:B------:R-:W-:Y:S02]  /*3a20*/  IMAD.X R19, R17, 0x1, R130, P1 ;  /* 0x0000000111137824 */ /* 0x000fe400008e0682 */
[----:B------:R1:W-:Y:S04]  /*3a30*/  LDGSTS.E.BYPASS.LTC128B.128 [R217+0x9800], desc[UR24][R14.64+0x80] ;  /* 0x098000800ed97fae */ /* 0x0003e8000b981a18 */
        /* <DEDUP_REMOVED lines=8> */
[----:B------:R-:W0:Y:S02]  /*3ac0*/  LDGDEPBAR ;  /* 0x00000000000079af */ /* 0x000e240000000000 */
.L_x_1884:
[----:B------:R-:W-:Y:S01]  /*3ad0*/  FMNMX3.FTZ R3, R60, R70, R56, !PT ;  /* 0x000000463c037276 */ /* 0x000fe20007810038 */
[----:B------:R-:W2:Y:S01]  /*3ae0*/  LDCU UR4, c[0x0][0x45c] ;  /* 0x00008b80ff0477ac */ /* 0x000ea20008000800 */
        /* <DEDUP_REMOVED lines=29> */
[----:B-1----:R-:W-:Y:S02]  /*3cc0*/  FMNMX.FTZ R6, R134, R3, !PT ;  /* 0x0000000386067209 */ /* 0x002fe40007810000 */
[----:B------:R-:W-:Y:S02]  /*3cd0*/  FMNMX.FTZ R9, R65, R4, !PT ;  /* 0x0000000441097209 */ /* 0x000fe40007810000 */
[----:B------:R-:W-:Y:S01]  /*3ce0*/  LOP3.LUT R200, R0, 0x200, R151, 0xf8, !PT ;  /* 0x0000020000c87812 */ /* 0x000fe200078ef897 */
[----:B------:R-:W1:Y:S03]  /*3cf0*/  SHFL.BFLY PT, R7, R6, 0x2, 0x1f ;  /* 0x0c401f0006077f89 */ /* 0x000e6600000e0000 */
[----:B------:R-:W-:Y:S01]  /*3d00*/  LEA R200, R200, UR5, 0x1 ;  /* 0x00000005c8c87c11 */ /* 0x000fe2000f8e08ff */
[----:B------:R-:W3:Y:S03]  /*3d10*/  SHFL.BFLY PT, R4, R9, 0x2, 0x1f ;  /* 0x0c401f0009047f89 */ /* 0x000ee600000e0000 */
[-C--:B------:R-:W-:Y:S01]  /*3d20*/  IADD3 R64, PT, PT, R149, R200.reuse, RZ ;  /* 0x000000c895407210 */ /* 0x080fe20007ffe0ff */
[----:B------:R-:W-:Y:S01]  /*3d30*/  LDSM.16.MT88.4 R100, [R200+0x10000] ;  /* 0x01000000c864783b */ /* 0x000fe20000004200 */
[----:B------:R-:W-:-:S02]  /*3d40*/  IADD3 R67, PT, PT, R131, R200, RZ ;  /* 0x000000c883437210 */ /* 0x000fc40007ffe0ff */
[----:B------:R-:W-:Y:S01]  /*3d50*/  IADD3 R0, PT, PT, R131, R64, RZ ;  /* 0x0000004083007210 */ /* 0x000fe20007ffe0ff */
[----:B------:R-:W-:Y:S04]  /*3d60*/  LDSM.16.MT88.4 R84, [R64+0xc000] ;  /* 0x00c000004054783b */ /* 0x000fe80000004200 */
[----:B------:R-:W-:Y:S04]  /*3d70*/  LDSM.16.MT88.4 R76, [R67+0xc000] ;  /* 0x00c00000434c783b */ /* 0x000fe80000004200 */
[----:B------:R-:W-:Y:S01]  /*3d80*/  LDSM.16.MT88.4 R92, [R0+0xc000] ;  /* 0x00c00000005c783b */ /* 0x000fe20000004200 */
[----:B-1----:R-:W-:-:S03]  /*3d90*/  FMNMX.FTZ R7, R6, R7, !PT ;  /* 0x0000000706077209 */ /* 0x002fc60007810000 */
[----:B------:R-:W-:Y:S01]  /*3da0*/  LDSM.16.MT88.4 R108, [R67+0x10000] ;  /* 0x01000000436c783b */ /* 0x000fe20000004200 */
[----:B---3--:R-:W-:-:S03]  /*3db0*/  FMNMX.FTZ R4, R9, R4, !PT ;  /* 0x0000000409047209 */ /* 0x008fc60007810000 */
[----:B------:R-:W1:Y:S04]  /*3dc0*/  SHFL.BFLY PT, R132, R7, 0x1, 0x1f ;  /* 0x0c201f0007847f89 */ /* 0x000e6800000e0000 */
[----:B------:R-:W3:Y:S04]  /*3dd0*/  SHFL.BFLY PT, R3, R4, 0x1, 0x1f ;  /* 0x0c201f0004037f89 */ /* 0x000ee800000e0000 */
[----:B------:R-:W-:Y:S04]  /*3de0*/  LDSM.16.MT88.4 R112, [R64+0x10000] ;  /* 0x010000004070783b */ /* 0x000fe80000004200 */
[----:B------:R-:W-:Y:S04]  /*3df0*/  LDSM.16.MT88.4 R8, [R64+0xc800] ;  /* 0x00c800004008783b */ /* 0x000fe80000004200 */
[----:B------:R-:W-:Y:S04]  /*3e00*/  LDSM.16.MT88.4 R16, [R200+0xc800] ;  /* 0x00c80000c810783b */ /* 0x000fe80000004200 */
[----:B------:R-:W-:Y:S01]  /*3e10*/  LDSM.16.MT88.4 R12, [R0+0xc800] ;  /* 0x00c80000000c783b */ /* 0x000fe20000004200 */
[----:B-1----:R-:W-:-:S03]  /*3e20*/  FMNMX.FTZ R132, R7, R132, !PT ;  /* 0x0000008407847209 */ /* 0x002fc60007810000 */
[----:B------:R-:W-:Y:S01]  /*3e30*/  LDSM.16.MT88.4 R20, [R67+0xc800] ;  /* 0x00c800004314783b */ /* 0x000fe20000004200 */
[----:B---3--:R-:W-:Y:S01]  /*3e40*/  FMNMX.FTZ R3, R4, R3, !PT ;  /* 0x0000000304037209 */ /* 0x008fe20007810000 */
[C---:B--2---:R-:W-:Y:S01]  /*3e50*/  FMUL.FTZ R139, R132.reuse, UR4 ;  /* 0x00000004848b7c20 */ /* 0x044fe20008410000 */
[----:B------:R-:W-:Y:S01]  /*3e60*/  FSETP.NEU.FTZ.AND P1, PT, R132, -INF , PT ;  /* 0xff8000008400780b */ /* 0x000fe20003f3d000 */
[----:B------:R-:W-:Y:S02]  /*3e70*/  LDSM.16.MT88.4 R32, [R67+0x10800] ;  /* 0x010800004320783b */ /* 0x000fe40000004200 */
[----:B------:R-:W-:Y:S01]  /*3e80*/  FMUL.FTZ R66, R3, UR4 ;  /* 0x0000000403427c20 */ /* 0x000fe20008410000 */
[----:B------:R-:W-:Y:S01]  /*3e90*/  FSEL R139, R139, RZ, P1 ;  /* 0x000000ff8b8b7208 */ /* 0x000fe20000800000 */
[----:B------:R-:W-:Y:S01]  /*3ea0*/  LDSM.16.MT88.4 R28, [R64+0x10800] ;  /* 0x01080000401c783b */ /* 0x000fe20000004200 */
[----:B------:R-:W-:-:S03]  /*3eb0*/  FSETP.NEU.FTZ.AND P1, PT, R3, -INF , PT ;  /* 0xff8000000300780b */ /* 0x000fc60003f3d000 */
[--C-:B------:R-:W-:Y:S01]  /*3ec0*/  FFMA.FTZ R57, R56, UR4, -R139.reuse ;  /* 0x0000000438397c23 */ /* 0x100fe2000801088b */
[----:B------:R-:W-:Y:S01]  /*3ed0*/  FSEL R66, R66, RZ, P1 ;  /* 0x000000ff42427208 */ /* 0x000fe20000800000 */
[--C-:B------:R-:W-:Y:S01]  /*3ee0*/  FFMA.FTZ R61, R60, UR4, -R139.reuse ;  /* 0x000000043c3d7c23 */ /* 0x100fe2000801088b */
[--C-:B------:R-:W-:Y:S01]  /*3ef0*/  FFMA.FTZ R56, R58, UR4, -R139.reuse ;  /* 0x000000043a387c23 */ /* 0x100fe2000801088b */
[--C-:B------:R-:W-:Y:S01]  /*3f00*/  FFMA.FTZ R60, R70, UR4, -R139.reuse ;  /* 0x00000004463c7c23 */ /* 0x100fe2000801088b */
[--C-:B------:R-:W-:Y:S01]  /*3f10*/  FFMA.FTZ R51, R52, UR4, -R139.reuse ;  /* 0x0000000434337c23 */ /* 0x100fe2000801088b */
[--C-:B------:R-:W-:Y:S01]  /*3f20*/  FFMA.FTZ R63, R5, UR4, -R66.reuse ;  /* 0x00000004053f7c23 */ /* 0x100fe20008010842 */
[--C-:B------:R-:W-:Y:S01]  /*3f30*/  FFMA.FTZ R62, R71, UR4, -R66.reuse ;  /* 0x00000004473e7c23 */ /* 0x100fe20008010842 */
[--C-:B------:R-:W-:Y:S01]  /*3f40*/  FFMA.FTZ R59, R75, UR4, -R66.reuse ;  /* 0x000000044b3b7c23 */ /* 0x100fe20008010842 */
[--C-:B------:R-:W-:Y:S01]  /*3f50*/  FFMA.FTZ R58, R73, UR4, -R66.reuse ;  /* 0x00000004493a7c23 */ /* 0x100fe20008010842 */
[----:B------:R-:W1:Y:S01]  /*3f60*/  LDSM.16.MT88.4 R68, [R200+0xc000] ;  /* 0x00c00000c844783b */ /* 0x000e620000004200 */
[----:B------:R-:W-:Y:S01]  /*3f70*/  MUFU.EX2 R61, R61 ;  /* 0x0000003d003d7308 */ /* 0x000fe20000000800 */
[--C-:B------:R-:W-:Y:S01]  /*3f80*/  FFMA.FTZ R50, R48, UR4, -R139.reuse ;  /* 0x0000000430327c23 */ /* 0x100fe2000801088b */
[--C-:B------:R-:W-:Y:S01]  /*3f90*/  FFMA.FTZ R55, R80, UR4, -R139.reuse ;  /* 0x0000000450377c23 */ /* 0x100fe2000801088b */
[----:B------:R-:W2:Y:S01]  /*3fa0*/  LDSM.16.MT88.4 R4, [R0+0x10000] ;  /* 0x010000000004783b */ /* 0x000ea20000004200 */
        /* <DEDUP_REMOVED lines=20> */
[----:B------:R-:W4:Y:S01]  /*40f0*/  MUFU.EX2 R56, R56 ;  /* 0x0000003800387308 */ /* 0x000f220000000800 */
[----:B---3--:R-:W-:Y:S01]  /*4100*/  F2FP.BF16.F32.PACK_AB R116, R60, R61 ;  /* 0x0000003d3c74723e */ /* 0x008fe200000010ff */
        /* <DEDUP_REMOVED lines=15> */
[----:B----4-:R-:W-:Y:S01]  /*4200*/  F2FP.BF16.F32.PACK_AB R118, R56, R57 ;  /* 0x000000393876723e */ /* 0x010fe200000010ff */
[----:B------:R-:W-:Y:S01]  /*4210*/  FFMA.FTZ R221, R134, UR4, -R139 ;  /* 0x0000000486dd7c23 */ /* 0x000fe2000801088b */
[--C-:B------:R-:W-:Y:S01]  /*4220*/  FFMA.FTZ R134, R135, UR4, -R66.reuse ;  /* 0x0000000487867c23 */ /* 0x100fe20008010842 */
[----:B------:R-:W-:Y:S01]  /*4230*/  FFMA.FTZ R133, R133, UR4, -R66 ;  /* 0x0000000485857c23 */ /* 0x000fe20008010842 */
[----:B------:R-:W-:-:S03]  /*4240*/  FADD.FTZ R60, R61, R60 ;  /* 0x0000003c3d3c7221 */ /* 0x000fc60000010000 */
[----:B------:R-:W-:Y:S01]  /*4250*/  MUFU.EX2 R59, R59 ;  /* 0x0000003b003b7308 */ /* 0x000fe20000000800 */
[----:B------:R-:W-:-:S04]  /*4260*/  FADD.FTZ R57, R57, R60 ;  /* 0x0000003c39397221 */ /* 0x000fc80000010000 */
[----:B------:R-:W-:-:S03]  /*4270*/  FADD.FTZ R56, R56, R57 ;  /* 0x0000003938387221 */ /* 0x000fc60000010000 */
[----:B------:R-:W4:Y:S01]  /*4280*/  MUFU.EX2 R58, R58 ;  /* 0x0000003a003a7308 */ /* 0x000f220000000800 */
[----:B---3--:R-:W-:Y:S01]  /*4290*/  F2FP.BF16.F32.PACK_AB R117, R62, R63 ;  /* 0x0000003f3e75723e */ /* 0x008fe200000010ff */
[----:B------:R-:W-:-:S06]  /*42a0*/  FADD.FTZ R62, R63, R62 ;  /* 0x0000003e3f3e7221 */ /* 0x000fcc0000010000 */
[----:B------:R-:W-:Y:S08]  /*42b0*/  MUFU.EX2 R55, R55 ;  /* 0x0000003700377308 */ /* 0x000ff00000000800 */
[----:B------:R-:W3:Y:S01]  /*42c0*/  MUFU.EX2 R54, R54 ;  /* 0x0000003600367308 */ /* 0x000ee20000000800 */
[----:B----4-:R-:W-:Y:S01]  /*42d0*/  F2FP.BF16.F32.PACK_AB R119, R58, R59 ;  /* 0x0000003b3a77723e */ /* 0x010fe200000010ff */
[----:B------:R-:W-:-:S04]  /*42e0*/  FADD.FTZ R59, R59, R62 ;  /* 0x0000003e3b3b7221 */ /* 0x000fc80000010000 */
[----:B------:R-:W-:Y:S02]  /*42f0*/  FADD.FTZ R58, R58, R59 ;  /* 0x0000003b3a3a7221 */ /* 0x000fe40000010000 */
[----:B------:R-:W-:Y:S01]  /*4300*/  MUFU.EX2 R51, R51 ;  /* 0x0000003300337308 */ /* 0x000fe20000000800 */
[C---:B------:R-:W-:Y:S07]  /*4310*/  HMMA.16816.F32.BF16 R80, R116.reuse, R84, RZ ;  /* 0x000000547450723c */ /* 0x040fee00000418ff */
[----:B------:R-:W-:Y:S01]  /*4320*/  MUFU.EX2 R50, R50 ;  /* 0x0000003200327308 */ /* 0x000fe20000000800 */
[C---:B------:R-:W-:Y:S07]  /*4330*/  HMMA.16816.F32.BF16 R84, R116.reuse, R86, RZ ;  /* 0x000000567454723c */ /* 0x040fee00000418ff */
[----:B------:R-:W-:Y:S01]  /*4340*/  MUFU.EX2 R53, R53 ;  /* 0x0000003500357308 */ /* 0x000fe20000000800 */
[C---:B-1----:R-:W-:Y:S07]  /*4350*/  HMMA.16816.F32.BF16 R128, R116.reuse, R68, RZ ;  /* 0x000000447480723c */ /* 0x042fee00000418ff */
[----:B------:R-:W1:Y:S01]  /*4360*/  MUFU.EX2 R52, R52 ;  /* 0x0000003400347308 */ /* 0x000e620000000800 */
        /* <DEDUP_REMOVED lines=23> */
[----:B---3--:R-:W-:Y:S01]  /*44e0*/  F2FP.BF16.F32.PACK_AB R4, R54, R55 ;  /* 0x000000373604723e */ /* 0x008fe200000010ff */
        /* <DEDUP_REMOVED lines=49> */
[----:B------:R-:W-:Y:S01]  /*4800*/  HMMA.16816.F32.BF16 R124, R4, R28, R124 ;  /* 0x0000001c047c723c */ /* 0x000fe2000004187c */
[--C-:B------:R-:W-:Y:S01]  /*4810*/  FFMA.FTZ R29, R173, UR4, -R66.reuse ;  /* 0x00000004ad1d7c23 */ /* 0x100fe20008010842 */
[----:B------:R-:W-:-:S03]  /*4820*/  FFMA.FTZ R28, R169, UR4, -R66 ;  /* 0x00000004a91c7c23 */ /* 0x000fc60008010842 */
[----:B------:R-:W-:Y:S03]  /*4830*/  MUFU.EX2 R221, R221 ;  /* 0x000000dd00dd7308 */ /* 0x000fe60000000800 */
[----:B------:R-:W-:Y:S01]  /*4840*/  HMMA.16816.F32.BF16 R112, R4, R30, R112 ;  /* 0x0000001e0470723c */ /* 0x000fe20000041870 */
[----:B-----5:R-:W-:Y:S01]  /*4850*/  F2FP.BF16.F32.PACK_AB R4, R46, R47 ;  /* 0x0000002f2e04723e */ /* 0x020fe200000010ff */
[--C-:B------:R-:W-:Y:S01]  /*4860*/  FFMA.FTZ R30, R36, UR4, -R139.reuse ;  /* 0x00000004241e7c23 */ /* 0x100fe2000801088b */
[----:B------:R-:W-:Y:S01]  /*4870*/  F2FP.BF16.F32.PACK_AB R5, R44, R45 ;  /* 0x0000002d2c05723e */ /* 0x000fe200000010ff */
[----:B------:R-:W-:Y:S01]  /*4880*/  FFMA.FTZ R31, R166, UR4, -R139 ;  /* 0x00000004a61f7c23 */ /* 0x000fe2000801088b */
[----:B------:R-:W-:Y:S01]  /*4890*/  F2FP.BF16.F32.PACK_AB R6, R42, R43 ;  /* 0x0000002b2a06723e */ /* 0x000fe200000010ff */
[----:B------:R-:W-:Y:S01]  /*48a0*/  FFMA.FTZ R36, R171, UR4, -R66 ;  /* 0x00000004ab247c23 */ /* 0x000fe20008010842 */
[----:B------:R-:W-:Y:S01]  /*48b0*/  F2FP.BF16.F32.PACK_AB R7, R40, R41 ;  /* 0x000000292807723e */ /* 0x000fe200000010ff */
[----:B------:R-:W-:Y:S01]  /*48c0*/  MUFU.EX2 R30, R30 ;  /* 0x0000001e001e7308 */ /* 0x000fe20000000800 */
[----:B------:R-:W-:Y:S01]  /*48d0*/  FADD.FTZ R47, R47, R50 ;  /* 0x000000322f2f7221 */ /* 0x000fe20000010000 */
[----:B------:R-:W-:-:S03]  /*48e0*/  FADD.FTZ R45, R45, R48 ;  /* 0x000000302d2d7221 */ /* 0x000fc60000010000 */
[----:B------:R-:W-:Y:S01]  /*48f0*/  FADD.FTZ R46, R46, R47 ;  /* 0x0000002f2e2e7221 */ /* 0x000fe20000010000 */
[C---:B----4-:R-:W-:Y:S01]  /*4900*/  HMMA.16816.F32.BF16 R72, R4.reuse, R12, R72 ;  /* 0x0000000c0448723c */ /* 0x050fe20000041848 */
[----:B------:R-:W-:Y:S01]  /*4910*/  FADD.FTZ R44, R44, R45 ;  /* 0x0000002d2c2c7221 */ /* 0x000fe20000010000 */
[----:B------:R-:W-:Y:S01]  /*4920*/  MUFU.EX2 R31, R31 ;  /* 0x0000001f001f7308 */ /* 0x000fe20000000800 */
[----:B------:R-:W-:Y:S02]  /*4930*/  FADD.FTZ R43, R43, R46 ;  /* 0x0000002e2b2b7221 */ /* 0x000fe40000010000 */
[----:B------:R-:W-:Y:S02]  /*4940*/  FADD.FTZ R41, R41, R44 ;  /* 0x0000002c29297221 */ /* 0x000fe40000010000 */
[----:B------:R-:W-:Y:S01]  /*4950*/  FADD.FTZ R42, R42, R43 ;  /* 0x0000002b2a2a7221 */ /* 0x000fe20000010000 */
[----:B------:R-:W-:Y:S01]  /*4960*/  HMMA.16816.F32.BF16 R76, R4, R14, R76 ;  /* 0x0000000e044c723c */ /* 0x000fe2000004184c */
[----:B------:R-:W4:Y:S01]  /*4970*/  LDSM.16.MT88.4 R12, [R67+0x11000] ;  /* 0x01100000430c783b */ /* 0x000f220000004200 */
[----:B------:R-:W5:Y:S01]  /*4980*/  MUFU.EX2 R36, R36 ;  /* 0x0000002400247308 */ /* 0x000f620000000800 */
[----:B------:R-:W-:-:S05]  /*4990*/  FADD.FTZ R40, R40, R41 ;  /* 0x0000002928287221 */ /* 0x000fca0000010000 */
[C---:B-1----:R-:W-:Y:S02]  /*49a0*/  HMMA.16816.F32.BF16 R80, R4.reuse, R20, R80 ;  /* 0x000000140450723c */ /* 0x042fe40000041850 */
[----:B------:R-:W-:Y:S06]  /*49b0*/  MUFU.EX2 R29, R29 ;  /* 0x0000001d001d7308 */ /* 0x000fec0000000800 */
[C---:B------:R-:W-:Y:S01]  /*49c0*/  HMMA.16816.F32.BF16 R84, R4.reuse, R22, R84 ;  /* 0x000000160454723c */ /* 0x040fe20000041854 */
[----:B------:R-:W1:Y:S01]  /*49d0*/  LDSM.16.MT88.4 R20, [R0+0x11000] ;  /* 0x011000000014783b */ /* 0x000e620000004200 */
[----:B------:R-:W5:Y:S06]  /*49e0*/  MUFU.EX2 R28, R28 ;  /* 0x0000001c001c7308 */ /* 0x000f6c0000000800 */
[C---:B--2---:R-:W-:Y:S02]  /*49f0*/  HMMA.16816.F32.BF16 R96, R4.reuse, R8, R96 ;  /* 0x000000080460723c */ /* 0x044fe40000041860 */
[----:B------:R-:W-:Y:S06]  /*4a00*/  MUFU.EX2 R134, R134 ;  /* 0x0000008600867308 */ /* 0x000fec0000000800 */
[C---:B------:R-:W-:Y:S01]  /*4a10*/  HMMA.16816.F32.BF16 R100, R4.reuse, R10, R100 ;  /* 0x0000000a0464723c */ /* 0x040fe20000041864 */
[----:B------:R-:W2:Y:S01]  /*4a20*/  LDSM.16.MT88.4 R8, [R64+0xd800] ;  /* 0x00d800004008783b */ /* 0x000ea20000004200 */
[----:B------:R-:W-:Y:S06]  /*4a30*/  MUFU.EX2 R133, R133 ;  /* 0x0000008500857308 */ /* 0x000fec0000000800 */
        /* <DEDUP_REMOVED lines=16> */
[----:B-----5:R-:W-:Y:S01]  /*4b40*/  F2FP.BF16.F32.PACK_AB R5, R36, R37 ;  /* 0x000000252405723e */ /* 0x020fe200000010ff */
[----:B------:R-:W-:Y:S01]  /*4b50*/  FADD.FTZ R39, R39, R42 ;  /* 0x0000002a27277221 */ /* 0x000fe20000010000 */
[----:B------:R-:W-:Y:S01]  /*4b60*/  F2FP.BF16.F32.PACK_AB R6, R30, R31 ;  /* 0x0000001f1e06723e */ /* 0x000fe200000010ff */
[----:B------:R-:W-:Y:S01]  /*4b70*/  FADD.FTZ R37, R37, R40 ;  /* 0x0000002825257221 */ /* 0x000fe20000010000 */
[----:B------:R-:W-:Y:S01]  /*4b80*/  F2FP.BF16.F32.PACK_AB R7, R28, R29 ;  /* 0x0000001d1c07723e */ /* 0x000fe200000010ff */
[----:B------:R-:W-:-:S02]  /*4b90*/  FADD.FTZ R38, R38, R39 ;  /* 0x0000002726267221 */ /* 0x000fc40000010000 */
[----:B------:R-:W-:-:S04]  /*4ba0*/  FADD.FTZ R36, R36, R37 ;  /* 0x0000002524247221 */ /* 0x000fc80000010000 */
        /* <DEDUP_REMOVED lines=19> */
[C---:B------:R-:W-:Y:S01]  /*4ce0*/  HMMA.16816.F32.BF16 R76, R4.reuse, R26, R76 ;  /* 0x0000001a044c723c */ /* 0x040fe2000004184c */
[----:B------:R-:W-:Y:S07]  /*4cf0*/  LDSM.16.MT88.4 R24, [R67+0xe000] ;  /* 0x00e000004318783b */ /* 0x000fee0000004200 */
[C---:B------:R-:W-:Y:S08]  /*4d00*/  HMMA.16816.F32.BF16 R96, R4.reuse, R20, R96 ;  /* 0x000000140460723c */ /* 0x040ff00000041860 */
[----:B------:R-:W-:Y:S01]  /*4d10*/  HMMA.16816.F32.BF16 R100, R4, R22, R100 ;  /* 0x000000160464723c */ /* 0x000fe20000041864 */
[----:B------:R-:W4:Y:S01]  /*4d20*/  LDSM.16.MT88.4 R20, [R64+0xe000] ;  /* 0x00e000004014783b */ /* 0x000f220000004200 */
[----:B------:R-:W-:-:S02]  /*4d30*/  F2FP.BF16.F32.PACK_AB R4, R149, R144 ;  /* 0x000000909504723e */ /* 0x000fc400000010ff */
[----:B------:R-:W-:Y:S02]  /*4d40*/  F2FP.BF16.F32.PACK_AB R5, R161, R154 ;  /* 0x0000009aa105723e */ /* 0x000fe400000010ff */
        /* <DEDUP_REMOVED lines=14> */
[C---:B------:R-:W-:Y:S01]  /*4e30*/  HMMA.16816.F32.BF16 R68, R4.reuse, R34, R68 ;  /* 0x000000220444723c */ /* 0x040fe20000041844 */
[--C-:B------:R-:W-:Y:S01]  /*4e40*/  FFMA.FTZ R34, R160, UR4, -R139.reuse ;  /* 0x00000004a0227c23 */ /* 0x100fe2000801088b */
[--C-:B------:R-:W-:Y:S01]  /*4e50*/  FFMA.FTZ R35, R156, UR4, -R139.reuse ;  /* 0x000000049c237c23 */ /* 0x100fe2000801088b */
[--C-:B------:R-:W-:Y:S01]  /*4e60*/  FFMA.FTZ R156, R159, UR4, -R66.reuse ;  /* 0x000000049f9c7c23 */ /* 0x100fe20008010842 */
[--C-:B------:R-:W-:Y:S01]  /*4e70*/  FFMA.FTZ R160, R153, UR4, -R66.reuse ;  /* 0x0000000499a07c23 */ /* 0x100fe20008010842 */
[--C-:B------:R-:W-:Y:S01]  /*4e80*/  FFMA.FTZ R153, R148, UR4, -R139.reuse ;  /* 0x0000000494997c23 */ /* 0x100fe2000801088b */
[--C-:B------:R-:W-:Y:S01]  /*4e90*/  FFMA.FTZ R159, R142, UR4, -R139.reuse ;  /* 0x000000048e9f7c23 */ /* 0x100fe2000801088b */
[----:B------:R-:W-:Y:S01]  /*4ea0*/  MUFU.EX2 R34, R34 ;  /* 0x0000002200227308 */ /* 0x000fe20000000800 */
[----:B------:R-:W-:Y:S01]  /*4eb0*/  HMMA.16816.F32.BF16 R128, R4, R32, R128 ;  /* 0x000000200480723c */ /* 0x000fe20000041880 */
[--C-:B------:R-:W-:Y:S01]  /*4ec0*/  FFMA.FTZ R32, R164, UR4, -R139.reuse ;  /* 0x00000004a4207c23 */ /* 0x100fe2000801088b */
[----:B------:R-:W-:Y:S01]  /*4ed0*/  FFMA.FTZ R33, R162, UR4, -R139 ;  /* 0x00000004a2217c23 */ /* 0x000fe2000801088b */
[--C-:B------:R-:W-:Y:S01]  /*4ee0*/  FFMA.FTZ R142, R147, UR4, -R66.reuse ;  /* 0x00000004938e7c23 */ /* 0x100fe20008010842 */
[----:B------:R-:W-:-:S03]  /*4ef0*/  FFMA.FTZ R148, R141, UR4, -R66 ;  /* 0x000000048d947c23 */ /* 0x000fc60008010842 */
[----:B------:R-:W-:Y:S01]  /*4f00*/  MUFU.EX2 R32, R32 ;  /* 0x0000002000207308 */ /* 0x000fe20000000800 */
[C---:B-1----:R-:W-:Y:S07]  /*4f10*/  HMMA.16816.F32.BF16 R124, R4.reuse, R8, R124 ;  /* 0x00000008047c723c */ /* 0x042fee000004187c */
[----:B------:R-:W1:Y:S01]  /*4f20*/  MUFU.EX2 R33, R33 ;  /* 0x0000002100217308 */ /* 0x000e620000000800 */
[C---:B------:R-:W-:Y:S01]  /*4f30*/  HMMA.16816.F32.BF16 R112, R4.reuse, R10, R112 ;  /* 0x0000000a0470723c */ /* 0x040fe20000041870 */
[----:B------:R-:W5:Y:S06]  /*4f40*/  LDSM.16.MT88.4 R8, [R0+0xe800] ;  /* 0x00e800000008783b */ /* 0x000f6c0000004200 */
[----:B------:R-:W-:Y:S01]  /*4f50*/  MUFU.EX2 R35, R35 ;  /* 0x0000002300237308 */ /* 0x000fe20000000800 */
[C---:B------:R-:W-:Y:S07]  /*4f60*/  HMMA.16816.F32.BF16 R72, R4.reuse, R24, R72 ;  /* 0x000000180448723c */ /* 0x040fee0000041848 */
[----:B------:R-:W3:Y:S01]  /*4f70*/  MUFU.EX2 R156, R156 ;  /* 0x0000009c009c7308 */ /* 0x000ee20000000800 */
[C---:B------:R-:W-:Y:S01]  /*4f80*/  HMMA.16816.F32.BF16 R76, R4.reuse, R26, R76 ;  /* 0x0000001a044c723c */ /* 0x040fe2000004184c */
[----:B------:R-:W-:Y:S06]  /*4f90*/  LDSM.16.MT88.4 R24, [R200+0xe800] ;  /* 0x00e80000c818783b */ /* 0x000fec0000004200 */
[----:B------:R-:W4:Y:S01]  /*4fa0*/  MUFU.EX2 R160, R160 ;  /* 0x000000a000a07308 */ /* 0x000f220000000800 */
[C---:B--2---:R-:W-:Y:S07]  /*4fb0*/  HMMA.16816.F32.BF16 R120, R4.reuse, R16, R120 ;  /* 0x000000100478723c */ /* 0x044fee0000041878 */
[----:B------:R-:W2:Y:S01]  /*4fc0*/  MUFU.EX2 R153, R153 ;  /* 0x0000009900997308 */ /* 0x000ea20000000800 */
[----:B------:R-:W-:Y:S01]  /*4fd0*/  HMMA.16816.F32.BF16 R116, R4, R18, R116 ;  /* 0x000000120474723c */ /* 0x000fe20000041874 */
[----:B-1----:R-:W-:Y:S01]  /*4fe0*/  F2FP.BF16.F32.PACK_AB R4, R33, R32 ;  /* 0x000000202104723e */ /* 0x002fe200000010ff */
[----:B------:R-:W1:Y:S01]  /*4ff0*/  LDSM.16.MT88.4 R16, [R200+0x12800] ;  /* 0x01280000c810783b */ /* 0x000e620000004200 */
[----:B---3--:R-:W-:-:S02]  /*5000*/  F2FP.BF16.F32.PACK_AB R5, R157, R156 ;  /* 0x0000009c9d05723e */ /* 0x008fc400000010ff */
[----:B------:R-:W-:Y:S02]  /*5010*/  F2FP.BF16.F32.PACK_AB R6, R35, R34 ;  /* 0x000000222306723e */ /* 0x000fe400000010ff */
[----:B------:R-:W-:Y:S01]  /*5020*/  MUFU.EX2 R159, R159 ;  /* 0x0000009f009f7308 */ /* 0x000fe20000000800 */
[----:B----4-:R-:W-:-:S07]  /*5030*/  F2FP.BF16.F32.PACK_AB R7, R160, R155 ;  /* 0x0000009ba007723e */ /* 0x010fce00000010ff */
[C---:B------:R-:W-:Y:S01]  /*5040*/  HMMA.16816.F32.BF16 R72, R4.reuse, R12, R72 ;  /* 0x0000000c0448723c */ /* 0x040fe20000041848 */
[----:B------:R-:W3:Y:S07]  /*5050*/  MUFU.EX2 R142, R142 ;  /* 0x0000008e008e7308 */ /* 0x000eee0000000800 */
[C---:B------:R-:W-:Y:S01]  /*5060*/  HMMA.16816.F32.BF16 R76, R4.reuse, R14, R76 ;  /* 0x0000000e044c723c */ /* 0x040fe2000004184c */
[----:B------:R-:W4:Y:S01]  /*5070*/  LDSM.16.MT88.4 R12, [R67+0x12800] ;  /* 0x01280000430c783b */ /* 0x000f220000004200 */
[----:B------:R-:W3:Y:S06]  /*5080*/  MUFU.EX2 R148, R148 ;  /* 0x0000009400947308 */ /* 0x000eec0000000800 */
[C---:B------:R-:W-:Y:S08]  /*5090*/  HMMA.16816.F32.BF16 R80, R4.reuse, R20, R80 ;  /* 0x000000140450723c */ /* 0x040ff00000041850 */
[C---:B------:R-:W-:Y:S01]  /*50a0*/  HMMA.16816.F32.BF16 R84, R4.reuse, R22, R84 ;  /* 0x000000160454723c */ /* 0x040fe20000041854 */
[----:B------:R-:W2:Y:S07]  /*50b0*/  LDSM.16.MT88.4 R20, [R64+0x12800] ;  /* 0x012800004014783b */ /* 0x000eae0000004200 */
[C---:B-----5:R-:W-:Y:S08]  /*50c0*/  HMMA.16816.F32.BF16 R88, R4.reuse, R8, R88 ;  /* 0x000000080458723c */ /* 0x060ff00000041858 */
[C---:B------:R-:W-:Y:S01]  /*50d0*/  HMMA.16816.F32.BF16 R92, R4.reuse, R10, R92 ;  /* 0x0000000a045c723c */ /* 0x040fe2000004185c */
[----:B------:R-:W5:Y:S07]  /*50e0*/  LDSM.16.MT88.4 R8, [R0+0x12800] ;  /* 0x012800000008783b */ /* 0x000f6e0000004200 */
[C---:B-1----:R-:W-:Y:S08]  /*50f0*/  HMMA.16816.F32.BF16 R96, R4.reuse, R16, R96 ;  /* 0x000000100460723c */ /* 0x042ff00000041860 */
[C---:B----4-:R-:W-:Y:S08]  /*5100*/  HMMA.16816.F32.BF16 R104, R4.reuse, R12, R104 ;  /* 0x0000000c0468723c */ /* 0x050ff00000041868 */
[C---:B------:R-:W-:Y:S01]  /*5110*/  HMMA.16816.F32.BF16 R108, R4.reuse, R14, R108 ;  /* 0x0000000e046c723c */ /* 0x040fe2000004186c */
[----:B------:R-:W1:Y:S07]  /*5120*/  LDSM.16.MT88.4 R12, [R64+0xf000] ;  /* 0x00f00000400c783b */ /* 0x000e6e0000004200 */
[C---:B------:R-:W-:Y:S01]  /*5130*/  HMMA.16816.F32.BF16 R100, R4.reuse, R18, R100 ;  /* 0x000000120464723c */ /* 0x040fe20000041864 */
[----:B------:R-:W4:Y:S07]  /*5140*/  LDSM.16.MT88.4 R16, [R67+0xf000] ;  /* 0x00f000004310783b */ /* 0x000f2e0000004200 */
[C---:B--2---:R-:W-:Y:S08]  /*5150*/  HMMA.16816.F32.BF16 R124, R4.reuse, R20, R124 ;  /* 0x00000014047c723c */ /* 0x044ff0000004187c */
[C---:B------:R-:W-:Y:S01]  /*5160*/  HMMA.16816.F32.BF16 R112, R4.reuse, R22, R112 ;  /* 0x000000160470723c */ /* 0x040fe20000041870 */
[----:B------:R-:W2:Y:S07]  /*5170*/  LDSM.16.MT88.4 R20, [R0+0xf000] ;  /* 0x00f000000014783b */ /* 0x000eae0000004200 */
[C---:B-----5:R-:W-:Y:S08]  /*5180*/  HMMA.16816.F32.BF16 R120, R4.reuse, R8, R120 ;  /* 0x000000080478723c */ /* 0x060ff00000041878 */
[C---:B------:R-:W-:Y:S01]  /*5190*/  HMMA.16816.F32.BF16 R116, R4.reuse, R10, R116 ;  /* 0x0000000a0474723c */ /* 0x040fe20000041874 */
[----:B------:R-:W5:Y:S07]  /*51a0*/  LDSM.16.MT88.4 R8, [R200+0x13000] ;  /* 0x01300000c808783b */ /* 0x000f6e0000004200 */
[C---:B------:R-:W-:Y:S08]  /*51b0*/  HMMA.16816.F32.BF16 R128, R4.reuse, R24, R128 ;  /* 0x000000180480723c */ /* 0x040ff00000041880 */
[----:B------:R-:W-:Y:S01]  /*51c0*/  HMMA.16816.F32.BF16 R68, R4, R26, R68 ;  /* 0x0000001a0444723c */ /* 0x000fe20000041844 */
[----:B------:R-:W5:Y:S01]  /*51d0*/  LDSM.16.MT88.4 R24, [R200+0xf000] ;  /* 0x00f00000c818783b */ /* 0x000f620000004200 */
[----:B------:R-:W-:-:S02]  /*51e0*/  F2FP.BF16.F32.PACK_AB R4, R153, R150 ;  /* 0x000000969904723e */ /* 0x000fc400000010ff */
[----:B---3--:R-:W-:Y:S02]  /*51f0*/  F2FP.BF16.F32.PACK_AB R5, R145, R142 ;  /* 0x0000008e9105723e */ /* 0x008fe400000010ff */
[----:B------:R-:W-:Y:S02]  /*5200*/  F2FP.BF16.F32.PACK_AB R6, R159, R146 ;  /* 0x000000929f06723e */ /* 0x000fe400000010ff */
[----:B------:R-:W-:-:S07]  /*5210*/  F2FP.BF16.F32.PACK_AB R7, R148, R143 ;  /* 0x0000008f9407723e */ /* 0x000fce00000010ff */
[C---:B-1----:R-:W-:Y:S08]  /*5220*/  HMMA.16816.F32.BF16 R80, R4.reuse, R12, R80 ;  /* 0x0000000c0450723c */ /* 0x042ff00000041850 */
[C---:B------:R-:W-:Y:S01]  /*5230*/  HMMA.16816.F32.BF16 R84, R4.reuse, R14, R84 ;  /* 0x0000000e0454723c */ /* 0x040fe20000041854 */
[----:B------:R-:W1:Y:S07]  /*5240*/  LDSM.16.MT88.4 R12, [R64+0x13000] ;  /* 0x01300000400c783b */ /* 0x000e6e0000004200 */
[C---:B----4-:R-:W-:Y:S08]  /*5250*/  HMMA.16816.F32.BF16 R72, R4.reuse, R16, R72 ;  /* 0x000000100448723c */ /* 0x050ff00000041848 */
[C---:B------:R-:W-:Y:S01]  /*5260*/  HMMA.16816.F32.BF16 R76, R4.reuse, R18, R76 ;  /* 0x00000012044c723c */ /* 0x040fe2000004184c */
[----:B------:R-:W3:Y:S07]  /*5270*/  LDSM.16.MT88.4 R16, [R67+0x13000] ;  /* 0x013000004310783b */ /* 0x000eee0000004200 */
[C---:B--2---:R-:W-:Y:S08]  /*5280*/  HMMA.16816.F32.BF16 R88, R4.reuse, R20, R88 ;  /* 0x000000140458723c */ /* 0x044ff00000041858 */
[C---:B------:R-:W-:Y:S01]  /*5290*/  HMMA.16816.F32.BF16 R92, R4.reuse, R22, R92 ;  /* 0x00000016045c723c */ /* 0x040fe2000004185c */
[----:B------:R-:W2:Y:S07]  /*52a0*/  LDSM.16.MT88.4 R20, [R0+0x13000] ;  /* 0x013000000014783b */ /* 0x000eae0000004200 */
[C---:B-----5:R-:W-:Y:S08]  /*52b0*/  HMMA.16816.F32.BF16 R96, R4.reuse, R8, R96 ;  /* 0x000000080460723c */ /* 0x060ff00000041860 */
[C---:B------:R-:W-:Y:S01]  /*52c0*/  HMMA.16816.F32.BF16 R100, R4.reuse, R10, R100 ;  /* 0x0000000a0464723c */ /* 0x040fe20000041864 */
[----:B------:R-:W4:Y:S07]  /*52d0*/  LDSM.16.MT88.4 R8, [R67+0xf800] ;  /* 0x00f800004308783b */ /* 0x000f2e0000004200 */
[----:B------:R-:W-:Y:S01]  /*52e0*/  HMMA.16816.F32.BF16 R68, R4, R26, R68 ;  /* 0x0000001a0444723c */ /* 0x000fe20000041844 */
[--C-:B------:R-:W-:Y:S01]  /*52f0*/  FFMA.FTZ R27, R137, UR4, -R66.reuse ;  /* 0x00000004891b7c23 */ /* 0x100fe20008010842 */
[----:B------:R-:W-:Y:S01]  /*5300*/  FFMA.FTZ R26, R136, UR4, -R139 ;  /* 0x00000004881a7c23 */ /* 0x000fe2000801088b */
[----:B------:R-:W-:-:S04]  /*5310*/  FFMA.FTZ R66, R65, UR4, -R66 ;  /* 0x0000000441427c23 */ /* 0x000fc80008010842 */
[----:B------:R-:W-:Y:S01]  /*5320*/  MUFU.EX2 R27, R27 ;  /* 0x0000001b001b7308 */ /* 0x000fe20000000800 */
[----:B------:R-:W-:Y:S01]  /*5330*/  HMMA.16816.F32.BF16 R128, R4, R24, R128 ;  /* 0x000000180480723c */ /* 0x000fe20000041880 */
[--C-:B------:R-:W-:Y:S01]  /*5340*/  FFMA.FTZ R24, R140, UR4, -R139.reuse ;  /* 0x000000048c187c23 */ /* 0x100fe2000801088b */
[----:B------:R-:W-:-:S05]  /*5350*/  FFMA.FTZ R25, R138, UR4, -R139 ;  /* 0x000000048a197c23 */ /* 0x000fca000801088b */
[----:B------:R-:W-:Y:S01]  /*5360*/  MUFU.EX2 R24, R24 ;  /* 0x0000001800187308 */ /* 0x000fe20000000800 */
[C---:B-1----:R-:W-:Y:S07]  /*5370*/  HMMA.16816.F32.BF16 R124, R4.reuse, R12, R124 ;  /* 0x0000000c047c723c */ /* 0x042fee000004187c */
[----:B------:R-:W1:Y:S01]  /*5380*/  MUFU.EX2 R25, R25 ;  /* 0x0000001900197308 */ /* 0x000e620000000800 */
[C---:B------:R-:W-:Y:S01]  /*5390*/  HMMA.16816.F32.BF16 R112, R4.reuse, R14, R112 ;  /* 0x0000000e0470723c */ /* 0x040fe20000041870 */
[----:B------:R-:W5:Y:S06]  /*53a0*/  LDSM.16.MT88.4 R12, [R64+0xf800] ;  /* 0x00f80000400c783b */ /* 0x000f6c0000004200 */
[----:B------:R-:W4:Y:S01]  /*53b0*/  MUFU.EX2 R26, R26 ;  /* 0x0000001a001a7308 */ /* 0x000f220000000800 */
[C---:B---3--:R-:W-:Y:S07]  /*53c0*/  HMMA.16816.F32.BF16 R104, R4.reuse, R16, R104 ;  /* 0x000000100468723c */ /* 0x048fee0000041868 */
[----:B------:R-:W3:Y:S01]  /*53d0*/  MUFU.EX2 R66, R66 ;  /* 0x0000004200427308 */ /* 0x000ee20000000800 */
[C---:B------:R-:W-:Y:S01]  /*53e0*/  HMMA.16816.F32.BF16 R108, R4.reuse, R18, R108 ;  /* 0x00000012046c723c */ /* 0x040fe2000004186c */
[----:B------:R-:W5:Y:S07]  /*53f0*/  LDSM.16.MT88.4 R16, [R67+0x13800] ;  /* 0x013800004310783b */ /* 0x000f6e0000004200 */
[----:B--2---:R-:W-:Y:S01]  /*5400*/  HMMA.16816.F32.BF16 R120, R4, R20, R120 ;  /* 0x000000140478723c */ /* 0x004fe20000041878 */
[----:B------:R-:W-:-:S04]  /*5410*/  FADD.FTZ R21, R31, R38 ;  /* 0x000000261f157221 */ /* 0x000fc80000010000 */
[----:B------:R-:W-:-:S03]  /*5420*/  FADD.FTZ R21, R30, R21 ;  /* 0x000000151e157221 */ /* 0x000fc60000010000 */
[----:B------:R-:W-:Y:S01]  /*5430*/  HMMA.16816.F32.BF16 R116, R4, R22, R116 ;  /* 0x000000160474723c */ /* 0x000fe20000041874 */
[----:B-1----:R-:W-:Y:S01]  /*5440*/  F2FP.BF16.F32.PACK_AB R4, R25, R24 ;  /* 0x000000181904723e */ /* 0x002fe200000010ff */
[----:B------:R-:W-:Y:S01]  /*5450*/  FADD.FTZ R23, R29, R36 ;  /* 0x000000241d177221 */ /* 0x000fe20000010000 */
[----:B------:R-:W-:Y:S01]  /*5460*/  F2FP.BF16.F32.PACK_AB R5, R134, R27 ;  /* 0x0000001b8605723e */ /* 0x000fe200000010ff */
[----:B------:R-:W-:Y:S01]  /*5470*/  FADD.FTZ R20, R144, R21 ;  /* 0x0000001590147221 */ /* 0x000fe20000010000 */
[----:B----4-:R-:W-:Y:S01]  /*5480*/  F2FP.BF16.F32.PACK_AB R6, R221, R26 ;  /* 0x0000001add06723e */ /* 0x010fe200000010ff */
[----:B------:R-:W-:Y:S01]  /*5490*/  FADD.FTZ R23, R28, R23 ;  /* 0x000000171c177221 */ /* 0x000fe20000010000 */
[----:B---3--:R-:W-:Y:S01]  /*54a0*/  F2FP.BF16.F32.PACK_AB R7, R66, R133 ;  /* 0x000000854207723e */ /* 0x008fe200000010ff */
[----:B------:R-:W-:Y:S02]  /*54b0*/  FADD.FTZ R20, R149, R20 ;  /* 0x0000001495147221 */ /* 0x000fe40000010000 */
[----:B------:R-:W-:-:S04]  /*54c0*/  FADD.FTZ R154, R154, R23 ;  /* 0x000000179a9a7221 */ /* 0x000fc80000010000 */
[----:B------:R-:W-:Y:S01]  /*54d0*/  HMMA.16816.F32.BF16 R72, R4, R8, R72 ;  /* 0x000000080448723c */ /* 0x000fe20000041848 */
[----:B------:R-:W-:-:S04]  /*54e0*/  FADD.FTZ R161, R161, R154 ;  /* 0x0000009aa1a17221 */ /* 0x000fc80000010000 */
[----:B------:R-:W-:-:S03]  /*54f0*/  FADD.FTZ R158, R158, R161 ;  /* 0x000000a19e9e7221 */ /* 0x000fc60000010000 */
[----:B------:R-:W-:Y:S01]  /*5500*/  HMMA.16816.F32.BF16 R76, R4, R10, R76 ;  /* 0x0000000a044c723c */ /* 0x000fe2000004184c */
[----:B------:R-:W1:Y:S01]  /*5510*/  LDSM.16.MT88.4 R8, [R64+0x13800] ;  /* 0x013800004008783b */ /* 0x000e620000004200 */
[----:B------:R-:W-:-:S06]  /*5520*/  FADD.FTZ R163, R163, R158 ;  /* 0x0000009ea3a37221 */ /* 0x000fcc0000010000 */
[C---:B-----5:R-:W-:Y:S08]  /*5530*/  HMMA.16816.F32.BF16 R80, R4.reuse, R12, R80 ;  /* 0x0000000c0450723c */ /* 0x060ff00000041850 */
        /* <DEDUP_REMOVED lines=8> */
[----:B--2---:R-:W-:Y:S01]  /*55c0*/  HMMA.16816.F32.BF16 R88, R4, R12, R88 ;  /* 0x0000000c0458723c */ /* 0x004fe20000041858 */
[----:B------:R-:W-:-:S04]  /*55d0*/  FADD.FTZ R13, R151, R20 ;  /* 0x00000014970d7221 */ /* 0x000fc80000010000 */
        /* <DEDUP_REMOVED lines=8> */
[----:B------:R2:W3:Y:S01]  /*5660*/  LDSM.16.MT88.4 R16, [R0+0x13800] ;  /* 0x013800000010783b */ /* 0x0004e20000004200 */
[----:B------:R-:W-:-:S04]  /*5670*/  FADD.FTZ R150, R150, R35 ;  /* 0x0000002396967221 */ /* 0x000fc80000010000 */
[----:B------:R-:W-:Y:S02]  /*5680*/  FADD.FTZ R153, R153, R150 ;  /* 0x0000009699997221 */ /* 0x000fe40000010000 */
[----:B-1----:R-:W-:Y:S02]  /*5690*/  HMMA.16816.F32.BF16 R96, R4, R8, R96 ;  /* 0x000000080460723c */ /* 0x002fe40000041860 */
[----:B------:R-:W-:-:S04]  /*56a0*/  FADD.FTZ R146, R146, R153 ;  /* 0x0000009992927221 */ /* 0x000fc80000010000 */
[----:B------:R-:W-:Y:S02]  /*56b0*/  FADD.FTZ R159, R159, R146 ;  /* 0x000000929f9f7221 */ /* 0x000fe40000010000 */
[----:B------:R-:W-:Y:S02]  /*56c0*/  HMMA.16816.F32.BF16 R100, R4, R10, R100 ;  /* 0x0000000a0464723c */ /* 0x000fe40000041864 */
[----:B------:R-:W-:-:S04]  /*56d0*/  FADD.FTZ R24, R24, R159 ;  /* 0x0000009f18187221 */ /* 0x000fc80000010000 */
[----:B------:R-:W-:Y:S01]  /*56e0*/  FADD.FTZ R25, R25, R24 ;  /* 0x0000001819197221 */ /* 0x000fe20000010000 */
[----:B--2---:R-:W-:-:S03]  /*56f0*/  FADD.FTZ R0, R156, R163 ;  /* 0x000000a39c007221 */ /* 0x004fc60000010000 */
[----:B------:R-:W-:Y:S01]  /*5700*/  FADD.FTZ R26, R26, R25 ;  /* 0x000000191a1a7221 */ /* 0x000fe20000010000 */
[----:B------:R-:W-:-:S03]  /*5710*/  FADD.FTZ R0, R157, R0 ;  /* 0x000000009d007221 */ /* 0x000fc60000010000 */
[----:B------:R-:W-:Y:S01]  /*5720*/  FADD.FTZ R221, R221, R26 ;  /* 0x0000001adddd7221 */ /* 0x000fe20000010000 */
[----:B------:R-:W-:-:S04]  /*5730*/  FADD.FTZ R9, R155, R0 ;  /* 0x000000009b097221 */ /* 0x000fc80000010000 */
[----:B------:R-:W-:-:S04]  /*5740*/  FADD.FTZ R9, R160, R9 ;  /* 0x00000009a0097221 */ /* 0x000fc80000010000 */
[----:B------:R-:W-:Y:S01]  /*5750*/  FADD.FTZ R0, R142, R9 ;  /* 0x000000098e007221 */ /* 0x000fe20000010000 */
[----:B---3--:R-:W-:Y:S03]  /*5760*/  HMMA.16816.F32.BF16 R120, R4, R16, R120 ;  /* 0x000000100478723c */ /* 0x008fe60000041878 */
[----:B------:R-:W-:-:S04]  /*5770*/  FADD.FTZ R0, R145, R0 ;  /* 0x0000000091007221 */ /* 0x000fc80000010000 */
[----:B------:R-:W-:Y:S01]  /*5780*/  FADD.FTZ R143, R143, R0 ;  /* 0x000000008f8f7221 */ /* 0x000fe20000010000 */
[----:B------:R-:W-:Y:S03]  /*5790*/  HMMA.16816.F32.BF16 R116, R4, R18, R116 ;  /* 0x000000120474723c */ /* 0x000fe60000041874 */
[----:B------:R-:W-:-:S04]  /*57a0*/  FADD.FTZ R148, R148, R143 ;  /* 0x0000008f94947221 */ /* 0x000fc80000010000 */
[----:B------:R-:W-:-:S04]  /*57b0*/  FADD.FTZ R27, R27, R148 ;  /* 0x000000941b1b7221 */ /* 0x000fc80000010000 */
[----:B------:R-:W-:-:S04]  /*57c0*/  FADD.FTZ R134, R134, R27 ;  /* 0x0000001b86867221 */ /* 0x000fc80000010000 */
[----:B------:R-:W-:-:S04]  /*57d0*/  FADD.FTZ R133, R133, R134 ;  /* 0x0000008685857221 */ /* 0x000fc80000010000 */
[----:B------:R-:W-:Y:S01]  /*57e0*/  FADD.FTZ R219, R66, R133 ;  /* 0x0000008542db7221 */ /* 0x000fe20000010000 */
[----:B------:R-:W-:Y:S06]  /*57f0*/  @!P4 BRA `(.L_x_1887) ;  /* 0x0000003c00f4c947 */ /* 0x000fec0003800000 */
[----:B------:R-:W1:Y:S01]  /*5800*/  S2UR UR5, SR_CgaCtaId ;  /* 0x00000000000579c3 */ /* 0x000e620000008800 */
[----:B------:R-:W-:Y:S01]  /*5810*/  IMAD.MOV.U32 R0, RZ, RZ, R3 ;  /* 0x000000ffff007224 */ /* 0x000fe200078e0003 */
[----:B------:R-:W-:Y:S01]  /*5820*/  UISETP.NE.U32.AND UP0, UPT, UR6, URZ, UPT ;  /* 0x000000ff0600728c */ /* 0x000fe2000bf05070 */
[----:B------:R-:W-:Y:S01]  /*5830*/  IMAD.MOV.U32 R3, RZ, RZ, 0x20 ;  /* 0x00000020ff037424 */ /* 0x000fe200078e00ff */
[C---:B------:R-:W-:Y:S01]  /*5840*/  IADD3 R215, PT, PT, R2.reuse, -0x2, RZ ;  /* 0xfffffffe02d77810 */ /* 0x040fe20007ffe0ff */
[----:B------:R-:W-:Y:S01]  /*5850*/  IMAD.MOV.U32 R133, RZ, RZ, R132 ;  /* 0x000000ffff857224 */ /* 0x000fe200078e0084 */
[----:B------:R-:W-:Y:S01]  /*5860*/  UISETP.NE.AND.EX UP0, UPT, UR7, URZ, UPT, UP0 ;  /* 0x000000ff0700728c */ /* 0x000fe2000bf05300 */
[----:B------:R-:W-:Y:S01]  /*5870*/  IADD3 R214, PT, PT, -R2, 0x1, RZ ;  /* 0x0000000102d67810 */ /* 0x000fe20007ffe1ff */
[C---:B------:R-:W-:Y:S01]  /*5880*/  VIADD R209, R200.reuse, 0xc040 ;  /* 0x0000c040c8d17836 */ /* 0x040fe20000000000 */
[----:B------:R-:W-:Y:S01]  /*5890*/  SEL R3, R3, 0xffffffe0, !P2 ;  /* 0xffffffe003037807 */ /* 0x000fe20005000000 */
[----:B------:R-:W-:Y:S01]  /*58a0*/  UMOV UR10, 0x400 ;  /* 0x00000400000a7882 */ /* 0x000fe20000000000 */
[----:B------:R-:W-:Y:S01]  /*58b0*/  IADD3 R213, PT, PT, R200, 0xc000, RZ ;  /* 0x0000c000c8d57810 */ /* 0x000fe20007ffe0ff */
[----:B------:R-:W2:Y:S01]  /*58c0*/  LDCU UR4, c[0x0][0x45c] ;  /* 0x00008b80ff0477ac */ /* 0x000ea20008000800 */
[----:B------:R-:W-:Y:S01]  /*58d0*/  PLOP3.LUT P1, PT, PT, PT, UP0, 0x80, 0x8 ;  /* 0x000000000008781c */ /* 0x000fe20003f2f008 */
[----:B------:R-:W-:Y:S01]  /*58e0*/  IMAD.IADD R196, R3, 0x1, R200 ;  /* 0x0000000103c47824 */ /* 0x000fe200078e02c8 */
[----:B------:R-:W-:Y:S01]  /*58f0*/  MOV R212, RZ ;  /* 0x000000ff00d47202 */ /* 0x000fe20000000f00 */
[----:B------:R-:W3:Y:S01]  /*5900*/  LDCU.64 UR8, c[0x0][0x3a8] ;  /* 0x00007500ff0877ac */ /* 0x000ee20008000a00 */
[----:B------:R-:W4:Y:S01]  /*5910*/  LDCU.64 UR6, c[0x0][0x3a0] ;  /* 0x00007400ff0677ac */ /* 0x000f220008000a00 */
[----:B-1----:R-:W-:-:S12]  /*5920*/  ULEA UR5, UR5, UR10, 0x18 ;  /* 0x0000000a05057291 */ /* 0x002fd8000f8ec0ff */
.L_x_1891:
[----:B------:R-:W-:Y:S01]  /*5930*/  @!P1 IADD3 R7, P0, PT, RZ, -R212, RZ ;  /* 0x800000d4ff079210 */ /* 0x000fe20007f1e0ff */
[----:B------:R-:W1:Y:S01]  /*5940*/  S2R R199, SR_TID.X ;  /* 0x0000000000c77919 */ /* 0x000e620000002100 */
[----:B------:R-:W5:Y:S01]  /*5950*/  @!P1 LDC R56, c[0x0][0x3c0] ;  /* 0x0000f000ff389b82 */ /* 0x000f620000000800 */
[----:B------:R-:W-:Y:S07]  /*5960*/  DEPBAR.LE SB0, 0x0 ;  /* 0x000080000000791a */ /* 0x000fee0000000000 */
[----:B------:R-:W2:Y:S08]  /*5970*/  LDC R59, c[0x0][0x3c4] ;  /* 0x0000f100ff3b7b82 */ /* 0x000eb00000000800 */
[----:B------:R-:W-:Y:S01]  /*5980*/  BAR.SYNC.DEFER_BLOCKING 0x0 ;  /* 0x0000000000007b1d */ /* 0x000fe20000010000 */
[C---:B-1----:R-:W-:Y:S01]  /*5990*/  LOP3.LUT R217, R199.reuse, 0x38, RZ, 0xc0, !PT ;  /* 0x00000038c7d97812 */ /* 0x042fe200078ec0ff */
[----:B-----5:R-:W-:Y:S01]  /*59a0*/  @!P1 IMAD.SHL.U32 R8, R56, 0x80, RZ ;  /* 0x0000008038089824 */ /* 0x020fe200078e00ff */
[----:B------:R-:W-:Y:S01]  /*59b0*/  SHF.R.U32.HI R202, RZ, 0x1, R199 ;  /* 0x00000001ffca7819 */ /* 0x000fe200000116c7 */
[C---:B------:R-:W-:Y:S01]  /*59c0*/  IMAD.SHL.U32 R6, R199.reuse, 0x8, RZ ;  /* 0x00000008c7067824 */ /* 0x040fe200078e00ff */
[C---:B------:R-:W-:Y:S01]  /*59d0*/  LOP3.LUT R2, R199.reuse, 0x8, RZ, 0xc0, !PT ;  /* 0x00000008c7027812 */ /* 0x040fe200078ec0ff */
[C---:B------:R-:W-:Y:S01]  /*59e0*/  IMAD.SHL.U32 R5, R199.reuse, 0x20, RZ ;  /* 0x00000020c7057824 */ /* 0x040fe200078e00ff */
[----:B------:R-:W-:Y:S01]  /*59f0*/  LOP3.LUT R186, R202, 0x8, RZ, 0xc0, !PT ;  /* 0x00000008caba7812 */ /* 0x000fe200078ec0ff */
[----:B------:R-:W-:Y:S01]  /*5a00*/  @!P1 IMAD.X R8, RZ, RZ, ~R8, P0 ;  /* 0x000000ffff089224 */ /* 0x000fe200000e0e08 */
[----:B------:R-:W-:Y:S01]  /*5a10*/  LOP3.LUT R198, R6, 0x38, RZ, 0xc0, !PT ;  /* 0x0000003806c67812 */ /* 0x000fe200078ec0ff */
[----:B------:R-:W-:Y:S01]  /*5a20*/  IMAD.SHL.U32 R132, R199, 0x40, RZ ;  /* 0x00000040c7847824 */ /* 0x000fe200078e00ff */
[----:B------:R-:W-:Y:S01]  /*5a30*/  LOP3.LUT R201, R5, 0x7c00, RZ, 0xc0, !PT ;  /* 0x00007c0005c97812 */ /* 0x000fe200078ec0ff */
[----:B------:R-:W-:Y:S01]  /*5a40*/  IMAD.MOV.U32 R5, RZ, RZ, R206 ;  /* 0x000000ffff057224 */ /* 0x000fe200078e00ce */
[----:B------:R-:W-:Y:S02]  /*5a50*/  @!P1 SHF.R.S64 R7, R7, 0x1f, R8 ;  /* 0x0000001f07079819 */ /* 0x000fe40000001008 */
[----:B------:R-:W-:Y:S02]  /*5a60*/  LOP3.LUT R217, R217, 0x1f8, R6, 0x78, !PT ;  /* 0x000001f8d9d97812 */ /* 0x000fe400078e7806 */
[--C-:B------:R-:W-:Y:S02]  /*5a70*/  LOP3.LUT R3, R198, 0x1c0, R132.reuse, 0xf8, !PT ;  /* 0x000001c0c6037812 */ /* 0x100fe400078ef884 */
[----:B------:R-:W-:Y:S02]  /*5a80*/  LOP3.LUT R4, R201, 0x200, R132, 0xf8, !PT ;  /* 0x00000200c9047812 */ /* 0x000fe400078ef884 */
[----:B------:R-:W-:Y:S02]  /*5a90*/  @!P1 IADD3 R206, P0, PT, R206, R7, RZ ;  /* 0x00000007cece9210 */ /* 0x000fe40007f1e0ff */
[----:B------:R-:W-:Y:S01]  /*5aa0*/  LOP3.LUT R217, R217, 0x1e00, R6, 0xf8, !PT ;  /* 0x00001e00d9d97812 */ /* 0x000fe200078ef806 */
[----:B------:R-:W-:Y:S01]  /*5ab0*/  IMAD.MOV.U32 R6, RZ, RZ, R207 ;  /* 0x000000ffff067224 */ /* 0x000fe200078e00cf */
[----:B------:R-:W-:Y:S02]  /*5ac0*/  LOP3.LUT R186, R4, R3, R186, 0xf6, !PT ;  /* 0x0000000304ba7212 */ /* 0x000fe400078ef6ba */
[----:B------:R-:W-:Y:S02]  /*5ad0*/  LOP3.LUT R2, R3, R2, RZ, 0x3c, !PT ;  /* 0x0000000203027212 */ /* 0x000fe400078e3cff */
[----:B------:R-:W-:Y:S01]  /*5ae0*/  @!P1 LEA.HI.X.SX32 R207, R8, R207, 0x1, P0 ;  /* 0x000000cf08cf9211 */ /* 0x000fe200000f0eff */
[----:B--2---:R-:W-:Y:S06]  /*5af0*/  @!P1 BRA `(.L_x_1888) ;  /* 0x0000000000f49947 */ /* 0x004fec0003800000 */
[----:B------:R-:W-:Y:S01]  /*5b00*/  VIADD R8, R208, 0xffffff80 ;  /* 0xffffff80d0087836 */ /* 0x000fe20000000000 */
[----:B------:R-:W1:Y:S01]  /*5b10*/  LDC R3, c[0x0][0x4f0] ;  /* 0x00013c00ff037b82 */ /* 0x000e620000000800 */
[----:B------:R-:W-:Y:S03]  /*5b20*/  IABS R10, R208 ;  /* 0x000000d0000a7213 */ /* 0x000fe60000000000 */
[----:B------:R-:W-:Y:S04]  /*5b30*/  IABS R9, R8 ;  /* 0x0000000800097213 */ /* 0x000fe80000000000 */
[----:B------:R-:W2:Y:S01]  /*5b40*/  LDC.64 R56, c[0x0][0x3c0] ;  /* 0x0000f000ff387b82 */ /* 0x000ea20000000a00 */
[-C--:B-1----:R-:W-:Y:S02]  /*5b50*/  IABS R4, R3.reuse ;  /* 0x0000000300047213 */ /* 0x082fe40000000000 */
[----:B------:R-:W-:Y:S02]  /*5b60*/  LOP3.LUT R8, R8, R3, RZ, 0x3c, !PT ;  /* 0x0000000308087212 */ /* 0x000fe400078e3cff */
[----:B------:R-:W1:Y:S02]  /*5b70*/  I2F.RP R11, R4 ;  /* 0x00000004000b7306 */ /* 0x000e640000209400 */
[----:B------:R-:W-:Y:S08]  /*5b80*/  ISETP.GE.AND P0, PT, R8, RZ, PT ;  /* 0x000000ff0800720c */ /* 0x000ff00003f06270 */
        /* <DEDUP_REMOVED lines=18> */
[----:B------:R-:W-:Y:S01]  /*5cb0*/  ISETP.NE.AND P2, PT, R3, RZ, PT ;  /* 0x000000ff0300720c */ /* 0x000fe20003f45270 */
[----:B------:R-:W-:Y:S01]  /*5cc0*/  @!P4 VIADD R13, R13, 0x1 ;  /* 0x000000010d0dc836 */ /* 0x000fe20000000000 */
[-C--:B------:R-:W-:Y:S02]  /*5cd0*/  ISETP.GE.U32.AND P5, PT, R9, R4.reuse, PT ;  /* 0x000000040900720c */ /* 0x080fe40003fa6070 */
[----:B------:R-:W-:Y:S02]  /*5ce0*/  ISETP.GE.U32.AND P6, PT, R10, R4, PT ;  /* 0x000000040a00720c */ /* 0x000fe40003fc6070 */
[-C--:B------:R-:W-:Y:S04]  /*5cf0*/  LOP3.LUT R4, R208, R3.reuse, RZ, 0x3c, !PT ;  /* 0x00000003d0047212 */ /* 0x080fe800078e3cff */
[----:B------:R-:W-:Y:S02]  /*5d00*/  ISETP.GE.AND P3, PT, R4, RZ, PT ;  /* 0x000000ff0400720c */ /* 0x000fe40003f66270 */
[----:B------:R-:W-:Y:S03]  /*5d10*/  LOP3.LUT R4, RZ, R3, RZ, 0x33, !PT ;  /* 0x00000003ff047212 */ /* 0x000fe600078e33ff */
[----:B------:R-:W-:Y:S02]  /*5d20*/  @P5 IADD3 R12, PT, PT, R12, 0x1, RZ ;  /* 0x000000010c0c5810 */ /* 0x000fe40007ffe0ff */
[----:B------:R-:W-:Y:S03]  /*5d30*/  @P6 VIADD R13, R13, 0x1 ;  /* 0x000000010d0d6836 */ /* 0x000fe60000000000 */
        /* <DEDUP_REMOVED lines=10> */
[----:B------:R-:W5:Y:S02]  /*5de0*/  LDG.E R7, desc[UR24][R16.64] ;  /* 0x0000001810077981 */ /* 0x000f64000c1e1900 */
[-C--:B--2---:R-:W-:Y:S01]  /*5df0*/  IMAD.WIDE.U32 R10, R3, R56.reuse, RZ ;  /* 0x00000038030a7225 */ /* 0x084fe200078e00ff */
[----:B------:R-:W-:Y:S01]  /*5e00*/  SHF.R.S32.HI R9, RZ, 0x1f, R3 ;  /* 0x0000001fff097819 */ /* 0x000fe20000011403 */
[----:B------:R-:W5:Y:S04]  /*5e10*/  LDG.E R4, desc[UR24][R14.64] ;  /* 0x000000180e047981 */ /* 0x000f68000c1e1900 */
[----:B------:R-:W-:Y:S04]  /*5e20*/  IMAD R8, R9, R56, RZ ;  /* 0x0000003809087224 */ /* 0x000fe800078e02ff */
[----:B------:R-:W-:Y:S05]  /*5e30*/  IMAD R8, R3, R57, R8 ;  /* 0x0000003903087224 */ /* 0x000fea00078e0208 */
[----:B------:R-:W-:Y:S01]  /*5e40*/  IADD3 R11, PT, PT, R11, R8, RZ ;  /* 0x000000080b0b7210 */ /* 0x000fe20007ffe0ff */
[----:B-----5:R-:W-:Y:S04]  /*5e50*/  IMAD.IADD R7, R7, 0x1, -R4 ;  /* 0x0000000107077824 */ /* 0x020fe800078e0a04 */
[----:B---3--:R-:W-:Y:S01]  /*5e60*/  IMAD.WIDE.U32 R10, R7, UR8, R10 ;  /* 0x00000008070a7c25 */ /* 0x008fe2000f8e000a */
[----:B------:R-:W-:Y:S02]  /*5e70*/  SHF.R.S32.HI R3, RZ, 0x1f, R7 ;  /* 0x0000001fff037819 */ /* 0x000fe40000011407 */
[C---:B------:R-:W-:Y:S03]  /*5e80*/  LEA R206, P0, R10.reuse, R5, 0x1 ;  /* 0x000000050ace7211 */ /* 0x040fe600078008ff */
[----:B------:R-:W-:Y:S04]  /*5e90*/  IMAD R4, R3, UR8, RZ ;  /* 0x0000000803047c24 */ /* 0x000fe8000f8e02ff */
[----:B------:R-:W-:Y:S04]  /*5ea0*/  IMAD R4, R7, UR9, R4 ;  /* 0x0000000907047c24 */ /* 0x000fe8000f8e0204 */
[----:B------:R-:W-:Y:S05]  /*5eb0*/  IMAD.IADD R207, R11, 0x1, R4 ;  /* 0x000000010bcf7824 */ /* 0x000fea00078e0204 */
[----:B------:R-:W-:Y:S07]  /*5ec0*/  LEA.HI.X R207, R10, R6, R207, 0x1, P0 ;  /* 0x000000060acf7211 */ /* 0x000fee00000f0ccf */
.L_x_1888:
[----:B------:R-:W-:Y:S01]  /*5ed0*/  IMAD.SHL.U32 R57, R56, 0x20, RZ ;  /* 0x0000002038397824 */ /* 0x000fe200078e00ff */
[----:B------:R-:W-:Y:S01]  /*5ee0*/  LEA R217, R217, UR5, 0x1 ;  /* 0x00000005d9d97c11 */ /* 0x000fe2000f8e08ff */
[----:B------:R-:W-:Y:S01]  /*5ef0*/  VIADD R214, R214, 0x1 ;  /* 0x00000001d6d67836 */ /* 0x000fe20000000000 */
[----:B------:R-:W-:Y:S02]  /*5f00*/  SHF.L.U64.HI R56, R56, 0x5, R59 ;  /* 0x0000000538387819 */ /* 0x000fe4000001023b */
[----:B------:R-:W-:Y:S01]  /*5f10*/  IADD3 R58, P0, PT, R57, R206, RZ ;  /* 0x000000ce393a7210 */ /* 0x000fe20007f1e0ff */
[----:B------:R-:W-:Y:S01]  /*5f20*/  @!PT LDS RZ, [RZ] ;  /* 0x00000000fffff984 */ /* 0x000fe20000000800 */
[----:B------:R-:W-:Y:S01]  /*5f30*/  @!PT LDS RZ, [RZ] ;  /* 0x00000000fffff984 */ /* 0x000fe20000000800 */
[----:B------:R-:W-:Y:S01]  /*5f40*/  @!PT LDS RZ, [RZ] ;  /* 0x00000000fffff984 */ /* 0x000fe20000000800 */
[----:B------:R-:W-:Y:S01]  /*5f50*/  LDGSTS.E.BYPASS.LTC128B.128 [R217+0xc000], desc[UR24][R206.64] ;  /* 0x0c000000ced97fae */ /* 0x000fe2000b981a18 */
[----:B------:R-:W-:Y:S02]  /*5f60*/  LOP3.LUT R185, R132, 0x400, RZ, 0xc0, !PT ;  /* 0x0000040084b97812 */ /* 0x000fe400078ec0ff */
[-C--:B------:R-:W-:Y:S01]  /*5f70*/  IADD3 R188, P2, PT, R58, R57.reuse, RZ ;  /* 0x000000393abc7210 */ /* 0x080fe20007f5e0ff */
[----:B------:R-:W-:Y:S01]  /*5f80*/  IMAD.X R59, R56, 0x1, R207, P0 ;  /* 0x00000001383b7824 */ /* 0x000fe200000e06cf */
[----:B------:R-:W-:Y:S01]  /*5f90*/  LDGSTS.E.BYPASS.LTC128B.128 [R217+0x10000], desc[UR24][R206.64+0x80] ;  /* 0x10000080ced97fae */ /* 0x000fe2000b981a18 */
[----:B------:R-:W-:Y:S01]  /*5fa0*/  IMAD R185, R2, 0x2, R185 ;  /* 0x0000000202b97824 */ /* 0x000fe200078e02b9 */
[-C--:B------:R-:W-:Y:S01]  /*5fb0*/  IADD3 R66, P0, PT, R188, R57.reuse, RZ ;  /* 0x00000039bc427210 */ /* 0x080fe20007f1e0ff */
[--C-:B------:R-:W-:Y:S02]  /*5fc0*/  IMAD.X R189, R59, 0x1, R56.reuse, P2 ;  /* 0x000000013bbd7824 */ /* 0x100fe400010e0638 */
[----:B------:R-:W-:Y:S01]  /*5fd0*/  LDGSTS.E.BYPASS.LTC128B.128 [R217+0xc800], desc[UR24][R58.64] ;  /* 0x0c8000003ad97fae */ /* 0x000fe2000b981a18 */
[----:B------:R-:W-:Y:S01]  /*5fe0*/  LEA R186, R186, UR5, 0x1 ;  /* 0x00000005baba7c11 */ /* 0x000fe2000f8e08ff */
[--C-:B------:R-:W-:Y:S03]  /*5ff0*/  IMAD.X R67, R189, 0x1, R56.reuse, P0 ;  /* 0x00000001bd437824 */ /* 0x100fe600000e0638 */
[----:B------:R1:W-:Y:S01]  /*6000*/  LDGSTS.E.BYPASS.LTC128B.128 [R217+0x10800], desc[UR24][R58.64+0x80] ;  /* 0x108000803ad97fae */ /* 0x0003e2000b981a18 */
[-C--:B------:R-:W-:Y:S02]  /*6010*/  IADD3 R64, P2, PT, R66, R57.reuse, RZ ;  /* 0x0000003942407210 */ /* 0x080fe40007f5e0ff */
[----:B------:R-:W-:Y:S02]  /*6020*/  IADD3 R2, PT, PT, R185, UR5, RZ ;  /* 0x00000005b9027c10 */ /* 0x000fe4000fffe0ff */
[----:B------:R-:W-:Y:S01]  /*6030*/  LDGSTS.E.BYPASS.LTC128B.128 [R217+0xd000], desc[UR24][R188.64] ;  /* 0x0d000000bcd97fae */ /* 0x000fe2000b981a18 */
[-C--:B------:R-:W-:Y:S01]  /*6040*/  IADD3 R62, P0, PT, R64, R57.reuse, RZ ;  /* 0x00000039403e7210 */ /* 0x080fe20007f1e0ff */
[--C-:B------:R-:W-:Y:S03]  /*6050*/  IMAD.X R65, R67, 0x1, R56.reuse, P2 ;  /* 0x0000000143417824 */ /* 0x100fe600010e0638 */
[----:B------:R2:W-:Y:S01]  /*6060*/  LDGSTS.E.BYPASS.LTC128B.128 [R217+0x11000], desc[UR24][R188.64+0x80] ;  /* 0x11000080bcd97fae */ /* 0x0005e2000b981a18 */
[-C--:B------:R-:W-:Y:S01]  /*6070*/  IADD3 R60, P2, PT, R62, R57.reuse, RZ ;  /* 0x000000393e3c7210 */ /* 0x080fe20007f5e0ff */
[--C-:B------:R-:W-:Y:S03]  /*6080*/  IMAD.X R63, R65, 0x1, R56.reuse, P0 ;  /* 0x00000001413f7824 */ /* 0x100fe600000e0638 */
[----:B------:R-:W-:Y:S01]  /*6090*/  LDGSTS.E.BYPASS.LTC128B.128 [R217+0xd800], desc[UR24][R66.64] ;  /* 0x0d80000042d97fae */ /* 0x000fe2000b981a18 */
[--C-:B------:R-:W-:Y:S01]  /*60a0*/  IMAD.X R61, R63, 0x1, R56.reuse, P2 ;  /* 0x000000013f3d7824 */ /* 0x100fe200010e0638 */
[----:B------:R-:W-:Y:S03]  /*60b0*/  ISETP.NE.AND P2, PT, R214, RZ, PT ;  /* 0x000000ffd600720c */ /* 0x000fe60003f45270 */
[----:B------:R-:W-:Y:S05]  /*60c0*/  LDGSTS.E.BYPASS.LTC128B.128 [R217+0x11800], desc[UR24][R66.64+0x80] ;  /* 0x1180008042d97fae */ /* 0x000fea000b981a18 */
[----:B------:R-:W-:Y:S05]  /*60d0*/  LDGSTS.E.BYPASS.LTC128B.128 [R217+0xe000], desc[UR24][R64.64] ;  /* 0x0e00000040d97fae */ /* 0x000fea000b981a18 */
[----:B------:R-:W-:Y:S01]  /*60e0*/  LDGSTS.E.BYPASS.LTC128B.128 [R217+0x12000], desc[UR24][R64.64+0x80] ;  /* 0x1200008040d97fae */ /* 0x000fe2000b981a18 */
[----:B-1----:R-:W-:Y:S04]  /*60f0*/  IADD3 R58, P0, PT, R60, R57, RZ ;  /* 0x000000393c3a7210 */ /* 0x002fe80007f1e0ff */
[----:B------:R-:W-:Y:S05]  /*6100*/  LDGSTS.E.BYPASS.LTC128B.128 [R217+0xe800], desc[UR24][R62.64] ;  /* 0x0e8000003ed97fae */ /* 0x000fea000b981a18 */
[----:B------:R-:W-:Y:S01]  /*6110*/  LDGSTS.E.BYPASS.LTC128B.128 [R217+0x12800], desc[UR24][R62.64+0x80] ;  /* 0x128000803ed97fae */ /* 0x000fe2000b981a18 */
[----:B------:R-:W-:Y:S01]  /*6120*/  IMAD.X R59, R61, 0x1, R56, P0 ;  /* 0x000000013d3b7824 */ /* 0x000fe200000e0638 */
[----:B------:R-:W-:Y:S03]  /*6130*/  LOP3.LUT P0, RZ, R199, 0x2, RZ, 0xc0, !PT ;  /* 0x00000002c7ff7812 */ /* 0x000fe6000780c0ff */
[----:B------:R-:W-:Y:S01]  /*6140*/  LDGSTS.E.BYPASS.LTC128B.128 [R217+0xf000], desc[UR24][R60.64] ;  /* 0x0f0000003cd97fae */ /* 0x000fe2000b981a18 */
[----:B------:R-:W-:Y:S04]  /*6150*/  SEL R203, R197, 0xffffffe0, !P0 ;  /* 0xffffffe0c5cb7807 */ /* 0x000fe80004000000 */
[----:B------:R-:W-:Y:S01]  /*6160*/  LDGSTS.E.BYPASS.LTC128B.128 [R217+0x13000], desc[UR24][R60.64+0x80] ;  /* 0x130000803cd97fae */ /* 0x000fe2000b981a18 */
[----:B------:R-:W-:Y:S01]  /*6170*/  LOP3.LUT P0, RZ, R199, 0x4, RZ, 0xc0, !PT ;  /* 0x00000004c7ff7812 */ /* 0x000fe2000780c0ff */
[C---:B------:R-:W-:Y:S03]  /*6180*/  IMAD.IADD R135, R203.reuse, 0x1, R186 ;  /* 0x00000001cb877824 */ /* 0x040fe600078e02ba */
[----:B------:R-:W-:Y:S01]  /*6190*/  LDGSTS.E.BYPASS.LTC128B.128 [R217+0xf800], desc[UR24][R58.64] ;  /* 0x0f8000003ad97fae */ /* 0x000fe2000b981a18 */
[----:B------:R-:W-:Y:S04]  /*61a0*/  IMAD.IADD R3, R203, 0x1, R2 ;  /* 0x00000001cb037824 */ /* 0x000fe800078e0202 */
[----:B------:R1:W-:Y:S05]  /*61b0*/  LDGSTS.E.BYPASS.LTC128B.128 [R217+0x13800], desc[UR24][R58.64+0x80] ;  /* 0x138000803ad97fae */ /* 0x0003ea000b981a18 */
[----:B------:R-:W-:Y:S05]  /*61c0*/  LDSM.16.M88.4 R136, [R186] ;  /* 0x00000000ba88783b */ /* 0x000fea0000000200 */
[----:B------:R-:W5:Y:S05]  /*61d0*/  LDSM.16.M88.4 R140, [R185+UR5+0x4000] ;  /* 0x00400005b98c783b */ /* 0x000f6a0008000200 */
[----:B------:R-:W3:Y:S05]  /*61e0*/  LDSM.16.M88.4 R144, [R185+UR5+0x4800] ;  /* 0x00480005b990783b */ /* 0x000eea0008000200 */
[----:B------:R-:W4:Y:S05]  /*61f0*/  LDSM.16.M88.4 R148, [R185+UR5+0x5000] ;  /* 0x00500005b994783b */ /* 0x000f2a0008000200 */
[----:B------:R-:W0:Y:S05]  /*6200*/  LDGDEPBAR ;  /* 0x00000000000079af */ /* 0x000e2a0000000000 */
[----:B------:R-:W2:Y:S05]  /*6210*/  LDSM.16.M88.4 R152, [R185+UR5+0x5800] ;  /* 0x00580005b998783b */ /* 0x000eaa0008000200 */
[----:B------:R-:W1:Y:S05]  /*6220*/  LDSM.16.M88.4 R156, [R185+UR5+0x6000] ;  /* 0x00600005b99c783b */ /* 0x000e6a0008000200 */
[----:B------:R-:W1:Y:S05]  /*6230*/  LDSM.16.M88.4 R160, [R185+UR5+0x6800] ;  /* 0x00680005b9a0783b */ /* 0x000e6a0008000200 */
[----:B------:R-:W1:Y:S05]  /*6240*/  LDSM.16.M88.4 R164, [R185+UR5+0x7000] ;  /* 0x00700005b9a4783b */ /* 0x000e6a0008000200 */
[----:B------:R-:W1:Y:S01]  /*6250*/  LDSM.16.M88.4 R168, [R185+UR5+0x7800] ;  /* 0x00780005b9a8783b */ /* 0x000e620008000200 */
[C---:B-----5:R-:W-:Y:S04]  /*6260*/  HMMA.16816.F32.BF16 R4, R136.reuse, R140, RZ ;  /* 0x0000008c8804723c */ /* 0x060fe800000418ff */
[----:B------:R-:W-:Y:S04]  /*6270*/  LDSM.16.M88.4 R172, [R135] ;  /* 0x0000000087ac783b */ /* 0x000fe80000000200 */
[C---:B------:R-:W-:Y:S01]  /*6280*/  HMMA.16816.F32.BF16 R8, R136.reuse, R142, RZ ;  /* 0x0000008e8808723c */ /* 0x040fe200000418ff */
[----:B------:R-:W5:Y:S05]  /*6290*/  LDSM.16.M88.4 R176, [R3+0x4000] ;  /* 0x0040000003b0783b */ /* 0x000f6a0000000200 */
[----:B------:R-:W5:Y:S02]  /*62a0*/  LDSM.16.M88.4 R180, [R3+0x4800] ;  /* 0x0048000003b4783b */ /* 0x000f640000000200 */
[C---:B---3--:R-:W-:Y:S03]  /*62b0*/  HMMA.16816.F32.BF16 R12, R136.reuse, R144, RZ ;  /* 0x00000090880c723c */ /* 0x048fe600000418ff */
[----:B------:R-:W3:Y:S05]  /*62c0*/  LDSM.16.M88.4 R140, [R3+0x5000] ;  /* 0x00500000038c783b */ /* 0x000eea0000000200 */
[C---:B------:R-:W-:Y:S01]  /*62d0*/  HMMA.16816.F32.BF16 R16, R136.reuse, R146, RZ ;  /* 0x000000928810723c */ /* 0x040fe200000418ff */
[----:B------:R-:W-:Y:S07]  /*62e0*/  LDSM.16.M88.4 R144, [R3+0x6000] ;  /* 0x006000000390783b */ /* 0x000fee0000000200 */
[C---:B----4-:R-:W-:Y:S08]  /*62f0*/  HMMA.16816.F32.BF16 R20, R136.reuse, R148, RZ ;  /* 0x000000948814723c */ /* 0x050ff000000418ff */
[C---:B------:R-:W-:Y:S01]  /*6300*/  HMMA.16816.F32.BF16 R24, R136.reuse, R150, RZ ;  /* 0x000000968818723c */ /* 0x040fe200000418ff */
[----:B------:R-:W-:Y:S07]  /*6310*/  LDSM.16.M88.4 R148, [R3+0x6800] ;  /* 0x006800000394783b */ /* 0x000fee0000000200 */
[C---:B--2---:R-:W-:Y:S01]  /*6320*/  HMMA.16816.F32.BF16 R28, R136.reuse, R152, RZ ;  /* 0x00000098881c723c */ /* 0x044fe200000418ff */
[----:B------:R-:W-:Y:S05]  /*6330*/  IMAD.MOV.U32 R153, RZ, RZ, 0x40 ;  /* 0x00000040ff997424 */ /* 0x000fea00078e00ff */
[----:B------:R-:W-:Y:S02]  /*6340*/  SEL R153, R153, 0xffffffc0, !P0 ;  /* 0xffffffc099997807 */ /* 0x000fe40004000000 */
[C---:B------:R-:W-:Y:S02]  /*6350*/  HMMA.16816.F32.BF16 R32, R136.reuse, R154, RZ ;  /* 0x0000009a8820723c */ /* 0x040fe400000418ff */
[C---:B------:R-:W-:Y:S01]  /*6360*/  IADD3 R2, PT, PT, R153.reuse, R2, RZ ;  /* 0x0000000299027210 */ /* 0x040fe20007ffe0ff */
[----:B------:R-:W-:Y:S02]  /*6370*/  IMAD.IADD R184, R153, 0x1, R186 ;  /* 0x0000000199b87824 */ /* 0x000fe400078e02ba */
[----:B------:R-:W-:Y:S02]  /*6380*/  LDSM.16.M88.4 R152, [R3+0x7000] ;  /* 0x007000000398783b */ /* 0x000fe40000000200 */
[C---:B------:R-:W-:Y:S01]  /*6390*/  IMAD.IADD R134, R203.reuse, 0x1, R184 ;  /* 0x00000001cb867824 */ /* 0x040fe200078e02b8 */
[C---:B-1----:R-:W-:Y:S01]  /*63a0*/  HMMA.16816.F32.BF16 R36, R136.reuse, R156, RZ ;  /* 0x0000009c8824723c */ /* 0x042fe200000418ff */
[----:B------:R-:W-:Y:S01]  /*63b0*/  IMAD.IADD R132, R203, 0x1, R2 ;  /* 0x00000001cb847824 */ /* 0x000fe200078e0202 */
[----:B------:R-:W-:Y:S05]  /*63c0*/  LDSM.16.M88.4 R188, [R2+0x8000] ;  /* 0x0080000002bc783b */ /* 0x000fea0000000200 */
[----:B------:R-:W-:Y:S01]  /*63d0*/  LDSM.16.M88.4 R192, [R132+0xb000] ;  /* 0x00b0000084c0783b */ /* 0x000fe20000000200 */
[C---:B------:R-:W-:Y:S04]  /*63e0*/  HMMA.16816.F32.BF16 R40, R136.reuse, R158, RZ ;  /* 0x0000009e8828723c */ /* 0x040fe800000418ff */
[----:B------:R-:W-:Y:S04]  /*63f0*/  LDSM.16.M88.4 R156, [R3+0x7800] ;  /* 0x00780000039c783b */ /* 0x000fe80000000200 */
        /* <DEDUP_REMOVED lines=8> */
[----:B------:R-:W1:Y:S05]  /*6480*/  LDSM.16.M88.4 R136, [R3+0x5800] ;  /* 0x005800000388783b */ /* 0x000e6a0000000200 */
[----:B------:R-:W-:Y:S02]  /*6490*/  LDSM.16.M88.4 R168, [R2+0x6000] ;  /* 0x0060000002a8783b */ /* 0x000fe40000000200 */
[C---:B-----5:R-:W-:Y:S08]  /*64a0*/  HMMA.16816.F32.BF16 R4, R172.reuse, R176, R4 ;  /* 0x000000b0ac04723c */ /* 0x060ff00000041804 */
[C---:B------:R-:W-:Y:S01]  /*64b0*/  HMMA.16816.F32.BF16 R8, R172.reuse, R178, R8 ;  /* 0x000000b2ac08723c */ /* 0x040fe20000041808 */
[----:B------:R-:W-:Y:S07]  /*64c0*/  LDSM.16.M88.4 R176, [R185+UR5+0xa000] ;  /* 0x00a00005b9b0783b */ /* 0x000fee0008000200 */
[C---:B------:R-:W-:Y:S08]  /*64d0*/  HMMA.16816.F32.BF16 R12, R172.reuse, R180, R12 ;  /* 0x000000b4ac0c723c */ /* 0x040ff0000004180c */
        /* <DEDUP_REMOVED lines=19> */
[----:B------:R-:W-:Y:S05]  /*6610*/  LDSM.16.M88.4 R156, [R132+0x4800] ;  /* 0x00480000849c783b */ /* 0x000fea0000000200 */
[----:B------:R-:W-:Y:S02]  /*6620*/  LDSM.16.M88.4 R172, [R185+UR5+0x8800] ;  /* 0x00880005b9ac783b */ /* 0x000fe40008000200 */
        /* <DEDUP_REMOVED lines=23> */
[----:B------:R-:W3:Y:S05]  /*67a0*/  LDSM.16.M88.4 R144, [R132+0x6800] ;  /* 0x006800008490783b */ /* 0x000eea0000000200 */
[----:B------:R-:W-:Y:S02]  /*67b0*/  LDSM.16.M88.4 R160, [R186+0x2000] ;  /* 0x00200000baa0783b */ /* 0x000fe40000000200 */
        /* <DEDUP_REMOVED lines=23> */
[----:B------:R-:W4:Y:S05]  /*6930*/  LDSM.16.M88.4 R148, [R185+UR5+0xb800] ;  /* 0x00b80005b994783b */ /* 0x000f2a0008000200 */
[----:B------:R-:W5:Y:S02]  /*6940*/  LDSM.16.M88.4 R156, [R3+0x8000] ;  /* 0x00800000039c783b */ /* 0x000f640000000200 */
[C---:B------:R-:W-:Y:S03]  /*6950*/  HMMA.16816.F32.BF16 R4, R160.reuse, R168, R4 ;  /* 0x000000a8a004723c */ /* 0x040fe60000041804 */
[----:B------:R-:W-:Y:S05]  /*6960*/  LDSM.16.M88.4 R184, [R184+0x2000] ;  /* 0x00200000b8b8783b */ /* 0x000fea0000000200 */
        /* <DEDUP_REMOVED lines=22> */
[----:B------:R-:W4:Y:S05]  /*6ad0*/  LDSM.16.M88.4 R148, [R2+0x9000] ;  /* 0x009000000294783b */ /* 0x000f2a0000000200 */
[----:B------:R-:W-:Y:S02]  /*6ae0*/  LDSM.16.M88.4 R160, [R2+0xb800] ;  /* 0x00b8000002a0783b */ /* 0x000fe40000000200 */
        /* <DEDUP_REMOVED lines=23> */
[----:B------:R-:W1:Y:S05]  /*6c60*/  LDSM.16.M88.4 R136, [R2+0x9800] ;  /* 0x009800000288783b */ /* 0x000e6a0000000200 */
[----:B------:R-:W2:Y:S02]  /*6c70*/  LDSM.16.M88.4 R152, [R2+0xa800] ;  /* 0x00a800000298783b */ /* 0x000ea40000000200 */
        /* <DEDUP_REMOVED lines=54> */
[----:B------:R-:W1:Y:S04]  /*6fe0*/  LDC R132, c[0x0][0x4f0] ;  /* 0x00013c00ff847b82 */ /* 0x000e680000000800 */
[----:B------:R-:W-:Y:S02]  /*6ff0*/  IABS R134, R141 ;  /* 0x0000008d00867213 */ /* 0x000fe40000000000 */
[-C--:B-1----:R-:W-:Y:S02]  /*7000*/  IABS R2, R132.reuse ;  /* 0x0000008400027213 */ /* 0x082fe40000000000 */
[-C--:B------:R-:W-:Y:S02]  /*7010*/  LOP3.LUT R141, R141, R132.reuse, RZ, 0x3c, !PT ;  /* 0x000000848d8d7212 */ /* 0x080fe400078e3cff */
[----:B------:R-:W1:Y:S02]  /*7020*/  I2F.RP R140, R2 ;  /* 0x00000002008c7306 */ /* 0x000e640000209400 */
[----:B------:R-:W-:Y:S08]  /*7030*/  ISETP.GE.AND P2, PT, R141, RZ, PT ;  /* 0x000000ff8d00720c */ /* 0x000ff00003f46270 */
[----:B-1----:R-:W1:Y:S02]  /*7040*/  MUFU.RCP R3, R140 ;  /* 0x0000008c00037308 */ /* 0x002e640000001000 */
[----:B-1----:R-:W-:Y:S01]  /*7050*/  VIADD R138, R3, 0xffffffe ;  /* 0x0ffffffe038a7836 */ /* 0x002fe20000000000 */
[----:B------:R-:W-:Y:S07]  /*7060*/  IADD3 R3, PT, PT, R208, -0x80, RZ ;  /* 0xffffff80d0037810 */ /* 0x000fee0007ffe0ff */
[----:B------:R-:W1:Y:S01]  /*7070*/  F2I.FTZ.U32.TRUNC.NTZ R139, R138 ;  /* 0x0000008a008b7305 */ /* 0x000e62000021f000 */
[----:B------:R-:W-:Y:S02]  /*7080*/  IABS R136, R3 ;  /* 0x0000000300887213 */ /* 0x000fe40000000000 */
[----:B------:R-:W-:Y:S01]  /*7090*/  LOP3.LUT R3, R3, R132, RZ, 0x3c, !PT ;  /* 0x0000008403037212 */ /* 0x000fe200078e3cff */
[--C-:B-1----:R-:W-:Y:S02]  /*70a0*/  IMAD.MOV R137, RZ, RZ, -R139.reuse ;  /* 0x000000ffff897224 */ /* 0x102fe400078e0a8b */
[----:B------:R-:W-:Y:S02]  /*70b0*/  IMAD.MOV.U32 R138, RZ, RZ, RZ ;  /* 0x000000ffff8a7224 */ /* 0x000fe400078e00ff */
[----:B------:R-:W-:Y:S04]  /*70c0*/  IMAD R137, R137, R2, RZ ;  /* 0x0000000289897224 */ /* 0x000fe800078e02ff */
[----:B------:R-:W-:Y:S06]  /*70d0*/  IMAD.HI.U32 R137, R139, R137, R138 ;  /* 0x000000898b897227 */ /* 0x000fec00078e008a */
[C---:B------:R-:W-:Y:S04]  /*70e0*/  IMAD.HI.U32 R140, R137.reuse, R136, RZ ;  /* 0x00000088898c7227 */ /* 0x040fe800078e00ff */
[----:B------:R-:W-:Y:S01]  /*70f0*/  IMAD.HI.U32 R138, R137, R134, RZ ;  /* 0x00000086898a7227 */ /* 0x000fe200078e00ff */
[----:B------:R-:W-:Y:S03]  /*7100*/  IADD3 R139, PT, PT, -R140, RZ, RZ ;  /* 0x000000ff8c8b7210 */ /* 0x000fe60007ffe1ff */
[----:B------:R-:W-:Y:S02]  /*7110*/  IMAD.MOV R137, RZ, RZ, -R138 ;  /* 0x000000ffff897224 */ /* 0x000fe400078e0a8a */
[C---:B------:R-:W-:Y:S01]  /*7120*/  IMAD R136, R2.reuse, R139, R136 ;  /* 0x0000008b02887224 */ /* 0x040fe200078e0288 */
[----:B------:R-:W-:Y:S01]  /*7130*/  LOP3.LUT R139, RZ, R132, RZ, 0x33, !PT ;  /* 0x00000084ff8b7212 */ /* 0x000fe200078e33ff */
[C---:B------:R-:W-:Y:S03]  /*7140*/  IMAD R134, R2.reuse, R137, R134 ;  /* 0x0000008902867224 */ /* 0x040fe600078e0286 */
[C---:B------:R-:W-:Y:S02]  /*7150*/  ISETP.GT.U32.AND P4, PT, R2.reuse, R136, PT ;  /* 0x000000880200720c */ /* 0x040fe40003f84070 */
[----:B------:R-:W-:Y:S11]  /*7160*/  ISETP.GT.U32.AND P3, PT, R2, R134, PT ;  /* 0x000000860200720c */ /* 0x000ff60003f64070 */
[--C-:B------:R-:W-:Y:S02]  /*7170*/  @!P4 IMAD.IADD R136, R136, 0x1, -R2.reuse ;  /* 0x000000018888c824 */ /* 0x100fe400078e0a02 */
[----:B------:R-:W-:Y:S01]  /*7180*/  @!P3 IADD3 R138, PT, PT, R138, 0x1, RZ ;  /* 0x000000018a8ab810 */ /* 0x000fe20007ffe0ff */
[----:B------:R-:W-:Y:S01]  /*7190*/  @!P3 IMAD.IADD R134, R134, 0x1, -R2 ;  /* 0x000000018686b824 */ /* 0x000fe200078e0a02 */
[----:B------:R-:W-:Y:S01]  /*71a0*/  ISETP.GE.AND P3, PT, R3, RZ, PT ;  /* 0x000000ff0300720c */ /* 0x000fe20003f66270 */
[----:B------:R-:W-:Y:S01]  /*71b0*/  @!P4 VIADD R140, R140, 0x1 ;  /* 0x000000018c8cc836 */ /* 0x000fe20000000000 */
[-C--:B------:R-:W-:Y:S02]  /*71c0*/  ISETP.GE.U32.AND P6, PT, R136, R2.reuse, PT ;  /* 0x000000028800720c */ /* 0x080fe40003fc6070 */
[----:B------:R-:W-:Y:S02]  /*71d0*/  ISETP.GE.U32.AND P5, PT, R134, R2, PT ;  /* 0x000000028600720c */ /* 0x000fe40003fa6070 */
[----:B------:R-:W-:Y:S01]  /*71e0*/  ISETP.NE.AND P4, PT, R132, RZ, PT ;  /* 0x000000ff8400720c */ /* 0x000fe20003f85270 */
[----:B------:R-:W1:Y:S08]  /*71f0*/  LDC.64 R2, c[0x0][0x3b8] ;  /* 0x0000ee00ff027b82 */ /* 0x000e700000000a00 */
[----:B------:R-:W-:Y:S02]  /*7200*/  @P6 IADD3 R140, PT, PT, R140, 0x1, RZ ;  /* 0x000000018c8c6810 */ /* 0x000fe40007ffe0ff */
[----:B------:R-:W-:Y:S03]  /*7210*/  @P5 VIADD R138, R138, 0x1 ;  /* 0x000000018a8a5836 */ /* 0x000fe60000000000 */
[----:B------:R-:W-:Y:S02]  /*7220*/  @!P3 IMAD.MOV R140, RZ, RZ, -R140 ;  /* 0x000000ffff8cb224 */ /* 0x000fe400078e0a8c */
[----:B------:R-:W-:Y:S05]  /*7230*/  @!P2 IMAD.MOV R138, RZ, RZ, -R138 ;  /* 0x000000ffff8aa224 */ /* 0x000fea00078e0a8a */
[C---:B------:R-:W-:Y:S02]  /*7240*/  SEL R141, R139.reuse, R138, !P4 ;  /* 0x0000008a8b8d7207 */ /* 0x040fe40006000000 */
[----:B------:R-:W-:Y:S02]  /*7250*/  SEL R139, R139, R140, !P4 ;  /* 0x0000008c8b8b7207 */ /* 0x000fe40006000000 */
[-C--:B------:R-:W-:Y:S02]  /*7260*/  LEA R144, P3, R141, R210.reuse, 0x2 ;  /* 0x000000d28d907211 */ /* 0x080fe400078610ff */
[----:B------:R-:W-:Y:S02]  /*7270*/  LEA R142, P2, R139, R210, 0x2 ;  /* 0x000000d28b8e7211 */ /* 0x000fe400078410ff */
[-C--:B------:R-:W-:Y:S02]  /*7280*/  LEA.HI.X.SX32 R145, R141, R211.reuse, 0x2, P3 ;  /* 0x000000d38d917211 */ /* 0x080fe400018f16ff */
[C---:B------:R-:W-:Y:S02]  /*7290*/  LEA.HI.X.SX32 R143, R139.reuse, R211, 0x2, P2 ;  /* 0x000000d38b8f7211 */ /* 0x040fe400010f16ff */
[----:B------:R-:W-:Y:S01]  /*72a0*/  IADD3 R139, PT, PT, R139, -R141, RZ ;  /* 0x8000008d8b8b7210 */ /* 0x000fe20007ffe0ff */
[----:B------:R-:W2:Y:S04]  /*72b0*/  LDG.E R137, desc[UR24][R144.64] ;  /* 0x0000001890897981 */ /* 0x000ea8000c1e1900 */
[----:B------:R-:W-:Y:S01]  /*72c0*/  IMAD R139, R139, R132, -0x80 ;  /* 0xffffff808b8b7424 */ /* 0x000fe200078e0284 */
[----:B------:R-:W2:Y:S04]  /*72d0*/  LDG.E R134, desc[UR24][R142.64] ;  /* 0x000000188e867981 */ /* 0x000ea8000c1e1900 */
        /* <DEDUP_REMOVED lines=13> */
.L_x_1890:
[----:B------:R-:W-:Y:S01]  /*73b0*/  @!PT LDS RZ, [RZ] ;  /* 0x00000000fffff984 */ /* 0x000fe20000000800 */
[----:B------:R-:W-:Y:S01]  /*73c0*/  @!PT LDS RZ, [RZ] ;  /* 0x00000000fffff984 */ /* 0x000fe20000000800 */
[----:B------:R-:W-:Y:S01]  /*73d0*/  @!PT LDS RZ, [RZ] ;  /* 0x00000000fffff984 */ /* 0x000fe20000000800 */
[----:B------:R1:W-:Y:S01]  /*73e0*/  LDGSTS.E.BYPASS.LTC128B.128 [R217+0x4000], desc[UR24][R204.64] ;  /* 0x04000000ccd97fae */ /* 0x0003e2000b981a18 */
[C---:B------:R-:W-:Y:S01]  /*73f0*/  IMAD.SHL.U32 R3, R2.reuse, 0x20, RZ ;  /* 0x0000002002037824 */ /* 0x040fe200078e00ff */
[----:B------:R-:W-:Y:S02]  /*7400*/  SHF.L.U64.HI R2, R2, 0x5, R135 ;  /* 0x0000000502027819 */ /* 0x000fe40000010287 */
[----:B------:R1:W-:Y:S02]  /*7410*/  LDGSTS.E.BYPASS.LTC128B.128 [R217+0x8000], desc[UR24][R204.64+0x80] ;  /* 0x08000080ccd97fae */ /* 0x0003e4000b981a18 */
[-C--:B------:R-:W-:Y:S04]  /*7420*/  IADD3 R134, P2, PT, R204, R3.reuse, RZ ;  /* 0x00000003cc867210 */ /* 0x080fe80007f5e0ff */
[-C--:B------:R-:W-:Y:S01]  /*7430*/  IADD3 R140, P3, PT, R134, R3.reuse, RZ ;  /* 0x00000003868c7210 */ /* 0x080fe20007f7e0ff */
[--C-:B------:R-:W-:Y:S03]  /*7440*/  IMAD.X R135, R205, 0x1, R2.reuse, P2 ;  /* 0x00000001cd877824 */ /* 0x100fe600010e0602 */
[-C--:B------:R-:W-:Y:S01]  /*7450*/  IADD3 R138, P2, PT, R140, R3.reuse, RZ ;  /* 0x000000038c8a7210 */ /* 0x080fe20007f5e0ff */
[--C-:B------:R-:W-:Y:S01]  /*7460*/  IMAD.X R141, R135, 0x1, R2.reuse, P3 ;  /* 0x00000001878d7824 */ /* 0x100fe200018e0602 */
[----:B------:R1:W-:Y:S02]  /*7470*/  LDGSTS.E.BYPASS.LTC128B.128 [R217+0x4800], desc[UR24][R134.64] ;  /* 0x0480000086d97fae */ /* 0x0003e4000b981a18 */
        /* <DEDUP_REMOVED lines=9> */
[----:B------:R-:W-:Y:S01]  /*7510*/  IADD3 R146, P2, PT, R144, R3, RZ ;  /* 0x0000000390927210 */ /* 0x000fe20007f5e0ff */
[--C-:B------:R-:W-:Y:S01]  /*7520*/  IMAD.X R145, R143, 0x1, R2.reuse, P3 ;  /* 0x000000018f917824 */ /* 0x100fe200018e0602 */
[----:B------:R1:W-:Y:S03]  /*7530*/  LDGSTS.E.BYPASS.LTC128B.128 [R217+0x5800], desc[UR24][R138.64] ;  /* 0x058000008ad97fae */ /* 0x0003e6000b981a18 */
[----:B------:R-:W-:Y:S01]  /*7540*/  IMAD.X R147, R145, 0x1, R2, P2 ;  /* 0x0000000191937824 */ /* 0x000fe200010e0602 */
        /* <DEDUP_REMOVED lines=10> */
.L_x_1889:
[----:B------:R-:W-:Y:S01]  /*75f0*/  FMNMX3.FTZ R2, R0, R6, R7, !PT ;  /* 0x0000000600027276 */ /* 0x000fe20007810007 */
[----:B-1----:R-:W-:Y:S01]  /*7600*/  LDSM.16.MT88.4 R140, [R196+0xc000] ;  /* 0x00c00000c48c783b */ /* 0x002fe20000004200 */
        /* <DEDUP_REMOVED lines=199> */
[----:B------:R-:W-:Y:S01]  /*8280*/  ISETP.NE.AND P2, PT, R215, -0x1, PT ;  /* 0xffffffffd700780c */ /* 0x000fe20003f45270 */
        /* <DEDUP_REMOVED lines=340> */
.L_x_1887:
[----:B------:R-:W1:Y:S01]  /*97d0*/  SHFL.BFLY PT, R8, R221, 0x2, 0x1f ;  /* 0x0c401f00dd087f89 */ /* 0x000e6200000e0000 */
[----:B------:R-:W2:Y:S01]  /*97e0*/  LDCU.U8 UR4, c[0x0][0x548] ;  /* 0x0000a900ff0477ac */ /* 0x000ea20008000000 */
[----:B------:R-:W3:Y:S01]  /*97f0*/  LDC.64 R22, c[0x0][0x408] ;  /* 0x00010200ff167b82 */ /* 0x000ee20000000a00 */
[----:B------:R-:W-:Y:S01]  /*9800*/  MOV R24, R198 ;  /* 0x000000c600187202 */ /* 0x000fe20000000f00 */
[----:B------:R-:W4:Y:S01]  /*9810*/  SHFL.BFLY PT, R0, R219, 0x2, 0x1f ;  /* 0x0c401f00db007f89 */ /* 0x000f2200000e0000 */
[----:B------:R-:W-:Y:S01]  /*9820*/  MOV R25, RZ ;  /* 0x000000ff00197202 */ /* 0x000fe20000000f00 */
[----:B------:R-:W-:Y:S01]  /*9830*/  BSSY.RECONVERGENT B0, `(.L_x_1892) ;  /* 0x00000d2000007945 */ /* 0x000fe20003800200 */
[----:B------:R-:W-:Y:S02]  /*9840*/  LOP3.LUT R202, R202, 0x30, RZ, 0xc0, !PT ;  /* 0x00000030caca7812 */ /* 0x000fe400078ec0ff */
[----:B------:R-:W-:Y:S01]  /*9850*/  MOV R20, 0x7f800000 ;  /* 0x7f80000000147802 */ /* 0x000fe20000000f00 */
[----:B------:R-:W-:Y:S08]  /*9860*/  S2UR UR8, SR_CTAID.Y ;  /* 0x00000000000879c3 */ /* 0x000ff00000002600 */
[----:B------:R-:W5:Y:S01]  /*9870*/  S2UR UR7, SR_CTAID.Z ;  /* 0x00000000000779c3 */ /* 0x000f620000002700 */
[----:B--2---:R-:W-:Y:S01]  /*9880*/  UISETP.NE.AND UP0, UPT, UR4, URZ, UPT ;  /* 0x000000ff0400728c */ /* 0x004fe2000bf05270 */
[----:B------:R-:W2:Y:S01]  /*9890*/  LDCU UR4, c[0x0][0x434] ;  /* 0x00008680ff0477ac */ /* 0x000ea20008000800 */
[----:B-1----:R-:W-:Y:S01]  /*98a0*/  FADD.FTZ R8, R8, R221 ;  /* 0x000000dd08087221 */ /* 0x002fe20000010000 */
[----:B----4-:R-:W-:-:S04]  /*98b0*/  FADD.FTZ R9, R0, R219 ;  /* 0x000000db00097221 */ /* 0x010fc80000010000 */
[----:B------:R-:W1:Y:S01]  /*98c0*/  SHFL.BFLY PT, R5, R8, 0x1, 0x1f ;  /* 0x0c201f0008057f89 */ /* 0x000e6200000e0000 */
[----:B------:R-:W-:-:S03]  /*98d0*/  SHF.L.U32 R0, R199, 0x1, RZ ;  /* 0x00000001c7007819 */ /* 0x000fc600000006ff */
[----:B------:R-:W5:Y:S01]  /*98e0*/  @!UP0 LDCU UR9, c[0x0][0x3e0] ;  /* 0x00007c00ff0987ac */ /* 0x000f620008000800 */
[----:B------:R-:W4:Y:S01]  /*98f0*/  SHFL.BFLY PT, R2, R9, 0x1, 0x1f ;  /* 0x0c201f0009027f89 */ /* 0x000f2200000e0000 */
[----:B------:R-:W-:Y:S01]  /*9900*/  LOP3.LUT R201, R201, 0x6, R0, 0xf8, !PT ;  /* 0x00000006c9c97812 */ /* 0x000fe200078ef800 */
[----:B--2---:R-:W-:Y:S01]  /*9910*/  @!UP0 UMOV UR6, UR4 ;  /* 0x0000000400068c82 */ /* 0x004fe20008000000 */
[----:B-----5:R-:W-:Y:S01]  /*9920*/  @!UP0 UIMAD UR9, UR8, UR9, UR7 ;  /* 0x00000009080982a4 */ /* 0x020fe2000f8e0207 */
[----:B-1----:R-:W-:Y:S01]  /*9930*/  FADD.FTZ R4, R8, R5 ;  /* 0x0000000508047221 */ /* 0x002fe20000010000 */
[----:B------:R-:W-:Y:S02]  /*9940*/  SHF.L.U32 R5, R199, 0x4, RZ ;  /* 0x00000004c7057819 */ /* 0x000fe400000006ff */
[----:B------:R-:W-:Y:S01]  /*9950*/  @!UP0 UIMAD UR9, UR9, UR6, URZ ;  /* 0x00000006090982a4 */ /* 0x000fe2000f8e02ff */
[----:B----4-:R-:W-:Y:S01]  /*9960*/  FADD.FTZ R2, R9, R2 ;  /* 0x0000000209027221 */ /* 0x010fe20000010000 */
[----:B------:R-:W1:Y:S01]  /*9970*/  MUFU.RCP R7, R4 ;  /* 0x0000000400077308 */ /* 0x000e620000001000 */
[----:B------:R-:W-:Y:S01]  /*9980*/  LOP3.LUT R5, R5, 0x1c0, RZ, 0xc0, !PT ;  /* 0x000001c005057812 */ /* 0x000fe200078ec0ff */
[----:B------:R-:W-:Y:S01]  /*9990*/  @UP0 UMOV UR6, UR4 ;  /* 0x0000000400060c82 */ /* 0x000fe20008000000 */
[----:B------:R-:W-:-:S02]  /*99a0*/  FSETP.NE.FTZ.AND P2, PT, R4, RZ, PT ;  /* 0x000000ff0400720b */ /* 0x000fc40003f55000 */
[----:B------:R-:W-:Y:S02]  /*99b0*/  FSETP.NE.FTZ.AND P1, PT, R2, RZ, PT ;  /* 0x000000ff0200720b */ /* 0x000fe40003f35000 */
[----:B------:R-:W-:Y:S01]  /*99c0*/  LOP3.LUT R0, R5, 0x38, R0, 0xf8, !PT ;  /* 0x0000003805007812 */ /* 0x000fe200078ef800 */
[----:B------:R-:W2:Y:S01]  /*99d0*/  MUFU.RCP R6, R2 ;  /* 0x0000000200067308 */ /* 0x000ea20000001000 */
[----:B------:R-:W-:Y:S02]  /*99e0*/  R2P PR, R199, 0x18 ;  /* 0x00000018c7007804 */ /* 0x000fe40000000000 */
[----:B------:R-:W-:Y:S02]  /*99f0*/  LOP3.LUT R0, R201, R0, RZ, 0xfc, !PT ;  /* 0x00000000c9007212 */ /* 0x000fe400078efcff */
[----:B------:R-:W-:Y:S02]  /*9a00*/  MOV R5, 0x10 ;  /* 0x0000001000057802 */ /* 0x000fe40000000f00 */
[----:B------:R-:W-:Y:S01]  /*9a10*/  LEA R9, R0, UR5, 0x1 ;  /* 0x0000000500097c11 */ /* 0x000fe2000f8e08ff */
[----:B------:R-:W4:Y:S01]  /*9a20*/  @UP0 LDCU UR5, c[0x0][0x454] ;  /* 0x00008a80ff0507ac */ /* 0x000f220008000800 */
[----:B-1----:R-:W-:Y:S01]  /*9a30*/  FSEL R7, R7, 1, P2 ;  /* 0x3f80000007077808 */ /* 0x002fe20001000000 */
[----:B------:R-:W1:Y:S01]  /*9a40*/  @P1 LDC R18, c[0x0][0x458] ;  /* 0x00011600ff121b82 */ /* 0x000e620000000800 */
[----:B------:R-:W-:Y:S01]  /*9a50*/  SEL R0, R197, 0xffffffe0, !P3 ;  /* 0xffffffe0c5007807 */ /* 0x000fe20005800000 */
[----:B------:R-:W5:Y:S01]  /*9a60*/  @P1 MUFU.LG2 R2, R2 ;  /* 0x0000000200021308 */ /* 0x000f620000000c00 */
        /* <DEDUP_REMOVED lines=105> */
[----:B------:R-:W2:Y:S01]  /*a100*/  @P2 MUFU.LG2 R16, R4 ;  /* 0x0000000400102308 */ /* 0x000ea20000000c00 */
[----:B------:R-:W-:Y:S01]  /*a110*/  F2FP.BF16.F32.PACK_AB R106, R107, R106 ;  /* 0x0000006a6b6a723e */ /* 0x000fe200000010ff */
[----:B------:R-:W-:Y:S01]  /*a120*/  STS [R21], R84 ;  /* 0x0000005415007388 */ /* 0x000fe20000000800 */
[----:B------:R-:W-:Y:S01]  /*a130*/  F2FP.BF16.F32.PACK_AB R108, R109, R108 ;  /* 0x0000006c6d6c723e */ /* 0x000fe200000010ff */
[----:B----4-:R-:W-:Y:S01]  /*a140*/  @UP0 UIMAD UR5, UR7, UR5, URZ ;  /* 0x00000005070502a4 */ /* 0x010fe2000f8e02ff */
[----:B------:R-:W-:Y:S01]  /*a150*/  F2FP.BF16.F32.PACK_AB R110, R111, R110 ;  /* 0x0000006e6f6e723e */ /* 0x000fe200000010ff */
[----:B------:R-:W-:Y:S01]  /*a160*/  STS [R21+0x400], R86 ;  /* 0x0004005615007388 */ /* 0x000fe20000000800 */
[----:B------:R-:W-:Y:S01]  /*a170*/  F2FP.BF16.F32.PACK_AB R124, R125, R124 ;  /* 0x0000007c7d7c723e */ /* 0x000fe200000010ff */
[----:B-----5:R-:W-:Y:S01]  /*a180*/  @P1 FMUL.FTZ R2, R2, 0.69314718246459960938 ;  /* 0x3f31721802021820 */ /* 0x020fe20000410000 */
[----:B------:R-:W-:Y:S01]  /*a190*/  F2FP.BF16.F32.PACK_AB R126, R127, R126 ;  /* 0x0000007e7f7e723e */ /* 0x000fe200000010ff */
[----:B------:R-:W-:Y:S01]  /*a1a0*/  STS [R19], R88 ;  /* 0x0000005813007388 */ /* 0x000fe20000000800 */
[----:B------:R-:W-:Y:S01]  /*a1b0*/  F2FP.BF16.F32.PACK_AB R112, R113, R112 ;  /* 0x000000707170723e */ /* 0x000fe200000010ff */
[----:B------:R-:W-:Y:S01]  /*a1c0*/  @UP0 UIMAD UR9, UR8, UR6, UR5 ;  /* 0x00000006080902a4 */ /* 0x000fe2000f8e0205 */
[----:B------:R-:W-:Y:S01]  /*a1d0*/  F2FP.BF16.F32.PACK_AB R114, R115, R114 ;  /* 0x000000727372723e */ /* 0x000fe200000010ff */
[----:B------:R-:W-:Y:S01]  /*a1e0*/  STS [R19+0x400], R90 ;  /* 0x0004005a13007388 */ /* 0x000fe20000000800 */
[----:B------:R-:W-:-:S02]  /*a1f0*/  F2FP.BF16.F32.PACK_AB R120, R121, R120 ;  /* 0x000000787978723e */ /* 0x000fc400000010ff */
[----:B------:R-:W-:Y:S01]  /*a200*/  F2FP.BF16.F32.PACK_AB R122, R123, R122 ;  /* 0x0000007a7b7a723e */ /* 0x000fe200000010ff */
[----:B------:R-:W-:Y:S01]  /*a210*/  STS [R5], R92 ;  /* 0x0000005c05007388 */ /* 0x000fe20000000800 */
[----:B------:R-:W-:Y:S02]  /*a220*/  F2FP.BF16.F32.PACK_AB R7, R7, R116 ;  /* 0x000000740707723e */ /* 0x000fe400000010ff */
[----:B------:R-:W-:Y:S01]  /*a230*/  F2FP.BF16.F32.PACK_AB R118, R119, R118 ;  /* 0x000000767776723e */ /* 0x000fe200000010ff */
[----:B------:R-:W-:Y:S01]  /*a240*/  STS [R5+0x400], R94 ;  /* 0x0004005e05007388 */ /* 0x000fe20000000800 */
[----:B------:R-:W-:-:S03]  /*a250*/  LOP3.LUT P0, RZ, R199, 0x3, RZ, 0xc0, !PT ;  /* 0x00000003c7ff7812 */ /* 0x000fc6000780c0ff */
[----:B------:R-:W-:Y:S04]  /*a260*/  STS [R9+0x2000], R96 ;  /* 0x0020006009007388 */ /* 0x000fe80000000800 */
[----:B------:R-:W-:Y:S04]  /*a270*/  STS [R9+0x2400], R98 ;  /* 0x0024006209007388 */ /* 0x000fe80000000800 */
[----:B------:R-:W-:Y:S04]  /*a280*/  STS [R11+0x2000], R100 ;  /* 0x002000640b007388 */ /* 0x000fe80000000800 */
[----:B------:R-:W-:Y:S04]  /*a290*/  STS [R11+0x2400], R102 ;  /* 0x002400660b007388 */ /* 0x000fe80000000800 */
[----:B------:R-:W-:Y:S04]  /*a2a0*/  STS [R13+0x2000], R104 ;  /* 0x002000680d007388 */ /* 0x000fe80000000800 */
[----:B------:R-:W-:Y:S04]  /*a2b0*/  STS [R13+0x2400], R106 ;  /* 0x0024006a0d007388 */ /* 0x000fe80000000800 */
[----:B------:R-:W-:Y:S04]  /*a2c0*/  STS [R17+0x2000], R108 ;  /* 0x0020006c11007388 */ /* 0x000fe80000000800 */
[----:B------:R4:W-:Y:S04]  /*a2d0*/  STS [R17+0x2400], R110 ;  /* 0x0024006e11007388 */ /* 0x0009e80000000800 */
[----:B------:R-:W-:Y:S04]  /*a2e0*/  STS [R15+0x2000], R124 ;  /* 0x0020007c0f007388 */ /* 0x000fe80000000800 */
[----:B------:R-:W-:Y:S04]  /*a2f0*/  STS [R15+0x2400], R126 ;  /* 0x0024007e0f007388 */ /* 0x000fe80000000800 */
[----:B------:R-:W-:Y:S04]  /*a300*/  STS [R21+0x2000], R112 ;  /* 0x0020007015007388 */ /* 0x000fe80000000800 */
[----:B------:R2:W-:Y:S04]  /*a310*/  STS [R21+0x2400], R114 ;  /* 0x0024007215007388 */ /* 0x0005e80000000800 */
[----:B------:R-:W-:Y:S04]  /*a320*/  STS [R19+0x2000], R120 ;  /* 0x0020007813007388 */ /* 0x000fe80000000800 */
[----:B------:R5:W-:Y:S01]  /*a330*/  STS [R19+0x2400], R122 ;  /* 0x0024007a13007388 */ /* 0x000be20000000800 */
[----:B----4-:R-:W4:Y:S03]  /*a340*/  @P2 LDC R17, c[0x0][0x458] ;  /* 0x00011600ff112b82 */ /* 0x010f260000000800 */
[----:B------:R3:W-:Y:S04]  /*a350*/  STS [R5+0x2000], R7 ;  /* 0x0020000705007388 */ /* 0x0007e80000000800 */
[----:B------:R3:W-:Y:S01]  /*a360*/  STS [R5+0x2400], R118 ;  /* 0x0024007605007388 */ /* 0x0007e20000000800 */
[----:B------:R-:W-:Y:S01]  /*a370*/  BAR.SYNC.DEFER_BLOCKING 0x0 ;  /* 0x0000000000007b1d */ /* 0x000fe20000010000 */
[----:B--2---:R-:W-:Y:S01]  /*a380*/  @P2 FMUL.FTZ R21, R16, 0.69314718246459960938 ;  /* 0x3f31721810152820 */ /* 0x004fe20000410000 */
[----:B------:R-:W-:Y:S01]  /*a390*/  MOV R16, 0x7f800000 ;  /* 0x7f80000000107802 */ /* 0x000fe20000000f00 */
[----:B-1----:R-:W-:-:S03]  /*a3a0*/  @P1 FFMA.FTZ R16, R3, R18, R2 ;  /* 0x0000001203101223 */ /* 0x002fc60000010002 */
[----:B------:R-:W1:Y:S01]  /*a3b0*/  S2R R0, SR_CTAID.X ;  /* 0x0000000000007919 */ /* 0x000e620000002500 */
[----:B-----5:R-:W-:Y:S01]  /*a3c0*/  SHF.R.U32.HI R19, RZ, 0x2, R199 ;  /* 0x00000002ff137819 */ /* 0x020fe200000116c7 */
[----:B----4-:R-:W-:Y:S01]  /*a3d0*/  @P2 FFMA.FTZ R20, R132, R17, R21 ;  /* 0x0000001184142223 */ /* 0x010fe20000010015 */
[----:B---3--:R-:W2:Y:S02]  /*a3e0*/  LDC.64 R6, c[0x0][0x400] ;  /* 0x00010000ff067b82 */ /* 0x008ea40000000a00 */
[----:B------:R-:W-:Y:S01]  /*a3f0*/  LOP3.LUT R19, R202, 0x7, R19, 0xf8, !PT ;  /* 0x00000007ca137812 */ /* 0x000fe200078ef813 */
[----:B------:R3:W4:Y:S05]  /*a400*/  LDS.128 R12, [R217] ;  /* 0x00000000d90c7984 */ /* 0x00072a0000000c00 */
[----:B------:R-:W3:Y:S01]  /*a410*/  LDC.64 R4, c[0x0][0x410] ;  /* 0x00010400ff047b82 */ /* 0x000ee20000000a00 */
[----:B------:R2:W2:Y:S01]  /*a420*/  LDS.128 R8, [R217+0x2000] ;  /* 0x00200000d9087984 */ /* 0x0004a20000000c00 */
[----:B-1----:R-:W-:-:S05]  /*a430*/  SHF.L.U32 R0, R0, 0x6, RZ ;  /* 0x0000000600007819 */ /* 0x002fca00000006ff */
[----:B------:R-:W-:-:S04]  /*a440*/  IMAD.WIDE.U32 R24, R0, R22, R24 ;  /* 0x0000001600187225 */ /* 0x000fc800078e0018 */
[----:B------:R-:W-:Y:S02]  /*a450*/  IMAD R25, R0, R23, R25 ;  /* 0x0000001700197224 */ /* 0x000fe400078e0219 */
[----:B--2---:R-:W-:-:S04]  /*a460*/  IMAD.WIDE.U32 R24, R6, UR8, R24 ;  /* 0x0000000806187c25 */ /* 0x004fc8000f8e0018 */
[----:B------:R-:W-:Y:S01]  /*a470*/  IMAD R3, R7, UR8, R25 ;  /* 0x0000000807037c24 */ /* 0x000fe2000f8e0219 */
[----:B----4-:R-:W-:Y:S06]  /*a480*/  @P0 BRA `(.L_x_1893) ;  /* 0x0000000000300947 */ /* 0x010fec0003800000 */
[----:B------:R-:W1:Y:S01]  /*a490*/  LDCU.64 UR4, c[0x0][0x420] ;  /* 0x00008400ff0477ac */ /* 0x000e620008000a00 */
[C---:B------:R-:W-:Y:S01]  /*a4a0*/  VIADD R6, R0.reuse, UR9 ;  /* 0x0000000900067c36 */ /* 0x040fe20008000000 */
[----:B------:R-:W-:Y:S01]  /*a4b0*/  IADD3 R0, PT, PT, -R0, UR6, RZ ;  /* 0x0000000600007c10 */ /* 0x000fe2000fffe1ff */
[----:B------:R-:W-:-:S03]  /*a4c0*/  VIADD R17, R19, 0x8 ;  /* 0x0000000813117836 */ /* 0x000fc60000000000 */
[C---:B------:R-:W-:Y:S02]  /*a4d0*/  IADD3 R7, P0, PT, R19.reuse, R6, RZ ;  /* 0x0000000613077210 */ /* 0x040fe40007f1e0ff */
[-C--:B------:R-:W-:Y:S02]  /*a4e0*/  ISETP.GE.AND P2, PT, R19, R0.reuse, PT ;  /* 0x000000001300720c */ /* 0x080fe40003f46270 */
[----:B------:R-:W-:Y:S02]  /*a4f0*/  ISETP.GE.AND P1, PT, R17, R0, PT ;  /* 0x000000001100720c */ /* 0x000fe40003f26270 */
[----:B------:R-:W-:Y:S02]  /*a500*/  LEA.HI.X.SX32 R6, R6, RZ, 0x1, P0 ;  /* 0x000000ff06067211 */ /* 0x000fe400000f0eff */
[----:B-1----:R-:W-:-:S04]  /*a510*/  LEA R18, P0, R7, UR4, 0x2 ;  /* 0x0000000407127c11 */ /* 0x002fc8000f8010ff */
[----:B------:R-:W-:-:S05]  /*a520*/  LEA.HI.X R19, R7, UR5, R6, 0x2, P0 ;  /* 0x0000000507137c11 */ /* 0x000fca00080f1406 */
[----:B------:R1:W-:Y:S04]  /*a530*/  @!P2 STG.E desc[UR24][R18.64], R20 ;  /* 0x000000141200a986 */ /* 0x0003e8000c101918 */
[----:B------:R1:W-:Y:S02]  /*a540*/  @!P1 STG.E desc[UR24][R18.64+0x20], R16 ;  /* 0x0000201012009986 */ /* 0x0003e4000c101918 */
.L_x_1893:
[----:B------:R-:W-:Y:S05]  /*a550*/  BSYNC.RECONVERGENT B0 ;  /* 0x0000000000007941 */ /* 0x000fea0003800200 */
.L_x_1892:
[----:B------:R-:W-:Y:S01]  /*a560*/  IMAD.MOV.U32 R2, RZ, RZ, R24 ;  /* 0x000000ffff027224 */ /* 0x000fe200078e0018 */
[----:B------:R-:W2:Y:S01]  /*a570*/  LDS.128 R32, [R217+0x800] ;  /* 0x00080000d9207984 */ /* 0x000ea20000000c00 */
[----:B------:R-:W4:Y:S01]  /*a580*/  LDCU.64 UR4, c[0x0][0x3f0] ;  /* 0x00007e00ff0477ac */ /* 0x000f220008000a00 */
[----:B------:R-:W-:Y:S01]  /*a590*/  SHF.R.U32.HI R0, RZ, 0x3, R199 ;  /* 0x00000003ff007819 */ /* 0x000fe200000116c7 */
[----:B---3--:R-:W-:Y:S01]  /*a5a0*/  IMAD.WIDE.U32 R2, R4, UR7, R2 ;  /* 0x0000000704027c25 */ /* 0x008fe2000f8e0002 */
[----:B------:R-:W3:Y:S03]  /*a5b0*/  LDS.128 R24, [R217+0x2800] ;  /* 0x00280000d9187984 */ /* 0x000ee60000000c00 */
[----:B------:R-:W-:Y:S01]  /*a5c0*/  IMAD R3, R5, UR7, R3 ;  /* 0x0000000705037c24 */ /* 0x000fe2000f8e0203 */
[----:B------:R-:W5:Y:S01]  /*a5d0*/  LDS.128 R28, [R217+0x1000] ;  /* 0x00100000d91c7984 */ /* 0x000f620000000c00 */
[----:B------:R-:W-:-:S03]  /*a5e0*/  IMAD.WIDE.U32 R6, R0, R22, R2 ;  /* 0x0000001600067225 */ /* 0x000fc600078e0002 */
[----:B-1----:R-:W1:Y:S01]  /*a5f0*/  LDS.128 R16, [R217+0x3000] ;  /* 0x00300000d9107984 */ /* 0x002e620000000c00 */
[----:B------:R-:W-:-:S03]  /*a600*/  IMAD R0, R0, R23, R7 ;  /* 0x0000001700007224 */ /* 0x000fc600078e0207 */
[----:B------:R-:W1:Y:S01]  /*a610*/  LDS.128 R36, [R217+0x1800] ;  /* 0x00180000d9247984 */ /* 0x000e620000000c00 */
[----:B------:R-:W-:Y:S01]  /*a620*/  IMAD.SHL.U32 R2, R22, 0x20, RZ ;  /* 0x0000002016027824 */ /* 0x000fe200078e00ff */
[C---:B----4-:R-:W-:Y:S02]  /*a630*/  LEA R4, P0, R6.reuse, UR4, 0x1 ;  /* 0x0000000406047c11 */ /* 0x050fe4000f8008ff */
[----:B------:R-:W4:Y:S02]  /*a640*/  LDS.128 R40, [R217+0x3800] ;  /* 0x00380000d9287984 */ /* 0x000f240000000c00 */
[----:B------:R-:W-:Y:S02]  /*a650*/  LEA.HI.X R5, R6, UR5, R0, 0x1, P0 ;  /* 0x0000000506057c11 */ /* 0x000fe400080f0c00 */
[CC--:B------:R-:W-:Y:S02]  /*a660*/  LEA R6, P0, R22.reuse, R4.reuse, 0x6 ;  /* 0x0000000416067211 */ /* 0x0c0fe400078030ff */
[----:B------:R-:W-:Y:S01]  /*a670*/  SHF.L.U64.HI R0, R22, 0x5, R23 ;  /* 0x0000000516007819 */ /* 0x000fe20000010217 */
[----:B------:R-:W-:Y:S01]  /*a680*/  STG.E.128 desc[UR24][R4.64], R12 ;  /* 0x0000000c04007986 */ /* 0x000fe2000c101d18 */
[----:B------:R-:W-:-:S02]  /*a690*/  IADD3 R20, P1, PT, R2, R4, RZ ;  /* 0x0000000402147210 */ /* 0x000fc40007f3e0ff */
[----:B------:R-:W-:Y:S01]  /*a6a0*/  LEA.HI.X R7, R22, R5, R23, 0x6, P0 ;  /* 0x0000000516077211 */ /* 0x000fe200000f3417 */
[----:B------:R-:W-:Y:S01]  /*a6b0*/  STG.E.128 desc[UR24][R4.64+0x80], R8 ;  /* 0x0000800804007986 */ /* 0x000fe2000c101d18 */
[----:B------:R-:W-:Y:S01]  /*a6c0*/  IADD3 R2, P0, PT, R6, R2, RZ ;  /* 0x0000000206027210 */ /* 0x000fe20007f1e0ff */
[----:B------:R-:W-:-:S04]  /*a6d0*/  IMAD.X R21, R0, 0x1, R5, P1 ;  /* 0x0000000100157824 */ /* 0x000fc800008e0605 */
[----:B------:R-:W-:Y:S01]  /*a6e0*/  IMAD.X R3, R7, 0x1, R0, P0 ;  /* 0x0000000107037824 */ /* 0x000fe200000e0600 */
[----:B--2---:R-:W-:Y:S04]  /*a6f0*/  STG.E.128 desc[UR24][R20.64], R32 ;  /* 0x0000002014007986 */ /* 0x004fe8000c101d18 */
[----:B---3--:R-:W-:Y:S04]  /*a700*/  STG.E.128 desc[UR24][R20.64+0x80], R24 ;  /* 0x0000801814007986 */ /* 0x008fe8000c101d18 */
[----:B-----5:R-:W-:Y:S04]  /*a710*/  STG.E.128 desc[UR24][R6.64], R28 ;  /* 0x0000001c06007986 */ /* 0x020fe8000c101d18 */
[----:B-1----:R-:W-:Y:S04]  /*a720*/  STG.E.128 desc[UR24][R6.64+0x80], R16 ;  /* 0x0000801006007986 */ /* 0x002fe8000c101d18 */
[----:B------:R-:W-:Y:S04]  /*a730*/  STG.E.128 desc[UR24][R2.64], R36 ;  /* 0x0000002402007986 */ /* 0x000fe8000c101d18 */
[----:B----4-:R-:W-:Y:S01]  /*a740*/  STG.E.128 desc[UR24][R2.64+0x80], R40 ;  /* 0x0000802802007986 */ /* 0x010fe2000c101d18 */
[----:B------:R-:W-:Y:S05]  /*a750*/  EXIT ;  /* 0x000000000000794d */ /* 0x000fea0003800000 */
.L_x_1894:
        /* <DEDUP_REMOVED lines=10> */
.L_x_7202:


//--------------------- .text._ZN5flash24flash_fwd_splitkv_kernelI23Flash_fwd_kernel_traitsILi128ELi64ELi128ELi4ELb0ELb0EN7cutlass10bfloat16_tE19Flash_kernel_traitsILi128ELi64ELi128ELi4ES3_EELb1ELb0ELb0ELb1ELb1ELb1ELb0ELb0EEEvNS_16Flash_fwd_paramsE --------------------------
	.section	.text._ZN5flash24flash_fwd_splitkv_kernelI23Flash_fwd_kernel_traitsILi128ELi64ELi128ELi4ELb0ELb0EN7cutlass10bfloat16_tE19Flash_kernel_traitsILi128ELi64ELi128ELi4ES3_EELb1ELb0ELb0ELb1ELb1ELb1ELb0ELb0EEEvNS_16Flash_fwd_paramsE,"ax",@progbits
	.align	128
        .global         _ZN5flash24flash_fwd_splitkv_kernelI23Flash_fwd_kernel_traitsILi128ELi64ELi128ELi4ELb0ELb0EN7cutlass10bfloat16_tE19Flash_kernel_traitsILi128ELi64ELi128ELi4ES3_EELb1ELb0ELb0ELb1ELb1ELb1ELb0ELb0EEEvNS_16Flash_fwd_paramsE
        .type           _ZN5flash24flash_fwd_splitkv_kernelI23Flash_fwd_kernel_traitsILi128ELi64ELi128ELi4ELb0ELb0EN7cutlass10bfloat16_tE19Flash_kernel_traitsILi128ELi64ELi128ELi4ES3_EELb1ELb0ELb0ELb1ELb1ELb1ELb0ELb0EEEvNS_16Flash_fwd_paramsE,@function
        .size           _ZN5flash24flash_fwd_splitkv_kernelI23Flash_fwd_kernel_traitsILi128ELi64ELi128ELi4ELb0ELb0EN7cutlass10bfloat16_tE19Flash_kernel_traitsILi128ELi64ELi128ELi4ES3_EELb1ELb0ELb0ELb1ELb1ELb1ELb0ELb0EEEvNS_16Flash_fwd_paramsE,(.L_x_7203 - _ZN5flash24flash_fwd_splitkv_kernelI23Flash_fwd_kernel_traitsILi128ELi64ELi128ELi4ELb0ELb0EN7cutlass10bfloat16_tE19Flash_kernel_traitsILi128ELi64ELi128ELi4ES3_EELb1ELb0ELb0ELb1ELb1ELb1ELb0ELb0EEEvNS_16Flash_fwd_paramsE)
        .other          _ZN5flash24flash_fwd_splitkv_kernelI23Flash_fwd_kernel_traitsILi128ELi64ELi128ELi4ELb0ELb0EN7cutlass10bfloat16_tE19Flash_kernel_traitsILi128ELi64ELi128ELi4ES3_EELb1ELb0ELb0ELb1ELb1ELb1ELb0ELb0EEEvNS_16Flash_fwd_paramsE,@"STO_CUDA_ENTRY STV_DEFAULT"
_ZN5flash24flash_fwd_splitkv_kernelI23Flash_fwd_kernel_traitsILi128ELi64ELi128ELi4ELb0ELb0EN7cutlass10bfloat16_tE19Flash_kernel_traitsILi128ELi64ELi128ELi4ES3_EELb1ELb0ELb0ELb1ELb1ELb1ELb0ELb0EEEvNS_16Flash_fwd_paramsE:
.text._ZN5flash24flash_fwd_splitkv_kernelI23Flash_fwd_kernel_traitsILi128ELi64ELi128ELi4ELb0ELb0EN7cutlass10bfloat16_tE19Flash_kernel_traitsILi128ELi64ELi128ELi4ES3_EELb1ELb0ELb0ELb1ELb1ELb1ELb0ELb0EEEvNS_16Flash_fwd_paramsE:
        /* <DEDUP_REMOVED lines=61> */
[C---:B-1----:R-:W-:Y:S02]  /*03d0*/  IMAD R13, R18.reuse, UR8, R3 ;  /* 0x00000008120d7c24 */ /* 0x042fe4000f8e0203 */
[----:B---3--:R-:W-:-:S04]  /*03e0*/  IMAD.WIDE.U32 R6, R18, UR6, R6 ;  /* 0x0000000612067c25 */ /* 0x008fc8000f8e0006 */
[----:B------:R-:W-:Y:S01]  /*03f0*/  IMAD R7, R18, UR7, R7 ;  /* 0x0000000712077c24 */ /* 0x000fe2000f8e0207 */
[----:B------:R-:W1:Y:S01]  /*0400*/  LDCU.64 UR6, c[0x0][0x3f0] ;  /* 0x00007e00ff0677ac */ /* 0x000e620008000a00 */
[----:B------:R-:W-:Y:S02]  /*0410*/  IMAD R13, R13, UR22, R122 ;  /* 0x000000160d0d7c24 */ /* 0x000fe4000f8e027a */
[----:B----4-:R-:W-:-:S04]  /*0420*/  IMAD.WIDE.U32 R6, R3, UR4, R6 ;  /* 0x0000000403067c25 */ /* 0x010fc8000f8e0006 */
[----:B------:R-:W-:Y:S01]  /*0430*/  IMAD R7, R3, UR5, R7 ;  /* 0x0000000503077c24 */ /* 0x000fe2000f8e0207 */
[----:B------:R-:W2:Y:S01]  /*0440*/  LDCU.64 UR4, c[0x0][0x420] ;  /* 0x00008400ff0477ac */ /* 0x000ea20008000a00 */
[----:B------:R-:W-:Y:S01]  /*0450*/  IADD3 R3, PT, PT, -R122, UR22, RZ ;  /* 0x000000167a037c10 */ /* 0x000fe2000fffe1ff */
[----:B------:R-:W-:-:S03]  /*0460*/  IMAD.WIDE.U32 R14, R4, 0x20, RZ ;  /* 0x00000020040e7825 */ /* 0x000fc600078e00ff */
[-C--:B------:R-:W-:Y:S01]  /*0470*/  ISETP.GE.AND P3, PT, R2, R3.reuse, PT ;  /* 0x000000030200720c */ /* 0x080fe20003f66270 */
[----:B------:R-:W-:Y:S01]  /*0480*/  IMAD.WIDE.U32 R6, R0, R4, R6 ;  /* 0x0000000400067225 */ /* 0x000fe200078e0006 */
[-C--:B------:R-:W-:Y:S02]  /*0490*/  ISETP.GE.AND P2, PT, R8, R3.reuse, PT ;  /* 0x000000030800720c */ /* 0x080fe40003f46270 */
[C---:B------:R-:W-:Y:S01]  /*04a0*/  ISETP.GE.OR P4, PT, R0.reuse, R3, P4 ;  /* 0x000000030000720c */ /* 0x040fe20002786670 */
[----:B------:R-:W-:Y:S01]  /*04b0*/  IMAD R2, R0, R5, R7 ;  /* 0x0000000500027224 */ /* 0x000fe200078e0207 */
[----:B-1----:R-:W-:Y:S01]  /*04c0*/  LEA R10, P1, R6, UR6, 0x1 ;  /* 0x00000006060a7c11 */ /* 0x002fe2000f8208ff */
[----:B------:R-:W-:Y:S01]  /*04d0*/  IMAD.WIDE.U32 R8, R4, 0x40, RZ ;  /* 0x0000004004087825 */ /* 0x000fe200078e00ff */
[----:B------:R-:W-:Y:S02]  /*04e0*/  IADD3 R7, P0, PT, R13, R0, RZ ;  /* 0x000000000d077210 */ /* 0x000fe40007f1e0ff */
[----:B------:R-:W-:Y:S01]  /*04f0*/  LEA.HI.X R11, R6, UR7, R2, 0x1, P1 ;  /* 0x00000007060b7c11 */ /* 0x000fe200088f0c02 */
[----:B------:R-:W-:Y:S01]  /*0500*/  VIADD R0, R0, 0x30 ;  /* 0x0000003000007836 */ /* 0x000fe20000000000 */
[C---:B------:R-:W-:Y:S01]  /*0510*/  SHF.L.U32 R2, R5.reuse, 0x6, RZ ;  /* 0x0000000605027819 */ /* 0x040fe200000006ff */
[----:B------:R-:W-:Y:S01]  /*0520*/  IMAD.SHL.U32 R5, R5, 0x20, RZ ;  /* 0x0000002005057824 */ /* 0x000fe200078e00ff */
[----:B------:R-:W-:Y:S01]  /*0530*/  LEA.HI.X.SX32 R6, R13, RZ, 0x1, P0 ;  /* 0x000000ff0d067211 */ /* 0x000fe200000f0eff */
[----:B------:R1:W-:Y:S01]  /*0540*/  STG.E.128 desc[UR24][R10.64], RZ ;  /* 0x000000ff0a007986 */ /* 0x0003e2000c101d18 */
[----:B------:R-:W-:Y:S01]  /*0550*/  IADD3 R8, P1, PT, R10, R8, RZ ;  /* 0x000000080a087210 */ /* 0x000fe20007f3e0ff */
[----:B------:R-:W-:Y:S01]  /*0560*/  IMAD.IADD R5, R15, 0x1, R5 ;  /* 0x000000010f057824 */ /* 0x000fe200078e0205 */
[----:B--2---:R-:W-:Y:S01]  /*0570*/  LEA R12, P0, R7, UR4, 0x2 ;  /* 0x00000004070c7c11 */ /* 0x004fe2000f8010ff */
[----:B------:R-:W-:Y:S01]  /*0580*/  @!P4 IMAD.MOV.U32 R17, RZ, RZ, 0x7f800000 ;  /* 0x7f800000ff11c424 */ /* 0x000fe200078e00ff */
[----:B------:R-:W-:Y:S01]  /*0590*/  IADD3.X R9, PT, PT, R11, R9, R2, P1, !PT ;  /* 0x000000090b097210 */ /* 0x000fe20000ffe402 */
[----:B------:R1:W-:Y:S01]  /*05a0*/  STG.E.128 desc[UR24][R10.64+0x80], RZ ;  /* 0x000080ff0a007986 */ /* 0x0003e2000c101d18 */
        /* <DEDUP_REMOVED lines=24> */
.L_x_1895:
        /* <DEDUP_REMOVED lines=8> */
.L_x_1896:
        /* <DEDUP_REMOVED lines=99> */
.L_x_1897:
        /* <DEDUP_REMOVED lines=68> */
.L_x_1898:
        /* <DEDUP_REMOVED lines=149> */
[----:B------:R3:W-:Y:S04]  /*1b70*/  LDGSTS.E.BYPASS.LTC128B.128 [R227+0x11800], desc[UR24][R12.64+0x80] ;  /* 0x118000800ce37fae */ /* 0x0007e8000b981a18 */
[----:B------:R-:W-:Y:S04]  /*1b80*/  LDGSTS.E.BYPASS.LTC128B.128 [R227+0xe000], desc[UR24][R10.64] ;  /* 0x0e0000000ae37fae */ /* 0x000fe8000b981a18 */
[----:B------:R-:W-:Y:S01]  /*1b90*/  LDGSTS.E.BYPASS.LTC128B.128 [R227+0x12000], desc[UR24][R10.64+0x80] ;  /* 0x120000800ae37fae */ /* 0x000fe2000b981a18 */
[----:B-1----:R-:W-:-:S03]  /*1ba0*/  LOP3.LUT R5, R211, 0x200, R119, 0xf8, !PT ;  /* 0x00000200d3057812 */ /* 0x002fc600078ef877 */
[----:B------:R-:W-:Y:S01]  /*1bb0*/  LDGSTS.E.BYPASS.LTC128B.128 [R227+0xe800], desc[UR24][R8.64] ;  /* 0x0e80000008e37fae */ /* 0x000fe2000b981a18 */
[----:B------:R-:W-:Y:S02]  /*1bc0*/  IADD3 R4, P0, PT, R8, UR4, RZ ;  /* 0x0000000408047c10 */ /* 0x000fe4000ff1e0ff */
[----:B------:R-:W-:Y:S01]  /*1bd0*/  LOP3.LUT R128, R5, R0, RZ, 0xfc, !PT ;  /* 0x0000000005807212 */ /* 0x000fe200078efcff */
[----:B------:R-:W-:Y:S01]  /*1be0*/  LDGSTS.E.BYPASS.LTC128B.128 [R227+0x12800], desc[UR24][R8.64+0x80] ;  /* 0x1280008008e37fae */ /* 0x000fe2000b981a18 */
[----:B------:R-:W-:Y:S02]  /*1bf0*/  IADD3.X R5, PT, PT, R9, UR6, RZ, P0, !PT ;  /* 0x0000000609057c10 */ /* 0x000fe400087fe4ff */
[----:B--2---:R-:W-:Y:S01]  /*1c00*/  IADD3 R6, P0, PT, R4, UR4, RZ ;  /* 0x0000000404067c10 */ /* 0x004fe2000ff1e0ff */
[----:B------:R-:W1:Y:S01]  /*1c10*/  LDCU UR4, c[0x0][0x50c] ;  /* 0x0000a180ff0477ac */ /* 0x000e620008000800 */
        /* <DEDUP_REMOVED lines=11> */
[----:B---3--:R-:W-:Y:S01]  /*1cd0*/  LDSM.16.M88.4 R12, [R128] ;  /* 0x00000000800c783b */ /* 0x008fe20000000200 */
[C---:B------:R-:W-:Y:S02]  /*1ce0*/  IMAD.IADD R127, R115.reuse, 0x1, R126 ;  /* 0x00000001737f7824 */ /* 0x040fe400078e027e */
[----:B------:R-:W-:Y:S01]  /*1cf0*/  IMAD.IADD R123, R115, 0x1, R124 ;  /* 0x00000001737b7824 */ /* 0x000fe200078e027c */
[----:B------:R-:W3:Y:S04]  /*1d00*/  LDSM.16.M88.4 R68, [R121+UR5+0x4000] ;  /* 0x004000057944783b */ /* 0x000ee80008000200 */
[----:B------:R-:W4:Y:S04]  /*1d10*/  LDSM.16.M88.4 R60, [R121+UR5+0x4800] ;  /* 0x00480005793c783b */ /* 0x000f280008000200 */
[----:B------:R-:W5:Y:S04]  /*1d20*/  LDSM.16.M88.4 R52, [R121+UR5+0x5000] ;  /* 0x005000057934783b */ /* 0x000f680008000200 */
[----:B------:R-:W1:Y:S04]  /*1d30*/  LDSM.16.M88.4 R44, [R121+UR5+0x5800] ;  /* 0x00580005792c783b */ /* 0x000e680008000200 */
[----:B------:R-:W1:Y:S04]  /*1d40*/  LDSM.16.M88.4 R36, [R121+UR5+0x6000] ;  /* 0x006000057924783b */ /* 0x000e680008000200 */
[----:B------:R-:W1:Y:S04]  /*1d50*/  LDSM.16.M88.4 R28, [R121+UR5+0x6800] ;  /* 0x00680005791c783b */ /* 0x000e680008000200 */
[----:B------:R-:W1:Y:S04]  /*1d60*/  LDSM.16.M88.4 R20, [R121+UR5+0x7000] ;  /* 0x007000057914783b */ /* 0x000e680008000200 */
[----:B--2---:R-:W2:Y:S04]  /*1d70*/  LDSM.16.M88.4 R4, [R121+UR5+0x7800] ;  /* 0x007800057904783b */ /* 0x004ea80008000200 */
[----:B------:R-:W-:Y:S04]  /*1d80*/  LDSM.16.M88.4 R108, [R125] ;  /* 0x000000007d6c783b */ /* 0x000fe80000000200 */
[----:B------:R-:W-:Y:S04]  /*1d90*/  LDSM.16.M88.4 R76, [R118+0x7800] ;  /* 0x00780000764c783b */ /* 0x000fe80000000200 */
[----:B------:R-:W2:Y:S01]  /*1da0*/  LDSM.16.M88.4 R100, [R118+0x4800] ;  /* 0x004800007664783b */ /* 0x000ea20000000200 */
[C---:B---3--:R-:W-:Y:S03]  /*1db0*/  HMMA.16816.F32.BF16 R72, R12.reuse, R68, RZ ;  /* 0x000000440c48723c */ /* 0x048fe600000418ff */
[----:B------:R-:W3:Y:S04]  /*1dc0*/  LDSM.16.M88.4 R80, [R118+0x7000] ;  /* 0x007000007650783b */ /* 0x000ee80000000200 */
[----:B------:R-:W3:Y:S01]  /*1dd0*/  LDSM.16.M88.4 R104, [R118+0x4000] ;  /* 0x004000007668783b */ /* 0x000ee20000000200 */
[C---:B----4-:R-:W-:Y:S03]  /*1de0*/  HMMA.16816.F32.BF16 R64, R12.reuse, R60, RZ ;  /* 0x0000003c0c40723c */ /* 0x050fe600000418ff */
[----:B------:R-:W4:Y:S04]  /*1df0*/  LDSM.16.M88.4 R92, [R118+0x5800] ;  /* 0x00580000765c783b */ /* 0x000f280000000200 */
[----:B------:R-:W4:Y:S01]  /*1e00*/  LDSM.16.M88.4 R88, [R118+0x6000] ;  /* 0x006000007658783b */ /* 0x000f220000000200 */
[C---:B-----5:R-:W-:Y:S03]  /*1e10*/  HMMA.16816.F32.BF16 R56, R12.reuse, R52, RZ ;  /* 0x000000340c38723c */ /* 0x060fe600000418ff */
[----:B------:R-:W5:Y:S04]  /*1e20*/  LDSM.16.M88.4 R84, [R118+0x6800] ;  /* 0x006800007654783b */ /* 0x000f680000000200 */
[----:B------:R-:W5:Y:S01]  /*1e30*/  LDSM.16.M88.4 R96, [R118+0x5000] ;  /* 0x005000007660783b */ /* 0x000f620000000200 */
[C---:B-1----:R-:W-:Y:S03]  /*1e40*/  HMMA.16816.F32.BF16 R48, R12.reuse, R44, RZ ;  /* 0x0000002c0c30723c */ /* 0x042fe600000418ff */
[----:B------:R-:W-:Y:S04]  /*1e50*/  LDSM.16.M88.4 R8, [R126] ;  /* 0x000000007e08783b */ /* 0x000fe80000000200 */
        /* <DEDUP_REMOVED lines=15> */
[C---:B------:R-:W-:Y:S08]  /*1f50*/  HMMA.16816.F32.BF16 R16, R108.reuse, R76, R16 ;  /* 0x0000004c6c10723c */ /* 0x040ff00000041810 */
[C---:B------:R-:W-:Y:S01]  /*1f60*/  HMMA.16816.F32.BF16 R12, R108.reuse, R78, R12 ;  /* 0x0000004e6c0c723c */ /* 0x040fe2000004180c */
[----:B------:R-:W2:Y:S07]  /*1f70*/  LDSM.16.M88.4 R76, [R124+0x5800] ;  /* 0x005800007c4c783b */ /* 0x000eae0000000200 */
[C---:B------:R-:W-:Y:S01]  /*1f80*/  HMMA.16816.F32.BF16 R60, R108.reuse, R102, R60 ;  /* 0x000000666c3c723c */ /* 0x040fe2000004183c */
[----:B------:R-:W2:Y:S07]  /*1f90*/  LDSM.16.M88.4 R100, [R124+0x4800] ;  /* 0x004800007c64783b */ /* 0x000eae0000000200 */
[C---:B---3--:R-:W-:Y:S08]  /*1fa0*/  HMMA.16816.F32.BF16 R24, R108.reuse, R80, R24 ;  /* 0x000000506c18723c */ /* 0x048ff00000041818 */
[C---:B------:R-:W-:Y:S01]  /*1fb0*/  HMMA.16816.F32.BF16 R20, R108.reuse, R82, R20 ;  /* 0x000000526c14723c */ /* 0x040fe20000041814 */
[----:B------:R-:W3:Y:S07]  /*1fc0*/  LDSM.16.M88.4 R80, [R124+0x5000] ;  /* 0x005000007c50783b */ /* 0x000eee0000000200 */
[C---:B------:R-:W-:Y:S08]  /*1fd0*/  HMMA.16816.F32.BF16 R72, R108.reuse, R104, R72 ;  /* 0x000000686c48723c */ /* 0x040ff00000041848 */
[C---:B------:R-:W-:Y:S01]  /*1fe0*/  HMMA.16816.F32.BF16 R68, R108.reuse, R106, R68 ;  /* 0x0000006a6c44723c */ /* 0x040fe20000041844 */
[----:B------:R-:W-:Y:S07]  /*1ff0*/  LDSM.16.M88.4 R104, [R124+0x6800] ;  /* 0x006800007c68783b */ /* 0x000fee0000000200 */
[C---:B----4-:R-:W-:Y:S08]  /*2000*/  HMMA.16816.F32.BF16 R48, R108.reuse, R92, R48 ;  /* 0x0000005c6c30723c */ /* 0x050ff00000041830 */
[C---:B------:R-:W-:Y:S01]  /*2010*/  HMMA.16816.F32.BF16 R44, R108.reuse, R94, R44 ;  /* 0x0000005e6c2c723c */ /* 0x040fe2000004182c */
[----:B------:R-:W-:Y:S07]  /*2020*/  LDSM.16.M88.4 R92, [R124+0x7800] ;  /* 0x007800007c5c783b */ /* 0x000fee0000000200 */
[C---:B------:R-:W-:Y:S08]  /*2030*/  HMMA.16816.F32.BF16 R40, R108.reuse, R88, R40 ;  /* 0x000000586c28723c */ /* 0x040ff00000041828 */
[C---:B------:R-:W-:Y:S01]  /*2040*/  HMMA.16816.F32.BF16 R36, R108.reuse, R90, R36 ;  /* 0x0000005a6c24723c */ /* 0x040fe20000041824 */
[----:B------:R-:W-:Y:S07]  /*2050*/  LDSM.16.M88.4 R88, [R127] ;  /* 0x000000007f58783b */ /* 0x000fee0000000200 */
[C---:B-----5:R-:W-:Y:S08]  /*2060*/  HMMA.16816.F32.BF16 R32, R108.reuse, R84, R32 ;  /* 0x000000546c20723c */ /* 0x060ff00000041820 */
[C---:B------:R-:W-:Y:S01]  /*2070*/  HMMA.16816.F32.BF16 R28, R108.reuse, R86, R28 ;  /* 0x000000566c1c723c */ /* 0x040fe2000004181c */
[----:B------:R-:W4:Y:S07]  /*2080*/  LDSM.16.M88.4 R84, [R123+0x4000] ;  /* 0x004000007b54783b */ /* 0x000f2e0000000200 */
        /* <DEDUP_REMOVED lines=12> */
[----:B------:R-:W5:Y:S07]  /*2150*/  LDSM.16.M88.4 R100, [R123+0x4800] ;  /* 0x004800007b64783b */ /* 0x000f6e0000000200 */
[C---:B---3--:R-:W-:Y:S08]  /*2160*/  HMMA.16816.F32.BF16 R56, R8.reuse, R80, R56 ;  /* 0x000000500838723c */ /* 0x048ff00000041838 */
[----:B------:R-:W-:Y:S01]  /*2170*/  HMMA.16816.F32.BF16 R52, R8, R82, R52 ;  /* 0x000000520834723c */ /* 0x000fe20000041834 */
[----:B------:R-:W3:Y:S07]  /*2180*/  LDSM.16.M88.4 R80, [R123+0x5000] ;  /* 0x005000007b50783b */ /* 0x000eee0000000200 */
[C---:B----4-:R-:W-:Y:S08]  /*2190*/  HMMA.16816.F32.BF16 R72, R88.reuse, R84, R72 ;  /* 0x000000545848723c */ /* 0x050ff00000041848 */
[----:B------:R-:W-:Y:S01]  /*21a0*/  HMMA.16816.F32.BF16 R68, R88, R86, R68 ;  /* 0x000000565844723c */ /* 0x000fe20000041844 */
[----:B------:R-:W4:Y:S07]  /*21b0*/  LDSM.16.M88.4 R84, [R123+0x6800] ;  /* 0x006800007b54783b */ /* 0x000f2e0000000200 */
[C---:B------:R-:W-:Y:S08]  /*21c0*/  HMMA.16816.F32.BF16 R16, R8.reuse, R92, R16 ;  /* 0x0000005c0810723c */ /* 0x040ff00000041810 */
[C---:B------:R-:W-:Y:S01]  /*21d0*/  HMMA.16816.F32.BF16 R12, R8.reuse, R94, R12 ;  /* 0x0000005e080c723c */ /* 0x040fe2000004180c */
[----:B------:R-:W4:Y:S07]  /*21e0*/  LDSM.16.M88.4 R92, [R123+0x7000] ;  /* 0x007000007b5c783b */ /* 0x000f2e0000000200 */
[C---:B-1----:R-:W-:Y:S08]  /*21f0*/  HMMA.16816.F32.BF16 R40, R8.reuse, R4, R40 ;  /* 0x000000040828723c */ /* 0x042ff00000041828 */
[C---:B------:R-:W-:Y:S01]  /*2200*/  HMMA.16816.F32.BF16 R36, R8.reuse, R6, R36 ;  /* 0x000000060824723c */ /* 0x040fe20000041824 */
[----:B------:R-:W-:Y:S07]  /*2210*/  LDSM.16.M88.4 R4, [R121+UR5+0x8000] ;  /* 0x008000057904783b */ /* 0x000fee0008000200 */
[C---:B------:R-:W-:Y:S08]  /*2220*/  HMMA.16816.F32.BF16 R32, R8.reuse, R104, R32 ;  /* 0x000000680820723c */ /* 0x040ff00000041820 */
[C---:B------:R-:W-:Y:S01]  /*2230*/  HMMA.16816.F32.BF16 R28, R8.reuse, R106, R28 ;  /* 0x0000006a081c723c */ /* 0x040fe2000004181c */
[----:B------:R-:W-:Y:S07]  /*2240*/  LDSM.16.M88.4 R104, [R124+0x8000] ;  /* 0x008000007c68783b */ /* 0x000fee0000000200 */
[C---:B------:R-:W-:Y:S08]  /*2250*/  HMMA.16816.F32.BF16 R24, R8.reuse, R96, R24 ;  /* 0x000000600818723c */ /* 0x040ff00000041818 */
[----:B------:R-:W-:Y:S01]  /*2260*/  HMMA.16816.F32.BF16 R20, R8, R98, R20 ;  /* 0x000000620814723c */ /* 0x000fe20000041814 */
[----:B------:R-:W1:Y:S07]  /*2270*/  LDSM.16.M88.4 R8, [R128+0x2000] ;  /* 0x002000008008783b */ /* 0x000e6e0000000200 */
[C---:B--2---:R-:W-:Y:S08]  /*2280*/  HMMA.16816.F32.BF16 R48, R88.reuse, R76, R48 ;  /* 0x0000004c5830723c */ /* 0x044ff00000041830 */
[C---:B------:R-:W-:Y:S01]  /*2290*/  HMMA.16816.F32.BF16 R44, R88.reuse, R78, R44 ;  /* 0x0000004e582c723c */ /* 0x040fe2000004182c */
[----:B------:R-:W2:Y:S07]  /*22a0*/  LDSM.16.M88.4 R76, [R123+0x7800] ;  /* 0x007800007b4c783b */ /* 0x000eae0000000200 */
[C---:B-----5:R-:W-:Y:S08]  /*22b0*/  HMMA.16816.F32.BF16 R64, R88.reuse, R100, R64 ;  /* 0x000000645840723c */ /* 0x060ff00000041840 */
[C---:B------:R-:W-:Y:S01]  /*22c0*/  HMMA.16816.F32.BF16 R60, R88.reuse, R102, R60 ;  /* 0x00000066583c723c */ /* 0x040fe2000004183c */
[----:B------:R-:W5:Y:S07]  /*22d0*/  LDSM.16.M88.4 R100, [R121+UR5+0x8800] ;  /* 0x008800057964783b */ /* 0x000f6e0008000200 */
[C---:B---3--:R-:W-:Y:S08]  /*22e0*/  HMMA.16816.F32.BF16 R56, R88.reuse, R80, R56 ;  /* 0x000000505838723c */ /* 0x048ff00000041838 */
[C---:B------:R-:W-:Y:S01]  /*22f0*/  HMMA.16816.F32.BF16 R52, R88.reuse, R82, R52 ;  /* 0x000000525834723c */ /* 0x040fe20000041834 */
[----:B------:R-:W-:Y:S07]  /*2300*/  LDSM.16.M88.4 R80, [R118+0x8000] ;  /* 0x008000007650783b */ /* 0x000fee0000000200 */
[C---:B------:R-:W-:Y:S01]  /*2310*/  HMMA.16816.F32.BF16 R96, R88.reuse, R108, R40 ;  /* 0x0000006c5860723c */ /* 0x040fe20000041828 */
[----:B------:R-:W3:Y:S07]  /*2320*/  LDSM.16.M88.4 R40, [R125+0x2000] ;  /* 0x002000007d28783b */ /* 0x000eee0000000200 */
[C---:B------:R-:W-:Y:S08]  /*2330*/  HMMA.16816.F32.BF16 R36, R88.reuse, R110, R36 ;  /* 0x0000006e5824723c */ /* 0x040ff00000041824 */
[C---:B----4-:R-:W-:Y:S08]  /*2340*/  HMMA.16816.F32.BF16 R32, R88.reuse, R84, R32 ;  /* 0x000000545820723c */ /* 0x050ff00000041820 */
[C---:B------:R-:W-:Y:S01]  /*2350*/  HMMA.16816.F32.BF16 R28, R88.reuse, R86, R28 ;  /* 0x00000056581c723c */ /* 0x040fe2000004181c */
[----:B------:R-:W4:Y:S07]  /*2360*/  LDSM.16.M88.4 R84, [R121+UR5+0x9000] ;  /* 0x009000057954783b */ /* 0x000f2e0008000200 */
[----:B------:R-:W-:Y:S01]  /*2370*/  HMMA.16816.F32.BF16 R108, R88, R92, R24 ;  /* 0x0000005c586c723c */ /* 0x000fe20000041818 */
[----:B------:R-:W4:Y:S07]  /*2380*/  LDSM.16.M88.4 R24, [R126+0x2000] ;  /* 0x002000007e18783b */ /* 0x000f2e0000000200 */
[C---:B-1----:R-:W-:Y:S08]  /*2390*/  HMMA.16816.F32.BF16 R72, R8.reuse, R4, R72 ;  /* 0x000000040848723c */ /* 0x042ff00000041848 */
[----:B------:R-:W-:Y:S01]  /*23a0*/  HMMA.16816.F32.BF16 R68, R8, R6, R68 ;  /* 0x000000060844723c */ /* 0x000fe20000041844 */
[----:B------:R-:W1:Y:S07]  /*23b0*/  LDSM.16.M88.4 R4, [R121+UR5+0x9800] ;  /* 0x009800057904783b */ /* 0x000e6e0008000200 */
[C---:B------:R-:W-:Y:S01]  /*23c0*/  HMMA.16816.F32.BF16 R20, R88.reuse, R94, R20 ;  /* 0x0000005e5814723c */ /* 0x040fe20000041814 */
[----:B------:R-:W-:Y:S07]  /*23d0*/  LDSM.16.M88.4 R92, [R121+UR5+0xa000] ;  /* 0x00a00005795c783b */ /* 0x000fee0008000200 */
[C---:B--2---:R-:W-:Y:S08]  /*23e0*/  HMMA.16816.F32.BF16 R16, R88.reuse, R76, R16 ;  /* 0x0000004c5810723c */ /* 0x044ff00000041810 */
[----:B------:R-:W-:Y:S01]  /*23f0*/  HMMA.16816.F32.BF16 R12, R88, R78, R12 ;  /* 0x0000004e580c723c */ /* 0x000fe2000004180c */
[----:B------:R-:W-:Y:S07]  /*2400*/  LDSM.16.M88.4 R76, [R123+0x8000] ;  /* 0x008000007b4c783b */ /* 0x000fee0000000200 */
[----:B-----5:R-:W-:Y:S01]  /*2410*/  HMMA.16816.F32.BF16 R88, R8, R100, R64 ;  /* 0x000000640858723c */ /* 0x020fe20000041840 */
[----:B------:R-:W2:Y:S07]  /*2420*/  LDSM.16.M88.4 R64, [R127+0x2000] ;  /* 0x002000007f40783b */ /* 0x000eae0000000200 */
[C---:B---3--:R-:W-:Y:S08]  /*2430*/  HMMA.16816.F32.BF16 R72, R40.reuse, R80, R72 ;  /* 0x000000502848723c */ /* 0x048ff00000041848 */
[----:B------:R-:W-:Y:S08]  /*2440*/  HMMA.16816.F32.BF16 R68, R40, R82, R68 ;  /* 0x000000522844723c */ /* 0x000ff00000041844 */
[C---:B----4-:R-:W-:Y:S08]  /*2450*/  HMMA.16816.F32.BF16 R56, R8.reuse, R84, R56 ;  /* 0x000000540838723c */ /* 0x050ff00000041838 */
[----:B------:R-:W-:Y:S01]  /*2460*/  HMMA.16816.F32.BF16 R52, R8, R86, R52 ;  /* 0x000000560834723c */ /* 0x000fe20000041834 */
[----:B------:R-:W3:Y:S07]  /*2470*/  LDSM.16.M88.4 R84, [R118+0x8800] ;  /* 0x008800007654783b */ /* 0x000eee0000000200 */
[C---:B------:R-:W-:Y:S08]  /*2480*/  HMMA.16816.F32.BF16 R72, R24.reuse, R104, R72 ;  /* 0x000000681848723c */ /* 0x040ff00000041848 */
[----:B------:R-:W-:Y:S08]  /*2490*/  HMMA.16816.F32.BF16 R68, R24, R106, R68 ;  /* 0x0000006a1844723c */ /* 0x000ff00000041844 */
[C---:B-1----:R-:W-:Y:S01]  /*24a0*/  HMMA.16816.F32.BF16 R80, R8.reuse, R4, R48 ;  /* 0x000000040850723c */ /* 0x042fe20000041830 */
[----:B------:R-:W1:Y:S07]  /*24b0*/  LDSM.16.M88.4 R48, [R124+0x8800] ;  /* 0x008800007c30783b */ /* 0x000e6e0000000200 */
[----:B------:R-:W-:Y:S01]  /*24c0*/  HMMA.16816.F32.BF16 R60, R8, R102, R60 ;  /* 0x00000066083c723c */ /* 0x000fe2000004183c */
[----:B------:R-:W-:Y:S07]  /*24d0*/  LDSM.16.M88.4 R100, [R121+UR5+0xa800] ;  /* 0x00a800057964783b */ /* 0x000fee0008000200 */
[C---:B--2---:R-:W-:Y:S08]  /*24e0*/  HMMA.16816.F32.BF16 R72, R64.reuse, R76, R72 ;  /* 0x0000004c4048723c */ /* 0x044ff00000041848 */
[----:B------:R-:W-:Y:S01]  /*24f0*/  HMMA.16816.F32.BF16 R68, R64, R78, R68 ;  /* 0x0000004e4044723c */ /* 0x000fe20000041844 */
[----:B------:R-:W2:Y:S07]  /*2500*/  LDSM.16.M88.4 R76, [R118+0x9000] ;  /* 0x00900000764c783b */ /* 0x000eae0000000200 */
[----:B------:R-:W-:Y:S01]  /*2510*/  HMMA.16816.F32.BF16 R44, R8, R6, R44 ;  /* 0x00000006082c723c */ /* 0x000fe2000004182c */
[----:B------:R-:W4:Y:S02]  /*2520*/  LDSM.16.M88.4 R4, [R123+0x8800] ;  /* 0x008800007b04783b */ /* 0x000f240000000200 */
[----:B------:R-:W-:-:S05]  /*2530*/  FMUL.FTZ R72, R72, UR4 ;  /* 0x0000000448487c20 */ /* 0x000fca0008410000 */
[----:B------:R-:W-:Y:S01]  /*2540*/  HMMA.16816.F32.BF16 R96, R8, R92, R96 ;  /* 0x0000005c0860723c */ /* 0x000fe20000041860 */
[----:B------:R-:W-:Y:S02]  /*2550*/  MUFU.TANH R72, R72 ;  /* 0x0000004800487308 */ /* 0x000fe40000002400 */
[----:B------:R-:W-:Y:S01]  /*2560*/  FMUL.FTZ R68, R68, UR4 ;  /* 0x0000000444447c20 */ /* 0x000fe20008410000 */
[----:B------:R-:W-:Y:S01]  /*2570*/  FMUL.FTZ R69, R69, UR4 ;  /* 0x0000000445457c20 */ /* 0x000fe20008410000 */
[----:B------:R-:W-:-:S03]  /*2580*/  FMUL.FTZ R70, R70, UR4 ;  /* 0x0000000446467c20 */ /* 0x000fc60008410000 */
[C---:B---3--:R-:W-:Y:S01]  /*2590*/  HMMA.16816.F32.BF16 R88, R40.reuse, R84, R88 ;  /* 0x000000542858723c */ /* 0x048fe20000041858 */
[----:B------:R-:W-:Y:S01]  /*25a0*/  FMUL.FTZ R84, R73, UR4 ;  /* 0x0000000449547c20 */ /* 0x000fe20008410000 */
[----:B------:R-:W-:Y:S01]  /*25b0*/  FMUL.FTZ R73, R74, UR4 ;  /* 0x000000044a497c20 */ /* 0x000fe20008410000 */
[----:B------:R-:W-:Y:S01]  /*25c0*/  FMUL.FTZ R74, R75, UR4 ;  /* 0x000000044b4a7c20 */ /* 0x000fe20008410000 */
[----:B------:R-:W-:Y:S04]  /*25d0*/  MUFU.TANH R85, R69 ;  /* 0x0000004500557308 */ /* 0x000fe80000002400 */
[----:B------:R-:W-:Y:S04]  /*25e0*/  HMMA.16816.F32.BF16 R60, R40, R86, R60 ;  /* 0x00000056283c723c */ /* 0x000fe8000004183c */
[----:B------:R-:W-:Y:S04]  /*25f0*/  MUFU.TANH R75, R68 ;  /* 0x00000044004b7308 */ /* 0x000fe80000002400 */
[----:B------:R-:W-:Y:S01]  /*2600*/  HMMA.16816.F32.BF16 R92, R8, R94, R36 ;  /* 0x0000005e085c723c */ /* 0x000fe20000041824 */
[----:B------:R-:W3:Y:S03]  /*2610*/  LDSM.16.M88.4 R36, [R124+0x9000] ;  /* 0x009000007c24783b */ /* 0x000ee60000000200 */
[----:B------:R5:W-:Y:S04]  /*2620*/  MUFU.TANH R86, R70 ;  /* 0x0000004600567308 */ /* 0x000be80000002400 */
[C---:B-1----:R-:W-:Y:S04]  /*2630*/  HMMA.16816.F32.BF16 R88, R24.reuse, R48, R88 ;  /* 0x000000301858723c */ /* 0x042fe80000041858 */
[----:B------:R-:W1:Y:S04]  /*2640*/  MUFU.TANH R84, R84 ;  /* 0x0000005400547308 */ /* 0x000e680000002400 */
[----:B------:R-:W-:Y:S01]  /*2650*/  HMMA.16816.F32.BF16 R60, R24, R50, R60 ;  /* 0x00000032183c723c */ /* 0x000fe2000004183c */
[----:B------:R-:W1:Y:S03]  /*2660*/  LDSM.16.M88.4 R48, [R123+0x9000] ;  /* 0x009000007b30783b */ /* 0x000e660000000200 */
[----:B------:R-:W1:Y:S04]  /*2670*/  MUFU.TANH R74, R74 ;  /* 0x0000004a004a7308 */ /* 0x000e680000002400 */
[----:B--2---:R-:W-:Y:S01]  /*2680*/  HMMA.16816.F32.BF16 R56, R40, R76, R56 ;  /* 0x0000004c2838723c */ /* 0x004fe20000041838 */
[----:B------:R-:W-:-:S02]  /*2690*/  FMUL.FTZ R76, R71, UR4 ;  /* 0x00000004474c7c20 */ /* 0x000fc40008410000 */
[----:B-----5:R-:W-:Y:S01]  /*26a0*/  LDSM.16.M88.4 R68, [R121+UR5+0xb000] ;  /* 0x00b000057944783b */ /* 0x020fe20008000200 */
[----:B------:R-:W-:Y:S04]  /*26b0*/  MUFU.TANH R73, R73 ;  /* 0x0000004900497308 */ /* 0x000fe80000002400 */
[----:B------:R-:W-:Y:S04]  /*26c0*/  HMMA.16816.F32.BF16 R52, R40, R78, R52 ;  /* 0x0000004e2834723c */ /* 0x000fe80000041834 */
[----:B------:R-:W2:Y:S04]  /*26d0*/  MUFU.TANH R76, R76 ;  /* 0x0000004c004c7308 */ /* 0x000ea80000002400 */
[C---:B----4-:R-:W-:Y:S08]  /*26e0*/  HMMA.16816.F32.BF16 R88, R64.reuse, R4, R88 ;  /* 0x000000044058723c */ /* 0x050ff00000041858 */
[----:B------:R-:W-:Y:S01]  /*26f0*/  HMMA.16816.F32.BF16 R60, R64, R6, R60 ;  /* 0x00000006403c723c */ /* 0x000fe2000004183c */
[----:B------:R-:W4:Y:S07]  /*2700*/  LDSM.16.M88.4 R4, [R118+0x9800] ;  /* 0x009800007604783b */ /* 0x000f2e0000000200 */
[----:B---3--:R-:W-:Y:S03]  /*2710*/  HMMA.16816.F32.BF16 R56, R24, R36, R56 ;  /* 0x000000241838723c */ /* 0x008fe60000041838 */
[----:B------:R-:W-:Y:S01]  /*2720*/  FMUL.FTZ R77, R88, UR4 ;  /* 0x00000004584d7c20 */ /* 0x000fe20008410000 */
[----:B------:R-:W-:Y:S01]  /*2730*/  FMUL.FTZ R87, R89, UR4 ;  /* 0x0000000459577c20 */ /* 0x000fe20008410000 */
[----:B------:R-:W-:Y:S01]  /*2740*/  FMUL.FTZ R88, R90, UR4 ;  /* 0x000000045a587c20 */ /* 0x000fe20008410000 */
[----:B------:R-:W-:-:S02]  /*2750*/  FMUL.FTZ R78, R91, UR4 ;  /* 0x000000045b4e7c20 */ /* 0x000fc40008410000 */
[----:B------:R-:W-:Y:S01]  /*2760*/  HMMA.16816.F32.BF16 R52, R24, R38, R52 ;  /* 0x000000261834723c */ /* 0x000fe20000041834 */
[----:B------:R-:W-:Y:S01]  /*2770*/  LDSM.16.M88.4 R36, [R123+0x9800] ;  /* 0x009800007b24783b */ /* 0x000fe20000000200 */
[----:B------:R-:W3:Y:S01]  /*2780*/  MUFU.TANH R77, R77 ;  /* 0x0000004d004d7308 */ /* 0x000ee20000002400 */
[----:B------:R-:W-:Y:S01]  /*2790*/  FMUL.FTZ R60, R60, UR4 ;  /* 0x000000043c3c7c20 */ /* 0x000fe20008410000 */
[----:B------:R-:W-:Y:S01]  /*27a0*/  FMUL.FTZ R61, R61, UR4 ;  /* 0x000000043d3d7c20 */ /* 0x000fe20008410000 */
[----:B------:R-:W-:Y:S01]  /*27b0*/  FMUL.FTZ R62, R62, UR4 ;  /* 0x000000043e3e7c20 */ /* 0x000fe20008410000 */
[----:B------:R-:W-:Y:S02]  /*27c0*/  FMUL.FTZ R91, R63, UR4 ;  /* 0x000000043f5b7c20 */ /* 0x000fe40008410000 */
[C---:B------:R-:W-:Y:S02]  /*27d0*/  HMMA.16816.F32.BF16 R32, R8.reuse, R100, R32 ;  /* 0x000000640820723c */ /* 0x040fe40000041820 */
[----:B------:R-:W-:Y:S06]  /*27e0*/  MUFU.TANH R79, R60 ;  /* 0x0000003c004f7308 */ /* 0x000fec0000002400 */
[----:B------:R-:W-:Y:S01]  /*27f0*/  HMMA.16816.F32.BF16 R100, R8, R102, R28 ;  /* 0x000000660864723c */ /* 0x000fe2000004181c */
[----:B------:R-:W5:Y:S01]  /*2800*/  LDSM.16.M88.4 R28, [R124+0x9800] ;  /* 0x009800007c1c783b */ /* 0x000f620000000200 */
[----:B------:R-:W-:Y:S06]  /*2810*/  MUFU.TANH R89, R61 ;  /* 0x0000003d00597308 */ /* 0x000fec0000002400 */
[C---:B-1----:R-:W-:Y:S02]  /*2820*/  HMMA.16816.F32.BF16 R56, R64.reuse, R48, R56 ;  /* 0x000000304038723c */ /* 0x042fe40000041838 */
[----:B------:R1:W-:Y:S06]  /*2830*/  MUFU.TANH R90, R62 ;  /* 0x0000003e005a7308 */ /* 0x0003ec0000002400 */
[----:B------:R-:W-:Y:S01]  /*2840*/  HMMA.16816.F32.BF16 R52, R64, R50, R52 ;  /* 0x000000324034723c */ /* 0x000fe20000041834 */
[----:B------:R-:W2:Y:S01]  /*2850*/  LDSM.16.M88.4 R48, [R118+0xa000] ;  /* 0x00a000007630783b */ /* 0x000ea20000000200 */
[----:B------:R-:W3:Y:S06]  /*2860*/  MUFU.TANH R88, R88 ;  /* 0x0000005800587308 */ /* 0x000eec0000002400 */
[C---:B----4-:R-:W-:Y:S02]  /*2870*/  HMMA.16816.F32.BF16 R80, R40.reuse, R4, R80 ;  /* 0x000000042850723c */ /* 0x050fe40000041850 */
[----:B------:R-:W4:Y:S01]  /*2880*/  MUFU.TANH R87, R87 ;  /* 0x0000005700577308 */ /* 0x000f220000002400 */
[----:B-1----:R-:W1:Y:S01]  /*2890*/  LDSM.16.M88.4 R60, [R121+UR5+0xb800] ;  /* 0x00b80005793c783b */ /* 0x002e620008000200 */
[----:B------:R-:W-:Y:S01]  /*28a0*/  FMUL.FTZ R57, R57, UR4 ;  /* 0x0000000439397c20 */ /* 0x000fe20008410000 */
[----:B------:R-:W-:Y:S01]  /*28b0*/  FMUL.FTZ R58, R58, UR4 ;  /* 0x000000043a3a7c20 */ /* 0x000fe20008410000 */
[----:B------:R-:W-:Y:S01]  /*28c0*/  FMUL.FTZ R177, R59, UR4 ;  /* 0x000000043bb17c20 */ /* 0x000fe20008410000 */
[----:B------:R-:W-:Y:S01]  /*28d0*/  FMUL.FTZ R56, R56, UR4 ;  /* 0x0000000438387c20 */ /* 0x000fe20008410000 */
[----:B------:R-:W-:Y:S01]  /*28e0*/  HMMA.16816.F32.BF16 R44, R40, R6, R44 ;  /* 0x00000006282c723c */ /* 0x000fe2000004182c */
[----:B------:R-:W3:Y:S01]  /*28f0*/  LDSM.16.M88.4 R4, [R124+0xa000] ;  /* 0x00a000007c04783b */ /* 0x000ee20000000200 */
[----:B------:R-:W4:Y:S01]  /*2900*/  MUFU.TANH R78, R78 ;  /* 0x0000004e004e7308 */ /* 0x000f220000002400 */
[----:B------:R-:W-:Y:S01]  /*2910*/  FMUL.FTZ R55, R55, UR4 ;  /* 0x0000000437377c20 */ /* 0x000fe20008410000 */
[----:B------:R-:W-:Y:S01]  /*2920*/  FMUL.FTZ R59, R52, UR4 ;  /* 0x00000004343b7c20 */ /* 0x000fe20008410000 */
[----:B------:R-:W-:Y:S01]  /*2930*/  FMUL.FTZ R52, R53, UR4 ;  /* 0x0000000435347c20 */ /* 0x000fe20008410000 */
[----:B------:R-:W-:-:S02]  /*2940*/  FMUL.FTZ R54, R54, UR4 ;  /* 0x0000000436367c20 */ /* 0x000fc40008410000 */
[----:B------:R-:W-:Y:S02]  /*2950*/  HMMA.16816.F32.BF16 R108, R8, R68, R108 ;  /* 0x00000044086c723c */ /* 0x000fe4000004186c */
[----:B------:R-:W-:Y:S06]  /*2960*/  MUFU.TANH R173, R55 ;  /* 0x0000003700ad7308 */ /* 0x000fec0000002400 */
[C---:B-----5:R-:W-:Y:S02]  /*2970*/  HMMA.16816.F32.BF16 R80, R24.reuse, R28, R80 ;  /* 0x0000001c1850723c */ /* 0x060fe40000041850 */
[----:B------:R-:W5:Y:S06]  /*2980*/  MUFU.TANH R91, R91 ;  /* 0x0000005b005b7308 */ /* 0x000f6c0000002400 */
[----:B------:R-:W-:Y:S01]  /*2990*/  HMMA.16816.F32.BF16 R44, R24, R30, R44 ;  /* 0x0000001e182c723c */ /* 0x000fe2000004182c */
[----:B------:R-:W-:Y:S01]  /*29a0*/  LDSM.16.M88.4 R28, [R123+0xa000] ;  /* 0x00a000007b1c783b */ /* 0x000fe20000000200 */
[----:B------:R-:W-:Y:S06]  /*29b0*/  MUFU.TANH R57, R57 ;  /* 0x0000003900397308 */ /* 0x000fec0000002400 */
[----:B--2---:R-:W-:Y:S02]  /*29c0*/  HMMA.16816.F32.BF16 R96, R40, R48, R96 ;  /* 0x000000302860723c */ /* 0x004fe40000041860 */
[----:B------:R-:W2:Y:S06]  /*29d0*/  MUFU.TANH R58, R58 ;  /* 0x0000003a003a7308 */ /* 0x000eac0000002400 */
[C---:B------:R-:W-:Y:S02]  /*29e0*/  HMMA.16816.F32.BF16 R20, R8.reuse, R70, R20 ;  /* 0x000000460814723c */ /* 0x040fe40000041814 */
[----:B------:R-:W2:Y:S06]  /*29f0*/  MUFU.TANH R56, R56 ;  /* 0x0000003800387308 */ /* 0x000eac0000002400 */
[C---:B-1----:R-:W-:Y:S02]  /*2a00*/  HMMA.16816.F32.BF16 R16, R8.reuse, R60, R16 ;  /* 0x0000003c0810723c */ /* 0x042fe40000041810 */
[----:B------:R-:W1:Y:S06]  /*2a10*/  MUFU.TANH R177, R177 ;  /* 0x000000b100b17308 */ /* 0x000e6c0000002400 */
[----:B------:R-:W-:Y:S01]  /*2a20*/  HMMA.16816.F32.BF16 R12, R8, R62, R12 ;  /* 0x0000003e080c723c */ /* 0x000fe2000004180c */
[----:B------:R-:W4:Y:S01]  /*2a30*/  LDSM.16.M88.4 R8, [R118+0xb000] ;  /* 0x00b000007608783b */ /* 0x000f220000000200 */
[----:B------:R-:W1:Y:S06]  /*2a40*/  MUFU.TANH R59, R59 ;  /* 0x0000003b003b7308 */ /* 0x000e6c0000002400 */
[C---:B------:R-:W-:Y:S02]  /*2a50*/  HMMA.16816.F32.BF16 R80, R64.reuse, R36, R80 ;  /* 0x000000244050723c */ /* 0x040fe40000041850 */
[----:B------:R5:W1:Y:S06]  /*2a60*/  MUFU.TANH R175, R54 ;  /* 0x0000003600af7308 */ /* 0x000a6c0000002400 */
[----:B------:R-:W-:Y:S01]  /*2a70*/  HMMA.16816.F32.BF16 R44, R64, R38, R44 ;  /* 0x00000026402c723c */ /* 0x000fe2000004182c */
[----:B------:R-:W2:Y:S01]  /*2a80*/  LDSM.16.M88.4 R36, [R118+0xa800] ;  /* 0x00a800007624783b */ /* 0x000ea20000000200 */
[----:B------:R-:W1:Y:S06]  /*2a90*/  MUFU.TANH R52, R52 ;  /* 0x0000003400347308 */ /* 0x000e6c0000002400 */
[----:B---3--:R-:W-:Y:S03]  /*2aa0*/  HMMA.16816.F32.BF16 R96, R24, R4, R96 ;  /* 0x000000041860723c */ /* 0x008fe60000041860 */
[----:B------:R-:W-:Y:S01]  /*2ab0*/  FMUL.FTZ R80, R80, UR4 ;  /* 0x0000000450507c20 */ /* 0x000fe20008410000 */
[----:B------:R-:W-:Y:S01]  /*2ac0*/  FMUL.FTZ R53, R81, UR4 ;  /* 0x0000000451357c20 */ /* 0x000fe20008410000 */
[----:B-----5:R-:W-:Y:S01]  /*2ad0*/  FMUL.FTZ R54, R82, UR4 ;  /* 0x0000000452367c20 */ /* 0x020fe20008410000 */
[----:B------:R-:W-:Y:S01]  /*2ae0*/  FMUL.FTZ R83, R83, UR4 ;  /* 0x0000000453537c20 */ /* 0x000fe20008410000 */
[----:B------:R-:W3:Y:S01]  /*2af0*/  MUFU.TANH R168, R80 ;  /* 0x0000005000a87308 */ /* 0x000ee20000002400 */
[C---:B------:R-:W-:Y:S01]  /*2b00*/  HMMA.16816.F32.BF16 R92, R40.reuse, R50, R92 ;  /* 0x00000032285c723c */ /* 0x040fe2000004185c */
[----:B------:R-:W5:Y:S02]  /*2b10*/  LDSM.16.M88.4 R48, [R124+0xa800] ;  /* 0x00a800007c30783b */ /* 0x000f640000000200 */
[----:B------:R-:W-:Y:S01]  /*2b20*/  FMUL.FTZ R47, R47, UR4 ;  /* 0x000000042f2f7c20 */ /* 0x000fe20008410000 */
[----:B------:R-:W-:Y:S01]  /*2b30*/  FMUL.FTZ R45, R45, UR4 ;  /* 0x000000042d2d7c20 */ /* 0x000fe20008410000 */
[----:B------:R-:W-:Y:S01]  /*2b40*/  FMUL.FTZ R46, R46, UR4 ;  /* 0x000000042e2e7c20 */ /* 0x000fe20008410000 */
[----:B------:R-:W-:Y:S01]  /*2b50*/  FMUL.FTZ R44, R44, UR4 ;  /* 0x000000042c2c7c20 */ /* 0x000fe20008410000 */
[----:B------:R1:W-:Y:S01]  /*2b60*/  MUFU.TANH R151, R47 ;  /* 0x0000002f00977308 */ /* 0x0003e20000002400 */
[----:B----4-:R-:W-:Y:S01]  /*2b70*/  HMMA.16816.F32.BF16 R108, R40, R8, R108 ;  /* 0x00000008286c723c */ /* 0x010fe2000004186c */
[----:B------:R-:W-:-:S06]  /*2b80*/  LOP3.LUT R8, R212, 0x1f0, RZ, 0xc0, !PT ;  /* 0x000001f0d4087812 */ /* 0x000fcc00078ec0ff */
[----:B------:R4:W-:Y:S01]  /*2b90*/  MUFU.TANH R55, R45 ;  /* 0x0000002d00377308 */ /* 0x0009e20000002400 */
[----:B------:R-:W-:Y:S01]  /*2ba0*/  HMMA.16816.F32.BF16 R96, R64, R28, R96 ;  /* 0x0000001c4060723c */ /* 0x000fe20000041860 */
[----:B------:R-:W-:-:S04]  /*2bb0*/  SHF.R.U32.HI R28, RZ, 0x2, R209 ;  /* 0x00000002ff1c7819 */ /* 0x000fc800000116d1 */
[----:B------:R-:W-:Y:S02]  /*2bc0*/  LOP3.LUT R9, R28, 0x7, RZ, 0xc0, !PT ;  /* 0x000000071c097812 */ /* 0x000fe400078ec0ff */
[----:B------:R3:W-:Y:S01]  /*2bd0*/  MUFU.TANH R171, R46 ;  /* 0x0000002e00ab7308 */ /* 0x0007e20000002400 */
[----:B-1----:R-:W-:Y:S01]  /*2be0*/  IMAD.SHL.U32 R47, R209, 0x2, RZ ;  /* 0x00000002d12f7824 */ /* 0x002fe200078e00ff */
[----:B------:R-:W-:Y:S01]  /*2bf0*/  HMMA.16816.F32.BF16 R92, R24, R6, R92 ;  /* 0x00000006185c723c */ /* 0x000fe2000004185c */
[----:B------:R-:W-:Y:S01]  /*2c00*/  IADD3 R9, PT, PT, R9, R8, R122 ;  /* 0x0000000809097210 */ /* 0x000fe20007ffe07a */
[----:B------:R-:W1:Y:S02]  /*2c10*/  LDSM.16.M88.4 R4, [R123+0xa800] ;  /* 0x00a800007b04783b */ /* 0x000e640000000200 */
[----:B------:R-:W-:Y:S02]  /*2c20*/  LOP3.LUT R47, R218, 0x6, R47, 0xf8, !PT ;  /* 0x00000006da2f7812 */ /* 0x000fe400078ef82f */
[----:B------:R-:W-:Y:S01]  /*2c30*/  IADD3 R9, PT, PT, R120, -UR22, R9 ;  /* 0x8000001678097c10 */ /* 0x000fe2000fffe009 */
[----:B------:R-:W-:Y:S01]  /*2c40*/  MUFU.TANH R53, R53 ;  /* 0x0000003500357308 */ /* 0x000fe20000002400 */
[----:B--2---:R-:W-:Y:S01]  /*2c50*/  HMMA.16816.F32.BF16 R32, R40, R36, R32 ;  /* 0x000000242820723c */ /* 0x004fe20000041820 */
[----:B------:R-:W-:-:S02]  /*2c60*/  LOP3.LUT R37, R47, 0x8, RZ, 0xfc, !PT ;  /* 0x000000082f257812 */ /* 0x000fc400078efcff */
[----:B------:R-:W-:Y:S01]  /*2c70*/  IMAD.IADD R9, R9, 0x1, R116 ;  /* 0x0000000109097824 */ /* 0x000fe200078e0274 */
[C---:B----4-:R-:W-:Y:S01]  /*2c80*/  LOP3.LUT R45, R47.reuse, 0x10, RZ, 0xfc, !PT ;  /* 0x000000102f2d7812 */ /* 0x050fe200078efcff */
[----:B------:R-:W-:Y:S01]  /*2c90*/  FMUL.FTZ R96, R96, UR4 ;  /* 0x0000000460607c20 */ /* 0x000fe20008410000 */
[----:B------:R-:W-:Y:S01]  /*2ca0*/  FMUL.FTZ R98, R98, UR4 ;  /* 0x0000000462627c20 */ /* 0x000fe20008410000 */
[----:B------:R-:W2:Y:S01]  /*2cb0*/  MUFU.TANH R54, R54 ;  /* 0x0000003600367308 */ /* 0x000ea20000002400 */
[----:B------:R-:W-:Y:S01]  /*2cc0*/  HMMA.16816.F32.BF16 R20, R40, R10, R20 ;  /* 0x0000000a2814723c */ /* 0x000fe20000041814 */
[----:B------:R-:W-:Y:S01]  /*2cd0*/  LOP3.LUT R11, R47, 0x1, RZ, 0xfc, !PT ;  /* 0x000000012f0b7812 */ /* 0x000fe200078efcff */
[----:B------:R-:W-:Y:S01]  /*2ce0*/  FMUL.FTZ R99, R99, UR4 ;  /* 0x0000000463637c20 */ /* 0x000fe20008410000 */
[--C-:B------:R-:W-:Y:S01]  /*2cf0*/  VIADDMNMX R62, R9, 0x1, R120.reuse, PT ;  /* 0x00000001093e7846 */ /* 0x100fe20003800178 */
[----:B------:R-:W-:Y:S01]  /*2d00*/  FMUL.FTZ R97, R97, UR4 ;  /* 0x0000000461617c20 */ /* 0x000fe20008410000 */
[----:B------:R-:W-:-:S02]  /*2d10*/  VIADDMNMX R60, R9, 0x9, R120, PT ;  /* 0x00000009093c7846 */ /* 0x000fc40003800178 */
[C---:B------:R-:W-:Y:S01]  /*2d20*/  ISETP.GE.AND P6, PT, R11.reuse, R62, PT ;  /* 0x0000003e0b00720c */ /* 0x040fe20003fc6270 */
[----:B------:R-:W-:Y:S01]  /*2d30*/  HMMA.16816.F32.BF16 R92, R64, R30, R92 ;  /* 0x0000001e405c723c */ /* 0x000fe2000004185c */
[----:B------:R-:W-:Y:S01]  /*2d40*/  ISETP.GE.AND P5, PT, R11, R60, PT ;  /* 0x0000003c0b00720c */ /* 0x000fe20003fa6270 */
[----:B------:R-:W4:Y:S01]  /*2d50*/  LDSM.16.M88.4 R28, [R124+0xb000] ;  /* 0x00b000007c1c783b */ /* 0x000f220000000200 */
[C---:B------:R-:W-:Y:S01]  /*2d60*/  ISETP.GE.AND P3, PT, R37.reuse, R62, PT ;  /* 0x0000003e2500720c */ /* 0x040fe20003f66270 */
[----:B------:R-:W2:Y:S01]  /*2d70*/  MUFU.TANH R153, R83 ;  /* 0x0000005300997308 */ /* 0x000ea20000002400 */
[----:B------:R-:W-:Y:S01]  /*2d80*/  ISETP.GE.AND P1, PT, R37, R60, PT ;  /* 0x0000003c2500720c */ /* 0x000fe20003f26270 */
[----:B------:R-:W3:Y:S01]  /*2d90*/  LDSM.16.M88.4 R8, [R118+0xb800] ;  /* 0x00b800007608783b */ /* 0x000ee20000000200 */
[----:B------:R-:W-:Y:S01]  /*2da0*/  FSEL R84, R84, -INF , !P6 ;  /* 0xff80000054547808 */ /* 0x000fe20007000000 */
[----:B-----5:R-:W-:Y:S01]  /*2db0*/  HMMA.16816.F32.BF16 R32, R24, R48, R32 ;  /* 0x000000301820723c */ /* 0x020fe20000041820 */
[----:B------:R-:W-:Y:S01]  /*2dc0*/  FSEL R49, R86, -INF , !P1 ;  /* 0xff80000056317808 */ /* 0x000fe20004800000 */
[----:B------:R-:W5:Y:S02]  /*2dd0*/  LDSM.16.M88.4 R124, [R124+0xb800] ;  /* 0x00b800007c7c783b */ /* 0x000f640000000200 */
[----:B------:R-:W2:Y:S04]  /*2de0*/  MUFU.TANH R166, R44 ;  /* 0x0000002c00a67308 */ /* 0x000ea80000002400 */
[----:B------:R-:W-:Y:S01]  /*2df0*/  HMMA.16816.F32.BF16 R100, R40, R38, R100 ;  /* 0x000000262864723c */ /* 0x000fe20000041864 */
[----:B------:R-:W2:Y:S02]  /*2e00*/  LDSM.16.M88.4 R36, [R123+0xb000] ;  /* 0x00b000007b24783b */ /* 0x000ea40000000200 */
[----:B------:R-:W-:Y:S01]  /*2e10*/  FMUL.FTZ R92, R92, UR4 ;  /* 0x000000045c5c7c20 */ /* 0x000fe20008410000 */
[----:B------:R-:W2:Y:S01]  /*2e20*/  MUFU.TANH R144, R96 ;  /* 0x0000006000907308 */ /* 0x000ea20000002400 */
[----:B------:R-:W2:Y:S01]  /*2e30*/  LDSM.16.M88.4 R120, [R123+0xb800] ;  /* 0x00b800007b78783b */ /* 0x000ea20000000200 */
[----:B------:R-:W-:Y:S01]  /*2e40*/  FMUL.FTZ R93, R93, UR4 ;  /* 0x000000045d5d7c20 */ /* 0x000fe20008410000 */
[----:B------:R-:W-:Y:S01]  /*2e50*/  FMUL.FTZ R94, R94, UR4 ;  /* 0x000000045e5e7c20 */ /* 0x000fe20008410000 */
[----:B------:R-:W-:Y:S01]  /*2e60*/  FMUL.FTZ R95, R95, UR4 ;  /* 0x000000045f5f7c20 */ /* 0x000fe20008410000 */
[----:B------:R-:W-:-:S04]  /*2e70*/  DEPBAR.LE SB0, 0x0 ;  /* 0x000080000000791a */ /* 0x000fc80000000000 */
[----:B-1----:R-:W-:Y:S01]  /*2e80*/  HMMA.16816.F32.BF16 R32, R64, R4, R32 ;  /* 0x000000044020723c */ /* 0x002fe20000041820 */
[----:B------:R-:W-:Y:S01]  /*2e90*/  LOP3.LUT R5, R47, 0x9, RZ, 0xfc, !PT ;  /* 0x000000092f057812 */ /* 0x000fe200078efcff */
[----:B------:R-:W1:Y:S01]  /*2ea0*/  MUFU.TANH R169, R98 ;  /* 0x0000006200a97308 */ /* 0x000e620000002400 */
[----:B------:R-:W-:Y:S02]  /*2eb0*/  FSEL R4, R75, -INF , !P3 ;  /* 0xff8000004b047808 */ /* 0x000fe40005800000 */
[C---:B------:R-:W-:Y:S02]  /*2ec0*/  ISETP.GE.AND P4, PT, R5.reuse, R62, PT ;  /* 0x0000003e0500720c */ /* 0x040fe40003f86270 */
[----:B------:R-:W-:Y:S01]  /*2ed0*/  ISETP.GE.AND P6, PT, R5, R60, PT ;  /* 0x0000003c0500720c */ /* 0x000fe20003fc6270 */
[----:B------:R-:W-:Y:S01]  /*2ee0*/  HMMA.16816.F32.BF16 R100, R24, R50, R100 ;  /* 0x000000321864723c */ /* 0x000fe20000041864 */
[----:B------:R-:W-:Y:S01]  /*2ef0*/  FSEL R5, R74, -INF , !P5 ;  /* 0xff8000004a057808 */ /* 0x000fe20006800000 */
[----:B------:R-:W1:Y:S01]  /*2f00*/  MUFU.TANH R161, R99 ;  /* 0x0000006300a17308 */ /* 0x000e620000002400 */
[----:B------:R-:W-:-:S02]  /*2f10*/  ISETP.GE.AND P5, PT, R45, R62, PT ;  /* 0x0000003e2d00720c */ /* 0x000fc40003fa6270 */
[----:B------:R-:W-:Y:S02]  /*2f20*/  ISETP.GE.AND P3, PT, R45, R60, PT ;  /* 0x0000003c2d00720c */ /* 0x000fe40003f66270 */
[C---:B------:R-:W-:Y:S01]  /*2f30*/  LOP3.LUT R45, R47.reuse, 0x11, RZ, 0xfc, !PT ;  /* 0x000000112f2d7812 */ /* 0x040fe200078efcff */
[----:B----4-:R-:W-:Y:S01]  /*2f40*/  HMMA.16816.F32.BF16 R108, R24, R28, R108 ;  /* 0x0000001c186c723c */ /* 0x010fe2000004186c */
[----:B------:R-:W-:Y:S01]  /*2f50*/  LOP3.LUT R29, R47, 0x18, RZ, 0xfc, !PT ;  /* 0x000000182f1d7812 */ /* 0x000fe200078efcff */
[----:B------:R-:W4:Y:S01]  /*2f60*/  MUFU.TANH R152, R92 ;  /* 0x0000005c00987308 */ /* 0x000f220000002400 */
[----:B------:R-:W-:Y:S01]  /*2f70*/  FMUL.FTZ R162, R33, UR4 ;  /* 0x0000000421a27c20 */ /* 0x000fe20008410000 */
[----:B------:R-:W-:Y:S01]  /*2f80*/  ISETP.GE.AND P1, PT, R45, R62, PT ;  /* 0x0000003e2d00720c */ /* 0x000fe20003f26270 */
[----:B------:R-:W-:Y:S01]  /*2f90*/  FMUL.FTZ R32, R32, UR4 ;  /* 0x0000000420207c20 */ /* 0x000fe20008410000 */
[----:B------:R-:W-:Y:S01]  /*2fa0*/  LOP3.LUT R33, R47, 0x19, RZ, 0xfc, !PT ;  /* 0x000000192f217812 */ /* 0x000fe200078efcff */
[----:B------:R-:W-:Y:S01]  /*2fb0*/  FMUL.FTZ R34, R34, UR4 ;  /* 0x0000000422227c20 */ /* 0x000fe20008410000 */
[----:B---3--:R-:W-:Y:S01]  /*2fc0*/  HMMA.16816.F32.BF16 R16, R40, R8, R16 ;  /* 0x000000082810723c */ /* 0x008fe20000041810 */
[----:B------:R-:W-:Y:S01]  /*2fd0*/  FSEL R68, R85, -INF , !P4 ;  /* 0xff80000055447808 */ /* 0x000fe20006000000 */
[----:B------:R3:W-:Y:S01]  /*2fe0*/  MUFU.TANH R164, R32 ;  /* 0x0000002000a47308 */ /* 0x0007e20000002400 */
[----:B------:R-:W-:Y:S01]  /*2ff0*/  FSEL R51, R76, -INF , !P6 ;  /* 0xff8000004c337808 */ /* 0x000fe20007000000 */
[----:B------:R-:W-:Y:S01]  /*3000*/  FMUL.FTZ R35, R35, UR4 ;  /* 0x0000000423237c20 */ /* 0x000fe20008410000 */
[----:B------:R-:W-:-:S02]  /*3010*/  FSEL R46, R77, -INF , !P5 ;  /* 0xff8000004d2e7808 */ /* 0x000fc40006800000 */
[----:B------:R-:W-:Y:S01]  /*3020*/  ISETP.GE.AND P4, PT, R45, R60, PT ;  /* 0x0000003c2d00720c */ /* 0x000fe20003f86270 */
[----:B------:R-:W-:Y:S01]  /*3030*/  HMMA.16816.F32.BF16 R12, R40, R10, R12 ;  /* 0x0000000a280c723c */ /* 0x000fe2000004180c */
[C---:B------:R-:W-:Y:S01]  /*3040*/  ISETP.GE.AND P6, PT, R29.reuse, R62, PT ;  /* 0x0000003e1d00720c */ /* 0x040fe20003fc6270 */
[----:B------:R1:W-:Y:S01]  /*3050*/  MUFU.TANH R163, R34 ;  /* 0x0000002200a37308 */ /* 0x0003e20000002400 */
[----:B------:R-:W-:Y:S02]  /*3060*/  ISETP.GE.AND P5, PT, R29, R60, PT ;  /* 0x0000003c1d00720c */ /* 0x000fe40003fa6270 */
[----:B------:R-:W-:Y:S02]  /*3070*/  FSEL R29, R88, -INF , !P3 ;  /* 0xff800000581d7808 */ /* 0x000fe40005800000 */
[----:B------:R-:W-:Y:S01]  /*3080*/  LOP3.LUT R9, R47, 0x20, RZ, 0xfc, !PT ;  /* 0x000000202f097812 */ /* 0x000fe200078efcff */
[----:B------:R-:W-:Y:S01]  /*3090*/  HMMA.16816.F32.BF16 R20, R24, R30, R20 ;  /* 0x0000001e1814723c */ /* 0x000fe20000041814 */
[----:B------:R-:W-:Y:S01]  /*30a0*/  ISETP.GE.AND P3, PT, R33, R62, PT ;  /* 0x0000003e2100720c */ /* 0x000fe20003f66270 */
[----:B------:R-:W4:Y:S01]  /*30b0*/  MUFU.TANH R156, R97 ;  /* 0x00000061009c7308 */ /* 0x000f220000002400 */
[----:B------:R-:W-:-:S02]  /*30c0*/  FSEL R50, R87, -INF , !P1 ;  /* 0xff80000057327808 */ /* 0x000fc40004800000 */
[----:B------:R-:W-:Y:S02]  /*30d0*/  ISETP.GE.AND P1, PT, R33, R60, PT ;  /* 0x0000003c2100720c */ /* 0x000fe40003f26270 */
[----:B------:R-:W-:Y:S01]  /*30e0*/  FSEL R33, R78, -INF , !P4 ;  /* 0xff8000004e217808 */ /* 0x000fe20006000000 */
[----:B------:R-:W-:Y:S01]  /*30f0*/  HMMA.16816.F32.BF16 R100, R64, R6, R100 ;  /* 0x000000064064723c */ /* 0x000fe20000041864 */
[----:B------:R-:W-:Y:S01]  /*3100*/  LOP3.LUT R7, R47, 0x21, RZ, 0xfc, !PT ;  /* 0x000000212f077812 */ /* 0x000fe200078efcff */
[----:B------:R-:W-:Y:S01]  /*3110*/  MUFU.TANH R154, R93 ;  /* 0x0000005d009a7308 */ /* 0x000fe20000002400 */
[----:B------:R-:W-:Y:S02]  /*3120*/  FSEL R48, R79, -INF , !P6 ;  /* 0xff8000004f307808 */ /* 0x000fe40007000000 */
[C---:B------:R-:W-:Y:S02]  /*3130*/  ISETP.GE.AND P4, PT, R9.reuse, R62, PT ;  /* 0x0000003e0900720c */ /* 0x040fe40003f86270 */
[----:B------:R-:W-:Y:S01]  /*3140*/  ISETP.GE.AND P6, PT, R9, R60, PT ;  /* 0x0000003c0900720c */ /* 0x000fe20003fc6270 */
[----:B-----5:R-:W-:Y:S01]  /*3150*/  HMMA.16816.F32.BF16 R16, R24, R124, R16 ;  /* 0x0000007c1810723c */ /* 0x020fe20000041810 */
[----:B------:R-:W-:Y:S01]  /*3160*/  FSEL R9, R90, -INF , !P5 ;  /* 0xff8000005a097808 */ /* 0x000fe20006800000 */
[----:B------:R-:W5:Y:S01]  /*3170*/  MUFU.TANH R167, R94 ;  /* 0x0000005e00a77308 */ /* 0x000f620000002400 */
[----:B------:R-:W-:-:S02]  /*3180*/  FSEL R8, R89, -INF , !P3 ;  /* 0xff80000059087808 */ /* 0x000fc40005800000 */
[C---:B------:R-:W-:Y:S02]  /*3190*/  ISETP.GE.AND P5, PT, R7.reuse, R62, PT ;  /* 0x0000003e0700720c */ /* 0x040fe40003fa6270 */
[----:B------:R-:W-:Y:S01]  /*31a0*/  ISETP.GE.AND P3, PT, R7, R60, PT ;  /* 0x0000003c0700720c */ /* 0x000fe20003f66270 */
[----:B--2---:R-:W-:Y:S01]  /*31b0*/  HMMA.16816.F32.BF16 R108, R64, R36, R108 ;  /* 0x00000024406c723c */ /* 0x004fe2000004186c */
[C---:B------:R-:W-:Y:S01]  /*31c0*/  LOP3.LUT R37, R47.reuse, 0x28, RZ, 0xfc, !PT ;  /* 0x000000282f257812 */ /* 0x040fe200078efcff */
[----:B------:R-:W2:Y:S01]  /*31d0*/  MUFU.TANH R165, R95 ;  /* 0x0000005f00a57308 */ /* 0x000ea20000002400 */
[----:B------:R-:W-:Y:S01]  /*31e0*/  LOP3.LUT R7, R47, 0x29, RZ, 0xfc, !PT ;  /* 0x000000292f077812 */ /* 0x000fe200078efcff */
[----:B------:R-:W-:Y:S01]  /*31f0*/  FMUL.FTZ R100, R100, UR4 ;  /* 0x0000000464647c20 */ /* 0x000fe20008410000 */
[----:B------:R-:W-:Y:S01]  /*3200*/  FSEL R91, R91, -INF , !P1 ;  /* 0xff8000005b5b7808 */ /* 0x000fe20004800000 */
[----:B------:R-:W-:Y:S01]  /*3210*/  FMUL.FTZ R101, R101, UR4 ;  /* 0x0000000465657c20 */ /* 0x000fe20008410000 */
[----:B------:R-:W-:Y:S01]  /*3220*/  FSEL R45, R58, -INF , !P6 ;  /* 0xff8000003a2d7808 */ /* 0x000fe20007000000 */
[----:B------:R-:W-:Y:S01]  /*3230*/  HMMA.16816.F32.BF16 R12, R24, R126, R12 ;  /* 0x0000007e180c723c */ /* 0x000fe2000004180c */
[----:B---3--:R-:W-:Y:S01]  /*3240*/  FSEL R32, R57, -INF , !P5 ;  /* 0xff80000039207808 */ /* 0x008fe20006800000 */
[----:B------:R-:W3:Y:S01]  /*3250*/  MUFU.TANH R162, R162 ;  /* 0x000000a200a27308 */ /* 0x000ee20000002400 */
[-C--:B------:R-:W-:Y:S01]  /*3260*/  ISETP.GE.AND P1, PT, R37, R62.reuse, PT ;  /* 0x0000003e2500720c */ /* 0x080fe20003f26270 */
[----:B------:R-:W-:Y:S01]  /*3270*/  FMUL.FTZ R102, R102, UR4 ;  /* 0x0000000466667c20 */ /* 0x000fe20008410000 */
[----:B------:R-:W-:Y:S01]  /*3280*/  ISETP.GE.AND P6, PT, R7, R62, PT ;  /* 0x0000003e0700720c */ /* 0x000fe20003fc6270 */
[----:B------:R-:W-:Y:S01]  /*3290*/  FMUL.FTZ R103, R103, UR4 ;  /* 0x0000000467677c20 */ /* 0x000fe20008410000 */
[-C--:B------:R-:W-:Y:S01]  /*32a0*/  ISETP.GE.AND P5, PT, R7, R60.reuse, PT ;  /* 0x0000003c0700720c */ /* 0x080fe20003fa6270 */
[C---:B------:R-:W-:Y:S01]  /*32b0*/  HMMA.16816.F32.BF16 R20, R64.reuse, R38, R20 ;  /* 0x000000264014723c */ /* 0x040fe20000041814 */
[----:B------:R-:W-:Y:S01]  /*32c0*/  LOP3.LUT R7, R47, 0x30, RZ, 0xfc, !PT ;  /* 0x000000302f077812 */ /* 0x000fe200078efcff */
[----:B------:R-:W3:Y:S01]  /*32d0*/  MUFU.TANH R159, R35 ;  /* 0x00000023009f7308 */ /* 0x000ee20000002400 */
[----:B-1----:R-:W-:Y:S01]  /*32e0*/  FSEL R34, R56, -INF , !P4 ;  /* 0xff80000038227808 */ /* 0x002fe20006000000 */
[----:B------:R-:W-:Y:S01]  /*32f0*/  FMUL.FTZ R109, R109, UR4 ;  /* 0x000000046d6d7c20 */ /* 0x000fe20008410000 */
[----:B------:R-:W-:Y:S01]  /*3300*/  FSEL R177, R177, -INF , !P3 ;  /* 0xff800000b1b17808 */ /* 0x000fe20005800000 */
[----:B------:R-:W-:Y:S01]  /*3310*/  FMUL.FTZ R110, R110, UR4 ;  /* 0x000000046e6e7c20 */ /* 0x000fe20008410000 */
[----:B------:R-:W-:Y:S01]  /*3320*/  FSEL R28, R59, -INF , !P1 ;  /* 0xff8000003b1c7808 */ /* 0x000fe20004800000 */
[C---:B------:R-:W-:Y:S01]  /*3330*/  HMMA.16816.F32.BF16 R16, R64.reuse, R120, R16 ;  /* 0x000000784010723c */ /* 0x040fe20000041810 */
[----:B------:R-:W-:Y:S01]  /*3340*/  ISETP.GE.AND P4, PT, R37, R60, PT ;  /* 0x0000003c2500720c */ /* 0x000fe20003f86270 */
[----:B------:R-:W1:Y:S01]  /*3350*/  MUFU.TANH R160, R100 ;  /* 0x0000006400a07308 */ /* 0x000e620000002400 */
[----:B------:R-:W-:Y:S01]  /*3360*/  ISETP.GE.AND P3, PT, R7, R62, PT ;  /* 0x0000003e0700720c */ /* 0x000fe20003f66270 */
[----:B------:R-:W-:Y:S01]  /*3370*/  FMUL.FTZ R111, R111, UR4 ;  /* 0x000000046f6f7c20 */ /* 0x000fe20008410000 */
[----:B------:R-:W-:Y:S01]  /*3380*/  ISETP.GE.AND P1, PT, R7, R60, PT ;  /* 0x0000003c0700720c */ /* 0x000fe20003f26270 */
[----:B------:R-:W-:Y:S01]  /*3390*/  FMUL.FTZ R108, R108, UR4 ;  /* 0x000000046c6c7c20 */ /* 0x000fe20008410000 */
[C---:B------:R-:W-:Y:S01]  /*33a0*/  LOP3.LUT R31, R47.reuse, 0x31, RZ, 0xfc, !PT ;  /* 0x000000312f1f7812 */ /* 0x040fe200078efcff */
[----:B------:R-:W-:Y:S01]  /*33b0*/  HMMA.16816.F32.BF16 R64, R64, R122, R12 ;  /* 0x0000007a4040723c */ /* 0x000fe2000004180c */
[----:B------:R-:W-:Y:S01]  /*33c0*/  LOP3.LUT R7, R47, 0x38, RZ, 0xfc, !PT ;  /* 0x000000382f077812 */ /* 0x000fe200078efcff */
[----:B------:R-:W-:Y:S01]  /*33d0*/  MUFU.TANH R158, R101 ;  /* 0x00000065009e7308 */ /* 0x000fe20000002400 */
[----:B------:R-:W-:Y:S01]  /*33e0*/  FSEL R175, R175, -INF , !P4 ;  /* 0xff800000afaf7808 */ /* 0x000fe20006000000 */
[----:B------:R-:W-:Y:S01]  /*33f0*/  FMUL.FTZ R20, R20, UR4 ;  /* 0x0000000414147c20 */ /* 0x000fe20008410000 */
[----:B------:R-:W-:Y:S01]  /*3400*/  FSEL R44, R52, -INF , !P6 ;  /* 0xff800000342c7808 */ /* 0x000fe20007000000 */
[----:B------:R-:W-:Y:S01]  /*3410*/  FMUL.FTZ R21, R21, UR4 ;  /* 0x0000000415157c20 */ /* 0x000fe20008410000 */
[----:B------:R-:W-:Y:S01]  /*3420*/  FSEL R173, R173, -INF , !P5 ;  /* 0xff800000adad7808 */ /* 0x000fe20006800000 */
[----:B------:R-:W-:Y:S01]  /*3430*/  FMUL.FTZ R22, R22, UR4 ;  /* 0x0000000416167c20 */ /* 0x000fe20008410000 */
[----:B------:R-:W-:Y:S01]  /*3440*/  FSEL R168, R168, -INF , !P3 ;  /* 0xff800000a8a87808 */ /* 0x000fe20005800000 */
[----:B------:R-:W1:Y:S01]  /*3450*/  MUFU.TANH R157, R102 ;  /* 0x00000066009d7308 */ /* 0x000e620000002400 */
[C---:B------:R-:W-:Y:S01]  /*3460*/  ISETP.GE.AND P4, PT, R31.reuse, R62, PT ;  /* 0x0000003e1f00720c */ /* 0x040fe20003f86270 */
[----:B------:R-:W-:Y:S01]  /*3470*/  FMUL.FTZ R16, R16, UR4 ;  /* 0x0000000410107c20 */ /* 0x000fe20008410000 */
[----:B------:R-:W-:Y:S01]  /*3480*/  ISETP.GE.AND P6, PT, R31, R60, PT ;  /* 0x0000003c1f00720c */ /* 0x000fe20003fc6270 */
[----:B------:R-:W-:Y:S01]  /*3490*/  FMUL.FTZ R23, R23, UR4 ;  /* 0x0000000417177c20 */ /* 0x000fe20008410000 */
[----:B------:R-:W-:Y:S01]  /*34a0*/  ISETP.GE.AND P5, PT, R7, R62, PT ;  /* 0x0000003e0700720c */ /* 0x000fe20003fa6270 */
[----:B------:R-:W-:Y:S01]  /*34b0*/  FMUL.FTZ R17, R17, UR4 ;  /* 0x0000000411117c20 */ /* 0x000fe20008410000 */
[----:B------:R-:W-:Y:S01]  /*34c0*/  ISETP.GE.AND P3, PT, R7, R60, PT ;  /* 0x0000003c0700720c */ /* 0x000fe20003f66270 */
[----:B------:R-:W1:Y:S01]  /*34d0*/  MUFU.TANH R155, R103 ;  /* 0x00000067009b7308 */ /* 0x000e620000002400 */
[C---:B------:R-:W-:Y:S01]  /*34e0*/  LOP3.LUT R31, R47.reuse, 0x39, RZ, 0xfc, !PT ;  /* 0x000000392f1f7812 */ /* 0x040fe200078efcff */
[----:B------:R-:W-:Y:S01]  /*34f0*/  FMUL.FTZ R66, R66, UR4 ;  /* 0x0000000442427c20 */ /* 0x000fe20008410000 */
[----:B------:R-:W-:Y:S01]  /*3500*/  LOP3.LUT R7, R47, 0x40, RZ, 0xfc, !PT ;  /* 0x000000402f077812 */ /* 0x000fe200078efcff */
[----:B------:R-:W-:Y:S01]  /*3510*/  FMUL.FTZ R65, R65, UR4 ;  /* 0x0000000441417c20 */ /* 0x000fe20008410000 */
[----:B------:R-:W-:Y:S01]  /*3520*/  FSEL R37, R54, -INF , !P1 ;  /* 0xff80000036257808 */ /* 0x000fe20004800000 */
[----:B------:R-:W-:Y:S01]  /*3530*/  FMUL.FTZ R18, R18, UR4 ;  /* 0x0000000412127c20 */ /* 0x000fe20008410000 */
[----:B------:R-:W-:Y:S01]  /*3540*/  FSEL R38, R53, -INF , !P4 ;  /* 0xff80000035267808 */ /* 0x000fe20006000000 */
[----:B------:R-:W-:Y:S01]  /*3550*/  MUFU.TANH R148, R109 ;  /* 0x0000006d00947308 */ /* 0x000fe20000002400 */
[----:B------:R-:W-:Y:S01]  /*3560*/  FSEL R153, R153, -INF , !P6 ;  /* 0xff80000099997808 */ /* 0x000fe20007000000 */
[----:B------:R-:W-:Y:S01]  /*3570*/  FMUL.FTZ R19, R19, UR4 ;  /* 0x0000000413137c20 */ /* 0x000fe20008410000 */
[----:B------:R-:W-:Y:S01]  /*3580*/  FSEL R166, R166, -INF , !P5 ;  /* 0xff800000a6a67808 */ /* 0x000fe20006800000 */
[----:B------:R-:W-:Y:S01]  /*3590*/  FMUL.FTZ R64, R64, UR4 ;  /* 0x0000000440407c20 */ /* 0x000fe20008410000 */
[----:B------:R-:W-:-:S02]  /*35a0*/  ISETP.GE.AND P1, PT, R31, R62, PT ;  /* 0x0000003e1f00720c */ /* 0x000fc40003f26270 */
[----:B------:R-:W-:Y:S01]  /*35b0*/  ISETP.GE.AND P4, PT, R31, R60, PT ;  /* 0x0000003c1f00720c */ /* 0x000fe20003f86270 */
[----:B------:R-:W1:Y:S01]  /*35c0*/  MUFU.TANH R149, R110 ;  /* 0x0000006e00957308 */ /* 0x000e620000002400 */
[C---:B------:R-:W-:Y:S02]  /*35d0*/  ISETP.GE.AND P6, PT, R7.reuse, R62, PT ;  /* 0x0000003e0700720c */ /* 0x040fe40003fc6270 */
[----:B------:R-:W-:Y:S02]  /*35e0*/  ISETP.GE.AND P5, PT, R7, R60, PT ;  /* 0x0000003c0700720c */ /* 0x000fe40003fa6270 */
[C---:B------:R-:W-:Y:S02]  /*35f0*/  LOP3.LUT R11, R47.reuse, 0x41, RZ, 0xfc, !PT ;  /* 0x000000412f0b7812 */ /* 0x040fe400078efcff */
[----:B------:R-:W-:Y:S01]  /*3600*/  LOP3.LUT R7, R47, 0x48, RZ, 0xfc, !PT ;  /* 0x000000482f077812 */ /* 0x000fe200078efcff */
[----:B------:R-:W1:Y:S01]  /*3610*/  MUFU.TANH R147, R111 ;  /* 0x0000006f00937308 */ /* 0x000e620000002400 */
[----:B------:R-:W-:-:S02]  /*3620*/  FSEL R171, R171, -INF , !P3 ;  /* 0xff800000abab7808 */ /* 0x000fc40005800000 */
[----:B------:R-:W-:Y:S02]  /*3630*/  FSEL R36, R55, -INF , !P1 ;  /* 0xff80000037247808 */ /* 0x000fe40004800000 */
[----:B------:R-:W-:Y:S02]  /*3640*/  FSEL R151, R151, -INF , !P4 ;  /* 0xff80000097977808 */ /* 0x000fe40006000000 */
[----:B------:R-:W-:Y:S01]  /*3650*/  FSEL R144, R144, -INF , !P6 ;  /* 0xff80000090907808 */ /* 0x000fe20007000000 */
[----:B------:R-:W1:Y:S01]  /*3660*/  MUFU.TANH R146, R20 ;  /* 0x0000001400927308 */ /* 0x000e620000002400 */
[C---:B------:R-:W-:Y:S02]  /*3670*/  ISETP.GE.AND P3, PT, R11.reuse, R62, PT ;  /* 0x0000003e0b00720c */ /* 0x040fe40003f66270 */
[----:B------:R-:W-:Y:S02]  /*3680*/  ISETP.GE.AND P1, PT, R11, R60, PT ;  /* 0x0000003c0b00720c */ /* 0x000fe40003f26270 */
[----:B------:R-:W-:-:S02]  /*3690*/  ISETP.GE.AND P4, PT, R7, R62, PT ;  /* 0x0000003e0700720c */ /* 0x000fc40003f86270 */
[----:B------:R-:W-:Y:S01]  /*36a0*/  ISETP.GE.AND P6, PT, R7, R60, PT ;  /* 0x0000003c0700720c */ /* 0x000fe20003fc6270 */
[----:B------:R-:W1:Y:S01]  /*36b0*/  MUFU.TANH R140, R16 ;  /* 0x00000010008c7308 */ /* 0x000e620000002400 */
[C---:B------:R-:W-:Y:S02]  /*36c0*/  LOP3.LUT R11, R47.reuse, 0x49, RZ, 0xfc, !PT ;  /* 0x000000492f0b7812 */ /* 0x040fe400078efcff */
[----:B------:R-:W-:Y:S02]  /*36d0*/  LOP3.LUT R7, R47, 0x50, RZ, 0xfc, !PT ;  /* 0x000000502f077812 */ /* 0x000fe400078efcff */
[----:B------:R-:W-:Y:S02]  /*36e0*/  FSEL R169, R169, -INF , !P5 ;  /* 0xff800000a9a97808 */ /* 0x000fe40006800000 */
[----:B------:R-:W-:Y:S01]  /*36f0*/  FSEL R161, R161, -INF , !P1 ;  /* 0xff800000a1a17808 */ /* 0x000fe20004800000 */
[----:B------:R-:W-:Y:S01]  /*3700*/  MUFU.TANH R133, R66 ;  /* 0x0000004200857308 */ /* 0x000fe20000002400 */
[----:B----4-:R-:W-:-:S02]  /*3710*/  FSEL R152, R152, -INF , !P4 ;  /* 0xff80000098987808 */ /* 0x010fc40006000000 */
[-C--:B------:R-:W-:Y:S02]  /*3720*/  ISETP.GE.AND P5, PT, R11, R62.reuse, PT ;  /* 0x0000003e0b00720c */ /* 0x080fe40003fa6270 */
[C---:B------:R-:W-:Y:S02]  /*3730*/  ISETP.GE.AND P1, PT, R7.reuse, R62, PT ;  /* 0x0000003e0700720c */ /* 0x040fe40003f26270 */
[----:B------:R-:W-:Y:S01]  /*3740*/  ISETP.GE.AND P4, PT, R7, R60, PT ;  /* 0x0000003c0700720c */ /* 0x000fe20003f86270 */
[----:B------:R-:W4:Y:S01]  /*3750*/  MUFU.TANH R150, R108 ;  /* 0x0000006c00967308 */ /* 0x000f220000002400 */
[----:B------:R-:W-:Y:S02]  /*3760*/  LOP3.LUT R7, R47, 0x51, RZ, 0xfc, !PT ;  /* 0x000000512f077812 */ /* 0x000fe400078efcff */
[----:B------:R-:W-:Y:S02]  /*3770*/  FSEL R156, R156, -INF , !P3 ;  /* 0xff8000009c9c7808 */ /* 0x000fe40005800000 */
[----:B-----5:R-:W-:-:S02]  /*3780*/  FSEL R167, R167, -INF , !P6 ;  /* 0xff800000a7a77808 */ /* 0x020fc40007000000 */
[----:B------:R-:W-:Y:S01]  /*3790*/  FSEL R154, R154, -INF , !P5 ;  /* 0xff8000009a9a7808 */ /* 0x000fe20006800000 */
[----:B------:R-:W-:Y:S01]  /*37a0*/  MUFU.TANH R142, R21 ;  /* 0x00000015008e7308 */ /* 0x000fe20000002400 */
[----:B------:R-:W-:Y:S02]  /*37b0*/  ISETP.GE.AND P3, PT, R11, R60, PT ;  /* 0x0000003c0b00720c */ /* 0x000fe40003f66270 */
[C---:B------:R-:W-:Y:S02]  /*37c0*/  ISETP.GE.AND P6, PT, R7.reuse, R62, PT ;  /* 0x0000003e0700720c */ /* 0x040fe40003fc6270 */
[----:B------:R-:W-:Y:S02]  /*37d0*/  ISETP.GE.AND P5, PT, R7, R60, PT ;  /* 0x0000003c0700720c */ /* 0x000fe40003fa6270 */
[C---:B------:R-:W-:Y:S01]  /*37e0*/  LOP3.LUT R11, R47.reuse, 0x58, RZ, 0xfc, !PT ;  /* 0x000000582f0b7812 */ /* 0x040fe200078efcff */
[----:B------:R-:W5:Y:S01]  /*37f0*/  MUFU.TANH R145, R22 ;  /* 0x0000001600917308 */ /* 0x000f620000002400 */
[----:B------:R-:W-:-:S02]  /*3800*/  LOP3.LUT R7, R47, 0x59, RZ, 0xfc, !PT ;  /* 0x000000592f077812 */ /* 0x000fc400078efcff */
[----:B--2---:R-:W-:Y:S02]  /*3810*/  FSEL R165, R165, -INF , !P3 ;  /* 0xff800000a5a57808 */ /* 0x004fe40005800000 */
[----:B------:R-:W-:Y:S02]  /*3820*/  FSEL R164, R164, -INF , !P1 ;  /* 0xff800000a4a47808 */ /* 0x000fe40004800000 */
[----:B------:R-:W-:Y:S01]  /*3830*/  FSEL R163, R163, -INF , !P4 ;  /* 0xff800000a3a37808 */ /* 0x000fe20006000000 */
[----:B------:R-:W2:Y:S01]  /*3840*/  MUFU.TANH R143, R23 ;  /* 0x00000017008f7308 */ /* 0x000ea20000002400 */
[----:B---3--:R-:W-:Y:S02]  /*3850*/  FSEL R162, R162, -INF , !P6 ;  /* 0xff800000a2a27808 */ /* 0x008fe40007000000 */
[C---:B------:R-:W-:Y:S02]  /*3860*/  ISETP.GE.AND P3, PT, R11.reuse, R62, PT ;  /* 0x0000003e0b00720c */ /* 0x040fe40003f66270 */
[----:B------:R-:W-:-:S02]  /*3870*/  ISETP.GE.AND P1, PT, R11, R60, PT ;  /* 0x0000003c0b00720c */ /* 0x000fc40003f26270 */
[C---:B------:R-:W-:Y:S01]  /*3880*/  ISETP.GE.AND P4, PT, R7.reuse, R62, PT ;  /* 0x0000003e0700720c */ /* 0x040fe20003f86270 */
[----:B------:R3:W-:Y:S01]  /*3890*/  MUFU.TANH R134, R65 ;  /* 0x0000004100867308 */ /* 0x0007e20000002400 */
[----:B------:R-:W-:Y:S02]  /*38a0*/  ISETP.GE.AND P6, PT, R7, R60, PT ;  /* 0x0000003c0700720c */ /* 0x000fe40003fc6270 */
[C---:B------:R-:W-:Y:S02]  /*38b0*/  LOP3.LUT R11, R47.reuse, 0x60, RZ, 0xfc, !PT ;  /* 0x000000602f0b7812 */ /* 0x040fe400078efcff */
[----:B------:R-:W-:Y:S02]  /*38c0*/  LOP3.LUT R7, R47, 0x61, RZ, 0xfc, !PT ;  /* 0x000000612f077812 */ /* 0x000fe400078efcff */
[----:B------:R-:W-:Y:S01]  /*38d0*/  FSEL R159, R159, -INF , !P5 ;  /* 0xff8000009f9f7808 */ /* 0x000fe20006800000 */
[----:B------:R-:W-:Y:S01]  /*38e0*/  MUFU.TANH R138, R17 ;  /* 0x00000011008a7308 */ /* 0x000fe20000002400 */
[----:B-1----:R-:W-:-:S02]  /*38f0*/  FSEL R160, R160, -INF , !P3 ;  /* 0xff800000a0a07808 */ /* 0x002fc40005800000 */
[----:B------:R-:W-:Y:S02]  /*3900*/  FSEL R157, R157, -INF , !P1 ;  /* 0xff8000009d9d7808 */ /* 0x000fe40004800000 */
[----:B------:R-:W-:Y:S02]  /*3910*/  FSEL R158, R158, -INF , !P4 ;  /* 0xff8000009e9e7808 */ /* 0x000fe40006000000 */
[C---:B------:R-:W-:Y:S01]  /*3920*/  ISETP.GE.AND P5, PT, R11.reuse, R62, PT ;  /* 0x0000003e0b00720c */ /* 0x040fe20003fa6270 */
[----:B------:R-:W1:Y:S01]  /*3930*/  MUFU.TANH R137, R18 ;  /* 0x0000001200897308 */ /* 0x000e620000002400 */
[----:B------:R-:W-:Y:S01]  /*3940*/  ISETP.GE.AND P3, PT, R11, R60, PT ;  /* 0x0000003c0b00720c */ /* 0x000fe20003f66270 */
[----:B---3--:R-:W-:Y:S01]  /*3950*/  FMUL.FTZ R65, R67, UR4 ;  /* 0x0000000443417c20 */ /* 0x008fe20008410000 */
[C---:B------:R-:W-:Y:S02]  /*3960*/  ISETP.GE.AND P1, PT, R7.reuse, R62, PT ;  /* 0x0000003e0700720c */ /* 0x040fe40003f26270 */
[----:B------:R-:W-:-:S02]  /*3970*/  ISETP.GE.AND P4, PT, R7, R60, PT ;  /* 0x0000003c0700720c */ /* 0x000fc40003f86270 */
[C---:B------:R-:W-:Y:S01]  /*3980*/  LOP3.LUT R11, R47.reuse, 0x68, RZ, 0xfc, !PT ;  /* 0x000000682f0b7812 */ /* 0x040fe200078efcff */
[----:B------:R-:W3:Y:S01]  /*3990*/  MUFU.TANH R135, R19 ;  /* 0x0000001300877308 */ /* 0x000ee20000002400 */
[----:B------:R-:W-:Y:S02]  /*39a0*/  LOP3.LUT R7, R47, 0x69, RZ, 0xfc, !PT ;  /* 0x000000692f077812 */ /* 0x000fe400078efcff */
[----:B------:R-:W-:Y:S02]  /*39b0*/  FSEL R155, R155, -INF , !P6 ;  /* 0xff8000009b9b7808 */ /* 0x000fe40007000000 */
[----:B------:R-:W-:Y:S02]  /*39c0*/  FSEL R149, R149, -INF , !P3 ;  /* 0xff80000095957808 */ /* 0x000fe40005800000 */
[----:B------:R-:W-:Y:S01]  /*39d0*/  FSEL R148, R148, -INF , !P1 ;  /* 0xff80000094947808 */ /* 0x000fe20004800000 */
[----:B------:R-:W3:Y:S01]  /*39e0*/  MUFU.TANH R136, R64 ;  /* 0x0000004000887308 */ /* 0x000ee20000002400 */
[----:B------:R-:W-:Y:S01]  /*39f0*/  BAR.SYNC.DEFER_BLOCKING 0x0 ;  /* 0x0000000000007b1d */ /* 0x000fe20000010000 */
[----:B------:R-:W-:-:S02]  /*3a00*/  ISETP.GE.AND P6, PT, R11, R62, PT ;  /* 0x0000003e0b00720c */ /* 0x000fc40003fc6270 */
[C---:B------:R-:W-:Y:S02]  /*3a10*/  ISETP.GE.AND P3, PT, R7.reuse, R62, PT ;  /* 0x0000003e0700720c */ /* 0x040fe40003f66270 */
[----:B------:R-:W-:Y:S02]  /*3a20*/  ISETP.GE.AND P1, PT, R7, R60, PT ;  /* 0x0000003c0700720c */ /* 0x000fe40003f26270 */
[----:B------:R-:W-:Y:S01]  /*3a30*/  LOP3.LUT R7, R47, 0x70, RZ, 0xfc, !PT ;  /* 0x000000702f077812 */ /* 0x000fe200078efcff */
[----:B------:R-:W3:Y:S01]  /*3a40*/  MUFU.TANH R65, R65 ;  /* 0x0000004100417308 */ /* 0x000ee20000002400 */
[----:B------:R-:W-:Y:S02]  /*3a50*/  FSEL R147, R147, -INF , !P4 ;  /* 0xff80000093937808 */ /* 0x000fe40006000000 */
[----:B------:R-:W-:Y:S02]  /*3a60*/  FSEL R146, R146, -INF , !P6 ;  /* 0xff80000092927808 */ /* 0x000fe40007000000 */
[----:B------:R-:W-:-:S02]  /*3a70*/  ISETP.GE.AND P4, PT, R7, R62, PT ;  /* 0x0000003e0700720c */ /* 0x000fc40003f86270 */
[-C--:B------:R-:W-:Y:S02]  /*3a80*/  ISETP.GE.AND P6, PT, R7, R60.reuse, PT ;  /* 0x0000003c0700720c */ /* 0x080fe40003fc6270 */
[----:B------:R-:W-:Y:S02]  /*3a90*/  LOP3.LUT R7, R47, 0x78, RZ, 0xfc, !PT ;  /* 0x000000782f077812 */ /* 0x000fe400078efcff */
[----:B------:R-:W-:Y:S02]  /*3aa0*/  FSEL R140, R140, -INF , !P4 ;  /* 0xff8000008c8c7808 */ /* 0x000fe40006000000 */
[----:B------:R-:W-:Y:S02]  /*3ab0*/  ISETP.GE.AND P4, PT, R7, R60, PT ;  /* 0x0000003c0700720c */ /* 0x000fe40003f86270 */
[----:B----4-:R-:W-:Y:S02]  /*3ac0*/  FSEL R150, R150, -INF , !P5 ;  /* 0xff80000096967808 */ /* 0x010fe40006800000 */
[----:B------:R-:W-:-:S02]  /*3ad0*/  FSEL R133, R133, -INF , !P4 ;  /* 0xff80000085857808 */ /* 0x000fc40006000000 */
[----:B------:R-:W-:Y:S02]  /*3ae0*/  ISETP.NE.AND P4, PT, R2, 0x1, PT ;  /* 0x000000010200780c */ /* 0x000fe40003f85270 */
[----:B------:R-:W-:Y:S02]  /*3af0*/  ISETP.GE.AND P5, PT, R11, R60, PT ;  /* 0x0000003c0b00720c */ /* 0x000fe40003fa6270 */
[----:B------:R-:W-:Y:S02]  /*3b00*/  LOP3.LUT R11, R47, 0x71, RZ, 0xfc, !PT ;  /* 0x000000712f0b7812 */ /* 0x000fe400078efcff */
[----:B-----5:R-:W-:Y:S02]  /*3b10*/  FSEL R145, R145, -INF , !P5 ;  /* 0xff80000091917808 */ /* 0x020fe40006800000 */
[----:B------:R-:W-:Y:S02]  /*3b20*/  FSEL R142, R142, -INF , !P3 ;  /* 0xff8000008e8e7808 */ /* 0x000fe40005800000 */
[----:B--2---:R-:W-:-:S02]  /*3b30*/  FSEL R143, R143, -INF , !P1 ;  /* 0xff8000008f8f7808 */ /* 0x004fc40004800000 */
[C---:B------:R-:W-:Y:S02]  /*3b40*/  ISETP.GE.AND P5, PT, R11.reuse, R62, PT ;  /* 0x0000003e0b00720c */ /* 0x040fe40003fa6270 */
[----:B------:R-:W-:Y:S02]  /*3b50*/  ISETP.GE.AND P3, PT, R11, R60, PT ;  /* 0x0000003c0b00720c */ /* 0x000fe40003f66270 */
[----:B------:R-:W-:Y:S02]  /*3b60*/  ISETP.GE.AND P1, PT, R7, R62, PT ;  /* 0x0000003e0700720c */ /* 0x000fe40003f26270 */
[----:B------:R-:W-:Y:S02]  /*3b70*/  LOP3.LUT R7, R47, 0x79, RZ, 0xfc, !PT ;  /* 0x000000792f077812 */ /* 0x000fe400078efcff */
[----:B-1----:R-:W-:Y:S02]  /*3b80*/  FSEL R137, R137, -INF , !P6 ;  /* 0xff80000089897808 */ /* 0x002fe40007000000 */
[----:B------:R-:W-:-:S02]  /*3b90*/  FSEL R138, R138, -INF , !P5 ;  /* 0xff8000008a8a7808 */ /* 0x000fc40006800000 */
[----:B---3--:R-:W-:Y:S02]  /*3ba0*/  FSEL R135, R135, -INF , !P3 ;  /* 0xff80000087877808 */ /* 0x008fe40005800000 */
[----:B------:R-:W-:Y:S02]  /*3bb0*/  FSEL R136, R136, -INF , !P1 ;  /* 0xff80000088887808 */ /* 0x000fe40004800000 */
[-C--:B------:R-:W-:Y:S02]  /*3bc0*/  ISETP.GE.AND P6, PT, R47, R62.reuse, PT ;  /* 0x0000003e2f00720c */ /* 0x080fe40003fc6270 */
[----:B------:R-:W-:Y:S02]  /*3bd0*/  ISETP.GE.AND P5, PT, R7, R62, PT ;  /* 0x0000003e0700720c */ /* 0x000fe40003fa6270 */
[-C--:B------:R-:W-:Y:S02]  /*3be0*/  ISETP.GE.AND P3, PT, R47, R60.reuse, PT ;  /* 0x0000003c2f00720c */ /* 0x080fe40003f66270 */
[----:B------:R-:W-:-:S02]  /*3bf0*/  ISETP.GE.AND P1, PT, R7, R60, PT ;  /* 0x0000003c0700720c */ /* 0x000fc40003f26270 */
[----:B------:R-:W-:Y:S02]  /*3c00*/  FSEL R72, R72, -INF , !P6 ;  /* 0xff80000048487808 */ /* 0x000fe40007000000 */
[----:B------:R-:W-:Y:S02]  /*3c10*/  FSEL R134, R134, -INF , !P5 ;  /* 0xff80000086867808 */ /* 0x000fe40006800000 */
        /* <DEDUP_REMOVED lines=16> */
.L_x_1900:
        /* <DEDUP_REMOVED lines=40> */
[C---:B------:R-:W-:Y:S02]  /*3fa0*/  IMAD.WIDE R16, R11.reuse, 0x4, R220 ;  /* 0x000000040b107825 */ /* 0x040fe400078e02dc */
        /* <DEDUP_REMOVED lines=17> */
.L_x_1901:
        /* <DEDUP_REMOVED lines=34> */
.L_x_1899:
[----:B------:R-:W-:Y:S01]  /*42e0*/  FMNMX3.FTZ R3, R72, R84, R4, !PT ;  /* 0x0000005448037276 */ /* 0x000fe20007810004 */
[----:B------:R-:W2:Y:S01]  /*42f0*/  LDCU UR4, c[0x0][0x45c] ;  /* 0x00008b80ff0477ac */ /* 0x000ea20008000800 */
[----:B-1----:R-:W-:Y:S02]  /*4300*/  FMNMX3.FTZ R6, R73, R5, R49, !PT ;  /* 0x0000000549067276 */ /* 0x002fe40007810031 */
        /* <DEDUP_REMOVED lines=28> */
[----:B------:R-:W-:Y:S02]  /*44d0*/  FMNMX.FTZ R10, R134, R3, !PT ;  /* 0x00000003860a7209 */ /* 0x000fe40007810000 */
[----:B------:R-:W-:Y:S02]  /*44e0*/  FMNMX.FTZ R11, R65, R6, !PT ;  /* 0x00000006410b7209 */ /* 0x000fe40007810000 */
[----:B------:R-:W-:Y:S01]  /*44f0*/  LOP3.LUT R210, R0, 0x200, R119, 0xf8, !PT ;  /* 0x0000020000d27812 */ /* 0x000fe200078ef877 */
[----:B------:R-:W1:Y:S03]  /*4500*/  SHFL.BFLY PT, R7, R10, 0x2, 0x1f ;  /* 0x0c401f000a077f89 */ /* 0x000e6600000e0000 */
[----:B------:R-:W-:Y:S01]  /*4510*/  LEA R210, R210, UR5, 0x1 ;  /* 0x00000005d2d27c11 */ /* 0x000fe2000f8e08ff */
[----:B------:R-:W3:Y:S03]  /*4520*/  SHFL.BFLY PT, R6, R11, 0x2, 0x1f ;  /* 0x0c401f000b067f89 */ /* 0x000ee600000e0000 */
[-C--:B------:R-:W-:Y:S01]  /*4530*/  IADD3 R67, PT, PT, R115, R210.reuse, RZ ;  /* 0x000000d273437210 */ /* 0x080fe20007ffe0ff */
[----:B------:R-:W-:Y:S01]  /*4540*/  LDSM.16.MT88.4 R124, [R210+0xc000] ;  /* 0x00c00000d27c783b */ /* 0x000fe20000004200 */
[----:B------:R-:W-:-:S03]  /*4550*/  IADD3 R64, PT, PT, R117, R210, RZ ;  /* 0x000000d275407210 */ /* 0x000fc60007ffe0ff */
[----:B------:R-:W-:Y:S01]  /*4560*/  LDSM.16.MT88.4 R92, [R210+0x10000] ;  /* 0x01000000d25c783b */ /* 0x000fe20000004200 */
[----:B------:R-:W-:-:S03]  /*4570*/  IADD3 R0, PT, PT, R115, R64, RZ ;  /* 0x0000004073007210 */ /* 0x000fc60007ffe0ff */
        /* <DEDUP_REMOVED lines=11> */
[----:B-1----:R-:W-:-:S02]  /*4630*/  FMNMX.FTZ R132, R7, R132, !PT ;  /* 0x0000008407847209 */ /* 0x002fc40007810000 */
[----:B---3--:R-:W-:-:S03]  /*4640*/  FMNMX.FTZ R3, R6, R3, !PT ;  /* 0x0000000306037209 */ /* 0x008fc60007810000 */
[C---:B--2---:R-:W-:Y:S01]  /*4650*/  FMUL.FTZ R141, R132.reuse, UR4 ;  /* 0x00000004848d7c20 */ /* 0x044fe20008410000 */
[----:B------:R-:W-:Y:S01]  /*4660*/  FSETP.NEU.FTZ.AND P1, PT, R132, -INF , PT ;  /* 0xff8000008400780b */ /* 0x000fe20003f3d000 */
[----:B------:R-:W-:-:S03]  /*4670*/  FMUL.FTZ R66, R3, UR4 ;  /* 0x0000000403427c20 */ /* 0x000fc60008410000 */
[----:B------:R-:W-:Y:S02]  /*4680*/  FSEL R141, R141, RZ, P1 ;  /* 0x000000ff8d8d7208 */ /* 0x000fe40000800000 */
[----:B------:R-:W-:-:S03]  /*4690*/  FSETP.NEU.FTZ.AND P1, PT, R3, -INF , PT ;  /* 0xff8000000300780b */ /* 0x000fc60003f3d000 */
[--C-:B------:R-:W-:Y:S01]  /*46a0*/  FFMA.FTZ R57, R4, UR4, -R141.reuse ;  /* 0x0000000404397c23 */ /* 0x100fe2000801088d */
[----:B------:R-:W-:Y:S01]  /*46b0*/  FSEL R66, R66, RZ, P1 ;  /* 0x000000ff42427208 */ /* 0x000fe20000800000 */
[--C-:B------:R-:W-:Y:S01]  /*46c0*/  FFMA.FTZ R61, R72, UR4, -R141.reuse ;  /* 0x00000004483d7c23 */ /* 0x100fe2000801088d */
[--C-:B------:R-:W-:Y:S01]  /*46d0*/  FFMA.FTZ R60, R84, UR4, -R141.reuse ;  /* 0x00000004543c7c23 */ /* 0x100fe2000801088d */
[--C-:B------:R-:W-:Y:S01]  /*46e0*/  FFMA.FTZ R56, R68, UR4, -R141.reuse ;  /* 0x0000000444387c23 */ /* 0x100fe2000801088d */
[----:B------:R-:W-:Y:S01]  /*46f0*/  LDSM.16.MT88.4 R84, [R67+0x10000] ;  /* 0x010000004354783b */ /* 0x000fe20000004200 */
[--C-:B------:R-:W-:Y:S01]  /*4700*/  FFMA.FTZ R62, R5, UR4, -R66.reuse ;  /* 0x00000004053e7c23 */ /* 0x100fe20008010842 */
[--C-:B------:R-:W-:Y:S01]  /*4710*/  FFMA.FTZ R63, R73, UR4, -R66.reuse ;  /* 0x00000004493f7c23 */ /* 0x100fe20008010842 */
[--C-:B------:R-:W-:Y:S01]  /*4720*/  FFMA.FTZ R59, R49, UR4, -R66.reuse ;  /* 0x00000004313b7c23 */ /* 0x100fe20008010842 */
[----:B------:R-:W1:Y:S01]  /*4730*/  LDSM.16.MT88.4 R4, [R67+0xc000] ;  /* 0x00c000004304783b */ /* 0x000e620000004200 */
[--C-:B------:R-:W-:Y:S01]  /*4740*/  FFMA.FTZ R58, R51, UR4, -R66.reuse ;  /* 0x00000004333a7c23 */ /* 0x100fe20008010842 */
[----:B------:R-:W-:Y:S01]  /*4750*/  MUFU.EX2 R61, R61 ;  /* 0x0000003d003d7308 */ /* 0x000fe20000000800 */
[--C-:B------:R-:W-:Y:S01]  /*4760*/  FFMA.FTZ R54, R50, UR4, -R141.reuse ;  /* 0x0000000432367c23 */ /* 0x100fe2000801088d */
        /* <DEDUP_REMOVED lines=16> */
[----:B------:R-:W-:Y:S01]  /*4870*/  LDSM.16.MT88.4 R28, [R64+0x10800] ;  /* 0x01080000401c783b */ /* 0x000fe20000004200 */
        /* <DEDUP_REMOVED lines=20> */
[--C-:B------:R-:W-:Y:S01]  /*49c0*/  FFMA.FTZ R134, R135, UR4, -R66.reuse ;  /* 0x0000000487867c23 */ /* 0x100fe20008010842 */
[----:B------:R-:W2:Y:S01]  /*49d0*/  MUFU.EX2 R62, R62 ;  /* 0x0000003e003e7308 */ /* 0x000ea20000000800 */
[----:B---3--:R-:W-:Y:S01]  /*49e0*/  F2FP.BF16.F32.PACK_AB R70, R56, R57 ;  /* 0x000000393846723e */ /* 0x008fe200000010ff */
[----:B------:R-:W-:Y:S01]  /*49f0*/  FFMA.FTZ R133, R133, UR4, -R66 ;  /* 0x0000000485857c23 */ /* 0x000fe20008010842 */
[----:B------:R-:W-:-:S04]  /*4a00*/  FADD.FTZ R60, R61, R60 ;  /* 0x0000003c3d3c7221 */ /* 0x000fc80000010000 */
[----:B------:R-:W-:Y:S01]  /*4a10*/  FADD.FTZ R57, R57, R60 ;  /* 0x0000003c39397221 */ /* 0x000fe20000010000 */
[----:B------:R-:W-:Y:S03]  /*4a20*/  MUFU.EX2 R59, R59 ;  /* 0x0000003b003b7308 */ /* 0x000fe60000000800 */
[----:B------:R-:W-:-:S05]  /*4a30*/  FADD.FTZ R56, R56, R57 ;  /* 0x0000003938387221 */ /* 0x000fca0000010000 */
[----:B------:R-:W3:Y:S01]  /*4a40*/  MUFU.EX2 R58, R58 ;  /* 0x0000003a003a7308 */ /* 0x000ee20000000800 */
[----:B--2---:R-:W-:Y:S01]  /*4a50*/  F2FP.BF16.F32.PACK_AB R69, R62, R63 ;  /* 0x0000003f3e45723e */ /* 0x004fe200000010ff */
[----:B------:R-:W-:-:S06]  /*4a60*/  FADD.FTZ R62, R63, R62 ;  /* 0x0000003e3f3e7221 */ /* 0x000fcc0000010000 */
[----:B------:R-:W-:Y:S08]  /*4a70*/  MUFU.EX2 R55, R55 ;  /* 0x0000003700377308 */ /* 0x000ff00000000800 */
[----:B------:R-:W2:Y:S01]  /*4a80*/  MUFU.EX2 R54, R54 ;  /* 0x0000003600367308 */ /* 0x000ea20000000800 */
[----:B---3--:R-:W-:Y:S01]  /*4a90*/  F2FP.BF16.F32.PACK_AB R71, R58, R59 ;  /* 0x0000003b3a47723e */ /* 0x008fe200000010ff */
[----:B------:R-:W-:-:S04]  /*4aa0*/  FADD.FTZ R59, R59, R62 ;  /* 0x0000003e3b3b7221 */ /* 0x000fc80000010000 */
        /* <DEDUP_REMOVED lines=9> */
[----:B------:R-:W3:Y:S06]  /*4b40*/  MUFU.EX2 R52, R52 ;  /* 0x0000003400347308 */ /* 0x000eec0000000800 */
[C---:B------:R-:W-:Y:S02]  /*4b50*/  HMMA.16816.F32.BF16 R128, R68.reuse, R124, RZ ;  /* 0x0000007c4480723c */ /* 0x040fe400000418ff */
[----:B------:R-:W-:Y:S06]  /*4b60*/  MUFU.EX2 R49, R49 ;  /* 0x0000003100317308 */ /* 0x000fec0000000800 */
[C---:B------:R-:W-:Y:S02]  /*4b70*/  HMMA.16816.F32.BF16 R104, R68.reuse, R100, RZ ;  /* 0x000000644468723c */ /* 0x040fe400000418ff */
[----:B------:R-:W4:Y:S06]  /*4b80*/  MUFU.EX2 R48, R48 ;  /* 0x0000003000307308 */ /* 0x000f2c0000000800 */
        /* <DEDUP_REMOVED lines=19> */
[----:B---3--:R-:W-:Y:S01]  /*4cc0*/  F2FP.BF16.F32.PACK_AB R5, R52, R53 ;  /* 0x000000353405723e */ /* 0x008fe200000010ff */
[----:B------:R-:W-:Y:S01]  /*4cd0*/  FADD.FTZ R55, R55, R56 ;  /* 0x0000003837377221 */ /* 0x000fe20000010000 */
[----:B------:R-:W-:-:S03]  /*4ce0*/  FADD.FTZ R53, R53, R58 ;  /* 0x0000003a35357221 */ /* 0x000fc60000010000 */
[----:B------:R-:W-:Y:S01]  /*4cf0*/  HMMA.16816.F32.BF16 R68, R68, R6, RZ ;  /* 0x000000064444723c */ /* 0x000fe200000418ff */
[----:B------:R-:W-:Y:S01]  /*4d00*/  F2FP.BF16.F32.PACK_AB R6, R50, R51 ;  /* 0x000000333206723e */ /* 0x000fe200000010ff */
[----:B------:R-:W1:Y:S01]  /*4d10*/  MUFU.EX2 R38, R38 ;  /* 0x0000002600267308 */ /* 0x000e620000000800 */
[----:B----4-:R-:W-:Y:S01]  /*4d20*/  F2FP.BF16.F32.PACK_AB R7, R48, R49 ;  /* 0x000000313007723e */ /* 0x010fe200000010ff */
        /* <DEDUP_REMOVED lines=41> */
[----:B------:R-:W-:Y:S01]  /*4fc0*/  HMMA.16816.F32.BF16 R80, R4, R28, R80 ;  /* 0x0000001c0450723c */ /* 0x000fe20000041850 */
[--C-:B------:R-:W-:Y:S01]  /*4fd0*/  FFMA.FTZ R29, R171, UR4, -R66.reuse ;  /* 0x00000004ab1d7c23 */ /* 0x100fe20008010842 */
[--C-:B------:R-:W-:Y:S01]  /*4fe0*/  FFMA.FTZ R28, R151, UR4, -R66.reuse ;  /* 0x00000004971c7c23 */ /* 0x100fe20008010842 */
[----:B------:R-:W-:Y:S01]  /*4ff0*/  FFMA.FTZ R151, R156, UR4, -R141 ;  /* 0x000000049c977c23 */ /* 0x000fe2000801088d */
[----:B------:R-:W-:-:S03]  /*5000*/  FFMA.FTZ R156, R167, UR4, -R66 ;  /* 0x00000004a79c7c23 */ /* 0x000fc60008010842 */
[----:B------:R-:W-:Y:S01]  /*5010*/  MUFU.EX2 R29, R29 ;  /* 0x0000001d001d7308 */ /* 0x000fe20000000800 */
[----:B------:R-:W-:Y:S01]  /*5020*/  HMMA.16816.F32.BF16 R76, R4, R30, R76 ;  /* 0x0000001e044c723c */ /* 0x000fe2000004184c */
[----:B-----5:R-:W-:Y:S01]  /*5030*/  F2FP.BF16.F32.PACK_AB R4, R46, R47 ;  /* 0x0000002f2e04723e */ /* 0x020fe200000010ff */
[--C-:B------:R-:W-:Y:S01]  /*5040*/  FFMA.FTZ R30, R36, UR4, -R141.reuse ;  /* 0x00000004241e7c23 */ /* 0x100fe2000801088d */
[----:B------:R-:W-:Y:S01]  /*5050*/  F2FP.BF16.F32.PACK_AB R5, R44, R45 ;  /* 0x0000002d2c05723e */ /* 0x000fe200000010ff */
[--C-:B------:R-:W-:Y:S01]  /*5060*/  FFMA.FTZ R31, R166, UR4, -R141.reuse ;  /* 0x00000004a61f7c23 */ /* 0x100fe2000801088d */
[----:B------:R-:W-:Y:S01]  /*5070*/  F2FP.BF16.F32.PACK_AB R6, R42, R43 ;  /* 0x0000002b2a06723e */ /* 0x000fe200000010ff */
[--C-:B------:R-:W-:Y:S01]  /*5080*/  FFMA.FTZ R36, R153, UR4, -R66.reuse ;  /* 0x0000000499247c23 */ /* 0x100fe20008010842 */
[----:B------:R-:W-:Y:S01]  /*5090*/  F2FP.BF16.F32.PACK_AB R7, R40, R41 ;  /* 0x000000292807723e */ /* 0x000fe200000010ff */
[----:B------:R-:W-:Y:S01]  /*50a0*/  MUFU.EX2 R30, R30 ;  /* 0x0000001e001e7308 */ /* 0x000fe20000000800 */
[----:B------:R-:W-:Y:S01]  /*50b0*/  FFMA.FTZ R153, R154, UR4, -R141 ;  /* 0x000000049a997c23 */ /* 0x000fe2000801088d */
[----:B------:R-:W-:Y:S01]  /*50c0*/  FFMA.FTZ R154, R169, UR4, -R66 ;  /* 0x00000004a99a7c23 */ /* 0x000fe20008010842 */
[----:B------:R-:W-:Y:S01]  /*50d0*/  FADD.FTZ R47, R47, R50 ;  /* 0x000000322f2f7221 */ /* 0x000fe20000010000 */
[----:B------:R-:W-:-:S02]  /*50e0*/  FADD.FTZ R45, R45, R48 ;  /* 0x000000302d2d7221 */ /* 0x000fc40000010000 */
        /* <DEDUP_REMOVED lines=9> */
[----:B------:R-:W-:Y:S01]  /*5180*/  FADD.FTZ R42, R42, R43 ;  /* 0x0000002b2a2a7221 */ /* 0x000fe20000010000 */
[----:B------:R-:W-:-:S04]  /*5190*/  FADD.FTZ R40, R40, R41 ;  /* 0x0000002928287221 */ /* 0x000fc80000010000 */
[C---:B------:R-:W-:Y:S02]  /*51a0*/  HMMA.16816.F32.BF16 R112, R4.reuse, R20, R112 ;  /* 0x000000140470723c */ /* 0x040fe40000041870 */
[----:B------:R-:W5:Y:S06]  /*51b0*/  MUFU.EX2 R28, R28 ;  /* 0x0000001c001c7308 */ /* 0x000f6c0000000800 */
[C---:B------:R-:W-:Y:S01]  /*51c0*/  HMMA.16816.F32.BF16 R108, R4.reuse, R22, R108 ;  /* 0x00000016046c723c */ /* 0x040fe2000004186c */
[----:B------:R-:W1:Y:S01]  /*51d0*/  LDSM.16.MT88.4 R20, [R0+0x11000] ;  /* 0x011000000014783b */ /* 0x000e620000004200 */
[----:B------:R-:W5:Y:S06]  /*51e0*/  MUFU.EX2 R151, R151 ;  /* 0x0000009700977308 */ /* 0x000f6c0000000800 */
[C---:B--2---:R-:W-:Y:S02]  /*51f0*/  HMMA.16816.F32.BF16 R96, R4.reuse, R8, R96 ;  /* 0x000000080460723c */ /* 0x044fe40000041860 */
[----:B------:R-:W-:Y:S06]  /*5200*/  MUFU.EX2 R153, R153 ;  /* 0x0000009900997308 */ /* 0x000fec0000000800 */
[C---:B------:R-:W-:Y:S01]  /*5210*/  HMMA.16816.F32.BF16 R92, R4.reuse, R10, R92 ;  /* 0x0000000a045c723c */ /* 0x040fe2000004185c */
[----:B------:R-:W2:Y:S01]  /*5220*/  LDSM.16.MT88.4 R8, [R64+0xd800] ;  /* 0x00d800004008783b */ /* 0x000ea20000004200 */
[----:B------:R-:W2:Y:S06]  /*5230*/  MUFU.EX2 R154, R154 ;  /* 0x0000009a009a7308 */ /* 0x000eac0000000800 */
[C---:B---3--:R-:W-:Y:S02]  /*5240*/  HMMA.16816.F32.BF16 R104, R4.reuse, R16, R104 ;  /* 0x000000100468723c */ /* 0x048fe40000041868 */
[----:B------:R-:W3:Y:S06]  /*5250*/  MUFU.EX2 R156, R156 ;  /* 0x0000009c009c7308 */ /* 0x000eec0000000800 */
[C---:B------:R-:W-:Y:S01]  /*5260*/  HMMA.16816.F32.BF16 R100, R4.reuse, R18, R100 ;  /* 0x000000120464723c */ /* 0x040fe20000041864 */
[----:B------:R-:W3:Y:S07]  /*5270*/  LDSM.16.MT88.4 R16, [R210+0xd800] ;  /* 0x00d80000d210783b */ /* 0x000eee0000004200 */
[C---:B------:R-:W-:Y:S08]  /*5280*/  HMMA.16816.F32.BF16 R128, R4.reuse, R24, R128 ;  /* 0x000000180480723c */ /* 0x040ff00000041880 */
[C---:B------:R-:W-:Y:S01]  /*5290*/  HMMA.16816.F32.BF16 R124, R4.reuse, R26, R124 ;  /* 0x0000001a047c723c */ /* 0x040fe2000004187c */
[----:B------:R-:W-:Y:S07]  /*52a0*/  LDSM.16.MT88.4 R24, [R67+0xd800] ;  /* 0x00d800004318783b */ /* 0x000fee0000004200 */
        /* <DEDUP_REMOVED lines=74> */
[C---:B------:R-:W-:Y:S07]  /*5750*/  HMMA.16816.F32.BF16 R120, R4.reuse, R24, R120 ;  /* 0x000000180478723c */ /* 0x040fee0000041878 */
[----:B------:R-:W4:Y:S01]  /*5760*/  MUFU.EX2 R33, R33 ;  /* 0x0000002100217308 */ /* 0x000f220000000800 */
[C---:B------:R-:W-:Y:S01]  /*5770*/  HMMA.16816.F32.BF16 R116, R4.reuse, R26, R116 ;  /* 0x0000001a0474723c */ /* 0x040fe20000041874 */
[----:B------:R-:W-:Y:S06]  /*5780*/  LDSM.16.MT88.4 R24, [R210+0xe800] ;  /* 0x00e80000d218783b */ /* 0x000fec0000004200 */
[----:B------:R-:W5:Y:S01]  /*5790*/  MUFU.EX2 R35, R35 ;  /* 0x0000002300237308 */ /* 0x000f620000000800 */
[C---:B--2---:R-:W-:Y:S07]  /*57a0*/  HMMA.16816.F32.BF16 R72, R4.reuse, R16, R72 ;  /* 0x000000100448723c */ /* 0x044fee0000041848 */
[----:B------:R-:W2:Y:S01]  /*57b0*/  MUFU.EX2 R158, R158 ;  /* 0x0000009e009e7308 */ /* 0x000ea20000000800 */
[----:B------:R-:W-:Y:S01]  /*57c0*/  HMMA.16816.F32.BF16 R68, R4, R18, R68 ;  /* 0x000000120444723c */ /* 0x000fe20000041844 */
[----:B----4-:R-:W-:Y:S01]  /*57d0*/  F2FP.BF16.F32.PACK_AB R4, R33, R32 ;  /* 0x000000202104723e */ /* 0x010fe200000010ff */
[----:B------:R-:W4:Y:S05]  /*57e0*/  LDSM.16.MT88.4 R16, [R210+0x12800] ;  /* 0x01280000d210783b */ /* 0x000f2a0000004200 */
[----:B------:R-:W3:Y:S01]  /*57f0*/  MUFU.EX2 R160, R160 ;  /* 0x000000a000a07308 */ /* 0x000ee20000000800 */
[----:B-----5:R-:W-:-:S07]  /*5800*/  F2FP.BF16.F32.PACK_AB R6, R35, R34 ;  /* 0x000000222306723e */ /* 0x020fce00000010ff */
[----:B------:R-:W5:Y:S01]  /*5810*/  MUFU.EX2 R155, R155 ;  /* 0x0000009b009b7308 */ /* 0x000f620000000800 */
[----:B--2---:R-:W-:-:S07]  /*5820*/  F2FP.BF16.F32.PACK_AB R5, R159, R158 ;  /* 0x0000009e9f05723e */ /* 0x004fce00000010ff */
[----:B------:R-:W-:Y:S01]  /*5830*/  MUFU.EX2 R163, R163 ;  /* 0x000000a300a37308 */ /* 0x000fe20000000800 */
[----:B---3--:R-:W-:-:S07]  /*5840*/  F2FP.BF16.F32.PACK_AB R7, R160, R157 ;  /* 0x0000009da007723e */ /* 0x008fce00000010ff */
[C---:B------:R-:W-:Y:S01]  /*5850*/  HMMA.16816.F32.BF16 R120, R4.reuse, R12, R120 ;  /* 0x0000000c0478723c */ /* 0x040fe20000041878 */
[----:B------:R-:W2:Y:S07]  /*5860*/  MUFU.EX2 R142, R142 ;  /* 0x0000008e008e7308 */ /* 0x000eae0000000800 */
[C---:B------:R-:W-:Y:S01]  /*5870*/  HMMA.16816.F32.BF16 R116, R4.reuse, R14, R116 ;  /* 0x0000000e0474723c */ /* 0x040fe20000041874 */
[----:B------:R-:W3:Y:S01]  /*5880*/  LDSM.16.MT88.4 R12, [R67+0x12800] ;  /* 0x01280000430c783b */ /* 0x000ee20000004200 */
[----:B------:R-:W2:Y:S06]  /*5890*/  MUFU.EX2 R148, R148 ;  /* 0x0000009400947308 */ /* 0x000eac0000000800 */
[C---:B------:R-:W-:Y:S08]  /*58a0*/  HMMA.16816.F32.BF16 R112, R4.reuse, R20, R112 ;  /* 0x000000140470723c */ /* 0x040ff00000041870 */
[C---:B------:R-:W-:Y:S01]  /*58b0*/  HMMA.16816.F32.BF16 R108, R4.reuse, R22, R108 ;  /* 0x00000016046c723c */ /* 0x040fe2000004186c */
[----:B------:R-:W5:Y:S07]  /*58c0*/  LDSM.16.MT88.4 R20, [R64+0x12800] ;  /* 0x012800004014783b */ /* 0x000f6e0000004200 */
[C---:B-1----:R-:W-:Y:S08]  /*58d0*/  HMMA.16816.F32.BF16 R104, R4.reuse, R8, R104 ;  /* 0x000000080468723c */ /* 0x042ff00000041868 */
[C---:B------:R-:W-:Y:S01]  /*58e0*/  HMMA.16816.F32.BF16 R100, R4.reuse, R10, R100 ;  /* 0x0000000a0464723c */ /* 0x040fe20000041864 */
[----:B------:R-:W1:Y:S07]  /*58f0*/  LDSM.16.MT88.4 R8, [R0+0x12800] ;  /* 0x012800000008783b */ /* 0x000e6e0000004200 */
[C---:B----4-:R-:W-:Y:S08]  /*5900*/  HMMA.16816.F32.BF16 R96, R4.reuse, R16, R96 ;  /* 0x000000100460723c */ /* 0x050ff00000041860 */
[C---:B------:R-:W-:Y:S01]  /*5910*/  HMMA.16816.F32.BF16 R92, R4.reuse, R18, R92 ;  /* 0x00000012045c723c */ /* 0x040fe2000004185c */
[----:B------:R-:W4:Y:S07]  /*5920*/  LDSM.16.MT88.4 R16, [R67+0xf000] ;  /* 0x00f000004310783b */ /* 0x000f2e0000004200 */
[C---:B---3--:R-:W-:Y:S08]  /*5930*/  HMMA.16816.F32.BF16 R88, R4.reuse, R12, R88 ;  /* 0x0000000c0458723c */ /* 0x048ff00000041858 */
[C---:B------:R-:W-:Y:S01]  /*5940*/  HMMA.16816.F32.BF16 R84, R4.reuse, R14, R84 ;  /* 0x0000000e0454723c */ /* 0x040fe20000041854 */
[----:B------:R-:W3:Y:S07]  /*5950*/  LDSM.16.MT88.4 R12, [R64+0xf000] ;  /* 0x00f00000400c783b */ /* 0x000eee0000004200 */
[C---:B-----5:R-:W-:Y:S08]  /*5960*/  HMMA.16816.F32.BF16 R80, R4.reuse, R20, R80 ;  /* 0x000000140450723c */ /* 0x060ff00000041850 */
[C---:B------:R-:W-:Y:S01]  /*5970*/  HMMA.16816.F32.BF16 R76, R4.reuse, R22, R76 ;  /* 0x00000016044c723c */ /* 0x040fe2000004184c */
[----:B------:R-:W5:Y:S07]  /*5980*/  LDSM.16.MT88.4 R20, [R0+0xf000] ;  /* 0x00f000000014783b */ /* 0x000f6e0000004200 */
[C---:B-1----:R-:W-:Y:S08]  /*5990*/  HMMA.16816.F32.BF16 R72, R4.reuse, R8, R72 ;  /* 0x000000080448723c */ /* 0x042ff00000041848 */
[C---:B------:R-:W-:Y:S01]  /*59a0*/  HMMA.16816.F32.BF16 R68, R4.reuse, R10, R68 ;  /* 0x0000000a0444723c */ /* 0x040fe20000041844 */
[----:B------:R-:W1:Y:S07]  /*59b0*/  LDSM.16.MT88.4 R8, [R210+0x13000] ;  /* 0x01300000d208783b */ /* 0x000e6e0000004200 */
[C---:B------:R-:W-:Y:S08]  /*59c0*/  HMMA.16816.F32.BF16 R128, R4.reuse, R24, R128 ;  /* 0x000000180480723c */ /* 0x040ff00000041880 */
[----:B------:R-:W-:Y:S01]  /*59d0*/  HMMA.16816.F32.BF16 R124, R4, R26, R124 ;  /* 0x0000001a047c723c */ /* 0x000fe2000004187c */
[----:B------:R-:W1:Y:S01]  /*59e0*/  LDSM.16.MT88.4 R24, [R210+0xf000] ;  /* 0x00f00000d218783b */ /* 0x000e620000004200 */
[----:B------:R-:W-:-:S02]  /*59f0*/  F2FP.BF16.F32.PACK_AB R4, R155, R150 ;  /* 0x000000969b04723e */ /* 0x000fc400000010ff */
[----:B--2---:R-:W-:Y:S02]  /*5a00*/  F2FP.BF16.F32.PACK_AB R5, R147, R142 ;  /* 0x0000008e9305723e */ /* 0x004fe400000010ff */
[----:B------:R-:W-:Y:S02]  /*5a10*/  F2FP.BF16.F32.PACK_AB R6, R163, R146 ;  /* 0x00000092a306723e */ /* 0x000fe400000010ff */
[----:B------:R-:W-:-:S07]  /*5a20*/  F2FP.BF16.F32.PACK_AB R7, R148, R145 ;  /* 0x000000919407723e */ /* 0x000fce00000010ff */
[C---:B----4-:R-:W-:Y:S08]  /*5a30*/  HMMA.16816.F32.BF16 R120, R4.reuse, R16, R120 ;  /* 0x000000100478723c */ /* 0x050ff00000041878 */
[C---:B------:R-:W-:Y:S01]  /*5a40*/  HMMA.16816.F32.BF16 R116, R4.reuse, R18, R116 ;  /* 0x000000120474723c */ /* 0x040fe20000041874 */
[----:B------:R-:W2:Y:S07]  /*5a50*/  LDSM.16.MT88.4 R16, [R67+0x13000] ;  /* 0x013000004310783b */ /* 0x000eae0000004200 */
        /* <DEDUP_REMOVED lines=18> */
[C---:B--2---:R-:W-:Y:S07]  /*5b80*/  HMMA.16816.F32.BF16 R88, R4.reuse, R16, R88 ;  /* 0x000000100458723c */ /* 0x044fee0000041858 */
[----:B------:R-:W2:Y:S01]  /*5b90*/  MUFU.EX2 R25, R25 ;  /* 0x0000001900197308 */ /* 0x000ea20000000800 */
[C---:B------:R-:W-:Y:S01]  /*5ba0*/  HMMA.16816.F32.BF16 R84, R4.reuse, R18, R84 ;  /* 0x000000120454723c */ /* 0x040fe20000041854 */
[----:B------:R-:W5:Y:S06]  /*5bb0*/  LDSM.16.MT88.4 R16, [R67+0x13800] ;  /* 0x013800004310783b */ /* 0x000f6c0000004200 */
[----:B------:R-:W1:Y:S01]  /*5bc0*/  MUFU.EX2 R26, R26 ;  /* 0x0000001a001a7308 */ /* 0x000e620000000800 */
[C---:B---3--:R-:W-:Y:S07]  /*5bd0*/  HMMA.16816.F32.BF16 R80, R4.reuse, R12, R80 ;  /* 0x0000000c0450723c */ /* 0x048fee0000041850 */
[----:B------:R-:W3:Y:S01]  /*5be0*/  MUFU.EX2 R66, R66 ;  /* 0x0000004200427308 */ /* 0x000ee20000000800 */
[C---:B------:R-:W-:Y:S01]  /*5bf0*/  HMMA.16816.F32.BF16 R76, R4.reuse, R14, R76 ;  /* 0x0000000e044c723c */ /* 0x040fe2000004184c */
[----:B------:R-:W5:Y:S07]  /*5c00*/  LDSM.16.MT88.4 R12, [R64+0xf800] ;  /* 0x00f80000400c783b */ /* 0x000f6e0000004200 */
[----:B----4-:R-:W-:Y:S01]  /*5c10*/  HMMA.16816.F32.BF16 R72, R4, R20, R72 ;  /* 0x000000140448723c */ /* 0x010fe20000041848 */
[----:B------:R-:W-:-:S04]  /*5c20*/  FADD.FTZ R21, R31, R38 ;  /* 0x000000261f157221 */ /* 0x000fc80000010000 */
[----:B------:R-:W-:-:S03]  /*5c30*/  FADD.FTZ R21, R30, R21 ;  /* 0x000000151e157221 */ /* 0x000fc60000010000 */
[----:B------:R-:W-:Y:S01]  /*5c40*/  HMMA.16816.F32.BF16 R68, R4, R22, R68 ;  /* 0x000000160444723c */ /* 0x000fe20000041844 */
[----:B--2---:R-:W-:Y:S01]  /*5c50*/  F2FP.BF16.F32.PACK_AB R4, R25, R24 ;  /* 0x000000181904723e */ /* 0x004fe200000010ff */
[----:B------:R-:W-:Y:S01]  /*5c60*/  FADD.FTZ R23, R29, R36 ;  /* 0x000000241d177221 */ /* 0x000fe20000010000 */
[----:B------:R-:W-:Y:S01]  /*5c70*/  F2FP.BF16.F32.PACK_AB R5, R134, R27 ;  /* 0x0000001b8605723e */ /* 0x000fe200000010ff */
[----:B------:R-:W-:Y:S01]  /*5c80*/  FADD.FTZ R144, R144, R21 ;  /* 0x0000001590907221 */ /* 0x000fe20000010000 */
[----:B-1----:R-:W-:Y:S01]  /*5c90*/  F2FP.BF16.F32.PACK_AB R6, R231, R26 ;  /* 0x0000001ae706723e */ /* 0x002fe200000010ff */
[----:B------:R-:W-:Y:S01]  /*5ca0*/  FADD.FTZ R23, R28, R23 ;  /* 0x000000171c177221 */ /* 0x000fe20000010000 */
[----:B---3--:R-:W-:Y:S01]  /*5cb0*/  F2FP.BF16.F32.PACK_AB R7, R66, R133 ;  /* 0x000000854207723e */ /* 0x008fe200000010ff */
        /* <DEDUP_REMOVED lines=11> */
[----:B------:R-:W-:-:S04]  /*5d70*/  FADD.FTZ R33, R33, R32 ;  /* 0x0000002021217221 */ /* 0x000fc80000010000 */
[----:B------:R-:W-:Y:S01]  /*5d80*/  FADD.FTZ R34, R34, R33 ;  /* 0x0000002122227221 */ /* 0x000fe20000010000 */
[----:B-----5:R-:W-:Y:S03]  /*5d90*/  HMMA.16816.F32.BF16 R88, R4, R16, R88 ;  /* 0x000000100458723c */ /* 0x020fe60000041858 */
        /* <DEDUP_REMOVED lines=9> */
[----:B------:R-:W-:Y:S01]  /*5e30*/  HMMA.16816.F32.BF16 R108, R4, R14, R108 ;  /* 0x0000000e046c723c */ /* 0x000fe2000004186c */
[----:B------:R-:W3:Y:S02]  /*5e40*/  LDSM.16.MT88.4 R12, [R0+0xf800] ;  /* 0x00f80000000c783b */ /* 0x000ee40000004200 */
[----:B------:R-:W-:-:S04]  /*5e50*/  FADD.FTZ R25, R25, R24 ;  /* 0x0000001819197221 */ /* 0x000fc80000010000 */
[----:B------:R-:W-:Y:S01]  /*5e60*/  FADD.FTZ R26, R26, R25 ;  /* 0x000000191a1a7221 */ /* 0x000fe20000010000 */
[----:B-1----:R-:W-:Y:S03]  /*5e70*/  HMMA.16816.F32.BF16 R80, R4, R8, R80 ;  /* 0x000000080450723c */ /* 0x002fe60000041850 */
[----:B------:R-:W-:-:S05]  /*5e80*/  FADD.FTZ R231, R231, R26 ;  /* 0x0000001ae7e77221 */ /* 0x000fca0000010000 */
[C---:B------:R-:W-:Y:S01]  /*5e90*/  HMMA.16816.F32.BF16 R76, R4.reuse, R10, R76 ;  /* 0x0000000a044c723c */ /* 0x040fe2000004184c */
[----:B------:R-:W1:Y:S07]  /*5ea0*/  LDSM.16.MT88.4 R8, [R210+0x13800] ;  /* 0x01380000d208783b */ /* 0x000e6e0000004200 */
[C---:B--2---:R-:W-:Y:S08]  /*5eb0*/  HMMA.16816.F32.BF16 R128, R4.reuse, R16, R128 ;  /* 0x000000100480723c */ /* 0x044ff00000041880 */
[C---:B------:R-:W-:Y:S01]  /*5ec0*/  HMMA.16816.F32.BF16 R124, R4.reuse, R18, R124 ;  /* 0x00000012047c723c */ /* 0x040fe2000004187c */
[----:B------:R2:W4:Y:S07]  /*5ed0*/  LDSM.16.MT88.4 R16, [R0+0x13800] ;  /* 0x013800000010783b */ /* 0x00052e0000004200 */
[C---:B---3--:R-:W-:Y:S08]  /*5ee0*/  HMMA.16816.F32.BF16 R104, R4.reuse, R12, R104 ;  /* 0x0000000c0468723c */ /* 0x048ff00000041868 */
[----:B------:R-:W-:Y:S01]  /*5ef0*/  HMMA.16816.F32.BF16 R100, R4, R14, R100 ;  /* 0x0000000e0464723c */ /* 0x000fe20000041864 */
[----:B--2---:R-:W-:-:S07]  /*5f00*/  FADD.FTZ R0, R158, R165 ;  /* 0x000000a59e007221 */ /* 0x004fce0000010000 */
        /* <DEDUP_REMOVED lines=32> */
[----:B------:R-:W3:Y:S01]  /*6110*/  LDCU UR4, c[0x0][0x45c] ;  /* 0x00008b80ff0477ac */ /* 0x000ee20008000800 */
[----:B------:R-:W4:Y:S01]  /*6120*/  LDCU.64 UR8, c[0x0][0x3a8] ;  /* 0x00007500ff0877ac */ /* 0x000f220008000a00 */
[----:B------:R-:W2:Y:S01]  /*6130*/  LDCU.64 UR6, c[0x0][0x3a0] ;  /* 0x00007400ff0677ac */ /* 0x000ea20008000a00 */
[----:B-1----:R-:W-:-:S12]  /*6140*/  ULEA UR5, UR5, UR11, 0x18 ;  /* 0x0000000b05057291 */ /* 0x002fd8000f8ec0ff */
.L_x_1906:
        /* <DEDUP_REMOVED lines=83> */
[----:B----4-:R-:W-:Y:S01]  /*6680*/  IMAD.WIDE.U32 R10, R7, UR8, R10 ;  /* 0x00000008070a7c25 */ /* 0x010fe2000f8e000a */
[----:B------:R-:W-:Y:S02]  /*6690*/  SHF.R.S32.HI R3, RZ, 0x1f, R7 ;  /* 0x0000001fff037819 */ /* 0x000fe40000011407 */
[C---:B------:R-:W-:Y:S03]  /*66a0*/  LEA R216, P0, R10.reuse, R5, 0x1 ;  /* 0x000000050ad87211 */ /* 0x040fe600078008ff */
[----:B------:R-:W-:Y:S04]  /*66b0*/  IMAD R4, R3, UR8, RZ ;  /* 0x0000000803047c24 */ /* 0x000fe8000f8e02ff */
[----:B------:R-:W-:Y:S04]  /*66c0*/  IMAD R4, R7, UR9, R4 ;  /* 0x0000000907047c24 */ /* 0x000fe8000f8e0204 */
[----:B------:R-:W-:Y:S05]  /*66d0*/  IMAD.IADD R217, R11, 0x1, R4 ;  /* 0x000000010bd97824 */ /* 0x000fea00078e0204 */
[----:B------:R-:W-:Y:S07]  /*66e0*/  LEA.HI.X R217, R10, R6, R217, 0x1, P0 ;  /* 0x000000060ad97211 */ /* 0x000fee00000f0cd9 */
.L_x_1903:
[----:B------:R-:W-:Y:S02]  /*66f0*/  LEA R227, R227, UR5, 0x1 ;  /* 0x00000005e3e37c11 */ /* 0x000fe4000f8e08ff */
[C---:B------:R-:W-:Y:S02]  /*6700*/  SHF.L.U32 R29, R28.reuse, 0x5, RZ ;  /* 0x000000051c1d7819 */ /* 0x040fe400000006ff */
[----:B------:R-:W-:Y:S01]  /*6710*/  SHF.L.U64.HI R28, R28, 0x5, R31 ;  /* 0x000000051c1c7819 */ /* 0x000fe2000001021f */
[----:B------:R-:W-:Y:S01]  /*6720*/  @!PT LDS RZ, [RZ] ;  /* 0x00000000fffff984 */ /* 0x000fe20000000800 */
[----:B------:R-:W-:Y:S01]  /*6730*/  @!PT LDS RZ, [RZ] ;  /* 0x00000000fffff984 */ /* 0x000fe20000000800 */
[----:B------:R-:W-:Y:S01]  /*6740*/  @!PT LDS RZ, [RZ] ;  /* 0x00000000fffff984 */ /* 0x000fe20000000800 */
[----:B------:R-:W-:Y:S01]  /*6750*/  LDGSTS.E.BYPASS.LTC128B.128 [R227+0xc000], desc[UR24][R216.64] ;  /* 0x0c000000d8e37fae */ /* 0x000fe2000b981a18 */
[----:B------:R-:W-:Y:S02]  /*6760*/  IADD3 R30, P0, PT, R29, R216, RZ ;  /* 0x000000d81d1e7210 */ /* 0x000fe40007f1e0ff */
[----:B------:R-:W-:Y:S02]  /*6770*/  LOP3.LUT R189, R132, 0x400, RZ, 0xc0, !PT ;  /* 0x0000040084bd7812 */ /* 0x000fe400078ec0ff */
[----:B------:R-:W-:Y:S02]  /*6780*/  IADD3.X R31, PT, PT, R28, R217, RZ, P0, !PT ;  /* 0x000000d91c1f7210 */ /* 0x000fe400007fe4ff */
[----:B------:R-:W-:Y:S01]  /*6790*/  IADD3 R40, P2, PT, R30, R29, RZ ;  /* 0x0000001d1e287210 */ /* 0x000fe20007f5e0ff */
[----:B------:R-:W-:Y:S01]  /*67a0*/  LDGSTS.E.BYPASS.LTC128B.128 [R227+0x10000], desc[UR24][R216.64+0x80] ;  /* 0x10000080d8e37fae */ /* 0x000fe2000b981a18 */
[----:B------:R-:W-:Y:S02]  /*67b0*/  LEA R189, R2, R189, 0x1 ;  /* 0x000000bd02bd7211 */ /* 0x000fe400078e08ff */
[-C--:B------:R-:W-:Y:S02]  /*67c0*/  IADD3.X R41, PT, PT, R31, R28.reuse, RZ, P2, !PT ;  /* 0x0000001c1f297210 */ /* 0x080fe400017fe4ff */
[-C--:B------:R-:W-:Y:S02]  /*67d0*/  IADD3 R38, P0, PT, R40, R29.reuse, RZ ;  /* 0x0000001d28267210 */ /* 0x080fe40007f1e0ff */
[----:B------:R-:W-:Y:S01]  /*67e0*/  LEA R190, R190, UR5, 0x1 ;  /* 0x00000005bebe7c11 */ /* 0x000fe2000f8e08ff */
[----:B------:R-:W-:Y:S01]  /*67f0*/  LDGSTS.E.BYPASS.LTC128B.128 [R227+0xc800], desc[UR24][R30.64] ;  /* 0x0c8000001ee37fae */ /* 0x000fe2000b981a18 */
[-C--:B------:R-:W-:Y:S02]  /*6800*/  IADD3.X R39, PT, PT, R41, R28.reuse, RZ, P0, !PT ;  /* 0x0000001c29277210 */ /* 0x080fe400007fe4ff */
[-C--:B------:R-:W-:Y:S02]  /*6810*/  IADD3 R36, P2, PT, R38, R29.reuse, RZ ;  /* 0x0000001d26247210 */ /* 0x080fe40007f5e0ff */
[----:B------:R-:W-:Y:S02]  /*6820*/  IADD3 R2, PT, PT, R189, UR5, RZ ;  /* 0x00000005bd027c10 */ /* 0x000fe4000fffe0ff */
[-C--:B------:R-:W-:Y:S01]  /*6830*/  IADD3.X R37, PT, PT, R39, R28.reuse, RZ, P2, !PT ;  /* 0x0000001c27257210 */ /* 0x080fe200017fe4ff */
[----:B------:R1:W-:Y:S01]  /*6840*/  LDGSTS.E.BYPASS.LTC128B.128 [R227+0x10800], desc[UR24][R30.64+0x80] ;  /* 0x108000801ee37fae */ /* 0x0003e2000b981a18 */
[-C--:B------:R-:W-:Y:S02]  /*6850*/  IADD3 R34, P0, PT, R36, R29.reuse, RZ ;  /* 0x0000001d24227210 */ /* 0x080fe40007f1e0ff */
[----:B------:R-:W-:Y:S02]  /*6860*/  MOV R136, 0x40 ;  /* 0x0000004000887802 */ /* 0x000fe40000000f00 */
[-C--:B------:R-:W-:Y:S02]  /*6870*/  IADD3.X R35, PT, PT, R37, R28.reuse, RZ, P0, !PT ;  /* 0x0000001c25237210 */ /* 0x080fe400007fe4ff */
[-C--:B------:R-:W-:Y:S01]  /*6880*/  IADD3 R32, P2, PT, R34, R29.reuse, RZ ;  /* 0x0000001d22207210 */ /* 0x080fe20007f5e0ff */
[----:B------:R-:W-:Y:S01]  /*6890*/  LDGSTS.E.BYPASS.LTC128B.128 [R227+0xd000], desc[UR24][R40.64] ;  /* 0x0d00000028e37fae */ /* 0x000fe2000b981a18 */
[----:B------:R-:W-:Y:S02]  /*68a0*/  IADD3 R224, PT, PT, R224, 0x1, RZ ;  /* 0x00000001e0e07810 */ /* 0x000fe40007ffe0ff */
[-C--:B------:R-:W-:Y:S02]  /*68b0*/  IADD3.X R33, PT, PT, R35, R28.reuse, RZ, P2, !PT ;  /* 0x0000001c23217210 */ /* 0x080fe400017fe4ff */
[----:B------:R-:W-:Y:S03]  /*68c0*/  ISETP.NE.AND P2, PT, R224, RZ, PT ;  /* 0x000000ffe000720c */ /* 0x000fe60003f45270 */
[----:B------:R-:W-:Y:S08]  /*68d0*/  LDGSTS.E.BYPASS.LTC128B.128 [R227+0x11000], desc[UR24][R40.64+0x80] ;  /* 0x1100008028e37fae */ /* 0x000ff0000b981a18 */
[----:B------:R-:W-:Y:S01]  /*68e0*/  LDGSTS.E.BYPASS.LTC128B.128 [R227+0xd800], desc[UR24][R38.64] ;  /* 0x0d80000026e37fae */ /* 0x000fe2000b981a18 */
[----:B-1----:R-:W-:Y:S04]  /*68f0*/  IADD3 R30, P0, PT, R32, R29, RZ ;  /* 0x0000001d201e7210 */ /* 0x002fe80007f1e0ff */
[----:B------:R-:W-:Y:S03]  /*6900*/  IADD3.X R31, PT, PT, R33, R28, RZ, P0, !PT ;  /* 0x0000001c211f7210 */ /* 0x000fe600007fe4ff */
[----:B------:R-:W-:Y:S01]  /*6910*/  LDGSTS.E.BYPASS.LTC128B.128 [R227+0x11800], desc[UR24][R38.64+0x80] ;  /* 0x1180008026e37fae */ /* 0x000fe2000b981a18 */
[----:B------:R-:W-:Y:S04]  /*6920*/  LOP3.LUT P0, RZ, R209, 0x2, RZ, 0xc0, !PT ;  /* 0x00000002d1ff7812 */ /* 0x000fe8000780c0ff */
[----:B------:R-:W-:Y:S02]  /*6930*/  SEL R213, R139, 0xffffffe0, !P0 ;  /* 0xffffffe08bd57807 */ /* 0x000fe40004000000 */
[----:B------:R-:W-:Y:S01]  /*6940*/  LOP3.LUT P0, RZ, R209, 0x4, RZ, 0xc0, !PT ;  /* 0x00000004d1ff7812 */ /* 0x000fe2000780c0ff */
[----:B------:R-:W-:Y:S01]  /*6950*/  LDGSTS.E.BYPASS.LTC128B.128 [R227+0xe000], desc[UR24][R36.64] ;  /* 0x0e00000024e37fae */ /* 0x000fe2000b981a18 */
[C---:B------:R-:W-:Y:S02]  /*6960*/  IADD3 R188, PT, PT, R213.reuse, R190, RZ ;  /* 0x000000bed5bc7210 */ /* 0x040fe40007ffe0ff */
[----:B------:R-:W-:Y:S05]  /*6970*/  IADD3 R3, PT, PT, R213, R2, RZ ;  /* 0x00000002d5037210 */ /* 0x000fea0007ffe0ff */
[----:B------:R-:W-:Y:S08]  /*6980*/  LDGSTS.E.BYPASS.LTC128B.128 [R227+0x12000], desc[UR24][R36.64+0x80] ;  /* 0x1200008024e37fae */ /* 0x000ff0000b981a18 */
[----:B------:R-:W-:Y:S08]  /*6990*/  LDGSTS.E.BYPASS.LTC128B.128 [R227+0xe800], desc[UR24][R34.64] ;  /* 0x0e80000022e37fae */ /* 0x000ff0000b981a18 */
[----:B------:R-:W-:Y:S08]  /*69a0*/  LDGSTS.E.BYPASS.LTC128B.128 [R227+0x12800], desc[UR24][R34.64+0x80] ;  /* 0x1280008022e37fae */ /* 0x000ff0000b981a18 */
[----:B------:R-:W-:Y:S08]  /*69b0*/  LDGSTS.E.BYPASS.LTC128B.128 [R227+0xf000], desc[UR24][R32.64] ;  /* 0x0f00000020e37fae */ /* 0x000ff0000b981a18 */
[----:B------:R-:W-:Y:S08]  /*69c0*/  LDGSTS.E.BYPASS.LTC128B.128 [R227+0x13000], desc[UR24][R32.64+0x80] ;  /* 0x1300008020e37fae */ /* 0x000ff0000b981a18 */
[----:B------:R-:W-:Y:S08]  /*69d0*/  LDGSTS.E.BYPASS.LTC128B.128 [R227+0xf800], desc[UR24][R30.64] ;  /* 0x0f8000001ee37fae */ /* 0x000ff0000b981a18 */
[----:B------:R1:W-:Y:S08]  /*69e0*/  LDGSTS.E.BYPASS.LTC128B.128 [R227+0x13800], desc[UR24][R30.64+0x80] ;  /* 0x138000801ee37fae */ /* 0x0003f0000b981a18 */
[----:B------:R-:W-:Y:S08]  /*69f0*/  LDSM.16.M88.4 R140, [R190] ;  /* 0x00000000be8c783b */ /* 0x000ff00000000200 */
[----:B------:R-:W2:Y:S08]  /*6a00*/  LDSM.16.M88.4 R144, [R189+UR5+0x4000] ;  /* 0x00400005bd90783b */ /* 0x000eb00008000200 */
[----:B------:R-:W5:Y:S08]  /*6a10*/  LDSM.16.M88.4 R148, [R189+UR5+0x4800] ;  /* 0x00480005bd94783b */ /* 0x000f700008000200 */
[----:B------:R-:W3:Y:S08]  /*6a20*/  LDSM.16.M88.4 R152, [R189+UR5+0x5000] ;  /* 0x00500005bd98783b */ /* 0x000ef00008000200 */
[----:B------:R-:W0:Y:S08]  /*6a30*/  LDGDEPBAR ;  /* 0x00000000000079af */ /* 0x000e300000000000 */
[----:B------:R-:W1:Y:S08]  /*6a40*/  LDSM.16.M88.4 R156, [R189+UR5+0x5800] ;  /* 0x00580005bd9c783b */ /* 0x000e700008000200 */
[----:B------:R-:W4:Y:S01]  /*6a50*/  LDSM.16.M88.4 R160, [R189+UR5+0x6000] ;  /* 0x00600005bda0783b */ /* 0x000f220008000200 */
[C---:B--2---:R-:W-:Y:S07]  /*6a60*/  HMMA.16816.F32.BF16 R4, R140.reuse, R144, RZ ;  /* 0x000000908c04723c */ /* 0x044fee00000418ff */
[----:B------:R-:W2:Y:S01]  /*6a70*/  LDSM.16.M88.4 R164, [R189+UR5+0x6800] ;  /* 0x00680005bda4783b */ /* 0x000ea20008000200 */
[C---:B------:R-:W-:Y:S07]  /*6a80*/  HMMA.16816.F32.BF16 R8, R140.reuse, R146, RZ ;  /* 0x000000928c08723c */ /* 0x040fee00000418ff */
[----:B------:R-:W2:Y:S01]  /*6a90*/  LDSM.16.M88.4 R168, [R189+UR5+0x7000] ;  /* 0x00700005bda8783b */ /* 0x000ea20008000200 */
[C---:B-----5:R-:W-:Y:S07]  /*6aa0*/  HMMA.16816.F32.BF16 R12, R140.reuse, R148, RZ ;  /* 0x000000948c0c723c */ /* 0x060fee00000418ff */
[----:B------:R-:W5:Y:S01]  /*6ab0*/  LDSM.16.M88.4 R172, [R189+UR5+0x7800] ;  /* 0x00780005bdac783b */ /* 0x000f620008000200 */
[C---:B------:R-:W-:Y:S07]  /*6ac0*/  HMMA.16816.F32.BF16 R16, R140.reuse, R150, RZ ;  /* 0x000000968c10723c */ /* 0x040fee00000418ff */
[----:B------:R-:W-:Y:S01]  /*6ad0*/  LDSM.16.M88.4 R176, [R188] ;  /* 0x00000000bcb0783b */ /* 0x000fe20000000200 */
[C---:B---3--:R-:W-:Y:S07]  /*6ae0*/  HMMA.16816.F32.BF16 R20, R140.reuse, R152, RZ ;  /* 0x000000988c14723c */ /* 0x048fee00000418ff */
[----:B------:R-:W3:Y:S01]  /*6af0*/  LDSM.16.M88.4 R180, [R3+0x4000] ;  /* 0x0040000003b4783b */ /* 0x000ee20000000200 */
[C---:B------:R-:W-:Y:S07]  /*6b00*/  HMMA.16816.F32.BF16 R24, R140.reuse, R154, RZ ;  /* 0x0000009a8c18723c */ /* 0x040fee00000418ff */
[----:B------:R-:W3:Y:S01]  /*6b10*/  LDSM.16.M88.4 R184, [R3+0x4800] ;  /* 0x0048000003b8783b */ /* 0x000ee20000000200 */
[C---:B-1----:R-:W-:Y:S01]  /*6b20*/  HMMA.16816.F32.BF16 R28, R140.reuse, R156, RZ ;  /* 0x0000009c8c1c723c */ /* 0x042fe200000418ff */
[----:B------:R-:W-:Y:S06]  /*6b30*/  SEL R157, R136, 0xffffffc0, !P0 ;  /* 0xffffffc0889d7807 */ /* 0x000fec0004000000 */
[----:B------:R-:W1:Y:S01]  /*6b40*/  LDSM.16.M88.4 R132, [R3+0x5000] ;  /* 0x005000000384783b */ /* 0x000e620000000200 */
[C---:B------:R-:W-:Y:S02]  /*6b50*/  IADD3 R200, PT, PT, R157.reuse, R190, RZ ;  /* 0x000000be9dc87210 */ /* 0x040fe40007ffe0ff */
[----:B------:R-:W-:Y:S01]  /*6b60*/  IADD3 R136, PT, PT, R157, R2, RZ ;  /* 0x000000029d887210 */ /* 0x000fe20007ffe0ff */
[C---:B------:R-:W-:Y:S01]  /*6b70*/  HMMA.16816.F32.BF16 R32, R140.reuse, R158, RZ ;  /* 0x0000009e8c20723c */ /* 0x040fe200000418ff */
[C---:B------:R-:W-:Y:S02]  /*6b80*/  IADD3 R201, PT, PT, R213.reuse, R200, RZ ;  /* 0x000000c8d5c97210 */ /* 0x040fe40007ffe0ff */
[----:B------:R-:W-:Y:S01]  /*6b90*/  IADD3 R2, PT, PT, R213, R136, RZ ;  /* 0x00000088d5027210 */ /* 0x000fe20007ffe0ff */
[----:B------:R-:W-:Y:S04]  /*6ba0*/  LDSM.16.M88.4 R144, [R3+0x6000] ;  /* 0x006000000390783b */ /* 0x000fe80000000200 */
[C---:B----4-:R-:W-:Y:S04]  /*6bb0*/  HMMA.16816.F32.BF16 R36, R140.reuse, R160, RZ ;  /* 0x000000a08c24723c */ /* 0x050fe800000418ff */
[----:B------:R-:W-:Y:S04]  /*6bc0*/  LDSM.16.M88.4 R148, [R3+0x6800] ;  /* 0x006800000394783b */ /* 0x000fe80000000200 */
[C---:B------:R-:W-:Y:S04]  /*6bd0*/  HMMA.16816.F32.BF16 R40, R140.reuse, R162, RZ ;  /* 0x000000a28c28723c */ /* 0x040fe800000418ff */
[----:B------:R-:W-:Y:S04]  /*6be0*/  LDSM.16.M88.4 R152, [R3+0x7000] ;  /* 0x007000000398783b */ /* 0x000fe80000000200 */
[C---:B--2---:R-:W-:Y:S04]  /*6bf0*/  HMMA.16816.F32.BF16 R44, R140.reuse, R164, RZ ;  /* 0x000000a48c2c723c */ /* 0x044fe800000418ff */
[----:B------:R-:W-:Y:S04]  /*6c00*/  LDSM.16.M88.4 R156, [R3+0x7800] ;  /* 0x00780000039c783b */ /* 0x000fe80000000200 */
[C---:B------:R-:W-:Y:S04]  /*6c10*/  HMMA.16816.F32.BF16 R48, R140.reuse, R166, RZ ;  /* 0x000000a68c30723c */ /* 0x040fe800000418ff */
[----:B------:R-:W-:Y:S04]  /*6c20*/  LDSM.16.M88.4 R160, [R200] ;  /* 0x00000000c8a0783b */ /* 0x000fe80000000200 */
[C---:B------:R-:W-:Y:S04]  /*6c30*/  HMMA.16816.F32.BF16 R52, R140.reuse, R168, RZ ;  /* 0x000000a88c34723c */ /* 0x040fe800000418ff */
[----:B------:R-:W-:Y:S04]  /*6c40*/  LDSM.16.M88.4 R164, [R136+0x4000] ;  /* 0x0040000088a4783b */ /* 0x000fe80000000200 */
[C---:B------:R-:W-:Y:S04]  /*6c50*/  HMMA.16816.F32.BF16 R56, R140.reuse, R170, RZ ;  /* 0x000000aa8c38723c */ /* 0x040fe800000418ff */
[----:B------:R-:W-:Y:S04]  /*6c60*/  LDSM.16.M88.4 R168, [R136+0x4800] ;  /* 0x0048000088a8783b */ /* 0x000fe80000000200 */
[C---:B-----5:R-:W-:Y:S04]  /*6c70*/  HMMA.16816.F32.BF16 R60, R140.reuse, R172, RZ ;  /* 0x000000ac8c3c723c */ /* 0x060fe800000418ff */
[----:B------:R-:W-:Y:S04]  /*6c80*/  LDSM.16.M88.4 R192, [R136+0xa800] ;  /* 0x00a8000088c0783b */ /* 0x000fe80000000200 */
[----:B------:R-:W-:Y:S04]  /*6c90*/  HMMA.16816.F32.BF16 R64, R140, R174, RZ ;  /* 0x000000ae8c40723c */ /* 0x000fe800000418ff */
[----:B------:R-:W2:Y:S04]  /*6ca0*/  LDSM.16.M88.4 R140, [R3+0x5800] ;  /* 0x00580000038c783b */ /* 0x000ea80000000200 */
[C---:B---3--:R-:W-:Y:S04]  /*6cb0*/  HMMA.16816.F32.BF16 R4, R176.reuse, R180, R4 ;  /* 0x000000b4b004723c */ /* 0x048fe80000041804 */
[----:B------:R-:W3:Y:S04]  /*6cc0*/  LDSM.16.M88.4 R172, [R136+0x5000] ;  /* 0x0050000088ac783b */ /* 0x000ee80000000200 */
[C---:B------:R-:W-:Y:S04]  /*6cd0*/  HMMA.16816.F32.BF16 R8, R176.reuse, R182, R8 ;  /* 0x000000b6b008723c */ /* 0x040fe80000041808 */
[----:B------:R-:W-:Y:S04]  /*6ce0*/  LDSM.16.M88.4 R180, [R136+0x9000] ;  /* 0x0090000088b4783b */ /* 0x000fe80000000200 */
[C---:B------:R-:W-:Y:S04]  /*6cf0*/  HMMA.16816.F32.BF16 R12, R176.reuse, R184, R12 ;  /* 0x000000b8b00c723c */ /* 0x040fe8000004180c */
[----:B------:R-:W-:Y:S04]  /*6d00*/  LDSM.16.M88.4 R196, [R136+0xb000] ;  /* 0x00b0000088c4783b */ /* 0x000fe80000000200 */
[C---:B------:R-:W-:Y:S04]  /*6d10*/  HMMA.16816.F32.BF16 R16, R176.reuse, R186, R16 ;  /* 0x000000bab010723c */ /* 0x040fe80000041810 */
[----:B------:R-:W-:Y:S04]  /*6d20*/  LDSM.16.M88.4 R184, [R136+0x9800] ;  /* 0x0098000088b8783b */ /* 0x000fe80000000200 */
[C---:B-1----:R-:W-:Y:S04]  /*6d30*/  HMMA.16816.F32.BF16 R20, R176.reuse, R132, R20 ;  /* 0x00000084b014723c */ /* 0x042fe80000041814 */
[----:B------:R-:W-:Y:S04]  /*6d40*/  LDSM.16.M88.4 R204, [R2+0x8000] ;  /* 0x0080000002cc783b */ /* 0x000fe80000000200 */
[C---:B------:R-:W-:Y:S04]  /*6d50*/  HMMA.16816.F32.BF16 R24, R176.reuse, R134, R24 ;  /* 0x00000086b018723c */ /* 0x040fe80000041818 */
[----:B------:R-:W1:Y:S04]  /*6d60*/  LDSM.16.M88.4 R132, [R136+0x5800] ;  /* 0x005800008884783b */ /* 0x000e680000000200 */
[C---:B--2---:R-:W-:Y:S08]  /*6d70*/  HMMA.16816.F32.BF16 R28, R176.reuse, R140, R28 ;  /* 0x0000008cb01c723c */ /* 0x044ff0000004181c */
[C---:B------:R-:W-:Y:S01]  /*6d80*/  HMMA.16816.F32.BF16 R32, R176.reuse, R142, R32 ;  /* 0x0000008eb020723c */ /* 0x040fe20000041820 */
[----:B------:R-:W2:Y:S07]  /*6d90*/  LDSM.16.M88.4 R140, [R136+0x6000] ;  /* 0x00600000888c783b */ /* 0x000eae0000000200 */
        /* <DEDUP_REMOVED lines=11> */
[----:B------:R-:W-:Y:S07]  /*6e50*/  LDSM.16.M88.4 R156, [R2+0x4800] ;  /* 0x00480000029c783b */ /* 0x000fee0000000200 */
[C---:B------:R-:W-:Y:S01]  /*6e60*/  HMMA.16816.F32.BF16 R4, R160.reuse, R164, R4 ;  /* 0x000000a4a004723c */ /* 0x040fe20000041804 */
[----:B------:R-:W-:Y:S07]  /*6e70*/  LDSM.16.M88.4 R176, [R189+UR5+0xb800] ;  /* 0x00b80005bdb0783b */ /* 0x000fee0008000200 */
        /* <DEDUP_REMOVED lines=8> */
[C---:B-1----:R-:W-:Y:S08]  /*6f00*/  HMMA.16816.F32.BF16 R28, R160.reuse, R132, R28 ;  /* 0x00000084a01c723c */ /* 0x042ff0000004181c */
[C---:B------:R-:W-:Y:S01]  /*6f10*/  HMMA.16816.F32.BF16 R32, R160.reuse, R134, R32 ;  /* 0x00000086a020723c */ /* 0x040fe20000041820 */
[----:B------:R-:W1:Y:S07]  /*6f20*/  LDSM.16.M88.4 R132, [R136+0x7800] ;  /* 0x007800008884783b */ /* 0x000e6e0000000200 */
[C---:B--2---:R-:W-:Y:S08]  /*6f30*/  HMMA.16816.F32.BF16 R36, R160.reuse, R140, R36 ;  /* 0x0000008ca024723c */ /* 0x044ff00000041824 */
[C---:B------:R-:W-:Y:S01]  /*6f40*/  HMMA.16816.F32.BF16 R40, R160.reuse, R142, R40 ;  /* 0x0000008ea028723c */ /* 0x040fe20000041828 */
[----:B------:R-:W2:Y:S07]  /*6f50*/  LDSM.16.M88.4 R140, [R201] ;  /* 0x00000000c98c783b */ /* 0x000eae0000000200 */
[C---:B----4-:R-:W-:Y:S08]  /*6f60*/  HMMA.16816.F32.BF16 R44, R160.reuse, R144, R44 ;  /* 0x00000090a02c723c */ /* 0x050ff0000004182c */
[C---:B------:R-:W-:Y:S01]  /*6f70*/  HMMA.16816.F32.BF16 R48, R160.reuse, R146, R48 ;  /* 0x00000092a030723c */ /* 0x040fe20000041830 */
[----:B------:R-:W3:Y:S07]  /*6f80*/  LDSM.16.M88.4 R144, [R2+0x6800] ;  /* 0x006800000290783b */ /* 0x000eee0000000200 */
[C---:B-----5:R-:W-:Y:S08]  /*6f90*/  HMMA.16816.F32.BF16 R52, R160.reuse, R148, R52 ;  /* 0x00000094a034723c */ /* 0x060ff00000041834 */
[C---:B------:R-:W-:Y:S01]  /*6fa0*/  HMMA.16816.F32.BF16 R56, R160.reuse, R150, R56 ;  /* 0x00000096a038723c */ /* 0x040fe20000041838 */
[----:B------:R-:W4:Y:S07]  /*6fb0*/  LDSM.16.M88.4 R148, [R2+0x7000] ;  /* 0x007000000294783b */ /* 0x000f2e0000000200 */
[C---:B-1----:R-:W-:Y:S08]  /*6fc0*/  HMMA.16816.F32.BF16 R60, R160.reuse, R132, R60 ;  /* 0x00000084a03c723c */ /* 0x042ff0000004183c */
[----:B------:R-:W-:Y:S01]  /*6fd0*/  HMMA.16816.F32.BF16 R64, R160, R134, R64 ;  /* 0x00000086a040723c */ /* 0x000fe20000041840 */
[----:B------:R-:W1:Y:S07]  /*6fe0*/  LDSM.16.M88.4 R132, [R2+0x7800] ;  /* 0x007800000284783b */ /* 0x000e6e0000000200 */
[C---:B--2---:R-:W-:Y:S01]  /*6ff0*/  HMMA.16816.F32.BF16 R4, R140.reuse, R152, R4 ;  /* 0x000000988c04723c */ /* 0x044fe20000041804 */
[----:B------:R-:W-:Y:S07]  /*7000*/  LDSM.16.M88.4 R160, [R189+UR5+0x8800] ;  /* 0x00880005bda0783b */ /* 0x000fee0008000200 */
[C---:B------:R-:W-:Y:S01]  /*7010*/  HMMA.16816.F32.BF16 R8, R140.reuse, R154, R8 ;  /* 0x0000009a8c08723c */ /* 0x040fe20000041808 */
[----:B------:R-:W-:Y:S07]  /*7020*/  LDSM.16.M88.4 R152, [R190+0x2000] ;  /* 0x00200000be98783b */ /* 0x000fee0000000200 */
[C---:B------:R-:W-:Y:S08]  /*7030*/  HMMA.16816.F32.BF16 R12, R140.reuse, R156, R12 ;  /* 0x0000009c8c0c723c */ /* 0x040ff0000004180c */
[C---:B------:R-:W-:Y:S01]  /*7040*/  HMMA.16816.F32.BF16 R16, R140.reuse, R158, R16 ;  /* 0x0000009e8c10723c */ /* 0x040fe20000041810 */
[----:B------:R-:W2:Y:S07]  /*7050*/  LDSM.16.M88.4 R156, [R189+UR5+0x8000] ;  /* 0x00800005bd9c783b */ /* 0x000eae0008000200 */
        /* <DEDUP_REMOVED lines=15> */
[C---:B-1----:R-:W-:Y:S08]  /*7150*/  HMMA.16816.F32.BF16 R60, R140.reuse, R132, R60 ;  /* 0x000000848c3c723c */ /* 0x042ff0000004183c */
[----:B------:R-:W-:Y:S01]  /*7160*/  HMMA.16816.F32.BF16 R64, R140, R134, R64 ;  /* 0x000000868c40723c */ /* 0x000fe20000041840 */
[----:B------:R-:W-:Y:S07]  /*7170*/  LDSM.16.M88.4 R132, [R188+0x2000] ;  /* 0x00200000bc84783b */ /* 0x000fee0000000200 */
[C---:B--2---:R-:W-:Y:S01]  /*7180*/  HMMA.16816.F32.BF16 R4, R152.reuse, R156, R4 ;  /* 0x0000009c9804723c */ /* 0x044fe20000041804 */
[----:B------:R-:W1:Y:S07]  /*7190*/  LDSM.16.M88.4 R140, [R3+0x8000] ;  /* 0x00800000038c783b */ /* 0x000e6e0000000200 */
[C---:B------:R-:W-:Y:S01]  /*71a0*/  HMMA.16816.F32.BF16 R8, R152.reuse, R158, R8 ;  /* 0x0000009e9808723c */ /* 0x040fe20000041808 */
[----:B------:R-:W2:Y:S07]  /*71b0*/  LDSM.16.M88.4 R156, [R3+0x8800] ;  /* 0x00880000039c783b */ /* 0x000eae0000000200 */
[C---:B------:R-:W-:Y:S01]  /*71c0*/  HMMA.16816.F32.BF16 R12, R152.reuse, R160, R12 ;  /* 0x000000a0980c723c */ /* 0x040fe2000004180c */
[----:B------:R-:W-:Y:S07]  /*71d0*/  LDSM.16.M88.4 R188, [R136+0xa000] ;  /* 0x00a0000088bc783b */ /* 0x000fee0000000200 */
        /* <DEDUP_REMOVED lines=17> */
[C---:B------:R-:W-:Y:S01]  /*72f0*/  HMMA.16816.F32.BF16 R60, R152.reuse, R176, R60 ;  /* 0x000000b0983c723c */ /* 0x040fe2000004183c */
[----:B------:R-:W-:Y:S07]  /*7300*/  LDSM.16.M88.4 R200, [R201+0x2000] ;  /* 0x00200000c9c8783b */ /* 0x000fee0000000200 */
[----:B------:R-:W-:Y:S01]  /*7310*/  HMMA.16816.F32.BF16 R64, R152, R178, R64 ;  /* 0x000000b29840723c */ /* 0x000fe20000041840 */
[----:B------:R-:W5:Y:S07]  /*7320*/  LDSM.16.M88.4 R152, [R3+0xa000] ;  /* 0x00a000000398783b */ /* 0x000f6e0000000200 */
[C---:B-1----:R-:W-:Y:S01]  /*7330*/  HMMA.16816.F32.BF16 R4, R132.reuse, R140, R4 ;  /* 0x0000008c8404723c */ /* 0x042fe20000041804 */
[----:B------:R-:W1:Y:S07]  /*7340*/  LDSM.16.M88.4 R176, [R136+0x8000] ;  /* 0x0080000088b0783b */ /* 0x000e6e0000000200 */
[C---:B------:R-:W-:Y:S01]  /*7350*/  HMMA.16816.F32.BF16 R8, R132.reuse, R142, R8 ;  /* 0x0000008e8408723c */ /* 0x040fe20000041808 */
[----:B------:R-:W1:Y:S07]  /*7360*/  LDSM.16.M88.4 R140, [R136+0x8800] ;  /* 0x00880000888c783b */ /* 0x000e6e0000000200 */
[C---:B--2---:R-:W-:Y:S08]  /*7370*/  HMMA.16816.F32.BF16 R12, R132.reuse, R156, R12 ;  /* 0x0000009c840c723c */ /* 0x044ff0000004180c */
[C---:B------:R-:W-:Y:S01]  /*7380*/  HMMA.16816.F32.BF16 R16, R132.reuse, R158, R16 ;  /* 0x0000009e8410723c */ /* 0x040fe20000041810 */
[----:B------:R-:W2:Y:S07]  /*7390*/  LDSM.16.M88.4 R156, [R136+0xb800] ;  /* 0x00b80000889c783b */ /* 0x000eae0000000200 */
        /* <DEDUP_REMOVED lines=13> */
[C---:B-1----:R-:W-:Y:S08]  /*7470*/  HMMA.16816.F32.BF16 R4, R172.reuse, R176, R4 ;  /* 0x000000b0ac04723c */ /* 0x042ff00000041804 */
[C---:B------:R-:W-:Y:S08]  /*7480*/  HMMA.16816.F32.BF16 R8, R172.reuse, R178, R8 ;  /* 0x000000b2ac08723c */ /* 0x040ff00000041808 */
[C---:B------:R-:W-:Y:S08]  /*7490*/  HMMA.16816.F32.BF16 R12, R172.reuse, R140, R12 ;  /* 0x0000008cac0c723c */ /* 0x040ff0000004180c */
[C---:B------:R-:W-:Y:S01]  /*74a0*/  HMMA.16816.F32.BF16 R16, R172.reuse, R142, R16 ;  /* 0x0000008eac10723c */ /* 0x040fe20000041810 */
[----:B------:R-:W1:Y:S07]  /*74b0*/  LDSM.16.M88.4 R140, [R2+0x9000] ;  /* 0x00900000028c783b */ /* 0x000e6e0000000200 */
        /* <DEDUP_REMOVED lines=10> */
[C---:B--2---:R-:W-:Y:S08]  /*7560*/  HMMA.16816.F32.BF16 R60, R172.reuse, R156, R60 ;  /* 0x0000009cac3c723c */ /* 0x044ff0000004183c */
        /* <DEDUP_REMOVED lines=8> */
[----:B------:R-:W2:Y:S01]  /*75f0*/  MUFU.TANH R145, R192 ;  /* 0x000000c000917308 */ /* 0x000ea20000002400 */
[C---:B------:R-:W-:Y:S03]  /*7600*/  HMMA.16816.F32.BF16 R16, R200.reuse, R134, R16 ;  /* 0x00000086c810723c */ /* 0x040fe60000041810 */
[----:B------:R-:W-:Y:S01]  /*7610*/  FMUL.FTZ R133, R11, UR10 ;  /* 0x0000000a0b857c20 */ /* 0x000fe20008410000 */
[----:B------:R-:W-:Y:S01]  /*7620*/  FMUL.FTZ R191, R9, UR10 ;  /* 0x0000000a09bf7c20 */ /* 0x000fe20008410000 */
[----:B------:R-:W-:Y:S01]  /*7630*/  FMUL.FTZ R136, R8, UR10 ;  /* 0x0000000a08887c20 */ /* 0x000fe20008410000 */
[----:B------:R-:W-:Y:S03]  /*7640*/  FMUL.FTZ R252, R10, UR10 ;  /* 0x0000000a0afc7c20 */ /* 0x000fe60008410000 */
[----:B------:R3:W4:Y:S01]  /*7650*/  MUFU.TANH R9, R133 ;  /* 0x0000008500097308 */ /* 0x0007220000002400 */
[C---:B-1----:R-:W-:Y:S03]  /*7660*/  HMMA.16816.F32.BF16 R20, R200.reuse, R140, R20 ;  /* 0x0000008cc814723c */ /* 0x042fe60000041814 */
[----:B------:R-:W-:Y:S01]  /*7670*/  FMUL.FTZ R244, R12, UR10 ;  /* 0x0000000a0cf47c20 */ /* 0x000fe20008410000 */
[----:B------:R-:W-:Y:S01]  /*7680*/  FMUL.FTZ R242, R13, UR10 ;  /* 0x0000000a0df27c20 */ /* 0x000fe20008410000 */
[----:B------:R-:W-:Y:S01]  /*7690*/  FMUL.FTZ R240, R14, UR10 ;  /* 0x0000000a0ef07c20 */ /* 0x000fe20008410000 */
[----:B------:R-:W-:Y:S03]  /*76a0*/  FMUL.FTZ R236, R15, UR10 ;  /* 0x0000000a0fec7c20 */ /* 0x000fe60008410000 */
[----:B------:R1:W1:Y:S01]  /*76b0*/  MUFU.TANH R162, R136 ;  /* 0x0000008800a27308 */ /* 0x0002620000002400 */
[C---:B------:R-:W-:Y:S01]  /*76c0*/  HMMA.16816.F32.BF16 R24, R200.reuse, R142, R24 ;  /* 0x0000008ec818723c */ /* 0x040fe20000041818 */
[----:B------:R-:W-:Y:S02]  /*76d0*/  LDSM.16.M88.4 R140, [R2+0xa000] ;  /* 0x00a00000028c783b */ /* 0x000fe40000000200 */
[----:B------:R-:W-:Y:S01]  /*76e0*/  FMUL.FTZ R238, R16, UR10 ;  /* 0x0000000a10ee7c20 */ /* 0x000fe20008410000 */
[----:B------:R-:W-:Y:S01]  /*76f0*/  FMUL.FTZ R234, R17, UR10 ;  /* 0x0000000a11ea7c20 */ /* 0x000fe20008410000 */
[----:B------:R-:W-:Y:S01]  /*7700*/  FMUL.FTZ R232, R18, UR10 ;  /* 0x0000000a12e87c20 */ /* 0x000fe20008410000 */
[----:B------:R-:W-:Y:S03]  /*7710*/  FMUL.FTZ R230, R19, UR10 ;  /* 0x0000000a13e67c20 */ /* 0x000fe60008410000 */
[----:B------:R5:W2:Y:S01]  /*7720*/  MUFU.TANH R158, R191 ;  /* 0x000000bf009e7308 */ /* 0x000aa20000002400 */
[----:B---3--:R-:W3:Y:S01]  /*7730*/  LDSM.16.M88.4 R132, [R2+0x9800] ;  /* 0x009800000284783b */ /* 0x008ee20000000200 */
[----:B------:R-:W-:Y:S01]  /*7740*/  FMUL.FTZ R192, R22, UR10 ;  /* 0x0000000a16c07c20 */ /* 0x000fe20008410000 */
[----:B------:R-:W-:Y:S01]  /*7750*/  FMUL.FTZ R228, R21, UR10 ;  /* 0x0000000a15e47c20 */ /* 0x000fe20008410000 */
[----:B------:R-:W-:Y:S06]  /*7760*/  FMUL.FTZ R226, R23, UR10 ;  /* 0x0000000a17e27c20 */ /* 0x000fec0008410000 */
[----:B------:R-:W2:Y:S01]  /*7770*/  MUFU.TANH R155, R192 ;  /* 0x000000c0009b7308 */ /* 0x000ea20000002400 */
[----:B-1----:R-:W-:Y:S01]  /*7780*/  FMUL.FTZ R136, R20, UR10 ;  /* 0x0000000a14887c20 */ /* 0x002fe20008410000 */
[----:B------:R-:W-:Y:S01]  /*7790*/  FMUL.FTZ R206, R25, UR10 ;  /* 0x0000000a19ce7c20 */ /* 0x000fe20008410000 */
[----:B------:R-:W-:Y:S07]  /*77a0*/  FMUL.FTZ R204, R27, UR10 ;  /* 0x0000000a1bcc7c20 */ /* 0x000fee0008410000 */
[----:B------:R-:W1:Y:S01]  /*77b0*/  MUFU.TANH R151, R136 ;  /* 0x0000008800977308 */ /* 0x000e620000002400 */
[----:B-----5:R-:W-:Y:S09]  /*77c0*/  FMUL.FTZ R191, R24, UR10 ;  /* 0x0000000a18bf7c20 */ /* 0x020ff20008410000 */
[----:B------:R-:W1:Y:S10]  /*77d0*/  MUFU.TANH R153, R191 ;  /* 0x000000bf00997308 */ /* 0x000e740000002400 */
[----:B------:R-:W1:Y:S10]  /*77e0*/  MUFU.TANH R250, R250 ;  /* 0x000000fa00fa7308 */ /* 0x000e740000002400 */
[----:B------:R-:W1:Y:S01]  /*77f0*/  MUFU.TANH R248, R248 ;  /* 0x000000f800f87308 */ /* 0x000e620000002400 */
[C---:B---3--:R-:W-:Y:S03]  /*7800*/  HMMA.16816.F32.BF16 R28, R200.reuse, R132, R28 ;  /* 0x00000084c81c723c */ /* 0x048fe6000004181c */
[----:B------:R-:W-:Y:S06]  /*7810*/  FMUL.FTZ R133, R26, UR10 ;  /* 0x0000000a1a857c20 */ /* 0x000fec0008410000 */
[----:B------:R-:W3:Y:S01]  /*7820*/  MUFU.TANH R246, R246 ;  /* 0x000000f600f67308 */ /* 0x000ee20000002400 */
[C---:B------:R-:W-:Y:S09]  /*7830*/  HMMA.16816.F32.BF16 R32, R200.reuse, R134, R32 ;  /* 0x00000086c820723c */ /* 0x040ff20000041820 */
[----:B------:R5:W1:Y:S01]  /*7840*/  MUFU.TANH R157, R133 ;  /* 0x00000085009d7308 */ /* 0x000a620000002400 */
[C---:B------:R-:W-:Y:S03]  /*7850*/  HMMA.16816.F32.BF16 R36, R200.reuse, R140, R36 ;  /* 0x0000008cc824723c */ /* 0x040fe60000041824 */
[----:B------:R-:W-:Y:S01]  /*7860*/  FMUL.FTZ R198, R28, UR10 ;  /* 0x0000000a1cc67c20 */ /* 0x000fe20008410000 */
[----:B------:R-:W-:Y:S01]  /*7870*/  FMUL.FTZ R135, R29, UR10 ;  /* 0x0000000a1d877c20 */ /* 0x000fe20008410000 */
[----:B------:R-:W-:Y:S04]  /*7880*/  FMUL.FTZ R134, R30, UR10 ;  /* 0x0000000a1e867c20 */ /* 0x000fe80008410000 */
[----:B------:R-:W1:Y:S01]  /*7890*/  MUFU.TANH R252, R252 ;  /* 0x000000fc00fc7308 */ /* 0x000e620000002400 */
[----:B------:R-:W-:Y:S01]  /*78a0*/  FMUL.FTZ R194, R31, UR10 ;  /* 0x0000000a1fc27c20 */ /* 0x000fe20008410000 */
[C---:B------:R-:W-:Y:S01]  /*78b0*/  HMMA.16816.F32.BF16 R40, R200.reuse, R142, R40 ;  /* 0x0000008ec828723c */ /* 0x040fe20000041828 */
[----:B------:R-:W4:Y:S02]  /*78c0*/  LDSM.16.M88.4 R28, [R2+0xa800] ;  /* 0x00a80000021c783b */ /* 0x000f240000000200 */
[----:B------:R-:W-:Y:S01]  /*78d0*/  FMUL.FTZ R33, R33, UR10 ;  /* 0x0000000a21217c20 */ /* 0x000fe20008410000 */
[----:B------:R-:W-:Y:S01]  /*78e0*/  FMUL.FTZ R34, R34, UR10 ;  /* 0x0000000a22227c20 */ /* 0x000fe20008410000 */
[----:B------:R-:W-:Y:S03]  /*78f0*/  FMUL.FTZ R35, R35, UR10 ;  /* 0x0000000a23237c20 */ /* 0x000fe60008410000 */
[----:B------:R-:W1:Y:S01]  /*7900*/  MUFU.TANH R165, R135 ;  /* 0x0000008700a57308 */ /* 0x000e620000002400 */
[----:B------:R-:W-:Y:S01]  /*7910*/  FMUL.FTZ R196, R32, UR10 ;  /* 0x0000000a20c47c20 */ /* 0x000fe20008410000 */
[----:B------:R-:W-:Y:S01]  /*7920*/  FMUL.FTZ R36, R36, UR10 ;  /* 0x0000000a24247c20 */ /* 0x000fe20008410000 */
[----:B-----5:R-:W-:Y:S01]  /*7930*/  FMUL.FTZ R133, R37, UR10 ;  /* 0x0000000a25857c20 */ /* 0x020fe20008410000 */
[----:B------:R-:W-:Y:S06]  /*7940*/  FMUL.FTZ R38, R38, UR10 ;  /* 0x0000000a26267c20 */ /* 0x000fec0008410000 */
[----:B------:R-:W1:Y:S01]  /*7950*/  MUFU.TANH R175, R33 ;  /* 0x0000002100af7308 */ /* 0x000e620000002400 */
[----:B------:R-:W-:Y:S01]  /*7960*/  FMUL.FTZ R39, R39, UR10 ;  /* 0x0000000a27277c20 */ /* 0x000fe20008410000 */
[----:B------:R-:W-:Y:S01]  /*7970*/  FMUL.FTZ R37, R40, UR10 ;  /* 0x0000000a28257c20 */ /* 0x000fe20008410000 */
[----:B------:R-:W-:Y:S01]  /*7980*/  FMUL.FTZ R41, R41, UR10 ;  /* 0x0000000a29297c20 */ /* 0x000fe20008410000 */
[----:B------:R-:W-:Y:S06]  /*7990*/  FMUL.FTZ R42, R42, UR10 ;  /* 0x0000000a2a2a7c20 */ /* 0x000fec0008410000 */
[----:B------:R-:W1:Y:S01]  /*79a0*/  MUFU.TANH R187, R34 ;  /* 0x0000002200bb7308 */ /* 0x000e620000002400 */
[----:B------:R-:W-:Y:S09]  /*79b0*/  FMUL.FTZ R43, R43, UR10 ;  /* 0x0000000a2b2b7c20 */ /* 0x000ff20008410000 */
[----:B------:R5:W1:Y:S10]  /*79c0*/  MUFU.TANH R179, R35 ;  /* 0x0000002300b37308 */ /* 0x000a740000002400 */
[----:B------:R2:W1:Y:S01]  /*79d0*/  MUFU.TANH R185, R36 ;  /* 0x0000002400b97308 */ /* 0x0004620000002400 */
[C---:B----4-:R-:W-:Y:S09]  /*79e0*/  HMMA.16816.F32.BF16 R44, R200.reuse, R28, R44 ;  /* 0x0000001cc82c723c */ /* 0x050ff2000004182c */
[----:B------:R4:W1:Y:S01]  /*79f0*/  MUFU.TANH R171, R134 ;  /* 0x0000008600ab7308 */ /* 0x0008620000002400 */
[----:B-----5:R-:W5:Y:S01]  /*7a00*/  LDSM.16.M88.4 R32, [R2+0xb000] ;  /* 0x00b000000220783b */ /* 0x020f620000000200 */
[C---:B------:R-:W-:Y:S08]  /*7a10*/  HMMA.16816.F32.BF16 R48, R200.reuse, R30, R48 ;  /* 0x0000001ec830723c */ /* 0x040ff00000041830 */
[----:B------:R4:W1:Y:S01]  /*7a20*/  MUFU.TANH R181, R133 ;  /* 0x0000008500b57308 */ /* 0x0008620000002400 */
[----:B------:R-:W3:Y:S01]  /*7a30*/  LDSM.16.M88.4 R28, [R2+0xb800] ;  /* 0x00b80000021c783b */ /* 0x000ee20000000200 */
[----:B------:R-:W-:Y:S04]  /*7a40*/  DEPBAR.LE SB0, 0x0 ;  /* 0x000080000000791a */ /* 0x000fe80000000000 */
[----:B--2---:R-:W-:Y:S04]  /*7a50*/  FMUL.FTZ R36, R44, UR10 ;  /* 0x0000000a2c247c20 */ /* 0x004fe80008410000 */
[----:B------:R-:W2:Y:S01]  /*7a60*/  MUFU.TANH R244, R244 ;  /* 0x000000f400f47308 */ /* 0x000ea20000002400 */
[----:B------:R-:W-:Y:S01]  /*7a70*/  BAR.SYNC.DEFER_BLOCKING 0x0 ;  /* 0x0000000000007b1d */ /* 0x000fe20000010000 */
[----:B------:R-:W-:Y:S01]  /*7a80*/  FMUL.FTZ R45, R45, UR10 ;  /* 0x0000000a2d2d7c20 */ /* 0x000fe20008410000 */
[----:B------:R-:W-:Y:S01]  /*7a90*/  FMUL.FTZ R46, R46, UR10 ;  /* 0x0000000a2e2e7c20 */ /* 0x000fe20008410000 */
[----:B------:R-:W-:Y:S01]  /*7aa0*/  FMUL.FTZ R47, R47, UR10 ;  /* 0x0000000a2f2f7c20 */ /* 0x000fe20008410000 */
[----:B------:R-:W-:Y:S01]  /*7ab0*/  FMUL.FTZ R249, R48, UR10 ;  /* 0x0000000a30f97c20 */ /* 0x000fe20008410000 */
[----:B------:R-:W-:Y:S04]  /*7ac0*/  FMUL.FTZ R49, R49, UR10 ;  /* 0x0000000a31317c20 */ /* 0x000fe80008410000 */
[----:B------:R-:W1:Y:S01]  /*7ad0*/  MUFU.TANH R242, R242 ;  /* 0x000000f200f27308 */ /* 0x000e620000002400 */
[----:B------:R-:W-:Y:S01]  /*7ae0*/  FMUL.FTZ R50, R50, UR10 ;  /* 0x0000000a32327c20 */ /* 0x000fe20008410000 */
[----:B------:R-:W-:Y:S08]  /*7af0*/  FMUL.FTZ R51, R51, UR10 ;  /* 0x0000000a33337c20 */ /* 0x000ff00008410000 */
[----:B------:R-:W1:Y:S10]  /*7b00*/  MUFU.TANH R240, R240 ;  /* 0x000000f000f07308 */ /* 0x000e740000002400 */
[----:B------:R-:W1:Y:S01]  /*7b10*/  MUFU.TANH R236, R236 ;  /* 0x000000ec00ec7308 */ /* 0x000e620000002400 */
[C---:B-----5:R-:W-:Y:S09]  /*7b20*/  HMMA.16816.F32.BF16 R52, R200.reuse, R32, R52 ;  /* 0x00000020c834723c */ /* 0x060ff20000041834 */
[----:B------:R-:W1:Y:S01]  /*7b30*/  MUFU.TANH R238, R238 ;  /* 0x000000ee00ee7308 */ /* 0x000e620000002400 */
[C---:B------:R-:W-:Y:S09]  /*7b40*/  HMMA.16816.F32.BF16 R56, R200.reuse, R34, R56 ;  /* 0x00000022c838723c */ /* 0x040ff20000041838 */
[----:B------:R-:W1:Y:S01]  /*7b50*/  MUFU.TANH R234, R234 ;  /* 0x000000ea00ea7308 */ /* 0x000e620000002400 */
[C---:B---3--:R-:W-:Y:S03]  /*7b60*/  HMMA.16816.F32.BF16 R60, R200.reuse, R28, R60 ;  /* 0x0000001cc83c723c */ /* 0x048fe6000004183c */
[----:B------:R-:W-:Y:S01]  /*7b70*/  FMUL.FTZ R52, R52, UR10 ;  /* 0x0000000a34347c20 */ /* 0x000fe20008410000 */
[----:B------:R-:W-:Y:S01]  /*7b80*/  FMUL.FTZ R53, R53, UR10 ;  /* 0x0000000a35357c20 */ /* 0x000fe20008410000 */
[----:B------:R-:W-:Y:S01]  /*7b90*/  FMUL.FTZ R54, R54, UR10 ;  /* 0x0000000a36367c20 */ /* 0x000fe20008410000 */
[----:B------:R-:W-:Y:S03]  /*7ba0*/  FMUL.FTZ R55, R55, UR10 ;  /* 0x0000000a37377c20 */ /* 0x000fe60008410000 */
[----:B------:R-:W3:Y:S01]  /*7bb0*/  MUFU.TANH R232, R232 ;  /* 0x000000e800e87308 */ /* 0x000ee20000002400 */
        /* <DEDUP_REMOVED lines=51> */
[----:B--23--:R-:W-:Y:S05]  /*7ef0*/  @!P2 BRA `(.L_x_1904) ;  /* 0x0000000400c0a947 */ /* 0x00cfea0003800000 */
        /* <DEDUP_REMOVED lines=15> */
[----:B------:R-:W2:Y:S04]  /*7ff0*/  LDC R4, c[0x0][0x4f0] ;  /* 0x00013c00ff047b82 */ /* 0x000ea80000000800 */
[----:B------:R-:W-:Y:S02]  /*8000*/  IABS R6, R13 ;  /* 0x0000000d00067213 */ /* 0x000fe40000000000 */
[-C--:B--2---:R-:W-:Y:S02]  /*8010*/  IABS R2, R4.reuse ;  /* 0x0000000400027213 */ /* 0x084fe40000000000 */
[-C--:B------:R-:W-:Y:S02]  /*8020*/  LOP3.LUT R13, R13, R4.reuse, RZ, 0x3c, !PT ;  /* 0x000000040d0d7212 */ /* 0x080fe400078e3cff */
[----:B------:R-:W2:Y:S02]  /*8030*/  I2F.RP R12, R2 ;  /* 0x00000002000c7306 */ /* 0x000ea40000209400 */
[----:B------:R-:W-:Y:S08]  /*8040*/  ISETP.GE.AND P2, PT, R13, RZ, PT ;  /* 0x000000ff0d00720c */ /* 0x000ff00003f46270 */
[----:B--2---:R-:W2:Y:S02]  /*8050*/  MUFU.RCP R3, R12 ;  /* 0x0000000c00037308 */ /* 0x004ea40000001000 */
[----:B--2---:R-:W-:Y:S01]  /*8060*/  VIADD R10, R3, 0xffffffe ;  /* 0x0ffffffe030a7836 */ /* 0x004fe20000000000 */
[----:B------:R-:W-:Y:S07]  /*8070*/  IADD3 R3, PT, PT, R218, -0x80, RZ ;  /* 0xffffff80da037810 */ /* 0x000fee0007ffe0ff */
[----:B------:R-:W2:Y:S01]  /*8080*/  F2I.FTZ.U32.TRUNC.NTZ R11, R10 ;  /* 0x0000000a000b7305 */ /* 0x000ea2000021f000 */
[----:B------:R-:W-:Y:S02]  /*8090*/  IABS R8, R3 ;  /* 0x0000000300087213 */ /* 0x000fe40000000000 */
[----:B------:R-:W-:Y:S01]  /*80a0*/  LOP3.LUT R3, R3, R4, RZ, 0x3c, !PT ;  /* 0x0000000403037212 */ /* 0x000fe200078e3cff */
[--C-:B--2---:R-:W-:Y:S02]  /*80b0*/  IMAD.MOV R7, RZ, RZ, -R11.reuse ;  /* 0x000000ffff077224 */ /* 0x104fe400078e0a0b */
        /* <DEDUP_REMOVED lines=20> */
[----:B------:R-:W2:Y:S08]  /*8200*/  LDC.64 R2, c[0x0][0x3b8] ;  /* 0x0000ee00ff027b82 */ /* 0x000eb00000000a00 */
        /* <DEDUP_REMOVED lines=11> */
[----:B------:R-:W3:Y:S04]  /*82c0*/  LDG.E R7, desc[UR24][R16.64] ;  /* 0x0000001810077981 */ /* 0x000ee8000c1e1900 */
[----:B------:R-:W-:Y:S01]  /*82d0*/  IMAD R11, R11, R4, -0x80 ;  /* 0xffffff800b0b7424 */ /* 0x000fe200078e0204 */
[----:B------:R-:W3:Y:S04]  /*82e0*/  LDG.E R6, desc[UR24][R14.64] ;  /* 0x000000180e067981 */ /* 0x000ee8000c1e1900 */
        /* <DEDUP_REMOVED lines=13> */
.L_x_1905:
        /* <DEDUP_REMOVED lines=36> */
.L_x_1904:
[----:B-12---:R-:W-:Y:S01]  /*8600*/  FMNMX3.FTZ R5, R137, R250, R248, !PT ;  /* 0x000000fa89057276 */ /* 0x006fe200078100f8 */
        /* <DEDUP_REMOVED lines=10> */
[----:B----4-:R-:W-:Y:S01]  /*86b0*/  LDSM.16.MT88.4 R44, [R210+0x10000] ;  /* 0x01000000d22c783b */ /* 0x010fe20000004200 */
        /* <DEDUP_REMOVED lines=57> */
[----:B------:R-:W-:Y:S01]  /*8a50*/  FFMA.FTZ R147, R246, UR4, -R148 ;  /* 0x00000004f6937c23 */ /* 0x000fe20008010894 */
[----:B------:R-:W-:Y:S01]  /*8a60*/  FFMA.FTZ R145, R162, UR4, -R150 ;  /* 0x00000004a2917c23 */ /* 0x000fe20008010896 */
[----:B------:R-:W-:Y:S01]  /*8a70*/  FFMA.FTZ R142, R252, UR4, -R148 ;  /* 0x00000004fc8e7c23 */ /* 0x000fe20008010894 */
        /* <DEDUP_REMOVED lines=79> */
[--C-:B------:R-:W-:Y:S01]  /*8f70*/  FFMA.FTZ R174, R163, UR4, -R148.reuse ;  /* 0x00000004a3ae7c23 */ /* 0x100fe20008010894 */
[----:B------:R-:W-:Y:S01]  /*8f80*/  FFMA.FTZ R178, R159, UR4, -R148 ;  /* 0x000000049fb27c23 */ /* 0x000fe20008010894 */
[--C-:B------:R-:W-:Y:S03]  /*8f90*/  FFMA.FTZ R161, R161, UR4, -R150.reuse ;  /* 0x00000004a1a17c23 */ /* 0x100fe60008010896 */
        /* <DEDUP_REMOVED lines=82> */
[----:B------:R-:W-:Y:S01]  /*94c0*/  ISETP.NE.AND P2, PT, R225, -0x1, PT ;  /* 0xffffffffe100780c */ /* 0x000fe20003f45270 */
        /* <DEDUP_REMOVED lines=305> */
.L_x_1902:
        /* <DEDUP_REMOVED lines=216> */
.L_x_1908:
[----:B------:R-:W-:Y:S05]  /*b560*/  BSYNC.RECONVERGENT B0 ;  /* 0x0000000000007941 */ /* 0x000fea0003800200 */
.L_x_1907:
        /* <DEDUP_REMOVED lines=32> */
.L_x_1909:
        /* <DEDUP_REMOVED lines=9> */
.L_x_7203:


//--------------------- .text._ZN5flash24flash_fwd_splitkv_kernelI23Flash_fwd_kernel_traitsILi128ELi64ELi128ELi4ELb0ELb0EN7cutlass10bfloat16_tE19Flash_kernel_traitsILi128ELi64ELi128ELi4ES3_EELb1ELb0ELb0ELb1ELb1ELb0ELb1ELb0EEEvNS_16Flash_fwd_paramsE --------------------------
	.section	.text._ZN5flash24flash_fwd_splitkv_kernelI23Flash_fwd_kernel_traitsILi128ELi64ELi128ELi4ELb0ELb0EN7cutlass10bfloat16_tE19Flash_kernel_traitsILi128ELi64ELi128ELi4ES3_EELb1ELb0ELb0ELb1ELb1ELb0ELb1ELb0EEEvNS_16Flash_fwd_paramsE,"ax",@progbits
	.align	128
        .global         _ZN5flash24flash_fwd_splitkv_kernelI23Flash_fwd_kernel_traitsILi128ELi64ELi128ELi4ELb0ELb0EN7cutlass10bfloat16_tE19Flash_kernel_traitsILi128ELi64ELi128ELi4ES3_EELb1ELb0ELb0ELb1ELb1ELb0ELb1ELb0EEEvNS_16Flash_fwd_paramsE
        .type           _ZN5flash24flash_fwd_splitkv_kernelI23Flash_fwd_kernel_traitsILi128ELi64ELi128ELi4ELb0ELb0EN7cutlass10bfloat16_tE19Flash_kernel_traitsILi128ELi64ELi128ELi4ES3_EELb1ELb0ELb0ELb1ELb1ELb0ELb1ELb0EEEvNS_16Flash_fwd_paramsE,@function
        .size           _ZN5flash24flash_fwd_splitkv_kernelI23Flash_fwd_kernel_traitsILi128ELi64ELi128ELi4ELb0ELb0EN7cutlass10bfloat16_tE19Flash_kernel_traitsILi128ELi64ELi128ELi4ES3_EELb1ELb0ELb0ELb1ELb1ELb0ELb1ELb0EEEvNS_16Flash_fwd_paramsE,(.L_x_7204 - _ZN5flash24flash_fwd_splitkv_kernelI23Flash_fwd_kernel_traitsILi128ELi64ELi128ELi4ELb0ELb0EN7cutlass10bfloat16_tE19Flash_kernel_traitsILi128ELi64ELi128ELi4ES3_EELb1ELb0ELb0ELb1ELb1ELb0ELb1ELb0EEEvNS_16Flash_fwd_paramsE)
        .other          _ZN5flash24flash_fwd_splitkv_kernelI23Flash_fwd_kernel_traitsILi128ELi64ELi128ELi4ELb0ELb0EN7cutlass10bfloat16_tE19Flash_kernel_traitsILi128ELi64ELi128ELi4ES3_EELb1ELb0ELb0ELb1ELb1ELb0ELb1ELb0EEEvNS_16Flash_fwd_paramsE,@"STO_CUDA_ENTRY STV_DEFAULT"
_ZN5flash24flash_fwd_splitkv_kernelI23Flash_fwd_kernel_traitsILi128ELi64ELi128ELi4ELb0ELb0EN7cutlass10bfloat16_tE19Flash_kernel_traitsILi128ELi64ELi128ELi4ES3_EELb1ELb0ELb0ELb1ELb1ELb0ELb1ELb0EEEvNS_16Flash_fwd_paramsE:
.text._ZN5flash24flash_fwd_splitkv_kernelI23Flash_fwd_kernel_traitsILi128ELi64ELi128ELi4ELb0ELb0EN7cutlass10bfloat16_tE19Flash_kernel_traitsILi128ELi64ELi128ELi4ES3_EELb1ELb0ELb0ELb1ELb1ELb0ELb1ELb0EEEvNS_16Flash_fwd_paramsE:
[----:B------:R-:W-:Y:S08]  /*0000*/  LDC R1, c[0x0][0x37c] ;  /* 0x0000df00ff017b82 */ /* 0x000ff00000000800 */
[----:B------:R-:W1:Y:S01]  /*0010*/  LDC R7, c[0x0][0x3e0] ;  /* 0x0000f800ff077b82 */ /* 0x000e620000000800 */
[----:B------:R-:W2:Y:S07]  /*0020*/  LDCU.64 UR24, c[0x0][0x358] ;  /* 0x00006b00ff1877ac */ /* 0x000eae0008000a00 */
[----:B------:R-:W3:Y:S08]  /*0030*/  S2UR UR4, SR_CTAID.Z ;  /* 0x00000000000479c3 */ /* 0x000ef00000002700 */
[----:B------:R-:W4:Y:S08]  /*0040*/  LDC.64 R2, c[0x0][0x478] ;  /* 0x00011e00ff027b82 */ /* 0x000f300000000a00 */
[----:B------:R-:W2:Y:S01]  /*0050*/  LDC.64 R4, c[0x0][0x470] ;  /* 0x00011c00ff047b82 */ /* 0x000ea20000000a00 */
[----:B-1----:R-:W1:Y:S01]  /*0060*/  I2F.U32.RP R6, R7 ;  /* 0x0000000700067306 */ /* 0x002e620000209000 */
[----:B------:R-:W-:Y:S01]  /*0070*/  ISETP.NE.U32.AND P2, PT, R7, RZ, PT ;  /* 0x000000ff0700720c */ /* 0x000fe20003f45070 */
[----:B------:R-:W3:Y:S01]  /*0080*/  S2R R23, SR_CTAID.X ;  /* 0x0000000000177919 */ /* 0x000ee20000002500 */
[----:B------:R-:W3:Y:S01]  /*0090*/  LDCU UR22, c[0x0][0x434] ;  /* 0x00008680ff1677ac */ /* 0x000ee20008000800 */
[----:B------:R-:W-:-:S04]  /*00a0*/  IMAD.MOV.U32 R19, RZ, RZ, RZ ;  /* 0x000000ffff137224 */ /* 0x000fc800078e00ff */
[----:B-1----:R-:W1:Y:S01]  /*00b0*/  MUFU.RCP R8, R6 ;  /* 0x0000000600087308 */ /* 0x002e620000001000 */
[----:B----4-:R-:W-:-:S04]  /*00c0*/  ISETP.NE.U32.AND P0, PT, R2, RZ, PT ;  /* 0x000000ff0200720c */ /* 0x010fc80003f05070 */
[----:B------:R-:W-:Y:S02]  /*00d0*/  ISETP.NE.AND.EX P0, PT, R3, RZ, PT, P0 ;  /* 0x000000ff0300720c */ /* 0x000fe40003f05300 */
[----:B--2---:R-:W-:-:S04]  /*00e0*/  ISETP.NE.U32.AND P1, PT, R4, RZ, PT ;  /* 0x000000ff0400720c */ /* 0x004fc80003f25070 */
[----:B------:R-:W-:Y:S01]  /*00f0*/  ISETP.NE.AND.EX P1, PT, R5, RZ, PT, P1 ;  /* 0x000000ff0500720c */ /* 0x000fe20003f25310 */
[----:B-1----:R-:W-:-:S06]  /*0100*/  VIADD R8, R8, 0xffffffe ;  /* 0x0ffffffe08087836 */ /* 0x002fcc0000000000 */
[----:B------:R-:W1:Y:S01]  /*0110*/  @P0 LDC.64 R2, c[0x0][0x478] ;  /* 0x00011e00ff020b82 */ /* 0x000e620000000a00 */
[----:B------:R-:W2:Y:S07]  /*0120*/  F2I.FTZ.U32.TRUNC.NTZ R9, R8 ;  /* 0x0000000800097305 */ /* 0x000eae000021f000 */
[----:B------:R-:W4:Y:S01]  /*0130*/  @P1 LDC.64 R4, c[0x0][0x470] ;  /* 0x00011c00ff041b82 */ /* 0x000f220000000a00 */
[----:B--2---:R-:W-:Y:S01]  /*0140*/  IMAD.MOV R0, RZ, RZ, -R9 ;  /* 0x000000ffff007224 */ /* 0x004fe200078e0a09 */
[----:B------:R-:W-:-:S03]  /*0150*/  MOV R8, RZ ;  /* 0x000000ff00087202 */ /* 0x000fc60000000f00 */
[----:B------:R-:W-:-:S04]  /*0160*/  IMAD R11, R0, R7, RZ ;  /* 0x00000007000b7224 */ /* 0x000fc800078e02ff */
[----:B------:R-:W-:-:S06]  /*0170*/  IMAD.HI.U32 R11, R9, R11, R8 ;  /* 0x0000000b090b7227 */ /* 0x000fcc00078e0008 */
[----:B---3--:R-:W-:-:S04]  /*0180*/  IMAD.HI.U32 R213, R11, UR4, RZ ;  /* 0x000000040bd57c27 */ /* 0x008fc8000f8e00ff */
[----:B------:R-:W-:-:S04]  /*0190*/  IMAD.MOV R0, RZ, RZ, -R213 ;  /* 0x000000ffff007224 */ /* 0x000fc800078e0ad5 */
[----:B------:R-:W-:-:S05]  /*01a0*/  IMAD R0, R7, R0, UR4 ;  /* 0x0000000407007e24 */ /* 0x000fca000f8e0200 */
[----:B------:R-:W-:-:S13]  /*01b0*/  ISETP.GE.U32.AND P4, PT, R0, R7, PT ;  /* 0x000000070000720c */ /* 0x000fda0003f86070 */
[----:B------:R-:W-:Y:S01]  /*01c0*/  @P4 IADD3 R0, PT, PT, R0, -R7, RZ ;  /* 0x8000000700004210 */ /* 0x000fe20007ffe0ff */
[----:B------:R-:W-:-:S03]  /*01d0*/  @P4 VIADD R213, R213, 0x1 ;  /* 0x00000001d5d54836 */ /* 0x000fc60000000000 */
[----:B------:R-:W-:-:S13]  /*01e0*/  ISETP.GE.U32.AND P3, PT, R0, R7, PT ;  /* 0x000000070000720c */ /* 0x000fda0003f66070 */
[----:B------:R-:W-:Y:S02]  /*01f0*/  @P3 IADD3 R213, PT, PT, R213, 0x1, RZ ;  /* 0x00000001d5d53810 */ /* 0x000fe40007ffe0ff */
[----:B------:R-:W-:-:S05]  /*0200*/  @!P2 LOP3.LUT R213, RZ, R7, RZ, 0x33, !PT ;  /* 0x00000007ffd5a212 */ /* 0x000fca00078e33ff */
[----:B-1----:R-:W-:Y:S01]  /*0210*/  @P0 IMAD.WIDE.U32 R2, R213, 0x4, R2 ;  /* 0x00000004d5020825 */ /* 0x002fe200078e0002 */
[----:B------:R-:W-:-:S03]  /*0220*/  SHF.L.U32 R121, R23, 0x6, RZ ;  /* 0x0000000617797819 */ /* 0x000fc600000006ff */
[----:B----4-:R-:W-:Y:S01]  /*0230*/  @P1 IMAD.WIDE.U32 R4, R213, 0x4, R4 ;  /* 0x00000004d5041825 */ /* 0x010fe200078e0004 */
[----:B------:R1:W5:Y:S04]  /*0240*/  @P0 LDG.E R120, desc[UR24][R2.64] ;  /* 0x0000001802780981 */ /* 0x000368000c1e1900 */
[----:B------:R1:W5:Y:S01]  /*0250*/  @P1 LDG.E R19, desc[UR24][R4.64] ;  /* 0x0000001804131981 */ /* 0x000362000c1e1900 */
[----:B------:R-:W-:Y:S01]  /*0260*/  ISETP.GE.AND P1, PT, R121, UR22, PT ;  /* 0x0000001679007c0c */ /* 0x000fe2000bf26270 */
[----:B------:R-:W-:-:S04]  /*0270*/  IMAD.MOV R16, RZ, RZ, -R213 ;  /* 0x000000ffff107224 */ /* 0x000fc800078e0ad5 */
[----:B------:R-:W-:-:S08]  /*0280*/  IMAD R16, R7, R16, UR4 ;  /* 0x0000000407107e24 */ /* 0x000fd0000f8e0210 */
[----:B------:R-:W-:Y:S05]  /*0290*/  @P1 EXIT ;  /* 0x000000000000194d */ /* 0x000fea0003800000 */
[----:B------:R-:W2:Y:S01]  /*02a0*/  LDC R6, c[0x0][0x374] ;  /* 0x0000dd00ff067b82 */ /* 0x000ea20000000800 */
[----:B-----5:R-:W-:Y:S01]  /*02b0*/  @P0 IMAD.IADD R120, R120, 0x1, -R19 ;  /* 0x0000000178780824 */ /* 0x020fe200078e0a13 */
[----:B------:R-:W3:Y:S06]  /*02c0*/  S2R R199, SR_TID.X ;  /* 0x0000000000c77919 */ /* 0x000eec0000002100 */
[----:B------:R-:W4:Y:S08]  /*02d0*/  LDC R0, c[0x0][0x438] ;  /* 0x00010e00ff007b82 */ /* 0x000f300000000800 */
[----:B------:R-:W3:Y:S01]  /*02e0*/  LDC R119, c[0x0][0x508] ;  /* 0x00014200ff777b82 */ /* 0x000ee20000000800 */
[----:B--2---:R-:W-:-:S02]  /*02f0*/  IABS R9, R6 ;  /* 0x0000000600097213 */ /* 0x004fc40000000000 */
[----:B-1----:R-:W-:Y:S02]  /*0300*/  IABS R3, R6 ;  /* 0x0000000600037213 */ /* 0x002fe40000000000 */
[----:B------:R-:W1:Y:S03]  /*0310*/  I2F.RP R2, R9 ;  /* 0x0000000900027306 */ /* 0x000e660000209400 */
[----:B------:R-:W-:Y:S02]  /*0320*/  IMAD.MOV R3, RZ, RZ, -R3 ;  /* 0x000000ffff037224 */ /* 0x000fe400078e0a03 */
[----:B----4-:R-:W-:-:S05]  /*0330*/  VIADD R0, R0, 0x7f ;  /* 0x0000007f00007836 */ /* 0x010fca0000000000 */
[----:B------:R-:W-:-:S04]  /*0340*/  SHF.R.S32.HI R11, RZ, 0x1f, R0 ;  /* 0x0000001fff0b7819 */ /* 0x000fc80000011400 */
[----:B------:R-:W-:Y:S01]  /*0350*/  LEA.HI R11, R11, R0, RZ, 0x7 ;  /* 0x000000000b0b7211 */ /* 0x000fe200078f38ff */
[----:B-1----:R-:W1:Y:S03]  /*0360*/  MUFU.RCP R4, R2 ;  /* 0x0000000200047308 */ /* 0x002e660000001000 */
[----:B------:R-:W-:-:S05]  /*0370*/  LEA.HI.SX32 R11, R11, R6, 0x19 ;  /* 0x000000060b0b7211 */ /* 0x000fca00078fcaff */
[----:B------:R-:W-:-:S05]  /*0380*/  VIADD R11, R11, 0xffffffff ;  /* 0xffffffff0b0b7836 */ /* 0x000fca0000000000 */
[----:B------:R-:W-:Y:S02]  /*0390*/  IABS R10, R11 ;  /* 0x0000000b000a7213 */ /* 0x000fe40000000000 */
[----:B------:R-:W-:Y:S01]  /*03a0*/  LOP3.LUT R11, R11, R6, RZ, 0x3c, !PT ;  /* 0x000000060b0b7212 */ /* 0x000fe200078e3cff */
[----:B-1----:R-:W-:-:S04]  /*03b0*/  VIADD R4, R4, 0xffffffe ;  /* 0x0ffffffe04047836 */ /* 0x002fc80000000000 */
[----:B------:R-:W1:Y:S02]  /*03c0*/  F2I.FTZ.U32.TRUNC.NTZ R5, R4 ;  /* 0x0000000400057305 */ /* 0x000e64000021f000 */
[--C-:B-1----:R-:W-:Y:S02]  /*03d0*/  IMAD.MOV R0, RZ, RZ, -R5.reuse ;  /* 0x000000ffff007224 */ /* 0x102fe400078e0a05 */
[----:B------:R-:W-:Y:S02]  /*03e0*/  IMAD.MOV.U32 R4, RZ, RZ, RZ ;  /* 0x000000ffff047224 */ /* 0x000fe400078e00ff */
[----:B------:R-:W-:Y:S02]  /*03f0*/  IMAD R13, R0, R9, RZ ;  /* 0x00000009000d7224 */ /* 0x000fe400078e02ff */
[----:B------:R-:W1:Y:S02]  /*0400*/  S2R R0, SR_CTAID.Y ;  /* 0x0000000000007919 */ /* 0x000e640000002600 */
[----:B------:R-:W-:-:S02]  /*0410*/  IMAD.HI.U32 R13, R5, R13, R4 ;  /* 0x0000000d050d7227 */ /* 0x000fc400078e0004 */
[----:B------:R-:W2:Y:S04]  /*0420*/  @!P0 LDC.64 R4, c[0x0][0x488] ;  /* 0x00012200ff048b82 */ /* 0x000ea80000000a00 */
[----:B------:R-:W-:-:S04]  /*0430*/  IMAD.HI.U32 R8, R13, R10, RZ ;  /* 0x0000000a0d087227 */ /* 0x000fc800078e00ff */
[----:B------:R-:W-:Y:S02]  /*0440*/  IMAD R10, R8, R3, R10 ;  /* 0x00000003080a7224 */ /* 0x000fe400078e020a */
[----:B------:R-:W4:Y:S03]  /*0450*/  @!P0 LDC.64 R2, c[0x0][0x438] ;  /* 0x00010e00ff028b82 */ /* 0x000f260000000a00 */
[----:B------:R-:W-:Y:S02]  /*0460*/  ISETP.GT.U32.AND P2, PT, R9, R10, PT ;  /* 0x0000000a0900720c */ /* 0x000fe40003f44070 */
[----:B--2---:R-:W-:-:S11]  /*0470*/  @!P0 ISETP.NE.U32.AND P1, PT, R4, RZ, PT ;  /* 0x000000ff0400820c */ /* 0x004fd60003f25070 */
[----:B------:R-:W-:Y:S01]  /*0480*/  @!P2 IMAD.IADD R10, R10, 0x1, -R9 ;  /* 0x000000010a0aa824 */ /* 0x000fe200078e0a09 */
[----:B------:R-:W-:Y:S01]  /*0490*/  @!P0 ISETP.NE.AND.EX P1, PT, R5, RZ, PT, P1 ;  /* 0x000000ff0500820c */ /* 0x000fe20003f25310 */
[----:B------:R-:W-:-:S03]  /*04a0*/  @!P2 VIADD R8, R8, 0x1 ;  /* 0x000000010808a836 */ /* 0x000fc60000000000 */
[----:B------:R-:W-:Y:S02]  /*04b0*/  ISETP.GE.U32.AND P3, PT, R10, R9, PT ;  /* 0x000000090a00720c */ /* 0x000fe40003f66070 */
[----:B----4-:R-:W-:Y:S02]  /*04c0*/  @!P0 SEL R3, R3, RZ, P1 ;  /* 0x000000ff03038207 */ /* 0x010fe40000800000 */
[----:B------:R-:W-:Y:S02]  /*04d0*/  ISETP.GE.AND P1, PT, R11, RZ, PT ;  /* 0x000000ff0b00720c */ /* 0x000fe40003f26270 */
[----:B------:R-:W-:Y:S02]  /*04e0*/  @!P0 IADD3 R120, PT, PT, R3, R2, -R19 ;  /* 0x0000000203788210 */ /* 0x000fe40007ffe813 */
[----:B------:R-:W-:-:S03]  /*04f0*/  ISETP.NE.AND P0, PT, R6, RZ, PT ;  /* 0x000000ff0600720c */ /* 0x000fc60003f05270 */
[----:B------:R-:W-:Y:S02]  /*0500*/  VIADD R2, R120, 0x7f ;  /* 0x0000007f78027836 */ /* 0x000fe40000000000 */
[----:B------:R-:W-:-:S03]  /*0510*/  @P3 VIADD R8, R8, 0x1 ;  /* 0x0000000108083836 */ /* 0x000fc60000000000 */
[----:B------:R-:W-:Y:S01]  /*0520*/  IADD3 R4, PT, PT, R2, -UR22, R121 ;  /* 0x8000001602047c10 */ /* 0x000fe2000fffe079 */
[----:B------:R-:W-:Y:S01]  /*0530*/  @!P1 IMAD.MOV R8, RZ, RZ, -R8 ;  /* 0x000000ffff089224 */ /* 0x000fe200078e0a08 */
[----:B------:R-:W-:Y:S02]  /*0540*/  SHF.R.S32.HI R5, RZ, 0x1f, R2 ;  /* 0x0000001fff057819 */ /* 0x000fe40000011402 */
[----:B---3--:R-:W-:Y:S02]  /*0550*/  IADD3 R3, PT, PT, R4, 0x40, R119 ;  /* 0x0000004004037810 */ /* 0x008fe40007ffe077 */
[----:B------:R-:W-:Y:S02]  /*0560*/  @!P0 LOP3.LUT R8, RZ, R6, RZ, 0x33, !PT ;  /* 0x00000006ff088212 */ /* 0x000fe400078e33ff */
[----:B------:R-:W-:Y:S02]  /*0570*/  SHF.R.S32.HI R4, RZ, 0x1f, R3 ;  /* 0x0000001fff047819 */ /* 0x000fe40000011403 */
[----:B------:R-:W-:Y:S01]  /*0580*/  LEA.HI R5, R5, R2, RZ, 0x7 ;  /* 0x0000000205057211 */ /* 0x000fe200078f38ff */
[----:B-1----:R-:W-:Y:S01]  /*0590*/  IMAD R204, R8, R0, RZ ;  /* 0x0000000008cc7224 */ /* 0x002fe200078e02ff */
[----:B------:R-:W-:-:S02]  /*05a0*/  LEA.HI R4, R4, R3, RZ, 0x7 ;  /* 0x0000000304047211 */ /* 0x000fc400078f38ff */
[----:B------:R-:W-:Y:S02]  /*05b0*/  SHF.R.S32.HI R5, RZ, 0x7, R5 ;  /* 0x00000007ff057819 */ /* 0x000fe40000011405 */
[----:B------:R-:W-:Y:S02]  /*05c0*/  SHF.R.S32.HI R4, RZ, 0x7, R4 ;  /* 0x00000007ff047819 */ /* 0x000fe40000011404 */
[----:B------:R-:W-:-:S04]  /*05d0*/  VIADDMNMX R5, R204, R8, R5, PT ;  /* 0x00000008cc057246 */ /* 0x000fc80003800105 */
[----:B------:R-:W-:-:S04]  /*05e0*/  VIMNMX R29, PT, PT, R5, R4, PT ;  /* 0x00000004051d7248 */ /* 0x000fc80003fe0100 */
[----:B------:R-:W-:-:S13]  /*05f0*/  ISETP.GE.AND P0, PT, R204, R29, PT ;  /* 0x0000001dcc00720c */ /* 0x000fda0003f06270 */
[----:B------:R-:W-:Y:S05]  /*0600*/  @!P0 BRA `(.L_x_1910) ;  /* 0x00000004003c8947 */ /* 0x000fea0003800000 */
[----:B------:R-:W1:Y:S01]  /*0610*/  LDC R2, c[0x0][0x430] ;  /* 0x00010c00ff027b82 */ /* 0x000e620000000800 */
[----:B------:R-:W2:Y:S01]  /*0620*/  LDCU UR6, c[0x0][0x44c] ;  /* 0x00008980ff0677ac */ /* 0x000ea20008000800 */
[----:B------:R-:W3:Y:S01]  /*0630*/  LDCU.64 UR4, c[0x0][0x3f8] ;  /* 0x00007f00ff0477ac */ /* 0x000ee20008000a00 */
[----:B-1----:R-:W-:Y:S01]  /*0640*/  IMAD R2, R0, R2, R213 ;  /* 0x0000000200027224 */ /* 0x002fe200078e02d5 */
[----:B------:R-:W-:-:S03]  /*0650*/  SHF.R.U32.HI R0, RZ, 0x4, R199 ;  /* 0x00000004ff007819 */ /* 0x000fc600000116c7 */
[----:B------:R-:W-:Y:S02]  /*0660*/  IMAD R16, R2, R7, R16 ;  /* 0x0000000702107224 */ /* 0x000fe400078e0210 */
[C---:B------:R-:W-:Y:S02]  /*0670*/  IMAD.SHL.U32 R2, R199.reuse, 0x8, RZ ;  /* 0x00000008c7027824 */ /* 0x040fe400078e00ff */
[C---:B------:R-:W-:Y:S01]  /*0680*/  IMAD.SHL.U32 R7, R199.reuse, 0x4, RZ ;  /* 0x00000004c7077824 */ /* 0x040fe200078e00ff */
[----:B------:R-:W-:Y:S01]  /*0690*/  LOP3.LUT P6, R199, R199, 0xf, RZ, 0xc0, !PT ;  /* 0x0000000fc7c77812 */ /* 0x000fe200078cc0ff */
[----:B------:R-:W-:Y:S01]  /*06a0*/  IMAD R3, R16, UR22, R121 ;  /* 0x0000001610037c24 */ /* 0x000fe2000f8e0279 */
[----:B------:R-:W-:Y:S01]  /*06b0*/  LOP3.LUT R2, R2, 0x1f80, RZ, 0xc0, !PT ;  /* 0x00001f8002027812 */ /* 0x000fe200078ec0ff */
[----:B------:R-:W-:Y:S01]  /*06c0*/  VIADD R8, R0, 0x30 ;  /* 0x0000003000087836 */ /* 0x000fe20000000000 */
[----:B------:R-:W-:Y:S01]  /*06d0*/  IADD3 R121, PT, PT, -R121, UR22, RZ ;  /* 0x0000001679797c10 */ /* 0x000fe2000fffe1ff */
[----:B--2---:R-:W-:Y:S01]  /*06e0*/  IMAD R5, R3, UR6, RZ ;  /* 0x0000000603057c24 */ /* 0x004fe2000f8e02ff */
[----:B------:R-:W-:Y:S01]  /*06f0*/  LOP3.LUT R2, R2, 0x3c, R7, 0xf8, !PT ;  /* 0x0000003c02027812 */ /* 0x000fe200078ef807 */
[----:B------:R-:W1:Y:S01]  /*0700*/  LDCU.64 UR6, c[0x0][0x428] ;  /* 0x00008500ff0677ac */ /* 0x000e620008000a00 */
[C---:B------:R-:W-:Y:S01]  /*0710*/  VIADD R4, R0.reuse, 0x8 ;  /* 0x0000000800047836 */ /* 0x040fe20000000000 */
[C---:B------:R-:W-:Y:S01]  /*0720*/  ISETP.GE.OR P6, PT, R0.reuse, R121, P6 ;  /* 0x000000790000720c */ /* 0x040fe200037c6670 */
[----:B------:R-:W-:Y:S01]  /*0730*/  VIADD R6, R0, 0x10 ;  /* 0x0000001000067836 */ /* 0x000fe20000000000 */
[----:B------:R-:W-:-:S02]  /*0740*/  IADD3 R2, P0, PT, R5, R2, RZ ;  /* 0x0000000205027210 */ /* 0x000fc40007f1e0ff */
[-C--:B------:R-:W-:Y:S01]  /*0750*/  ISETP.GE.AND P5, PT, R4, R121.reuse, PT ;  /* 0x000000790400720c */ /* 0x080fe20003fa6270 */
[----:B------:R-:W-:Y:S01]  /*0760*/  VIADD R4, R0, 0x18 ;  /* 0x0000001800047836 */ /* 0x000fe20000000000 */
[----:B------:R-:W-:Y:S02]  /*0770*/  LEA.HI.X.SX32 R5, R5, RZ, 0x1, P0 ;  /* 0x000000ff05057211 */ /* 0x000fe400000f0eff */
[----:B---3--:R-:W-:Y:S02]  /*0780*/  LEA R10, P0, R2, UR4, 0x2 ;  /* 0x00000004020a7c11 */ /* 0x008fe4000f8010ff */
[----:B------:R-:W-:Y:S01]  /*0790*/  ISETP.GE.AND P4, PT, R6, R121, PT ;  /* 0x000000790600720c */ /* 0x000fe20003f86270 */
[----:B------:R-:W-:Y:S01]  /*07a0*/  VIADD R6, R0, 0x20 ;  /* 0x0000002000067836 */ /* 0x000fe20000000000 */
[----:B------:R-:W-:Y:S01]  /*07b0*/  LEA.HI.X R11, R2, UR5, R5, 0x2, P0 ;  /* 0x00000005020b7c11 */ /* 0x000fe200080f1405 */
[----:B------:R-:W-:Y:S01]  /*07c0*/  @!P6 IMAD.MOV.U32 R19, RZ, RZ, -0x800000 ;  /* 0xff800000ff13e424 */ /* 0x000fe200078e00ff */
[----:B------:R-:W-:-:S02]  /*07d0*/  IADD3 R2, P0, PT, R3, R0, RZ ;  /* 0x0000000003027210 */ /* 0x000fc40007f1e0ff */
[-C--:B------:R-:W-:Y:S01]  /*07e0*/  ISETP.GE.AND P3, PT, R4, R121.reuse, PT ;  /* 0x000000790400720c */ /* 0x080fe20003f66270 */
[C---:B------:R-:W-:Y:S01]  /*07f0*/  VIADD R4, R0.reuse, 0x28 ;  /* 0x0000002800047836 */ /* 0x040fe20000000000 */
[----:B------:R-:W-:Y:S01]  /*0800*/  LEA.HI.X.SX32 R3, R3, RZ, 0x1, P0 ;  /* 0x000000ff03037211 */ /* 0x000fe200000f0eff */
[----:B------:R-:W-:Y:S01]  /*0810*/  VIADD R0, R0, 0x38 ;  /* 0x0000003800007836 */ /* 0x000fe20000000000 */
[----:B-1----:R-:W-:Y:S01]  /*0820*/  LEA R12, P0, R2, UR6, 0x2 ;  /* 0x00000006020c7c11 */ /* 0x002fe2000f8010ff */
[----:B------:R1:W-:Y:S01]  /*0830*/  STG.E.128 desc[UR24][R10.64], RZ ;  /* 0x000000ff0a007986 */ /* 0x0003e2000c101d18 */
[-C--:B------:R-:W-:Y:S02]  /*0840*/  ISETP.GE.AND P2, PT, R6, R121.reuse, PT ;  /* 0x000000790600720c */ /* 0x080fe40003f46270 */
[----:B------:R-:W-:Y:S01]  /*0850*/  LEA.HI.X R13, R2, UR7, R3, 0x2, P0 ;  /* 0x00000007020d7c11 */ /* 0x000fe200080f1403 */
[----:B------:R1:W-:Y:S01]  /*0860*/  STG.E.128 desc[UR24][R10.64+0x100], RZ ;  /* 0x000100ff0a007986 */ /* 0x0003e2000c101d18 */
[----:B------:R-:W-:-:S02]  /*0870*/  ISETP.GE.AND P0, PT, R8, R121, PT ;  /* 0x000000790800720c */ /* 0x000fc40003f06270 */
[----:B------:R-:W-:Y:S01]  /*0880*/  ISETP.GE.AND P1, PT, R4, R121, PT ;  /* 0x000000790400720c */ /* 0x000fe20003f26270 */
[----:B------:R1:W-:Y:S01]  /*0890*/  STG.E.128 desc[UR24][R10.64+0x1000], RZ ;  /* 0x001000ff0a007986 */ /* 0x0003e2000c101d18 */
[C---:B------:R-:W-:Y:S02]  /*08a0*/  ISETP.NE.OR P0, PT, R199.reuse, RZ, P0 ;  /* 0x000000ffc700720c */ /* 0x040fe40000705670 */
[C---:B------:R-:W-:Y:S01]  /*08b0*/  ISETP.NE.OR P5, PT, R199.reuse, RZ, P5 ;  /* 0x000000ffc700720c */ /* 0x040fe20002fa5670 */
[----:B------:R1:W-:Y:S01]  /*08c0*/  STG.E.128 desc[UR24][R10.64+0x1100], RZ ;  /* 0x001100ff0a007986 */ /* 0x0003e2000c101d18 */
[C---:B------:R-:W-:Y:S02]  /*08d0*/  ISETP.NE.OR P4, PT, R199.reuse, RZ, P4 ;  /* 0x000000ffc700720c */ /* 0x040fe40002785670 */
[C---:B------:R-:W-:Y:S01]  /*08e0*/  ISETP.NE.OR P3, PT, R199.reuse, RZ, P3 ;  /* 0x000000ffc700720c */ /* 0x040fe20001f65670 */
[----:B------:R1:W-:Y:S01]  /*08f0*/  STG.E.128 desc[UR24][R10.64+0x2000], RZ ;  /* 0x002000ff0a007986 */ /* 0x0003e2000c101d18 */
[----:B------:R-:W-:-:S02]  /*0900*/  ISETP.NE.OR P2, PT, R199, RZ, P2 ;  /* 0x000000ffc700720c */ /* 0x000fc40001745670 */
[----:B------:R-:W-:Y:S01]  /*0910*/  ISETP.NE.OR P1, PT, R199, RZ, P1 ;  /* 0x000000ffc700720c */ /* 0x000fe20000f25670 */
[----:B------:R1:W-:Y:S02]  /*0920*/  STG.E.128 desc[UR24][R10.64+0x2100], RZ ;  /* 0x002100ff0a007986 */ /* 0x0003e4000c101d18 */
[----:B------:R-:W-:Y:S02]  /*0930*/  @!P0 IMAD.MOV.U32 R3, RZ, RZ, -0x800000 ;  /* 0xff800000ff038424 */ /* 0x000fe400078e00ff */
[----:B------:R1:W-:Y:S01]  /*0940*/  STG.E.128 desc[UR24][R10.64+0x3000], RZ ;  /* 0x003000ff0a007986 */ /* 0x0003e2000c101d18 */
[----:B------:R-:W-:Y:S02]  /*0950*/  @!P5 IMAD.MOV.U32 R17, RZ, RZ, -0x800000 ;  /* 0xff800000ff11d424 */ /* 0x000fe400078e00ff */
[----:B------:R-:W-:Y:S01]  /*0960*/  @!P4 IMAD.MOV.U32 R15, RZ, RZ, -0x800000 ;  /* 0xff800000ff0fc424 */ /* 0x000fe200078e00ff */
[----:B------:R1:W-:Y:S01]  /*0970*/  STG.E.128 desc[UR24][R10.64+0x3100], RZ ;  /* 0x003100ff0a007986 */ /* 0x0003e2000c101d18 */
[----:B------:R-:W-:-:S02]  /*0980*/  @!P3 IMAD.MOV.U32 R9, RZ, RZ, -0x800000 ;  /* 0xff800000ff09b424 */ /* 0x000fc400078e00ff */
[----:B------:R-:W-:Y:S01]  /*0990*/  @!P2 IMAD.MOV.U32 R7, RZ, RZ, -0x800000 ;  /* 0xff800000ff07a424 */ /* 0x000fe200078e00ff */
[----:B------:R1:W-:Y:S01]  /*09a0*/  STG.E.128 desc[UR24][R10.64+0x4000], RZ ;  /* 0x004000ff0a007986 */ /* 0x0003e2000c101d18 */
[----:B------:R-:W-:-:S03]  /*09b0*/  @!P1 IMAD.MOV.U32 R5, RZ, RZ, -0x800000 ;  /* 0xff800000ff059424 */ /* 0x000fc600078e00ff */
[----:B------:R1:W-:Y:S04]  /*09c0*/  STG.E.128 desc[UR24][R10.64+0x4100], RZ ;  /* 0x004100ff0a007986 */ /* 0x0003e8000c101d18 */
[----:B------:R1:W-:Y:S04]  /*09d0*/  STG.E.128 desc[UR24][R10.64+0x5000], RZ ;  /* 0x005000ff0a007986 */ /* 0x0003e8000c101d18 */
[----:B------:R1:W-:Y:S04]  /*09e0*/  STG.E.128 desc[UR24][R10.64+0x5100], RZ ;  /* 0x005100ff0a007986 */ /* 0x0003e8000c101d18 */
[----:B------:R1:W-:Y:S04]  /*09f0*/  STG.E.128 desc[UR24][R10.64+0x6000], RZ ;  /* 0x006000ff0a007986 */ /* 0x0003e8000c101d18 */
[----:B------:R1:W-:Y:S04]  /*0a00*/  STG.E.128 desc[UR24][R10.64+0x6100], RZ ;  /* 0x006100ff0a007986 */ /* 0x0003e8000c101d18 */
[----:B------:R1:W-:Y:S04]  /*0a10*/  STG.E.128 desc[UR24][R10.64+0x7000], RZ ;  /* 0x007000ff0a007986 */ /* 0x0003e8000c101d18 */
[----:B------:R1:W-:Y:S04]  /*0a20*/  STG.E.128 desc[UR24][R10.64+0x7100], RZ ;  /* 0x007100ff0a007986 */ /* 0x0003e8000c101d18 */
[----:B------:R1:W-:Y:S01]  /*0a30*/  @!P0 STG.E desc[UR24][R12.64+0xc0], R3 ;  /* 0x0000c0030c008986 */ /* 0x0003e2000c101918 */
[----:B------:R-:W-:-:S03]  /*0a40*/  ISETP.GE.AND P0, PT, R0, R121, PT ;  /* 0x000000790000720c */ /* 0x000fc60003f06270 */
[----:B------:R1:W-:Y:S01]  /*0a50*/  @!P6 STG.E desc[UR24][R12.64], R19 ;  /* 0x000000130c00e986 */ /* 0x0003e2000c101918 */
[----:B------:R-:W-:-:S03]  /*0a60*/  ISETP.NE.OR P0, PT, R199, RZ, P0 ;  /* 0x000000ffc700720c */ /* 0x000fc60000705670 */
[----:B------:R1:W-:Y:S04]  /*0a70*/  @!P5 STG.E desc[UR24][R12.64+0x20], R17 ;  /* 0x000020110c00d986 */ /* 0x0003e8000c101918 */
[----:B------:R1:W-:Y:S04]  /*0a80*/  @!P4 STG.E desc[UR24][R12.64+0x40], R15 ;  /* 0x0000400f0c00c986 */ /* 0x0003e8000c101918 */
[----:B------:R1:W-:Y:S04]  /*0a90*/  @!P3 STG.E desc[UR24][R12.64+0x60], R9 ;  /* 0x000060090c00b986 */ /* 0x0003e8000c101918 */
[----:B------:R1:W-:Y:S04]  /*0aa0*/  @!P2 STG.E desc[UR24][R12.64+0x80], R7 ;  /* 0x000080070c00a986 */ /* 0x0003e8000c101918 */
[----:B------:R1:W-:Y:S01]  /*0ab0*/  @!P1 STG.E desc[UR24][R12.64+0xa0], R5 ;  /* 0x0000a0050c009986 */ /* 0x0003e2000c101918 */
[----:B------:R-:W-:Y:S05]  /*0ac0*/  @P0 EXIT ;  /* 0x000000000000094d */ /* 0x000fea0003800000 */
[----:B-1----:R-:W-:-:S05]  /*0ad0*/  MOV R3, 0xff800000 ;  /* 0xff80000000037802 */ /* 0x002fca0000000f00 */
[----:B------:R-:W-:Y:S01]  /*0ae0*/  STG.E desc[UR24][R12.64+0xe0], R3 ;  /* 0x0000e0030c007986 */ /* 0x000fe2000c101918 */
[----:B------:R-:W-:Y:S05]  /*0af0*/  EXIT ;  /* 0x000000000000794d */ /* 0x000fea0003800000 */
.L_x_1910:
[----:B------:R-:W1:Y:S01]  /*0b00*/  LDCU.64 UR4, c[0x0][0x4d8] ;  /* 0x00009b00ff0477ac */ /* 0x000e620008000a00 */
[----:B------:R-:W-:Y:S01]  /*0b10*/  MOV R6, R213 ;  /* 0x000000d500067202 */ /* 0x000fe20000000f00 */
[----:B-1----:R-:W-:-:S04]  /*0b20*/  UISETP.NE.U32.AND UP0, UPT, UR4, URZ, UPT ;  /* 0x000000ff0400728c */ /* 0x002fc8000bf05070 */
[----:B------:R-:W-:-:S09]  /*0b30*/  UISETP.NE.AND.EX UP0, UPT, UR5, URZ, UPT, UP0 ;  /* 0x000000ff0500728c */ /* 0x000fd2000bf05300 */
[----:B------:R-:W-:Y:S05]  /*0b40*/  BRA.U !UP0, `(.L_x_1911) ;  /* 0x00000001080c7547 */ /* 0x000fea000b800000 */
[----:B------:R-:W1:Y:S02]  /*0b50*/  LDC.64 R2, c[0x0][0x4d8] ;  /* 0x00013600ff027b82 */ /* 0x000e640000000a00 */
[----:B-1----:R-:W-:-:S05]  /*0b60*/  IMAD.WIDE.U32 R2, R213, 0x4, R2 ;  /* 0x00000004d5027825 */ /* 0x002fca00078e0002 */
[----:B------:R1:W5:Y:S02]  /*0b70*/  LDG.E R6, desc[UR24][R2.64] ;  /* 0x0000001802067981 */ /* 0x000364000c1e1900 */
.L_x_1911:
[----:B------:R-:W2:Y:S02]  /*0b80*/  LDCU.64 UR6, c[0x0][0x4e0] ;  /* 0x00009c00ff0677ac */ /* 0x000ea40008000a00 */
[----:B--2---:R-:W-:-:S04]  /*0b90*/  UISETP.NE.U32.AND UP0, UPT, UR6, URZ, UPT ;  /* 0x000000ff0600728c */ /* 0x004fc8000bf05070 */
[----:B------:R-:W-:-:S09]  /*0ba0*/  UISETP.NE.AND.EX UP0, UPT, UR7, URZ, UPT, UP0 ;  /* 0x000000ff0700728c */ /* 0x000fd2000bf05300 */
[----:B------:R-:W-:Y:S05]  /*0bb0*/  BRA.U !UP0, `(.L_x_1912) ;  /* 0x00000005087c7547 */ /* 0x000fea000b800000 */
[----:B------:R-:W2:Y:S01]  /*0bc0*/  LDC R5, c[0x0][0x4f0] ;  /* 0x00013c00ff057b82 */ /* 0x000ea20000000800 */
[----:B-----5:R-:W-:Y:S01]  /*0bd0*/  IMAD.MOV.U32 R6, RZ, RZ, RZ ;  /* 0x000000ffff067224 */ /* 0x020fe200078e00ff */
[----:B------:R-:W-:Y:S01]  /*0be0*/  LEA R0, R29, 0xffffff80, 0x7 ;  /* 0xffffff801d007811 */ /* 0x000fe200078e38ff */
[----:B------:R-:W3:Y:S03]  /*0bf0*/  LDCU.64 UR4, c[0x0][0x4e8] ;  /* 0x00009d00ff0477ac */ /* 0x000ee60008000a00 */
[----:B-1----:R-:W-:Y:S01]  /*0c00*/  IABS R2, R0 ;  /* 0x0000000000027213 */ /* 0x002fe20000000000 */
[----:B------:R-:W1:Y:S01]  /*0c10*/  LDCU.64 UR8, c[0x0][0x3a8] ;  /* 0x00007500ff0877ac */ /* 0x000e620008000a00 */
[----:B------:R-:W4:Y:S01]  /*0c20*/  LDCU.64 UR18, c[0x0][0x3a0] ;  /* 0x00007400ff1277ac */ /* 0x000f220008000a00 */
[----:B------:R-:W4:Y:S01]  /*0c30*/  LDCU.64 UR16, c[0x0][0x3c0] ;  /* 0x00007800ff1077ac */ /* 0x000f220008000a00 */
[----:B--2---:R-:W-:-:S04]  /*0c40*/  IABS R4, R5 ;  /* 0x0000000500047213 */ /* 0x004fc80000000000 */
[----:B------:R-:W2:Y:S08]  /*0c50*/  I2F.RP R8, R4 ;  /* 0x0000000400087306 */ /* 0x000eb00000209400 */
[----:B--2---:R-:W2:Y:S02]  /*0c60*/  MUFU.RCP R7, R8 ;  /* 0x0000000800077308 */ /* 0x004ea40000001000 */
[----:B--2---:R-:W-:-:S06]  /*0c70*/  IADD3 R7, PT, PT, R7, 0xffffffe, RZ ;  /* 0x0ffffffe07077810 */ /* 0x004fcc0007ffe0ff */
[----:B------:R-:W2:Y:S02]  /*0c80*/  F2I.FTZ.U32.TRUNC.NTZ R7, R7 ;  /* 0x0000000700077305 */ /* 0x000ea4000021f000 */
[----:B--2---:R-:W-:-:S05]  /*0c90*/  IADD3 R3, PT, PT, RZ, -R7, RZ ;  /* 0x80000007ff037210 */ /* 0x004fca0007ffe0ff */
        /* <DEDUP_REMOVED lines=12> */
[----:B---3--:R-:W-:-:S04]  /*0d60*/  IMAD.WIDE.U32 R2, R213, UR4, RZ ;  /* 0x00000004d5027c25 */ /* 0x008fc8000f8e00ff */
[----:B------:R-:W-:Y:S01]  /*0d70*/  IMAD R215, R213, UR5, R3 ;  /* 0x00000005d5d77c24 */ /* 0x000fe2000f8e0203 */
[----:B------:R-:W-:Y:S01]  /*0d80*/  MOV R8, RZ ;  /* 0x000000ff00087202 */ /* 0x000fe20000000f00 */
[----:B------:R-:W2:Y:S01]  /*0d90*/  LDC R3, c[0x0][0x3e8] ;  /* 0x0000fa00ff037b82 */ /* 0x000ea20000000800 */
[----:B------:R-:W3:Y:S05]  /*0da0*/  LDCU.64 UR4, c[0x0][0x3b8] ;  /* 0x00007700ff0477ac */ /* 0x000eea0008000a00 */
[----:B------:R-:W-:Y:S01]  /*0db0*/  @P0 VIADD R6, R6, 0x1 ;  /* 0x0000000106060836 */ /* 0x000fe20000000000 */
[----:B------:R-:W-:-:S04]  /*0dc0*/  LEA R214, P0, R2, UR6, 0x2 ;  /* 0x0000000602d67c11 */ /* 0x000fc8000f8010ff */
[----:B------:R-:W-:Y:S02]  /*0dd0*/  @!P1 IADD3 R6, PT, PT, -R6, RZ, RZ ;  /* 0x000000ff06069210 */ /* 0x000fe40007ffe1ff */
[----:B------:R-:W-:Y:S02]  /*0de0*/  LEA.HI.X R215, R2, UR7, R215, 0x2, P0 ;  /* 0x0000000702d77c11 */ /* 0x000fe400080f14d7 */
[----:B------:R-:W-:-:S05]  /*0df0*/  @!P2 LOP3.LUT R6, RZ, R5, RZ, 0x33, !PT ;  /* 0x00000005ff06a212 */ /* 0x000fca00078e33ff */
[----:B------:R-:W-:-:S05]  /*0e00*/  IMAD.WIDE R12, R6, 0x4, R214 ;  /* 0x00000004060c7825 */ /* 0x000fca00078e02d6 */
[----:B------:R-:W4:Y:S01]  /*0e10*/  LDG.E R10, desc[UR24][R12.64] ;  /* 0x000000180c0a7981 */ /* 0x000f22000c1e1900 */
[----:B--2---:R-:W-:Y:S02]  /*0e20*/  IABS R2, R3 ;  /* 0x0000000300027213 */ /* 0x004fe40000000000 */
[----:B------:R-:W-:Y:S02]  /*0e30*/  IADD3 R6, PT, PT, -R6, RZ, RZ ;  /* 0x000000ff06067210 */ /* 0x000fe40007ffe1ff */
[----:B------:R-:W2:Y:S03]  /*0e40*/  I2F.RP R11, R2 ;  /* 0x00000002000b7306 */ /* 0x000ea60000209400 */
[----:B------:R-:W-:-:S05]  /*0e50*/  IMAD R0, R5, R6, R0 ;  /* 0x0000000605007224 */ /* 0x000fca00078e0200 */
[----:B--2---:R-:W2:Y:S02]  /*0e60*/  MUFU.RCP R9, R11 ;  /* 0x0000000b00097308 */ /* 0x004ea40000001000 */
[----:B--2---:R-:W-:-:S06]  /*0e70*/  IADD3 R9, PT, PT, R9, 0xffffffe, RZ ;  /* 0x0ffffffe09097810 */ /* 0x004fcc0007ffe0ff */
[----:B------:R-:W2:Y:S02]  /*0e80*/  F2I.FTZ.U32.TRUNC.NTZ R9, R9 ;  /* 0x0000000900097305 */ /* 0x000ea4000021f000 */
[----:B--2---:R-:W-:-:S04]  /*0e90*/  IMAD.MOV R4, RZ, RZ, -R9 ;  /* 0x000000ffff047224 */ /* 0x004fc800078e0a09 */
        /* <DEDUP_REMOVED lines=13> */
[----:B------:R-:W-:Y:S01]  /*0f70*/  ISETP.GE.AND P0, PT, R2, RZ, PT ;  /* 0x000000ff0200720c */ /* 0x000fe20003f06270 */
[----:B---3--:R-:W-:-:S06]  /*0f80*/  IMAD.U32 R2, RZ, RZ, UR4 ;  /* 0x00000004ff027e24 */ /* 0x008fcc000f8e00ff */
[----:B------:R-:W-:-:S06]  /*0f90*/  @P2 IADD3 R4, PT, PT, R4, 0x1, RZ ;  /* 0x0000000104042810 */ /* 0x000fcc0007ffe0ff */
[----:B------:R-:W-:Y:S02]  /*0fa0*/  @!P0 IADD3 R4, PT, PT, -R4, RZ, RZ ;  /* 0x000000ff04048210 */ /* 0x000fe40007ffe1ff */
[----:B------:R-:W-:Y:S01]  /*0fb0*/  @!P1 LOP3.LUT R4, RZ, R3, RZ, 0x33, !PT ;  /* 0x00000003ff049212 */ /* 0x000fe200078e33ff */
[----:B------:R-:W-:Y:S01]  /*0fc0*/  IMAD.U32 R3, RZ, RZ, UR5 ;  /* 0x00000005ff037e24 */ /* 0x000fe2000f8e00ff */
[----:B----4-:R-:W-:Y:S01]  /*0fd0*/  SHF.R.S32.HI R7, RZ, 0x1f, R10 ;  /* 0x0000001fff077819 */ /* 0x010fe2000001140a */
[----:B-1----:R-:W-:-:S04]  /*0fe0*/  IMAD.WIDE.U32 R8, R10, UR8, RZ ;  /* 0x000000080a087c25 */ /* 0x002fc8000f8e00ff */
[C---:B------:R-:W-:Y:S02]  /*0ff0*/  IMAD R5, R7.reuse, UR8, RZ ;  /* 0x0000000807057c24 */ /* 0x040fe4000f8e02ff */
[----:B------:R-:W-:Y:S02]  /*1000*/  IMAD R7, R7, UR18, RZ ;  /* 0x0000001207077c24 */ /* 0x000fe4000f8e02ff */
[C---:B------:R-:W-:Y:S01]  /*1010*/  IMAD R6, R10.reuse, UR9, R5 ;  /* 0x000000090a067c24 */ /* 0x040fe2000f8e0205 */
[----:B------:R-:W1:Y:S01]  /*1020*/  LDCU.128 UR8, c[0x0][0x3d0] ;  /* 0x00007a00ff0877ac */ /* 0x000e620008000c00 */
[C---:B------:R-:W-:Y:S01]  /*1030*/  IMAD R7, R10.reuse, UR19, R7 ;  /* 0x000000130a077c24 */ /* 0x040fe2000f8e0207 */
[----:B------:R-:W-:Y:S01]  /*1040*/  SHF.R.S32.HI R5, RZ, 0x1f, R0 ;  /* 0x0000001fff057819 */ /* 0x000fe20000011400 */
[----:B------:R-:W-:Y:S01]  /*1050*/  IMAD.WIDE.U32 R10, R10, UR18, RZ ;  /* 0x000000120a0a7c25 */ /* 0x000fe2000f8e00ff */
[----:B------:R-:W-:-:S03]  /*1060*/  IADD3 R9, PT, PT, R9, R6, RZ ;  /* 0x0000000609097210 */ /* 0x000fc60007ffe0ff */
[-C--:B------:R-:W-:Y:S01]  /*1070*/  IMAD R6, R5, R2.reuse, RZ ;  /* 0x0000000205067224 */ /* 0x080fe200078e02ff */
        /* <DEDUP_REMOVED lines=19> */
.L_x_1912:
[----:B------:R-:W2:Y:S01]  /*11b0*/  LDC R9, c[0x0][0x3e8] ;  /* 0x0000fa00ff097b82 */ /* 0x000ea20000000800 */
[----:B------:R-:W-:Y:S01]  /*11c0*/  IABS R8, R16 ;  /* 0x0000001000087213 */ /* 0x000fe20000000000 */
[----:B------:R-:W3:Y:S01]  /*11d0*/  LDCU.64 UR16, c[0x0][0x3c0] ;  /* 0x00007800ff1077ac */ /* 0x000ee20008000a00 */
[----:B------:R-:W-:Y:S02]  /*11e0*/  SHF.R.S32.HI R11, RZ, 0x1f, R19 ;  /* 0x0000001fff0b7819 */ /* 0x000fe40000011413 */
[----:B------:R-:W-:Y:S01]  /*11f0*/  CS2R R214, SRZ ;  /* 0x0000000000d67805 */ /* 0x000fe2000001ff00 */
[----:B------:R-:W4:Y:S02]  /*1200*/  LDCU.64 UR18, c[0x0][0x3a0] ;  /* 0x00007400ff1277ac */ /* 0x000f240008000a00 */
[----:B-1----:R-:W1:Y:S01]  /*1210*/  LDC.64 R2, c[0x0][0x3b8] ;  /* 0x0000ee00ff027b82 */ /* 0x002e620000000a00 */
[----:B---3--:R-:W-:Y:S02]  /*1220*/  IMAD R12, R11, UR16, RZ ;  /* 0x000000100b0c7c24 */ /* 0x008fe4000f8e02ff */
[----:B------:R-:W-:Y:S01]  /*1230*/  IMAD.WIDE.U32 R20, R19, UR16, RZ ;  /* 0x0000001013147c25 */ /* 0x000fe2000f8e00ff */
[----:B--2---:R-:W-:-:S03]  /*1240*/  IABS R10, R9 ;  /* 0x00000009000a7213 */ /* 0x004fc60000000000 */
[----:B------:R-:W-:Y:S01]  /*1250*/  IMAD R12, R19, UR17, R12 ;  /* 0x00000011130c7c24 */ /* 0x000fe2000f8e020c */
[----:B------:R-:W2:Y:S04]  /*1260*/  I2F.RP R7, R10 ;  /* 0x0000000a00077306 */ /* 0x000ea80000209400 */
[----:B------:R-:W-:Y:S01]  /*1270*/  IADD3 R13, PT, PT, R21, R12, RZ ;  /* 0x0000000c150d7210 */ /* 0x000fe20007ffe0ff */
[----:B-1----:R-:W-:Y:S01]  /*1280*/  IMAD R14, R11, R2, RZ ;  /* 0x000000020b0e7224 */ /* 0x002fe200078e02ff */
[----:B-----5:R-:W-:Y:S02]  /*1290*/  SHF.R.S32.HI R11, RZ, 0x1f, R6 ;  /* 0x0000001fff0b7819 */ /* 0x020fe40000011406 */
[----:B------:R-:W-:Y:S01]  /*12a0*/  MOV R12, R20 ;  /* 0x00000014000c7202 */ /* 0x000fe20000000f00 */
[----:B------:R-:W-:-:S02]  /*12b0*/  IMAD R14, R19, R3, R14 ;  /* 0x00000003130e7224 */ /* 0x000fc400078e020e */
[----:B------:R-:W-:Y:S01]  /*12c0*/  IMAD.WIDE.U32 R18, R19, R2, RZ ;  /* 0x0000000213127225 */ /* 0x000fe200078e00ff */
[----:B--2---:R-:W1:Y:S04]  /*12d0*/  MUFU.RCP R4, R7 ;  /* 0x0000000700047308 */ /* 0x004e680000001000 */
[----:B------:R-:W-:Y:S01]  /*12e0*/  IADD3 R15, PT, PT, R19, R14, RZ ;  /* 0x0000000e130f7210 */ /* 0x000fe20007ffe0ff */
[----:B------:R-:W-:-:S04]  /*12f0*/  IMAD.MOV.U32 R14, RZ, RZ, R18 ;  /* 0x000000ffff0e7224 */ /* 0x000fc800078e0012 */
[----:B----4-:R-:W-:Y:S01]  /*1300*/  IMAD.WIDE.U32 R14, R6, UR18, R14 ;  /* 0x00000012060e7c25 */ /* 0x010fe2000f8e000e */
[----:B-1----:R-:W-:-:S04]  /*1310*/  IADD3 R4, PT, PT, R4, 0xffffffe, RZ ;  /* 0x0ffffffe04047810 */ /* 0x002fc80007ffe0ff */
[----:B------:R-:W1:Y:S02]  /*1320*/  F2I.FTZ.U32.TRUNC.NTZ R5, R4 ;  /* 0x0000000400057305 */ /* 0x000e64000021f000 */
[----:B-1----:R-:W-:Y:S02]  /*1330*/  IADD3 R0, PT, PT, RZ, -R5, RZ ;  /* 0x80000005ff007210 */ /* 0x002fe40007ffe0ff */
[----:B------:R-:W-:-:S03]  /*1340*/  MOV R4, RZ ;  /* 0x000000ff00047202 */ /* 0x000fc60000000f00 */
[----:B------:R-:W-:-:S04]  /*1350*/  IMAD R0, R0, R10, RZ ;  /* 0x0000000a00007224 */ /* 0x000fc800078e02ff */
[----:B------:R-:W-:-:S06]  /*1360*/  IMAD.HI.U32 R5, R5, R0, R4 ;  /* 0x0000000005057227 */ /* 0x000fcc00078e0004 */
[----:B------:R-:W-:Y:S02]  /*1370*/  IMAD.HI.U32 R0, R5, R8, RZ ;  /* 0x0000000805007227 */ /* 0x000fe400078e00ff */
[----:B------:R-:W1:Y:S03]  /*1380*/  LDC.64 R4, c[0x0][0x3a8] ;  /* 0x0000ea00ff047b82 */ /* 0x000e660000000a00 */
[----:B------:R-:W-:-:S05]  /*1390*/  IADD3 R7, PT, PT, -R0, RZ, RZ ;  /* 0x000000ff00077210 */ /* 0x000fca0007ffe1ff */
[----:B------:R-:W-:-:S05]  /*13a0*/  IMAD R7, R10, R7, R8 ;  /* 0x000000070a077224 */ /* 0x000fca00078e0208 */
[----:B------:R-:W-:Y:S01]  /*13b0*/  ISETP.GT.U32.AND P0, PT, R10, R7, PT ;  /* 0x000000070a00720c */ /* 0x000fe20003f04070 */
[----:B-1----:R-:W-:-:S12]  /*13c0*/  IMAD R8, R11, R4, RZ ;  /* 0x000000040b087224 */ /* 0x002fd800078e02ff */
[----:B------:R-:W-:Y:S01]  /*13d0*/  @!P0 IADD3 R7, PT, PT, R7, -R10, RZ ;  /* 0x8000000a07078210 */ /* 0x000fe20007ffe0ff */
[----:B------:R-:W-:Y:S01]  /*13e0*/  IMAD R11, R11, UR18, RZ ;  /* 0x000000120b0b7c24 */ /* 0x000fe2000f8e02ff */
[----:B------:R-:W-:Y:S01]  /*13f0*/  @!P0 IADD3 R0, PT, PT, R0, 0x1, RZ ;  /* 0x0000000100008810 */ /* 0x000fe20007ffe0ff */
[----:B------:R-:W-:Y:S01]  /*1400*/  IMAD R8, R6, R5, R8 ;  /* 0x0000000506087224 */ /* 0x000fe200078e0208 */
[----:B------:R-:W-:Y:S01]  /*1410*/  LOP3.LUT R5, R16, R9, RZ, 0x3c, !PT ;  /* 0x0000000910057212 */ /* 0x000fe200078e3cff */
[C---:B------:R-:W-:Y:S01]  /*1420*/  IMAD.WIDE.U32 R18, R6.reuse, R4, R12 ;  /* 0x0000000406127225 */ /* 0x040fe200078e000c */
[----:B------:R-:W-:Y:S02]  /*1430*/  ISETP.GE.U32.AND P2, PT, R7, R10, PT ;  /* 0x0000000a0700720c */ /* 0x000fe40003f46070 */
[----:B------:R-:W-:Y:S01]  /*1440*/  ISETP.GE.AND P1, PT, R5, RZ, PT ;  /* 0x000000ff0500720c */ /* 0x000fe20003f26270 */
[----:B------:R-:W-:Y:S01]  /*1450*/  IMAD R10, R6, UR19, R11 ;  /* 0x00000013060a7c24 */ /* 0x000fe2000f8e020b */
[----:B------:R-:W1:Y:S01]  /*1460*/  LDC.64 R4, c[0x0][0x3d8] ;  /* 0x0000f600ff047b82 */ /* 0x000e620000000a00 */
[----:B------:R-:W-:-:S02]  /*1470*/  ISETP.NE.AND P0, PT, R9, RZ, PT ;  /* 0x000000ff0900720c */ /* 0x000fc40003f05270 */
[----:B------:R-:W-:Y:S02]  /*1480*/  LEA R11, R29, 0xffffff80, 0x7 ;  /* 0xffffff801d0b7811 */ /* 0x000fe400078e38ff */
[----:B------:R-:W-:Y:S02]  /*1490*/  IADD3 R19, PT, PT, R19, R8, RZ ;  /* 0x0000000813137210 */ /* 0x000fe40007ffe0ff */
[----:B------:R-:W-:Y:S01]  /*14a0*/  SHF.R.S32.HI R13, RZ, 0x1f, R11 ;  /* 0x0000001fff0d7819 */ /* 0x000fe2000001140b */
[----:B------:R-:W2:Y:S01]  /*14b0*/  LDC.64 R6, c[0x0][0x3d0] ;  /* 0x0000f400ff067b82 */ /* 0x000ea20000000a00 */
[----:B------:R-:W-:Y:S01]  /*14c0*/  @P2 IADD3 R0, PT, PT, R0, 0x1, RZ ;  /* 0x0000000100002810 */ /* 0x000fe20007ffe0ff */
[----:B------:R-:W-:Y:S01]  /*14d0*/  IMAD.WIDE.U32 R18, R11, UR16, R18 ;  /* 0x000000100b127c25 */ /* 0x000fe2000f8e0012 */
[----:B------:R-:W-:-:S03]  /*14e0*/  IADD3 R15, PT, PT, R15, R10, RZ ;  /* 0x0000000a0f0f7210 */ /* 0x000fc60007ffe0ff */
[C---:B------:R-:W-:Y:S02]  /*14f0*/  IMAD R8, R13.reuse, UR16, RZ ;  /* 0x000000100d087c24 */ /* 0x040fe4000f8e02ff */
[----:B------:R-:W-:Y:S01]  /*1500*/  @!P1 IMAD.MOV R0, RZ, RZ, -R0 ;  /* 0x000000ffff009224 */ /* 0x000fe200078e0a00 */
[----:B------:R-:W-:Y:S01]  /*1510*/  @!P0 LOP3.LUT R0, RZ, R9, RZ, 0x33, !PT ;  /* 0x00000009ff008212 */ /* 0x000fe200078e33ff */
[-C--:B------:R-:W-:Y:S02]  /*1520*/  IMAD R10, R13, R2.reuse, RZ ;  /* 0x000000020d0a7224 */ /* 0x080fe400078e02ff */
[C---:B------:R-:W-:Y:S01]  /*1530*/  IMAD R8, R11.reuse, UR17, R8 ;  /* 0x000000110b087c24 */ /* 0x040fe2000f8e0208 */
[----:B------:R-:W-:Y:S01]  /*1540*/  SHF.R.S32.HI R9, RZ, 0x1f, R0 ;  /* 0x0000001fff097819 */ /* 0x000fe20000011400 */
[C---:B------:R-:W-:Y:S02]  /*1550*/  IMAD R10, R11.reuse, R3, R10 ;  /* 0x000000030b0a7224 */ /* 0x040fe400078e020a */
[----:B------:R-:W-:Y:S01]  /*1560*/  IMAD.WIDE.U32 R14, R11, R2, R14 ;  /* 0x000000020b0e7225 */ /* 0x000fe200078e000e */
[----:B------:R-:W-:-:S04]  /*1570*/  IADD3 R19, PT, PT, R19, R8, RZ ;  /* 0x0000000813137210 */ /* 0x000fc80007ffe0ff */
[----:B------:R-:W-:Y:S01]  /*1580*/  IADD3 R15, PT, PT, R15, R10, RZ ;  /* 0x0000000a0f0f7210 */ /* 0x000fe20007ffe0ff */
[----:B-1----:R-:W-:-:S04]  /*1590*/  IMAD.WIDE.U32 R18, R0, R4, R18 ;  /* 0x0000000400127225 */ /* 0x002fc800078e0012 */
[C---:B--2---:R-:W-:Y:S02]  /*15a0*/  IMAD R8, R9.reuse, R6, RZ ;  /* 0x0000000609087224 */ /* 0x044fe400078e02ff */
[----:B------:R-:W-:Y:S02]  /*15b0*/  IMAD R9, R9, R4, RZ ;  /* 0x0000000409097224 */ /* 0x000fe400078e02ff */
[----:B------:R-:W-:Y:S01]  /*15c0*/  IMAD.WIDE.U32 R12, R0, R6, R14 ;  /* 0x00000006000c7225 */ /* 0x000fe200078e000e */
[----:B------:R-:W-:-:S03]  /*15d0*/  MOV R6, R18 ;  /* 0x0000001200067202 */ /* 0x000fc60000000f00 */
[C---:B------:R-:W-:Y:S02]  /*15e0*/  IMAD R7, R0.reuse, R7, R8 ;  /* 0x0000000700077224 */ /* 0x040fe400078e0208 */
[----:B------:R-:W-:-:S03]  /*15f0*/  IMAD R5, R0, R5, R9 ;  /* 0x0000000500057224 */ /* 0x000fc600078e0209 */
[----:B------:R-:W-:Y:S02]  /*1600*/  IADD3 R7, PT, PT, R13, R7, RZ ;  /* 0x000000070d077210 */ /* 0x000fe40007ffe0ff */
[----:B------:R-:W-:-:S07]  /*1610*/  IADD3 R0, PT, PT, R19, R5, RZ ;  /* 0x0000000513007210 */ /* 0x000fce0007ffe0ff */
.L_x_1913:
        /* <DEDUP_REMOVED lines=11> */
[----:B------:R-:W5:Y:S01]  /*16d0*/  LDCU.128 UR8, c[0x0][0x380] ;  /* 0x00007000ff0877ac */ /* 0x000f620008000c00 */
[----:B------:R-:W-:Y:S01]  /*16e0*/  LOP3.LUT R118, R196, 0x1f8, RZ, 0xc0, !PT ;  /* 0x000001f8c4767812 */ /* 0x000fe200078ec0ff */
[C---:B------:R-:W-:Y:S01]  /*16f0*/  IMAD.SHL.U32 R117, R2.reuse, 0x20, RZ ;  /* 0x0000002002757824 */ /* 0x040fe200078e00ff */
[----:B------:R-:W-:Y:S01]  /*1700*/  SHF.L.U64.HI R116, R2, 0x5, R3 ;  /* 0x0000000502747819 */ /* 0x000fe20000010203 */
[----:B------:R-:W-:Y:S01]  /*1710*/  IMAD.X R13, RZ, RZ, R7, P0 ;  /* 0x000000ffff0d7224 */ /* 0x000fe200000e0607 */
[----:B------:R-:W-:Y:S01]  /*1720*/  LOP3.LUT R118, R118, 0x38, R199, 0x78, !PT ;  /* 0x0000003876767812 */ /* 0x000fe200078e78c7 */
[----:B-1----:R-:W-:Y:S01]  /*1730*/  IMAD.WIDE.U32 R8, R213, UR14, R4 ;  /* 0x0000000ed5087c25 */ /* 0x002fe2000f8e0004 */
[----:B------:R-:W-:-:S02]  /*1740*/  SHF.R.S32.HI R5, RZ, 0x1f, R16 ;  /* 0x0000001fff057819 */ /* 0x000fc40000011410 */
[----:B------:R-:W-:Y:S01]  /*1750*/  SHF.R.U32.HI R202, RZ, 0x1, R199 ;  /* 0x00000001ffca7819 */ /* 0x000fe200000116c7 */
[----:B------:R-:W-:Y:S02]  /*1760*/  IMAD R9, R213, UR15, R9 ;  /* 0x0000000fd5097c24 */ /* 0x000fe4000f8e0209 */
[----:B--2---:R-:W-:Y:S01]  /*1770*/  IMAD R5, R5, UR20, RZ ;  /* 0x0000001405057c24 */ /* 0x004fe2000f8e02ff */
[----:B----4-:R-:W-:Y:S01]  /*1780*/  USHF.L.U64.HI UR14, UR4, 0x4, UR5 ;  /* 0x00000004040e7899 */ /* 0x010fe20008010205 */
[----:B------:R-:W-:Y:S01]  /*1790*/  IMAD.WIDE.U32 R12, R10, R2, R12 ;  /* 0x000000020a0c7225 */ /* 0x000fe200078e000c */
[----:B------:R-:W-:-:S03]  /*17a0*/  USHF.L.U32 UR15, UR4, 0x4, URZ ;  /* 0x00000004040f7899 */ /* 0x000fc600080006ff */
[C---:B------:R-:W-:Y:S01]  /*17b0*/  IMAD R20, R16.reuse, UR21, R5 ;  /* 0x0000001510147c24 */ /* 0x040fe2000f8e0205 */
[----:B------:R-:W-:Y:S01]  /*17c0*/  USHF.L.U32 UR21, UR4, 0x5, URZ ;  /* 0x0000000504157899 */ /* 0x000fe200080006ff */
[----:B------:R-:W-:Y:S01]  /*17d0*/  IMAD.WIDE.U32 R16, R16, UR20, R8 ;  /* 0x0000001410107c25 */ /* 0x000fe2000f8e0008 */
[----:B------:R-:W-:Y:S01]  /*17e0*/  USHF.L.U64.HI UR20, UR4, 0x5, UR5 ;  /* 0x0000000504147899 */ /* 0x000fe20008010205 */
[----:B-----5:R-:W-:Y:S02]  /*17f0*/  LEA R206, P0, R12, UR10, 0x1 ;  /* 0x0000000a0cce7c11 */ /* 0x020fe4000f8008ff */
[----:B------:R-:W-:Y:S01]  /*1800*/  IMAD.U32 R8, RZ, RZ, UR15 ;  /* 0x0000000fff087e24 */ /* 0x000fe2000f8e00ff */
[----:B------:R-:W-:Y:S01]  /*1810*/  LOP3.LUT R5, R196, 0x1e00, RZ, 0xc0, !PT ;  /* 0x00001e00c4057812 */ /* 0x000fe200078ec0ff */
[----:B------:R-:W-:Y:S02]  /*1820*/  IMAD.U32 R9, RZ, RZ, UR14 ;  /* 0x0000000eff097e24 */ /* 0x000fe4000f8e00ff */
[----:B------:R-:W-:Y:S01]  /*1830*/  IMAD.U32 R18, RZ, RZ, UR21 ;  /* 0x00000015ff127e24 */ /* 0x000fe2000f8e00ff */
[----:B------:R-:W-:Y:S01]  /*1840*/  LOP3.LUT R118, R118, R5, RZ, 0xfc, !PT ;  /* 0x0000000576767212 */ /* 0x000fe200078efcff */
[----:B------:R-:W-:-:S02]  /*1850*/  IMAD.U32 R19, RZ, RZ, UR20 ;  /* 0x00000014ff137e24 */ /* 0x000fc4000f8e00ff */
[----:B------:R-:W-:Y:S02]  /*1860*/  IMAD R7, R23, UR4, RZ ;  /* 0x0000000417077c24 */ /* 0x000fe4000f8e02ff */
[----:B------:R-:W-:Y:S02]  /*1870*/  IMAD R205, R10, R3, R13 ;  /* 0x000000030acd7224 */ /* 0x000fe400078e020d */
[----:B------:R-:W-:-:S03]  /*1880*/  IMAD.WIDE.U32 R8, R22, UR4, R8 ;  /* 0x0000000416087c25 */ /* 0x000fc6000f8e0008 */
[----:B------:R-:W-:Y:S01]  /*1890*/  LEA.HI.X R205, R12, UR11, R205, 0x1, P0 ;  /* 0x0000000b0ccd7c11 */ /* 0x000fe200080f0ccd */
[----:B------:R-:W-:Y:S01]  /*18a0*/  IMAD.WIDE.U32 R18, R22, UR4, R18 ;  /* 0x0000000416127c25 */ /* 0x000fe2000f8e0012 */
[----:B------:R-:W-:-:S03]  /*18b0*/  IADD3 R12, P3, PT, R16, R8, RZ ;  /* 0x00000008100c7210 */ /* 0x000fc60007f7e0ff */
[----:B------:R-:W-:Y:S01]  /*18c0*/  IMAD R7, R22, UR5, R7 ;  /* 0x0000000516077c24 */ /* 0x000fe2000f8e0207 */
[C---:B------:R-:W-:Y:S01]  /*18d0*/  IADD3 R14, P2, PT, R16.reuse, R18, RZ ;  /* 0x00000012100e7210 */ /* 0x040fe20007f5e0ff */
[----:B------:R-:W-:Y:S01]  /*18e0*/  IMAD.IADD R21, R17, 0x1, R20 ;  /* 0x0000000111157824 */ /* 0x000fe200078e0214 */
[----:B------:R-:W-:Y:S01]  /*18f0*/  IADD3 R8, P1, P0, R16, UR15, R18 ;  /* 0x0000000f10087c10 */ /* 0x000fe2000f83e012 */
[----:B------:R-:W-:Y:S01]  /*1900*/  IMAD.IADD R5, R7, 0x1, R19 ;  /* 0x0000000107057824 */ /* 0x000fe200078e0213 */
[----:B------:R-:W-:Y:S01]  /*1910*/  UMOV UR5, 0x400 ;  /* 0x0000040000057882 */ /* 0x000fe20000000000 */
[----:B------:R-:W-:Y:S01]  /*1920*/  IMAD.MOV.U32 R20, RZ, RZ, R16 ;  /* 0x000000ffff147224 */ /* 0x000fe200078e0010 */
[----:B------:R-:W-:Y:S01]  /*1930*/  IADD3.X R9, PT, PT, R21, R7, R9, P3, !PT ;  /* 0x0000000715097210 */ /* 0x000fe20001ffe409 */
[----:B------:R-:W-:Y:S01]  /*1940*/  IMAD.X R11, R5, 0x1, R21, P2 ;  /* 0x00000001050b7824 */ /* 0x000fe200010e0615 */
[----:B------:R-:W-:Y:S01]  /*1950*/  LEA R18, P3, R12, UR8, 0x1 ;  /* 0x000000080c127c11 */ /* 0x000fe2000f8608ff */
[----:B---3--:R-:W-:Y:S01]  /*1960*/  ULEA UR5, UR23, UR5, 0x18 ;  /* 0x0000000517057291 */ /* 0x008fe2000f8ec0ff */
[----:B------:R-:W-:Y:S01]  /*1970*/  LEA R16, P2, R14, UR8, 0x1 ;  /* 0x000000080e107c11 */ /* 0x000fe2000f8408ff */
[----:B------:R-:W-:Y:S01]  /*1980*/  IMAD.MOV.U32 R207, RZ, RZ, R205 ;  /* 0x000000ffffcf7224 */ /* 0x000fe200078e00cd */
[----:B------:R-:W-:Y:S01]  /*1990*/  IADD3.X R5, PT, PT, R21, UR14, R5, P1, P0 ;  /* 0x0000000e15057c10 */ /* 0x000fe20008fe0405 */
[----:B------:R-:W-:Y:S01]  /*19a0*/  IMAD.WIDE.U32 R20, R22, UR4, R20 ;  /* 0x0000000416147c25 */ /* 0x000fe2000f8e0014 */
[----:B------:R-:W-:Y:S01]  /*19b0*/  LEA.HI.X R19, R12, UR9, R9, 0x1, P3 ;  /* 0x000000090c137c11 */ /* 0x000fe200098f0c09 */
[----:B------:R-:W-:Y:S01]  /*19c0*/  USHF.L.U32 UR4, UR16, 0x5, URZ ;  /* 0x0000000510047899 */ /* 0x000fe200080006ff */
[----:B------:R-:W-:Y:S01]  /*19d0*/  LEA.HI.X R17, R14, UR9, R11, 0x1, P2 ;  /* 0x000000090e117c11 */ /* 0x000fe200090f0c0b */
[----:B------:R-:W-:Y:S01]  /*19e0*/  IMAD.IADD R7, R21, 0x1, R7 ;  /* 0x0000000115077824 */ /* 0x000fe200078e0207 */
[----:B------:R-:W-:Y:S01]  /*19f0*/  IADD3 R12, P0, PT, R117, R206, RZ ;  /* 0x000000ce750c7210 */ /* 0x000fe20007f1e0ff */
[C---:B------:R-:W-:Y:S01]  /*1a00*/  IMAD.SHL.U32 R31, R199.reuse, 0x40, RZ ;  /* 0x00000040c71f7824 */ /* 0x040fe200078e00ff */
[----:B------:R-:W-:Y:S01]  /*1a10*/  LEA R14, P1, R8, UR8, 0x1 ;  /* 0x00000008080e7c11 */ /* 0x000fe2000f8208ff */
[----:B------:R-:W-:Y:S01]  /*1a20*/  IMAD.SHL.U32 R201, R199, 0x20, RZ ;  /* 0x00000020c7c97824 */ /* 0x000fe200078e00ff */
[----:B------:R-:W-:Y:S01]  /*1a30*/  LEA R22, P2, R20, UR8, 0x1 ;  /* 0x0000000814167c11 */ /* 0x000fe2000f8408ff */
[----:B------:R-:W-:Y:S01]  /*1a40*/  IMAD.X R13, R116, 0x1, R205, P0 ;  /* 0x00000001740d7824 */ /* 0x000fe200000e06cd */
[----:B------:R-:W-:Y:S01]  /*1a50*/  LEA.HI.X R15, R8, UR9, R5, 0x1, P1 ;  /* 0x00000009080f7c11 */ /* 0x000fe200088f0c05 */
[----:B------:R-:W-:Y:S01]  /*1a60*/  IMAD.MOV.U32 R198, RZ, RZ, 0x20 ;  /* 0x00000020ffc67424 */ /* 0x000fe200078e00ff */
[-C--:B------:R-:W-:Y:S01]  /*1a70*/  IADD3 R8, P0, PT, R12, R117.reuse, RZ ;  /* 0x000000750c087210 */ /* 0x080fe20007f1e0ff */
[----:B------:R-:W-:Y:S01]  /*1a80*/  IMAD.MOV.U32 R197, RZ, RZ, 0x40 ;  /* 0x00000040ffc57424 */ /* 0x000fe200078e00ff */
[----:B------:R-:W-:Y:S01]  /*1a90*/  LEA.HI.X R23, R20, UR9, R7, 0x1, P2 ;  /* 0x0000000914177c11 */ /* 0x000fe200090f0c07 */
[----:B------:R-:W-:Y:S01]  /*1aa0*/  VIADD R211, R29, 0xffffffff ;  /* 0xffffffff1dd37836 */ /* 0x000fe20000000000 */
[----:B------:R-:W-:Y:S01]  /*1ab0*/  LEA R118, R118, UR5, 0x1 ;  /* 0x0000000576767c11 */ /* 0x000fe2000f8e08ff */
[--C-:B------:R-:W-:Y:S01]  /*1ac0*/  IMAD.X R9, R13, 0x1, R116.reuse, P0 ;  /* 0x000000010d097824 */ /* 0x100fe200000e0674 */
[-C--:B------:R-:W-:Y:S01]  /*1ad0*/  IADD3 R20, P0, PT, R8, R117.reuse, RZ ;  /* 0x0000007508147210 */ /* 0x080fe20007f1e0ff */
[----:B------:R-:W-:Y:S01]  /*1ae0*/  IMAD.SHL.U32 R216, R211, 0x80, RZ ;  /* 0x00000080d3d87824 */ /* 0x000fe200078e00ff */
[----:B------:R-:W-:Y:S01]  /*1af0*/  LOP3.LUT R30, R4, 0x1c0, R31, 0xf8, !PT ;  /* 0x000001c0041e7812 */ /* 0x000fe200078ef81f */
[----:B------:R-:W-:Y:S01]  /*1b00*/  @!PT LDS RZ, [RZ] ;  /* 0x00000000fffff984 */ /* 0x000fe20000000800 */
[----:B------:R-:W-:Y:S01]  /*1b10*/  @!PT LDS RZ, [RZ] ;  /* 0x00000000fffff984 */ /* 0x000fe20000000800 */
[----:B------:R-:W-:Y:S01]  /*1b20*/  @!PT LDS RZ, [RZ] ;  /* 0x00000000fffff984 */ /* 0x000fe20000000800 */
[----:B------:R-:W-:Y:S01]  /*1b30*/  LDGSTS.E.BYPASS.LTC128B.128 [R118], desc[UR24][R22.64] ;  /* 0x0000000016767fae */ /* 0x000fe2000b981a18 */
[----:B------:R-:W-:Y:S01]  /*1b40*/  LOP3.LUT R126, R31, 0x400, RZ, 0xc0, !PT ;  /* 0x000004001f7e7812 */ /* 0x000fe200078ec0ff */
[----:B------:R-:W-:Y:S01]  /*1b50*/  IMAD.X R21, R9, 0x1, R116, P0 ;  /* 0x0000000109157824 */ /* 0x000fe200000e0674 */
[----:B------:R-:W-:Y:S01]  /*1b60*/  IADD3 R24, P0, PT, R20, R117, RZ ;  /* 0x0000007514187210 */ /* 0x000fe20007f1e0ff */
[----:B------:R-:W-:Y:S01]  /*1b70*/  LDGSTS.E.BYPASS.LTC128B.128 [R118+0x2000], desc[UR24][R22.64+0x80] ;  /* 0x0200008016767fae */ /* 0x000fe2000b981a18 */
[----:B------:R-:W-:-:S02]  /*1b80*/  LOP3.LUT R5, R30, 0x8, R199, 0x78, !PT ;  /* 0x000000081e057812 */ /* 0x000fc400078e78c7 */
[----:B------:R-:W-:Y:S01]  /*1b90*/  LOP3.LUT R201, R201, 0x7c00, RZ, 0xc0, !PT ;  /* 0x00007c00c9c97812 */ /* 0x000fe200078ec0ff */
[----:B------:R-:W-:Y:S01]  /*1ba0*/  LDGSTS.E.BYPASS.LTC128B.128 [R118+0x800], desc[UR24][R18.64] ;  /* 0x0080000012767fae */ /* 0x000fe2000b981a18 */
[----:B------:R-:W-:Y:S02]  /*1bb0*/  IMAD.X R25, R21, 0x1, R116, P0 ;  /* 0x0000000115197824 */ /* 0x000fe400000e0674 */
[----:B------:R-:W-:Y:S01]  /*1bc0*/  IMAD R126, R5, 0x2, R126 ;  /* 0x00000002057e7824 */ /* 0x000fe200078e027e */
[----:B------:R1:W-:Y:S01]  /*1bd0*/  LDGSTS.E.BYPASS.LTC128B.128 [R118+0x2800], desc[UR24][R18.64+0x80] ;  /* 0x0280008012767fae */ /* 0x0003e2000b981a18 */
[----:B------:R-:W-:Y:S02]  /*1be0*/  LOP3.LUT R127, R201, 0x200, R31, 0xf8, !PT ;  /* 0x00000200c97f7812 */ /* 0x000fe400078ef81f */
[----:B------:R-:W-:Y:S01]  /*1bf0*/  VIADD R123, R126, UR5 ;  /* 0x000000057e7b7c36 */ /* 0x000fe20008000000 */
        /* <DEDUP_REMOVED lines=11> */
[----:B------:R-:W-:Y:S01]  /*1cb0*/  IADD3 R6, P0, PT, R18, R117, RZ ;  /* 0x0000007512067210 */ /* 0x000fe20007f1e0ff */
[----:B------:R-:W-:Y:S02]  /*1cc0*/  LDGSTS.E.BYPASS.LTC128B.128 [R118+0x5000], desc[UR24][R8.64] ;  /* 0x0500000008767fae */ /* 0x000fe4000b981a18 */
[----:B------:R-:W-:-:S02]  /*1cd0*/  IMAD.X R17, RZ, RZ, R0, P1 ;  /* 0x000000ffff117224 */ /* 0x000fc400008e0600 */
[----:B------:R-:W-:Y:S01]  /*1ce0*/  IMAD.X R7, R19, 0x1, R116, P0 ;  /* 0x0000000113077824 */ /* 0x000fe200000e0674 */
[----:B---3--:R-:W-:Y:S01]  /*1cf0*/  IADD3 R14, P0, PT, R6, R117, RZ ;  /* 0x00000075060e7210 */ /* 0x008fe20007f1e0ff */
[----:B------:R-:W-:Y:S01]  /*1d00*/  LDGSTS.E.BYPASS.LTC128B.128 [R118+0x9000], desc[UR24][R8.64+0x80] ;  /* 0x0900008008767fae */ /* 0x000fe2000b981a18 */
[----:B------:R-:W-:Y:S01]  /*1d10*/  IMAD.WIDE.U32 R16, R10, UR16, R16 ;  /* 0x000000100a107c25 */ /* 0x000fe2000f8e0010 */
[----:B------:R-:W-:Y:S02]  /*1d20*/  USHF.L.U64.HI UR16, UR16, 0x5, UR17 ;  /* 0x0000000510107899 */ /* 0x000fe40008010211 */
[----:B------:R-:W-:Y:S01]  /*1d30*/  LDGSTS.E.BYPASS.LTC128B.128 [R118+0x5800], desc[UR24][R20.64] ;  /* 0x0580000014767fae */ /* 0x000fe2000b981a18 */
[----:B------:R-:W-:Y:S01]  /*1d40*/  IMAD.X R15, R7, 0x1, R116, P0 ;  /* 0x00000001070f7824 */ /* 0x000fe200000e0674 */
[----:B------:R-:W-:Y:S01]  /*1d50*/  LEA R208, P0, R16, UR12, 0x1 ;  /* 0x0000000c10d07c11 */ /* 0x000fe2000f8008ff */
[----:B------:R-:W-:Y:S01]  /*1d60*/  IMAD R11, R10, UR17, R17 ;  /* 0x000000110a0b7c24 */ /* 0x000fe2000f8e0211 */
[----:B------:R-:W-:Y:S04]  /*1d70*/  LDGSTS.E.BYPASS.LTC128B.128 [R118+0x9800], desc[UR24][R20.64+0x80] ;  /* 0x0980008014767fae */ /* 0x000fe8000b981a18 */
[----:B------:R-:W-:Y:S01]  /*1d80*/  LDGSTS.E.BYPASS.LTC128B.128 [R118+0x6000], desc[UR24][R24.64] ;  /* 0x0600000018767fae */ /* 0x000fe2000b981a18 */
[----:B------:R-:W-:-:S02]  /*1d90*/  LEA.HI.X R209, R16, UR13, R11, 0x1, P0 ;  /* 0x0000000d10d17c11 */ /* 0x000fc400080f0c0b */
[----:B------:R-:W-:Y:S01]  /*1da0*/  IADD3 R4, P0, PT, R208, UR4, RZ ;  /* 0x00000004d0047c10 */ /* 0x000fe2000ff1e0ff */
[----:B------:R-:W-:Y:S03]  /*1db0*/  LDGSTS.E.BYPASS.LTC128B.128 [R118+0xa000], desc[UR24][R24.64+0x80] ;  /* 0x0a00008018767fae */ /* 0x000fe6000b981a18 */
[----:B------:R-:W-:Y:S01]  /*1dc0*/  IADD3.X R5, PT, PT, R209, UR16, RZ, P0, !PT ;  /* 0x00000010d1057c10 */ /* 0x000fe200087fe4ff */
[----:B------:R-:W-:Y:S04]  /*1dd0*/  LDGSTS.E.BYPASS.LTC128B.128 [R118+0x6800], desc[UR24][R18.64] ;  /* 0x0680000012767fae */ /* 0x000fe8000b981a18 */
[----:B------:R-:W-:Y:S04]  /*1de0*/  LDGSTS.E.BYPASS.LTC128B.128 [R118+0xa800], desc[UR24][R18.64+0x80] ;  /* 0x0a80008012767fae */ /* 0x000fe8000b981a18 */
[----:B------:R-:W-:Y:S04]  /*1df0*/  LDGSTS.E.BYPASS.LTC128B.128 [R118+0x7000], desc[UR24][R6.64] ;  /* 0x0700000006767fae */ /* 0x000fe8000b981a18 */
[----:B------:R1:W-:Y:S04]  /*1e00*/  LDGSTS.E.BYPASS.LTC128B.128 [R118+0xb000], desc[UR24][R6.64+0x80] ;  /* 0x0b00008006767fae */ /* 0x0003e8000b981a18 */
[----:B------:R-:W-:Y:S04]  /*1e10*/  LDGSTS.E.BYPASS.LTC128B.128 [R118+0x7800], desc[UR24][R14.64] ;  /* 0x078000000e767fae */ /* 0x000fe8000b981a18 */
[----:B------:R-:W-:Y:S04]  /*1e20*/  LDGSTS.E.BYPASS.LTC128B.128 [R118+0xb800], desc[UR24][R14.64+0x80] ;  /* 0x0b8000800e767fae */ /* 0x000fe8000b981a18 */
[----:B------:R-:W0:Y:S01]  /*1e30*/  LDGDEPBAR ;  /* 0x00000000000079af */ /* 0x000e220000000000 */
[----:B-1----:R-:W-:-:S02]  /*1e40*/  LOP3.LUT R7, R202, 0x8, RZ, 0xc0, !PT ;  /* 0x00000008ca077812 */ /* 0x002fc400078ec0ff */
[----:B------:R-:W-:Y:S02]  /*1e50*/  IADD3 R6, P0, PT, R4, UR4, RZ ;  /* 0x0000000404067c10 */ /* 0x000fe4000ff1e0ff */
[----:B------:R-:W-:Y:S02]  /*1e60*/  LOP3.LUT R30, R30, R7, RZ, 0x3c, !PT ;  /* 0x000000071e1e7212 */ /* 0x000fe400078e3cff */
[----:B------:R-:W-:Y:S02]  /*1e70*/  IADD3.X R7, PT, PT, R5, UR16, RZ, P0, !PT ;  /* 0x0000001005077c10 */ /* 0x000fe400087fe4ff */
[----:B------:R-:W-:Y:S01]  /*1e80*/  IADD3 R12, P0, PT, R6, UR4, RZ ;  /* 0x00000004060c7c10 */ /* 0x000fe2000ff1e0ff */
[----:B------:R-:W-:-:S04]  /*1e90*/  DEPBAR.LE SB0, 0x0 ;  /* 0x000080000000791a */ /* 0x000fc80000000000 */
[----:B------:R-:W-:Y:S01]  /*1ea0*/  BAR.SYNC.DEFER_BLOCKING 0x0 ;  /* 0x0000000000007b1d */ /* 0x000fe20000010000 */
[----:B------:R-:W-:Y:S02]  /*1eb0*/  IADD3.X R13, PT, PT, R7, UR16, RZ, P0, !PT ;  /* 0x00000010070d7c10 */ /* 0x000fe400087fe4ff */
[----:B------:R-:W-:Y:S02]  /*1ec0*/  IADD3 R10, P0, PT, R12, UR4, RZ ;  /* 0x000000040c0a7c10 */ /* 0x000fe4000ff1e0ff */
[----:B------:R-:W-:Y:S02]  /*1ed0*/  LOP3.LUT R127, R127, R30, RZ, 0xfc, !PT ;  /* 0x0000001e7f7f7212 */ /* 0x000fe400078efcff */
[----:B------:R-:W-:Y:S02]  /*1ee0*/  IADD3.X R11, PT, PT, R13, UR16, RZ, P0, !PT ;  /* 0x000000100d0b7c10 */ /* 0x000fe400087fe4ff */
[----:B------:R-:W-:Y:S02]  /*1ef0*/  IADD3 R8, P0, PT, R10, UR4, RZ ;  /* 0x000000040a087c10 */ /* 0x000fe4000ff1e0ff */
[----:B------:R-:W-:-:S02]  /*1f00*/  LEA R127, R127, UR5, 0x1 ;  /* 0x000000057f7f7c11 */ /* 0x000fc4000f8e08ff */
        /* <DEDUP_REMOVED lines=14> */
[----:B-1----:R-:W-:-:S03]  /*1ff0*/  IADD3 R4, P0, PT, R8, UR4, RZ ;  /* 0x0000000408047c10 */ /* 0x002fc6000ff1e0ff */
[----:B------:R-:W-:Y:S01]  /*2000*/  LDGSTS.E.BYPASS.LTC128B.128 [R118+0xe800], desc[UR24][R8.64] ;  /* 0x0e80000008767fae */ /* 0x000fe2000b981a18 */
[----:B------:R-:W-:-:S03]  /*2010*/  IADD3.X R5, PT, PT, R9, UR16, RZ, P0, !PT ;  /* 0x0000001009057c10 */ /* 0x000fc600087fe4ff */
[----:B------:R1:W-:Y:S01]  /*2020*/  LDGSTS.E.BYPASS.LTC128B.128 [R118+0x12800], desc[UR24][R8.64+0x80] ;  /* 0x1280008008767fae */ /* 0x0003e2000b981a18 */
[----:B--2---:R-:W-:-:S03]  /*2030*/  IADD3 R6, P0, PT, R4, UR4, RZ ;  /* 0x0000000404067c10 */ /* 0x004fc6000ff1e0ff */
[----:B------:R-:W-:Y:S01]  /*2040*/  LDGSTS.E.BYPASS.LTC128B.128 [R118+0xf000], desc[UR24][R4.64] ;  /* 0x0f00000004767fae */ /* 0x000fe2000b981a18 */
[----:B------:R-:W-:-:S03]  /*2050*/  IADD3.X R7, PT, PT, R5, UR16, RZ, P0, !PT ;  /* 0x0000001005077c10 */ /* 0x000fc600087fe4ff */
[----:B------:R-:W-:Y:S01]  /*2060*/  LDGSTS.E.BYPASS.LTC128B.128 [R118+0x13000], desc[UR24][R4.64+0x80] ;  /* 0x1300008004767fae */ /* 0x000fe2000b981a18 */
[----:B------:R-:W-:-:S03]  /*2070*/  LOP3.LUT P0, R28, R199, 0x2, RZ, 0xc0, !PT ;  /* 0x00000002c71c7812 */ /* 0x000fc6000780c0ff */
[----:B------:R-:W-:Y:S01]  /*2080*/  LDGSTS.E.BYPASS.LTC128B.128 [R118+0xf800], desc[UR24][R6.64] ;  /* 0x0f80000006767fae */ /* 0x000fe2000b981a18 */
[----:B------:R-:W-:Y:S02]  /*2090*/  SEL R128, R198, 0xffffffe0, !P0 ;  /* 0xffffffe0c6807807 */ /* 0x000fe40004000000 */
[----:B------:R-:W-:Y:S01]  /*20a0*/  LOP3.LUT P0, R0, R199, 0x4, RZ, 0xc0, !PT ;  /* 0x00000004c7007812 */ /* 0x000fe2000780c0ff */
[----:B------:R2:W-:Y:S02]  /*20b0*/  LDGSTS.E.BYPASS.LTC128B.128 [R118+0x13800], desc[UR24][R6.64+0x80] ;  /* 0x1380008006767fae */ /* 0x0005e4000b981a18 */
[C---:B------:R-:W-:Y:S02]  /*20c0*/  IMAD.IADD R125, R128.reuse, 0x1, R127 ;  /* 0x00000001807d7824 */ /* 0x040fe400078e027f */
[----:B---3--:R-:W-:Y:S01]  /*20d0*/  LDSM.16.M88.4 R12, [R127] ;  /* 0x000000007f0c783b */ /* 0x008fe20000000200 */
[----:B------:R-:W-:-:S03]  /*20e0*/  IMAD.IADD R122, R128, 0x1, R123 ;  /* 0x00000001807a7824 */ /* 0x000fc600078e027b */
[----:B------:R-:W3:Y:S01]  /*20f0*/  LDSM.16.M88.4 R72, [R126+UR5+0x4000] ;  /* 0x004000057e48783b */ /* 0x000ee20008000200 */
[----:B-1----:R-:W-:-:S03]  /*2100*/  SEL R8, R197, 0xffffffc0, !P0 ;  /* 0xffffffc0c5087807 */ /* 0x002fc60004000000 */
[----:B------:R-:W1:Y:S04]  /*2110*/  LDSM.16.M88.4 R64, [R126+UR5+0x4800] ;  /* 0x004800057e40783b */ /* 0x000e680008000200 */
[----:B------:R-:W4:Y:S01]  /*2120*/  LDSM.16.M88.4 R56, [R126+UR5+0x5000] ;  /* 0x005000057e38783b */ /* 0x000f220008000200 */
[C---:B------:R-:W-:Y:S02]  /*2130*/  IMAD.IADD R124, R8.reuse, 0x1, R127 ;  /* 0x00000001087c7824 */ /* 0x040fe400078e027f */
[----:B------:R-:W-:Y:S01]  /*2140*/  IMAD.IADD R123, R8, 0x1, R123 ;  /* 0x00000001087b7824 */ /* 0x000fe200078e027b */
[----:B------:R-:W5:Y:S01]  /*2150*/  LDSM.16.M88.4 R48, [R126+UR5+0x5800] ;  /* 0x005800057e30783b */ /* 0x000f620008000200 */
[C---:B------:R-:W-:Y:S02]  /*2160*/  IMAD.IADD R129, R128.reuse, 0x1, R124 ;  /* 0x0000000180817824 */ /* 0x040fe400078e027c */
[----:B------:R-:W-:Y:S01]  /*2170*/  IMAD.IADD R128, R128, 0x1, R123 ;  /* 0x0000000180807824 */ /* 0x000fe200078e027b */
[----:B------:R-:W5:Y:S04]  /*2180*/  LDSM.16.M88.4 R40, [R126+UR5+0x6000] ;  /* 0x006000057e28783b */ /* 0x000f680008000200 */
[----:B------:R-:W5:Y:S04]  /*2190*/  LDSM.16.M88.4 R32, [R126+UR5+0x6800] ;  /* 0x006800057e20783b */ /* 0x000f680008000200 */
[----:B------:R-:W5:Y:S04]  /*21a0*/  LDSM.16.M88.4 R20, [R126+UR5+0x7000] ;  /* 0x007000057e14783b */ /* 0x000f680008000200 */
[----:B--2---:R-:W2:Y:S04]  /*21b0*/  LDSM.16.M88.4 R4, [R126+UR5+0x7800] ;  /* 0x007800057e04783b */ /* 0x004ea80008000200 */
[----:B------:R-:W-:Y:S04]  /*21c0*/  LDSM.16.M88.4 R112, [R125] ;  /* 0x000000007d70783b */ /* 0x000fe80000000200 */
[----:B------:R-:W2:Y:S01]  /*21d0*/  LDSM.16.M88.4 R108, [R122+0x4000] ;  /* 0x004000007a6c783b */ /* 0x000ea20000000200 */
[C---:B---3--:R-:W-:Y:S03]  /*21e0*/  HMMA.16816.F32.BF16 R76, R12.reuse, R72, RZ ;  /* 0x000000480c4c723c */ /* 0x048fe600000418ff */
[----:B------:R-:W3:Y:S04]  /*21f0*/  LDSM.16.M88.4 R100, [R122+0x5000] ;  /* 0x005000007a64783b */ /* 0x000ee80000000200 */
[----:B------:R-:W3:Y:S01]  /*2200*/  LDSM.16.M88.4 R96, [R122+0x5800] ;  /* 0x005800007a60783b */ /* 0x000ee20000000200 */
[C---:B-1----:R-:W-:Y:S03]  /*2210*/  HMMA.16816.F32.BF16 R68, R12.reuse, R64, RZ ;  /* 0x000000400c44723c */ /* 0x042fe600000418ff */
[----:B------:R-:W1:Y:S04]  /*2220*/  LDSM.16.M88.4 R92, [R122+0x6000] ;  /* 0x006000007a5c783b */ /* 0x000e680000000200 */
[----:B------:R-:W1:Y:S01]  /*2230*/  LDSM.16.M88.4 R88, [R122+0x6800] ;  /* 0x006800007a58783b */ /* 0x000e620000000200 */
[C---:B----4-:R-:W-:Y:S03]  /*2240*/  HMMA.16816.F32.BF16 R60, R12.reuse, R56, RZ ;  /* 0x000000380c3c723c */ /* 0x050fe600000418ff */
[----:B------:R-:W4:Y:S04]  /*2250*/  LDSM.16.M88.4 R84, [R122+0x7000] ;  /* 0x007000007a54783b */ /* 0x000f280000000200 */
[----:B------:R-:W4:Y:S01]  /*2260*/  LDSM.16.M88.4 R80, [R122+0x7800] ;  /* 0x007800007a50783b */ /* 0x000f220000000200 */
[C---:B-----5:R-:W-:Y:S03]  /*2270*/  HMMA.16816.F32.BF16 R52, R12.reuse, R48, RZ ;  /* 0x000000300c34723c */ /* 0x060fe600000418ff */
[----:B------:R-:W-:Y:S04]  /*2280*/  LDSM.16.M88.4 R8, [R124] ;  /* 0x000000007c08783b */ /* 0x000fe80000000200 */
        /* <DEDUP_REMOVED lines=14> */
[----:B------:R-:W2:Y:S07]  /*2370*/  LDSM.16.M88.4 R4, [R123+0x4000] ;  /* 0x004000007b04783b */ /* 0x000eae0000000200 */
[C---:B------:R-:W-:Y:S08]  /*2380*/  HMMA.16816.F32.BF16 R76, R112.reuse, R108, R76 ;  /* 0x0000006c704c723c */ /* 0x040ff0000004184c */
[C---:B------:R-:W-:Y:S01]  /*2390*/  HMMA.16816.F32.BF16 R72, R112.reuse, R110, R72 ;  /* 0x0000006e7048723c */ /* 0x040fe20000041848 */
[----:B------:R-:W-:Y:S07]  /*23a0*/  LDSM.16.M88.4 R108, [R126+UR5+0x9000] ;  /* 0x009000057e6c783b */ /* 0x000fee0008000200 */
[C---:B---3--:R-:W-:Y:S08]  /*23b0*/  HMMA.16816.F32.BF16 R60, R112.reuse, R100, R60 ;  /* 0x00000064703c723c */ /* 0x048ff0000004183c */
        /* <DEDUP_REMOVED lines=8> */
[C---:B------:R-:W-:Y:S08]  /*2440*/  HMMA.16816.F32.BF16 R36, R112.reuse, R88, R36 ;  /* 0x000000587024723c */ /* 0x040ff00000041824 */
[C---:B------:R-:W-:Y:S01]  /*2450*/  HMMA.16816.F32.BF16 R32, R112.reuse, R90, R32 ;  /* 0x0000005a7020723c */ /* 0x040fe20000041820 */
[----:B------:R-:W-:Y:S07]  /*2460*/  LDSM.16.M88.4 R88, [R123+0x6000] ;  /* 0x006000007b58783b */ /* 0x000fee0000000200 */
[C---:B----4-:R-:W-:Y:S08]  /*2470*/  HMMA.16816.F32.BF16 R24, R112.reuse, R84, R24 ;  /* 0x000000547018723c */ /* 0x050ff00000041818 */
[C---:B------:R-:W-:Y:S01]  /*2480*/  HMMA.16816.F32.BF16 R20, R112.reuse, R86, R20 ;  /* 0x000000567014723c */ /* 0x040fe20000041814 */
[----:B------:R-:W1:Y:S07]  /*2490*/  LDSM.16.M88.4 R84, [R123+0x5000] ;  /* 0x005000007b54783b */ /* 0x000e6e0000000200 */
[C---:B------:R-:W-:Y:S08]  /*24a0*/  HMMA.16816.F32.BF16 R16, R112.reuse, R80, R16 ;  /* 0x000000507010723c */ /* 0x040ff00000041810 */
[----:B------:R-:W-:Y:S01]  /*24b0*/  HMMA.16816.F32.BF16 R12, R112, R82, R12 ;  /* 0x00000052700c723c */ /* 0x000fe2000004180c */
[----:B------:R-:W3:Y:S07]  /*24c0*/  LDSM.16.M88.4 R80, [R123+0x6800] ;  /* 0x006800007b50783b */ /* 0x000eee0000000200 */
[C---:B--2---:R-:W-:Y:S08]  /*24d0*/  HMMA.16816.F32.BF16 R76, R8.reuse, R4, R76 ;  /* 0x00000004084c723c */ /* 0x044ff0000004184c */
[----:B------:R-:W-:Y:S01]  /*24e0*/  HMMA.16816.F32.BF16 R72, R8, R6, R72 ;  /* 0x000000060848723c */ /* 0x000fe20000041848 */
[----:B------:R-:W2:Y:S07]  /*24f0*/  LDSM.16.M88.4 R4, [R123+0x7000] ;  /* 0x007000007b04783b */ /* 0x000eae0000000200 */
[C---:B------:R-:W-:Y:S08]  /*2500*/  HMMA.16816.F32.BF16 R68, R112.reuse, R104, R68 ;  /* 0x000000687044723c */ /* 0x040ff00000041844 */
[----:B------:R-:W-:Y:S01]  /*2510*/  HMMA.16816.F32.BF16 R64, R112, R106, R64 ;  /* 0x0000006a7040723c */ /* 0x000fe20000041840 */
[----:B------:R-:W-:Y:S04]  /*2520*/  LDSM.16.M88.4 R104, [R129] ;  /* 0x000000008168783b */ /* 0x000fe80000000200 */
[----:B------:R-:W-:Y:S03]  /*2530*/  LDSM.16.M88.4 R112, [R126+UR5+0xa000] ;  /* 0x00a000057e70783b */ /* 0x000fe60008000200 */
[C---:B-1----:R-:W-:Y:S08]  /*2540*/  HMMA.16816.F32.BF16 R60, R8.reuse, R84, R60 ;  /* 0x00000054083c723c */ /* 0x042ff0000004183c */
[C---:B------:R-:W-:Y:S08]  /*2550*/  HMMA.16816.F32.BF16 R68, R8.reuse, R100, R68 ;  /* 0x000000640844723c */ /* 0x040ff00000041844 */
[C---:B------:R-:W-:Y:S01]  /*2560*/  HMMA.16816.F32.BF16 R64, R8.reuse, R102, R64 ;  /* 0x000000660840723c */ /* 0x040fe20000041840 */
[----:B------:R-:W1:Y:S07]  /*2570*/  LDSM.16.M88.4 R100, [R128+0x4000] ;  /* 0x004000008064783b */ /* 0x000e6e0000000200 */
        /* <DEDUP_REMOVED lines=11> */
[C---:B--2---:R-:W-:Y:S08]  /*2630*/  HMMA.16816.F32.BF16 R24, R8.reuse, R4, R24 ;  /* 0x000000040818723c */ /* 0x044ff00000041818 */
[C---:B------:R-:W-:Y:S01]  /*2640*/  HMMA.16816.F32.BF16 R20, R8.reuse, R6, R20 ;  /* 0x000000060814723c */ /* 0x040fe20000041814 */
[----:B------:R-:W2:Y:S07]  /*2650*/  LDSM.16.M88.4 R4, [R128+0x5000] ;  /* 0x005000008004783b */ /* 0x000eae0000000200 */
[C---:B------:R-:W-:Y:S08]  /*2660*/  HMMA.16816.F32.BF16 R16, R8.reuse, R96, R16 ;  /* 0x000000600810723c */ /* 0x040ff00000041810 */
[----:B------:R-:W-:Y:S01]  /*2670*/  HMMA.16816.F32.BF16 R12, R8, R98, R12 ;  /* 0x00000062080c723c */ /* 0x000fe2000004180c */
[----:B------:R-:W3:Y:S04]  /*2680*/  LDSM.16.M88.4 R8, [R128+0x5800] ;  /* 0x005800008008783b */ /* 0x000ee80000000200 */
[----:B------:R-:W-:Y:S03]  /*2690*/  LDSM.16.M88.4 R96, [R128+0x6800] ;  /* 0x006800008060783b */ /* 0x000fe60000000200 */
[C---:B-1----:R-:W-:Y:S08]  /*26a0*/  HMMA.16816.F32.BF16 R76, R104.reuse, R100, R76 ;  /* 0x00000064684c723c */ /* 0x042ff0000004184c */
[C---:B------:R-:W-:Y:S01]  /*26b0*/  HMMA.16816.F32.BF16 R72, R104.reuse, R102, R72 ;  /* 0x000000666848723c */ /* 0x040fe20000041848 */
[----:B------:R-:W-:Y:S07]  /*26c0*/  LDSM.16.M88.4 R100, [R127+0x2000] ;  /* 0x002000007f64783b */ /* 0x000fee0000000200 */
[C---:B----4-:R-:W-:Y:S08]  /*26d0*/  HMMA.16816.F32.BF16 R68, R104.reuse, R84, R68 ;  /* 0x000000546844723c */ /* 0x050ff00000041844 */
[C---:B--2---:R-:W-:Y:S08]  /*26e0*/  HMMA.16816.F32.BF16 R60, R104.reuse, R4, R60 ;  /* 0x00000004683c723c */ /* 0x044ff0000004183c */
[C---:B------:R-:W-:Y:S01]  /*26f0*/  HMMA.16816.F32.BF16 R56, R104.reuse, R6, R56 ;  /* 0x000000066838723c */ /* 0x040fe20000041838 */
[----:B------:R-:W1:Y:S07]  /*2700*/  LDSM.16.M88.4 R4, [R126+UR5+0x8800] ;  /* 0x008800057e04783b */ /* 0x000e6e0008000200 */
[C---:B---3--:R-:W-:Y:S08]  /*2710*/  HMMA.16816.F32.BF16 R52, R104.reuse, R8, R52 ;  /* 0x000000086834723c */ /* 0x048ff00000041834 */
[C---:B------:R-:W-:Y:S01]  /*2720*/  HMMA.16816.F32.BF16 R48, R104.reuse, R10, R48 ;  /* 0x0000000a6830723c */ /* 0x040fe20000041830 */
[----:B------:R-:W2:Y:S07]  /*2730*/  LDSM.16.M88.4 R8, [R126+UR5+0x9800] ;  /* 0x009800057e08783b */ /* 0x000eae0008000200 */
[C---:B------:R-:W-:Y:S01]  /*2740*/  HMMA.16816.F32.BF16 R64, R104.reuse, R86, R64 ;  /* 0x000000566840723c */ /* 0x040fe20000041840 */
[----:B------:R-:W3:Y:S07]  /*2750*/  LDSM.16.M88.4 R84, [R126+UR5+0x8000] ;  /* 0x008000057e54783b */ /* 0x000eee0008000200 */
[C---:B------:R-:W-:Y:S08]  /*2760*/  HMMA.16816.F32.BF16 R44, R104.reuse, R80, R44 ;  /* 0x00000050682c723c */ /* 0x040ff0000004182c */
[----:B------:R-:W-:Y:S01]  /*2770*/  HMMA.16816.F32.BF16 R40, R104, R82, R40 ;  /* 0x000000526828723c */ /* 0x000fe20000041828 */
[----:B------:R-:W4:Y:S07]  /*2780*/  LDSM.16.M88.4 R80, [R126+UR5+0xa800] ;  /* 0x00a800057e50783b */ /* 0x000f2e0008000200 */
        /* <DEDUP_REMOVED lines=10> */
[----:B------:R-:W-:Y:S01]  /*2830*/  HMMA.16816.F32.BF16 R12, R104, R90, R12 ;  /* 0x0000005a680c723c */ /* 0x000fe2000004180c */
[----:B------:R-:W2:Y:S07]  /*2840*/  LDSM.16.M88.4 R88, [R126+UR5+0xb000] ;  /* 0x00b000057e58783b */ /* 0x000eae0008000200 */
[C---:B---3--:R-:W-:Y:S08]  /*2850*/  HMMA.16816.F32.BF16 R76, R100.reuse, R84, R76 ;  /* 0x00000054644c723c */ /* 0x048ff0000004184c */
[----:B------:R-:W-:Y:S01]  /*2860*/  HMMA.16816.F32.BF16 R72, R100, R86, R72 ;  /* 0x000000566448723c */ /* 0x000fe20000041848 */
[----:B------:R-:W3:Y:S04]  /*2870*/  LDSM.16.M88.4 R84, [R126+UR5+0xb800] ;  /* 0x00b800057e54783b */ /* 0x000ee80008000200 */
[----:B------:R-:W-:Y:S03]  /*2880*/  LDSM.16.M88.4 R124, [R124+0x2000] ;  /* 0x002000007c7c783b */ /* 0x000fe60000000200 */
[C---:B------:R-:W-:Y:S08]  /*2890*/  HMMA.16816.F32.BF16 R24, R104.reuse, R92, R24 ;  /* 0x0000005c6818723c */ /* 0x040ff00000041818 */
[----:B------:R-:W-:Y:S01]  /*28a0*/  HMMA.16816.F32.BF16 R20, R104, R94, R20 ;  /* 0x0000005e6814723c */ /* 0x000fe20000041814 */
[----:B------:R-:W5:Y:S04]  /*28b0*/  LDSM.16.M88.4 R92, [R122+0x8800] ;  /* 0x008800007a5c783b */ /* 0x000f680000000200 */
[----:B------:R-:W-:Y:S03]  /*28c0*/  LDSM.16.M88.4 R104, [R122+0x9800] ;  /* 0x009800007a68783b */ /* 0x000fe60000000200 */
        /* <DEDUP_REMOVED lines=15> */
[----:B------:R-:W-:Y:S01]  /*29c0*/  HMMA.16816.F32.BF16 R64, R8, R94, R64 ;  /* 0x0000005e0840723c */ /* 0x000fe20000041840 */
[----:B------:R-:W5:Y:S07]  /*29d0*/  LDSM.16.M88.4 R92, [R123+0x8800] ;  /* 0x008800007b5c783b */ /* 0x000f6e0000000200 */
[C---:B------:R-:W-:Y:S08]  /*29e0*/  HMMA.16816.F32.BF16 R44, R100.reuse, R112, R44 ;  /* 0x00000070642c723c */ /* 0x040ff0000004182c */
[----:B------:R-:W-:Y:S01]  /*29f0*/  HMMA.16816.F32.BF16 R40, R100, R114, R40 ;  /* 0x000000726428723c */ /* 0x000fe20000041828 */
        /* <DEDUP_REMOVED lines=8> */
[C---:B------:R-:W-:Y:S08]  /*2a80*/  HMMA.16816.F32.BF16 R48, R8.reuse, R106, R48 ;  /* 0x0000006a0830723c */ /* 0x040ff00000041830 */
[C---:B------:R-:W-:Y:S08]  /*2a90*/  HMMA.16816.F32.BF16 R44, R8.reuse, R96, R44 ;  /* 0x00000060082c723c */ /* 0x040ff0000004182c */
[C---:B------:R-:W-:Y:S08]  /*2aa0*/  HMMA.16816.F32.BF16 R40, R8.reuse, R98, R40 ;  /* 0x000000620828723c */ /* 0x040ff00000041828 */
[C---:B--2---:R-:W-:Y:S08]  /*2ab0*/  HMMA.16816.F32.BF16 R36, R8.reuse, R88, R36 ;  /* 0x000000580824723c */ /* 0x044ff00000041824 */
[C---:B------:R-:W-:Y:S01]  /*2ac0*/  HMMA.16816.F32.BF16 R32, R8.reuse, R90, R32 ;  /* 0x0000005a0820723c */ /* 0x040fe20000041820 */
[----:B------:R-:W-:Y:S07]  /*2ad0*/  LDSM.16.M88.4 R88, [R123+0xb000] ;  /* 0x00b000007b58783b */ /* 0x000fee0000000200 */
[C---:B---3--:R-:W-:Y:S08]  /*2ae0*/  HMMA.16816.F32.BF16 R24, R8.reuse, R84, R24 ;  /* 0x000000540818723c */ /* 0x048ff00000041818 */
[----:B------:R-:W-:Y:S01]  /*2af0*/  HMMA.16816.F32.BF16 R20, R8, R86, R20 ;  /* 0x000000560814723c */ /* 0x000fe20000041814 */
[----:B------:R-:W2:Y:S04]  /*2b00*/  LDSM.16.M88.4 R8, [R123+0x9800] ;  /* 0x009800007b08783b */ /* 0x000ea80000000200 */
[----:B------:R-:W-:Y:S03]  /*2b10*/  LDSM.16.M88.4 R84, [R123+0xa800] ;  /* 0x00a800007b54783b */ /* 0x000fe60000000200 */
[C---:B-----5:R-:W-:Y:S08]  /*2b20*/  HMMA.16816.F32.BF16 R68, R124.reuse, R92, R68 ;  /* 0x0000005c7c44723c */ /* 0x060ff00000041844 */
[C---:B------:R-:W-:Y:S01]  /*2b30*/  HMMA.16816.F32.BF16 R92, R124.reuse, R94, R64 ;  /* 0x0000005e7c5c723c */ /* 0x040fe20000041840 */
[----:B------:R-:W3:Y:S07]  /*2b40*/  LDSM.16.M88.4 R64, [R123+0xb800] ;  /* 0x00b800007b40783b */ /* 0x000eee0000000200 */
[C---:B------:R-:W-:Y:S08]  /*2b50*/  HMMA.16816.F32.BF16 R76, R124.reuse, R100, R76 ;  /* 0x000000647c4c723c */ /* 0x040ff0000004184c */
[C---:B------:R-:W-:Y:S01]  /*2b60*/  HMMA.16816.F32.BF16 R72, R124.reuse, R102, R72 ;  /* 0x000000667c48723c */ /* 0x040fe20000041848 */
[----:B------:R-:W-:Y:S07]  /*2b70*/  LDSM.16.M88.4 R100, [R128+0x8000] ;  /* 0x008000008064783b */ /* 0x000fee0000000200 */
[C---:B----4-:R-:W-:Y:S01]  /*2b80*/  HMMA.16816.F32.BF16 R96, R124.reuse, R80, R60 ;  /* 0x000000507c60723c */ /* 0x050fe2000004183c */
[----:B------:R-:W4:Y:S07]  /*2b90*/  LDSM.16.M88.4 R60, [R129+0x2000] ;  /* 0x00200000813c783b */ /* 0x000f2e0000000200 */
[C---:B-1----:R-:W-:Y:S08]  /*2ba0*/  HMMA.16816.F32.BF16 R44, R124.reuse, R4, R44 ;  /* 0x000000047c2c723c */ /* 0x042ff0000004182c */
[C---:B------:R-:W-:Y:S01]  /*2bb0*/  HMMA.16816.F32.BF16 R40, R124.reuse, R6, R40 ;  /* 0x000000067c28723c */ /* 0x040fe20000041828 */
[----:B------:R-:W1:Y:S07]  /*2bc0*/  LDSM.16.M88.4 R4, [R128+0x8800] ;  /* 0x008800008004783b */ /* 0x000e6e0000000200 */
[----:B--2---:R-:W-:Y:S01]  /*2bd0*/  HMMA.16816.F32.BF16 R52, R124, R8, R52 ;  /* 0x000000087c34723c */ /* 0x004fe20000041834 */
[----:B------:R-:W-:-:S02]  /*2be0*/  SHF.R.U32.HI R8, RZ, 0x2, R199 ;  /* 0x00000002ff087819 */ /* 0x000fc400000116c7 */
[----:B------:R-:W-:Y:S02]  /*2bf0*/  LOP3.LUT R9, R202, 0x1f0, RZ, 0xc0, !PT ;  /* 0x000001f0ca097812 */ /* 0x000fe400078ec0ff */
[----:B------:R-:W-:-:S03]  /*2c00*/  LOP3.LUT R8, R8, 0x7, RZ, 0xc0, !PT ;  /* 0x0000000708087812 */ /* 0x000fc600078ec0ff */
[----:B---3--:R-:W-:Y:S01]  /*2c10*/  HMMA.16816.F32.BF16 R16, R124, R64, R16 ;  /* 0x000000407c10723c */ /* 0x008fe20000041810 */
[----:B------:R-:W-:Y:S01]  /*2c20*/  IADD3 R121, PT, PT, R8, R9, R121 ;  /* 0x0000000908797210 */ /* 0x000fe20007ffe079 */
[----:B------:R-:W-:-:S03]  /*2c30*/  IMAD.SHL.U32 R65, R199, 0x2, RZ ;  /* 0x00000002c7417824 */ /* 0x000fc600078e00ff */
[----:B------:R-:W-:Y:S02]  /*2c40*/  IADD3 R80, PT, PT, R120, -UR22, R121 ;  /* 0x8000001678507c10 */ /* 0x000fe4000fffe079 */
[----:B------:R-:W-:Y:S01]  /*2c50*/  LOP3.LUT R64, R216, 0x6, R65, 0xf8, !PT ;  /* 0x00000006d8407812 */ /* 0x000fe200078ef841 */
[----:B------:R-:W-:Y:S01]  /*2c60*/  HMMA.16816.F32.BF16 R48, R124, R10, R48 ;  /* 0x0000000a7c30723c */ /* 0x000fe20000041830 */
[----:B------:R-:W2:Y:S01]  /*2c70*/  LDSM.16.M88.4 R8, [R128+0x9000] ;  /* 0x009000008008783b */ /* 0x000ea20000000200 */
[----:B------:R-:W-:Y:S01]  /*2c80*/  IMAD.IADD R65, R80, 0x1, R119 ;  /* 0x0000000150417824 */ /* 0x000fe200078e0277 */
[----:B------:R-:W-:-:S05]  /*2c90*/  LOP3.LUT R80, R64, 0x1, RZ, 0xfc, !PT ;  /* 0x0000000140507812 */ /* 0x000fca00078efcff */
[C---:B----4-:R-:W-:Y:S08]  /*2ca0*/  HMMA.16816.F32.BF16 R76, R60.reuse, R100, R76 ;  /* 0x000000643c4c723c */ /* 0x050ff0000004184c */
[----:B------:R-:W-:Y:S08]  /*2cb0*/  HMMA.16816.F32.BF16 R72, R60, R102, R72 ;  /* 0x000000663c48723c */ /* 0x000ff00000041848 */
[----:B------:R-:W-:Y:S01]  /*2cc0*/  HMMA.16816.F32.BF16 R36, R124, R84, R36 ;  /* 0x000000547c24723c */ /* 0x000fe20000041824 */
[----:B------:R-:W-:-:S02]  /*2cd0*/  VIADDMNMX R85, R65, 0x1, R120, PT ;  /* 0x0000000141557846 */ /* 0x000fc40003800178 */
[----:B------:R-:W-:Y:S02]  /*2ce0*/  VIADDMNMX R65, R65, 0x9, R120, PT ;  /* 0x0000000941417846 */ /* 0x000fe40003800178 */
[----:B------:R-:W-:Y:S02]  /*2cf0*/  ISETP.GE.AND P1, PT, R80, R85, PT ;  /* 0x000000555000720c */ /* 0x000fe40003f26270 */
[C---:B------:R-:W-:Y:S01]  /*2d00*/  LOP3.LUT R84, R64.reuse, 0x9, RZ, 0xfc, !PT ;  /* 0x0000000940547812 */ /* 0x040fe200078efcff */
[----:B-1----:R-:W-:Y:S01]  /*2d10*/  HMMA.16816.F32.BF16 R68, R60, R4, R68 ;  /* 0x000000043c44723c */ /* 0x002fe20000041844 */
[----:B------:R-:W-:Y:S02]  /*2d20*/  LOP3.LUT R4, R64, 0x10, RZ, 0xfc, !PT ;  /* 0x0000001040047812 */ /* 0x000fe400078efcff */
[----:B------:R-:W-:Y:S02]  /*2d30*/  ISETP.GE.AND P3, PT, R80, R65, PT ;  /* 0x000000415000720c */ /* 0x000fe40003f66270 */
[----:B------:R-:W-:-:S02]  /*2d40*/  FSEL R77, R77, -INF , !P1 ;  /* 0xff8000004d4d7808 */ /* 0x000fc40004800000 */
[----:B------:R-:W-:Y:S01]  /*2d50*/  ISETP.GE.AND P4, PT, R4, R85, PT ;  /* 0x000000550400720c */ /* 0x000fe20003f86270 */
[----:B------:R-:W-:Y:S01]  /*2d60*/  HMMA.16816.F32.BF16 R56, R124, R82, R56 ;  /* 0x000000527c38723c */ /* 0x000fe20000041838 */
[----:B------:R-:W-:Y:S02]  /*2d70*/  LOP3.LUT R82, R64, 0x8, RZ, 0xfc, !PT ;  /* 0x0000000840527812 */ /* 0x000fe400078efcff */
[----:B------:R-:W-:Y:S02]  /*2d80*/  ISETP.GE.AND P1, PT, R4, R65, PT ;  /* 0x000000410400720c */ /* 0x000fe40003f26270 */
[-C--:B------:R-:W-:Y:S02]  /*2d90*/  ISETP.GE.AND P6, PT, R82, R85.reuse, PT ;  /* 0x000000555200720c */ /* 0x080fe40003fc6270 */
[----:B------:R-:W-:Y:S01]  /*2da0*/  LOP3.LUT R4, R64, 0x11, RZ, 0xfc, !PT ;  /* 0x0000001140047812 */ /* 0x000fe200078efcff */
[----:B------:R-:W-:Y:S01]  /*2db0*/  HMMA.16816.F32.BF16 R92, R60, R6, R92 ;  /* 0x000000063c5c723c */ /* 0x000fe2000004185c */
[----:B------:R-:W-:-:S02]  /*2dc0*/  ISETP.GE.AND P0, PT, R84, R85, PT ;  /* 0x000000555400720c */ /* 0x000fc40003f06270 */
[----:B------:R-:W-:Y:S02]  /*2dd0*/  ISETP.GE.AND P5, PT, R84, R65, PT ;  /* 0x000000415400720c */ /* 0x000fe40003fa6270 */
[----:B------:R-:W-:Y:S02]  /*2de0*/  FSEL R84, R79, -INF , !P3 ;  /* 0xff8000004f547808 */ /* 0x000fe40005800000 */
[----:B------:R-:W-:Y:S01]  /*2df0*/  FSEL R79, R72, -INF , !P6 ;  /* 0xff800000484f7808 */ /* 0x000fe20007000000 */
[----:B--2---:R-:W-:Y:S01]  /*2e00*/  HMMA.16816.F32.BF16 R96, R60, R8, R96 ;  /* 0x000000083c60723c */ /* 0x004fe20000041860 */
[C---:B------:R-:W-:Y:S02]  /*2e10*/  ISETP.GE.AND P3, PT, R4.reuse, R85, PT ;  /* 0x000000550400720c */ /* 0x040fe40003f66270 */
[-C--:B------:R-:W-:Y:S02]  /*2e20*/  ISETP.GE.AND P6, PT, R4, R65.reuse, PT ;  /* 0x000000410400720c */ /* 0x080fe40003fc6270 */
[----:B------:R-:W-:-:S02]  /*2e30*/  ISETP.GE.AND P2, PT, R82, R65, PT ;  /* 0x000000415200720c */ /* 0x000fc40003f46270 */
[C---:B------:R-:W-:Y:S01]  /*2e40*/  LOP3.LUT R6, R64.reuse, 0x18, RZ, 0xfc, !PT ;  /* 0x0000001840067812 */ /* 0x040fe200078efcff */
[----:B------:R-:W1:Y:S01]  /*2e50*/  LDSM.16.M88.4 R80, [R128+0x9800] ;  /* 0x009800008050783b */ /* 0x000e620000000200 */
[----:B------:R-:W-:Y:S01]  /*2e60*/  LOP3.LUT R4, R64, 0x19, RZ, 0xfc, !PT ;  /* 0x0000001940047812 */ /* 0x000fe200078efcff */
[----:B------:R-:W-:Y:S01]  /*2e70*/  HMMA.16816.F32.BF16 R24, R124, R88, R24 ;  /* 0x000000587c18723c */ /* 0x000fe20000041818 */
[----:B------:R-:W-:Y:S02]  /*2e80*/  FSEL R74, R74, -INF , !P2 ;  /* 0xff8000004a4a7808 */ /* 0x000fe40005000000 */
[----:B------:R-:W-:Y:S02]  /*2e90*/  FSEL R73, R73, -INF , !P0 ;  /* 0xff80000049497808 */ /* 0x000fe40004000000 */
[----:B------:R-:W-:Y:S02]  /*2ea0*/  FSEL R72, R75, -INF , !P5 ;  /* 0xff8000004b487808 */ /* 0x000fe40006800000 */
[----:B------:R-:W-:Y:S01]  /*2eb0*/  FSEL R103, R68, -INF , !P4 ;  /* 0xff80000044677808 */ /* 0x000fe20006000000 */
[----:B------:R-:W-:Y:S01]  /*2ec0*/  HMMA.16816.F32.BF16 R56, R60, R10, R56 ;  /* 0x0000000a3c38723c */ /* 0x000fe20000041838 */
[----:B------:R-:W-:-:S02]  /*2ed0*/  ISETP.GE.AND P2, PT, R6, R85, PT ;  /* 0x000000550600720c */ /* 0x000fc40003f46270 */
[----:B------:R-:W-:Y:S02]  /*2ee0*/  ISETP.GE.AND P0, PT, R6, R65, PT ;  /* 0x000000410600720c */ /* 0x000fe40003f06270 */
[C---:B------:R-:W-:Y:S02]  /*2ef0*/  ISETP.GE.AND P5, PT, R4.reuse, R85, PT ;  /* 0x000000550400720c */ /* 0x040fe40003fa6270 */
[----:B------:R-:W-:Y:S01]  /*2f00*/  ISETP.GE.AND P4, PT, R4, R65, PT ;  /* 0x000000410400720c */ /* 0x000fe20003f86270 */
[----:B------:R-:W-:Y:S01]  /*2f10*/  HMMA.16816.F32.BF16 R20, R124, R90, R20 ;  /* 0x0000005a7c14723c */ /* 0x000fe20000041814 */
[----:B------:R-:W2:Y:S01]  /*2f20*/  LDSM.16.M88.4 R4, [R128+0xa000] ;  /* 0x00a000008004783b */ /* 0x000ea20000000200 */
[----:B------:R-:W-:Y:S02]  /*2f30*/  LOP3.LUT R8, R64, 0x20, RZ, 0xfc, !PT ;  /* 0x0000002040087812 */ /* 0x000fe400078efcff */
[----:B------:R-:W-:Y:S02]  /*2f40*/  FSEL R88, R70, -INF , !P1 ;  /* 0xff80000046587808 */ /* 0x000fe40004800000 */
[----:B------:R-:W-:-:S02]  /*2f50*/  FSEL R101, R69, -INF , !P3 ;  /* 0xff80000045657808 */ /* 0x000fc40005800000 */
[C---:B------:R-:W-:Y:S01]  /*2f60*/  ISETP.GE.AND P1, PT, R8.reuse, R85, PT ;  /* 0x000000550800720c */ /* 0x040fe20003f26270 */
[C---:B------:R-:W-:Y:S01]  /*2f70*/  HMMA.16816.F32.BF16 R32, R124.reuse, R86, R32 ;  /* 0x000000567c20723c */ /* 0x040fe20000041820 */
[----:B------:R-:W-:Y:S02]  /*2f80*/  ISETP.GE.AND P3, PT, R8, R65, PT ;  /* 0x000000410800720c */ /* 0x000fe40003f66270 */
[----:B------:R-:W-:Y:S02]  /*2f90*/  LOP3.LUT R8, R64, 0x21, RZ, 0xfc, !PT ;  /* 0x0000002140087812 */ /* 0x000fe400078efcff */
[----:B------:R-:W-:Y:S02]  /*2fa0*/  FSEL R90, R71, -INF , !P6 ;  /* 0xff800000475a7808 */ /* 0x000fe40007000000 */
[----:B------:R-:W-:Y:S01]  /*2fb0*/  FSEL R91, R92, -INF , !P2 ;  /* 0xff8000005c5b7808 */ /* 0x000fe20005000000 */
[----:B------:R-:W-:Y:S01]  /*2fc0*/  HMMA.16816.F32.BF16 R12, R124, R66, R12 ;  /* 0x000000427c0c723c */ /* 0x000fe2000004180c */
[----:B------:R-:W-:-:S02]  /*2fd0*/  ISETP.GE.AND P6, PT, R8, R85, PT ;  /* 0x000000550800720c */ /* 0x000fc40003fc6270 */
[----:B------:R-:W-:Y:S02]  /*2fe0*/  ISETP.GE.AND P2, PT, R8, R65, PT ;  /* 0x000000410800720c */ /* 0x000fe40003f46270 */
[C---:B------:R-:W-:Y:S02]  /*2ff0*/  LOP3.LUT R10, R64.reuse, 0x28, RZ, 0xfc, !PT ;  /* 0x00000028400a7812 */ /* 0x040fe400078efcff */
[----:B------:R-:W-:Y:S01]  /*3000*/  LOP3.LUT R8, R64, 0x29, RZ, 0xfc, !PT ;  /* 0x0000002940087812 */ /* 0x000fe200078efcff */
[----:B-1----:R-:W-:Y:S01]  /*3010*/  HMMA.16816.F32.BF16 R52, R60, R80, R52 ;  /* 0x000000503c34723c */ /* 0x002fe20000041834 */
[----:B------:R-:W-:Y:S02]  /*3020*/  FSEL R120, R94, -INF , !P0 ;  /* 0xff8000005e787808 */ /* 0x000fe40004000000 */
[----:B------:R-:W-:Y:S02]  /*3030*/  FSEL R89, R93, -INF , !P5 ;  /* 0xff8000005d597808 */ /* 0x000fe40006800000 */
[----:B------:R-:W-:-:S02]  /*3040*/  FSEL R122, R95, -INF , !P4 ;  /* 0xff8000005f7a7808 */ /* 0x000fc40006000000 */
[----:B------:R-:W-:Y:S01]  /*3050*/  FSEL R147, R96, -INF , !P1 ;  /* 0xff80000060937808 */ /* 0x000fe20004800000 */
[C---:B------:R-:W-:Y:S01]  /*3060*/  HMMA.16816.F32.BF16 R48, R60.reuse, R82, R48 ;  /* 0x000000523c30723c */ /* 0x040fe20000041830 */
[C---:B------:R-:W-:Y:S02]  /*3070*/  ISETP.GE.AND P0, PT, R10.reuse, R85, PT ;  /* 0x000000550a00720c */ /* 0x040fe40003f06270 */
[----:B------:R-:W-:Y:S02]  /*3080*/  ISETP.GE.AND P5, PT, R10, R65, PT ;  /* 0x000000410a00720c */ /* 0x000fe40003fa6270 */
[----:B------:R-:W-:Y:S02]  /*3090*/  LOP3.LUT R68, R64, 0x30, RZ, 0xfc, !PT ;  /* 0x0000003040447812 */ /* 0x000fe400078efcff */
[C---:B------:R-:W-:Y:S01]  /*30a0*/  ISETP.GE.AND P4, PT, R8.reuse, R85, PT ;  /* 0x000000550800720c */ /* 0x040fe20003f86270 */
[----:B--2---:R-:W-:Y:S01]  /*30b0*/  HMMA.16816.F32.BF16 R40, R60, R6, R40 ;  /* 0x000000063c28723c */ /* 0x004fe20000041828 */
[----:B------:R-:W-:-:S02]  /*30c0*/  ISETP.GE.AND P1, PT, R8, R65, PT ;  /* 0x000000410800720c */ /* 0x000fc40003f26270 */
[----:B------:R-:W1:Y:S01]  /*30d0*/  LDSM.16.M88.4 R8, [R128+0xa800] ;  /* 0x00a800008008783b */ /* 0x000e620000000200 */
[----:B------:R-:W-:Y:S02]  /*30e0*/  FSEL R182, R98, -INF , !P3 ;  /* 0xff80000062b67808 */ /* 0x000fe40005800000 */
[----:B------:R-:W-:Y:S02]  /*30f0*/  FSEL R145, R97, -INF , !P6 ;  /* 0xff80000061917808 */ /* 0x000fe40007000000 */
[C---:B------:R-:W-:Y:S02]  /*3100*/  ISETP.GE.AND P3, PT, R68.reuse, R85, PT ;  /* 0x000000554400720c */ /* 0x040fe40003f66270 */
[----:B------:R-:W-:Y:S02]  /*3110*/  ISETP.GE.AND P6, PT, R68, R65, PT ;  /* 0x000000414400720c */ /* 0x000fe40003fc6270 */
[C---:B------:R-:W-:Y:S02]  /*3120*/  LOP3.LUT R68, R64.reuse, 0x31, RZ, 0xfc, !PT ;  /* 0x0000003140447812 */ /* 0x040fe400078efcff */
[----:B------:R-:W-:-:S02]  /*3130*/  LOP3.LUT R70, R64, 0x38, RZ, 0xfc, !PT ;  /* 0x0000003840467812 */ /* 0x000fc400078efcff */
[----:B------:R-:W-:Y:S02]  /*3140*/  FSEL R184, R99, -INF , !P2 ;  /* 0xff80000063b87808 */ /* 0x000fe40005000000 */
[----:B------:R-:W-:Y:S02]  /*3150*/  FSEL R179, R56, -INF , !P0 ;  /* 0xff80000038b37808 */ /* 0x000fe40004000000 */
[----:B------:R-:W-:Y:S02]  /*3160*/  FSEL R178, R58, -INF , !P5 ;  /* 0xff8000003ab27808 */ /* 0x000fe40006800000 */
[----:B------:R-:W-:Y:S02]  /*3170*/  FSEL R177, R57, -INF , !P4 ;  /* 0xff80000039b17808 */ /* 0x000fe40006000000 */
[C---:B------:R-:W-:Y:S02]  /*3180*/  ISETP.GE.AND P2, PT, R68.reuse, R85, PT ;  /* 0x000000554400720c */ /* 0x040fe40003f46270 */
[----:B------:R-:W-:-:S02]  /*3190*/  ISETP.GE.AND P0, PT, R68, R65, PT ;  /* 0x000000414400720c */ /* 0x000fc40003f06270 */
[C---:B------:R-:W-:Y:S02]  /*31a0*/  ISETP.GE.AND P5, PT, R70.reuse, R85, PT ;  /* 0x000000554600720c */ /* 0x040fe40003fa6270 */
[----:B------:R-:W-:Y:S02]  /*31b0*/  ISETP.GE.AND P4, PT, R70, R65, PT ;  /* 0x000000414600720c */ /* 0x000fe40003f86270 */
[----:B------:R-:W-:Y:S01]  /*31c0*/  HMMA.16816.F32.BF16 R68, R60, R4, R44 ;  /* 0x000000043c44723c */ /* 0x000fe2000004182c */
[----:B------:R-:W2:Y:S01]  /*31d0*/  LDSM.16.M88.4 R44, [R128+0xb000] ;  /* 0x00b00000802c783b */ /* 0x000ea20000000200 */
[C---:B------:R-:W-:Y:S02]  /*31e0*/  LOP3.LUT R56, R64.reuse, 0x39, RZ, 0xfc, !PT ;  /* 0x0000003940387812 */ /* 0x040fe400078efcff */
[----:B------:R-:W-:Y:S01]  /*31f0*/  LOP3.LUT R4, R64, 0x40, RZ, 0xfc, !PT ;  /* 0x0000004040047812 */ /* 0x000fe200078efcff */
[----:B------:R-:W3:Y:S01]  /*3200*/  LDSM.16.M88.4 R128, [R128+0xb800] ;  /* 0x00b800008080783b */ /* 0x000ee20000000200 */
[----:B------:R-:W-:Y:S01]  /*3210*/  FSEL R180, R59, -INF , !P1 ;  /* 0xff8000003bb47808 */ /* 0x000fe20004800000 */
[----:B------:R-:W-:-:S04]  /*3220*/  DEPBAR.LE SB0, 0x0 ;  /* 0x000080000000791a */ /* 0x000fc80000000000 */
[----:B------:R-:W-:Y:S01]  /*3230*/  FSEL R176, R54, -INF , !P6 ;  /* 0xff80000036b07808 */ /* 0x000fe20007000000 */
[C---:B-1----:R-:W-:Y:S01]  /*3240*/  HMMA.16816.F32.BF16 R36, R60.reuse, R8, R36 ;  /* 0x000000083c24723c */ /* 0x042fe20000041824 */
[----:B------:R-:W-:Y:S02]  /*3250*/  FSEL R171, R53, -INF , !P2 ;  /* 0xff80000035ab7808 */ /* 0x000fe40005000000 */
[-C--:B------:R-:W-:Y:S02]  /*3260*/  ISETP.GE.AND P1, PT, R56, R85.reuse, PT ;  /* 0x000000553800720c */ /* 0x080fe40003f26270 */
[C---:B------:R-:W-:Y:S02]  /*3270*/  ISETP.GE.AND P6, PT, R4.reuse, R85, PT ;  /* 0x000000550400720c */ /* 0x040fe40003fc6270 */
[----:B------:R-:W-:Y:S01]  /*3280*/  ISETP.GE.AND P2, PT, R4, R65, PT ;  /* 0x000000410400720c */ /* 0x000fe20003f46270 */
[----:B------:R-:W-:Y:S01]  /*3290*/  HMMA.16816.F32.BF16 R32, R60, R10, R32 ;  /* 0x0000000a3c20723c */ /* 0x000fe20000041820 */
        /* <DEDUP_REMOVED lines=10> */
[C---:B------:R-:W-:Y:S01]  /*3340*/  ISETP.GE.AND P4, PT, R6.reuse, R85, PT ;  /* 0x000000550600720c */ /* 0x040fe20003f86270 */
[----:B--2---:R-:W-:Y:S01]  /*3350*/  HMMA.16816.F32.BF16 R24, R60, R44, R24 ;  /* 0x0000002c3c18723c */ /* 0x004fe20000041818 */
[----:B------:R-:W-:Y:S02]  /*3360*/  ISETP.GE.AND P1, PT, R6, R65, PT ;  /* 0x000000410600720c */ /* 0x000fe40003f26270 */
[----:B------:R-:W-:-:S02]  /*3370*/  LOP3.LUT R4, R64, 0x49, RZ, 0xfc, !PT ;  /* 0x0000004940047812 */ /* 0x000fc400078efcff */
[----:B------:R-:W-:Y:S02]  /*3380*/  LOP3.LUT R6, R64, 0x50, RZ, 0xfc, !PT ;  /* 0x0000005040067812 */ /* 0x000fe400078efcff */
[----:B------:R-:W-:Y:S01]  /*3390*/  FSEL R170, R51, -INF , !P3 ;  /* 0xff80000033aa7808 */ /* 0x000fe20005800000 */
[C---:B------:R-:W-:Y:S01]  /*33a0*/  HMMA.16816.F32.BF16 R20, R60.reuse, R46, R20 ;  /* 0x0000002e3c14723c */ /* 0x040fe20000041814 */
[----:B------:R-:W-:Y:S02]  /*33b0*/  FSEL R167, R68, -INF , !P6 ;  /* 0xff80000044a77808 */ /* 0x000fe40007000000 */
[----:B------:R-:W-:Y:S02]  /*33c0*/  FSEL R168, R70, -INF , !P2 ;  /* 0xff80000046a87808 */ /* 0x000fe40005000000 */
[----:B------:R-:W-:Y:S02]  /*33d0*/  FSEL R165, R69, -INF , !P0 ;  /* 0xff80000045a57808 */ /* 0x000fe40004000000 */
[C---:B------:R-:W-:Y:S01]  /*33e0*/  ISETP.GE.AND P3, PT, R4.reuse, R85, PT ;  /* 0x000000550400720c */ /* 0x040fe20003f66270 */
[----:B---3--:R-:W-:Y:S01]  /*33f0*/  HMMA.16816.F32.BF16 R16, R60, R128, R16 ;  /* 0x000000803c10723c */ /* 0x008fe20000041810 */
[----:B------:R-:W-:-:S02]  /*3400*/  ISETP.GE.AND P6, PT, R4, R65, PT ;  /* 0x000000410400720c */ /* 0x000fc40003fc6270 */
[C---:B------:R-:W-:Y:S02]  /*3410*/  ISETP.GE.AND P2, PT, R6.reuse, R85, PT ;  /* 0x000000550600720c */ /* 0x040fe40003f46270 */
[----:B------:R-:W-:Y:S02]  /*3420*/  ISETP.GE.AND P0, PT, R6, R65, PT ;  /* 0x000000410600720c */ /* 0x000fe40003f06270 */
[C---:B------:R-:W-:Y:S01]  /*3430*/  LOP3.LUT R4, R64.reuse, 0x51, RZ, 0xfc, !PT ;  /* 0x0000005140047812 */ /* 0x040fe200078efcff */
[----:B------:R-:W-:Y:S01]  /*3440*/  HMMA.16816.F32.BF16 R12, R60, R130, R12 ;  /* 0x000000823c0c723c */ /* 0x000fe2000004180c */
[----:B------:R-:W-:Y:S02]  /*3450*/  LOP3.LUT R6, R64, 0x58, RZ, 0xfc, !PT ;  /* 0x0000005840067812 */ /* 0x000fe400078efcff */
[----:B------:R-:W-:Y:S02]  /*3460*/  FSEL R160, R71, -INF , !P5 ;  /* 0xff80000047a07808 */ /* 0x000fe40006800000 */
[----:B------:R-:W-:-:S02]  /*3470*/  FSEL R155, R40, -INF , !P4 ;  /* 0xff800000289b7808 */ /* 0x000fc40006000000 */
[----:B------:R-:W-:Y:S02]  /*3480*/  FSEL R166, R42, -INF , !P1 ;  /* 0xff8000002aa67808 */ /* 0x000fe40004800000 */
[----:B------:R-:W-:Y:S01]  /*3490*/  FSEL R153, R41, -INF , !P3 ;  /* 0xff80000029997808 */ /* 0x000fe20005800000 */
[----:B------:R-:W-:Y:S01]  /*34a0*/  BAR.SYNC.DEFER_BLOCKING 0x0 ;  /* 0x0000000000007b1d */ /* 0x000fe20000010000 */
[C---:B------:R-:W-:Y:S02]  /*34b0*/  ISETP.GE.AND P5, PT, R4.reuse, R85, PT ;  /* 0x000000550400720c */ /* 0x040fe40003fa6270 */
[----:B------:R-:W-:Y:S02]  /*34c0*/  ISETP.GE.AND P4, PT, R4, R65, PT ;  /* 0x000000410400720c */ /* 0x000fe40003f86270 */
[C---:B------:R-:W-:Y:S02]  /*34d0*/  ISETP.GE.AND P1, PT, R6.reuse, R85, PT ;  /* 0x000000550600720c */ /* 0x040fe40003f26270 */
[----:B------:R-:W-:-:S02]  /*34e0*/  ISETP.GE.AND P3, PT, R6, R65, PT ;  /* 0x000000410600720c */ /* 0x000fc40003f66270 */
[C---:B------:R-:W-:Y:S02]  /*34f0*/  LOP3.LUT R4, R64.reuse, 0x59, RZ, 0xfc, !PT ;  /* 0x0000005940047812 */ /* 0x040fe400078efcff */
[----:B------:R-:W-:Y:S02]  /*3500*/  LOP3.LUT R6, R64, 0x60, RZ, 0xfc, !PT ;  /* 0x0000006040067812 */ /* 0x000fe400078efcff */
[----:B------:R-:W-:Y:S02]  /*3510*/  FSEL R164, R43, -INF , !P6 ;  /* 0xff8000002ba47808 */ /* 0x000fe40007000000 */
[----:B------:R-:W-:Y:S02]  /*3520*/  FSEL R162, R38, -INF , !P0 ;  /* 0xff80000026a27808 */ /* 0x000fe40004000000 */
[----:B------:R-:W-:Y:S02]  /*3530*/  FSEL R161, R37, -INF , !P5 ;  /* 0xff80000025a17808 */ /* 0x000fe40006800000 */
[----:B------:R-:W-:-:S02]  /*3540*/  ISETP.GE.AND P6, PT, R4, R85, PT ;  /* 0x000000550400720c */ /* 0x000fc40003fc6270 */
[C---:B------:R-:W-:Y:S02]  /*3550*/  ISETP.GE.AND P0, PT, R6.reuse, R85, PT ;  /* 0x000000550600720c */ /* 0x040fe40003f06270 */
[----:B------:R-:W-:Y:S02]  /*3560*/  ISETP.GE.AND P5, PT, R6, R65, PT ;  /* 0x000000410600720c */ /* 0x000fe40003fa6270 */
[----:B------:R-:W-:Y:S02]  /*3570*/  LOP3.LUT R6, R64, 0x68, RZ, 0xfc, !PT ;  /* 0x0000006840067812 */ /* 0x000fe400078efcff */
[----:B------:R-:W-:Y:S02]  /*3580*/  FSEL R156, R34, -INF , !P3 ;  /* 0xff800000229c7808 */ /* 0x000fe40005800000 */
[----:B------:R-:W-:Y:S02]  /*3590*/  FSEL R157, R33, -INF , !P6 ;  /* 0xff800000219d7808 */ /* 0x000fe40007000000 */
[----:B------:R-:W-:-:S02]  /*35a0*/  ISETP.GE.AND P3, PT, R6, R85, PT ;  /* 0x000000550600720c */ /* 0x000fc40003f66270 */
[-C--:B------:R-:W-:Y:S02]  /*35b0*/  ISETP.GE.AND P6, PT, R6, R65.reuse, PT ;  /* 0x000000410600720c */ /* 0x080fe40003fc6270 */
[----:B------:R-:W-:Y:S02]  /*35c0*/  LOP3.LUT R6, R64, 0x69, RZ, 0xfc, !PT ;  /* 0x0000006940067812 */ /* 0x000fe400078efcff */
[----:B------:R-:W-:Y:S02]  /*35d0*/  FSEL R151, R24, -INF , !P0 ;  /* 0xff80000018977808 */ /* 0x000fe40004000000 */
[----:B------:R-:W-:Y:S02]  /*35e0*/  FSEL R163, R36, -INF , !P2 ;  /* 0xff80000024a37808 */ /* 0x000fe40005000000 */
[-C--:B------:R-:W-:Y:S02]  /*35f0*/  ISETP.GE.AND P0, PT, R6, R65.reuse, PT ;  /* 0x000000410600720c */ /* 0x080fe40003f06270 */
[----:B------:R-:W-:-:S02]  /*3600*/  ISETP.GE.AND P2, PT, R4, R65, PT ;  /* 0x000000410400720c */ /* 0x000fc40003f46270 */
[----:B------:R-:W-:Y:S02]  /*3610*/  LOP3.LUT R4, R64, 0x61, RZ, 0xfc, !PT ;  /* 0x0000006140047812 */ /* 0x000fe400078efcff */
[----:B------:R-:W-:Y:S02]  /*3620*/  FSEL R142, R23, -INF , !P0 ;  /* 0xff800000178e7808 */ /* 0x000fe40004000000 */
[----:B------:R-:W-:Y:S02]  /*3630*/  FSEL R158, R39, -INF , !P4 ;  /* 0xff800000279e7808 */ /* 0x000fe40006000000 */
[----:B------:R-:W-:Y:S02]  /*3640*/  FSEL R159, R32, -INF , !P1 ;  /* 0xff800000209f7808 */ /* 0x000fe40004800000 */
[-C--:B------:R-:W-:Y:S02]  /*3650*/  ISETP.GE.AND P0, PT, R64, R85.reuse, PT ;  /* 0x000000554000720c */ /* 0x080fe40003f06270 */
[----:B------:R-:W-:-:S02]  /*3660*/  ISETP.GE.AND P4, PT, R4, R85, PT ;  /* 0x000000550400720c */ /* 0x000fc40003f86270 */
[----:B------:R-:W-:Y:S02]  /*3670*/  ISETP.GE.AND P1, PT, R4, R65, PT ;  /* 0x000000410400720c */ /* 0x000fe40003f26270 */
[----:B------:R-:W-:Y:S02]  /*3680*/  LOP3.LUT R4, R64, 0x70, RZ, 0xfc, !PT ;  /* 0x0000007040047812 */ /* 0x000fe400078efcff */
[----:B------:R-:W-:Y:S02]  /*3690*/  FSEL R5, R76, -INF , !P0 ;  /* 0xff8000004c057808 */ /* 0x000fe40004000000 */
[----:B------:R-:W-:Y:S02]  /*36a0*/  FSEL R152, R26, -INF , !P5 ;  /* 0xff8000001a987808 */ /* 0x000fe40006800000 */
[----:B------:R-:W-:Y:S02]  /*36b0*/  FSEL R149, R25, -INF , !P4 ;  /* 0xff80000019957808 */ /* 0x000fe40006000000 */
[----:B------:R-:W-:-:S02]  /*36c0*/  ISETP.GT.AND P0, PT, R211, R204, PT ;  /* 0x000000ccd300720c */ /* 0x000fc40003f04270 */
[C---:B------:R-:W-:Y:S02]  /*36d0*/  ISETP.GE.AND P5, PT, R4.reuse, R85, PT ;  /* 0x000000550400720c */ /* 0x040fe40003fa6270 */
[----:B------:R-:W-:Y:S02]  /*36e0*/  ISETP.GE.AND P4, PT, R4, R65, PT ;  /* 0x000000410400720c */ /* 0x000fe40003f86270 */
[----:B------:R-:W-:Y:S02]  /*36f0*/  LOP3.LUT R4, R64, 0x71, RZ, 0xfc, !PT ;  /* 0x0000007140047812 */ /* 0x000fe400078efcff */
[----:B------:R-:W-:Y:S02]  /*3700*/  FSEL R154, R35, -INF , !P2 ;  /* 0xff800000239a7808 */ /* 0x000fe40005000000 */
[----:B------:R-:W-:Y:S02]  /*3710*/  FSEL R150, R27, -INF , !P1 ;  /* 0xff8000001b967808 */ /* 0x000fe40004800000 */
[----:B------:R-:W-:-:S02]  /*3720*/  FSEL R143, R20, -INF , !P3 ;  /* 0xff800000148f7808 */ /* 0x000fc40005800000 */
[-C--:B------:R-:W-:Y:S02]  /*3730*/  ISETP.GE.AND P2, PT, R6, R85.reuse, PT ;  /* 0x000000550600720c */ /* 0x080fe40003f46270 */
[C---:B------:R-:W-:Y:S02]  /*3740*/  ISETP.GE.AND P1, PT, R4.reuse, R85, PT ;  /* 0x000000550400720c */ /* 0x040fe40003f26270 */
[----:B------:R-:W-:Y:S02]  /*3750*/  ISETP.GE.AND P3, PT, R4, R65, PT ;  /* 0x000000410400720c */ /* 0x000fe40003f66270 */
[C---:B------:R-:W-:Y:S02]  /*3760*/  LOP3.LUT R6, R64.reuse, 0x78, RZ, 0xfc, !PT ;  /* 0x0000007840067812 */ /* 0x040fe400078efcff */
[----:B------:R-:W-:Y:S02]  /*3770*/  LOP3.LUT R4, R64, 0x79, RZ, 0xfc, !PT ;  /* 0x0000007940047812 */ /* 0x000fe400078efcff */
[----:B------:R-:W-:-:S02]  /*3780*/  FSEL R148, R22, -INF , !P6 ;  /* 0xff80000016947808 */ /* 0x000fc40007000000 */
[----:B------:R-:W-:Y:S02]  /*3790*/  FSEL R141, R21, -INF , !P2 ;  /* 0xff800000158d7808 */ /* 0x000fe40005000000 */
[----:B------:R-:W-:Y:S02]  /*37a0*/  FSEL R139, R16, -INF , !P5 ;  /* 0xff800000108b7808 */ /* 0x000fe40006800000 */
[----:B------:R-:W-:Y:S02]  /*37b0*/  FSEL R138, R18, -INF , !P4 ;  /* 0xff800000128a7808 */ /* 0x000fe40006000000 */
[----:B------:R-:W-:Y:S02]  /*37c0*/  FSEL R137, R17, -INF , !P1 ;  /* 0xff80000011897808 */ /* 0x000fe40004800000 */
[C---:B------:R-:W-:Y:S02]  /*37d0*/  ISETP.GE.AND P6, PT, R6.reuse, R85, PT ;  /* 0x000000550600720c */ /* 0x040fe40003fc6270 */
[----:B------:R-:W-:-:S02]  /*37e0*/  ISETP.GE.AND P2, PT, R6, R65, PT ;  /* 0x000000410600720c */ /* 0x000fc40003f46270 */
[----:B------:R-:W-:Y:S02]  /*37f0*/  ISETP.GE.AND P5, PT, R4, R85, PT ;  /* 0x000000550400720c */ /* 0x000fe40003fa6270 */
[-C--:B------:R-:W-:Y:S02]  /*3800*/  ISETP.GE.AND P4, PT, R64, R65.reuse, PT ;  /* 0x000000414000720c */ /* 0x080fe40003f86270 */
[----:B------:R-:W-:Y:S02]  /*3810*/  ISETP.GE.AND P1, PT, R4, R65, PT ;  /* 0x000000410400720c */ /* 0x000fe40003f26270 */
[----:B------:R-:W-:Y:S02]  /*3820*/  FSEL R78, R78, -INF , !P4 ;  /* 0xff8000004e4e7808 */ /* 0x000fe40006000000 */
[----:B------:R-:W-:Y:S02]  /*3830*/  FSEL R136, R19, -INF , !P3 ;  /* 0xff80000013887808 */ /* 0x000fe40005800000 */
[----:B------:R-:W-:-:S02]  /*3840*/  FSEL R135, R12, -INF , !P6 ;  /* 0xff8000000c877808 */ /* 0x000fc40007000000 */
        /* <DEDUP_REMOVED lines=17> */
.L_x_1915:
[----:B------:R-:W1:Y:S01]  /*3960*/  LDC R7, c[0x0][0x4f0] ;  /* 0x00013c00ff077b82 */ /* 0x000e620000000800 */
[----:B------:R-:W-:Y:S02]  /*3970*/  IADD3 R14, PT, PT, R216, -0x80, RZ ;  /* 0xffffff80d80e7810 */ /* 0x000fe40007ffe0ff */
        /* <DEDUP_REMOVED lines=21> */
[----:B------:R-:W-:Y:S02]  /*3ad0*/  @!P1 IMAD.IADD R9, R9, 0x1, -R4 ;  /* 0x0000000109099824 */ /* 0x000fe400078e0a04 */
[-C--:B------:R-:W-:Y:S01]  /*3ae0*/  @!P3 IADD3 R11, PT, PT, R11, -R4.reuse, RZ ;  /* 0x800000040b0bb210 */ /* 0x080fe20007ffe0ff */
[----:B------:R-:W-:Y:S01]  /*3af0*/  @!P1 VIADD R12, R12, 0x1 ;  /* 0x000000010c0c9836 */ /* 0x000fe20000000000 */
[----:B------:R-:W-:Y:S02]  /*3b00*/  @!P3 IADD3 R15, PT, PT, R15, 0x1, RZ ;  /* 0x000000010f0fb810 */ /* 0x000fe40007ffe0ff */
[-C--:B------:R-:W-:Y:S02]  /*3b10*/  ISETP.GE.U32.AND P4, PT, R9, R4.reuse, PT ;  /* 0x000000040900720c */ /* 0x080fe40003f86070 */
[----:B------:R-:W-:Y:S02]  /*3b20*/  ISETP.GE.U32.AND P5, PT, R11, R4, PT ;  /* 0x000000040b00720c */ /* 0x000fe40003fa6070 */
[----:B------:R-:W-:-:S02]  /*3b30*/  LOP3.LUT R4, R216, R7, RZ, 0x3c, !PT ;  /* 0x00000007d8047212 */ /* 0x000fc400078e3cff */
[----:B------:R-:W-:Y:S02]  /*3b40*/  ISETP.NE.AND P1, PT, R7, RZ, PT ;  /* 0x000000ff0700720c */ /* 0x000fe40003f25270 */
        /* <DEDUP_REMOVED lines=27> */
.L_x_1916:
[----:B------:R-:W-:Y:S01]  /*3d00*/  LEA R6, P0, R13, R206, 0x1 ;  /* 0x000000ce0d067211 */ /* 0x000fe200078008ff */
[----:B------:R-:W-:-:S03]  /*3d10*/  IMAD.MOV.U32 R207, RZ, RZ, R205 ;  /* 0x000000ffffcf7224 */ /* 0x000fc600078e00cd */
[----:B------:R-:W-:Y:S02]  /*3d20*/  IADD3 R2, P1, PT, R6, R117, RZ ;  /* 0x0000007506027210 */ /* 0x000fe40007f3e0ff */
[----:B------:R-:W-:Y:S01]  /*3d30*/  LEA.HI.X R7, R13, R205, R10, 0x1, P0 ;  /* 0x000000cd0d077211 */ /* 0x000fe200000f0c0a */
[----:B------:R-:W-:Y:S01]  /*3d40*/  @!PT LDS RZ, [RZ] ;  /* 0x00000000fffff984 */ /* 0x000fe20000000800 */
[----:B------:R-:W-:Y:S01]  /*3d50*/  @!PT LDS RZ, [RZ] ;  /* 0x00000000fffff984 */ /* 0x000fe20000000800 */
[----:B------:R-:W-:Y:S01]  /*3d60*/  @!PT LDS RZ, [RZ] ;  /* 0x00000000fffff984 */ /* 0x000fe20000000800 */
[----:B------:R1:W-:Y:S01]  /*3d70*/  LDGSTS.E.BYPASS.LTC128B.128 [R118+0x4000], desc[UR24][R206.64] ;  /* 0x04000000ce767fae */ /* 0x0003e2000b981a18 */
        /* <DEDUP_REMOVED lines=27> */
.L_x_1914:
        /* <DEDUP_REMOVED lines=34> */
[----:B------:R-:W1:Y:S01]  /*4150*/  SHFL.BFLY PT, R7, R4, 0x2, 0x1f ;  /* 0x0c401f0004077f89 */ /* 0x000e6200000e0000 */
[----:B------:R-:W-:Y:S02]  /*4160*/  IADD3 R29, PT, PT, R29, -0x2, RZ ;  /* 0xfffffffe1d1d7810 */ /* 0x000fe40007ffe0ff */
[----:B------:R-:W-:Y:S01]  /*4170*/  LEA R200, R200, UR5, 0x1 ;  /* 0x00000005c8c87c11 */ /* 0x000fe2000f8e08ff */
[----:B------:R-:W3:Y:S03]  /*4180*/  SHFL.BFLY PT, R2, R9, 0x2, 0x1f ;  /* 0x0c401f0009027f89 */ /* 0x000ee600000e0000 */
[C---:B------:R-:W-:Y:S01]  /*4190*/  IADD3 R217, PT, PT, R200.reuse, 0xc000, RZ ;  /* 0x0000c000c8d97810 */ /* 0x040fe20007ffe0ff */
[----:B------:R-:W-:Y:S01]  /*41a0*/  LDSM.16.MT88.4 R68, [R200+0xc000] ;  /* 0x00c00000c844783b */ /* 0x000fe20000004200 */
[----:B------:R-:W-:-:S02]  /*41b0*/  IADD3 R62, PT, PT, R200, 0xc040, RZ ;  /* 0x0000c040c83e7810 */ /* 0x000fc40007ffe0ff */
[----:B-1----:R-:W-:Y:S02]  /*41c0*/  FMNMX.FTZ R7, R4, R7, !PT ;  /* 0x0000000704077209 */ /* 0x002fe40007810000 */
[----:B---3--:R-:W-:-:S03]  /*41d0*/  FMNMX.FTZ R2, R9, R2, !PT ;  /* 0x0000000209027209 */ /* 0x008fc60007810000 */
[----:B------:R-:W1:Y:S04]  /*41e0*/  SHFL.BFLY PT, R132, R7, 0x1, 0x1f ;  /* 0x0c201f0007847f89 */ /* 0x000e6800000e0000 */
[----:B------:R-:W3:Y:S04]  /*41f0*/  SHFL.BFLY PT, R3, R2, 0x1, 0x1f ;  /* 0x0c201f0002037f89 */ /* 0x000ee800000e0000 */
[----:B------:R-:W-:Y:S01]  /*4200*/  LDSM.16.MT88.4 R8, [R200+0xc800] ;  /* 0x00c80000c808783b */ /* 0x000fe20000004200 */
[----:B-1----:R-:W-:-:S04]  /*4210*/  FMNMX.FTZ R132, R7, R132, !PT ;  /* 0x0000008407847209 */ /* 0x002fc80007810000 */
[C---:B------:R-:W-:Y:S01]  /*4220*/  FSETP.NEU.FTZ.AND P0, PT, R132.reuse, -INF , PT ;  /* 0xff8000008400780b */ /* 0x040fe20003f1d000 */
[----:B--2---:R-:W-:Y:S01]  /*4230*/  FMUL.FTZ R140, R132, UR4 ;  /* 0x00000004848c7c20 */ /* 0x004fe20008410000 */
[----:B---3--:R-:W-:-:S04]  /*4240*/  FMNMX.FTZ R3, R2, R3, !PT ;  /* 0x0000000302037209 */ /* 0x008fc80007810000 */
[----:B------:R-:W-:Y:S01]  /*4250*/  FSEL R140, R140, RZ, P0 ;  /* 0x000000ff8c8c7208 */ /* 0x000fe20000000000 */
[C---:B------:R-:W-:Y:S01]  /*4260*/  FMUL.FTZ R67, R3.reuse, UR4 ;  /* 0x0000000403437c20 */ /* 0x040fe20008410000 */
[----:B------:R-:W-:Y:S02]  /*4270*/  ISETP.NE.AND P0, PT, R28, RZ, PT ;  /* 0x000000ff1c00720c */ /* 0x000fe40003f05270 */
[----:B------:R-:W-:Y:S01]  /*4280*/  FSETP.NEU.FTZ.AND P1, PT, R3, -INF , PT ;  /* 0xff8000000300780b */ /* 0x000fe20003f3d000 */
[--C-:B------:R-:W-:Y:S01]  /*4290*/  FFMA.FTZ R63, R5, UR4, -R140.reuse ;  /* 0x00000004053f7c23 */ /* 0x100fe2000801088c */
[----:B------:R-:W-:Y:S01]  /*42a0*/  SEL R5, R198, 0xffffffe0, !P0 ;  /* 0xffffffe0c6057807 */ /* 0x000fe20004000000 */
[--C-:B------:R-:W-:Y:S01]  /*42b0*/  FFMA.FTZ R58, R77, UR4, -R140.reuse ;  /* 0x000000044d3a7c23 */ /* 0x100fe2000801088c */
[----:B------:R-:W-:Y:S01]  /*42c0*/  ISETP.NE.AND P0, PT, R0, RZ, PT ;  /* 0x000000ff0000720c */ /* 0x000fe20003f05270 */
[--C-:B------:R-:W-:Y:S01]  /*42d0*/  FFMA.FTZ R54, R79, UR4, -R140.reuse ;  /* 0x000000044f367c23 */ /* 0x100fe2000801088c */
[----:B------:R-:W-:Y:S01]  /*42e0*/  FSEL R67, R67, RZ, P1 ;  /* 0x000000ff43437208 */ /* 0x000fe20000800000 */
[--C-:B------:R-:W-:Y:S01]  /*42f0*/  FFMA.FTZ R61, R73, UR4, -R140.reuse ;  /* 0x00000004493d7c23 */ /* 0x100fe2000801088c */
[----:B------:R-:W-:Y:S01]  /*4300*/  IADD3 R66, PT, PT, R200, R5, RZ ;  /* 0x00000005c8427210 */ /* 0x000fe20007ffe0ff */
        /* <DEDUP_REMOVED lines=8> */
[----:B------:R-:W-:Y:S01]  /*4390*/  @P0 IADD3 R62, PT, PT, R217, -0x40, RZ ;  /* 0xffffffc0d93e0810 */ /* 0x000fe20007ffe0ff */
[--C-:B------:R-:W-:Y:S01]  /*43a0*/  FFMA.FTZ R53, R91, UR4, -R140.reuse ;  /* 0x000000045b357c23 */ /* 0x100fe2000801088c */
[----:B------:R-:W2:Y:S01]  /*43b0*/  LDSM.16.MT88.4 R108, [R66+0x10000] ;  /* 0x01000000426c783b */ /* 0x000ea20000004200 */
[--C-:B------:R-:W-:Y:S01]  /*43c0*/  FFMA.FTZ R48, R89, UR4, -R140.reuse ;  /* 0x0000000459307c23 */ /* 0x100fe2000801088c */
[----:B------:R-:W-:Y:S01]  /*43d0*/  IADD3 R0, PT, PT, R5, R62, RZ ;  /* 0x0000003e05007210 */ /* 0x000fe20007ffe0ff */
[--C-:B------:R-:W-:Y:S01]  /*43e0*/  FFMA.FTZ R55, R88, UR4, -R67.reuse ;  /* 0x0000000458377c23 */ /* 0x100fe20008010843 */
[----:B------:R-:W3:Y:S01]  /*43f0*/  LDSM.16.MT88.4 R84, [R62] ;  /* 0x000000003e54783b */ /* 0x000ee20000004200 */
[----:B------:R-:W4:Y:S01]  /*4400*/  MUFU.EX2 R58, R58 ;  /* 0x0000003a003a7308 */ /* 0x000f220000000800 */
[--C-:B------:R-:W-:Y:S01]  /*4410*/  FFMA.FTZ R50, R90, UR4, -R67.reuse ;  /* 0x000000045a327c23 */ /* 0x100fe20008010843 */
[--C-:B------:R-:W-:Y:S01]  /*4420*/  FFMA.FTZ R51, R120, UR4, -R67.reuse ;  /* 0x0000000478337c23 */ /* 0x100fe20008010843 */
[----:B------:R-:W5:Y:S01]  /*4430*/  LDSM.16.MT88.4 R92, [R0] ;  /* 0x00000000005c783b */ /* 0x000f620000004200 */
[--C-:B------:R-:W-:Y:S01]  /*4440*/  FFMA.FTZ R46, R122, UR4, -R67.reuse ;  /* 0x000000047a2e7c23 */ /* 0x100fe20008010843 */
        /* <DEDUP_REMOVED lines=12> */
[----:B----4-:R-:W-:Y:S01]  /*4510*/  F2FP.BF16.F32.PACK_AB R116, R58, R63 ;  /* 0x0000003f3a74723e */ /* 0x010fe200000010ff */
[--C-:B------:R-:W-:Y:S01]  /*4520*/  FFMA.FTZ R38, R180, UR4, -R67.reuse ;  /* 0x00000004b4267c23 */ /* 0x100fe20008010843 */
[----:B------:R-:W4:Y:S01]  /*4530*/  LDSM.16.MT88.4 R16, [R66+0xc800] ;  /* 0x00c800004210783b */ /* 0x000f220000004200 */
[--C-:B------:R-:W-:Y:S01]  /*4540*/  FFMA.FTZ R41, R175, UR4, -R140.reuse ;  /* 0x00000004af297c23 */ /* 0x100fe2000801088c */
[--C-:B------:R-:W-:Y:S01]  /*4550*/  FFMA.FTZ R36, R171, UR4, -R140.reuse ;  /* 0x00000004ab247c23 */ /* 0x100fe2000801088c */
[--C-:B------:R-:W-:Y:S01]  /*4560*/  FFMA.FTZ R37, R173, UR4, -R140.reuse ;  /* 0x00000004ad257c23 */ /* 0x100fe2000801088c */
[----:B------:R-:W4:Y:S01]  /*4570*/  LDSM.16.MT88.4 R12, [R62+0x800] ;  /* 0x000800003e0c783b */ /* 0x000f220000004200 */
[----:B------:R-:W-:Y:S01]  /*4580*/  MUFU.EX2 R65, R65 ;  /* 0x0000004100417308 */ /* 0x000fe20000000800 */
[--C-:B------:R-:W-:Y:S01]  /*4590*/  FFMA.FTZ R28, R169, UR4, -R140.reuse ;  /* 0x00000004a91c7c23 */ /* 0x100fe2000801088c */
[--C-:B------:R-:W-:Y:S01]  /*45a0*/  FFMA.FTZ R39, R176, UR4, -R67.reuse ;  /* 0x00000004b0277c23 */ /* 0x100fe20008010843 */
[----:B------:R-:W4:Y:S01]  /*45b0*/  LDSM.16.MT88.4 R20, [R66+0x10800] ;  /* 0x010800004214783b */ /* 0x000f220000004200 */
[--C-:B------:R-:W-:Y:S01]  /*45c0*/  FFMA.FTZ R30, R174, UR4, -R67.reuse ;  /* 0x00000004ae1e7c23 */ /* 0x100fe20008010843 */
[--C-:B------:R-:W-:Y:S01]  /*45d0*/  FFMA.FTZ R31, R172, UR4, -R67.reuse ;  /* 0x00000004ac1f7c23 */ /* 0x100fe20008010843 */
[--C-:B------:R-:W-:Y:S01]  /*45e0*/  FFMA.FTZ R2, R170, UR4, -R67.reuse ;  /* 0x00000004aa027c23 */ /* 0x100fe20008010843 */
[----:B------:R-:W-:Y:S01]  /*45f0*/  LDSM.16.MT88.4 R144, [R200+0x10800] ;  /* 0x01080000c890783b */ /* 0x000fe20000004200 */
[----:B------:R-:W2:Y:S01]  /*4600*/  MUFU.EX2 R60, R60 ;  /* 0x0000003c003c7308 */ /* 0x000ea20000000800 */
[----:B-1----:R-:W-:Y:S01]  /*4610*/  F2FP.BF16.F32.PACK_AB R118, R61, R54 ;  /* 0x000000363d76723e */ /* 0x002fe200000010ff */
        /* <DEDUP_REMOVED lines=15> */
[----:B--2---:R-:W-:Y:S01]  /*4710*/  F2FP.BF16.F32.PACK_AB R117, R60, R65 ;  /* 0x000000413c75723e */ /* 0x004fe200000010ff */
[----:B------:R-:W-:Y:S01]  /*4720*/  FFMA.FTZ R64, R64, UR4, -R67 ;  /* 0x0000000440407c23 */ /* 0x000fe20008010843 */
[----:B------:R-:W-:Y:S01]  /*4730*/  FADD.FTZ R63, R63, R58 ;  /* 0x0000003a3f3f7221 */ /* 0x000fe20000010000 */
[----:B------:R-:W-:Y:S01]  /*4740*/  FADD.FTZ R60, R65, R60 ;  /* 0x0000003c413c7221 */ /* 0x000fe20000010000 */
[----:B------:R-:W-:-:S03]  /*4750*/  ISETP.GE.AND P0, PT, R29, R204, PT ;  /* 0x000000cc1d00720c */ /* 0x000fc60003f06270 */
[----:B------:R-:W-:Y:S08]  /*4760*/  MUFU.EX2 R57, R57 ;  /* 0x0000003900397308 */ /* 0x000ff00000000800 */
[----:B------:R-:W2:Y:S01]  /*4770*/  MUFU.EX2 R52, R52 ;  /* 0x0000003400347308 */ /* 0x000ea20000000800 */
        /* <DEDUP_REMOVED lines=12> */
[C---:B---3--:R-:W-:Y:S07]  /*4840*/  HMMA.16816.F32.BF16 R80, R116.reuse, R84, RZ ;  /* 0x000000547450723c */ /* 0x048fee00000418ff */
        /* <DEDUP_REMOVED lines=20> */
[----:B--2---:R-:W-:-:S02]  /*4990*/  F2FP.BF16.F32.PACK_AB R4, R52, R57 ;  /* 0x000000393404723e */ /* 0x004fc400000010ff */
[----:B-1----:R-:W-:Y:S01]  /*49a0*/  F2FP.BF16.F32.PACK_AB R5, R50, R55 ;  /* 0x000000373205723e */ /* 0x002fe200000010ff */
[----:B------:R-:W-:-:S03]  /*49b0*/  FADD.FTZ R55, R55, R56 ;  /* 0x0000003837377221 */ /* 0x000fc60000010000 */
[----:B------:R-:W1:Y:S01]  /*49c0*/  MUFU.EX2 R36, R36 ;  /* 0x0000002400247308 */ /* 0x000e620000000800 */
[----:B------:R-:W-:Y:S01]  /*49d0*/  HMMA.16816.F32.BF16 R116, R116, R6, RZ ;  /* 0x000000067474723c */ /* 0x000fe200000418ff */
[----:B------:R-:W-:Y:S01]  /*49e0*/  F2FP.BF16.F32.PACK_AB R6, R48, R53 ;  /* 0x000000353006723e */ /* 0x000fe200000010ff */
[----:B------:R-:W-:Y:S01]  /*49f0*/  FADD.FTZ R50, R50, R55 ;  /* 0x0000003732327221 */ /* 0x000fe20000010000 */
[----:B---3--:R-:W-:-:S03]  /*4a00*/  F2FP.BF16.F32.PACK_AB R7, R46, R51 ;  /* 0x000000332e07723e */ /* 0x008fc600000010ff */
[----:B------:R-:W-:Y:S01]  /*4a10*/  FADD.FTZ R51, R51, R50 ;  /* 0x0000003233337221 */ /* 0x000fe20000010000 */
[----:B------:R-:W-:Y:S03]  /*4a20*/  MUFU.EX2 R37, R37 ;  /* 0x0000002500257308 */ /* 0x000fe60000000800 */
[----:B------:R-:W-:Y:S01]  /*4a30*/  HMMA.16816.F32.BF16 R128, R4, R8, R128 ;  /* 0x000000080480723c */ /* 0x000fe20000041880 */
[----:B------:R-:W-:-:S04]  /*4a40*/  FADD.FTZ R46, R46, R51 ;  /* 0x000000332e2e7221 */ /* 0x000fc80000010000 */
[----:B------:R-:W-:Y:S03]  /*4a50*/  MUFU.EX2 R28, R28 ;  /* 0x0000001c001c7308 */ /* 0x000fe60000000800 */
[C---:B------:R-:W-:Y:S01]  /*4a60*/  HMMA.16816.F32.BF16 R68, R4.reuse, R10, R68 ;  /* 0x0000000a0444723c */ /* 0x040fe20000041844 */
[----:B------:R-:W2:Y:S04]  /*4a70*/  LDSM.16.MT88.4 R8, [R0+0x4800] ;  /* 0x004800000008783b */ /* 0x000ea80000004200 */
[----:B------:R-:W-:Y:S03]  /*4a80*/  MUFU.EX2 R39, R39 ;  /* 0x0000002700277308 */ /* 0x000fe60000000800 */
[C---:B----4-:R-:W-:Y:S05]  /*4a90*/  HMMA.16816.F32.BF16 R72, R4.reuse, R16, R72 ;  /* 0x000000100448723c */ /* 0x050fea0000041848 */
[----:B------:R-:W3:Y:S03]  /*4aa0*/  MUFU.EX2 R30, R30 ;  /* 0x0000001e001e7308 */ /* 0x000ee60000000800 */
[C---:B------:R-:W-:Y:S01]  /*4ab0*/  HMMA.16816.F32.BF16 R76, R4.reuse, R18, R76 ;  /* 0x00000012044c723c */ /* 0x040fe2000004184c */
[----:B------:R-:W4:Y:S04]  /*4ac0*/  LDSM.16.MT88.4 R16, [R0+0x800] ;  /* 0x000800000010783b */ /* 0x000f280000004200 */
[----:B------:R-:W-:Y:S03]  /*4ad0*/  MUFU.EX2 R31, R31 ;  /* 0x0000001f001f7308 */ /* 0x000fe60000000800 */
[C---:B------:R-:W-:Y:S05]  /*4ae0*/  HMMA.16816.F32.BF16 R80, R4.reuse, R12, R80 ;  /* 0x0000000c0450723c */ /* 0x040fea0000041850 */
[----:B------:R-:W3:Y:S03]  /*4af0*/  MUFU.EX2 R2, R2 ;  /* 0x0000000200027308 */ /* 0x000ee60000000800 */
[C---:B------:R-:W-:Y:S01]  /*4b00*/  HMMA.16816.F32.BF16 R84, R4.reuse, R14, R84 ;  /* 0x0000000e0454723c */ /* 0x040fe20000041854 */
[----:B------:R-:W1:Y:S04]  /*4b10*/  LDSM.16.MT88.4 R12, [R66+0x11000] ;  /* 0x01100000420c783b */ /* 0x000e680000004200 */
[----:B------:R-:W-:Y:S03]  /*4b20*/  MUFU.EX2 R160, R160 ;  /* 0x000000a000a07308 */ /* 0x000fe60000000800 */
[C---:B------:R-:W-:Y:S05]  /*4b30*/  HMMA.16816.F32.BF16 R104, R4.reuse, R20, R104 ;  /* 0x000000140468723c */ /* 0x040fea0000041868 */
[----:B------:R-:W-:Y:S03]  /*4b40*/  MUFU.EX2 R164, R164 ;  /* 0x000000a400a47308 */ /* 0x000fe60000000800 */
[C---:B------:R-:W-:Y:S01]  /*4b50*/  HMMA.16816.F32.BF16 R108, R4.reuse, R22, R108 ;  /* 0x00000016046c723c */ /* 0x040fe2000004186c */
[----:B------:R-:W3:Y:S04]  /*4b60*/  LDSM.16.MT88.4 R20, [R200+0xd000] ;  /* 0x00d00000c814783b */ /* 0x000ee80000004200 */
[----:B------:R-:W-:Y:S03]  /*4b70*/  MUFU.EX2 R158, R158 ;  /* 0x0000009e009e7308 */ /* 0x000fe60000000800 */
[C---:B--2---:R-:W-:Y:S05]  /*4b80*/  HMMA.16816.F32.BF16 R120, R4.reuse, R8, R120 ;  /* 0x000000080478723c */ /* 0x044fea0000041878 */
[----:B------:R-:W-:Y:S03]  /*4b90*/  MUFU.EX2 R156, R156 ;  /* 0x0000009c009c7308 */ /* 0x000fe60000000800 */
[C---:B------:R-:W-:Y:S01]  /*4ba0*/  HMMA.16816.F32.BF16 R116, R4.reuse, R10, R116 ;  /* 0x0000000a0474723c */ /* 0x040fe20000041874 */
[----:B------:R-:W2:Y:S04]  /*4bb0*/  LDSM.16.MT88.4 R8, [R0+0x1000] ;  /* 0x001000000008783b */ /* 0x000ea80000004200 */
        /* <DEDUP_REMOVED lines=10> */
[C---:B------:R-:W-:Y:S01]  /*4c60*/  HMMA.16816.F32.BF16 R100, R4.reuse, R146, R100 ;  /* 0x000000920464723c */ /* 0x040fe20000041864 */
[--C-:B------:R-:W-:Y:S01]  /*4c70*/  FFMA.FTZ R146, R155, UR4, -R140.reuse ;  /* 0x000000049b927c23 */ /* 0x100fe2000801088c */
[----:B------:R-:W-:Y:S01]  /*4c80*/  FFMA.FTZ R147, R153, UR4, -R140 ;  /* 0x0000000499937c23 */ /* 0x000fe2000801088c */
[--C-:B------:R-:W-:Y:S01]  /*4c90*/  FFMA.FTZ R153, R168, UR4, -R67.reuse ;  /* 0x00000004a8997c23 */ /* 0x100fe20008010843 */
[----:B------:R-:W-:Y:S01]  /*4ca0*/  FFMA.FTZ R155, R166, UR4, -R67 ;  /* 0x00000004a69b7c23 */ /* 0x000fe20008010843 */
[----:B------:R-:W-:Y:S03]  /*4cb0*/  MUFU.EX2 R144, R144 ;  /* 0x0000009000907308 */ /* 0x000fe60000000800 */
[C---:B------:R-:W-:Y:S05]  /*4cc0*/  HMMA.16816.F32.BF16 R124, R4.reuse, R32, R124 ;  /* 0x00000020047c723c */ /* 0x040fea000004187c */
[----:B------:R-:W4:Y:S03]  /*4cd0*/  MUFU.EX2 R145, R145 ;  /* 0x0000009100917308 */ /* 0x000f260000000800 */
[----:B------:R-:W-:Y:S01]  /*4ce0*/  HMMA.16816.F32.BF16 R112, R4, R34, R112 ;  /* 0x000000220470723c */ /* 0x000fe20000041870 */
[----:B-----5:R-:W-:Y:S01]  /*4cf0*/  F2FP.BF16.F32.PACK_AB R4, R44, R49 ;  /* 0x000000312c04723e */ /* 0x020fe200000010ff */
        /* <DEDUP_REMOVED lines=8> */
[----:B-1----:R-:W-:Y:S01]  /*4d80*/  HMMA.16816.F32.BF16 R104, R4, R12, R104 ;  /* 0x0000000c0468723c */ /* 0x002fe20000041868 */
[----:B------:R-:W-:Y:S01]  /*4d90*/  MUFU.EX2 R147, R147 ;  /* 0x0000009300937308 */ /* 0x000fe20000000800 */
[----:B------:R-:W-:-:S06]  /*4da0*/  FADD.FTZ R38, R38, R43 ;  /* 0x0000002b26267221 */ /* 0x000fcc0000010000 */
[C---:B------:R-:W-:Y:S01]  /*4db0*/  HMMA.16816.F32.BF16 R108, R4.reuse, R14, R108 ;  /* 0x0000000e046c723c */ /* 0x040fe2000004186c */
[----:B------:R-:W1:Y:S01]  /*4dc0*/  LDSM.16.MT88.4 R12, [R200+0x11000] ;  /* 0x01100000c80c783b */ /* 0x000e620000004200 */
[----:B------:R-:W5:Y:S06]  /*4dd0*/  MUFU.EX2 R153, R153 ;  /* 0x0000009900997308 */ /* 0x000f6c0000000800 */
[C---:B---3--:R-:W-:Y:S02]  /*4de0*/  HMMA.16816.F32.BF16 R128, R4.reuse, R20, R128 ;  /* 0x000000140480723c */ /* 0x048fe40000041880 */
[----:B------:R-:W3:Y:S06]  /*4df0*/  MUFU.EX2 R155, R155 ;  /* 0x0000009b009b7308 */ /* 0x000eec0000000800 */
[C---:B------:R-:W-:Y:S01]  /*4e00*/  HMMA.16816.F32.BF16 R68, R4.reuse, R22, R68 ;  /* 0x000000160444723c */ /* 0x040fe20000041844 */
[----:B------:R-:W5:Y:S01]  /*4e10*/  LDSM.16.MT88.4 R20, [R0+0x5000] ;  /* 0x005000000014783b */ /* 0x000f620000004200 */
[----:B------:R-:W-:Y:S06]  /*4e20*/  MUFU.EX2 R221, R221 ;  /* 0x000000dd00dd7308 */ /* 0x000fec0000000800 */
[C---:B--2---:R-:W-:Y:S02]  /*4e30*/  HMMA.16816.F32.BF16 R88, R4.reuse, R8, R88 ;  /* 0x000000080458723c */ /* 0x044fe40000041858 */
[----:B------:R-:W-:Y:S06]  /*4e40*/  MUFU.EX2 R136, R136 ;  /* 0x0000008800887308 */ /* 0x000fec0000000800 */
[C---:B------:R-:W-:Y:S01]  /*4e50*/  HMMA.16816.F32.BF16 R92, R4.reuse, R10, R92 ;  /* 0x0000000a045c723c */ /* 0x040fe2000004185c */
[----:B------:R-:W2:Y:S01]  /*4e60*/  LDSM.16.MT88.4 R8, [R200+0xd800] ;  /* 0x00d80000c808783b */ /* 0x000ea20000004200 */
[----:B------:R-:W-:Y:S06]  /*4e70*/  MUFU.EX2 R133, R133 ;  /* 0x0000008500857308 */ /* 0x000fec0000000800 */
[C---:B----4-:R-:W-:Y:S02]  /*4e80*/  HMMA.16816.F32.BF16 R80, R4.reuse, R16, R80 ;  /* 0x000000100450723c */ /* 0x050fe40000041850 */
[----:B------:R-:W-:Y:S06]  /*4e90*/  MUFU.EX2 R64, R64 ;  /* 0x0000004000407308 */ /* 0x000fec0000000800 */
[C---:B------:R-:W-:Y:S01]  /*4ea0*/  HMMA.16816.F32.BF16 R84, R4.reuse, R18, R84 ;  /* 0x000000120454723c */ /* 0x040fe20000041854 */
[----:B------:R-:W4:Y:S07]  /*4eb0*/  LDSM.16.MT88.4 R16, [R66+0xd800] ;  /* 0x00d800004210783b */ /* 0x000f2e0000004200 */
[C---:B-1----:R-:W-:Y:S08]  /*4ec0*/  HMMA.16816.F32.BF16 R96, R4.reuse, R12, R96 ;  /* 0x0000000c0460723c */ /* 0x042ff00000041860 */
[C---:B------:R-:W-:Y:S01]  /*4ed0*/  HMMA.16816.F32.BF16 R100, R4.reuse, R14, R100 ;  /* 0x0000000e0464723c */ /* 0x040fe20000041864 */
[----:B------:R-:W1:Y:S07]  /*4ee0*/  LDSM.16.MT88.4 R12, [R62+0x1800] ;  /* 0x001800003e0c783b */ /* 0x000e6e0000004200 */
[C---:B------:R-:W-:Y:S08]  /*4ef0*/  HMMA.16816.F32.BF16 R72, R4.reuse, R24, R72 ;  /* 0x000000180448723c */ /* 0x040ff00000041848 */
[C---:B------:R-:W-:Y:S01]  /*4f00*/  HMMA.16816.F32.BF16 R76, R4.reuse, R26, R76 ;  /* 0x0000001a044c723c */ /* 0x040fe2000004184c */
[----:B------:R-:W3:Y:S07]  /*4f10*/  LDSM.16.MT88.4 R24, [R66+0x11800] ;  /* 0x011800004218783b */ /* 0x000eee0000004200 */
[C---:B------:R-:W-:Y:S08]  /*4f20*/  HMMA.16816.F32.BF16 R124, R4.reuse, R32, R124 ;  /* 0x00000020047c723c */ /* 0x040ff0000004187c */
[C---:B------:R-:W-:Y:S01]  /*4f30*/  HMMA.16816.F32.BF16 R112, R4.reuse, R34, R112 ;  /* 0x000000220470723c */ /* 0x040fe20000041870 */
[----:B------:R-:W-:Y:S07]  /*4f40*/  LDSM.16.MT88.4 R32, [R66+0xe000] ;  /* 0x00e000004220783b */ /* 0x000fee0000004200 */
[C---:B-----5:R-:W-:Y:S08]  /*4f50*/  HMMA.16816.F32.BF16 R120, R4.reuse, R20, R120 ;  /* 0x000000140478723c */ /* 0x060ff00000041878 */
        /* <DEDUP_REMOVED lines=20> */
[C---:B--2---:R-:W-:Y:S08]  /*50a0*/  HMMA.16816.F32.BF16 R124, R4.reuse, R8, R124 ;  /* 0x00000008047c723c */ /* 0x044ff0000004187c */
[C---:B------:R-:W-:Y:S01]  /*50b0*/  HMMA.16816.F32.BF16 R112, R4.reuse, R10, R112 ;  /* 0x0000000a0470723c */ /* 0x040fe20000041870 */
[----:B------:R-:W2:Y:S07]  /*50c0*/  LDSM.16.MT88.4 R8, [R62+0x2000] ;  /* 0x002000003e08783b */ /* 0x000eae0000004200 */
[C---:B----4-:R-:W-:Y:S08]  /*50d0*/  HMMA.16816.F32.BF16 R96, R4.reuse, R16, R96 ;  /* 0x000000100460723c */ /* 0x050ff00000041860 */
[C---:B------:R-:W-:Y:S01]  /*50e0*/  HMMA.16816.F32.BF16 R100, R4.reuse, R18, R100 ;  /* 0x000000120464723c */ /* 0x040fe20000041864 */
[----:B------:R-:W3:Y:S07]  /*50f0*/  LDSM.16.MT88.4 R16, [R0+0x2000] ;  /* 0x002000000010783b */ /* 0x000eee0000004200 */
[C---:B-1----:R-:W-:Y:S08]  /*5100*/  HMMA.16816.F32.BF16 R120, R4.reuse, R12, R120 ;  /* 0x0000000c0478723c */ /* 0x042ff00000041878 */
[C---:B------:R-:W-:Y:S01]  /*5110*/  HMMA.16816.F32.BF16 R116, R4.reuse, R14, R116 ;  /* 0x0000000e0474723c */ /* 0x040fe20000041874 */
[----:B------:R-:W1:Y:S07]  /*5120*/  LDSM.16.MT88.4 R12, [R200+0x12000] ;  /* 0x01200000c80c783b */ /* 0x000e6e0000004200 */
[C---:B------:R-:W-:Y:S01]  /*5130*/  HMMA.16816.F32.BF16 R108, R4.reuse, R26, R108 ;  /* 0x0000001a046c723c */ /* 0x040fe2000004186c */
[----:B------:R-:W-:Y:S07]  /*5140*/  LDSM.16.MT88.4 R24, [R66+0x12000] ;  /* 0x012000004218783b */ /* 0x000fee0000004200 */
[C---:B------:R-:W-:Y:S08]  /*5150*/  HMMA.16816.F32.BF16 R88, R4.reuse, R20, R88 ;  /* 0x000000140458723c */ /* 0x040ff00000041858 */
[----:B------:R-:W-:Y:S01]  /*5160*/  HMMA.16816.F32.BF16 R92, R4, R22, R92 ;  /* 0x00000016045c723c */ /* 0x000fe2000004185c */
[----:B------:R-:W4:Y:S01]  /*5170*/  LDSM.16.MT88.4 R20, [R200+0xe000] ;  /* 0x00e00000c814783b */ /* 0x000f220000004200 */
[----:B------:R-:W-:-:S02]  /*5180*/  F2FP.BF16.F32.PACK_AB R4, R145, R144 ;  /* 0x000000909104723e */ /* 0x000fc400000010ff */
[----:B------:R-:W-:Y:S01]  /*5190*/  F2FP.BF16.F32.PACK_AB R5, R160, R153 ;  /* 0x00000099a005723e */ /* 0x000fe200000010ff */
[----:B------:R-:W-:Y:S01]  /*51a0*/  FADD.FTZ R153, R153, R2 ;  /* 0x0000000299997221 */ /* 0x000fe20000010000 */
[----:B------:R-:W-:Y:S02]  /*51b0*/  F2FP.BF16.F32.PACK_AB R6, R147, R146 ;  /* 0x000000929306723e */ /* 0x000fe400000010ff */
[----:B------:R-:W-:Y:S01]  /*51c0*/  F2FP.BF16.F32.PACK_AB R7, R164, R155 ;  /* 0x0000009ba407723e */ /* 0x000fe200000010ff */
[----:B------:R-:W-:-:S04]  /*51d0*/  FADD.FTZ R160, R160, R153 ;  /* 0x00000099a0a07221 */ /* 0x000fc80000010000 */
[----:B------:R-:W-:Y:S02]  /*51e0*/  FADD.FTZ R155, R155, R160 ;  /* 0x000000a09b9b7221 */ /* 0x000fe40000010000 */
[----:B--2---:R-:W-:Y:S02]  /*51f0*/  HMMA.16816.F32.BF16 R80, R4, R8, R80 ;  /* 0x000000080450723c */ /* 0x004fe40000041850 */
[----:B------:R-:W-:-:S06]  /*5200*/  FADD.FTZ R164, R164, R155 ;  /* 0x0000009ba4a47221 */ /* 0x000fcc0000010000 */
        /* <DEDUP_REMOVED lines=25> */
[C---:B--2---:R-:W-:Y:S07]  /*53a0*/  HMMA.16816.F32.BF16 R124, R4.reuse, R8, R124 ;  /* 0x00000008047c723c */ /* 0x044fee000004187c */
[----:B------:R-:W2:Y:S01]  /*53b0*/  MUFU.EX2 R33, R33 ;  /* 0x0000002100217308 */ /* 0x000ea20000000800 */
[C---:B------:R-:W-:Y:S01]  /*53c0*/  HMMA.16816.F32.BF16 R112, R4.reuse, R10, R112 ;  /* 0x0000000a0470723c */ /* 0x040fe20000041870 */
[----:B------:R-:W5:Y:S06]  /*53d0*/  LDSM.16.MT88.4 R8, [R62+0x2800] ;  /* 0x002800003e08783b */ /* 0x000f6c0000004200 */
[----:B------:R-:W-:Y:S01]  /*53e0*/  MUFU.EX2 R35, R35 ;  /* 0x0000002300237308 */ /* 0x000fe20000000800 */
[C---:B------:R-:W-:Y:S07]  /*53f0*/  HMMA.16816.F32.BF16 R104, R4.reuse, R24, R104 ;  /* 0x000000180468723c */ /* 0x040fee0000041868 */
[----:B------:R-:W1:Y:S01]  /*5400*/  MUFU.EX2 R157, R157 ;  /* 0x0000009d009d7308 */ /* 0x000e620000000800 */
[C---:B------:R-:W-:Y:S01]  /*5410*/  HMMA.16816.F32.BF16 R108, R4.reuse, R26, R108 ;  /* 0x0000001a046c723c */ /* 0x040fe2000004186c */
[----:B------:R-:W-:Y:S06]  /*5420*/  LDSM.16.MT88.4 R24, [R66+0xe800] ;  /* 0x00e800004218783b */ /* 0x000fec0000004200 */
[----:B------:R-:W4:Y:S01]  /*5430*/  MUFU.EX2 R159, R159 ;  /* 0x0000009f009f7308 */ /* 0x000f220000000800 */
[C---:B---3--:R-:W-:Y:S07]  /*5440*/  HMMA.16816.F32.BF16 R120, R4.reuse, R16, R120 ;  /* 0x000000100478723c */ /* 0x048fee0000041878 */
[----:B------:R-:W3:Y:S01]  /*5450*/  MUFU.EX2 R154, R154 ;  /* 0x0000009a009a7308 */ /* 0x000ee20000000800 */
[----:B------:R-:W-:Y:S01]  /*5460*/  HMMA.16816.F32.BF16 R116, R4, R18, R116 ;  /* 0x000000120474723c */ /* 0x000fe20000041874 */
[----:B--2---:R-:W-:Y:S01]  /*5470*/  F2FP.BF16.F32.PACK_AB R4, R33, R32 ;  /* 0x000000202104723e */ /* 0x004fe200000010ff */
[----:B------:R-:W2:Y:S01]  /*5480*/  LDSM.16.MT88.4 R16, [R0+0x2800] ;  /* 0x002800000010783b */ /* 0x000ea20000004200 */
[----:B-1----:R-:W-:-:S02]  /*5490*/  F2FP.BF16.F32.PACK_AB R5, R158, R157 ;  /* 0x0000009d9e05723e */ /* 0x002fc400000010ff */
[----:B------:R-:W-:Y:S02]  /*54a0*/  F2FP.BF16.F32.PACK_AB R6, R35, R34 ;  /* 0x000000222306723e */ /* 0x000fe400000010ff */
[----:B------:R-:W-:Y:S01]  /*54b0*/  MUFU.EX2 R162, R162 ;  /* 0x000000a200a27308 */ /* 0x000fe20000000800 */
[----:B----4-:R-:W-:-:S07]  /*54c0*/  F2FP.BF16.F32.PACK_AB R7, R159, R156 ;  /* 0x0000009c9f07723e */ /* 0x010fce00000010ff */
[C---:B------:R-:W-:Y:S01]  /*54d0*/  HMMA.16816.F32.BF16 R104, R4.reuse, R12, R104 ;  /* 0x0000000c0468723c */ /* 0x040fe20000041868 */
[----:B------:R-:W1:Y:S07]  /*54e0*/  MUFU.EX2 R141, R141 ;  /* 0x0000008d008d7308 */ /* 0x000e6e0000000800 */
[C---:B------:R-:W-:Y:S01]  /*54f0*/  HMMA.16816.F32.BF16 R108, R4.reuse, R14, R108 ;  /* 0x0000000e046c723c */ /* 0x040fe2000004186c */
[----:B------:R-:W4:Y:S01]  /*5500*/  LDSM.16.MT88.4 R12, [R200+0x12800] ;  /* 0x01280000c80c783b */ /* 0x000f220000004200 */
[----:B------:R-:W1:Y:S06]  /*5510*/  MUFU.EX2 R149, R149 ;  /* 0x0000009500957308 */ /* 0x000e6c0000000800 */
[C---:B------:R-:W-:Y:S08]  /*5520*/  HMMA.16816.F32.BF16 R128, R4.reuse, R20, R128 ;  /* 0x000000140480723c */ /* 0x040ff00000041880 */
[C---:B------:R-:W-:Y:S01]  /*5530*/  HMMA.16816.F32.BF16 R68, R4.reuse, R22, R68 ;  /* 0x000000160444723c */ /* 0x040fe20000041844 */
[----:B------:R-:W3:Y:S07]  /*5540*/  LDSM.16.MT88.4 R20, [R62+0x6800] ;  /* 0x006800003e14783b */ /* 0x000eee0000004200 */
[C---:B-----5:R-:W-:Y:S08]  /*5550*/  HMMA.16816.F32.BF16 R80, R4.reuse, R8, R80 ;  /* 0x000000080450723c */ /* 0x060ff00000041850 */
[C---:B------:R-:W-:Y:S01]  /*5560*/  HMMA.16816.F32.BF16 R84, R4.reuse, R10, R84 ;  /* 0x0000000a0454723c */ /* 0x040fe20000041854 */
[----:B------:R-:W5:Y:S07]  /*5570*/  LDSM.16.MT88.4 R8, [R0+0x6800] ;  /* 0x006800000008783b */ /* 0x000f6e0000004200 */
[C---:B--2---:R-:W-:Y:S08]  /*5580*/  HMMA.16816.F32.BF16 R88, R4.reuse, R16, R88 ;  /* 0x000000100458723c */ /* 0x044ff00000041858 */
[C---:B----4-:R-:W-:Y:S08]  /*5590*/  HMMA.16816.F32.BF16 R96, R4.reuse, R12, R96 ;  /* 0x0000000c0460723c */ /* 0x050ff00000041860 */
[C---:B------:R-:W-:Y:S01]  /*55a0*/  HMMA.16816.F32.BF16 R100, R4.reuse, R14, R100 ;  /* 0x0000000e0464723c */ /* 0x040fe20000041864 */
[----:B------:R-:W2:Y:S07]  /*55b0*/  LDSM.16.MT88.4 R12, [R200+0xf000] ;  /* 0x00f00000c80c783b */ /* 0x000eae0000004200 */
        /* <DEDUP_REMOVED lines=8> */
[C---:B------:R-:W-:Y:S08]  /*5640*/  HMMA.16816.F32.BF16 R72, R4.reuse, R24, R72 ;  /* 0x000000180448723c */ /* 0x040ff00000041848 */
[----:B------:R-:W-:Y:S01]  /*5650*/  HMMA.16816.F32.BF16 R76, R4, R26, R76 ;  /* 0x0000001a044c723c */ /* 0x000fe2000004184c */
[----:B------:R-:W5:Y:S01]  /*5660*/  LDSM.16.MT88.4 R24, [R66+0xf000] ;  /* 0x00f000004218783b */ /* 0x000f620000004200 */
[----:B------:R-:W-:-:S02]  /*5670*/  F2FP.BF16.F32.PACK_AB R4, R154, R151 ;  /* 0x000000979a04723e */ /* 0x000fc400000010ff */
[----:B-1----:R-:W-:Y:S02]  /*5680*/  F2FP.BF16.F32.PACK_AB R5, R150, R141 ;  /* 0x0000008d9605723e */ /* 0x002fe400000010ff */
[----:B------:R-:W-:Y:S02]  /*5690*/  F2FP.BF16.F32.PACK_AB R6, R162, R143 ;  /* 0x0000008fa206723e */ /* 0x000fe400000010ff */
[----:B------:R-:W-:-:S07]  /*56a0*/  F2FP.BF16.F32.PACK_AB R7, R149, R148 ;  /* 0x000000949507723e */ /* 0x000fce00000010ff */
[C---:B--2---:R-:W-:Y:S08]  /*56b0*/  HMMA.16816.F32.BF16 R128, R4.reuse, R12, R128 ;  /* 0x0000000c0480723c */ /* 0x044ff00000041880 */
[C---:B------:R-:W-:Y:S01]  /*56c0*/  HMMA.16816.F32.BF16 R68, R4.reuse, R14, R68 ;  /* 0x0000000e0444723c */ /* 0x040fe20000041844 */
[----:B------:R-:W1:Y:S07]  /*56d0*/  LDSM.16.MT88.4 R12, [R62+0x7000] ;  /* 0x007000003e0c783b */ /* 0x000e6e0000004200 */
        /* <DEDUP_REMOVED lines=9> */
[----:B------:R-:W-:Y:S01]  /*5770*/  HMMA.16816.F32.BF16 R72, R4, R24, R72 ;  /* 0x000000180448723c */ /* 0x000fe20000041848 */
[--C-:B------:R-:W-:Y:S01]  /*5780*/  FFMA.FTZ R24, R139, UR4, -R140.reuse ;  /* 0x000000048b187c23 */ /* 0x100fe2000801088c */
[----:B------:R-:W-:-:S05]  /*5790*/  FFMA.FTZ R25, R137, UR4, -R140 ;  /* 0x0000000489197c23 */ /* 0x000fca000801088c */
[----:B------:R-:W-:Y:S01]  /*57a0*/  MUFU.EX2 R24, R24 ;  /* 0x0000001800187308 */ /* 0x000fe20000000800 */
[----:B------:R-:W-:Y:S01]  /*57b0*/  HMMA.16816.F32.BF16 R76, R4, R26, R76 ;  /* 0x0000001a044c723c */ /* 0x000fe2000004184c */
[----:B------:R-:W-:Y:S01]  /*57c0*/  FFMA.FTZ R26, R135, UR4, -R140 ;  /* 0x00000004871a7c23 */ /* 0x000fe2000801088c */
[----:B------:R-:W-:-:S05]  /*57d0*/  FFMA.FTZ R27, R138, UR4, -R67 ;  /* 0x000000048a1b7c23 */ /* 0x000fca0008010843 */
[----:B------:R-:W5:Y:S01]  /*57e0*/  MUFU.EX2 R25, R25 ;  /* 0x0000001900197308 */ /* 0x000f620000000800 */
[C---:B-1----:R-:W-:Y:S07]  /*57f0*/  HMMA.16816.F32.BF16 R124, R4.reuse, R12, R124 ;  /* 0x0000000c047c723c */ /* 0x042fee000004187c */
[----:B------:R-:W-:Y:S01]  /*5800*/  MUFU.EX2 R26, R26 ;  /* 0x0000001a001a7308 */ /* 0x000fe20000000800 */
[C---:B------:R-:W-:Y:S01]  /*5810*/  HMMA.16816.F32.BF16 R112, R4.reuse, R14, R112 ;  /* 0x0000000e0470723c */ /* 0x040fe20000041870 */
[----:B------:R-:W1:Y:S06]  /*5820*/  LDSM.16.MT88.4 R12, [R62+0x3800] ;  /* 0x003800003e0c783b */ /* 0x000e6c0000004200 */
[----:B------:R-:W4:Y:S01]  /*5830*/  MUFU.EX2 R27, R27 ;  /* 0x0000001b001b7308 */ /* 0x000f220000000800 */
[C---:B--2---:R-:W-:Y:S08]  /*5840*/  HMMA.16816.F32.BF16 R96, R4.reuse, R16, R96 ;  /* 0x000000100460723c */ /* 0x044ff00000041860 */
[C---:B------:R-:W-:Y:S01]  /*5850*/  HMMA.16816.F32.BF16 R100, R4.reuse, R18, R100 ;  /* 0x000000120464723c */ /* 0x040fe20000041864 */
[----:B------:R-:W2:Y:S07]  /*5860*/  LDSM.16.MT88.4 R16, [R66+0x13800] ;  /* 0x013800004210783b */ /* 0x000eae0000004200 */
[----:B---3--:R-:W-:Y:S01]  /*5870*/  HMMA.16816.F32.BF16 R120, R4, R20, R120 ;  /* 0x000000140478723c */ /* 0x008fe20000041878 */
[----:B------:R-:W-:-:S04]  /*5880*/  FADD.FTZ R20, R54, R63 ;  /* 0x0000003f36147221 */ /* 0x000fc80000010000 */
[----:B------:R-:W-:-:S03]  /*5890*/  FADD.FTZ R20, R61, R20 ;  /* 0x000000143d147221 */ /* 0x000fc60000010000 */
[----:B------:R-:W-:Y:S01]  /*58a0*/  HMMA.16816.F32.BF16 R116, R4, R22, R116 ;  /* 0x000000160474723c */ /* 0x000fe20000041874 */
[----:B-----5:R-:W-:Y:S01]  /*58b0*/  F2FP.BF16.F32.PACK_AB R4, R25, R24 ;  /* 0x000000181904723e */ /* 0x020fe200000010ff */
[----:B------:R-:W-:Y:S01]  /*58c0*/  FADD.FTZ R57, R57, R20 ;  /* 0x0000001439397221 */ /* 0x000fe20000010000 */
[----:B----4-:R-:W-:Y:S02]  /*58d0*/  F2FP.BF16.F32.PACK_AB R5, R136, R27 ;  /* 0x0000001b8805723e */ /* 0x010fe400000010ff */
[----:B------:R-:W-:Y:S01]  /*58e0*/  F2FP.BF16.F32.PACK_AB R6, R221, R26 ;  /* 0x0000001add06723e */ /* 0x000fe200000010ff */
[----:B------:R-:W-:Y:S01]  /*58f0*/  FADD.FTZ R52, R52, R57 ;  /* 0x0000003934347221 */ /* 0x000fe20000010000 */
[----:B------:R-:W-:-:S03]  /*5900*/  F2FP.BF16.F32.PACK_AB R7, R64, R133 ;  /* 0x000000854007723e */ /* 0x000fc600000010ff */
[----:B------:R-:W-:-:S04]  /*5910*/  FADD.FTZ R53, R53, R52 ;  /* 0x0000003435357221 */ /* 0x000fc80000010000 */
[----:B------:R-:W-:Y:S01]  /*5920*/  HMMA.16816.F32.BF16 R72, R4, R8, R72 ;  /* 0x000000080448723c */ /* 0x000fe20000041848 */
[----:B------:R-:W-:-:S04]  /*5930*/  FADD.FTZ R48, R48, R53 ;  /* 0x0000003530307221 */ /* 0x000fc80000010000 */
[----:B------:R-:W-:-:S03]  /*5940*/  FADD.FTZ R49, R49, R48 ;  /* 0x0000003031317221 */ /* 0x000fc60000010000 */
[----:B------:R-:W-:Y:S01]  /*5950*/  HMMA.16816.F32.BF16 R76, R4, R10, R76 ;  /* 0x0000000a044c723c */ /* 0x000fe2000004184c */
[----:B------:R-:W3:Y:S01]  /*5960*/  LDSM.16.MT88.4 R8, [R62+0x7800] ;  /* 0x007800003e08783b */ /* 0x000ee20000004200 */
        /* <DEDUP_REMOVED lines=17> */
[----:B------:R-:W-:-:S04]  /*5a80*/  FADD.FTZ R147, R147, R146 ;  /* 0x0000009293937221 */ /* 0x000fc80000010000 */
[----:B------:R-:W-:Y:S02]  /*5a90*/  FADD.FTZ R32, R32, R147 ;  /* 0x0000009320207221 */ /* 0x000fe40000010000 */
[----:B------:R-:W-:Y:S01]  /*5aa0*/  HMMA.16816.F32.BF16 R112, R4, R10, R112 ;  /* 0x0000000a0470723c */ /* 0x000fe20000041870 */
[----:B------:R-:W3:Y:S01]  /*5ab0*/  LDSM.16.MT88.4 R8, [R200+0x13800] ;  /* 0x01380000c808783b */ /* 0x000ee20000004200 */
[----:B------:R-:W-:-:S06]  /*5ac0*/  FADD.FTZ R33, R33, R32 ;  /* 0x0000002021217221 */ /* 0x000fcc0000010000 */
[----:B-1----:R-:W-:Y:S01]  /*5ad0*/  HMMA.16816.F32.BF16 R88, R4, R12, R88 ;  /* 0x0000000c0458723c */ /* 0x002fe20000041858 */
[----:B------:R-:W-:-:S04]  /*5ae0*/  FADD.FTZ R13, R157, R164 ;  /* 0x000000a49d0d7221 */ /* 0x000fc80000010000 */
[----:B------:R-:W-:-:S03]  /*5af0*/  FADD.FTZ R13, R158, R13 ;  /* 0x0000000d9e0d7221 */ /* 0x000fc60000010000 */
[----:B------:R-:W-:Y:S01]  /*5b00*/  HMMA.16816.F32.BF16 R92, R4, R14, R92 ;  /* 0x0000000e045c723c */ /* 0x000fe2000004185c */
[----:B------:R-:W-:-:S04]  /*5b10*/  FADD.FTZ R2, R156, R13 ;  /* 0x0000000d9c027221 */ /* 0x000fc80000010000 */
[----:B------:R-:W-:-:S03]  /*5b20*/  FADD.FTZ R2, R159, R2 ;  /* 0x000000029f027221 */ /* 0x000fc60000010000 */
[C---:B--2---:R-:W-:Y:S08]  /*5b30*/  HMMA.16816.F32.BF16 R128, R4.reuse, R16, R128 ;  /* 0x000000100480723c */ /* 0x044ff00000041880 */
[C---:B------:R-:W-:Y:S01]  /*5b40*/  HMMA.16816.F32.BF16 R68, R4.reuse, R18, R68 ;  /* 0x000000120444723c */ /* 0x040fe20000041844 */
[----:B------:R1:W2:Y:S07]  /*5b50*/  LDSM.16.MT88.4 R16, [R0+0x7800] ;  /* 0x007800000010783b */ /* 0x0002ae0000004200 */
[----:B---3--:R-:W-:Y:S01]  /*5b60*/  HMMA.16816.F32.BF16 R96, R4, R8, R96 ;  /* 0x000000080460723c */ /* 0x008fe20000041860 */
[----:B------:R-:W-:-:S04]  /*5b70*/  FADD.FTZ R9, R141, R2 ;  /* 0x000000028d097221 */ /* 0x000fc80000010000 */
[----:B------:R-:W-:-:S03]  /*5b80*/  FADD.FTZ R9, R150, R9 ;  /* 0x0000000996097221 */ /* 0x000fc60000010000 */
[----:B------:R-:W-:Y:S01]  /*5b90*/  HMMA.16816.F32.BF16 R100, R4, R10, R100 ;  /* 0x0000000a0464723c */ /* 0x000fe20000041864 */
[----:B-1----:R-:W-:-:S04]  /*5ba0*/  FADD.FTZ R0, R34, R33 ;  /* 0x0000002122007221 */ /* 0x002fc80000010000 */
[----:B------:R-:W-:-:S04]  /*5bb0*/  FADD.FTZ R0, R35, R0 ;  /* 0x0000000023007221 */ /* 0x000fc80000010000 */
[----:B------:R-:W-:Y:S01]  /*5bc0*/  FADD.FTZ R151, R151, R0 ;  /* 0x0000000097977221 */ /* 0x000fe20000010000 */
[----:B------:R-:W-:-:S03]  /*5bd0*/  FADD.FTZ R0, R148, R9 ;  /* 0x0000000994007221 */ /* 0x000fc60000010000 */
        /* <DEDUP_REMOVED lines=9> */
[----:B------:R-:W-:Y:S02]  /*5c70*/  HMMA.16816.F32.BF16 R116, R4, R18, R116 ;  /* 0x000000120474723c */ /* 0x000fe40000041874 */
[----:B------:R-:W-:Y:S01]  /*5c80*/  FADD.FTZ R25, R25, R24 ;  /* 0x0000001819197221 */ /* 0x000fe20000010000 */
[----:B------:R-:W-:-:S03]  /*5c90*/  FADD.FTZ R219, R64, R133 ;  /* 0x0000008540db7221 */ /* 0x000fc60000010000 */
[----:B------:R-:W-:-:S04]  /*5ca0*/  FADD.FTZ R26, R26, R25 ;  /* 0x000000191a1a7221 */ /* 0x000fc80000010000 */
[----:B------:R-:W-:Y:S01]  /*5cb0*/  FADD.FTZ R221, R221, R26 ;  /* 0x0000001adddd7221 */ /* 0x000fe20000010000 */
[----:B------:R-:W-:Y:S09]  /*5cc0*/  @!P0 BRA `(.L_x_1917) ;  /* 0x0000003c00e08947 */ /* 0x000ff20003800000 */
[----:B------:R-:W1:Y:S01]  /*5cd0*/  S2UR UR5, SR_CgaCtaId ;  /* 0x00000000000579c3 */ /* 0x000e620000008800 */
[----:B------:R-:W-:Y:S01]  /*5ce0*/  UISETP.NE.U32.AND UP0, UPT, UR6, URZ, UPT ;  /* 0x000000ff0600728c */ /* 0x000fe2000bf05070 */
[----:B------:R-:W-:Y:S01]  /*5cf0*/  IMAD.MOV.U32 R0, RZ, RZ, R3 ;  /* 0x000000ffff007224 */ /* 0x000fe200078e0003 */
[----:B------:R-:W-:Y:S01]  /*5d00*/  MOV R133, R132 ;  /* 0x0000008400857202 */ /* 0x000fe20000000f00 */
[----:B------:R-:W-:Y:S01]  /*5d10*/  UMOV UR10, 0x400 ;  /* 0x00000400000a7882 */ /* 0x000fe20000000000 */
[----:B------:R-:W-:Y:S01]  /*5d20*/  UISETP.NE.AND.EX UP0, UPT, UR7, URZ, UPT, UP0 ;  /* 0x000000ff0700728c */ /* 0x000fe2000bf05300 */
[----:B------:R-:W2:Y:S05]  /*5d30*/  LDCU UR4, c[0x0][0x45c] ;  /* 0x00008b80ff0477ac */ /* 0x000eaa0008000800 */
[----:B------:R-:W-:Y:S01]  /*5d40*/  PLOP3.LUT P1, PT, PT, PT, UP0, 0x80, 0x8 ;  /* 0x000000000008781c */ /* 0x000fe20003f2f008 */
[----:B------:R-:W3:Y:S01]  /*5d50*/  LDCU.64 UR8, c[0x0][0x3a8] ;  /* 0x00007500ff0877ac */ /* 0x000ee20008000a00 */
[----:B------:R-:W4:Y:S01]  /*5d60*/  LDCU.64 UR6, c[0x0][0x3a0] ;  /* 0x00007400ff0677ac */ /* 0x000f220008000a00 */
[----:B-1----:R-:W-:Y:S01]  /*5d70*/  ULEA UR5, UR5, UR10, 0x18 ;  /* 0x0000000a05057291 */ /* 0x002fe2000f8ec0ff */
[----:B------:R-:W-:-:S02]  /*5d80*/  IADD3 R210, PT, PT, R200, 0xc040, RZ ;  /* 0x0000c040c8d27810 */ /* 0x000fc40007ffe0ff */
[----:B--2---:R-:W-:-:S09]  /*5d90*/  MOV R212, RZ ;  /* 0x000000ff00d47202 */ /* 0x004fd20000000f00 */
.L_x_1921:
[----:B------:R-:W-:Y:S01]  /*5da0*/  @!P1 IADD3 R7, P0, PT, RZ, -R212, RZ ;  /* 0x800000d4ff079210 */ /* 0x000fe20007f1e0ff */
[----:B------:R-:W1:Y:S01]  /*5db0*/  S2R R199, SR_TID.X ;  /* 0x0000000000c77919 */ /* 0x000e620000002100 */
[----:B------:R-:W2:Y:S01]  /*5dc0*/  @!P1 LDC R56, c[0x0][0x3c0] ;  /* 0x0000f000ff389b82 */ /* 0x000ea20000000800 */
[----:B------:R-:W-:Y:S07]  /*5dd0*/  DEPBAR.LE SB0, 0x0 ;  /* 0x000080000000791a */ /* 0x000fee0000000000 */
[----:B------:R-:W3:Y:S08]  /*5de0*/  LDC R59, c[0x0][0x3c4] ;  /* 0x0000f100ff3b7b82 */ /* 0x000ef00000000800 */
[----:B------:R-:W-:Y:S01]  /*5df0*/  BAR.SYNC.DEFER_BLOCKING 0x0 ;  /* 0x0000000000007b1d */ /* 0x000fe20000010000 */
[C---:B-1----:R-:W-:Y:S01]  /*5e00*/  LOP3.LUT R6, R199.reuse, 0x38, RZ, 0xc0, !PT ;  /* 0x00000038c7067812 */ /* 0x042fe200078ec0ff */
[C---:B------:R-:W-:Y:S01]  /*5e10*/  IMAD.SHL.U32 R196, R199.reuse, 0x8, RZ ;  /* 0x00000008c7c47824 */ /* 0x040fe200078e00ff */
[----:B------:R-:W-:Y:S01]  /*5e20*/  SHF.R.U32.HI R202, RZ, 0x1, R199 ;  /* 0x00000001ffca7819 */ /* 0x000fe200000116c7 */
[C---:B------:R-:W-:Y:S01]  /*5e30*/  IMAD.SHL.U32 R132, R199.reuse, 0x40, RZ ;  /* 0x00000040c7847824 */ /* 0x040fe200078e00ff */
[----:B------:R-:W-:Y:S02]  /*5e40*/  LOP3.LUT R2, R199, 0x8, RZ, 0xc0, !PT ;  /* 0x00000008c7027812 */ /* 0x000fe400078ec0ff */
[C---:B------:R-:W-:Y:S02]  /*5e50*/  LOP3.LUT R5, R196.reuse, 0x1f8, RZ, 0xc0, !PT ;  /* 0x000001f8c4057812 */ /* 0x040fe400078ec0ff */
[C---:B------:R-:W-:Y:S02]  /*5e60*/  LOP3.LUT R223, R196.reuse, 0x1e00, RZ, 0xc0, !PT ;  /* 0x00001e00c4df7812 */ /* 0x040fe400078ec0ff */
[----:B------:R-:W-:Y:S02]  /*5e70*/  LOP3.LUT R3, R196, 0x38, RZ, 0xc0, !PT ;  /* 0x00000038c4037812 */ /* 0x000fe400078ec0ff */
[----:B------:R-:W-:Y:S01]  /*5e80*/  LOP3.LUT R223, R223, R5, R6, 0xf6, !PT ;  /* 0x00000005dfdf7212 */ /* 0x000fe200078ef606 */
[----:B--2---:R-:W-:Y:S01]  /*5e90*/  @!P1 IMAD.SHL.U32 R6, R56, 0x80, RZ ;  /* 0x0000008038069824 */ /* 0x004fe200078e00ff */
[----:B------:R-:W-:Y:S01]  /*5ea0*/  LOP3.LUT R186, R202, 0x8, RZ, 0xc0, !PT ;  /* 0x00000008caba7812 */ /* 0x000fe200078ec0ff */
[----:B------:R-:W-:Y:S01]  /*5eb0*/  IMAD.SHL.U32 R5, R199, 0x20, RZ ;  /* 0x00000020c7057824 */ /* 0x000fe200078e00ff */
[----:B------:R-:W-:Y:S01]  /*5ec0*/  LOP3.LUT R3, R3, 0x1c0, R132, 0xf8, !PT ;  /* 0x000001c003037812 */ /* 0x000fe200078ef884 */
[----:B------:R-:W-:Y:S03]  /*5ed0*/  @!P1 IMAD.X R6, RZ, RZ, ~R6, P0 ;  /* 0x000000ffff069224 */ /* 0x000fe600000e0e06 */
[----:B------:R-:W-:Y:S01]  /*5ee0*/  LOP3.LUT R201, R5, 0x7c00, RZ, 0xc0, !PT ;  /* 0x00007c0005c97812 */ /* 0x000fe200078ec0ff */
[----:B------:R-:W-:Y:S01]  /*5ef0*/  IMAD.MOV.U32 R5, RZ, RZ, R208 ;  /* 0x000000ffff057224 */ /* 0x000fe200078e00d0 */
[----:B------:R-:W-:Y:S02]  /*5f00*/  @!P1 SHF.R.S64 R7, R7, 0x1f, R6 ;  /* 0x0000001f07079819 */ /* 0x000fe40000001006 */
[----:B------:R-:W-:Y:S02]  /*5f10*/  LOP3.LUT R4, R201, 0x200, R132, 0xf8, !PT ;  /* 0x00000200c9047812 */ /* 0x000fe400078ef884 */
[----:B------:R-:W-:Y:S01]  /*5f20*/  @!P1 IADD3 R208, P0, PT, R208, R7, RZ ;  /* 0x00000007d0d09210 */ /* 0x000fe20007f1e0ff */
[----:B------:R-:W-:Y:S01]  /*5f30*/  IMAD.MOV.U32 R7, RZ, RZ, R209 ;  /* 0x000000ffff077224 */ /* 0x000fe200078e00d1 */
[----:B------:R-:W-:Y:S02]  /*5f40*/  LOP3.LUT R186, R4, R3, R186, 0xf6, !PT ;  /* 0x0000000304ba7212 */ /* 0x000fe400078ef6ba */
[----:B------:R-:W-:Y:S02]  /*5f50*/  LOP3.LUT R2, R3, R2, RZ, 0x3c, !PT ;  /* 0x0000000203027212 */ /* 0x000fe400078e3cff */
[----:B------:R-:W-:Y:S01]  /*5f60*/  @!P1 LEA.HI.X.SX32 R209, R6, R209, 0x1, P0 ;  /* 0x000000d106d19211 */ /* 0x000fe200000f0eff */
[----:B---3--:R-:W-:Y:S06]  /*5f70*/  @!P1 BRA `(.L_x_1918) ;  /* 0x0000000000f49947 */ /* 0x008fec0003800000 */
        /* <DEDUP_REMOVED lines=10> */
[----:B------:R-:W-:Y:S04]  /*6020*/  LOP3.LUT R6, R6, R3, RZ, 0x3c, !PT ;  /* 0x0000000306067212 */ /* 0x000fe800078e3cff */
[----:B------:R-:W-:Y:S01]  /*6030*/  ISETP.GE.AND P0, PT, R6, RZ, PT ;  /* 0x000000ff0600720c */ /* 0x000fe20003f06270 */
        /* <DEDUP_REMOVED lines=34> */
[----:B------:R-:W3:Y:S03]  /*6260*/  LDG.E R9, desc[UR24][R16.64] ;  /* 0x0000001810097981 */ /* 0x000ee6000c1e1900 */
[----:B------:R-:W-:Y:S01]  /*6270*/  SHF.R.S32.HI R11, RZ, 0x1f, R3 ;  /* 0x0000001fff0b7819 */ /* 0x000fe20000011403 */
[----:B------:R-:W3:Y:S04]  /*6280*/  LDG.E R4, desc[UR24][R14.64] ;  /* 0x000000180e047981 */ /* 0x000ee8000c1e1900 */
[-C--:B--2---:R-:W-:Y:S02]  /*6290*/  IMAD R6, R11, R56.reuse, RZ ;  /* 0x000000380b067224 */ /* 0x084fe400078e02ff */
[C---:B------:R-:W-:Y:S04]  /*62a0*/  IMAD.WIDE.U32 R10, R3.reuse, R56, RZ ;  /* 0x00000038030a7225 */ /* 0x040fe800078e00ff */
        /* <DEDUP_REMOVED lines=10> */
.L_x_1918:
[C---:B------:R-:W-:Y:S01]  /*6350*/  IMAD.SHL.U32 R57, R56.reuse, 0x20, RZ ;  /* 0x0000002038397824 */ /* 0x040fe200078e00ff */
        /* <DEDUP_REMOVED lines=17> */
[----:B------:R-:W-:Y:S01]  /*6470*/  VIADD R2, R185, UR5 ;  /* 0x00000005b9027c36 */ /* 0x000fe20008000000 */
[-C--:B------:R-:W-:Y:S02]  /*6480*/  IADD3 R64, P2, PT, R66, R57.reuse, RZ ;  /* 0x0000003942407210 */ /* 0x080fe40007f5e0ff */
[----:B------:R1:W-:Y:S01]  /*6490*/  LDGSTS.E.BYPASS.LTC128B.128 [R223+0x10800], desc[UR24][R58.64+0x80] ;  /* 0x108000803adf7fae */ /* 0x0003e2000b981a18 */
[--C-:B------:R-:W-:Y:S01]  /*64a0*/  IMAD.X R67, R189, 0x1, R56.reuse, P0 ;  /* 0x00000001bd437824 */ /* 0x100fe200000e0638 */
[-C--:B------:R-:W-:Y:S03]  /*64b0*/  IADD3 R62, P0, PT, R64, R57.reuse, RZ ;  /* 0x00000039403e7210 */ /* 0x080fe60007f1e0ff */
[----:B------:R-:W-:Y:S01]  /*64c0*/  LDGSTS.E.BYPASS.LTC128B.128 [R223+0xd000], desc[UR24][R188.64] ;  /* 0x0d000000bcdf7fae */ /* 0x000fe2000b981a18 */
[--C-:B------:R-:W-:Y:S01]  /*64d0*/  IMAD.X R65, R67, 0x1, R56.reuse, P2 ;  /* 0x0000000143417824 */ /* 0x100fe200010e0638 */
[-C--:B------:R-:W-:Y:S03]  /*64e0*/  IADD3 R60, P2, PT, R62, R57.reuse, RZ ;  /* 0x000000393e3c7210 */ /* 0x080fe60007f5e0ff */
[----:B------:R2:W-:Y:S01]  /*64f0*/  LDGSTS.E.BYPASS.LTC128B.128 [R223+0x11000], desc[UR24][R188.64+0x80] ;  /* 0x11000080bcdf7fae */ /* 0x0005e2000b981a18 */
[--C-:B------:R-:W-:Y:S04]  /*6500*/  IMAD.X R63, R65, 0x1, R56.reuse, P0 ;  /* 0x00000001413f7824 */ /* 0x100fe800000e0638 */
[----:B------:R-:W-:Y:S01]  /*6510*/  LDGSTS.E.BYPASS.LTC128B.128 [R223+0xd800], desc[UR24][R66.64] ;  /* 0x0d80000042df7fae */ /* 0x000fe2000b981a18 */
[----:B------:R-:W-:Y:S01]  /*6520*/  IMAD.X R61, R63, 0x1, R56, P2 ;  /* 0x000000013f3d7824 */ /* 0x000fe200010e0638 */
[----:B------:R-:W-:Y:S03]  /*6530*/  ISETP.GT.AND P2, PT, R211, R204, PT ;  /* 0x000000ccd300720c */ /* 0x000fe60003f44270 */
[----:B------:R-:W-:Y:S05]  /*6540*/  LDGSTS.E.BYPASS.LTC128B.128 [R223+0x11800], desc[UR24][R66.64+0x80] ;  /* 0x1180008042df7fae */ /* 0x000fea000b981a18 */
[----:B------:R-:W-:Y:S05]  /*6550*/  LDGSTS.E.BYPASS.LTC128B.128 [R223+0xe000], desc[UR24][R64.64] ;  /* 0x0e00000040df7fae */ /* 0x000fea000b981a18 */
[----:B------:R-:W-:Y:S01]  /*6560*/  LDGSTS.E.BYPASS.LTC128B.128 [R223+0x12000], desc[UR24][R64.64+0x80] ;  /* 0x1200008040df7fae */ /* 0x000fe2000b981a18 */
[----:B-1----:R-:W-:Y:S04]  /*6570*/  IADD3 R58, P0, PT, R60, R57, RZ ;  /* 0x000000393c3a7210 */ /* 0x002fe80007f1e0ff */
[----:B------:R-:W-:Y:S01]  /*6580*/  LDGSTS.E.BYPASS.LTC128B.128 [R223+0xe800], desc[UR24][R62.64] ;  /* 0x0e8000003edf7fae */ /* 0x000fe2000b981a18 */
[----:B------:R-:W-:Y:S04]  /*6590*/  IADD3.X R59, PT, PT, R61, R56, RZ, P0, !PT ;  /* 0x000000383d3b7210 */ /* 0x000fe800007fe4ff */
[----:B------:R-:W-:Y:S01]  /*65a0*/  LDGSTS.E.BYPASS.LTC128B.128 [R223+0x12800], desc[UR24][R62.64+0x80] ;  /* 0x128000803edf7fae */ /* 0x000fe2000b981a18 */
[C---:B------:R-:W-:Y:S04]  /*65b0*/  LOP3.LUT P0, RZ, R199.reuse, 0x2, RZ, 0xc0, !PT ;  /* 0x00000002c7ff7812 */ /* 0x040fe8000780c0ff */
[----:B------:R-:W-:Y:S01]  /*65c0*/  LDGSTS.E.BYPASS.LTC128B.128 [R223+0xf000], desc[UR24][R60.64] ;  /* 0x0f0000003cdf7fae */ /* 0x000fe2000b981a18 */
[----:B------:R-:W-:Y:S02]  /*65d0*/  SEL R203, R198, 0xffffffe0, !P0 ;  /* 0xffffffe0c6cb7807 */ /* 0x000fe40004000000 */
[----:B------:R-:W-:Y:S02]  /*65e0*/  LOP3.LUT P0, RZ, R199, 0x4, RZ, 0xc0, !PT ;  /* 0x00000004c7ff7812 */ /* 0x000fe4000780c0ff */
[----:B------:R-:W-:Y:S01]  /*65f0*/  LDGSTS.E.BYPASS.LTC128B.128 [R223+0x13000], desc[UR24][R60.64+0x80] ;  /* 0x130000803cdf7fae */ /* 0x000fe2000b981a18 */
[--C-:B------:R-:W-:Y:S04]  /*6600*/  IMAD.IADD R135, R186, 0x1, R203.reuse ;  /* 0x00000001ba877824 */ /* 0x100fe800078e02cb */
[----:B------:R-:W-:Y:S01]  /*6610*/  LDGSTS.E.BYPASS.LTC128B.128 [R223+0xf800], desc[UR24][R58.64] ;  /* 0x0f8000003adf7fae */ /* 0x000fe2000b981a18 */
[C---:B------:R-:W-:Y:S04]  /*6620*/  IMAD.IADD R3, R2.reuse, 0x1, R203 ;  /* 0x0000000102037824 */ /* 0x040fe800078e02cb */
[----:B------:R1:W-:Y:S05]  /*6630*/  LDGSTS.E.BYPASS.LTC128B.128 [R223+0x13800], desc[UR24][R58.64+0x80] ;  /* 0x138000803adf7fae */ /* 0x0003ea000b981a18 */
[----:B------:R-:W-:Y:S05]  /*6640*/  LDSM.16.M88.4 R136, [R186] ;  /* 0x00000000ba88783b */ /* 0x000fea0000000200 */
[----:B------:R-:W3:Y:S05]  /*6650*/  LDSM.16.M88.4 R140, [R185+UR5+0x4000] ;  /* 0x00400005b98c783b */ /* 0x000eea0008000200 */
[----:B------:R-:W5:Y:S05]  /*6660*/  LDSM.16.M88.4 R144, [R185+UR5+0x4800] ;  /* 0x00480005b990783b */ /* 0x000f6a0008000200 */
[----:B------:R-:W4:Y:S05]  /*6670*/  LDSM.16.M88.4 R148, [R185+UR5+0x5000] ;  /* 0x00500005b994783b */ /* 0x000f2a0008000200 */
[----:B------:R-:W0:Y:S05]  /*6680*/  LDGDEPBAR ;  /* 0x00000000000079af */ /* 0x000e2a0000000000 */
[----:B------:R-:W2:Y:S05]  /*6690*/  LDSM.16.M88.4 R152, [R185+UR5+0x5800] ;  /* 0x00580005b998783b */ /* 0x000eaa0008000200 */
[----:B------:R-:W1:Y:S05]  /*66a0*/  LDSM.16.M88.4 R156, [R185+UR5+0x6000] ;  /* 0x00600005b99c783b */ /* 0x000e6a0008000200 */
[----:B------:R-:W1:Y:S05]  /*66b0*/  LDSM.16.M88.4 R160, [R185+UR5+0x6800] ;  /* 0x00680005b9a0783b */ /* 0x000e6a0008000200 */
[----:B------:R-:W1:Y:S05]  /*66c0*/  LDSM.16.M88.4 R164, [R185+UR5+0x7000] ;  /* 0x00700005b9a4783b */ /* 0x000e6a0008000200 */
[----:B------:R-:W1:Y:S01]  /*66d0*/  LDSM.16.M88.4 R168, [R185+UR5+0x7800] ;  /* 0x00780005b9a8783b */ /* 0x000e620008000200 */
[C---:B---3--:R-:W-:Y:S04]  /*66e0*/  HMMA.16816.F32.BF16 R4, R136.reuse, R140, RZ ;  /* 0x0000008c8804723c */ /* 0x048fe800000418ff */
[----:B------:R-:W-:Y:S04]  /*66f0*/  LDSM.16.M88.4 R172, [R135] ;  /* 0x0000000087ac783b */ /* 0x000fe80000000200 */
[C---:B------:R-:W-:Y:S01]  /*6700*/  HMMA.16816.F32.BF16 R8, R136.reuse, R142, RZ ;  /* 0x0000008e8808723c */ /* 0x040fe200000418ff */
[----:B------:R-:W3:Y:S05]  /*6710*/  LDSM.16.M88.4 R176, [R3+0x4000] ;  /* 0x0040000003b0783b */ /* 0x000eea0000000200 */
[----:B------:R-:W3:Y:S02]  /*6720*/  LDSM.16.M88.4 R180, [R3+0x4800] ;  /* 0x0048000003b4783b */ /* 0x000ee40000000200 */
[C---:B-----5:R-:W-:Y:S03]  /*6730*/  HMMA.16816.F32.BF16 R12, R136.reuse, R144, RZ ;  /* 0x00000090880c723c */ /* 0x060fe600000418ff */
[----:B------:R-:W5:Y:S05]  /*6740*/  LDSM.16.M88.4 R140, [R3+0x5000] ;  /* 0x00500000038c783b */ /* 0x000f6a0000000200 */
[C---:B------:R-:W-:Y:S01]  /*6750*/  HMMA.16816.F32.BF16 R16, R136.reuse, R146, RZ ;  /* 0x000000928810723c */ /* 0x040fe200000418ff */
[----:B------:R-:W-:Y:S07]  /*6760*/  LDSM.16.M88.4 R144, [R3+0x6000] ;  /* 0x006000000390783b */ /* 0x000fee0000000200 */
[C---:B----4-:R-:W-:Y:S08]  /*6770*/  HMMA.16816.F32.BF16 R20, R136.reuse, R148, RZ ;  /* 0x000000948814723c */ /* 0x050ff000000418ff */
[C---:B------:R-:W-:Y:S01]  /*6780*/  HMMA.16816.F32.BF16 R24, R136.reuse, R150, RZ ;  /* 0x000000968818723c */ /* 0x040fe200000418ff */
[----:B------:R-:W-:Y:S07]  /*6790*/  LDSM.16.M88.4 R148, [R3+0x6800] ;  /* 0x006800000394783b */ /* 0x000fee0000000200 */
[C---:B--2---:R-:W-:Y:S01]  /*67a0*/  HMMA.16816.F32.BF16 R28, R136.reuse, R152, RZ ;  /* 0x00000098881c723c */ /* 0x044fe200000418ff */
[----:B------:R-:W-:Y:S04]  /*67b0*/  SEL R153, R197, 0xffffffc0, !P0 ;  /* 0xffffffc0c5997807 */ /* 0x000fe80004000000 */
[----:B------:R-:W-:Y:S01]  /*67c0*/  IADD3 R2, PT, PT, R2, R153, RZ ;  /* 0x0000009902027210 */ /* 0x000fe20007ffe0ff */
[----:B------:R-:W-:Y:S02]  /*67d0*/  IMAD.IADD R184, R186, 0x1, R153 ;  /* 0x00000001bab87824 */ /* 0x000fe400078e0299 */
[C---:B------:R-:W-:Y:S01]  /*67e0*/  HMMA.16816.F32.BF16 R32, R136.reuse, R154, RZ ;  /* 0x0000009a8820723c */ /* 0x040fe200000418ff */
[----:B------:R-:W-:Y:S01]  /*67f0*/  LDSM.16.M88.4 R152, [R3+0x7000] ;  /* 0x007000000398783b */ /* 0x000fe20000000200 */
[C---:B------:R-:W-:Y:S02]  /*6800*/  IMAD.IADD R134, R203.reuse, 0x1, R184 ;  /* 0x00000001cb867824 */ /* 0x040fe400078e02b8 */
[----:B------:R-:W-:Y:S02]  /*6810*/  IMAD.IADD R132, R203, 0x1, R2 ;  /* 0x00000001cb847824 */ /* 0x000fe400078e0202 */
[----:B------:R-:W-:Y:S02]  /*6820*/  LDSM.16.M88.4 R188, [R2+0x8000] ;  /* 0x0080000002bc783b */ /* 0x000fe40000000200 */
[C---:B-1----:R-:W-:Y:S03]  /*6830*/  HMMA.16816.F32.BF16 R36, R136.reuse, R156, RZ ;  /* 0x0000009c8824723c */ /* 0x042fe600000418ff */
[----:B------:R-:W-:Y:S05]  /*6840*/  LDSM.16.M88.4 R192, [R132+0xb000] ;  /* 0x00b0000084c0783b */ /* 0x000fea0000000200 */
        /* <DEDUP_REMOVED lines=12> */
[C---:B---3--:R-:W-:Y:S08]  /*6910*/  HMMA.16816.F32.BF16 R4, R172.reuse, R176, R4 ;  /* 0x000000b0ac04723c */ /* 0x048ff00000041804 */
[C---:B------:R-:W-:Y:S01]  /*6920*/  HMMA.16816.F32.BF16 R8, R172.reuse, R178, R8 ;  /* 0x000000b2ac08723c */ /* 0x040fe20000041808 */
[----:B------:R-:W-:Y:S07]  /*6930*/  LDSM.16.M88.4 R176, [R185+UR5+0xa000] ;  /* 0x00a00005b9b0783b */ /* 0x000fee0008000200 */
[C---:B------:R-:W-:Y:S08]  /*6940*/  HMMA.16816.F32.BF16 R12, R172.reuse, R180, R12 ;  /* 0x000000b4ac0c723c */ /* 0x040ff0000004180c */
[C---:B------:R-:W-:Y:S01]  /*6950*/  HMMA.16816.F32.BF16 R16, R172.reuse, R182, R16 ;  /* 0x000000b6ac10723c */ /* 0x040fe20000041810 */
[----:B------:R-:W-:Y:S07]  /*6960*/  LDSM.16.M88.4 R180, [R3+0x9800] ;  /* 0x0098000003b4783b */ /* 0x000fee0000000200 */
[C---:B-----5:R-:W-:Y:S08]  /*6970*/  HMMA.16816.F32.BF16 R20, R172.reuse, R140, R20 ;  /* 0x0000008cac14723c */ /* 0x060ff00000041814 */
        /* <DEDUP_REMOVED lines=234> */
.L_x_1920:
[C---:B------:R-:W-:Y:S01]  /*7820*/  IMAD.SHL.U32 R3, R2.reuse, 0x20, RZ ;  /* 0x0000002002037824 */ /* 0x040fe200078e00ff */
[----:B------:R-:W-:Y:S01]  /*7830*/  SHF.L.U64.HI R2, R2, 0x5, R135 ;  /* 0x0000000502027819 */ /* 0x000fe20000010287 */
[----:B------:R-:W-:Y:S03]  /*7840*/  IMAD.MOV.U32 R207, RZ, RZ, R205 ;  /* 0x000000ffffcf7224 */ /* 0x000fe600078e00cd */
[-C--:B------:R-:W-:Y:S02]  /*7850*/  IADD3 R134, P2, PT, R206, R3.reuse, RZ ;  /* 0x00000003ce867210 */ /* 0x080fe40007f5e0ff */
[----:B------:R-:W-:Y:S01]  /*7860*/  @!PT LDS RZ, [RZ] ;  /* 0x00000000fffff984 */ /* 0x000fe20000000800 */
[----:B------:R-:W-:Y:S01]  /*7870*/  @!PT LDS RZ, [RZ] ;  /* 0x00000000fffff984 */ /* 0x000fe20000000800 */
[----:B------:R-:W-:Y:S01]  /*7880*/  @!PT LDS RZ, [RZ] ;  /* 0x00000000fffff984 */ /* 0x000fe20000000800 */
[----:B------:R1:W-:Y:S02]  /*7890*/  LDGSTS.E.BYPASS.LTC128B.128 [R223+0x4000], desc[UR24][R206.64] ;  /* 0x04000000cedf7fae */ /* 0x0003e4000b981a18 */
[-C--:B------:R-:W-:Y:S01]  /*78a0*/  IADD3 R140, P3, PT, R134, R3.reuse, RZ ;  /* 0x00000003868c7210 */ /* 0x080fe20007f7e0ff */
[--C-:B------:R-:W-:Y:S01]  /*78b0*/  IMAD.X R135, R205, 0x1, R2.reuse, P2 ;  /* 0x00000001cd877824 */ /* 0x100fe200010e0602 */
[----:B------:R1:W-:Y:S02]  /*78c0*/  LDGSTS.E.BYPASS.LTC128B.128 [R223+0x8000], desc[UR24][R206.64+0x80] ;  /* 0x08000080cedf7fae */ /* 0x0003e4000b981a18 */
[-C--:B------:R-:W-:Y:S01]  /*78d0*/  IADD3 R138, P2, PT, R140, R3.reuse, RZ ;  /* 0x000000038c8a7210 */ /* 0x080fe20007f5e0ff */
[--C-:B------:R-:W-:Y:S01]  /*78e0*/  IMAD.X R141, R135, 0x1, R2.reuse, P3 ;  /* 0x00000001878d7824 */ /* 0x100fe200018e0602 */
[----:B------:R1:W-:Y:S02]  /*78f0*/  LDGSTS.E.BYPASS.LTC128B.128 [R223+0x4800], desc[UR24][R134.64] ;  /* 0x0480000086df7fae */ /* 0x0003e4000b981a18 */
[-C--:B------:R-:W-:Y:S02]  /*7900*/  IADD3 R136, P3, PT, R138, R3.reuse, RZ ;  /* 0x000000038a887210 */ /* 0x080fe40007f7e0ff */
[----:B------:R1:W-:Y:S01]  /*7910*/  LDGSTS.E.BYPASS.LTC128B.128 [R223+0x8800], desc[UR24][R134.64+0x80] ;  /* 0x0880008086df7fae */ /* 0x0003e2000b981a18 */
[-C--:B------:R-:W-:Y:S02]  /*7920*/  IADD3.X R139, PT, PT, R141, R2.reuse, RZ, P2, !PT ;  /* 0x000000028d8b7210 */ /* 0x080fe400017fe4ff */
[-C--:B------:R-:W-:Y:S01]  /*7930*/  IADD3 R142, P2, PT, R136, R3.reuse, RZ ;  /* 0x00000003888e7210 */ /* 0x080fe20007f5e0ff */
[----:B------:R1:W-:Y:S02]  /*7940*/  LDGSTS.E.BYPASS.LTC128B.128 [R223+0x5000], desc[UR24][R140.64] ;  /* 0x050000008cdf7fae */ /* 0x0003e4000b981a18 */
[--C-:B------:R-:W-:Y:S01]  /*7950*/  IMAD.X R137, R139, 0x1, R2.reuse, P3 ;  /* 0x000000018b897824 */ /* 0x100fe200018e0602 */
[-C--:B------:R-:W-:Y:S01]  /*7960*/  IADD3 R144, P3, PT, R142, R3.reuse, RZ ;  /* 0x000000038e907210 */ /* 0x080fe20007f7e0ff */
[----:B------:R1:W-:Y:S02]  /*7970*/  LDGSTS.E.BYPASS.LTC128B.128 [R223+0x9000], desc[UR24][R140.64+0x80] ;  /* 0x090000808cdf7fae */ /* 0x0003e4000b981a18 */
[--C-:B------:R-:W-:Y:S01]  /*7980*/  IMAD.X R143, R137, 0x1, R2.reuse, P2 ;  /* 0x00000001898f7824 */ /* 0x100fe200010e0602 */
[----:B------:R-:W-:Y:S01]  /*7990*/  IADD3 R146, P2, PT, R144, R3, RZ ;  /* 0x0000000390927210 */ /* 0x000fe20007f5e0ff */
[----:B------:R1:W-:Y:S03]  /*79a0*/  LDGSTS.E.BYPASS.LTC128B.128 [R223+0x5800], desc[UR24][R138.64] ;  /* 0x058000008adf7fae */ /* 0x0003e6000b981a18 */
[----:B------:R-:W-:Y:S01]  /*79b0*/  IADD3.X R145, PT, PT, R143, R2, RZ, P3, !PT ;  /* 0x000000028f917210 */ /* 0x000fe20001ffe4ff */
[----:B------:R1:W-:Y:S04]  /*79c0*/  LDGSTS.E.BYPASS.LTC128B.128 [R223+0x9800], desc[UR24][R138.64+0x80] ;  /* 0x098000808adf7fae */ /* 0x0003e8000b981a18 */
[----:B------:R1:W-:Y:S01]  /*79d0*/  LDGSTS.E.BYPASS.LTC128B.128 [R223+0x6000], desc[UR24][R136.64] ;  /* 0x0600000088df7fae */ /* 0x0003e2000b981a18 */
[----:B------:R-:W-:Y:S03]  /*79e0*/  IMAD.X R147, R145, 0x1, R2, P2 ;  /* 0x0000000191937824 */ /* 0x000fe600010e0602 */
        /* <DEDUP_REMOVED lines=8> */
.L_x_1919:
        /* <DEDUP_REMOVED lines=30> */
[----:B-1----:R-:W-:Y:S02]  /*7c50*/  FMNMX3.FTZ R135, R2, R66, R67, !PT ;  /* 0x0000004202877276 */ /* 0x002fe40007810043 */
        /* <DEDUP_REMOVED lines=14> */
[----:B------:R-:W-:Y:S01]  /*7d40*/  FADD.FTZ R0, -R3, R0 ;  /* 0x0000000003007221 */ /* 0x000fe20000010100 */
        /* <DEDUP_REMOVED lines=10> */
[--C-:B------:R-:W-:Y:S01]  /*7df0*/  FFMA.FTZ R172, R24, UR4, -R159.reuse ;  /* 0x0000000418ac7c23 */ /* 0x100fe2000801089f */
[--C-:B------:R-:W-:Y:S01]  /*7e00*/  FFMA.FTZ R134, R7, UR4, -R158.reuse ;  /* 0x0000000407867c23 */ /* 0x100fe2000801089e */
[--C-:B------:R-:W-:Y:S01]  /*7e10*/  FFMA.FTZ R157, R6, UR4, -R158.reuse ;  /* 0x00000004069d7c23 */ /* 0x100fe2000801089e */
[--C-:B------:R-:W-:Y:S01]  /*7e20*/  FFMA.FTZ R155, R10, UR4, -R158.reuse ;  /* 0x000000040a9b7c23 */ /* 0x100fe2000801089e */
[--C-:B------:R-:W-:Y:S01]  /*7e30*/  FFMA.FTZ R156, R11, UR4, -R158.reuse ;  /* 0x000000040b9c7c23 */ /* 0x100fe2000801089e */
[----:B------:R-:W-:Y:S02]  /*7e40*/  IADD3 R7, PT, PT, R200, R203, RZ ;  /* 0x000000cbc8077210 */ /* 0x000fe40007ffe0ff */
[----:B------:R-:W4:Y:S01]  /*7e50*/  MUFU.EX2 R2, R133 ;  /* 0x0000008500027308 */ /* 0x000f220000000800 */
[----:B------:R-:W-:Y:S01]  /*7e60*/  MOV R6, R210 ;  /* 0x000000d200067202 */ /* 0x000fe20000000f00 */
[--C-:B------:R-:W-:Y:S01]  /*7e70*/  FFMA.FTZ R173, R25, UR4, -R159.reuse ;  /* 0x0000000419ad7c23 */ /* 0x100fe2000801089f */
[----:B------:R-:W-:Y:S01]  /*7e80*/  @P0 IADD3 R6, PT, PT, R217, -0x40, RZ ;  /* 0xffffffc0d9060810 */ /* 0x000fe20007ffe0ff */
[----:B------:R-:W5:Y:S01]  /*7e90*/  LDSM.16.MT88.4 R140, [R7+0xc000] ;  /* 0x00c00000078c783b */ /* 0x000f620000004200 */
[--C-:B------:R-:W-:Y:S01]  /*7ea0*/  FFMA.FTZ R174, R26, UR4, -R158.reuse ;  /* 0x000000041aae7c23 */ /* 0x100fe2000801089e */
[--C-:B------:R-:W-:Y:S01]  /*7eb0*/  FFMA.FTZ R175, R27, UR4, -R158.reuse ;  /* 0x000000041baf7c23 */ /* 0x100fe2000801089e */
[----:B------:R-:W-:Y:S01]  /*7ec0*/  IADD3 R203, PT, PT, R203, R6, RZ ;  /* 0x00000006cbcb7210 */ /* 0x000fe20007ffe0ff */
[--C-:B--2---:R-:W-:Y:S02]  /*7ed0*/  FFMA.FTZ R135, R8, UR4, -R159.reuse ;  /* 0x0000000408877c23 */ /* 0x104fe4000801089f */
[----:B------:R-:W-:Y:S01]  /*7ee0*/  MUFU.EX2 R153, R153 ;  /* 0x0000009900997308 */ /* 0x000fe20000000800 */
[C---:B---3--:R-:W-:Y:S01]  /*7ef0*/  FMUL.FTZ R10, R0.reuse, R130 ;  /* 0x00000082000a7220 */ /* 0x048fe20000410000 */
[C---:B------:R-:W-:Y:S01]  /*7f00*/  FMUL.FTZ R11, R0.reuse, R131 ;  /* 0x00000083000b7220 */ /* 0x040fe20000410000 */
[----:B------:R-:W2:Y:S01]  /*7f10*/  LDSM.16.MT88.4 R144, [R6] ;  /* 0x000000000690783b */ /* 0x000ea20000004200 */
[C---:B------:R-:W-:Y:S01]  /*7f20*/  FMUL.FTZ R70, R0.reuse, R70 ;  /* 0x0000004600467220 */ /* 0x040fe20000410000 */
        /* <DEDUP_REMOVED lines=9> */
[C---:B------:R-:W-:Y:S01]  /*7fc0*/  FMUL.FTZ R73, R2.reuse, R73 ;  /* 0x0000004902497220 */ /* 0x040fe20000410000 */
[C---:B------:R-:W-:Y:S03]  /*7fd0*/  FMUL.FTZ R76, R2.reuse, R76 ;  /* 0x0000004c024c7220 */ /* 0x040fe60000410000 */
[----:B------:R-:W-:Y:S01]  /*7fe0*/  MUFU.EX2 R157, R157 ;  /* 0x0000009d009d7308 */ /* 0x000fe20000000800 */
[----:B------:R-:W-:Y:S01]  /*7ff0*/  FMUL.FTZ R77, R2, R77 ;  /* 0x0000004d024d7220 */ /* 0x000fe20000410000 */
[C---:B------:R-:W-:Y:S01]  /*8000*/  FMUL.FTZ R78, R0.reuse, R78 ;  /* 0x0000004e004e7220 */ /* 0x040fe20000410000 */
[----:B------:R-:W-:Y:S01]  /*8010*/  FMUL.FTZ R79, R0, R79 ;  /* 0x0000004f004f7220 */ /* 0x000fe20000410000 */
[----:B------:R-:W-:Y:S01]  /*8020*/  LDSM.16.MT88.4 R148, [R203+0x800] ;  /* 0x00080000cb94783b */ /* 0x000fe20000004200 */
[C---:B------:R-:W-:Y:S01]  /*8030*/  FMUL.FTZ R80, R2.reuse, R80 ;  /* 0x0000005002507220 */ /* 0x040fe20000410000 */
[----:B------:R-:W-:Y:S01]  /*8040*/  FMUL.FTZ R81, R2, R81 ;  /* 0x0000005102517220 */ /* 0x000fe20000410000 */
[----:B------:R-:W-:Y:S03]  /*8050*/  FMUL.FTZ R82, R0, R82 ;  /* 0x0000005200527220 */ /* 0x000fe60000410000 */
[----:B------:R-:W4:Y:S01]  /*8060*/  MUFU.EX2 R134, R134 ;  /* 0x0000008600867308 */ /* 0x000f220000000800 */
[----:B---3--:R-:W-:Y:S01]  /*8070*/  F2FP.BF16.F32.PACK_AB R128, R154, R153 ;  /* 0x000000999a80723e */ /* 0x008fe200000010ff */
[----:B------:R-:W-:Y:S01]  /*8080*/  FMUL.FTZ R83, R0, R83 ;  /* 0x0000005300537220 */ /* 0x000fe20000410000 */
[C---:B------:R-:W-:Y:S01]  /*8090*/  FMUL.FTZ R84, R2.reuse, R84 ;  /* 0x0000005402547220 */ /* 0x040fe20000410000 */
[----:B------:R-:W-:Y:S01]  /*80a0*/  LDSM.16.MT88.4 R24, [R6+0x1000] ;  /* 0x001000000618783b */ /* 0x000fe20000004200 */
[----:B------:R-:W-:Y:S01]  /*80b0*/  FMUL.FTZ R85, R2, R85 ;  /* 0x0000005502557220 */ /* 0x000fe20000410000 */
        /* <DEDUP_REMOVED lines=32> */
[--C-:B------:R-:W-:Y:S01]  /*82c0*/  FFMA.FTZ R160, R12, UR4, -R159.reuse ;  /* 0x000000040ca07c23 */ /* 0x100fe2000801089f */
[C---:B------:R-:W-:Y:S01]  /*82d0*/  FMUL.FTZ R12, R2.reuse, R124 ;  /* 0x0000007c020c7220 */ /* 0x040fe20000410000 */
[--C-:B------:R-:W-:Y:S01]  /*82e0*/  FFMA.FTZ R161, R13, UR4, -R159.reuse ;  /* 0x000000040da17c23 */ /* 0x100fe2000801089f */
[----:B------:R-:W-:Y:S01]  /*82f0*/  FMUL.FTZ R13, R2, R125 ;  /* 0x0000007d020d7220 */ /* 0x000fe20000410000 */
[--C-:B------:R-:W-:Y:S01]  /*8300*/  FFMA.FTZ R162, R14, UR4, -R158.reuse ;  /* 0x000000040ea27c23 */ /* 0x100fe2000801089e */
[C---:B------:R-:W-:Y:S01]  /*8310*/  FMUL.FTZ R14, R0.reuse, R126 ;  /* 0x0000007e000e7220 */ /* 0x040fe20000410000 */
[--C-:B------:R-:W-:Y:S01]  /*8320*/  FFMA.FTZ R163, R15, UR4, -R158.reuse ;  /* 0x000000040fa37c23 */ /* 0x100fe2000801089e */
        /* <DEDUP_REMOVED lines=18> */
[--C-:B------:R-:W-:Y:S03]  /*8450*/  FFMA.FTZ R165, R17, UR4, -R159.reuse ;  /* 0x0000000411a57c23 */ /* 0x100fe6000801089f */
[----:B------:R-:W-:Y:S01]  /*8460*/  MUFU.EX2 R162, R162 ;  /* 0x000000a200a27308 */ /* 0x000fe20000000800 */
[----:B------:R-:W-:Y:S01]  /*8470*/  FMUL.FTZ R17, R2, R121 ;  /* 0x0000007902117220 */ /* 0x000fe20000410000 */
[--C-:B------:R-:W-:Y:S01]  /*8480*/  FFMA.FTZ R167, R18, UR4, -R158.reuse ;  /* 0x0000000412a77c23 */ /* 0x100fe2000801089e */
[C---:B------:R-:W-:Y:S01]  /*8490*/  FMUL.FTZ R18, R0.reuse, R122 ;  /* 0x0000007a00127220 */ /* 0x040fe20000410000 */
[C---:B-----5:R-:W-:Y:S03]  /*84a0*/  HMMA.16816.F32.BF16 R72, R128.reuse, R140, R72 ;  /* 0x0000008c8048723c */ /* 0x060fe60000041848 */
[--C-:B------:R-:W-:Y:S03]  /*84b0*/  FFMA.FTZ R166, R19, UR4, -R158.reuse ;  /* 0x0000000413a67c23 */ /* 0x100fe6000801089e */
[----:B------:R-:W4:Y:S01]  /*84c0*/  MUFU.EX2 R163, R163 ;  /* 0x000000a300a37308 */ /* 0x000f220000000800 */
[----:B-1----:R-:W-:Y:S01]  /*84d0*/  F2FP.BF16.F32.PACK_AB R120, R161, R160 ;  /* 0x000000a0a178723e */ /* 0x002fe200000010ff */
[----:B------:R-:W-:Y:S01]  /*84e0*/  FMUL.FTZ R19, R0, R123 ;  /* 0x0000007b00137220 */ /* 0x000fe20000410000 */
[--C-:B------:R-:W-:Y:S01]  /*84f0*/  FFMA.FTZ R168, R20, UR4, -R159.reuse ;  /* 0x0000000414a87c23 */ /* 0x100fe2000801089f */
[C---:B------:R-:W-:Y:S01]  /*8500*/  HMMA.16816.F32.BF16 R76, R128.reuse, R142, R76 ;  /* 0x0000008e804c723c */ /* 0x040fe2000004184c */
[----:B------:R-:W1:Y:S02]  /*8510*/  LDSM.16.MT88.4 R140, [R200+0x10000] ;  /* 0x01000000c88c783b */ /* 0x000e640000004200 */
[--C-:B------:R-:W-:Y:S03]  /*8520*/  FFMA.FTZ R171, R21, UR4, -R159.reuse ;  /* 0x0000000415ab7c23 */ /* 0x100fe6000801089f */
[----:B------:R-:W-:Y:S01]  /*8530*/  MUFU.EX2 R164, R164 ;  /* 0x000000a400a47308 */ /* 0x000fe20000000800 */
[--C-:B------:R-:W-:Y:S01]  /*8540*/  FFMA.FTZ R170, R22, UR4, -R158.reuse ;  /* 0x0000000416aa7c23 */ /* 0x100fe2000801089e */
[--C-:B------:R-:W-:Y:S01]  /*8550*/  FFMA.FTZ R169, R23, UR4, -R158.reuse ;  /* 0x0000000417a97c23 */ /* 0x100fe2000801089e */
[--C-:B------:R-:W-:Y:S01]  /*8560*/  FFMA.FTZ R48, R48, UR4, -R159.reuse ;  /* 0x0000000430307c23 */ /* 0x100fe2000801089f */
[C---:B--2---:R-:W-:Y:S03]  /*8570*/  HMMA.16816.F32.BF16 R80, R128.reuse, R144, R80 ;  /* 0x000000908050723c */ /* 0x044fe60000041850 */
[--C-:B------:R-:W-:Y:S03]  /*8580*/  FFMA.FTZ R49, R49, UR4, -R159.reuse ;  /* 0x0000000431317c23 */ /* 0x100fe6000801089f */
        /* <DEDUP_REMOVED lines=8> */
[--C-:B------:R-:W-:Y:S01]  /*8610*/  FFMA.FTZ R54, R55, UR4, -R158.reuse ;  /* 0x0000000437367c23 */ /* 0x100fe2000801089e */
[--C-:B------:R-:W-:Y:S01]  /*8620*/  FFMA.FTZ R55, R56, UR4, -R159.reuse ;  /* 0x0000000438377c23 */ /* 0x100fe2000801089f */
[--C-:B------:R-:W-:Y:S01]  /*8630*/  FFMA.FTZ R56, R57, UR4, -R159.reuse ;  /* 0x0000000439387c23 */ /* 0x100fe2000801089f */
[--C-:B------:R-:W-:Y:S01]  /*8640*/  FFMA.FTZ R57, R58, UR4, -R158.reuse ;  /* 0x000000043a397c23 */ /* 0x100fe2000801089e */
[C---:B---3--:R-:W-:Y:S05]  /*8650*/  HMMA.16816.F32.BF16 R88, R128.reuse, R136, R88 ;  /* 0x000000888058723c */ /* 0x048fea0000041858 */
[----:B------:R-:W3:Y:S01]  /*8660*/  MUFU.EX2 R166, R166 ;  /* 0x000000a600a67308 */ /* 0x000ee20000000800 */
[----:B--2---:R-:W-:Y:S01]  /*8670*/  F2FP.BF16.F32.PACK_AB R122, R165, R164 ;  /* 0x000000a4a57a723e */ /* 0x004fe200000010ff */
[--C-:B------:R-:W-:Y:S01]  /*8680*/  FFMA.FTZ R52, R52, UR4, -R159.reuse ;  /* 0x0000000434347c23 */ /* 0x100fe2000801089f */
[--C-:B------:R-:W-:Y:S01]  /*8690*/  FFMA.FTZ R53, R53, UR4, -R159.reuse ;  /* 0x0000000435357c23 */ /* 0x100fe2000801089f */
[----:B------:R-:W-:Y:S01]  /*86a0*/  FFMA.FTZ R58, R59, UR4, -R158 ;  /* 0x000000043b3a7c23 */ /* 0x000fe2000801089e */
[C---:B------:R-:W-:Y:S01]  /*86b0*/  HMMA.16816.F32.BF16 R92, R128.reuse, R138, R92 ;  /* 0x0000008a805c723c */ /* 0x040fe2000004185c */
[----:B------:R-:W2:Y:S04]  /*86c0*/  LDSM.16.MT88.4 R136, [R6+0x4000] ;  /* 0x004000000688783b */ /* 0x000ea80000004200 */
[----:B------:R-:W-:Y:S01]  /*86d0*/  MUFU.EX2 R168, R168 ;  /* 0x000000a800a87308 */ /* 0x000fe20000000800 */
[----:B------:R-:W-:Y:S01]  /*86e0*/  FFMA.FTZ R59, R64, UR4, -R159 ;  /* 0x00000004403b7c23 */ /* 0x000fe2000801089f */
[----:B------:R-:W-:Y:S01]  /*86f0*/  FFMA.FTZ R153, R2, R221, R153 ;  /* 0x000000dd02997223 */ /* 0x000fe20000010099 */
[----:B------:R-:W-:Y:S01]  /*8700*/  FFMA.FTZ R157, R0, R219, R157 ;  /* 0x000000db009d7223 */ /* 0x000fe2000001009d */
[----:B------:R-:W-:Y:S01]  /*8710*/  ISETP.GT.AND P0, PT, R211, R204, PT ;  /* 0x000000ccd300720c */ /* 0x000fe20003f04270 */
[C---:B-1----:R-:W-:Y:S03]  /*8720*/  HMMA.16816.F32.BF16 R96, R128.reuse, R140, R96 ;  /* 0x0000008c8060723c */ /* 0x042fe60000041860 */
[----:B------:R-:W-:Y:S01]  /*8730*/  FADD.FTZ R154, R154, R153 ;  /* 0x000000999a9a7221 */ /* 0x000fe20000010000 */
[----:B---3--:R-:W-:Y:S01]  /*8740*/  F2FP.BF16.F32.PACK_AB R123, R166, R167 ;  /* 0x000000a7a67b723e */ /* 0x008fe200000010ff */
[----:B------:R-:W1:Y:S01]  /*8750*/  MUFU.EX2 R171, R171 ;  /* 0x000000ab00ab7308 */ /* 0x000e620000000800 */
[----:B------:R-:W-:Y:S01]  /*8760*/  FADD.FTZ R134, R134, R157 ;  /* 0x0000009d86867221 */ /* 0x000fe20000010000 */
[----:B------:R-:W-:Y:S01]  /*8770*/  MOV R133, R132 ;  /* 0x0000008400857202 */ /* 0x000fe20000000f00 */
[C---:B------:R-:W-:Y:S01]  /*8780*/  HMMA.16816.F32.BF16 R100, R128.reuse, R142, R100 ;  /* 0x0000008e8064723c */ /* 0x040fe20000041864 */
[----:B------:R-:W3:Y:S02]  /*8790*/  LDSM.16.MT88.4 R140, [R203+0x4000] ;  /* 0x00400000cb8c783b */ /* 0x000ee40000004200 */
[----:B------:R-:W-:Y:S04]  /*87a0*/  FADD.FTZ R155, R155, R134 ;  /* 0x000000869b9b7221 */ /* 0x000fe80000010000 */
[----:B------:R-:W-:Y:S01]  /*87b0*/  MUFU.EX2 R170, R170 ;  /* 0x000000aa00aa7308 */ /* 0x000fe20000000800 */
[----:B------:R-:W-:Y:S01]  /*87c0*/  FADD.FTZ R155, R156, R155 ;  /* 0x0000009b9c9b7221 */ /* 0x000fe20000010000 */
[C---:B----4-:R-:W-:Y:S03]  /*87d0*/  HMMA.16816.F32.BF16 R104, R128.reuse, R144, R104 ;  /* 0x000000908068723c */ /* 0x050fe60000041868 */
[----:B------:R-:W-:Y:S05]  /*87e0*/  FADD.FTZ R162, R162, R155 ;  /* 0x0000009ba2a27221 */ /* 0x000fea0000010000 */
[----:B------:R-:W4:Y:S01]  /*87f0*/  MUFU.EX2 R169, R169 ;  /* 0x000000a900a97308 */ /* 0x000f220000000800 */
[----:B-1----:R-:W-:Y:S01]  /*8800*/  F2FP.BF16.F32.PACK_AB R20, R171, R168 ;  /* 0x000000a8ab14723e */ /* 0x002fe200000010ff */
[----:B------:R-:W-:Y:S01]  /*8810*/  FADD.FTZ R162, R163, R162 ;  /* 0x000000a2a3a27221 */ /* 0x000fe20000010000 */
[C---:B------:R-:W-:Y:S01]  /*8820*/  HMMA.16816.F32.BF16 R108, R128.reuse, R146, R108 ;  /* 0x00000092806c723c */ /* 0x040fe2000004186c */
[----:B------:R-:W1:Y:S02]  /*8830*/  LDSM.16.MT88.4 R144, [R7+0xc800] ;  /* 0x00c800000790783b */ /* 0x000e640000004200 */
[----:B------:R-:W-:Y:S04]  /*8840*/  FADD.FTZ R167, R167, R162 ;  /* 0x000000a2a7a77221 */ /* 0x000fe80000010000 */
[----:B------:R-:W-:Y:S01]  /*8850*/  MUFU.EX2 R172, R172 ;  /* 0x000000ac00ac7308 */ /* 0x000fe20000000800 */
[----:B------:R-:W-:Y:S01]  /*8860*/  FADD.FTZ R167, R166, R167 ;  /* 0x000000a7a6a77221 */ /* 0x000fe20000010000 */
[C---:B--2---:R-:W-:Y:S08]  /*8870*/  HMMA.16816.F32.BF16 R12, R128.reuse, R136, R12 ;  /* 0x00000088800c723c */ /* 0x044ff0000004180c */
[----:B------:R-:W2:Y:S01]  /*8880*/  MUFU.EX2 R173, R173 ;  /* 0x000000ad00ad7308 */ /* 0x000ea20000000800 */
[C---:B----4-:R-:W-:Y:S01]  /*8890*/  F2FP.BF16.F32.PACK_AB R21, R169.reuse, R170 ;  /* 0x000000aaa915723e */ /* 0x050fe200000010ff */
[----:B------:R-:W-:Y:S01]  /*88a0*/  FADD.FTZ R170, R170, R167 ;  /* 0x000000a7aaaa7221 */ /* 0x000fe20000010000 */
[C---:B------:R-:W-:Y:S01]  /*88b0*/  HMMA.16816.F32.BF16 R112, R128.reuse, R138, R112 ;  /* 0x0000008a8070723c */ /* 0x040fe20000041870 */
[----:B------:R-:W4:Y:S02]  /*88c0*/  LDSM.16.MT88.4 R136, [R6+0x800] ;  /* 0x000800000688783b */ /* 0x000f240000004200 */
[----:B------:R-:W-:Y:S04]  /*88d0*/  FADD.FTZ R169, R169, R170 ;  /* 0x000000aaa9a97221 */ /* 0x000fe80000010000 */
[----:B------:R-:W-:Y:S01]  /*88e0*/  MUFU.EX2 R174, R174 ;  /* 0x000000ae00ae7308 */ /* 0x000fe20000000800 */
[C---:B---3--:R-:W-:Y:S09]  /*88f0*/  HMMA.16816.F32.BF16 R16, R128.reuse, R140, R16 ;  /* 0x0000008c8010723c */ /* 0x048ff20000041810 */
[----:B------:R-:W3:Y:S01]  /*8900*/  MUFU.EX2 R175, R175 ;  /* 0x000000af00af7308 */ /* 0x000ee20000000800 */
[----:B--2---:R-:W-:Y:S01]  /*8910*/  F2FP.BF16.F32.PACK_AB R22, R173, R172 ;  /* 0x000000acad16723e */ /* 0x004fe200000010ff */
[----:B------:R-:W-:Y:S01]  /*8920*/  HMMA.16816.F32.BF16 R116, R128, R142, R116 ;  /* 0x0000008e8074723c */ /* 0x000fe20000041874 */
[----:B------:R-:W-:Y:S07]  /*8930*/  LDSM.16.MT88.4 R128, [R7+0x10800] ;  /* 0x010800000780783b */ /* 0x000fee0000004200 */
[----:B------:R-:W-:Y:S01]  /*8940*/  MUFU.EX2 R48, R48 ;  /* 0x0000003000307308 */ /* 0x000fe20000000800 */
[C---:B------:R-:W-:Y:S01]  /*8950*/  HMMA.16816.F32.BF16 R8, R120.reuse, R124, R8 ;  /* 0x0000007c7808723c */ /* 0x040fe20000041808 */
[----:B------:R-:W-:Y:S08]  /*8960*/  LDSM.16.MT88.4 R140, [R203+0x4800] ;  /* 0x00480000cb8c783b */ /* 0x000ff00000004200 */
[----:B------:R-:W-:Y:S01]  /*8970*/  MUFU.EX2 R49, R49 ;  /* 0x0000003100317308 */ /* 0x000fe20000000800 */
[C---:B---3--:R-:W-:Y:S01]  /*8980*/  F2FP.BF16.F32.PACK_AB R23, R175.reuse, R174 ;  /* 0x000000aeaf17723e */ /* 0x048fe200000010ff */
[----:B------:R-:W-:Y:S01]  /*8990*/  FADD.FTZ R174, R174, R169 ;  /* 0x000000a9aeae7221 */ /* 0x000fe20000010000 */
[C---:B------:R-:W-:Y:S01]  /*89a0*/  HMMA.16816.F32.BF16 R68, R120.reuse, R126, R68 ;  /* 0x0000007e7844723c */ /* 0x040fe20000041844 */
[----:B------:R-:W2:Y:S02]  /*89b0*/  LDSM.16.MT88.4 R124, [R200+0x10800] ;  /* 0x01080000c87c783b */ /* 0x000ea40000004200 */
[----:B------:R-:W-:Y:S04]  /*89c0*/  FADD.FTZ R175, R175, R174 ;  /* 0x000000aeafaf7221 */ /* 0x000fe80000010000 */
        /* <DEDUP_REMOVED lines=30> */
[--C-:B------:R-:W-:Y:S01]  /*8bb0*/  FFMA.FTZ R140, R28, UR4, -R159.reuse ;  /* 0x000000041c8c7c23 */ /* 0x100fe2000801089f */
[--C-:B------:R-:W-:Y:S04]  /*8bc0*/  FFMA.FTZ R141, R31, UR4, -R158.reuse ;  /* 0x000000041f8d7c23 */ /* 0x100fe8000801089e */
[----:B------:R-:W-:Y:S01]  /*8bd0*/  HMMA.16816.F32.BF16 R116, R120, R142, R116 ;  /* 0x0000008e7874723c */ /* 0x000fe20000041874 */
[----:B------:R-:W1:Y:S01]  /*8be0*/  LDSM.16.MT88.4 R120, [R200+0x11000] ;  /* 0x01100000c878783b */ /* 0x000e620000004200 */
[----:B------:R-:W-:Y:S01]  /*8bf0*/  MUFU.EX2 R140, R140 ;  /* 0x0000008c008c7308 */ /* 0x000fe20000000800 */
[--C-:B------:R-:W-:Y:S01]  /*8c00*/  FFMA.FTZ R143, R29, UR4, -R159.reuse ;  /* 0x000000041d8f7c23 */ /* 0x100fe2000801089f */
[--C-:B------:R-:W-:Y:S04]  /*8c10*/  FFMA.FTZ R142, R30, UR4, -R158.reuse ;  /* 0x000000041e8e7c23 */ /* 0x100fe8000801089e */
[C---:B------:R-:W-:Y:S01]  /*8c20*/  HMMA.16816.F32.BF16 R8, R20.reuse, R144, R8 ;  /* 0x000000901408723c */ /* 0x040fe20000041808 */
[----:B------:R-:W-:Y:S03]  /*8c30*/  LDSM.16.MT88.4 R28, [R200+0xd800] ;  /* 0x00d80000c81c783b */ /* 0x000fe60000004200 */
[----:B------:R-:W4:Y:S01]  /*8c40*/  MUFU.EX2 R143, R143 ;  /* 0x0000008f008f7308 */ /* 0x000f220000000800 */
[--C-:B------:R-:W-:Y:S01]  /*8c50*/  FFMA.FTZ R144, R32, UR4, -R159.reuse ;  /* 0x0000000420907c23 */ /* 0x100fe2000801089f */
[--C-:B------:R-:W-:Y:S02]  /*8c60*/  FFMA.FTZ R145, R33, UR4, -R159.reuse ;  /* 0x0000000421917c23 */ /* 0x100fe4000801089f */
[C---:B------:R-:W-:Y:S06]  /*8c70*/  HMMA.16816.F32.BF16 R68, R20.reuse, R146, R68 ;  /* 0x000000921444723c */ /* 0x040fec0000041844 */
[----:B------:R-:W-:Y:S01]  /*8c80*/  MUFU.EX2 R142, R142 ;  /* 0x0000008e008e7308 */ /* 0x000fe20000000800 */
[--C-:B------:R-:W-:Y:S01]  /*8c90*/  FFMA.FTZ R146, R34, UR4, -R158.reuse ;  /* 0x0000000422927c23 */ /* 0x100fe2000801089e */
[--C-:B------:R-:W-:Y:S02]  /*8ca0*/  FFMA.FTZ R147, R35, UR4, -R158.reuse ;  /* 0x0000000423937c23 */ /* 0x100fe4000801089e */
[----:B------:R-:W-:Y:S01]  /*8cb0*/  LDSM.16.MT88.4 R32, [R6+0x1800] ;  /* 0x001800000620783b */ /* 0x000fe20000004200 */
[C---:B---3--:R-:W-:Y:S05]  /*8cc0*/  HMMA.16816.F32.BF16 R72, R20.reuse, R148, R72 ;  /* 0x000000941448723c */ /* 0x048fea0000041848 */
[----:B------:R-:W3:Y:S01]  /*8cd0*/  MUFU.EX2 R141, R141 ;  /* 0x0000008d008d7308 */ /* 0x000ee20000000800 */
[--C-:B------:R-:W-:Y:S01]  /*8ce0*/  FFMA.FTZ R148, R40, UR4, -R159.reuse ;  /* 0x0000000428947c23 */ /* 0x100fe2000801089f */
[--C-:B------:R-:W-:Y:S01]  /*8cf0*/  FFMA.FTZ R149, R41, UR4, -R159.reuse ;  /* 0x0000000429957c23 */ /* 0x100fe2000801089f */
[C---:B------:R-:W-:Y:S07]  /*8d00*/  HMMA.16816.F32.BF16 R76, R20.reuse, R150, R76 ;  /* 0x00000096144c723c */ /* 0x040fee000004184c */
[----:B------:R-:W-:Y:S01]  /*8d10*/  MUFU.EX2 R144, R144 ;  /* 0x0000009000907308 */ /* 0x000fe20000000800 */
[--C-:B------:R-:W-:Y:S01]  /*8d20*/  FFMA.FTZ R150, R42, UR4, -R158.reuse ;  /* 0x000000042a967c23 */ /* 0x100fe2000801089e */
[--C-:B------:R-:W-:Y:S02]  /*8d30*/  FFMA.FTZ R151, R43, UR4, -R158.reuse ;  /* 0x000000042b977c23 */ /* 0x100fe4000801089e */
        /* <DEDUP_REMOVED lines=23> */
[--C-:B------:R-:W-:Y:S01]  /*8eb0*/  FFMA.FTZ R136, R36, UR4, -R159.reuse ;  /* 0x0000000424887c23 */ /* 0x100fe2000801089f */
[--C-:B------:R-:W-:Y:S04]  /*8ec0*/  FFMA.FTZ R137, R39, UR4, -R158.reuse ;  /* 0x0000000427897c23 */ /* 0x100fe8000801089e */
        /* <DEDUP_REMOVED lines=125> */
[--C-:B------:R-:W-:Y:S01]  /*96a0*/  FFMA.FTZ R44, R60, UR4, -R159.reuse ;  /* 0x000000043c2c7c23 */ /* 0x100fe2000801089f */
[----:B------:R-:W-:Y:S02]  /*96b0*/  FFMA.FTZ R159, R65, UR4, -R159 ;  /* 0x00000004419f7c23 */ /* 0x000fe4000801089f */
        /* <DEDUP_REMOVED lines=31> */
[----:B-----5:R-:W-:Y:S01]  /*98b0*/  F2FP.BF16.F32.PACK_AB R23, R158, R61 ;  /* 0x0000003d9e17723e */ /* 0x020fe200000010ff */
[----:B------:R-:W-:Y:S04]  /*98c0*/  FADD.FTZ R46, R46, R47 ;  /* 0x0000002f2e2e7221 */ /* 0x000fe80000010000 */
[----:B------:R-:W-:Y:S02]  /*98d0*/  FADD.FTZ R61, R61, R46 ;  /* 0x0000002e3d3d7221 */ /* 0x000fe40000010000 */
[C---:B------:R-:W-:Y:S01]  /*98e0*/  HMMA.16816.F32.BF16 R128, R20.reuse, R24, R8 ;  /* 0x000000181480723c */ /* 0x040fe20000041808 */
[----:B------:R-:W1:Y:S02]  /*98f0*/  LDSM.16.MT88.4 R8, [R203+0x3800] ;  /* 0x00380000cb08783b */ /* 0x000e640000004200 */
[----:B------:R-:W-:Y:S01]  /*9900*/  FADD.FTZ R25, R135, R154 ;  /* 0x0000009a87197221 */ /* 0x000fe20000010000 */
[----:B------:R-:W-:Y:S03]  /*9910*/  FADD.FTZ R219, R158, R61 ;  /* 0x0000003d9edb7221 */ /* 0x000fe60000010000 */
[----:B------:R-:W-:Y:S01]  /*9920*/  FADD.FTZ R25, R152, R25 ;  /* 0x0000001998197221 */ /* 0x000fe20000010000 */
[C---:B------:R-:W-:Y:S03]  /*9930*/  HMMA.16816.F32.BF16 R68, R20.reuse, R26, R68 ;  /* 0x0000001a1444723c */ /* 0x040fe60000041844 */
[----:B------:R-:W-:Y:S02]  /*9940*/  FADD.FTZ R160, R160, R25 ;  /* 0x00000019a0a07221 */ /* 0x000fe40000010000 */
[----:B------:R-:W2:Y:S02]  /*9950*/  LDSM.16.MT88.4 R24, [R200+0x13800] ;  /* 0x01380000c818783b */ /* 0x000ea40000004200 */
[----:B------:R-:W-:Y:S01]  /*9960*/  FADD.FTZ R161, R161, R160 ;  /* 0x000000a0a1a17221 */ /* 0x000fe20000010000 */
[C---:B---3--:R-:W-:Y:S03]  /*9970*/  HMMA.16816.F32.BF16 R72, R20.reuse, R28, R72 ;  /* 0x0000001c1448723c */ /* 0x048fe60000041848 */
[----:B------:R-:W-:Y:S04]  /*9980*/  FADD.FTZ R164, R164, R161 ;  /* 0x000000a1a4a47221 */ /* 0x000fe80000010000 */
[----:B------:R-:W-:Y:S01]  /*9990*/  FADD.FTZ R165, R165, R164 ;  /* 0x000000a4a5a57221 */ /* 0x000fe20000010000 */
[C---:B------:R-:W-:Y:S01]  /*99a0*/  HMMA.16816.F32.BF16 R76, R20.reuse, R30, R76 ;  /* 0x0000001e144c723c */ /* 0x040fe2000004184c */
[----:B------:R-:W3:Y:S02]  /*99b0*/  LDSM.16.MT88.4 R28, [R7+0x13800] ;  /* 0x01380000071c783b */ /* 0x000ee40000004200 */
[----:B------:R-:W-:Y:S04]  /*99c0*/  FADD.FTZ R168, R168, R165 ;  /* 0x000000a5a8a87221 */ /* 0x000fe80000010000 */
[----:B------:R-:W-:Y:S01]  /*99d0*/  FADD.FTZ R171, R171, R168 ;  /* 0x000000a8abab7221 */ /* 0x000fe20000010000 */
        /* <DEDUP_REMOVED lines=39> */
.L_x_1917:
[----:B------:R-:W1:Y:S01]  /*9c50*/  SHFL.BFLY PT, R10, R221, 0x2, 0x1f ;  /* 0x0c401f00dd0a7f89 */ /* 0x000e6200000e0000 */
[C---:B------:R-:W-:Y:S01]  /*9c60*/  SHF.L.U32 R12, R199.reuse, 0x4, RZ ;  /* 0x00000004c70c7819 */ /* 0x040fe200000006ff */
[----:B------:R-:W-:Y:S01]  /*9c70*/  S2UR UR8, SR_CTAID.Y ;  /* 0x00000000000879c3 */ /* 0x000fe20000002600 */
[C---:B------:R-:W-:Y:S01]  /*9c80*/  SHF.L.U32 R2, R199.reuse, 0x1, RZ ;  /* 0x00000001c7027819 */ /* 0x040fe200000006ff */
[----:B------:R-:W2:Y:S01]  /*9c90*/  SHFL.BFLY PT, R0, R219, 0x2, 0x1f ;  /* 0x0c401f00db007f89 */ /* 0x000ea200000e0000 */
[C---:B------:R-:W-:Y:S01]  /*9ca0*/  LOP3.LUT R7, R12.reuse, 0x1c0, RZ, 0xc0, !PT ;  /* 0x000001c00c077812 */ /* 0x040fe200078ec0ff */
[----:B------:R-:W3:Y:S01]  /*9cb0*/  LDCU UR4, c[0x0][0x44c] ;  /* 0x00008980ff0477ac */ /* 0x000ee20008000800 */
[----:B------:R-:W-:Y:S01]  /*9cc0*/  R2P PR, R199, 0x1c ;  /* 0x0000001cc7007804 */ /* 0x000fe20000000000 */
[----:B------:R-:W-:Y:S01]  /*9cd0*/  BSSY.RECONVERGENT B0, `(.L_x_1922) ;  /* 0x00000b7000007945 */ /* 0x000fe20003800200 */
[----:B------:R-:W-:Y:S01]  /*9ce0*/  LOP3.LUT R7, R7, 0x38, R2, 0xf8, !PT ;  /* 0x0000003807077812 */ /* 0x000fe200078ef802 */
[----:B------:R-:W-:Y:S01]  /*9cf0*/  S2UR UR7, SR_CTAID.Z ;  /* 0x00000000000779c3 */ /* 0x000fe20000002700 */
[----:B------:R-:W-:-:S02]  /*9d00*/  LOP3.LUT R12, R12, 0x10, RZ, 0xc0, !PT ;  /* 0x000000100c0c7812 */ /* 0x000fc400078ec0ff */
[----:B------:R-:W-:-:S05]  /*9d10*/  SEL R198, R198, 0xffffffe0, !P2 ;  /* 0xffffffe0c6c67807 */ /* 0x000fca0005000000 */
[----:B------:R-:W-:Y:S01]  /*9d20*/  BAR.SYNC.DEFER_BLOCKING 0x0 ;  /* 0x0000000000007b1d */ /* 0x000fe20000010000 */
[----:B------:R-:W-:-:S07]  /*9d30*/  LOP3.LUT P5, RZ, R199, 0x3, RZ, 0xc0, !PT ;  /* 0x00000003c7ff7812 */ /* 0x000fce00078ac0ff */
[----:B------:R-:W4:Y:S01]  /*9d40*/  S2UR UR6, SR_CTAID.X ;  /* 0x00000000000679c3 */ /* 0x000f220000002500 */
[----:B-1----:R-:W-:Y:S01]  /*9d50*/  FADD.FTZ R10, R10, R221 ;  /* 0x000000dd0a0a7221 */ /* 0x002fe20000010000 */
[----:B--2---:R-:W-:-:S04]  /*9d60*/  FADD.FTZ R9, R0, R219 ;  /* 0x000000db00097221 */ /* 0x004fc80000010000 */
[----:B------:R-:W1:Y:S01]  /*9d70*/  SHFL.BFLY PT, R5, R10, 0x1, 0x1f ;  /* 0x0c201f000a057f89 */ /* 0x000e6200000e0000 */
[----:B------:R-:W-:Y:S02]  /*9d80*/  SHF.L.U32 R0, R199, 0x2, RZ ;  /* 0x00000002c7007819 */ /* 0x000fe400000006ff */
[----:B------:R-:W-:Y:S01]  /*9d90*/  SHF.R.U32.HI R199, RZ, 0x2, R199 ;  /* 0x00000002ffc77819 */ /* 0x000fe200000116c7 */
[----:B------:R-:W2:Y:S01]  /*9da0*/  SHFL.BFLY PT, R4, R9, 0x1, 0x1f ;  /* 0x0c201f0009047f89 */ /* 0x000ea200000e0000 */
[----:B------:R-:W-:-:S04]  /*9db0*/  LOP3.LUT R133, R0, 0x1f8, RZ, 0xc0, !PT ;  /* 0x000001f800857812 */ /* 0x000fc800078ec0ff */
[----:B------:R-:W-:-:S04]  /*9dc0*/  LOP3.LUT R133, R133, 0x38, R202, 0x78, !PT ;  /* 0x0000003885857812 */ /* 0x000fc800078e78ca */
[----:B------:R-:W-:Y:S01]  /*9dd0*/  LEA R133, R133, R12, 0x2 ;  /* 0x0000000c85857211 */ /* 0x000fe200078e10ff */
[----:B----4-:R-:W-:Y:S01]  /*9de0*/  USHF.L.U32 UR6, UR6, 0x6, URZ ;  /* 0x0000000606067899 */ /* 0x010fe200080006ff */
[----:B-1----:R-:W-:Y:S01]  /*9df0*/  FADD.FTZ R5, R10, R5 ;  /* 0x000000050a057221 */ /* 0x002fe20000010000 */
[----:B------:R-:W-:Y:S02]  /*9e00*/  LOP3.LUT R10, R201, 0x6, R2, 0xf8, !PT ;  /* 0x00000006c90a7812 */ /* 0x000fe400078ef802 */
[----:B------:R-:W-:Y:S01]  /*9e10*/  LOP3.LUT R2, R202, 0x30, RZ, 0xc0, !PT ;  /* 0x00000030ca027812 */ /* 0x000fe200078ec0ff */
[----:B------:R-:W1:Y:S01]  /*9e20*/  MUFU.RCP R8, R5 ;  /* 0x0000000500087308 */ /* 0x000e620000001000 */
[----:B--2---:R-:W-:Y:S01]  /*9e30*/  FADD.FTZ R4, R9, R4 ;  /* 0x0000000409047221 */ /* 0x004fe20000010000 */
[----:B------:R-:W-:Y:S02]  /*9e40*/  FSETP.NE.FTZ.AND P1, PT, R5, RZ, PT ;  /* 0x000000ff0500720b */ /* 0x000fe40003f35000 */
[----:B------:R-:W-:-:S02]  /*9e50*/  LOP3.LUT R7, R10, R7, RZ, 0xfc, !PT ;  /* 0x000000070a077212 */ /* 0x000fc400078efcff */
[----:B------:R-:W-:Y:S02]  /*9e60*/  FSETP.NE.FTZ.AND P0, PT, R4, RZ, PT ;  /* 0x000000ff0400720b */ /* 0x000fe40003f15000 */
[----:B------:R-:W2:Y:S01]  /*9e70*/  MUFU.RCP R6, R4 ;  /* 0x0000000400067308 */ /* 0x000ea20000001000 */
[----:B------:R-:W-:Y:S02]  /*9e80*/  LEA R7, R7, UR5, 0x2 ;  /* 0x0000000507077c11 */ /* 0x000fe4000f8e10ff */
[----:B------:R-:W-:Y:S02]  /*9e90*/  LOP3.LUT R2, R2, 0x7, R199, 0xf8, !PT ;  /* 0x0000000702027812 */ /* 0x000fe400078ef8c7 */
[C---:B------:R-:W-:Y:S02]  /*9ea0*/  IADD3 R11, PT, PT, R7.reuse, 0x80, RZ ;  /* 0x00000080070b7810 */ /* 0x040fe40007ffe0ff */
[----:B------:R-:W-:Y:S01]  /*9eb0*/  @P4 IADD3 R11, PT, PT, R7, -0x80, RZ ;  /* 0xffffff80070b4810 */ /* 0x000fe20007ffe0ff */
[----:B------:R-:W4:Y:S01]  /*9ec0*/  @P1 LDC R15, c[0x0][0x458] ;  /* 0x00011600ff0f1b82 */ /* 0x000f220000000800 */
[----:B-1----:R-:W-:Y:S01]  /*9ed0*/  FSEL R8, R8, 1, P1 ;  /* 0x3f80000008087808 */ /* 0x002fe20000800000 */
[----:B------:R-:W1:Y:S01]  /*9ee0*/  @P1 MUFU.LG2 R5, R5 ;  /* 0x0000000500051308 */ /* 0x000e620000000c00 */
[----:B------:R-:W-:-:S03]  /*9ef0*/  IADD3 R12, PT, PT, R198, R11, RZ ;  /* 0x0000000bc60c7210 */ /* 0x000fc60007ffe0ff */
        /* <DEDUP_REMOVED lines=32> */
[----:B--2---:R-:W-:Y:S01]  /*a100*/  FSEL R6, R6, 1, P0 ;  /* 0x3f80000006067808 */ /* 0x004fe20000000000 */
[----:B------:R-:W-:Y:S01]  /*a110*/  STS.64 [R7], R128 ;  /* 0x0000008007007388 */ /* 0x000fe20000000a00 */
[----:B------:R-:W-:Y:S01]  /*a120*/  SEL R8, R197, 0xffffffc0, !P3 ;  /* 0xffffffc0c5087807 */ /* 0x000fe20005800000 */
[----:B------:R-:W2:Y:S01]  /*a130*/  @P0 LDC R14, c[0x0][0x458] ;  /* 0x00011600ff0e0b82 */ /* 0x000ea20000000800 */
[----:B------:R-:W5:Y:S01]  /*a140*/  @P0 MUFU.LG2 R4, R4 ;  /* 0x0000000400040308 */ /* 0x000f620000000c00 */
[----:B------:R-:W-:Y:S01]  /*a150*/  FMUL.FTZ R130, R6, R130 ;  /* 0x0000008206827220 */ /* 0x000fe20000410000 */
        /* <DEDUP_REMOVED lines=33> */
[----:B------:R-:W-:Y:S01]  /*a370*/  STS.64 [R7+0x800], R130 ;  /* 0x0008008207007388 */ /* 0x000fe20000000a00 */
[----:B------:R-:W-:Y:S01]  /*a380*/  IADD3 R10, PT, PT, R198, R9, RZ ;  /* 0x00000009c60a7210 */ /* 0x000fe20007ffe0ff */
[----:B-1----:R-:W-:Y:S01]  /*a390*/  @P1 FMUL.FTZ R5, R5, 0.69314718246459960938 ;  /* 0x3f31721805051820 */ /* 0x002fe20000410000 */
[----:B------:R-:W-:Y:S01]  /*a3a0*/  IADD3 R13, PT, PT, R8, R11, RZ ;  /* 0x0000000b080d7210 */ /* 0x000fe20007ffe0ff */
[----:B------:R1:W-:Y:S01]  /*a3b0*/  STS.64 [R6], R68 ;  /* 0x0000004406007388 */ /* 0x0003e20000000a00 */
[----:B------:R-:W3:Y:S01]  /*a3c0*/  LDC R8, c[0x0][0x3e0] ;  /* 0x0000f800ff087b82 */ /* 0x000ee20000000800 */
[----:B-----5:R-:W-:Y:S01]  /*a3d0*/  @P0 FMUL.FTZ R4, R4, 0.69314718246459960938 ;  /* 0x3f31721804040820 */ /* 0x020fe20000410000 */
[----:B------:R-:W-:Y:S01]  /*a3e0*/  IADD3 R198, PT, PT, R198, R13, RZ ;  /* 0x0000000dc6c67210 */ /* 0x000fe20007ffe0ff */
[----:B------:R5:W-:Y:S04]  /*a3f0*/  STS.64 [R6+0x800], R70 ;  /* 0x0008004606007388 */ /* 0x000be80000000a00 */
[----:B------:R-:W-:Y:S04]  /*a400*/  STS.64 [R9], R72 ;  /* 0x0000004809007388 */ /* 0x000fe80000000a00 */
[----:B------:R-:W-:Y:S04]  /*a410*/  STS.64 [R9+0x800], R74 ;  /* 0x0008004a09007388 */ /* 0x000fe80000000a00 */
[----:B------:R-:W-:Y:S04]  /*a420*/  STS.64 [R10], R76 ;  /* 0x0000004c0a007388 */ /* 0x000fe80000000a00 */
[----:B------:R-:W-:Y:S04]  /*a430*/  STS.64 [R10+0x800], R78 ;  /* 0x0008004e0a007388 */ /* 0x000fe80000000a00 */
[----:B------:R-:W-:Y:S01]  /*a440*/  STS.64 [R11], R80 ;  /* 0x000000500b007388 */ /* 0x000fe20000000a00 */
[----:B-1----:R-:W1:Y:S03]  /*a450*/  LDC.64 R68, c[0x0][0x430] ;  /* 0x00010c00ff447b82 */ /* 0x002e660000000a00 */
[----:B------:R-:W-:Y:S01]  /*a460*/  STS.64 [R11+0x800], R82 ;  /* 0x000800520b007388 */ /* 0x000fe20000000a00 */
[----:B-----5:R-:W-:-:S03]  /*a470*/  MOV R70, 0xff800000 ;  /* 0xff80000000467802 */ /* 0x020fc60000000f00 */
[----:B------:R-:W-:Y:S01]  /*a480*/  STS.64 [R12], R84 ;  /* 0x000000540c007388 */ /* 0x000fe20000000a00 */
[----:B----4-:R-:W-:-:S03]  /*a490*/  @P1 FFMA.FTZ R70, R132, R15, R5 ;  /* 0x0000000f84461223 */ /* 0x010fc60000010005 */
[----:B------:R-:W-:Y:S04]  /*a4a0*/  STS.64 [R12+0x800], R86 ;  /* 0x000800560c007388 */ /* 0x000fe80000000a00 */
[----:B------:R-:W-:Y:S04]  /*a4b0*/  STS.64 [R13], R88 ;  /* 0x000000580d007388 */ /* 0x000fe80000000a00 */
[----:B------:R-:W-:Y:S04]  /*a4c0*/  STS.64 [R13+0x800], R90 ;  /* 0x0008005a0d007388 */ /* 0x000fe80000000a00 */
[----:B------:R-:W-:Y:S04]  /*a4d0*/  STS.64 [R198], R92 ;  /* 0x0000005cc6007388 */ /* 0x000fe80000000a00 */
[----:B------:R-:W-:Y:S04]  /*a4e0*/  STS.64 [R198+0x800], R94 ;  /* 0x0008005ec6007388 */ /* 0x000fe80000000a00 */
[----:B------:R-:W-:Y:S04]  /*a4f0*/  STS.64 [R7+0x4000], R96 ;  /* 0x0040006007007388 */ /* 0x000fe80000000a00 */
[----:B------:R4:W-:Y:S04]  /*a500*/  STS.64 [R7+0x4800], R98 ;  /* 0x0048006207007388 */ /* 0x0009e80000000a00 */
[----:B------:R1:W-:Y:S04]  /*a510*/  STS.64 [R6+0x4000], R100 ;  /* 0x0040006406007388 */ /* 0x0003e80000000a00 */
[----:B------:R3:W-:Y:S04]  /*a520*/  STS.64 [R6+0x4800], R102 ;  /* 0x0048006606007388 */ /* 0x0007e80000000a00 */
[----:B------:R3:W-:Y:S04]  /*a530*/  STS.64 [R9+0x4000], R104 ;  /* 0x0040006809007388 */ /* 0x0007e80000000a00 */
[----:B------:R3:W-:Y:S04]  /*a540*/  STS.64 [R9+0x4800], R106 ;  /* 0x0048006a09007388 */ /* 0x0007e80000000a00 */
[----:B------:R3:W-:Y:S04]  /*a550*/  STS.64 [R10+0x4000], R108 ;  /* 0x0040006c0a007388 */ /* 0x0007e80000000a00 */
[----:B------:R3:W-:Y:S01]  /*a560*/  STS.64 [R10+0x4800], R110 ;  /* 0x0048006e0a007388 */ /* 0x0007e20000000a00 */
[----:B----4-:R-:W-:-:S03]  /*a570*/  IADD3 R7, PT, PT, -R213, RZ, RZ ;  /* 0x000000ffd5077210 */ /* 0x010fc60007ffe1ff */
[----:B------:R4:W-:Y:S01]  /*a580*/  STS.64 [R11+0x4000], R124 ;  /* 0x0040007c0b007388 */ /* 0x0009e20000000a00 */
[----:B-1----:R-:W-:Y:S01]  /*a590*/  IMAD R213, R68, UR8, R213 ;  /* 0x0000000844d57c24 */ /* 0x002fe2000f8e02d5 */
[----:B------:R-:W-:Y:S01]  /*a5a0*/  MOV R68, 0xff800000 ;  /* 0xff80000000447802 */ /* 0x000fe20000000f00 */
[----:B--2---:R-:W-:Y:S01]  /*a5b0*/  @P0 FFMA.FTZ R68, R3, R14, R4 ;  /* 0x0000000e03440223 */ /* 0x004fe20000010004 */
[----:B------:R4:W-:Y:S01]  /*a5c0*/  STS.64 [R11+0x4800], R126 ;  /* 0x0048007e0b007388 */ /* 0x0009e20000000a00 */
[----:B---3--:R-:W-:-:S03]  /*a5d0*/  IMAD R7, R8, R7, UR7 ;  /* 0x0000000708077e24 */ /* 0x008fc6000f8e0207 */
[----:B------:R4:W-:Y:S01]  /*a5e0*/  STS.64 [R12+0x4000], R112 ;  /* 0x004000700c007388 */ /* 0x0009e20000000a00 */
[----:B------:R-:W-:-:S03]  /*a5f0*/  IMAD R8, R213, R8, R7 ;  /* 0x00000008d5087224 */ /* 0x000fc600078e0207 */
[----:B------:R4:W-:Y:S01]  /*a600*/  STS.64 [R12+0x4800], R114 ;  /* 0x004800720c007388 */ /* 0x0009e20000000a00 */
[----:B------:R-:W-:-:S03]  /*a610*/  IMAD R71, R8, R69, UR6 ;  /* 0x0000000608477e24 */ /* 0x000fc6000f8e0245 */
[----:B------:R4:W-:Y:S01]  /*a620*/  STS.64 [R13+0x4000], R120 ;  /* 0x004000780d007388 */ /* 0x0009e20000000a00 */
[----:B------:R-:W-:-:S03]  /*a630*/  IMAD R3, R71, UR4, RZ ;  /* 0x0000000447037c24 */ /* 0x000fc6000f8e02ff */
[----:B------:R4:W-:Y:S04]  /*a640*/  STS.64 [R13+0x4800], R122 ;  /* 0x0048007a0d007388 */ /* 0x0009e80000000a00 */
[----:B------:R4:W-:Y:S04]  /*a650*/  STS.64 [R198+0x4000], R116 ;  /* 0x00400074c6007388 */ /* 0x0009e80000000a00 */
[----:B------:R4:W-:Y:S01]  /*a660*/  STS.64 [R198+0x4800], R118 ;  /* 0x00480076c6007388 */ /* 0x0009e20000000a00 */
[----:B------:R-:W-:Y:S06]  /*a670*/  BAR.SYNC.DEFER_BLOCKING 0x0 ;  /* 0x0000000000007b1d */ /* 0x000fec0000010000 */
[----:B------:R4:W1:Y:S04]  /*a680*/  LDS.128 R64, [R133+UR5] ;  /* 0x0000000585407984 */ /* 0x0008680008000c00 */
[----:B------:R4:W2:Y:S04]  /*a690*/  LDS.128 R60, [R133+UR5+0x800] ;  /* 0x00080005853c7984 */ /* 0x0008a80008000c00 */
[----:B------:R4:W3:Y:S04]  /*a6a0*/  LDS.128 R56, [R133+UR5+0x1000] ;  /* 0x0010000585387984 */ /* 0x0008e80008000c00 */
        /* <DEDUP_REMOVED lines=13> */
[----:B--23--:R-:W-:Y:S05]  /*a780*/  @P5 BRA `(.L_x_1923) ;  /* 0x00000000002c5947 */ /* 0x00cfea0003800000 */
        /* <DEDUP_REMOVED lines=11> */
.L_x_1923:
[----:B------:R-:W-:Y:S05]  /*a840*/  BSYNC.RECONVERGENT B0 ;  /* 0x0000000000007941 */ /* 0x000fea0003800200 */
.L_x_1922:
[----:B------:R-:W3:Y:S01]  /*a850*/  LDCU.64 UR4, c[0x0][0x3f8] ;  /* 0x00007f00ff0477ac */ /* 0x000ee20008000a00 */
[----:B------:R-:W-:-:S04]  /*a860*/  LOP3.LUT R69, R196, 0x1f80, RZ, 0xc0, !PT ;  /* 0x00001f80c4457812 */ /* 0x000fc800078ec0ff */
[----:B------:R-:W-:-:S04]  /*a870*/  LOP3.LUT R0, R69, 0x3c, R0, 0xf8, !PT ;  /* 0x0000003c45007812 */ /* 0x000fc800078ef800 */
[----:B------:R-:W-:-:S04]  /*a880*/  IADD3 R0, P0, PT, R3, R0, RZ ;  /* 0x0000000003007210 */ /* 0x000fc80007f1e0ff */
[----:B------:R-:W-:Y:S02]  /*a890*/  LEA.HI.X.SX32 R3, R3, RZ, 0x1, P0 ;  /* 0x000000ff03037211 */ /* 0x000fe400000f0eff */
[----:B---3--:R-:W-:-:S04]  /*a8a0*/  LEA R2, P0, R0, UR4, 0x2 ;  /* 0x0000000400027c11 */ /* 0x008fc8000f8010ff */
[----:B------:R-:W-:-:S05]  /*a8b0*/  LEA.HI.X R3, R0, UR5, R3, 0x2, P0 ;  /* 0x0000000500037c11 */ /* 0x000fca00080f1403 */
[----:B-1----:R-:W-:Y:S04]  /*a8c0*/  STG.E.128 desc[UR24][R2.64], R64 ;  /* 0x0000004002007986 */ /* 0x002fe8000c101d18 */
[----:B------:R-:W-:Y:S04]  /*a8d0*/  STG.E.128 desc[UR24][R2.64+0x100], R32 ;  /* 0x0001002002007986 */ /* 0x000fe8000c101d18 */
        /* <DEDUP_REMOVED lines=13> */
[----:B------:R-:W-:Y:S01]  /*a9b0*/  STG.E.128 desc[UR24][R2.64+0x7100], R4 ;  /* 0x0071000402007986 */ /* 0x000fe2000c101d18 */
[----:B------:R-:W-:Y:S05]  /*a9c0*/  EXIT ;  /* 0x000000000000794d */ /* 0x000fea0003800000 */
.L_x_1924:
        /* <DEDUP_REMOVED lines=11> */
.L_x_7204:


//--------------------- .text._ZN5flash24flash_fwd_splitkv_kernelI23Flash_fwd_kernel_traitsILi128ELi64ELi128ELi4ELb0ELb0EN7cutlass10bfloat16_tE19Flash_kernel_traitsILi128ELi64ELi128ELi4ES3_EELb1ELb0ELb0ELb1ELb1ELb1ELb1ELb0EEEvNS_16Flash_fwd_paramsE --------------------------
	.section	.text._ZN5flash24flash_fwd_splitkv_kernelI23Flash_fwd_kernel_traitsILi128ELi64ELi128ELi4ELb0ELb0EN7cutlass10bfloat16_tE19Flash_kernel_traitsILi128ELi64ELi128ELi4ES3_EELb1ELb0ELb0ELb1ELb1ELb1ELb1ELb0EEEvNS_16Flash_fwd_paramsE,"ax",@progbits
	.align	128
        .global         _ZN5flash24flash_fwd_splitkv_kernelI23Flash_fwd_kernel_traitsILi128ELi64ELi128ELi4ELb0ELb0EN7cutlass10bfloat16_tE19Flash_kernel_traitsILi128ELi64ELi128ELi4ES3_EELb1ELb0ELb0ELb1ELb1ELb1ELb1ELb0EEEvNS_16Flash_fwd_paramsE
        .type           _ZN5flash24flash_fwd_splitkv_kernelI23Flash_fwd_kernel_traitsILi128ELi64ELi128ELi4ELb0ELb0EN7cutlass10bfloat16_tE19Flash_kernel_traitsILi128ELi64ELi128ELi4ES3_EELb1ELb0ELb0ELb1ELb1ELb1ELb1ELb0EEEvNS_16Flash_fwd_paramsE,@function
        .size           _ZN5flash24flash_fwd_splitkv_kernelI23Flash_fwd_kernel_traitsILi128ELi64ELi128ELi4ELb0ELb0EN7cutlass10bfloat16_tE19Flash_kernel_traitsILi128ELi64ELi128ELi4ES3_EELb1ELb0ELb0ELb1ELb1ELb1ELb1ELb0EEEvNS_16Flash_fwd_paramsE,(.L_x_7205 - _ZN5flash24flash_fwd_splitkv_kernelI23Flash_fwd_kernel_traitsILi128ELi64ELi128ELi4ELb0ELb0EN7cutlass10bfloat16_tE19Flash_kernel_traitsILi128ELi64ELi128ELi4ES3_EELb1ELb0ELb0ELb1ELb1ELb1ELb1ELb0EEEvNS_16Flash_fwd_paramsE)
        .other          _ZN5flash24flash_fwd_splitkv_kernelI23Flash_fwd_kernel_traitsILi128ELi64ELi128ELi4ELb0ELb0EN7cutlass10bfloat16_tE19Flash_kernel_traitsILi128ELi64ELi128ELi4ES3_EELb1ELb0ELb0ELb1ELb1ELb1ELb1ELb0EEEvNS_16Flash_fwd_paramsE,@"STO_CUDA_ENTRY STV_DEFAULT"
_ZN5flash24flash_fwd_splitkv_kernelI23Flash_fwd_kernel_traitsILi128ELi64ELi128ELi4ELb0ELb0EN7cutlass10bfloat16_tE19Flash_kernel_traitsILi128ELi64ELi128ELi4ES3_EELb1ELb0ELb0ELb1ELb1ELb1ELb1ELb0EEEvNS_16Flash_fwd_paramsE:
.text._ZN5flash24flash_fwd_splitkv_kernelI23Flash_fwd_kernel_traitsILi128ELi64ELi128ELi4ELb0ELb0EN7cutlass10bfloat16_tE19Flash_kernel_traitsILi128ELi64ELi128ELi4ES3_EELb1ELb0ELb0ELb1ELb1ELb1ELb1ELb0EEEvNS_16Flash_fwd_paramsE:
        /* <DEDUP_REMOVED lines=99> */
[----:B------:R-:W-:Y:S01]  /*0630*/  IMAD.SHL.U32 R9, R209, 0x4, RZ ;  /* 0x00000004d1097824 */ /* 0x000fe200078e00ff */
[----:B------:R-:W-:Y:S01]  /*0640*/  IADD3 R5, PT, PT, -R124, UR22, RZ ;  /* 0x000000167c057c10 */ /* 0x000fe2000fffe1ff */
[----:B------:R-:W3:Y:S01]  /*0650*/  LDCU.64 UR4, c[0x0][0x3f8] ;  /* 0x00007f00ff0477ac */ /* 0x000ee20008000a00 */
[----:B-1----:R-:W-:Y:S01]  /*0660*/  IMAD R2, R0, R2, R223 ;  /* 0x0000000200027224 */ /* 0x002fe200078e02df */
[----:B------:R-:W-:-:S03]  /*0670*/  SHF.R.U32.HI R0, RZ, 0x4, R209 ;  /* 0x00000004ff007819 */ /* 0x000fc600000116d1 */
[----:B------:R-:W-:Y:S02]  /*0680*/  IMAD R3, R2, R7, R16 ;  /* 0x0000000702037224 */ /* 0x000fe400078e0210 */
[C---:B------:R-:W-:Y:S01]  /*0690*/  IMAD.SHL.U32 R2, R209.reuse, 0x8, RZ ;  /* 0x00000008d1027824 */ /* 0x040fe200078e00ff */
[----:B------:R-:W-:Y:S01]  /*06a0*/  LOP3.LUT P6, R209, R209, 0xf, RZ, 0xc0, !PT ;  /* 0x0000000fd1d17812 */ /* 0x000fe200078cc0ff */
[----:B------:R-:W-:Y:S02]  /*06b0*/  IMAD R3, R3, UR22, R124 ;  /* 0x0000001603037c24 */ /* 0x000fe4000f8e027c */
[----:B------:R-:W-:Y:S01]  /*06c0*/  VIADD R8, R0, 0x30 ;  /* 0x0000003000087836 */ /* 0x000fe20000000000 */
[----:B------:R-:W-:Y:S01]  /*06d0*/  LOP3.LUT R2, R2, 0x1f80, RZ, 0xc0, !PT ;  /* 0x00001f8002027812 */ /* 0x000fe200078ec0ff */
[----:B--2---:R-:W-:Y:S01]  /*06e0*/  IMAD R7, R3, UR6, RZ ;  /* 0x0000000603077c24 */ /* 0x004fe2000f8e02ff */
[----:B------:R-:W1:Y:S01]  /*06f0*/  LDCU.64 UR6, c[0x0][0x428] ;  /* 0x00008500ff0677ac */ /* 0x000e620008000a00 */
[----:B------:R-:W-:Y:S01]  /*0700*/  VIADD R4, R0, 0x8 ;  /* 0x0000000800047836 */ /* 0x000fe20000000000 */
[----:B------:R-:W-:Y:S01]  /*0710*/  LOP3.LUT R2, R2, 0x3c, R9, 0xf8, !PT ;  /* 0x0000003c02027812 */ /* 0x000fe200078ef809 */
[C---:B------:R-:W-:Y:S01]  /*0720*/  VIADD R6, R0.reuse, 0x10 ;  /* 0x0000001000067836 */ /* 0x040fe20000000000 */
[----:B------:R-:W-:-:S02]  /*0730*/  ISETP.GE.OR P6, PT, R0, R5, P6 ;  /* 0x000000050000720c */ /* 0x000fc400037c6670 */
[C---:B------:R-:W-:Y:S02]  /*0740*/  IADD3 R2, P0, PT, R7.reuse, R2, RZ ;  /* 0x0000000207027210 */ /* 0x040fe40007f1e0ff */
        /* <DEDUP_REMOVED lines=59> */
.L_x_1925:
        /* <DEDUP_REMOVED lines=8> */
.L_x_1926:
        /* <DEDUP_REMOVED lines=99> */
.L_x_1927:
        /* <DEDUP_REMOVED lines=71> */
.L_x_1928:
        /* <DEDUP_REMOVED lines=86> */
[----:B------:R-:W-:-:S02]  /*1b80*/  LOP3.LUT R211, R211, 0x7c00, RZ, 0xc0, !PT ;  /* 0x00007c00d3d37812 */ /* 0x000fc400078ec0ff */
[----:B------:R-:W-:Y:S01]  /*1b90*/  LOP3.LUT R123, R31, 0x400, RZ, 0xc0, !PT ;  /* 0x000004001f7b7812 */ /* 0x000fe200078ec0ff */
        /* <DEDUP_REMOVED lines=22> */
[----:B------:R-:W-:Y:S01]  /*1d00*/  USHF.L.U64.HI UR6, UR6, 0x5, UR7 ;  /* 0x0000000506067899 */ /* 0x000fe20008010207 */
[----:B------:R-:W-:Y:S01]  /*1d10*/  LOP3.LUT R30, R30, R5, RZ, 0x3c, !PT ;  /* 0x000000051e1e7212 */ /* 0x000fe200078e3cff */
[----:B------:R-:W-:Y:S01]  /*1d20*/  LDGSTS.E.BYPASS.LTC128B.128 [R118+0x5800], desc[UR24][R20.64] ;  /* 0x0580000014767fae */ /* 0x000fe2000b981a18 */
[----:B------:R-:W-:Y:S01]  /*1d30*/  IMAD.X R15, R7, 0x1, R116, P0 ;  /* 0x00000001070f7824 */ /* 0x000fe200000e0674 */
[----:B------:R-:W-:Y:S01]  /*1d40*/  LEA R218, P0, R16, UR12, 0x1 ;  /* 0x0000000c10da7c11 */ /* 0x000fe2000f8008ff */
[----:B------:R-:W-:Y:S01]  /*1d50*/  IMAD R11, R10, UR7, R17 ;  /* 0x000000070a0b7c24 */ /* 0x000fe2000f8e0211 */
[----:B------:R-:W-:Y:S01]  /*1d60*/  LDGSTS.E.BYPASS.LTC128B.128 [R118+0x9800], desc[UR24][R20.64+0x80] ;  /* 0x0980008014767fae */ /* 0x000fe2000b981a18 */
[----:B------:R-:W-:-:S03]  /*1d70*/  IMAD R123, R0, 0x2, R123 ;  /* 0x00000002007b7824 */ /* 0x000fc600078e027b */
[----:B------:R-:W-:Y:S01]  /*1d80*/  LDGSTS.E.BYPASS.LTC128B.128 [R118+0x6000], desc[UR24][R24.64] ;  /* 0x0600000018767fae */ /* 0x000fe2000b981a18 */
[----:B------:R-:W-:Y:S01]  /*1d90*/  LEA.HI.X R219, R16, UR13, R11, 0x1, P0 ;  /* 0x0000000d10db7c11 */ /* 0x000fe200080f0c0b */
[----:B------:R-:W-:Y:S01]  /*1da0*/  VIADD R120, R123, UR5 ;  /* 0x000000057b787c36 */ /* 0x000fe20008000000 */
[----:B------:R-:W-:Y:S01]  /*1db0*/  IADD3 R4, P0, PT, R218, UR4, RZ ;  /* 0x00000004da047c10 */ /* 0x000fe2000ff1e0ff */
[----:B------:R-:W-:Y:S03]  /*1dc0*/  LDGSTS.E.BYPASS.LTC128B.128 [R118+0xa000], desc[UR24][R24.64+0x80] ;  /* 0x0a00008018767fae */ /* 0x000fe6000b981a18 */
[----:B------:R-:W-:Y:S01]  /*1dd0*/  IADD3.X R5, PT, PT, R219, UR6, RZ, P0, !PT ;  /* 0x00000006db057c10 */ /* 0x000fe200087fe4ff */
[----:B------:R-:W-:Y:S04]  /*1de0*/  LDGSTS.E.BYPASS.LTC128B.128 [R118+0x6800], desc[UR24][R18.64] ;  /* 0x0680000012767fae */ /* 0x000fe8000b981a18 */
[----:B------:R-:W-:Y:S01]  /*1df0*/  LDGSTS.E.BYPASS.LTC128B.128 [R118+0xa800], desc[UR24][R18.64+0x80] ;  /* 0x0a80008012767fae */ /* 0x000fe2000b981a18 */
[----:B-1----:R-:W-:-:S03]  /*1e00*/  IADD3 R8, P0, PT, R4, UR4, RZ ;  /* 0x0000000404087c10 */ /* 0x002fc6000ff1e0ff */
[----:B------:R-:W-:Y:S01]  /*1e10*/  LDGSTS.E.BYPASS.LTC128B.128 [R118+0x7000], desc[UR24][R6.64] ;  /* 0x0700000006767fae */ /* 0x000fe2000b981a18 */
[----:B------:R-:W-:-:S03]  /*1e20*/  IADD3.X R9, PT, PT, R5, UR6, RZ, P0, !PT ;  /* 0x0000000605097c10 */ /* 0x000fc600087fe4ff */
[----:B------:R1:W-:Y:S01]  /*1e30*/  LDGSTS.E.BYPASS.LTC128B.128 [R118+0xb000], desc[UR24][R6.64+0x80] ;  /* 0x0b00008006767fae */ /* 0x0003e2000b981a18 */
[----:B------:R-:W-:-:S03]  /*1e40*/  IADD3 R12, P0, PT, R8, UR4, RZ ;  /* 0x00000004080c7c10 */ /* 0x000fc6000ff1e0ff */
[----:B------:R-:W-:Y:S01]  /*1e50*/  LDGSTS.E.BYPASS.LTC128B.128 [R118+0x7800], desc[UR24][R14.64] ;  /* 0x078000000e767fae */ /* 0x000fe2000b981a18 */
[----:B------:R-:W-:Y:S02]  /*1e60*/  IADD3.X R13, PT, PT, R9, UR6, RZ, P0, !PT ;  /* 0x00000006090d7c10 */ /* 0x000fe400087fe4ff */
[----:B------:R-:W-:Y:S01]  /*1e70*/  IADD3 R10, P0, PT, R12, UR4, RZ ;  /* 0x000000040c0a7c10 */ /* 0x000fe2000ff1e0ff */
[----:B------:R-:W-:Y:S03]  /*1e80*/  LDGSTS.E.BYPASS.LTC128B.128 [R118+0xb800], desc[UR24][R14.64+0x80] ;  /* 0x0b8000800e767fae */ /* 0x000fe6000b981a18 */
[----:B------:R-:W-:Y:S01]  /*1e90*/  IADD3.X R11, PT, PT, R13, UR6, RZ, P0, !PT ;  /* 0x000000060d0b7c10 */ /* 0x000fe200087fe4ff */
[----:B------:R-:W0:Y:S01]  /*1ea0*/  LDGDEPBAR ;  /* 0x00000000000079af */ /* 0x000e220000000000 */
[----:B-1----:R-:W-:-:S04]  /*1eb0*/  IADD3 R6, P0, PT, R10, UR4, RZ ;  /* 0x000000040a067c10 */ /* 0x002fc8000ff1e0ff */
[----:B------:R-:W-:Y:S01]  /*1ec0*/  IADD3.X R7, PT, PT, R11, UR6, RZ, P0, !PT ;  /* 0x000000060b077c10 */ /* 0x000fe200087fe4ff */
[----:B------:R-:W-:-:S04]  /*1ed0*/  DEPBAR.LE SB0, 0x0 ;  /* 0x000080000000791a */ /* 0x000fc80000000000 */
[----:B------:R-:W-:Y:S06]  /*1ee0*/  BAR.SYNC.DEFER_BLOCKING 0x0 ;  /* 0x0000000000007b1d */ /* 0x000fec0000010000 */
        /* <DEDUP_REMOVED lines=24> */
[C---:B------:R-:W-:Y:S01]  /*2070*/  LOP3.LUT P0, R28, R209.reuse, 0x2, RZ, 0xc0, !PT ;  /* 0x00000002d11c7812 */ /* 0x040fe2000780c0ff */
[----:B------:R2:W-:Y:S03]  /*2080*/  LDGSTS.E.BYPASS.LTC128B.128 [R118+0x13000], desc[UR24][R4.64+0x80] ;  /* 0x1300008004767fae */ /* 0x0005e6000b981a18 */
[----:B------:R-:W-:Y:S01]  /*2090*/  SEL R125, R208, 0xffffffe0, !P0 ;  /* 0xffffffe0d07d7807 */ /* 0x000fe20004000000 */
[----:B------:R-:W-:Y:S01]  /*20a0*/  LDGSTS.E.BYPASS.LTC128B.128 [R118+0xf800], desc[UR24][R8.64] ;  /* 0x0f80000008767fae */ /* 0x000fe2000b981a18 */
[----:B------:R-:W-:-:S03]  /*20b0*/  LOP3.LUT P0, R0, R209, 0x4, RZ, 0xc0, !PT ;  /* 0x00000004d1007812 */ /* 0x000fc6000780c0ff */
[----:B------:R4:W-:Y:S01]  /*20c0*/  LDGSTS.E.BYPASS.LTC128B.128 [R118+0x13800], desc[UR24][R8.64+0x80] ;  /* 0x1380008008767fae */ /* 0x0009e2000b981a18 */
[C---:B------:R-:W-:Y:S02]  /*20d0*/  IMAD.IADD R126, R125.reuse, 0x1, R128 ;  /* 0x000000017d7e7824 */ /* 0x040fe400078e0280 */
[----:B------:R-:W-:Y:S01]  /*20e0*/  IMAD.IADD R121, R125, 0x1, R120 ;  /* 0x000000017d797824 */ /* 0x000fe200078e0278 */
[----:B------:R-:W-:Y:S04]  /*20f0*/  LDSM.16.M88.4 R76, [R128] ;  /* 0x00000000804c783b */ /* 0x000fe80000000200 */
[----:B------:R-:W5:Y:S04]  /*2100*/  LDSM.16.M88.4 R40, [R123+UR5+0x4000] ;  /* 0x004000057b28783b */ /* 0x000f680008000200 */
[----:B---3--:R-:W3:Y:S04]  /*2110*/  LDSM.16.M88.4 R12, [R123+UR5+0x5800] ;  /* 0x005800057b0c783b */ /* 0x008ee80008000200 */
[----:B------:R-:W1:Y:S04]  /*2120*/  LDSM.16.M88.4 R20, [R123+UR5+0x5000] ;  /* 0x005000057b14783b */ /* 0x000e680008000200 */
[----:B------:R-:W-:Y:S04]  /*2130*/  LDSM.16.M88.4 R52, [R126] ;  /* 0x000000007e34783b */ /* 0x000fe80000000200 */
[----:B------:R-:W4:Y:S04]  /*2140*/  LDSM.16.M88.4 R60, [R121+0x4000] ;  /* 0x00400000793c783b */ /* 0x000f280000000200 */
[----:B------:R-:W4:Y:S04]  /*2150*/  LDSM.16.M88.4 R48, [R121+0x5800] ;  /* 0x005800007930783b */ /* 0x000f280000000200 */
[----:B------:R-:W4:Y:S04]  /*2160*/  LDSM.16.M88.4 R32, [R123+UR5+0x4800] ;  /* 0x004800057b20783b */ /* 0x000f280008000200 */
[----:B--2---:R-:W2:Y:S04]  /*2170*/  LDSM.16.M88.4 R4, [R123+UR5+0x6000] ;  /* 0x006000057b04783b */ /* 0x004ea80008000200 */
[----:B------:R-:W2:Y:S04]  /*2180*/  LDSM.16.M88.4 R56, [R121+0x5000] ;  /* 0x005000007938783b */ /* 0x000ea80000000200 */
[----:B------:R-:W2:Y:S01]  /*2190*/  LDSM.16.M88.4 R92, [R123+UR5+0x6800] ;  /* 0x006800057b5c783b */ /* 0x000ea20008000200 */
[C---:B-----5:R-:W-:Y:S03]  /*21a0*/  HMMA.16816.F32.BF16 R44, R76.reuse, R40, RZ ;  /* 0x000000284c2c723c */ /* 0x060fe600000418ff */
[----:B------:R-:W5:Y:S04]  /*21b0*/  LDSM.16.M88.4 R84, [R123+UR5+0x7000] ;  /* 0x007000057b54783b */ /* 0x000f680008000200 */
[----:B------:R-:W5:Y:S01]  /*21c0*/  LDSM.16.M88.4 R68, [R123+UR5+0x7800] ;  /* 0x007800057b44783b */ /* 0x000f620008000200 */
[C---:B------:R-:W-:Y:S03]  /*21d0*/  HMMA.16816.F32.BF16 R40, R76.reuse, R42, RZ ;  /* 0x0000002a4c28723c */ /* 0x040fe600000418ff */
[----:B------:R-:W5:Y:S04]  /*21e0*/  LDSM.16.M88.4 R64, [R121+0x4800] ;  /* 0x004800007940783b */ /* 0x000f680000000200 */
[----:B------:R-:W0:Y:S01]  /*21f0*/  LDGDEPBAR ;  /* 0x00000000000079af */ /* 0x000e220000000000 */
[C---:B---3--:R-:W-:Y:S08]  /*2200*/  HMMA.16816.F32.BF16 R16, R76.reuse, R12, RZ ;  /* 0x0000000c4c10723c */ /* 0x048ff000000418ff */
[C---:B-1----:R-:W-:Y:S08]  /*2210*/  HMMA.16816.F32.BF16 R24, R76.reuse, R20, RZ ;  /* 0x000000144c18723c */ /* 0x042ff000000418ff */
[----:B------:R-:W-:Y:S08]  /*2220*/  HMMA.16816.F32.BF16 R12, R76, R14, RZ ;  /* 0x0000000e4c0c723c */ /* 0x000ff000000418ff */
[C---:B----4-:R-:W-:Y:S08]  /*2230*/  HMMA.16816.F32.BF16 R44, R52.reuse, R60, R44 ;  /* 0x0000003c342c723c */ /* 0x050ff0000004182c */
[----:B------:R-:W-:Y:S01]  /*2240*/  HMMA.16816.F32.BF16 R40, R52, R62, R40 ;  /* 0x0000003e3428723c */ /* 0x000fe20000041828 */
[----:B------:R-:W1:Y:S07]  /*2250*/  LDSM.16.M88.4 R60, [R121+0x6000] ;  /* 0x00600000793c783b */ /* 0x000e6e0000000200 */
[----:B------:R-:W-:Y:S08]  /*2260*/  HMMA.16816.F32.BF16 R20, R76, R22, RZ ;  /* 0x000000164c14723c */ /* 0x000ff000000418ff */
[----:B------:R-:W-:Y:S01]  /*2270*/  HMMA.16816.F32.BF16 R16, R52, R48, R16 ;  /* 0x000000303410723c */ /* 0x000fe20000041810 */
[----:B------:R-:W-:-:S05]  /*2280*/  SEL R49, R139, 0xffffffc0, !P0 ;  /* 0xffffffc08b317807 */ /* 0x000fca0004000000 */
[C---:B------:R-:W-:Y:S02]  /*2290*/  IMAD.IADD R127, R49.reuse, 0x1, R128 ;  /* 0x00000001317f7824 */ /* 0x040fe400078e0280 */
[C---:B------:R-:W-:Y:S01]  /*22a0*/  HMMA.16816.F32.BF16 R36, R76.reuse, R32, RZ ;  /* 0x000000204c24723c */ /* 0x040fe200000418ff */
[----:B------:R-:W-:Y:S02]  /*22b0*/  IMAD.IADD R120, R49, 0x1, R120 ;  /* 0x0000000131787824 */ /* 0x000fe400078e0278 */
[----:B------:R-:W-:Y:S01]  /*22c0*/  LDSM.16.M88.4 R112, [R127] ;  /* 0x000000007f70783b */ /* 0x000fe20000000200 */
[C---:B------:R-:W-:Y:S02]  /*22d0*/  IMAD.IADD R129, R125.reuse, 0x1, R127 ;  /* 0x000000017d817824 */ /* 0x040fe400078e027f */
[----:B------:R-:W-:Y:S01]  /*22e0*/  IMAD.IADD R125, R125, 0x1, R120 ;  /* 0x000000017d7d7824 */ /* 0x000fe200078e0278 */
[----:B------:R-:W-:Y:S01]  /*22f0*/  LDSM.16.M88.4 R108, [R120+0x6800] ;  /* 0x00680000786c783b */ /* 0x000fe20000000200 */
[C---:B------:R-:W-:Y:S03]  /*2300*/  HMMA.16816.F32.BF16 R32, R76.reuse, R34, RZ ;  /* 0x000000224c20723c */ /* 0x040fe600000418ff */
[----:B------:R-:W-:Y:S04]  /*2310*/  LDSM.16.M88.4 R72, [R129] ;  /* 0x000000008148783b */ /* 0x000fe80000000200 */
[----:B------:R-:W-:Y:S01]  /*2320*/  LDSM.16.M88.4 R100, [R120+0x7800] ;  /* 0x007800007864783b */ /* 0x000fe20000000200 */
[----:B--2---:R-:W-:Y:S03]  /*2330*/  HMMA.16816.F32.BF16 R8, R76, R4, RZ ;  /* 0x000000044c08723c */ /* 0x004fe600000418ff */
[----:B------:R-:W-:Y:S05]  /*2340*/  LDSM.16.M88.4 R104, [R120+0x7000] ;  /* 0x007000007868783b */ /* 0x000fea0000000200 */
[----:B------:R-:W-:Y:S01]  /*2350*/  HMMA.16816.F32.BF16 R12, R52, R50, R12 ;  /* 0x00000032340c723c */ /* 0x000fe2000004180c */
[----:B------:R-:W2:Y:S07]  /*2360*/  LDSM.16.M88.4 R48, [R120+0x4000] ;  /* 0x004000007830783b */ /* 0x000eae0000000200 */
[----:B------:R-:W-:Y:S08]  /*2370*/  HMMA.16816.F32.BF16 R4, R76, R6, RZ ;  /* 0x000000064c04723c */ /* 0x000ff000000418ff */
[C---:B------:R-:W-:Y:S08]  /*2380*/  HMMA.16816.F32.BF16 R24, R52.reuse, R56, R24 ;  /* 0x000000383418723c */ /* 0x040ff00000041818 */
[----:B------:R-:W-:Y:S01]  /*2390*/  HMMA.16816.F32.BF16 R20, R52, R58, R20 ;  /* 0x0000003a3414723c */ /* 0x000fe20000041814 */
[----:B------:R-:W3:Y:S07]  /*23a0*/  LDSM.16.M88.4 R56, [R121+0x7000] ;  /* 0x007000007938783b */ /* 0x000eee0000000200 */
[C---:B------:R-:W-:Y:S08]  /*23b0*/  HMMA.16816.F32.BF16 R96, R76.reuse, R92, RZ ;  /* 0x0000005c4c60723c */ /* 0x040ff000000418ff */
[C---:B-----5:R-:W-:Y:S08]  /*23c0*/  HMMA.16816.F32.BF16 R88, R76.reuse, R84, RZ ;  /* 0x000000544c58723c */ /* 0x060ff000000418ff */
[C---:B------:R-:W-:Y:S08]  /*23d0*/  HMMA.16816.F32.BF16 R92, R76.reuse, R94, RZ ;  /* 0x0000005e4c5c723c */ /* 0x040ff000000418ff */
[C---:B------:R-:W-:Y:S08]  /*23e0*/  HMMA.16816.F32.BF16 R84, R76.reuse, R86, RZ ;  /* 0x000000564c54723c */ /* 0x040ff000000418ff */
[C---:B------:R-:W-:Y:S08]  /*23f0*/  HMMA.16816.F32.BF16 R80, R76.reuse, R68, RZ ;  /* 0x000000444c50723c */ /* 0x040ff000000418ff */
[----:B------:R-:W-:Y:S01]  /*2400*/  HMMA.16816.F32.BF16 R76, R76, R70, RZ ;  /* 0x000000464c4c723c */ /* 0x000fe200000418ff */
[----:B------:R-:W4:Y:S07]  /*2410*/  LDSM.16.M88.4 R68, [R121+0x6800] ;  /* 0x006800007944783b */ /* 0x000f2e0000000200 */
[C---:B------:R-:W-:Y:S08]  /*2420*/  HMMA.16816.F32.BF16 R36, R52.reuse, R64, R36 ;  /* 0x000000403424723c */ /* 0x040ff00000041824 */
[C---:B------:R-:W-:Y:S01]  /*2430*/  HMMA.16816.F32.BF16 R32, R52.reuse, R66, R32 ;  /* 0x000000423420723c */ /* 0x040fe20000041820 */
[----:B------:R-:W5:Y:S07]  /*2440*/  LDSM.16.M88.4 R64, [R121+0x7800] ;  /* 0x007800007940783b */ /* 0x000f6e0000000200 */
[C---:B-1----:R-:W-:Y:S08]  /*2450*/  HMMA.16816.F32.BF16 R8, R52.reuse, R60, R8 ;  /* 0x0000003c3408723c */ /* 0x042ff00000041808 */
[----:B------:R-:W-:Y:S01]  /*2460*/  HMMA.16816.F32.BF16 R4, R52, R62, R4 ;  /* 0x0000003e3404723c */ /* 0x000fe20000041804 */
[----:B------:R-:W1:Y:S07]  /*2470*/  LDSM.16.M88.4 R60, [R120+0x4800] ;  /* 0x00480000783c783b */ /* 0x000e6e0000000200 */
[C---:B--2---:R-:W-:Y:S08]  /*2480*/  HMMA.16816.F32.BF16 R44, R112.reuse, R48, R44 ;  /* 0x00000030702c723c */ /* 0x044ff0000004182c */
[----:B------:R-:W-:Y:S01]  /*2490*/  HMMA.16816.F32.BF16 R40, R112, R50, R40 ;  /* 0x000000327028723c */ /* 0x000fe20000041828 */
[----:B------:R-:W2:Y:S07]  /*24a0*/  LDSM.16.M88.4 R48, [R120+0x6000] ;  /* 0x006000007830783b */ /* 0x000eae0000000200 */
[C---:B---3--:R-:W-:Y:S08]  /*24b0*/  HMMA.16816.F32.BF16 R88, R52.reuse, R56, R88 ;  /* 0x000000383458723c */ /* 0x048ff00000041858 */
[C---:B------:R-:W-:Y:S01]  /*24c0*/  HMMA.16816.F32.BF16 R84, R52.reuse, R58, R84 ;  /* 0x0000003a3454723c */ /* 0x040fe20000041854 */
[----:B------:R-:W3:Y:S07]  /*24d0*/  LDSM.16.M88.4 R56, [R120+0x5000] ;  /* 0x005000007838783b */ /* 0x000eee0000000200 */
[C---:B----4-:R-:W-:Y:S08]  /*24e0*/  HMMA.16816.F32.BF16 R96, R52.reuse, R68, R96 ;  /* 0x000000443460723c */ /* 0x050ff00000041860 */
[C---:B------:R-:W-:Y:S01]  /*24f0*/  HMMA.16816.F32.BF16 R92, R52.reuse, R70, R92 ;  /* 0x00000046345c723c */ /* 0x040fe2000004185c */
[----:B------:R-:W-:Y:S07]  /*2500*/  LDSM.16.M88.4 R68, [R125+0x4000] ;  /* 0x004000007d44783b */ /* 0x000fee0000000200 */
[C---:B-----5:R-:W-:Y:S08]  /*2510*/  HMMA.16816.F32.BF16 R80, R52.reuse, R64, R80 ;  /* 0x000000403450723c */ /* 0x060ff00000041850 */
[----:B------:R-:W-:Y:S01]  /*2520*/  HMMA.16816.F32.BF16 R76, R52, R66, R76 ;  /* 0x00000042344c723c */ /* 0x000fe2000004184c */
[----:B------:R-:W4:Y:S04]  /*2530*/  LDSM.16.M88.4 R52, [R120+0x5800] ;  /* 0x005800007834783b */ /* 0x000f280000000200 */
        /* <DEDUP_REMOVED lines=8> */
[C---:B------:R-:W-:Y:S01]  /*25c0*/  HMMA.16816.F32.BF16 R20, R112.reuse, R58, R20 ;  /* 0x0000003a7014723c */ /* 0x040fe20000041814 */
[----:B------:R-:W3:Y:S07]  /*25d0*/  LDSM.16.M88.4 R56, [R125+0x5800] ;  /* 0x005800007d38783b */ /* 0x000eee0000000200 */
[C---:B----4-:R-:W-:Y:S08]  /*25e0*/  HMMA.16816.F32.BF16 R16, R112.reuse, R52, R16 ;  /* 0x000000347010723c */ /* 0x050ff00000041810 */
[C---:B------:R-:W-:Y:S01]  /*25f0*/  HMMA.16816.F32.BF16 R12, R112.reuse, R54, R12 ;  /* 0x00000036700c723c */ /* 0x040fe2000004180c */
[----:B------:R-:W4:Y:S07]  /*2600*/  LDSM.16.M88.4 R52, [R125+0x6000] ;  /* 0x006000007d34783b */ /* 0x000f2e0000000200 */
[C---:B------:R-:W-:Y:S08]  /*2610*/  HMMA.16816.F32.BF16 R96, R112.reuse, R108, R96 ;  /* 0x0000006c7060723c */ /* 0x040ff00000041860 */
[----:B------:R-:W-:Y:S01]  /*2620*/  HMMA.16816.F32.BF16 R92, R112, R110, R92 ;  /* 0x0000006e705c723c */ /* 0x000fe2000004185c */
[----:B------:R-:W-:Y:S07]  /*2630*/  LDSM.16.M88.4 R108, [R120+0x8000] ;  /* 0x00800000786c783b */ /* 0x000fee0000000200 */
[C---:B-----5:R-:W-:Y:S08]  /*2640*/  HMMA.16816.F32.BF16 R36, R72.reuse, R64, R36 ;  /* 0x000000404824723c */ /* 0x060ff00000041824 */
[C---:B------:R-:W-:Y:S01]  /*2650*/  HMMA.16816.F32.BF16 R32, R72.reuse, R66, R32 ;  /* 0x000000424820723c */ /* 0x040fe20000041820 */
[----:B------:R-:W-:Y:S07]  /*2660*/  LDSM.16.M88.4 R64, [R128+0x2000] ;  /* 0x002000008040783b */ /* 0x000fee0000000200 */
[C---:B-1----:R-:W-:Y:S08]  /*2670*/  HMMA.16816.F32.BF16 R24, R72.reuse, R60, R24 ;  /* 0x0000003c4818723c */ /* 0x042ff00000041818 */
[----:B------:R-:W-:Y:S01]  /*2680*/  HMMA.16816.F32.BF16 R20, R72, R62, R20 ;  /* 0x0000003e4814723c */ /* 0x000fe20000041814 */
[----:B------:R-:W1:Y:S07]  /*2690*/  LDSM.16.M88.4 R60, [R123+UR5+0x8000] ;  /* 0x008000057b3c783b */ /* 0x000e6e0008000200 */
[C---:B------:R-:W-:Y:S08]  /*26a0*/  HMMA.16816.F32.BF16 R80, R112.reuse, R100, R80 ;  /* 0x000000647050723c */ /* 0x040ff00000041850 */
[----:B------:R-:W-:Y:S01]  /*26b0*/  HMMA.16816.F32.BF16 R76, R112, R102, R76 ;  /* 0x00000066704c723c */ /* 0x000fe2000004184c */
[----:B------:R-:W5:Y:S07]  /*26c0*/  LDSM.16.M88.4 R100, [R125+0x7800] ;  /* 0x007800007d64783b */ /* 0x000f6e0000000200 */
[C---:B------:R-:W-:Y:S08]  /*26d0*/  HMMA.16816.F32.BF16 R44, R72.reuse, R68, R44 ;  /* 0x00000044482c723c */ /* 0x040ff0000004182c */
[C---:B------:R-:W-:Y:S01]  /*26e0*/  HMMA.16816.F32.BF16 R40, R72.reuse, R70, R40 ;  /* 0x000000464828723c */ /* 0x040fe20000041828 */
[----:B------:R-:W5:Y:S07]  /*26f0*/  LDSM.16.M88.4 R68, [R125+0x7000] ;  /* 0x007000007d44783b */ /* 0x000f6e0000000200 */
[C---:B--2---:R-:W-:Y:S08]  /*2700*/  HMMA.16816.F32.BF16 R96, R72.reuse, R48, R96 ;  /* 0x000000304860723c */ /* 0x044ff00000041860 */
[C---:B------:R-:W-:Y:S01]  /*2710*/  HMMA.16816.F32.BF16 R92, R72.reuse, R50, R92 ;  /* 0x00000032485c723c */ /* 0x040fe2000004185c */
[----:B------:R-:W2:Y:S07]  /*2720*/  LDSM.16.M88.4 R48, [R123+UR5+0x9000] ;  /* 0x009000057b30783b */ /* 0x000eae0008000200 */
[C---:B---3--:R-:W-:Y:S08]  /*2730*/  HMMA.16816.F32.BF16 R16, R72.reuse, R56, R16 ;  /* 0x000000384810723c */ /* 0x048ff00000041810 */
[C---:B------:R-:W-:Y:S01]  /*2740*/  HMMA.16816.F32.BF16 R12, R72.reuse, R58, R12 ;  /* 0x0000003a480c723c */ /* 0x040fe2000004180c */
[----:B------:R-:W-:Y:S07]  /*2750*/  LDSM.16.M88.4 R56, [R121+0x8000] ;  /* 0x008000007938783b */ /* 0x000fee0000000200 */
[C---:B----4-:R-:W-:Y:S08]  /*2760*/  HMMA.16816.F32.BF16 R8, R72.reuse, R52, R8 ;  /* 0x000000344808723c */ /* 0x050ff00000041808 */
[----:B------:R-:W-:Y:S01]  /*2770*/  HMMA.16816.F32.BF16 R4, R72, R54, R4 ;  /* 0x000000364804723c */ /* 0x000fe20000041804 */
[----:B------:R-:W3:Y:S07]  /*2780*/  LDSM.16.M88.4 R52, [R126+0x2000] ;  /* 0x002000007e34783b */ /* 0x000eee0000000200 */
[C---:B------:R-:W-:Y:S08]  /*2790*/  HMMA.16816.F32.BF16 R88, R112.reuse, R104, R88 ;  /* 0x000000687058723c */ /* 0x040ff00000041858 */
[----:B------:R-:W-:Y:S01]  /*27a0*/  HMMA.16816.F32.BF16 R84, R112, R106, R84 ;  /* 0x0000006a7054723c */ /* 0x000fe20000041854 */
[----:B------:R-:W4:Y:S07]  /*27b0*/  LDSM.16.M88.4 R104, [R123+UR5+0x8800] ;  /* 0x008800057b68783b */ /* 0x000f2e0008000200 */
[C---:B-1----:R-:W-:Y:S08]  /*27c0*/  HMMA.16816.F32.BF16 R44, R64.reuse, R60, R44 ;  /* 0x0000003c402c723c */ /* 0x042ff0000004182c */
[----:B------:R-:W-:Y:S01]  /*27d0*/  HMMA.16816.F32.BF16 R40, R64, R62, R40 ;  /* 0x0000003e4028723c */ /* 0x000fe20000041828 */
[----:B------:R-:W1:Y:S07]  /*27e0*/  LDSM.16.M88.4 R60, [R123+UR5+0xa000] ;  /* 0x00a000057b3c783b */ /* 0x000e6e0008000200 */
[C---:B-----5:R-:W-:Y:S01]  /*27f0*/  HMMA.16816.F32.BF16 R112, R72.reuse, R100, R80 ;  /* 0x000000644870723c */ /* 0x060fe20000041850 */
[----:B------:R-:W5:Y:S07]  /*2800*/  LDSM.16.M88.4 R80, [R127+0x2000] ;  /* 0x002000007f50783b */ /* 0x000f6e0000000200 */
[C---:B------:R-:W-:Y:S08]  /*2810*/  HMMA.16816.F32.BF16 R88, R72.reuse, R68, R88 ;  /* 0x000000444858723c */ /* 0x040ff00000041858 */
[C---:B------:R-:W-:Y:S01]  /*2820*/  HMMA.16816.F32.BF16 R84, R72.reuse, R70, R84 ;  /* 0x000000464854723c */ /* 0x040fe20000041854 */
[----:B------:R-:W5:Y:S07]  /*2830*/  LDSM.16.M88.4 R68, [R123+UR5+0x9800] ;  /* 0x009800057b44783b */ /* 0x000f6e0008000200 */
[----:B------:R-:W-:Y:S01]  /*2840*/  HMMA.16816.F32.BF16 R76, R72, R102, R76 ;  /* 0x00000066484c723c */ /* 0x000fe2000004184c */
[----:B------:R-:W-:Y:S07]  /*2850*/  LDSM.16.M88.4 R72, [R125+0x8000] ;  /* 0x008000007d48783b */ /* 0x000fee0000000200 */
[C---:B--2---:R-:W-:Y:S01]  /*2860*/  HMMA.16816.F32.BF16 R100, R64.reuse, R48, R24 ;  /* 0x000000304064723c */ /* 0x044fe20000041818 */
[----:B------:R-:W-:Y:S07]  /*2870*/  LDSM.16.M88.4 R24, [R129+0x2000] ;  /* 0x002000008118783b */ /* 0x000fee0000000200 */
[----:B------:R-:W-:Y:S01]  /*2880*/  HMMA.16816.F32.BF16 R20, R64, R50, R20 ;  /* 0x000000324014723c */ /* 0x000fe20000041814 */
[----:B------:R-:W2:Y:S07]  /*2890*/  LDSM.16.M88.4 R48, [R121+0x8800] ;  /* 0x008800007930783b */ /* 0x000eae0000000200 */
[C---:B---3--:R-:W-:Y:S08]  /*28a0*/  HMMA.16816.F32.BF16 R44, R52.reuse, R56, R44 ;  /* 0x00000038342c723c */ /* 0x048ff0000004182c */
[----:B------:R-:W-:Y:S08]  /*28b0*/  HMMA.16816.F32.BF16 R40, R52, R58, R40 ;  /* 0x0000003a3428723c */ /* 0x000ff00000041828 */
[C---:B----4-:R-:W-:Y:S08]  /*28c0*/  HMMA.16816.F32.BF16 R36, R64.reuse, R104, R36 ;  /* 0x000000684024723c */ /* 0x050ff00000041824 */
[C---:B-1----:R-:W-:Y:S01]  /*28d0*/  HMMA.16816.F32.BF16 R56, R64.reuse, R60, R8 ;  /* 0x0000003c4038723c */ /* 0x042fe20000041808 */
[----:B------:R-:W1:Y:S07]  /*28e0*/  LDSM.16.M88.4 R8, [R120+0x8800] ;  /* 0x008800007808783b */ /* 0x000e6e0000000200 */
[----:B------:R-:W-:Y:S01]  /*28f0*/  HMMA.16816.F32.BF16 R32, R64, R106, R32 ;  /* 0x0000006a4020723c */ /* 0x000fe20000041820 */
[----:B------:R-:W-:Y:S07]  /*2900*/  LDSM.16.M88.4 R104, [R123+UR5+0xb000] ;  /* 0x00b000057b68783b */ /* 0x000fee0008000200 */
[----:B-----5:R-:W-:Y:S08]  /*2910*/  HMMA.16816.F32.BF16 R44, R80, R108, R44 ;  /* 0x0000006c502c723c */ /* 0x020ff0000004182c */
[C---:B------:R-:W-:Y:S08]  /*2920*/  HMMA.16816.F32.BF16 R16, R64.reuse, R68, R16 ;  /* 0x000000444010723c */ /* 0x040ff00000041810 */
[C---:B------:R-:W-:Y:S01]  /*2930*/  HMMA.16816.F32.BF16 R12, R64.reuse, R70, R12 ;  /* 0x00000046400c723c */ /* 0x040fe2000004180c */
[----:B------:R-:W3:Y:S07]  /*2940*/  LDSM.16.M88.4 R68, [R123+UR5+0xa800] ;  /* 0x00a800057b44783b */ /* 0x000eee0008000200 */
[----:B------:R-:W-:Y:S08]  /*2950*/  HMMA.16816.F32.BF16 R4, R64, R62, R4 ;  /* 0x0000003e4004723c */ /* 0x000ff00000041804 */
[----:B------:R-:W-:Y:S08]  /*2960*/  HMMA.16816.F32.BF16 R40, R80, R110, R40 ;  /* 0x0000006e5028723c */ /* 0x000ff00000041828 */
[C---:B--2---:R-:W-:Y:S01]  /*2970*/  HMMA.16816.F32.BF16 R60, R52.reuse, R48, R36 ;  /* 0x00000030343c723c */ /* 0x044fe20000041824 */
[----:B------:R-:W2:Y:S07]  /*2980*/  LDSM.16.M88.4 R36, [R125+0x8800] ;  /* 0x008800007d24783b */ /* 0x000eae0000000200 */
[----:B------:R-:W-:Y:S01]  /*2990*/  HMMA.16816.F32.BF16 R32, R52, R50, R32 ;  /* 0x000000323420723c */ /* 0x000fe20000041820 */
[----:B------:R-:W-:Y:S07]  /*29a0*/  LDSM.16.M88.4 R48, [R123+UR5+0xb800] ;  /* 0x00b800057b30783b */ /* 0x000fee0008000200 */
[C---:B------:R-:W-:Y:S08]  /*29b0*/  HMMA.16816.F32.BF16 R44, R24.reuse, R72, R44 ;  /* 0x00000048182c723c */ /* 0x040ff0000004182c */
[----:B------:R-:W-:Y:S01]  /*29c0*/  HMMA.16816.F32.BF16 R40, R24, R74, R40 ;  /* 0x0000004a1828723c */ /* 0x000fe20000041828 */
[----:B------:R-:W4:Y:S07]  /*29d0*/  LDSM.16.M88.4 R72, [R121+0x9000] ;  /* 0x009000007948783b */ /* 0x000f2e0000000200 */
[----:B-1----:R-:W-:Y:S03]  /*29e0*/  HMMA.16816.F32.BF16 R60, R80, R8, R60 ;  /* 0x00000008503c723c */ /* 0x002fe6000004183c */
[----:B------:R-:W-:Y:S01]  /*29f0*/  FMUL.FTZ R44, R44, UR4 ;  /* 0x000000042c2c7c20 */ /* 0x000fe20008410000 */
[----:B------:R-:W-:Y:S01]  /*2a00*/  FMUL.FTZ R108, R45, UR4 ;  /* 0x000000042d6c7c20 */ /* 0x000fe20008410000 */
[----:B------:R-:W-:-:S03]  /*2a10*/  FMUL.FTZ R109, R47, UR4 ;  /* 0x000000042f6d7c20 */ /* 0x000fc60008410000 */
[----:B------:R-:W-:Y:S01]  /*2a20*/  HMMA.16816.F32.BF16 R32, R80, R10, R32 ;  /* 0x0000000a5020723c */ /* 0x000fe20000041820 */
[----:B------:R-:W-:Y:S01]  /*2a30*/  LDSM.16.M88.4 R8, [R125+0x9000] ;  /* 0x009000007d08783b */ /* 0x000fe20000000200 */
[----:B------:R-:W1:Y:S01]  /*2a40*/  MUFU.TANH R108, R108 ;  /* 0x0000006c006c7308 */ /* 0x000e620000002400 */
[----:B------:R-:W-:Y:S01]  /*2a50*/  FMUL.FTZ R40, R40, UR4 ;  /* 0x0000000428287c20 */ /* 0x000fe20008410000 */
[----:B------:R-:W-:Y:S01]  /*2a60*/  FMUL.FTZ R41, R41, UR4 ;  /* 0x0000000429297c20 */ /* 0x000fe20008410000 */
[----:B------:R-:W-:Y:S01]  /*2a70*/  FMUL.FTZ R42, R42, UR4 ;  /* 0x000000042a2a7c20 */ /* 0x000fe20008410000 */
[----:B------:R-:W-:Y:S02]  /*2a80*/  FMUL.FTZ R43, R43, UR4 ;  /* 0x000000042b2b7c20 */ /* 0x000fe40008410000 */
[----:B---3--:R-:W-:Y:S01]  /*2a90*/  HMMA.16816.F32.BF16 R96, R64, R68, R96 ;  /* 0x000000444060723c */ /* 0x008fe20000041860 */
[----:B------:R-:W-:Y:S01]  /*2aa0*/  FMUL.FTZ R69, R46, UR4 ;  /* 0x000000042e457c20 */ /* 0x000fe20008410000 */
[----:B------:R3:W-:Y:S06]  /*2ab0*/  MUFU.TANH R68, R44 ;  /* 0x0000002c00447308 */ /* 0x0007ec0000002400 */
[C---:B--2---:R-:W-:Y:S02]  /*2ac0*/  HMMA.16816.F32.BF16 R60, R24.reuse, R36, R60 ;  /* 0x00000024183c723c */ /* 0x044fe4000004183c */
[----:B------:R-:W-:Y:S06]  /*2ad0*/  MUFU.TANH R110, R42 ;  /* 0x0000002a006e7308 */ /* 0x000fec0000002400 */
[----:B------:R-:W-:Y:S01]  /*2ae0*/  HMMA.16816.F32.BF16 R32, R24, R38, R32 ;  /* 0x000000261820723c */ /* 0x000fe20000041820 */
[----:B------:R-:W-:Y:S01]  /*2af0*/  LDSM.16.M88.4 R36, [R121+0x9800] ;  /* 0x009800007924783b */ /* 0x000fe20000000200 */
[----:B------:R-:W2:Y:S03]  /*2b00*/  MUFU.TANH R109, R109 ;  /* 0x0000006d006d7308 */ /* 0x000ea60000002400 */
[----:B---3--:R-:W3:Y:S03]  /*2b10*/  LDSM.16.M88.4 R44, [R120+0x9000] ;  /* 0x00900000782c783b */ /* 0x008ee60000000200 */
[----:B----4-:R-:W-:Y:S02]  /*2b20*/  HMMA.16816.F32.BF16 R20, R52, R74, R20 ;  /* 0x0000004a3414723c */ /* 0x010fe40000041814 */
[----:B------:R-:W-:Y:S01]  /*2b30*/  MUFU.TANH R69, R69 ;  /* 0x0000004500457308 */ /* 0x000fe20000002400 */
[----:B------:R-:W-:Y:S01]  /*2b40*/  FMUL.FTZ R60, R60, UR4 ;  /* 0x000000043c3c7c20 */ /* 0x000fe20008410000 */
[----:B------:R-:W-:Y:S01]  /*2b50*/  FMUL.FTZ R62, R62, UR4 ;  /* 0x000000043e3e7c20 */ /* 0x000fe20008410000 */
[----:B------:R-:W-:Y:S01]  /*2b60*/  FMUL.FTZ R63, R63, UR4 ;  /* 0x000000043f3f7c20 */ /* 0x000fe20008410000 */
[----:B------:R-:W-:-:S02]  /*2b70*/  FMUL.FTZ R61, R61, UR4 ;  /* 0x000000043d3d7c20 */ /* 0x000fc40008410000 */
[----:B------:R-:W-:Y:S02]  /*2b80*/  HMMA.16816.F32.BF16 R92, R64, R70, R92 ;  /* 0x00000046405c723c */ /* 0x000fe4000004185c */
[----:B------:R-:W4:Y:S01]  /*2b90*/  MUFU.TANH R70, R40 ;  /* 0x0000002800467308 */ /* 0x000f220000002400 */
[----:B------:R-:W-:Y:S01]  /*2ba0*/  FMUL.FTZ R32, R32, UR4 ;  /* 0x0000000420207c20 */ /* 0x000fe20008410000 */
[----:B------:R-:W-:Y:S01]  /*2bb0*/  FMUL.FTZ R74, R33, UR4 ;  /* 0x00000004214a7c20 */ /* 0x000fe20008410000 */
[----:B------:R-:W-:-:S03]  /*2bc0*/  FMUL.FTZ R75, R34, UR4 ;  /* 0x00000004224b7c20 */ /* 0x000fc60008410000 */
[----:B------:R-:W-:Y:S02]  /*2bd0*/  HMMA.16816.F32.BF16 R100, R52, R72, R100 ;  /* 0x000000483464723c */ /* 0x000fe40000041864 */
[----:B------:R-:W5:Y:S06]  /*2be0*/  MUFU.TANH R71, R41 ;  /* 0x0000002900477308 */ /* 0x000f6c0000002400 */
[C---:B------:R-:W-:Y:S01]  /*2bf0*/  HMMA.16816.F32.BF16 R88, R64.reuse, R104, R88 ;  /* 0x000000684058723c */ /* 0x040fe20000041858 */
[----:B------:R-:W-:Y:S01]  /*2c00*/  FMUL.FTZ R104, R35, UR4 ;  /* 0x0000000423687c20 */ /* 0x000fe20008410000 */
[----:B------:R1:W-:Y:S06]  /*2c10*/  MUFU.TANH R72, R43 ;  /* 0x0000002b00487308 */ /* 0x0003ec0000002400 */
[----:B------:R-:W-:Y:S02]  /*2c20*/  HMMA.16816.F32.BF16 R112, R64, R48, R112 ;  /* 0x000000304070723c */ /* 0x000fe40000041870 */
[----:B------:R2:W-:Y:S06]  /*2c30*/  MUFU.TANH R73, R32 ;  /* 0x0000002000497308 */ /* 0x0005ec0000002400 */
[C---:B---3--:R-:W-:Y:S02]  /*2c40*/  HMMA.16816.F32.BF16 R20, R80.reuse, R46, R20 ;  /* 0x0000002e5014723c */ /* 0x048fe40000041814 */
[----:B------:R-:W3:Y:S01]  /*2c50*/  MUFU.TANH R60, R60 ;  /* 0x0000003c003c7308 */ /* 0x000ee20000002400 */
[----:B-1----:R-:W1:Y:S05]  /*2c60*/  LDSM.16.M88.4 R40, [R120+0x9800] ;  /* 0x009800007828783b */ /* 0x002e6a0000000200 */
[----:B------:R-:W-:Y:S02]  /*2c70*/  HMMA.16816.F32.BF16 R100, R80, R44, R100 ;  /* 0x0000002c5064723c */ /* 0x000fe40000041864 */
[----:B------:R-:W3:Y:S01]  /*2c80*/  MUFU.TANH R62, R62 ;  /* 0x0000003e003e7308 */ /* 0x000ee20000002400 */
[----:B--2---:R-:W2:Y:S05]  /*2c90*/  LDSM.16.M88.4 R32, [R121+0xa000] ;  /* 0x00a000007920783b */ /* 0x004eaa0000000200 */
[----:B------:R-:W-:Y:S01]  /*2ca0*/  HMMA.16816.F32.BF16 R44, R52, R36, R16 ;  /* 0x00000024342c723c */ /* 0x000fe20000041810 */
[----:B------:R-:W4:Y:S01]  /*2cb0*/  LDSM.16.M88.4 R16, [R125+0x9800] ;  /* 0x009800007d10783b */ /* 0x000f220000000200 */
[----:B------:R-:W3:Y:S06]  /*2cc0*/  MUFU.TANH R63, R63 ;  /* 0x0000003f003f7308 */ /* 0x000eec0000002400 */
[C---:B------:R-:W-:Y:S02]  /*2cd0*/  HMMA.16816.F32.BF16 R20, R24.reuse, R10, R20 ;  /* 0x0000000a1814723c */ /* 0x040fe40000041814 */
[----:B------:R-:W3:Y:S06]  /*2ce0*/  MUFU.TANH R61, R61 ;  /* 0x0000003d003d7308 */ /* 0x000eec0000002400 */
[----:B------:R-:W-:Y:S01]  /*2cf0*/  HMMA.16816.F32.BF16 R100, R24, R8, R100 ;  /* 0x000000081864723c */ /* 0x000fe20000041864 */
[----:B------:R-:W5:Y:S01]  /*2d00*/  LDSM.16.M88.4 R8, [R120+0xa000] ;  /* 0x00a000007808783b */ /* 0x000f620000000200 */
[----:B------:R-:W3:Y:S06]  /*2d10*/  MUFU.TANH R104, R104 ;  /* 0x0000006800687308 */ /* 0x000eec0000002400 */
[----:B------:R-:W-:Y:S01]  /*2d20*/  HMMA.16816.F32.BF16 R12, R52, R38, R12 ;  /* 0x00000026340c723c */ /* 0x000fe2000004180c */
[----:B------:R-:W-:Y:S01]  /*2d30*/  LDSM.16.M88.4 R36, [R125+0xa000] ;  /* 0x00a000007d24783b */ /* 0x000fe20000000200 */
[----:B------:R-:W-:Y:S01]  /*2d40*/  MUFU.TANH R74, R74 ;  /* 0x0000004a004a7308 */ /* 0x000fe20000002400 */
[----:B------:R-:W-:Y:S01]  /*2d50*/  FMUL.FTZ R20, R20, UR4 ;  /* 0x0000000414147c20 */ /* 0x000fe20008410000 */
[----:B------:R-:W-:-:S04]  /*2d60*/  FMUL.FTZ R48, R23, UR4 ;  /* 0x0000000417307c20 */ /* 0x000fc80008410000 */
[----:B-1----:R-:W-:Y:S02]  /*2d70*/  HMMA.16816.F32.BF16 R44, R80, R40, R44 ;  /* 0x00000028502c723c */ /* 0x002fe4000004182c */
[----:B------:R1:W-:Y:S01]  /*2d80*/  MUFU.TANH R41, R20 ;  /* 0x0000001400297308 */ /* 0x0003e20000002400 */
[----:B------:R-:W-:Y:S01]  /*2d90*/  FMUL.FTZ R100, R100, UR4 ;  /* 0x0000000464647c20 */ /* 0x000fe20008410000 */
[----:B------:R-:W-:Y:S01]  /*2da0*/  FMUL.FTZ R101, R101, UR4 ;  /* 0x0000000465657c20 */ /* 0x000fe20008410000 */
[----:B------:R-:W-:Y:S01]  /*2db0*/  FMUL.FTZ R40, R102, UR4 ;  /* 0x0000000466287c20 */ /* 0x000fe20008410000 */
[----:B------:R-:W-:Y:S02]  /*2dc0*/  FMUL.FTZ R103, R103, UR4 ;  /* 0x0000000467677c20 */ /* 0x000fe40008410000 */
[----:B--2---:R-:W-:Y:S02]  /*2dd0*/  HMMA.16816.F32.BF16 R56, R52, R32, R56 ;  /* 0x000000203438723c */ /* 0x004fe40000041838 */
[----:B------:R-:W2:Y:S06]  /*2de0*/  MUFU.TANH R100, R100 ;  /* 0x0000006400647308 */ /* 0x000eac0000002400 */
[----:B------:R-:W-:Y:S01]  /*2df0*/  HMMA.16816.F32.BF16 R12, R80, R42, R12 ;  /* 0x0000002a500c723c */ /* 0x000fe2000004180c */
[----:B------:R-:W-:Y:S01]  /*2e00*/  FMUL.FTZ R43, R21, UR4 ;  /* 0x00000004152b7c20 */ /* 0x000fe20008410000 */
[----:B------:R-:W2:Y:S06]  /*2e10*/  MUFU.TANH R75, R75 ;  /* 0x0000004b004b7308 */ /* 0x000eac0000002400 */
[----:B----4-:R-:W-:Y:S01]  /*2e20*/  HMMA.16816.F32.BF16 R44, R24, R16, R44 ;  /* 0x00000010182c723c */ /* 0x010fe2000004182c */
[----:B------:R-:W-:Y:S01]  /*2e30*/  FMUL.FTZ R16, R22, UR4 ;  /* 0x0000000416107c20 */ /* 0x000fe20008410000 */
[----:B------:R-:W-:Y:S01]  /*2e40*/  MUFU.TANH R101, R101 ;  /* 0x0000006500657308 */ /* 0x000fe20000002400 */
[----:B-1----:R-:W1:Y:S05]  /*2e50*/  LDSM.16.M88.4 R20, [R121+0xa800] ;  /* 0x00a800007914783b */ /* 0x002e6a0000000200 */
[----:B------:R-:W-:Y:S02]  /*2e60*/  HMMA.16816.F32.BF16 R4, R52, R34, R4 ;  /* 0x000000223404723c */ /* 0x000fe40000041804 */
[----:B------:R4:W-:Y:S06]  /*2e70*/  MUFU.TANH R32, R16 ;  /* 0x0000001000207308 */ /* 0x0009ec0000002400 */
[----:B------:R-:W-:Y:S02]  /*2e80*/  HMMA.16816.F32.BF16 R12, R24, R18, R12 ;  /* 0x00000012180c723c */ /* 0x000fe4000004180c */
[----:B------:R-:W2:Y:S01]  /*2e90*/  MUFU.TANH R40, R40 ;  /* 0x0000002800287308 */ /* 0x000ea20000002400 */
[----:B------:R-:W-:Y:S01]  /*2ea0*/  FMUL.FTZ R47, R47, UR4 ;  /* 0x000000042f2f7c20 */ /* 0x000fe20008410000 */
[----:B------:R-:W-:Y:S01]  /*2eb0*/  FMUL.FTZ R34, R44, UR4 ;  /* 0x000000042c227c20 */ /* 0x000fe20008410000 */
[----:B------:R-:W-:Y:S01]  /*2ec0*/  FMUL.FTZ R44, R45, UR4 ;  /* 0x000000042d2c7c20 */ /* 0x000fe20008410000 */
[----:B------:R-:W-:-:S02]  /*2ed0*/  FMUL.FTZ R46, R46, UR4 ;  /* 0x000000042e2e7c20 */ /* 0x000fc40008410000 */
[C---:B-----5:R-:W-:Y:S02]  /*2ee0*/  HMMA.16816.F32.BF16 R56, R80.reuse, R8, R56 ;  /* 0x000000085038723c */ /* 0x060fe40000041838 */
[----:B------:R5:W-:Y:S01]  /*2ef0*/  MUFU.TANH R176, R47 ;  /* 0x0000002f00b07308 */ /* 0x000be20000002400 */
[----:B----4-:R-:W4:Y:S05]  /*2f00*/  LDSM.16.M88.4 R16, [R121+0xb000] ;  /* 0x00b000007910783b */ /* 0x010f2a0000000200 */
[----:B------:R-:W-:Y:S01]  /*2f10*/  HMMA.16816.F32.BF16 R8, R80, R10, R4 ;  /* 0x0000000a5008723c */ /* 0x000fe20000041804 */
[----:B------:R-:W3:Y:S01]  /*2f20*/  LDSM.16.M88.4 R4, [R120+0xa800] ;  /* 0x00a800007804783b */ /* 0x000ee20000000200 */
[----:B------:R-:W2:Y:S01]  /*2f30*/  MUFU.TANH R180, R103 ;  /* 0x0000006700b47308 */ /* 0x000ea20000002400 */
[----:B------:R-:W-:Y:S01]  /*2f40*/  FMUL.FTZ R12, R12, UR4 ;  /* 0x000000040c0c7c20 */ /* 0x000fe20008410000 */
[----:B------:R-:W-:Y:S01]  /*2f50*/  FMUL.FTZ R33, R13, UR4 ;  /* 0x000000040d217c20 */ /* 0x000fe20008410000 */
[----:B------:R-:W-:Y:S01]  /*2f60*/  FMUL.FTZ R174, R14, UR4 ;  /* 0x000000040eae7c20 */ /* 0x000fe20008410000 */
[----:B------:R-:W-:-:S02]  /*2f70*/  FMUL.FTZ R172, R15, UR4 ;  /* 0x000000040fac7c20 */ /* 0x000fc40008410000 */
[----:B------:R-:W-:Y:S02]  /*2f80*/  HMMA.16816.F32.BF16 R84, R64, R106, R84 ;  /* 0x0000006a4054723c */ /* 0x000fe40000041854 */
[----:B------:R2:W-:Y:S01]  /*2f90*/  MUFU.TANH R171, R12 ;  /* 0x0000000c00ab7308 */ /* 0x0005e20000002400 */
[----:B-----5:R-:W-:-:S05]  /*2fa0*/  IMAD.SHL.U32 R47, R209, 0x2, RZ ;  /* 0x00000002d12f7824 */ /* 0x020fca00078e00ff */
[----:B-1----:R-:W-:Y:S01]  /*2fb0*/  HMMA.16816.F32.BF16 R96, R52, R20, R96 ;  /* 0x000000143460723c */ /* 0x002fe20000041860 */
[----:B------:R-:W-:Y:S01]  /*2fc0*/  SHF.R.U32.HI R20, RZ, 0x2, R209 ;  /* 0x00000002ff147819 */ /* 0x000fe200000116d1 */
[----:B------:R-:W1:Y:S01]  /*2fd0*/  MUFU.TANH R43, R43 ;  /* 0x0000002b002b7308 */ /* 0x000e620000002400 */
[----:B------:R-:W-:-:S05]  /*2fe0*/  LOP3.LUT R47, R226, 0x6, R47, 0xf8, !PT ;  /* 0x00000006e22f7812 */ /* 0x000fca00078ef82f */
[----:B------:R-:W-:Y:S02]  /*2ff0*/  HMMA.16816.F32.BF16 R56, R24, R36, R56 ;  /* 0x000000241838723c */ /* 0x000fe40000041838 */
[----:B------:R-:W5:Y:S01]  /*3000*/  MUFU.TANH R48, R48 ;  /* 0x0000003000307308 */ /* 0x000f620000002400 */
[----:B--2---:R-:W-:Y:S05]  /*3010*/  LDSM.16.M88.4 R12, [R125+0xa800] ;  /* 0x00a800007d0c783b */ /* 0x004fea0000000200 */
[C---:B------:R-:W-:Y:S02]  /*3020*/  HMMA.16816.F32.BF16 R92, R52.reuse, R22, R92 ;  /* 0x00000016345c723c */ /* 0x040fe4000004185c */
[----:B------:R-:W2:Y:S06]  /*3030*/  MUFU.TANH R34, R34 ;  /* 0x0000002200227308 */ /* 0x000eac0000002400 */
[----:B----4-:R-:W-:Y:S02]  /*3040*/  HMMA.16816.F32.BF16 R88, R52, R16, R88 ;  /* 0x000000103458723c */ /* 0x010fe40000041858 */
[----:B------:R-:W-:Y:S01]  /*3050*/  MUFU.TANH R44, R44 ;  /* 0x0000002c002c7308 */ /* 0x000fe20000002400 */
[----:B------:R-:W-:Y:S01]  /*3060*/  FMUL.FTZ R56, R56, UR4 ;  /* 0x0000000438387c20 */ /* 0x000fe20008410000 */
[----:B------:R-:W-:Y:S01]  /*3070*/  FMUL.FTZ R57, R57, UR4 ;  /* 0x0000000439397c20 */ /* 0x000fe20008410000 */
[----:B------:R-:W-:Y:S01]  /*3080*/  FMUL.FTZ R58, R58, UR4 ;  /* 0x000000043a3a7c20 */ /* 0x000fe20008410000 */
[----:B------:R-:W-:-:S02]  /*3090*/  FMUL.FTZ R59, R59, UR4 ;  /* 0x000000043b3b7c20 */ /* 0x000fc40008410000 */
[----:B------:R-:W-:Y:S01]  /*30a0*/  HMMA.16816.F32.BF16 R84, R52, R18, R84 ;  /* 0x000000123454723c */ /* 0x000fe20000041854 */
[----:B------:R-:W4:Y:S01]  /*30b0*/  LDSM.16.M88.4 R16, [R121+0xb800] ;  /* 0x00b800007910783b */ /* 0x000f220000000200 */
[----:B------:R1:W-:Y:S06]  /*30c0*/  MUFU.TANH R169, R56 ;  /* 0x0000003800a97308 */ /* 0x0003ec0000002400 */
[----:B---3--:R-:W-:Y:S01]  /*30d0*/  HMMA.16816.F32.BF16 R96, R80, R4, R96 ;  /* 0x000000045060723c */ /* 0x008fe20000041860 */
[----:B------:R-:W-:Y:S01]  /*30e0*/  LOP3.LUT R5, R20, 0x7, RZ, 0xc0, !PT ;  /* 0x0000000714057812 */ /* 0x000fe200078ec0ff */
[----:B------:R-:W3:Y:S01]  /*30f0*/  MUFU.TANH R178, R46 ;  /* 0x0000002e00b27308 */ /* 0x000ee20000002400 */
[----:B------:R-:W-:Y:S01]  /*3100*/  LOP3.LUT R4, R212, 0x1f0, RZ, 0xc0, !PT ;  /* 0x000001f0d4047812 */ /* 0x000fe200078ec0ff */
[----:B------:R-:W5:Y:S03]  /*3110*/  LDSM.16.M88.4 R20, [R120+0xb000] ;  /* 0x00b000007814783b */ /* 0x000f660000000200 */
[----:B------:R-:W-:Y:S01]  /*3120*/  IADD3 R5, PT, PT, R5, R4, R124 ;  /* 0x0000000405057210 */ /* 0x000fe20007ffe07c */
[----:B------:R-:W-:Y:S02]  /*3130*/  HMMA.16816.F32.BF16 R76, R64, R50, R76 ;  /* 0x00000032404c723c */ /* 0x000fe4000004184c */
[----:B------:R-:W-:Y:S01]  /*3140*/  MUFU.TANH R46, R33 ;  /* 0x00000021002e7308 */ /* 0x000fe20000002400 */
[----:B------:R-:W-:-:S02]  /*3150*/  IADD3 R4, PT, PT, R122, -UR22, R5 ;  /* 0x800000167a047c10 */ /* 0x000fc4000fffe005 */
[----:B------:R-:W-:-:S03]  /*3160*/  LOP3.LUT R5, R47, 0x1, RZ, 0xfc, !PT ;  /* 0x000000012f057812 */ /* 0x000fc600078efcff */
[----:B------:R-:W-:Y:S01]  /*3170*/  IMAD.IADD R119, R4, 0x1, R119 ;  /* 0x0000000104777824 */ /* 0x000fe200078e0277 */
[----:B------:R-:W-:Y:S01]  /*3180*/  HMMA.16816.F32.BF16 R8, R24, R38, R8 ;  /* 0x000000261808723c */ /* 0x000fe20000041808 */
[----:B------:R-:W3:Y:S03]  /*3190*/  MUFU.TANH R174, R174 ;  /* 0x000000ae00ae7308 */ /* 0x000ee60000002400 */
[C-C-:B-1----:R-:W-:Y:S02]  /*31a0*/  VIADDMNMX R56, R119.reuse, 0x1, R122.reuse, PT ;  /* 0x0000000177387846 */ /* 0x142fe4000380017a */
[----:B------:R-:W-:Y:S02]  /*31b0*/  VIADDMNMX R50, R119, 0x9, R122, PT ;  /* 0x0000000977327846 */ /* 0x000fe4000380017a */
[----:B------:R-:W1:Y:S01]  /*31c0*/  LDSM.16.M88.4 R120, [R120+0xb800] ;  /* 0x00b800007878783b */ /* 0x000e620000000200 */
[C---:B------:R-:W-:Y:S01]  /*31d0*/  ISETP.GE.AND P1, PT, R5.reuse, R56, PT ;  /* 0x000000380500720c */ /* 0x040fe20003f26270 */
[----:B------:R-:W-:Y:S01]  /*31e0*/  HMMA.16816.F32.BF16 R92, R80, R6, R92 ;  /* 0x00000006505c723c */ /* 0x000fe2000004185c */
[----:B------:R-:W-:Y:S01]  /*31f0*/  ISETP.GE.AND P0, PT, R5, R50, PT ;  /* 0x000000320500720c */ /* 0x000fe20003f06270 */
[----:B------:R-:W3:Y:S01]  /*3200*/  MUFU.TANH R172, R172 ;  /* 0x000000ac00ac7308 */ /* 0x000ee20000002400 */
[----:B------:R-:W-:-:S04]  /*3210*/  LOP3.LUT R5, R47, 0x9, RZ, 0xfc, !PT ;  /* 0x000000092f057812 */ /* 0x000fc800078efcff */
[C---:B------:R-:W-:Y:S01]  /*3220*/  ISETP.GE.AND P6, PT, R5.reuse, R56, PT ;  /* 0x000000380500720c */ /* 0x040fe20003fc6270 */
[----:B----4-:R-:W-:Y:S01]  /*3230*/  HMMA.16816.F32.BF16 R112, R52, R16, R112 ;  /* 0x000000103470723c */ /* 0x010fe20000041870 */
[----:B------:R-:W-:Y:S01]  /*3240*/  ISETP.GE.AND P4, PT, R5, R50, PT ;  /* 0x000000320500720c */ /* 0x000fe20003f86270 */
[----:B------:R-:W-:Y:S01]  /*3250*/  FMUL.FTZ R9, R9, UR4 ;  /* 0x0000000409097c20 */ /* 0x000fe20008410000 */
[----:B------:R-:W4:Y:S01]  /*3260*/  LDSM.16.M88.4 R4, [R125+0xb000] ;  /* 0x00b000007d04783b */ /* 0x000f220000000200 */
[----:B------:R-:W-:Y:S01]  /*3270*/  FMUL.FTZ R166, R11, UR4 ;  /* 0x000000040ba67c20 */ /* 0x000fe20008410000 */
[C---:B------:R-:W-:Y:S01]  /*3280*/  LOP3.LUT R11, R47.reuse, 0x11, RZ, 0xfc, !PT ;  /* 0x000000112f0b7812 */ /* 0x040fe200078efcff */
[----:B------:R2:W-:Y:S01]  /*3290*/  MUFU.TANH R155, R9 ;  /* 0x00000009009b7308 */ /* 0x0005e20000002400 */
[----:B------:R-:W3:Y:S01]  /*32a0*/  LDSM.16.M88.4 R124, [R125+0xb800] ;  /* 0x00b800007d7c783b */ /* 0x000ee20000000200 */
[----:B------:R-:W-:Y:S01]  /*32b0*/  HMMA.16816.F32.BF16 R96, R24, R12, R96 ;  /* 0x0000000c1860723c */ /* 0x000fe20000041860 */
[C---:B------:R-:W-:Y:S01]  /*32c0*/  LOP3.LUT R13, R47.reuse, 0x8, RZ, 0xfc, !PT ;  /* 0x000000082f0d7812 */ /* 0x040fe200078efcff */
[----:B------:R-:W-:Y:S01]  /*32d0*/  FMUL.FTZ R8, R8, UR4 ;  /* 0x0000000408087c20 */ /* 0x000fe20008410000 */
[----:B------:R-:W-:Y:S01]  /*32e0*/  LOP3.LUT R17, R47, 0x20, RZ, 0xfc, !PT ;  /* 0x000000202f117812 */ /* 0x000fe200078efcff */
[----:B------:R-:W-:Y:S01]  /*32f0*/  FMUL.FTZ R10, R10, UR4 ;  /* 0x000000040a0a7c20 */ /* 0x000fe20008410000 */
[C---:B------:R-:W-:Y:S01]  /*3300*/  ISETP.GE.AND P5, PT, R13.reuse, R56, PT ;  /* 0x000000380d00720c */ /* 0x040fe20003fa6270 */
[----:B------:R3:W-:Y:S01]  /*3310*/  MUFU.TANH R157, R8 ;  /* 0x00000008009d7308 */ /* 0x0007e20000002400 */
[----:B------:R-:W-:Y:S01]  /*3320*/  ISETP.GE.AND P2, PT, R13, R50, PT ;  /* 0x000000320d00720c */ /* 0x000fe20003f46270 */
[----:B-----5:R-:W-:Y:S01]  /*3330*/  HMMA.16816.F32.BF16 R88, R80, R20, R88 ;  /* 0x000000145058723c */ /* 0x020fe20000041858 */
[----:B------:R-:W-:Y:S01]  /*3340*/  FSEL R13, R108, -INF , !P1 ;  /* 0xff8000006c0d7808 */ /* 0x000fe20004800000 */
[----:B------:R-:W-:-:S04]  /*3350*/  DEPBAR.LE SB0, 0x0 ;  /* 0x000080000000791a */ /* 0x000fc80000000000 */
[----:B------:R-:W-:Y:S01]  /*3360*/  FSEL R20, R109, -INF , !P0 ;  /* 0xff8000006d147808 */ /* 0x000fe20004000000 */
[----:B------:R5:W-:Y:S01]  /*3370*/  MUFU.TANH R168, R10 ;  /* 0x0000000a00a87308 */ /* 0x000be20000002400 */
[----:B--2---:R-:W-:Y:S01]  /*3380*/  LOP3.LUT R9, R47, 0x10, RZ, 0xfc, !PT ;  /* 0x000000102f097812 */ /* 0x004fe200078efcff */
[----:B------:R-:W-:Y:S01]  /*3390*/  HMMA.16816.F32.BF16 R84, R80, R22, R84 ;  /* 0x000000165054723c */ /* 0x000fe20000041854 */
[----:B------:R-:W-:Y:S01]  /*33a0*/  FSEL R21, R70, -INF , !P5 ;  /* 0xff80000046157808 */ /* 0x000fe20006800000 */
[----:B------:R-:W-:Y:S01]  /*33b0*/  FMUL.FTZ R97, R97, UR4 ;  /* 0x0000000461617c20 */ /* 0x000fe20008410000 */
[C---:B------:R-:W-:Y:S01]  /*33c0*/  ISETP.GE.AND P3, PT, R9.reuse, R56, PT ;  /* 0x000000380900720c */ /* 0x040fe20003f66270 */
[----:B------:R-:W-:Y:S01]  /*33d0*/  FMUL.FTZ R98, R98, UR4 ;  /* 0x0000000462627c20 */ /* 0x000fe20008410000 */
[----:B------:R-:W-:Y:S01]  /*33e0*/  ISETP.GE.AND P1, PT, R9, R50, PT ;  /* 0x000000320900720c */ /* 0x000fe20003f26270 */
[----:B------:R-:W-:Y:S01]  /*33f0*/  MUFU.TANH R167, R57 ;  /* 0x0000003900a77308 */ /* 0x000fe20000002400 */
[----:B------:R-:W-:Y:S01]  /*3400*/  LOP3.LUT R9, R47, 0x18, RZ, 0xfc, !PT ;  /* 0x000000182f097812 */ /* 0x000fe200078efcff */
[----:B------:R-:W-:Y:S01]  /*3410*/  HMMA.16816.F32.BF16 R76, R52, R18, R76 ;  /* 0x00000012344c723c */ /* 0x000fe2000004184c */
[----:B------:R-:W-:Y:S01]  /*3420*/  FSEL R110, R110, -INF , !P2 ;  /* 0xff8000006e6e7808 */ /* 0x000fe20005000000 */
[----:B------:R-:W-:Y:S01]  /*3430*/  FMUL.FTZ R96, R96, UR4 ;  /* 0x0000000460607c20 */ /* 0x000fe20008410000 */
[----:B------:R-:W-:Y:S01]  /*3440*/  ISETP.GE.AND P0, PT, R11, R56, PT ;  /* 0x000000380b00720c */ /* 0x000fe20003f06270 */
[----:B------:R-:W-:Y:S01]  /*3450*/  FMUL.FTZ R99, R99, UR4 ;  /* 0x0000000463637c20 */ /* 0x000fe20008410000 */
[----:B------:R-:W-:Y:S01]  /*3460*/  ISETP.GE.AND P5, PT, R11, R50, PT ;  /* 0x000000320b00720c */ /* 0x000fe20003fa6270 */
[----:B------:R-:W2:Y:S01]  /*3470*/  MUFU.TANH R170, R58 ;  /* 0x0000003a00aa7308 */ /* 0x000ea20000002400 */
[----:B------:R-:W-:Y:S01]  /*3480*/  ISETP.GE.AND P2, PT, R9, R56, PT ;  /* 0x000000380900720c */ /* 0x000fe20003f46270 */
[----:B-1----:R-:W-:Y:S01]  /*3490*/  HMMA.16816.F32.BF16 R112, R80, R120, R112 ;  /* 0x000000785070723c */ /* 0x002fe20000041870 */
[----:B------:R-:W-:-:S02]  /*34a0*/  LOP3.LUT R11, R47, 0x19, RZ, 0xfc, !PT ;  /* 0x000000192f0b7812 */ /* 0x000fc400078efcff */
[----:B------:R-:W-:Y:S02]  /*34b0*/  FSEL R71, R71, -INF , !P6 ;  /* 0xff80000047477808 */ /* 0x000fe40007000000 */
[-C--:B------:R-:W-:Y:S01]  /*34c0*/  ISETP.GE.AND P6, PT, R9, R50.reuse, PT ;  /* 0x000000320900720c */ /* 0x080fe20003fc6270 */
[----:B------:R-:W1:Y:S01]  /*34d0*/  MUFU.TANH R162, R59 ;  /* 0x0000003b00a27308 */ /* 0x000e620000002400 */
[----:B------:R-:W-:Y:S01]  /*34e0*/  FSEL R9, R60, -INF , !P3 ;  /* 0xff8000003c097808 */ /* 0x000fe20005800000 */
[C---:B------:R-:W-:Y:S01]  /*34f0*/  HMMA.16816.F32.BF16 R92, R24.reuse, R14, R92 ;  /* 0x0000000e185c723c */ /* 0x040fe2000004185c */
[----:B------:R-:W-:Y:S02]  /*3500*/  LOP3.LUT R15, R47, 0x21, RZ, 0xfc, !PT ;  /* 0x000000212f0f7812 */ /* 0x000fe400078efcff */
[----:B------:R-:W-:Y:S02]  /*3510*/  FSEL R14, R62, -INF , !P1 ;  /* 0xff8000003e0e7808 */ /* 0x000fe40004800000 */
[----:B------:R-:W-:Y:S01]  /*3520*/  FSEL R12, R63, -INF , !P5 ;  /* 0xff8000003f0c7808 */ /* 0x000fe20006800000 */
[----:B------:R-:W1:Y:S01]  /*3530*/  MUFU.TANH R166, R166 ;  /* 0x000000a600a67308 */ /* 0x000e620000002400 */
[----:B------:R-:W-:Y:S01]  /*3540*/  FSEL R73, R73, -INF , !P2 ;  /* 0xff80000049497808 */ /* 0x000fe20005000000 */
[----:B----4-:R-:W-:Y:S01]  /*3550*/  HMMA.16816.F32.BF16 R88, R24, R4, R88 ;  /* 0x000000041858723c */ /* 0x010fe20000041858 */
[----:B------:R-:W-:-:S02]  /*3560*/  ISETP.GE.AND P3, PT, R11, R50, PT ;  /* 0x000000320b00720c */ /* 0x000fc40003f66270 */
[-C--:B------:R-:W-:Y:S02]  /*3570*/  ISETP.GE.AND P1, PT, R17, R56.reuse, PT ;  /* 0x000000381100720c */ /* 0x080fe40003f26270 */
[C---:B------:R-:W-:Y:S01]  /*3580*/  ISETP.GE.AND P5, PT, R15.reuse, R56, PT ;  /* 0x000000380f00720c */ /* 0x040fe20003fa6270 */
[----:B------:R-:W-:Y:S01]  /*3590*/  MUFU.TANH R163, R97 ;  /* 0x0000006100a37308 */ /* 0x000fe20000002400 */
[----:B------:R-:W-:Y:S01]  /*35a0*/  ISETP.GE.AND P2, PT, R15, R50, PT ;  /* 0x000000320f00720c */ /* 0x000fe20003f46270 */
[----:B------:R-:W-:Y:S01]  /*35b0*/  HMMA.16816.F32.BF16 R84, R24, R6, R84 ;  /* 0x000000061854723c */ /* 0x000fe20000041854 */
[----:B------:R-:W-:Y:S02]  /*35c0*/  LOP3.LUT R15, R47, 0x29, RZ, 0xfc, !PT ;  /* 0x000000292f0f7812 */ /* 0x000fe400078efcff */
[----:B------:R-:W-:Y:S01]  /*35d0*/  FSEL R72, R72, -INF , !P4 ;  /* 0xff80000048487808 */ /* 0x000fe20006000000 */
[----:B------:R-:W-:Y:S01]  /*35e0*/  FMUL.FTZ R93, R93, UR4 ;  /* 0x000000045d5d7c20 */ /* 0x000fe20008410000 */
[----:B------:R-:W-:Y:S01]  /*35f0*/  ISETP.GE.AND P4, PT, R11, R56, PT ;  /* 0x000000380b00720c */ /* 0x000fe20003f86270 */
[----:B------:R-:W4:Y:S01]  /*3600*/  MUFU.TANH R164, R98 ;  /* 0x0000006200a47308 */ /* 0x000f220000002400 */
[----:B------:R-:W-:Y:S01]  /*3610*/  FSEL R11, R61, -INF , !P0 ;  /* 0xff8000003d0b7808 */ /* 0x000fe20004000000 */
[----:B------:R-:W-:Y:S01]  /*3620*/  HMMA.16816.F32.BF16 R76, R80, R122, R76 ;  /* 0x0000007a504c723c */ /* 0x000fe2000004184c */
[----:B---3--:R-:W-:Y:S01]  /*3630*/  FSEL R8, R104, -INF , !P3 ;  /* 0xff80000068087808 */ /* 0x008fe20005800000 */
[----:B------:R-:W-:Y:S01]  /*3640*/  FMUL.FTZ R94, R94, UR4 ;  /* 0x000000045e5e7c20 */ /* 0x000fe20008410000 */
[----:B------:R-:W-:Y:S01]  /*3650*/  FSEL R33, R100, -INF , !P1 ;  /* 0xff80000064217808 */ /* 0x000fe20004800000 */
[----:B------:R-:W-:Y:S01]  /*3660*/  FMUL.FTZ R92, R92, UR4 ;  /* 0x000000045c5c7c20 */ /* 0x000fe20008410000 */
[----:B------:R-:W-:Y:S01]  /*3670*/  ISETP.GE.AND P0, PT, R17, R50, PT ;  /* 0x000000321100720c */ /* 0x000fe20003f06270 */
[----:B------:R-:W3:Y:S01]  /*3680*/  MUFU.TANH R165, R96 ;  /* 0x0000006000a57308 */ /* 0x000ee20000002400 */
[C---:B------:R-:W-:Y:S01]  /*3690*/  ISETP.GE.AND P3, PT, R15.reuse, R56, PT ;  /* 0x000000380f00720c */ /* 0x040fe20003f66270 */
[C---:B------:R-:W-:Y:S01]  /*36a0*/  HMMA.16816.F32.BF16 R112, R24.reuse, R124, R112 ;  /* 0x0000007c1870723c */ /* 0x040fe20000041870 */
[----:B------:R-:W-:Y:S01]  /*36b0*/  ISETP.GE.AND P1, PT, R15, R50, PT ;  /* 0x000000320f00720c */ /* 0x000fe20003f26270 */
[----:B------:R-:W-:Y:S01]  /*36c0*/  FMUL.FTZ R95, R95, UR4 ;  /* 0x000000045f5f7c20 */ /* 0x000fe20008410000 */
[C---:B------:R-:W-:Y:S01]  /*36d0*/  LOP3.LUT R17, R47.reuse, 0x28, RZ, 0xfc, !PT ;  /* 0x000000282f117812 */ /* 0x040fe200078efcff */
[----:B------:R-:W-:Y:S01]  /*36e0*/  FMUL.FTZ R84, R84, UR4 ;  /* 0x0000000454547c20 */ /* 0x000fe20008410000 */
[----:B------:R-:W-:Y:S01]  /*36f0*/  LOP3.LUT R15, R47, 0x30, RZ, 0xfc, !PT ;  /* 0x000000302f0f7812 */ /* 0x000fe200078efcff */
[----:B------:R-:W-:Y:S01]  /*3700*/  MUFU.TANH R159, R93 ;  /* 0x0000005d009f7308 */ /* 0x000fe20000002400 */
[----:B-----5:R-:W-:Y:S01]  /*3710*/  FSEL R10, R75, -INF , !P6 ;  /* 0xff8000004b0a7808 */ /* 0x020fe20007000000 */
[----:B------:R-:W-:Y:S01]  /*3720*/  FMUL.FTZ R88, R88, UR4 ;  /* 0x0000000458587c20 */ /* 0x000fe20008410000 */
[----:B------:R-:W-:Y:S01]  /*3730*/  FSEL R5, R74, -INF , !P4 ;  /* 0xff8000004a057808 */ /* 0x000fe20006000000 */
[----:B------:R-:W-:Y:S01]  /*3740*/  FMUL.FTZ R89, R89, UR4 ;  /* 0x0000000459597c20 */ /* 0x000fe20008410000 */
[----:B------:R-:W-:Y:S01]  /*3750*/  FSEL R42, R40, -INF , !P0 ;  /* 0xff800000282a7808 */ /* 0x000fe20004000000 */
[----:B------:R-:W-:Y:S01]  /*3760*/  HMMA.16816.F32.BF16 R24, R24, R126, R76 ;  /* 0x0000007e1818723c */ /* 0x000fe2000004184c */
[----:B------:R-:W-:Y:S01]  /*3770*/  FSEL R45, R101, -INF , !P5 ;  /* 0xff800000652d7808 */ /* 0x000fe20006800000 */
[----:B------:R-:W5:Y:S01]  /*3780*/  MUFU.TANH R158, R94 ;  /* 0x0000005e009e7308 */ /* 0x000f620000002400 */
[C---:B------:R-:W-:Y:S01]  /*3790*/  ISETP.GE.AND P6, PT, R17.reuse, R56, PT ;  /* 0x000000381100720c */ /* 0x040fe20003fc6270 */
[----:B------:R-:W-:Y:S01]  /*37a0*/  FMUL.FTZ R90, R90, UR4 ;  /* 0x000000045a5a7c20 */ /* 0x000fe20008410000 */
[----:B------:R-:W-:Y:S01]  /*37b0*/  ISETP.GE.AND P4, PT, R17, R50, PT ;  /* 0x000000321100720c */ /* 0x000fe20003f86270 */
[----:B------:R-:W-:Y:S01]  /*37c0*/  FMUL.FTZ R91, R91, UR4 ;  /* 0x000000045b5b7c20 */ /* 0x000fe20008410000 */
[----:B------:R-:W-:Y:S01]  /*37d0*/  ISETP.GE.AND P0, PT, R15, R56, PT ;  /* 0x000000380f00720c */ /* 0x000fe20003f06270 */
[----:B------:R-:W-:Y:S01]  /*37e0*/  FMUL.FTZ R115, R115, UR4 ;  /* 0x0000000473737c20 */ /* 0x000fe20008410000 */
[----:B------:R-:W-:Y:S01]  /*37f0*/  ISETP.GE.AND P5, PT, R15, R50, PT ;  /* 0x000000320f00720c */ /* 0x000fe20003fa6270 */
[----:B------:R-:W5:Y:S01]  /*3800*/  MUFU.TANH R160, R99 ;  /* 0x0000006300a07308 */ /* 0x000f620000002400 */
[----:B------:R-:W-:Y:S01]  /*3810*/  LOP3.LUT R17, R47, 0x31, RZ, 0xfc, !PT ;  /* 0x000000312f117812 */ /* 0x000fe200078efcff */
[----:B------:R-:W-:Y:S01]  /*3820*/  FMUL.FTZ R85, R85, UR4 ;  /* 0x0000000455557c20 */ /* 0x000fe20008410000 */
[----:B------:R-:W-:Y:S01]  /*3830*/  LOP3.LUT R15, R47, 0x38, RZ, 0xfc, !PT ;  /* 0x000000382f0f7812 */ /* 0x000fe200078efcff */
[----:B------:R-:W-:Y:S01]  /*3840*/  FMUL.FTZ R86, R86, UR4 ;  /* 0x0000000456567c20 */ /* 0x000fe20008410000 */
[----:B------:R-:W-:Y:S01]  /*3850*/  FSEL R180, R180, -INF , !P2 ;  /* 0xff800000b4b47808 */ /* 0x000fe20005000000 */
[----:B------:R-:W-:Y:S01]  /*3860*/  FMUL.FTZ R87, R87, UR4 ;  /* 0x0000000457577c20 */ /* 0x000fe20008410000 */
[----:B------:R-:W-:Y:S01]  /*3870*/  FSEL R36, R32, -INF , !P4 ;  /* 0xff80000020247808 */ /* 0x000fe20006000000 */
[----:B------:R-:W5:Y:S01]  /*3880*/  MUFU.TANH R161, R92 ;  /* 0x0000005c00a17308 */ /* 0x000f620000002400 */
[----:B------:R-:W-:Y:S01]  /*3890*/  FSEL R43, R43, -INF , !P3 ;  /* 0xff8000002b2b7808 */ /* 0x000fe20005800000 */
[----:B------:R-:W-:Y:S01]  /*38a0*/  FMUL.FTZ R112, R112, UR4 ;  /* 0x0000000470707c20 */ /* 0x000fe20008410000 */
[-C--:B------:R-:W-:Y:S01]  /*38b0*/  ISETP.GE.AND P2, PT, R17, R56.reuse, PT ;  /* 0x000000381100720c */ /* 0x080fe20003f46270 */
[----:B------:R-:W-:Y:S01]  /*38c0*/  FMUL.FTZ R113, R113, UR4 ;  /* 0x0000000471717c20 */ /* 0x000fe20008410000 */
[C---:B------:R-:W-:Y:S01]  /*38d0*/  ISETP.GE.AND P4, PT, R15.reuse, R56, PT ;  /* 0x000000380f00720c */ /* 0x040fe20003f86270 */
[----:B------:R-:W-:Y:S01]  /*38e0*/  FMUL.FTZ R114, R114, UR4 ;  /* 0x0000000472727c20 */ /* 0x000fe20008410000 */
[----:B------:R-:W-:Y:S01]  /*38f0*/  ISETP.GE.AND P3, PT, R15, R50, PT ;  /* 0x000000320f00720c */ /* 0x000fe20003f66270 */
[----:B------:R-:W5:Y:S01]  /*3900*/  MUFU.TANH R149, R84 ;  /* 0x0000005400957308 */ /* 0x000f620000002400 */
[C---:B------:R-:W-:Y:S01]  /*3910*/  LOP3.LUT R15, R47.reuse, 0x39, RZ, 0xfc, !PT ;  /* 0x000000392f0f7812 */ /* 0x040fe200078efcff */
        /* <DEDUP_REMOVED lines=9> */
[----:B------:R-:W-:-:S02]  /*39b0*/  FSEL R178, R178, -INF , !P5 ;  /* 0xff800000b2b27808 */ /* 0x000fc40006800000 */
[----:B------:R-:W-:Y:S02]  /*39c0*/  FSEL R37, R44, -INF , !P2 ;  /* 0xff8000002c257808 */ /* 0x000fe40005000000 */
[----:B------:R-:W-:Y:S01]  /*39d0*/  ISETP.GE.AND P6, PT, R17, R50, PT ;  /* 0x000000321100720c */ /* 0x000fe20003fc6270 */
[----:B------:R-:W5:Y:S01]  /*39e0*/  MUFU.TANH R153, R88 ;  /* 0x0000005800997308 */ /* 0x000f620000002400 */
[C---:B------:R-:W-:Y:S02]  /*39f0*/  ISETP.GE.AND P1, PT, R15.reuse, R56, PT ;  /* 0x000000380f00720c */ /* 0x040fe40003f26270 */
[----:B------:R-:W-:Y:S02]  /*3a00*/  ISETP.GE.AND P0, PT, R15, R50, PT ;  /* 0x000000320f00720c */ /* 0x000fe40003f06270 */
[C---:B------:R-:W-:Y:S02]  /*3a10*/  ISETP.GE.AND P5, PT, R7.reuse, R56, PT ;  /* 0x000000380700720c */ /* 0x040fe40003fa6270 */
[----:B------:R-:W-:Y:S01]  /*3a20*/  ISETP.GE.AND P2, PT, R7, R50, PT ;  /* 0x000000320700720c */ /* 0x000fe20003f46270 */
[----:B------:R-:W5:Y:S01]  /*3a30*/  MUFU.TANH R136, R115 ;  /* 0x0000007300887308 */ /* 0x000f620000002400 */
[----:B------:R-:W-:-:S02]  /*3a40*/  LOP3.LUT R15, R47, 0x41, RZ, 0xfc, !PT ;  /* 0x000000412f0f7812 */ /* 0x000fc400078efcff */
[----:B------:R-:W-:Y:S02]  /*3a50*/  LOP3.LUT R7, R47, 0x48, RZ, 0xfc, !PT ;  /* 0x000000482f077812 */ /* 0x000fe400078efcff */
[----:B------:R-:W-:Y:S02]  /*3a60*/  FSEL R176, R176, -INF , !P6 ;  /* 0xff800000b0b07808 */ /* 0x000fe40007000000 */
[----:B------:R-:W-:Y:S01]  /*3a70*/  FSEL R171, R171, -INF , !P4 ;  /* 0xff800000abab7808 */ /* 0x000fe20006000000 */
[----:B------:R-:W-:Y:S01]  /*3a80*/  MUFU.TANH R151, R89 ;  /* 0x0000005900977308 */ /* 0x000fe20000002400 */
[----:B------:R-:W-:Y:S02]  /*3a90*/  FSEL R174, R174, -INF , !P3 ;  /* 0xff800000aeae7808 */ /* 0x000fe40005800000 */
[----:B------:R-:W-:Y:S02]  /*3aa0*/  FSEL R39, R46, -INF , !P1 ;  /* 0xff8000002e277808 */ /* 0x000fe40004800000 */
[----:B------:R-:W-:-:S02]  /*3ab0*/  ISETP.GE.AND P6, PT, R15, R56, PT ;  /* 0x000000380f00720c */ /* 0x000fc40003fc6270 */
[----:B------:R-:W-:Y:S01]  /*3ac0*/  ISETP.GE.AND P4, PT, R15, R50, PT ;  /* 0x000000320f00720c */ /* 0x000fe20003f86270 */
[----:B------:R-:W5:Y:S01]  /*3ad0*/  MUFU.TANH R154, R90 ;  /* 0x0000005a009a7308 */ /* 0x000f620000002400 */
[C---:B------:R-:W-:Y:S02]  /*3ae0*/  ISETP.GE.AND P3, PT, R7.reuse, R56, PT ;  /* 0x000000380700720c */ /* 0x040fe40003f66270 */
[----:B------:R-:W-:Y:S02]  /*3af0*/  ISETP.GE.AND P1, PT, R7, R50, PT ;  /* 0x000000320700720c */ /* 0x000fe40003f26270 */
[C---:B------:R-:W-:Y:S02]  /*3b00*/  LOP3.LUT R15, R47.reuse, 0x49, RZ, 0xfc, !PT ;  /* 0x000000492f0f7812 */ /* 0x040fe400078efcff */
[----:B------:R-:W-:Y:S01]  /*3b10*/  LOP3.LUT R7, R47, 0x50, RZ, 0xfc, !PT ;  /* 0x000000502f077812 */ /* 0x000fe200078efcff */
[----:B------:R-:W5:Y:S01]  /*3b20*/  MUFU.TANH R152, R91 ;  /* 0x0000005b00987308 */ /* 0x000f620000002400 */
[----:B------:R-:W-:-:S02]  /*3b30*/  FSEL R172, R172, -INF , !P0 ;  /* 0xff800000acac7808 */ /* 0x000fc40004000000 */
[----:B------:R-:W-:Y:S02]  /*3b40*/  FSEL R169, R169, -INF , !P5 ;  /* 0xff800000a9a97808 */ /* 0x000fe40006800000 */
[----:B--2---:R-:W-:Y:S02]  /*3b50*/  FSEL R170, R170, -INF , !P2 ;  /* 0xff800000aaaa7808 */ /* 0x004fe40005000000 */
[----:B------:R-:W-:Y:S01]  /*3b60*/  FSEL R167, R167, -INF , !P6 ;  /* 0xff800000a7a77808 */ /* 0x000fe20007000000 */
[----:B------:R-:W-:Y:S01]  /*3b70*/  MUFU.TANH R143, R85 ;  /* 0x00000055008f7308 */ /* 0x000fe20000002400 */
[C---:B------:R-:W-:Y:S02]  /*3b80*/  ISETP.GE.AND P0, PT, R15.reuse, R56, PT ;  /* 0x000000380f00720c */ /* 0x040fe40003f06270 */
[----:B------:R-:W-:Y:S02]  /*3b90*/  ISETP.GE.AND P5, PT, R15, R50, PT ;  /* 0x000000320f00720c */ /* 0x000fe40003fa6270 */
[----:B------:R-:W-:-:S02]  /*3ba0*/  ISETP.GE.AND P2, PT, R7, R56, PT ;  /* 0x000000380700720c */ /* 0x000fc40003f46270 */
[----:B------:R-:W-:Y:S01]  /*3bb0*/  ISETP.GE.AND P6, PT, R7, R50, PT ;  /* 0x000000320700720c */ /* 0x000fe20003fc6270 */
[----:B------:R-:W2:Y:S01]  /*3bc0*/  MUFU.TANH R150, R86 ;  /* 0x0000005600967308 */ /* 0x000ea20000002400 */
[C---:B------:R-:W-:Y:S02]  /*3bd0*/  LOP3.LUT R7, R47.reuse, 0x51, RZ, 0xfc, !PT ;  /* 0x000000512f077812 */ /* 0x040fe400078efcff */
[----:B------:R-:W-:Y:S02]  /*3be0*/  LOP3.LUT R15, R47, 0x58, RZ, 0xfc, !PT ;  /* 0x000000582f0f7812 */ /* 0x000fe400078efcff */
[----:B-1----:R-:W-:Y:S02]  /*3bf0*/  FSEL R162, R162, -INF , !P4 ;  /* 0xff800000a2a27808 */ /* 0x002fe40006000000 */
[----:B------:R-:W-:Y:S01]  /*3c00*/  FSEL R157, R157, -INF , !P3 ;  /* 0xff8000009d9d7808 */ /* 0x000fe20005800000 */
[----:B------:R-:W1:Y:S01]  /*3c10*/  MUFU.TANH R148, R87 ;  /* 0x0000005700947308 */ /* 0x000e620000002400 */
[----:B------:R-:W-:-:S02]  /*3c20*/  FSEL R168, R168, -INF , !P1 ;  /* 0xff800000a8a87808 */ /* 0x000fc40004800000 */
[----:B------:R-:W-:Y:S02]  /*3c30*/  FSEL R155, R155, -INF , !P0 ;  /* 0xff8000009b9b7808 */ /* 0x000fe40004000000 */
[C---:B------:R-:W-:Y:S02]  /*3c40*/  ISETP.GE.AND P4, PT, R7.reuse, R56, PT ;  /* 0x000000380700720c */ /* 0x040fe40003f86270 */
[----:B------:R-:W-:Y:S01]  /*3c50*/  ISETP.GE.AND P3, PT, R7, R50, PT ;  /* 0x000000320700720c */ /* 0x000fe20003f66270 */
[----:B------:R-:W1:Y:S01]  /*3c60*/  MUFU.TANH R141, R112 ;  /* 0x00000070008d7308 */ /* 0x000e620000002400 */
[C---:B------:R-:W-:Y:S02]  /*3c70*/  ISETP.GE.AND P1, PT, R15.reuse, R56, PT ;  /* 0x000000380f00720c */ /* 0x040fe40003f26270 */
[----:B------:R-:W-:Y:S02]  /*3c80*/  ISETP.GE.AND P0, PT, R15, R50, PT ;  /* 0x000000320f00720c */ /* 0x000fe40003f06270 */
[----:B------:R-:W-:-:S02]  /*3c90*/  LOP3.LUT R7, R47, 0x59, RZ, 0xfc, !PT ;  /* 0x000000592f077812 */ /* 0x000fc400078efcff */
[----:B------:R-:W-:Y:S01]  /*3ca0*/  LOP3.LUT R15, R47, 0x60, RZ, 0xfc, !PT ;  /* 0x000000602f0f7812 */ /* 0x000fe200078efcff */
[----:B------:R-:W-:Y:S01]  /*3cb0*/  MUFU.TANH R137, R113 ;  /* 0x0000007100897308 */ /* 0x000fe20000002400 */
[----:B------:R-:W-:Y:S02]  /*3cc0*/  FSEL R166, R166, -INF , !P5 ;  /* 0xff800000a6a67808 */ /* 0x000fe40006800000 */
[----:B----4-:R-:W-:Y:S02]  /*3cd0*/  FSEL R164, R164, -INF , !P6 ;  /* 0xff800000a4a47808 */ /* 0x010fe40007000000 */
[----:B------:R-:W-:Y:S02]  /*3ce0*/  FSEL R163, R163, -INF , !P4 ;  /* 0xff800000a3a37808 */ /* 0x000fe40006000000 */
[----:B------:R-:W-:Y:S01]  /*3cf0*/  ISETP.GE.AND P5, PT, R7, R56, PT ;  /* 0x000000380700720c */ /* 0x000fe20003fa6270 */
[----:B------:R-:W4:Y:S01]  /*3d00*/  MUFU.TANH R140, R114 ;  /* 0x00000072008c7308 */ /* 0x000f220000002400 */
[----:B---3--:R-:W-:-:S02]  /*3d10*/  FSEL R165, R165, -INF , !P2 ;  /* 0xff800000a5a57808 */ /* 0x008fc40005000000 */
[C---:B------:R-:W-:Y:S02]  /*3d20*/  ISETP.GE.AND P6, PT, R15.reuse, R56, PT ;  /* 0x000000380f00720c */ /* 0x040fe40003fc6270 */
[-C--:B------:R-:W-:Y:S02]  /*3d30*/  ISETP.GE.AND P4, PT, R15, R50.reuse, PT ;  /* 0x000000320f00720c */ /* 0x080fe40003f86270 */
[----:B------:R-:W-:Y:S01]  /*3d40*/  ISETP.GE.AND P2, PT, R7, R50, PT ;  /* 0x000000320700720c */ /* 0x000fe20003f46270 */
[----:B------:R-:W3:Y:S01]  /*3d50*/  MUFU.TANH R135, R24 ;  /* 0x0000001800877308 */ /* 0x000ee20000002400 */
[C---:B------:R-:W-:Y:S02]  /*3d60*/  LOP3.LUT R15, R47.reuse, 0x68, RZ, 0xfc, !PT ;  /* 0x000000682f0f7812 */ /* 0x040fe400078efcff */
[----:B------:R-:W-:Y:S02]  /*3d70*/  LOP3.LUT R7, R47, 0x61, RZ, 0xfc, !PT ;  /* 0x000000612f077812 */ /* 0x000fe400078efcff */
[----:B-----5:R-:W-:-:S02]  /*3d80*/  FSEL R158, R158, -INF , !P0 ;  /* 0xff8000009e9e7808 */ /* 0x020fc40004000000 */
[----:B------:R-:W-:Y:S01]  /*3d90*/  FSEL R159, R159, -INF , !P5 ;  /* 0xff8000009f9f7808 */ /* 0x000fe20006800000 */
[----:B------:R-:W-:Y:S01]  /*3da0*/  MUFU.TANH R133, R25 ;  /* 0x0000001900857308 */ /* 0x000fe20000002400 */
[----:B------:R-:W-:Y:S02]  /*3db0*/  FSEL R160, R160, -INF , !P3 ;  /* 0xff800000a0a07808 */ /* 0x000fe40005800000 */
[----:B------:R-:W-:Y:S02]  /*3dc0*/  FSEL R161, R161, -INF , !P1 ;  /* 0xff800000a1a17808 */ /* 0x000fe40004800000 */
[C---:B------:R-:W-:Y:S02]  /*3dd0*/  ISETP.GE.AND P0, PT, R15.reuse, R56, PT ;  /* 0x000000380f00720c */ /* 0x040fe40003f06270 */
[----:B------:R-:W-:Y:S01]  /*3de0*/  ISETP.GE.AND P5, PT, R15, R50, PT ;  /* 0x000000320f00720c */ /* 0x000fe20003fa6270 */
[----:B------:R-:W5:Y:S01]  /*3df0*/  MUFU.TANH R134, R26 ;  /* 0x0000001a00867308 */ /* 0x000f620000002400 */
[----:B------:R-:W-:-:S02]  /*3e00*/  ISETP.GE.AND P3, PT, R7, R56, PT ;  /* 0x000000380700720c */ /* 0x000fc40003f66270 */
[-C--:B------:R-:W-:Y:S02]  /*3e10*/  ISETP.GE.AND P1, PT, R7, R50.reuse, PT ;  /* 0x000000320700720c */ /* 0x080fe40003f26270 */
[C---:B------:R-:W-:Y:S02]  /*3e20*/  LOP3.LUT R15, R47.reuse, 0x71, RZ, 0xfc, !PT ;  /* 0x000000712f0f7812 */ /* 0x040fe400078efcff */
[----:B------:R-:W-:Y:S01]  /*3e30*/  LOP3.LUT R7, R47, 0x69, RZ, 0xfc, !PT ;  /* 0x000000692f077812 */ /* 0x000fe200078efcff */
[----:B------:R-:W5:Y:S01]  /*3e40*/  MUFU.TANH R64, R27 ;  /* 0x0000001b00407308 */ /* 0x000f620000002400 */
[----:B------:R-:W-:Y:S02]  /*3e50*/  FSEL R149, R149, -INF , !P0 ;  /* 0xff80000095957808 */ /* 0x000fe40004000000 */
[----:B------:R-:W-:Y:S02]  /*3e60*/  FSEL R156, R156, -INF , !P2 ;  /* 0xff8000009c9c7808 */ /* 0x000fe40005000000 */
[----:B------:R-:W-:Y:S01]  /*3e70*/  FSEL R153, R153, -INF , !P6 ;  /* 0xff80000099997808 */ /* 0x000fe20007000000 */
[----:B------:R-:W-:Y:S01]  /*3e80*/  BAR.SYNC.DEFER_BLOCKING 0x0 ;  /* 0x0000000000007b1d */ /* 0x000fe20000010000 */
[----:B------:R-:W-:-:S02]  /*3e90*/  ISETP.GE.AND P0, PT, R15, R50, PT ;  /* 0x000000320f00720c */ /* 0x000fc40003f06270 */
[C---:B------:R-:W-:Y:S02]  /*3ea0*/  ISETP.GE.AND P2, PT, R7.reuse, R56, PT ;  /* 0x000000380700720c */ /* 0x040fe40003f46270 */
[----:B------:R-:W-:Y:S02]  /*3eb0*/  ISETP.GE.AND P6, PT, R7, R50, PT ;  /* 0x000000320700720c */ /* 0x000fe40003fc6270 */
[----:B------:R-:W-:Y:S02]  /*3ec0*/  LOP3.LUT R7, R47, 0x70, RZ, 0xfc, !PT ;  /* 0x000000702f077812 */ /* 0x000fe400078efcff */
[----:B------:R-:W-:Y:S02]  /*3ed0*/  FSEL R136, R136, -INF , !P0 ;  /* 0xff80000088887808 */ /* 0x000fe40004000000 */
[----:B------:R-:W-:Y:S02]  /*3ee0*/  FSEL R154, R154, -INF , !P4 ;  /* 0xff8000009a9a7808 */ /* 0x000fe40006000000 */
[----:B------:R-:W-:-:S02]  /*3ef0*/  FSEL R151, R151, -INF , !P3 ;  /* 0xff80000097977808 */ /* 0x000fc40005800000 */
[----:B------:R-:W-:Y:S02]  /*3f00*/  ISETP.GT.AND P0, PT, R221, R214, PT ;  /* 0x000000d6dd00720c */ /* 0x000fe40003f04270 */
[C---:B------:R-:W-:Y:S02]  /*3f10*/  ISETP.GE.AND P4, PT, R7.reuse, R56, PT ;  /* 0x000000380700720c */ /* 0x040fe40003f86270 */
[----:B------:R-:W-:Y:S02]  /*3f20*/  ISETP.GE.AND P3, PT, R7, R50, PT ;  /* 0x000000320700720c */ /* 0x000fe40003f66270 */
[----:B------:R-:W-:Y:S02]  /*3f30*/  LOP3.LUT R7, R47, 0x78, RZ, 0xfc, !PT ;  /* 0x000000782f077812 */ /* 0x000fe400078efcff */
[----:B------:R-:W-:Y:S02]  /*3f40*/  FSEL R152, R152, -INF , !P1 ;  /* 0xff80000098987808 */ /* 0x000fe40004800000 */
[----:B--2---:R-:W-:-:S02]  /*3f50*/  FSEL R150, R150, -INF , !P5 ;  /* 0xff80000096967808 */ /* 0x004fc40006800000 */
[----:B------:R-:W-:Y:S02]  /*3f60*/  FSEL R143, R143, -INF , !P2 ;  /* 0xff8000008f8f7808 */ /* 0x000fe40005000000 */
[-C--:B------:R-:W-:Y:S02]  /*3f70*/  ISETP.GE.AND P1, PT, R15, R56.reuse, PT ;  /* 0x000000380f00720c */ /* 0x080fe40003f26270 */
[C---:B------:R-:W-:Y:S02]  /*3f80*/  ISETP.GE.AND P5, PT, R7.reuse, R56, PT ;  /* 0x000000380700720c */ /* 0x040fe40003fa6270 */
[----:B------:R-:W-:Y:S02]  /*3f90*/  ISETP.GE.AND P2, PT, R7, R50, PT ;  /* 0x000000320700720c */ /* 0x000fe40003f46270 */
[----:B------:R-:W-:Y:S02]  /*3fa0*/  LOP3.LUT R7, R47, 0x79, RZ, 0xfc, !PT ;  /* 0x000000792f077812 */ /* 0x000fe400078efcff */
[----:B-1----:R-:W-:-:S02]  /*3fb0*/  FSEL R148, R148, -INF , !P6 ;  /* 0xff80000094947808 */ /* 0x002fc40007000000 */
[----:B------:R-:W-:Y:S02]  /*3fc0*/  FSEL R141, R141, -INF , !P4 ;  /* 0xff8000008d8d7808 */ /* 0x000fe40006000000 */
[----:B----4-:R-:W-:Y:S02]  /*3fd0*/  FSEL R140, R140, -INF , !P3 ;  /* 0xff8000008c8c7808 */ /* 0x010fe40005800000 */
[----:B------:R-:W-:Y:S02]  /*3fe0*/  FSEL R137, R137, -INF , !P1 ;  /* 0xff80000089897808 */ /* 0x000fe40004800000 */
[-C--:B------:R-:W-:Y:S02]  /*3ff0*/  ISETP.GE.AND P6, PT, R47, R56.reuse, PT ;  /* 0x000000382f00720c */ /* 0x080fe40003fc6270 */
[----:B------:R-:W-:Y:S02]  /*4000*/  ISETP.GE.AND P4, PT, R7, R56, PT ;  /* 0x000000380700720c */ /* 0x000fe40003f86270 */
[----:B------:R-:W-:-:S02]  /*4010*/  ISETP.GE.AND P3, PT, R47, R50, PT ;  /* 0x000000322f00720c */ /* 0x000fc40003f66270 */
[----:B------:R-:W-:Y:S02]  /*4020*/  ISETP.GE.AND P1, PT, R7, R50, PT ;  /* 0x000000320700720c */ /* 0x000fe40003f26270 */
[----:B---3--:R-:W-:Y:S02]  /*4030*/  FSEL R135, R135, -INF , !P5 ;  /* 0xff80000087877808 */ /* 0x008fe40006800000 */
[----:B-----5:R-:W-:Y:S02]  /*4040*/  FSEL R134, R134, -INF , !P2 ;  /* 0xff80000086867808 */ /* 0x020fe40005000000 */
[----:B------:R-:W-:Y:S02]  /*4050*/  FSEL R7, R68, -INF , !P6 ;  /* 0xff80000044077808 */ /* 0x000fe40007000000 */
[----:B------:R-:W-:Y:S02]  /*4060*/  FSEL R133, R133, -INF , !P4 ;  /* 0xff80000085857808 */ /* 0x000fe40006000000 */
[----:B------:R-:W-:-:S02]  /*4070*/  FSEL R4, R69, -INF , !P3 ;  /* 0xff80000045047808 */ /* 0x000fc40005800000 */
        /* <DEDUP_REMOVED lines=15> */
.L_x_1930:
        /* <DEDUP_REMOVED lines=58> */
.L_x_1931:
        /* <DEDUP_REMOVED lines=35> */
.L_x_1929:
        /* <DEDUP_REMOVED lines=40> */
[----:B------:R-:W-:-:S03]  /*49c0*/  IADD3 R62, PT, PT, R210, 0xc040, RZ ;  /* 0x0000c040d23e7810 */ /* 0x000fc60007ffe0ff */
[----:B------:R-:W-:Y:S04]  /*49d0*/  LDSM.16.MT88.4 R92, [R210+0x10000] ;  /* 0x01000000d25c783b */ /* 0x000fe80000004200 */
[----:B------:R-:W-:Y:S01]  /*49e0*/  LDSM.16.MT88.4 R144, [R210+0x10800] ;  /* 0x01080000d290783b */ /* 0x000fe20000004200 */
[----:B-1----:R-:W-:Y:S02]  /*49f0*/  FMNMX.FTZ R15, R6, R15, !PT ;  /* 0x0000000f060f7209 */ /* 0x002fe40007810000 */
[----:B---3--:R-:W-:-:S03]  /*4a00*/  FMNMX.FTZ R2, R17, R2, !PT ;  /* 0x0000000211027209 */ /* 0x008fc60007810000 */
[----:B------:R-:W1:Y:S04]  /*4a10*/  SHFL.BFLY PT, R132, R15, 0x1, 0x1f ;  /* 0x0c201f000f847f89 */ /* 0x000e6800000e0000 */
[----:B------:R-:W3:Y:S01]  /*4a20*/  SHFL.BFLY PT, R3, R2, 0x1, 0x1f ;  /* 0x0c201f0002037f89 */ /* 0x000ee200000e0000 */
        /* <DEDUP_REMOVED lines=17> */
[----:B------:R-:W-:Y:S01]  /*4b40*/  MUFU.EX2 R63, R63 ;  /* 0x0000003f003f7308 */ /* 0x000fe20000000800 */
[--C-:B------:R-:W-:Y:S01]  /*4b50*/  FFMA.FTZ R65, R4, UR4, -R67.reuse ;  /* 0x0000000404417c23 */ /* 0x100fe20008010843 */
[--C-:B------:R-:W-:Y:S01]  /*4b60*/  FFMA.FTZ R60, R20, UR4, -R67.reuse ;  /* 0x00000004143c7c23 */ /* 0x100fe20008010843 */
[--C-:B------:R-:W-:Y:S01]  /*4b70*/  FFMA.FTZ R59, R110, UR4, -R67.reuse ;  /* 0x000000046e3b7c23 */ /* 0x100fe20008010843 */
[--C-:B------:R-:W-:Y:S01]  /*4b80*/  FFMA.FTZ R56, R72, UR4, -R67.reuse ;  /* 0x0000000448387c23 */ /* 0x100fe20008010843 */
[----:B------:R-:W1:Y:S01]  /*4b90*/  LDSM.16.MT88.4 R116, [R66+0xc000] ;  /* 0x00c000004274783b */ /* 0x000e620000004200 */
[--C-:B------:R-:W-:Y:S01]  /*4ba0*/  FFMA.FTZ R57, R9, UR4, -R142.reuse ;  /* 0x0000000409397c23 */ /* 0x100fe2000801088e */
[----:B------:R-:W-:Y:S01]  /*4bb0*/  @P0 IADD3 R62, PT, PT, R227, -0x40, RZ ;  /* 0xffffffc0e33e0810 */ /* 0x000fe20007ffe0ff */
[----:B------:R-:W2:Y:S01]  /*4bc0*/  MUFU.EX2 R58, R58 ;  /* 0x0000003a003a7308 */ /* 0x000ea20000000800 */
[----:B------:R-:W3:Y:S01]  /*4bd0*/  LDSM.16.MT88.4 R84, [R66+0x10000] ;  /* 0x010000004254783b */ /* 0x000ee20000004200 */
[--C-:B------:R-:W-:Y:S01]  /*4be0*/  FFMA.FTZ R52, R11, UR4, -R142.reuse ;  /* 0x000000040b347c23 */ /* 0x100fe2000801088e */
[----:B------:R-:W-:Y:S01]  /*4bf0*/  IADD3 R0, PT, PT, R7, R62, RZ ;  /* 0x0000003e07007210 */ /* 0x000fe20007ffe0ff */
[--C-:B------:R-:W-:Y:S01]  /*4c00*/  FFMA.FTZ R51, R10, UR4, -R67.reuse ;  /* 0x000000040a337c23 */ /* 0x100fe20008010843 */
[----:B------:R-:W4:Y:S01]  /*4c10*/  LDSM.16.MT88.4 R108, [R62] ;  /* 0x000000003e6c783b */ /* 0x000f220000004200 */
[--C-:B------:R-:W-:Y:S01]  /*4c20*/  FFMA.FTZ R46, R8, UR4, -R67.reuse ;  /* 0x00000004082e7c23 */ /* 0x100fe20008010843 */
[--C-:B------:R-:W-:Y:S01]  /*4c30*/  FFMA.FTZ R53, R73, UR4, -R142.reuse ;  /* 0x0000000449357c23 */ /* 0x100fe2000801088e */
[----:B------:R-:W-:Y:S01]  /*4c40*/  MUFU.EX2 R54, R54 ;  /* 0x0000003600367308 */ /* 0x000fe20000000800 */
[----:B------:R-:W5:Y:S01]  /*4c50*/  LDSM.16.MT88.4 R100, [R0] ;  /* 0x000000000064783b */ /* 0x000f620000004200 */
[--C-:B------:R-:W-:Y:S01]  /*4c60*/  FFMA.FTZ R55, R14, UR4, -R67.reuse ;  /* 0x000000040e377c23 */ /* 0x100fe20008010843 */
[--C-:B------:R-:W-:Y:S01]  /*4c70*/  FFMA.FTZ R50, R12, UR4, -R67.reuse ;  /* 0x000000040c327c23 */ /* 0x100fe20008010843 */
[--C-:B------:R-:W-:Y:S01]  /*4c80*/  FFMA.FTZ R44, R45, UR4, -R142.reuse ;  /* 0x000000042d2c7c23 */ /* 0x100fe2000801088e */
[----:B------:R-:W5:Y:S01]  /*4c90*/  LDSM.16.MT88.4 R76, [R62+0x4000] ;  /* 0x004000003e4c783b */ /* 0x000f620000004200 */
[--C-:B------:R-:W-:Y:S01]  /*4ca0*/  FFMA.FTZ R49, R33, UR4, -R142.reuse ;  /* 0x0000000421317c23 */ /* 0x100fe2000801088e */
[--C-:B------:R-:W-:Y:S01]  /*4cb0*/  FFMA.FTZ R45, R35, UR4, -R142.reuse ;  /* 0x00000004232d7c23 */ /* 0x100fe2000801088e */
[----:B------:R-:W1:Y:S01]  /*4cc0*/  MUFU.EX2 R61, R61 ;  /* 0x0000003d003d7308 */ /* 0x000e620000000800 */
[----:B------:R-:W5:Y:S01]  /*4cd0*/  LDSM.16.MT88.4 R4, [R0+0x4000] ;  /* 0x004000000004783b */ /* 0x000f620000004200 */
[----:B--2---:R-:W-:Y:S01]  /*4ce0*/  F2FP.BF16.F32.PACK_AB R68, R58, R63 ;  /* 0x0000003f3a44723e */ /* 0x004fe200000010ff */
[--C-:B------:R-:W-:Y:S01]  /*4cf0*/  FFMA.FTZ R40, R43, UR4, -R142.reuse ;  /* 0x000000042b287c23 */ /* 0x100fe2000801088e */
[--C-:B------:R-:W-:Y:S01]  /*4d00*/  FFMA.FTZ R47, R42, UR4, -R67.reuse ;  /* 0x000000042a2f7c23 */ /* 0x100fe20008010843 */
[----:B------:R-:W2:Y:S01]  /*4d10*/  LDSM.16.MT88.4 R8, [R210+0xc800] ;  /* 0x00c80000d208783b */ /* 0x000ea20000004200 */
[--C-:B------:R-:W-:Y:S01]  /*4d20*/  FFMA.FTZ R42, R180, UR4, -R67.reuse ;  /* 0x00000004b42a7c23 */ /* 0x100fe20008010843 */
[--C-:B------:R-:W-:Y:S01]  /*4d30*/  FFMA.FTZ R43, R36, UR4, -R67.reuse ;  /* 0x00000004242b7c23 */ /* 0x100fe20008010843 */
[----:B------:R-:W-:Y:S01]  /*4d40*/  MUFU.EX2 R65, R65 ;  /* 0x0000004100417308 */ /* 0x000fe20000000800 */
[----:B------:R-:W2:Y:S01]  /*4d50*/  LDSM.16.MT88.4 R16, [R66+0xc800] ;  /* 0x00c800004210783b */ /* 0x000ea20000004200 */
[--C-:B------:R-:W-:Y:S01]  /*4d60*/  FFMA.FTZ R38, R38, UR4, -R67.reuse ;  /* 0x0000000426267c23 */ /* 0x100fe20008010843 */
[--C-:B------:R-:W-:Y:S01]  /*4d70*/  FFMA.FTZ R36, R37, UR4, -R142.reuse ;  /* 0x0000000425247c23 */ /* 0x100fe2000801088e */
[--C-:B------:R-:W-:Y:S01]  /*4d80*/  FFMA.FTZ R28, R39, UR4, -R142.reuse ;  /* 0x00000004271c7c23 */ /* 0x100fe2000801088e */
[----:B------:R-:W2:Y:S01]  /*4d90*/  LDSM.16.MT88.4 R12, [R62+0x800] ;  /* 0x000800003e0c783b */ /* 0x000ea20000004200 */
[--C-:B------:R-:W-:Y:S01]  /*4da0*/  FFMA.FTZ R41, R41, UR4, -R142.reuse ;  /* 0x0000000429297c23 */ /* 0x100fe2000801088e */
[--C-:B------:R-:W-:Y:S01]  /*4db0*/  FFMA.FTZ R37, R171, UR4, -R142.reuse ;  /* 0x00000004ab257c23 */ /* 0x100fe2000801088e */
[----:B------:R-:W3:Y:S01]  /*4dc0*/  MUFU.EX2 R60, R60 ;  /* 0x0000003c003c7308 */ /* 0x000ee20000000800 */
[----:B-1----:R-:W-:Y:S01]  /*4dd0*/  F2FP.BF16.F32.PACK_AB R70, R61, R54 ;  /* 0x000000363d46723e */ /* 0x002fe200000010ff */
[----:B------:R-:W1:Y:S01]  /*4de0*/  LDSM.16.MT88.4 R20, [R66+0x10800] ;  /* 0x010800004214783b */ /* 0x000e620000004200 */
        /* <DEDUP_REMOVED lines=17> */
[----:B------:R-:W-:Y:S01]  /*4f00*/  FFMA.FTZ R231, R133, UR4, -R142 ;  /* 0x0000000485e77c23 */ /* 0x000fe2000801088e */
[--C-:B------:R-:W-:Y:S01]  /*4f10*/  FFMA.FTZ R136, R136, UR4, -R67.reuse ;  /* 0x0000000488887c23 */ /* 0x100fe20008010843 */
[--C-:B------:R-:W-:Y:S01]  /*4f20*/  FFMA.FTZ R133, R134, UR4, -R67.reuse ;  /* 0x0000000486857c23 */ /* 0x100fe20008010843 */
[----:B------:R-:W-:Y:S01]  /*4f30*/  FFMA.FTZ R64, R64, UR4, -R67 ;  /* 0x0000000440407c23 */ /* 0x000fe20008010843 */
[----:B------:R-:W-:Y:S01]  /*4f40*/  MUFU.EX2 R57, R57 ;  /* 0x0000003900397308 */ /* 0x000fe20000000800 */
[----:B------:R-:W-:Y:S01]  /*4f50*/  FADD.FTZ R63, R63, R58 ;  /* 0x0000003a3f3f7221 */ /* 0x000fe20000010000 */
[----:B------:R-:W-:Y:S01]  /*4f60*/  FADD.FTZ R60, R65, R60 ;  /* 0x0000003c413c7221 */ /* 0x000fe20000010000 */
[----:B------:R-:W-:-:S05]  /*4f70*/  ISETP.GE.AND P0, PT, R29, R214, PT ;  /* 0x000000d61d00720c */ /* 0x000fca0003f06270 */
        /* <DEDUP_REMOVED lines=14> */
[----:B------:R-:W2:Y:S01]  /*5060*/  MUFU.EX2 R46, R46 ;  /* 0x0000002e002e7308 */ /* 0x000ea20000000800 */
        /* <DEDUP_REMOVED lines=19> */
[----:B---3--:R-:W-:-:S02]  /*51a0*/  F2FP.BF16.F32.PACK_AB R4, R52, R57 ;  /* 0x000000393404723e */ /* 0x008fc400000010ff */
[----:B----4-:R-:W-:Y:S01]  /*51b0*/  F2FP.BF16.F32.PACK_AB R5, R50, R55 ;  /* 0x000000373205723e */ /* 0x010fe200000010ff */
[----:B------:R-:W-:-:S03]  /*51c0*/  FADD.FTZ R55, R55, R56 ;  /* 0x0000003837377221 */ /* 0x000fc60000010000 */
[----:B------:R-:W3:Y:S01]  /*51d0*/  MUFU.EX2 R36, R36 ;  /* 0x0000002400247308 */ /* 0x000ee20000000800 */
[----:B------:R-:W-:Y:S01]  /*51e0*/  HMMA.16816.F32.BF16 R68, R68, R6, RZ ;  /* 0x000000064444723c */ /* 0x000fe200000418ff */
[----:B------:R-:W-:Y:S01]  /*51f0*/  F2FP.BF16.F32.PACK_AB R6, R48, R53 ;  /* 0x000000353006723e */ /* 0x000fe200000010ff */
[----:B------:R-:W-:Y:S01]  /*5200*/  FADD.FTZ R50, R50, R55 ;  /* 0x0000003732327221 */ /* 0x000fe20000010000 */
[----:B--2---:R-:W-:-:S03]  /*5210*/  F2FP.BF16.F32.PACK_AB R7, R46, R51 ;  /* 0x000000332e07723e */ /* 0x004fc600000010ff */
        /* <DEDUP_REMOVED lines=8> */
[C---:B------:R-:W-:Y:S05]  /*52a0*/  HMMA.16816.F32.BF16 R120, R4.reuse, R16, R120 ;  /* 0x000000100478723c */ /* 0x040fea0000041878 */
[----:B------:R-:W4:Y:S03]  /*52b0*/  MUFU.EX2 R30, R30 ;  /* 0x0000001e001e7308 */ /* 0x000f260000000800 */
[C---:B------:R-:W-:Y:S01]  /*52c0*/  HMMA.16816.F32.BF16 R116, R4.reuse, R18, R116 ;  /* 0x000000120474723c */ /* 0x040fe20000041874 */
[----:B------:R-:W5:Y:S04]  /*52d0*/  LDSM.16.MT88.4 R16, [R0+0x800] ;  /* 0x000800000010783b */ /* 0x000f680000004200 */
[----:B------:R-:W-:Y:S03]  /*52e0*/  MUFU.EX2 R31, R31 ;  /* 0x0000001f001f7308 */ /* 0x000fe60000000800 */
[C---:B------:R-:W-:Y:S05]  /*52f0*/  HMMA.16816.F32.BF16 R112, R4.reuse, R12, R112 ;  /* 0x0000000c0470723c */ /* 0x040fea0000041870 */
[----:B------:R-:W4:Y:S03]  /*5300*/  MUFU.EX2 R2, R2 ;  /* 0x0000000200027308 */ /* 0x000f260000000800 */
        /* <DEDUP_REMOVED lines=40> */
[----:B---3--:R-:W-:Y:S01]  /*5590*/  HMMA.16816.F32.BF16 R88, R4, R12, R88 ;  /* 0x0000000c0458723c */ /* 0x008fe20000041858 */
[----:B------:R-:W-:Y:S01]  /*55a0*/  MUFU.EX2 R147, R147 ;  /* 0x0000009300937308 */ /* 0x000fe20000000800 */
[----:B------:R-:W-:-:S06]  /*55b0*/  FADD.FTZ R38, R38, R43 ;  /* 0x0000002b26267221 */ /* 0x000fcc0000010000 */
[C---:B------:R-:W-:Y:S01]  /*55c0*/  HMMA.16816.F32.BF16 R84, R4.reuse, R14, R84 ;  /* 0x0000000e0454723c */ /* 0x040fe20000041854 */
[----:B------:R-:W3:Y:S01]  /*55d0*/  LDSM.16.MT88.4 R12, [R210+0x11000] ;  /* 0x01100000d20c783b */ /* 0x000ee20000004200 */
[----:B------:R-:W4:Y:S06]  /*55e0*/  MUFU.EX2 R155, R155 ;  /* 0x0000009b009b7308 */ /* 0x000f2c0000000800 */
[C---:B-1----:R-:W-:Y:S02]  /*55f0*/  HMMA.16816.F32.BF16 R128, R4.reuse, R20, R128 ;  /* 0x000000140480723c */ /* 0x042fe40000041880 */
[----:B------:R-:W1:Y:S06]  /*5600*/  MUFU.EX2 R157, R157 ;  /* 0x0000009d009d7308 */ /* 0x000e6c0000000800 */
        /* <DEDUP_REMOVED lines=9> */
[----:B------:R-:W-:Y:S06]  /*56a0*/  MUFU.EX2 R64, R64 ;  /* 0x0000004000407308 */ /* 0x000fec0000000800 */
[C---:B------:R-:W-:Y:S01]  /*56b0*/  HMMA.16816.F32.BF16 R108, R4.reuse, R18, R108 ;  /* 0x00000012046c723c */ /* 0x040fe2000004186c */
[----:B------:R-:W5:Y:S07]  /*56c0*/  LDSM.16.MT88.4 R16, [R66+0xd800] ;  /* 0x00d800004210783b */ /* 0x000f6e0000004200 */
[C---:B---3--:R-:W-:Y:S08]  /*56d0*/  HMMA.16816.F32.BF16 R96, R4.reuse, R12, R96 ;  /* 0x0000000c0460723c */ /* 0x048ff00000041860 */
[C---:B------:R-:W-:Y:S01]  /*56e0*/  HMMA.16816.F32.BF16 R92, R4.reuse, R14, R92 ;  /* 0x0000000e045c723c */ /* 0x040fe2000004185c */
[----:B------:R-:W3:Y:S07]  /*56f0*/  LDSM.16.MT88.4 R12, [R62+0x1800] ;  /* 0x001800003e0c783b */ /* 0x000eee0000004200 */
[C---:B------:R-:W-:Y:S08]  /*5700*/  HMMA.16816.F32.BF16 R120, R4.reuse, R24, R120 ;  /* 0x000000180478723c */ /* 0x040ff00000041878 */
[C---:B------:R-:W-:Y:S01]  /*5710*/  HMMA.16816.F32.BF16 R116, R4.reuse, R26, R116 ;  /* 0x0000001a0474723c */ /* 0x040fe20000041874 */
[----:B------:R-:W1:Y:S07]  /*5720*/  LDSM.16.MT88.4 R24, [R66+0x11800] ;  /* 0x011800004218783b */ /* 0x000e6e0000004200 */
[C---:B------:R-:W-:Y:S08]  /*5730*/  HMMA.16816.F32.BF16 R80, R4.reuse, R32, R80 ;  /* 0x000000200450723c */ /* 0x040ff00000041850 */
[C---:B------:R-:W-:Y:S01]  /*5740*/  HMMA.16816.F32.BF16 R76, R4.reuse, R34, R76 ;  /* 0x00000022044c723c */ /* 0x040fe2000004184c */
[----:B------:R-:W-:Y:S07]  /*5750*/  LDSM.16.MT88.4 R32, [R66+0xe000] ;  /* 0x00e000004220783b */ /* 0x000fee0000004200 */
[C---:B----4-:R-:W-:Y:S08]  /*5760*/  HMMA.16816.F32.BF16 R72, R4.reuse, R20, R72 ;  /* 0x000000140448723c */ /* 0x050ff00000041848 */
        /* <DEDUP_REMOVED lines=19> */
[C---:B-1----:R-:W-:Y:S08]  /*58a0*/  HMMA.16816.F32.BF16 R88, R4.reuse, R24, R88 ;  /* 0x000000180458723c */ /* 0x042ff00000041858 */
        /* <DEDUP_REMOVED lines=122> */
[C---:B---3--:R-:W-:Y:S08]  /*6050*/  HMMA.16816.F32.BF16 R96, R4.reuse, R16, R96 ;  /* 0x000000100460723c */ /* 0x048ff00000041860 */
[C---:B------:R-:W-:Y:S01]  /*6060*/  HMMA.16816.F32.BF16 R92, R4.reuse, R18, R92 ;  /* 0x00000012045c723c */ /* 0x040fe2000004185c */
[----:B------:R-:W3:Y:S07]  /*6070*/  LDSM.16.MT88.4 R16, [R66+0x13800] ;  /* 0x013800004210783b */ /* 0x000eee0000004200 */
[----:B--2---:R-:W-:Y:S01]  /*6080*/  HMMA.16816.F32.BF16 R72, R4, R20, R72 ;  /* 0x000000140448723c */ /* 0x004fe20000041848 */
        /* <DEDUP_REMOVED lines=14> */
[----:B------:R-:W2:Y:S01]  /*6170*/  LDSM.16.MT88.4 R8, [R62+0x7800] ;  /* 0x007800003e08783b */ /* 0x000ea20000004200 */
        /* <DEDUP_REMOVED lines=9> */
[----:B---3--:R-:W-:Y:S02]  /*6210*/  HMMA.16816.F32.BF16 R88, R4, R16, R88 ;  /* 0x000000100458723c */ /* 0x008fe40000041858 */
[----:B------:R-:W-:-:S04]  /*6220*/  FADD.FTZ R21, R28, R21 ;  /* 0x000000151c157221 */ /* 0x000fc80000010000 */
[----:B------:R-:W-:Y:S02]  /*6230*/  FADD.FTZ R144, R144, R21 ;  /* 0x0000001590907221 */ /* 0x000fe40000010000 */
[----:B------:R-:W-:Y:S01]  /*6240*/  HMMA.16816.F32.BF16 R84, R4, R18, R84 ;  /* 0x000000120454723c */ /* 0x000fe20000041854 */
[----:B------:R-:W3:Y:S01]  /*6250*/  LDSM.16.MT88.4 R16, [R210+0xf800] ;  /* 0x00f80000d210783b */ /* 0x000ee20000004200 */
[----:B------:R-:W-:-:S04]  /*6260*/  FADD.FTZ R145, R145, R144 ;  /* 0x0000009091917221 */ /* 0x000fc80000010000 */
[----:B------:R-:W-:Y:S02]  /*6270*/  FADD.FTZ R146, R146, R145 ;  /* 0x0000009192927221 */ /* 0x000fe40000010000 */
[----:B--2---:R-:W-:Y:S02]  /*6280*/  HMMA.16816.F32.BF16 R80, R4, R8, R80 ;  /* 0x000000080450723c */ /* 0x004fe40000041850 */
[----:B------:R-:W-:-:S04]  /*6290*/  FADD.FTZ R147, R147, R146 ;  /* 0x0000009293937221 */ /* 0x000fc80000010000 */
[----:B------:R-:W-:Y:S02]  /*62a0*/  FADD.FTZ R32, R32, R147 ;  /* 0x0000009320207221 */ /* 0x000fe40000010000 */
[----:B------:R-:W-:Y:S01]  /*62b0*/  HMMA.16816.F32.BF16 R76, R4, R10, R76 ;  /* 0x0000000a044c723c */ /* 0x000fe2000004184c */
[----:B------:R-:W2:Y:S01]  /*62c0*/  LDSM.16.MT88.4 R8, [R210+0x13800] ;  /* 0x01380000d208783b */ /* 0x000ea20000004200 */
[----:B------:R-:W-:-:S06]  /*62d0*/  FADD.FTZ R33, R33, R32 ;  /* 0x0000002021217221 */ /* 0x000fcc0000010000 */
[----:B-1----:R-:W-:Y:S01]  /*62e0*/  HMMA.16816.F32.BF16 R104, R4, R12, R104 ;  /* 0x0000000c0468723c */ /* 0x002fe20000041868 */
[----:B------:R-:W-:-:S04]  /*62f0*/  FADD.FTZ R13, R159, R166 ;  /* 0x000000a69f0d7221 */ /* 0x000fc80000010000 */
[----:B------:R-:W-:-:S03]  /*6300*/  FADD.FTZ R13, R160, R13 ;  /* 0x0000000da00d7221 */ /* 0x000fc60000010000 */
[----:B------:R-:W-:Y:S01]  /*6310*/  HMMA.16816.F32.BF16 R100, R4, R14, R100 ;  /* 0x0000000e0464723c */ /* 0x000fe20000041864 */
[----:B------:R-:W-:-:S04]  /*6320*/  FADD.FTZ R2, R158, R13 ;  /* 0x0000000d9e027221 */ /* 0x000fc80000010000 */
[----:B------:R-:W-:-:S03]  /*6330*/  FADD.FTZ R2, R161, R2 ;  /* 0x00000002a1027221 */ /* 0x000fc60000010000 */
[C---:B---3--:R-:W-:Y:S08]  /*6340*/  HMMA.16816.F32.BF16 R128, R4.reuse, R16, R128 ;  /* 0x000000100480723c */ /* 0x048ff00000041880 */
[C---:B------:R-:W-:Y:S01]  /*6350*/  HMMA.16816.F32.BF16 R124, R4.reuse, R18, R124 ;  /* 0x00000012047c723c */ /* 0x040fe2000004187c */
[----:B------:R1:W3:Y:S07]  /*6360*/  LDSM.16.MT88.4 R16, [R0+0x7800] ;  /* 0x007800000010783b */ /* 0x0002ee0000004200 */
[----:B--2---:R-:W-:Y:S01]  /*6370*/  HMMA.16816.F32.BF16 R96, R4, R8, R96 ;  /* 0x000000080460723c */ /* 0x004fe20000041860 */
        /* <DEDUP_REMOVED lines=30> */
[----:B------:R-:W3:Y:S01]  /*6560*/  LDCU UR4, c[0x0][0x45c] ;  /* 0x00008b80ff0477ac */ /* 0x000ee20008000800 */
[----:B------:R-:W4:Y:S01]  /*6570*/  LDCU.64 UR8, c[0x0][0x3a8] ;  /* 0x00007500ff0877ac */ /* 0x000f220008000a00 */
[----:B------:R-:W2:Y:S01]  /*6580*/  LDCU.64 UR6, c[0x0][0x3a0] ;  /* 0x00007400ff0677ac */ /* 0x000ea20008000a00 */
[----:B-1----:R-:W-:Y:S01]  /*6590*/  ULEA UR5, UR5, UR11, 0x18 ;  /* 0x0000000b05057291 */ /* 0x002fe2000f8ec0ff */
[----:B------:R-:W-:-:S02]  /*65a0*/  IADD3 R220, PT, PT, R210, 0xc040, RZ ;  /* 0x0000c040d2dc7810 */ /* 0x000fc40007ffe0ff */
[----:B------:R-:W-:-:S09]  /*65b0*/  MOV R222, RZ ;  /* 0x000000ff00de7202 */ /* 0x000fd20000000f00 */
.L_x_1936:
[----:B------:R-:W-:Y:S01]  /*65c0*/  @!P1 IADD3 R7, P0, PT, RZ, -R222, RZ ;  /* 0x800000deff079210 */ /* 0x000fe20007f1e0ff */
[----:B------:R-:W1:Y:S01]  /*65d0*/  S2R R209, SR_TID.X ;  /* 0x0000000000d17919 */ /* 0x000e620000002100 */
[----:B------:R-:W5:Y:S01]  /*65e0*/  @!P1 LDC R28, c[0x0][0x3c0] ;  /* 0x0000f000ff1c9b82 */ /* 0x000f620000000800 */
[----:B------:R-:W-:Y:S07]  /*65f0*/  DEPBAR.LE SB0, 0x0 ;  /* 0x000080000000791a */ /* 0x000fee0000000000 */
[----:B------:R-:W2:Y:S08]  /*6600*/  LDC R31, c[0x0][0x3c4] ;  /* 0x0000f100ff1f7b82 */ /* 0x000eb00000000800 */
        /* <DEDUP_REMOVED lines=10> */
[----:B-----5:R-:W-:Y:S01]  /*66b0*/  @!P1 IMAD.SHL.U32 R6, R28, 0x80, RZ ;  /* 0x000000801c069824 */ /* 0x020fe200078e00ff */
        /* <DEDUP_REMOVED lines=13> */
[----:B--2---:R-:W-:Y:S06]  /*6790*/  @!P1 BRA `(.L_x_1933) ;  /* 0x0000000000f49947 */ /* 0x004fec0003800000 */
        /* <DEDUP_REMOVED lines=61> */
.L_x_1933:
        /* <DEDUP_REMOVED lines=8> */
[----:B------:R-:W-:Y:S03]  /*6bf0*/  LOP3.LUT R189, R132, 0x400, RZ, 0xc0, !PT ;  /* 0x0000040084bd7812 */ /* 0x000fe600078ec0ff */
[----:B------:R-:W-:Y:S01]  /*6c00*/  LDGSTS.E.BYPASS.LTC128B.128 [R233+0x10000], desc[UR24][R218.64+0x80] ;  /* 0x10000080dae97fae */ /* 0x000fe2000b981a18 */
[----:B------:R-:W-:Y:S02]  /*6c10*/  IADD3.X R31, PT, PT, R28, R219, RZ, P0, !PT ;  /* 0x000000db1c1f7210 */ /* 0x000fe400007fe4ff */
[----:B------:R-:W-:Y:S02]  /*6c20*/  IADD3 R40, P2, PT, R30, R29, RZ ;  /* 0x0000001d1e287210 */ /* 0x000fe40007f5e0ff */
[----:B------:R-:W-:Y:S01]  /*6c30*/  LEA R189, R2, R189, 0x1 ;  /* 0x000000bd02bd7211 */ /* 0x000fe200078e08ff */
[----:B------:R-:W-:Y:S01]  /*6c40*/  LDGSTS.E.BYPASS.LTC128B.128 [R233+0xc800], desc[UR24][R30.64] ;  /* 0x0c8000001ee97fae */ /* 0x000fe2000b981a18 */
[-C--:B------:R-:W-:Y:S02]  /*6c50*/  IADD3.X R41, PT, PT, R31, R28.reuse, RZ, P2, !PT ;  /* 0x0000001c1f297210 */ /* 0x080fe400017fe4ff */
[-C--:B------:R-:W-:Y:S03]  /*6c60*/  IADD3 R38, P0, PT, R40, R29.reuse, RZ ;  /* 0x0000001d28267210 */ /* 0x080fe60007f1e0ff */
[----:B------:R1:W-:Y:S01]  /*6c70*/  LDGSTS.E.BYPASS.LTC128B.128 [R233+0x10800], desc[UR24][R30.64+0x80] ;  /* 0x108000801ee97fae */ /* 0x0003e2000b981a18 */
[----:B------:R-:W-:Y:S02]  /*6c80*/  LEA R190, R190, UR5, 0x1 ;  /* 0x00000005bebe7c11 */ /* 0x000fe4000f8e08ff */
[-C--:B------:R-:W-:Y:S03]  /*6c90*/  IADD3.X R39, PT, PT, R41, R28.reuse, RZ, P0, !PT ;  /* 0x0000001c29277210 */ /* 0x080fe600007fe4ff */
[----:B------:R-:W-:Y:S01]  /*6ca0*/  LDGSTS.E.BYPASS.LTC128B.128 [R233+0xd000], desc[UR24][R40.64] ;  /* 0x0d00000028e97fae */ /* 0x000fe2000b981a18 */
[-C--:B------:R-:W-:Y:S02]  /*6cb0*/  IADD3 R36, P2, PT, R38, R29.reuse, RZ ;  /* 0x0000001d26247210 */ /* 0x080fe40007f5e0ff */
[----:B------:R-:W-:Y:S03]  /*6cc0*/  IADD3 R2, PT, PT, R189, UR5, RZ ;  /* 0x00000005bd027c10 */ /* 0x000fe6000fffe0ff */
[----:B------:R-:W-:Y:S01]  /*6cd0*/  LDGSTS.E.BYPASS.LTC128B.128 [R233+0x11000], desc[UR24][R40.64+0x80] ;  /* 0x1100008028e97fae */ /* 0x000fe2000b981a18 */
[-C--:B------:R-:W-:Y:S02]  /*6ce0*/  IADD3.X R37, PT, PT, R39, R28.reuse, RZ, P2, !PT ;  /* 0x0000001c27257210 */ /* 0x080fe400017fe4ff */
[-C--:B------:R-:W-:Y:S03]  /*6cf0*/  IADD3 R34, P0, PT, R36, R29.reuse, RZ ;  /* 0x0000001d24227210 */ /* 0x080fe60007f1e0ff */
[----:B------:R-:W-:Y:S01]  /*6d00*/  LDGSTS.E.BYPASS.LTC128B.128 [R233+0xd800], desc[UR24][R38.64] ;  /* 0x0d80000026e97fae */ /* 0x000fe2000b981a18 */
[----:B------:R-:W-:Y:S02]  /*6d10*/  IADD3 R221, PT, PT, R221, -0x1, RZ ;  /* 0xffffffffdddd7810 */ /* 0x000fe40007ffe0ff */
[-C--:B------:R-:W-:Y:S03]  /*6d20*/  IADD3.X R35, PT, PT, R37, R28.reuse, RZ, P0, !PT ;  /* 0x0000001c25237210 */ /* 0x080fe600007fe4ff */
[----:B------:R-:W-:Y:S01]  /*6d30*/  LDGSTS.E.BYPASS.LTC128B.128 [R233+0x11800], desc[UR24][R38.64+0x80] ;  /* 0x1180008026e97fae */ /* 0x000fe2000b981a18 */
[-C--:B------:R-:W-:Y:S05]  /*6d40*/  IADD3 R32, P2, PT, R34, R29.reuse, RZ ;  /* 0x0000001d22207210 */ /* 0x080fea0007f5e0ff */
[----:B------:R-:W-:Y:S01]  /*6d50*/  LDGSTS.E.BYPASS.LTC128B.128 [R233+0xe000], desc[UR24][R36.64] ;  /* 0x0e00000024e97fae */ /* 0x000fe2000b981a18 */
[----:B------:R-:W-:Y:S02]  /*6d60*/  IADD3.X R33, PT, PT, R35, R28, RZ, P2, !PT ;  /* 0x0000001c23217210 */ /* 0x000fe400017fe4ff */
[----:B------:R-:W-:Y:S03]  /*6d70*/  ISETP.GT.AND P2, PT, R221, R214, PT ;  /* 0x000000d6dd00720c */ /* 0x000fe60003f44270 */
[----:B------:R-:W-:Y:S01]  /*6d80*/  LDGSTS.E.BYPASS.LTC128B.128 [R233+0x12000], desc[UR24][R36.64+0x80] ;  /* 0x1200008024e97fae */ /* 0x000fe2000b981a18 */
[----:B-1----:R-:W-:Y:S05]  /*6d90*/  IADD3 R30, P0, PT, R32, R29, RZ ;  /* 0x0000001d201e7210 */ /* 0x002fea0007f1e0ff */
[----:B------:R-:W-:Y:S01]  /*6da0*/  LDGSTS.E.BYPASS.LTC128B.128 [R233+0xe800], desc[UR24][R34.64] ;  /* 0x0e80000022e97fae */ /* 0x000fe2000b981a18 */
[----:B------:R-:W-:Y:S05]  /*6db0*/  IADD3.X R31, PT, PT, R33, R28, RZ, P0, !PT ;  /* 0x0000001c211f7210 */ /* 0x000fea00007fe4ff */
[----:B------:R-:W-:Y:S01]  /*6dc0*/  LDGSTS.E.BYPASS.LTC128B.128 [R233+0x12800], desc[UR24][R34.64+0x80] ;  /* 0x1280008022e97fae */ /* 0x000fe2000b981a18 */
[C---:B------:R-:W-:Y:S05]  /*6dd0*/  LOP3.LUT P0, RZ, R209.reuse, 0x2, RZ, 0xc0, !PT ;  /* 0x00000002d1ff7812 */ /* 0x040fea000780c0ff */
[----:B------:R-:W-:Y:S01]  /*6de0*/  LDGSTS.E.BYPASS.LTC128B.128 [R233+0xf000], desc[UR24][R32.64] ;  /* 0x0f00000020e97fae */ /* 0x000fe2000b981a18 */
[----:B------:R-:W-:Y:S02]  /*6df0*/  SEL R213, R208, 0xffffffe0, !P0 ;  /* 0xffffffe0d0d57807 */ /* 0x000fe40004000000 */
[----:B------:R-:W-:Y:S03]  /*6e00*/  LOP3.LUT P0, RZ, R209, 0x4, RZ, 0xc0, !PT ;  /* 0x00000004d1ff7812 */ /* 0x000fe6000780c0ff */
[----:B------:R-:W-:Y:S01]  /*6e10*/  LDGSTS.E.BYPASS.LTC128B.128 [R233+0x13000], desc[UR24][R32.64+0x80] ;  /* 0x1300008020e97fae */ /* 0x000fe2000b981a18 */
[-C--:B------:R-:W-:Y:S02]  /*6e20*/  IADD3 R188, PT, PT, R190, R213.reuse, RZ ;  /* 0x000000d5bebc7210 */ /* 0x080fe40007ffe0ff */
[----:B------:R-:W-:Y:S03]  /*6e30*/  IADD3 R3, PT, PT, R2, R213, RZ ;  /* 0x000000d502037210 */ /* 0x000fe60007ffe0ff */
[----:B------:R-:W-:Y:S06]  /*6e40*/  LDGSTS.E.BYPASS.LTC128B.128 [R233+0xf800], desc[UR24][R30.64] ;  /* 0x0f8000001ee97fae */ /* 0x000fec000b981a18 */
[----:B------:R1:W-:Y:S06]  /*6e50*/  LDGSTS.E.BYPASS.LTC128B.128 [R233+0x13800], desc[UR24][R30.64+0x80] ;  /* 0x138000801ee97fae */ /* 0x0003ec000b981a18 */
[----:B------:R-:W-:Y:S06]  /*6e60*/  LDSM.16.M88.4 R140, [R190] ;  /* 0x00000000be8c783b */ /* 0x000fec0000000200 */
[----:B------:R-:W2:Y:S06]  /*6e70*/  LDSM.16.M88.4 R144, [R189+UR5+0x4000] ;  /* 0x00400005bd90783b */ /* 0x000eac0008000200 */
[----:B------:R-:W5:Y:S06]  /*6e80*/  LDSM.16.M88.4 R148, [R189+UR5+0x4800] ;  /* 0x00480005bd94783b */ /* 0x000f6c0008000200 */
[----:B------:R-:W3:Y:S06]  /*6e90*/  LDSM.16.M88.4 R152, [R189+UR5+0x5000] ;  /* 0x00500005bd98783b */ /* 0x000eec0008000200 */
[----:B------:R-:W0:Y:S06]  /*6ea0*/  LDGDEPBAR ;  /* 0x00000000000079af */ /* 0x000e2c0000000000 */
[----:B------:R-:W1:Y:S06]  /*6eb0*/  LDSM.16.M88.4 R156, [R189+UR5+0x5800] ;  /* 0x00580005bd9c783b */ /* 0x000e6c0008000200 */
[----:B------:R-:W4:Y:S06]  /*6ec0*/  LDSM.16.M88.4 R160, [R189+UR5+0x6000] ;  /* 0x00600005bda0783b */ /* 0x000f2c0008000200 */
[----:B------:R-:W4:Y:S01]  /*6ed0*/  LDSM.16.M88.4 R164, [R189+UR5+0x6800] ;  /* 0x00680005bda4783b */ /* 0x000f220008000200 */
[C---:B--2---:R-:W-:Y:S05]  /*6ee0*/  HMMA.16816.F32.BF16 R4, R140.reuse, R144, RZ ;  /* 0x000000908c04723c */ /* 0x044fea00000418ff */
[----:B------:R-:W2:Y:S06]  /*6ef0*/  LDSM.16.M88.4 R168, [R189+UR5+0x7000] ;  /* 0x00700005bda8783b */ /* 0x000eac0008000200 */
[----:B------:R-:W2:Y:S01]  /*6f00*/  LDSM.16.M88.4 R172, [R189+UR5+0x7800] ;  /* 0x00780005bdac783b */ /* 0x000ea20008000200 */
[C---:B------:R-:W-:Y:S05]  /*6f10*/  HMMA.16816.F32.BF16 R8, R140.reuse, R146, RZ ;  /* 0x000000928c08723c */ /* 0x040fea00000418ff */
[----:B------:R-:W-:Y:S03]  /*6f20*/  LDSM.16.M88.4 R176, [R188] ;  /* 0x00000000bcb0783b */ /* 0x000fe60000000200 */
[C---:B-----5:R-:W-:Y:S03]  /*6f30*/  HMMA.16816.F32.BF16 R12, R140.reuse, R148, RZ ;  /* 0x000000948c0c723c */ /* 0x060fe600000418ff */
[----:B------:R-:W5:Y:S05]  /*6f40*/  LDSM.16.M88.4 R180, [R3+0x4000] ;  /* 0x0040000003b4783b */ /* 0x000f6a0000000200 */
[C---:B------:R-:W-:Y:S01]  /*6f50*/  HMMA.16816.F32.BF16 R16, R140.reuse, R150, RZ ;  /* 0x000000968c10723c */ /* 0x040fe200000418ff */
[----:B------:R-:W5:Y:S06]  /*6f60*/  LDSM.16.M88.4 R184, [R3+0x4800] ;  /* 0x0048000003b8783b */ /* 0x000f6c0000000200 */
[----:B------:R-:W5:Y:S01]  /*6f70*/  LDSM.16.M88.4 R132, [R3+0x5000] ;  /* 0x005000000384783b */ /* 0x000f620000000200 */
[C---:B---3--:R-:W-:Y:S05]  /*6f80*/  HMMA.16816.F32.BF16 R20, R140.reuse, R152, RZ ;  /* 0x000000988c14723c */ /* 0x048fea00000418ff */
[----:B------:R-:W-:Y:S03]  /*6f90*/  LDSM.16.M88.4 R144, [R3+0x6000] ;  /* 0x006000000390783b */ /* 0x000fe60000000200 */
[C---:B------:R-:W-:Y:S03]  /*6fa0*/  HMMA.16816.F32.BF16 R24, R140.reuse, R154, RZ ;  /* 0x0000009a8c18723c */ /* 0x040fe600000418ff */
[----:B------:R-:W-:Y:S05]  /*6fb0*/  LDSM.16.M88.4 R148, [R3+0x6800] ;  /* 0x006800000394783b */ /* 0x000fea0000000200 */
[C---:B-1----:R-:W-:Y:S01]  /*6fc0*/  HMMA.16816.F32.BF16 R28, R140.reuse, R156, RZ ;  /* 0x0000009c8c1c723c */ /* 0x042fe200000418ff */
[----:B------:R-:W-:Y:S01]  /*6fd0*/  LDSM.16.M88.4 R152, [R3+0x7000] ;  /* 0x007000000398783b */ /* 0x000fe20000000200 */
[----:B------:R-:W-:Y:S04]  /*6fe0*/  SEL R157, R139, 0xffffffc0, !P0 ;  /* 0xffffffc08b9d7807 */ /* 0x000fe80004000000 */
[-C--:B------:R-:W-:Y:S02]  /*6ff0*/  IADD3 R200, PT, PT, R190, R157.reuse, RZ ;  /* 0x0000009dbec87210 */ /* 0x080fe40007ffe0ff */
[C---:B------:R-:W-:Y:S01]  /*7000*/  HMMA.16816.F32.BF16 R32, R140.reuse, R158, RZ ;  /* 0x0000009e8c20723c */ /* 0x040fe200000418ff */
[----:B------:R-:W-:Y:S02]  /*7010*/  IADD3 R136, PT, PT, R2, R157, RZ ;  /* 0x0000009d02887210 */ /* 0x000fe40007ffe0ff */
[----:B------:R-:W-:Y:S01]  /*7020*/  LDSM.16.M88.4 R156, [R3+0x7800] ;  /* 0x00780000039c783b */ /* 0x000fe20000000200 */
[C---:B------:R-:W-:Y:S02]  /*7030*/  IADD3 R201, PT, PT, R213.reuse, R200, RZ ;  /* 0x000000c8d5c97210 */ /* 0x040fe40007ffe0ff */
[----:B------:R-:W-:Y:S02]  /*7040*/  IADD3 R2, PT, PT, R213, R136, RZ ;  /* 0x00000088d5027210 */ /* 0x000fe40007ffe0ff */
[C---:B----4-:R-:W-:Y:S01]  /*7050*/  HMMA.16816.F32.BF16 R36, R140.reuse, R160, RZ ;  /* 0x000000a08c24723c */ /* 0x050fe200000418ff */
        /* <DEDUP_REMOVED lines=8> */
[C---:B--2---:R-:W-:Y:S08]  /*70e0*/  HMMA.16816.F32.BF16 R52, R140.reuse, R168, RZ ;  /* 0x000000a88c34723c */ /* 0x044ff000000418ff */
        /* <DEDUP_REMOVED lines=156> */
[----:B------:R4:W3:Y:S01]  /*7ab0*/  MUFU.TANH R9, R133 ;  /* 0x0000008500097308 */ /* 0x0008e20000002400 */
[C---:B--2---:R-:W-:Y:S03]  /*7ac0*/  HMMA.16816.F32.BF16 R20, R200.reuse, R140, R20 ;  /* 0x0000008cc814723c */ /* 0x044fe60000041814 */
[----:B------:R-:W-:Y:S01]  /*7ad0*/  FMUL.FTZ R196, R14, UR10 ;  /* 0x0000000a0ec47c20 */ /* 0x000fe20008410000 */
[----:B------:R-:W-:Y:S05]  /*7ae0*/  FMUL.FTZ R197, R13, UR10 ;  /* 0x0000000a0dc57c20 */ /* 0x000fea0008410000 */
[----:B------:R2:W2:Y:S01]  /*7af0*/  MUFU.TANH R150, R136 ;  /* 0x0000008800967308 */ /* 0x0004a20000002400 */
[C---:B------:R-:W-:Y:S01]  /*7b00*/  HMMA.16816.F32.BF16 R24, R200.reuse, R142, R24 ;  /* 0x0000008ec818723c */ /* 0x040fe20000041818 */
[----:B------:R-:W-:Y:S02]  /*7b10*/  LDSM.16.M88.4 R140, [R2+0xa000] ;  /* 0x00a00000028c783b */ /* 0x000fe40000000200 */
[----:B-1----:R-:W-:Y:S06]  /*7b20*/  FMUL.FTZ R192, R10, UR10 ;  /* 0x0000000a0ac07c20 */ /* 0x002fec0008410000 */
[----:B------:R1:W1:Y:S01]  /*7b30*/  MUFU.TANH R175, R194 ;  /* 0x000000c200af7308 */ /* 0x0002620000002400 */
[----:B----4-:R-:W4:Y:S09]  /*7b40*/  LDSM.16.M88.4 R132, [R2+0x9800] ;  /* 0x009800000284783b */ /* 0x010f320000000200 */
[----:B------:R5:W3:Y:S01]  /*7b50*/  MUFU.TANH R179, R192 ;  /* 0x000000c000b37308 */ /* 0x000ae20000002400 */
[----:B--2---:R-:W-:Y:S09]  /*7b60*/  FMUL.FTZ R136, R12, UR10 ;  /* 0x0000000a0c887c20 */ /* 0x004ff20008410000 */
[----:B------:R2:W2:Y:S01]  /*7b70*/  MUFU.TANH R177, R195 ;  /* 0x000000c300b17308 */ /* 0x0004a20000002400 */
[----:B-1----:R-:W-:Y:S09]  /*7b80*/  FMUL.FTZ R194, R17, UR10 ;  /* 0x0000000a11c27c20 */ /* 0x002ff20008410000 */
[----:B------:R1:W1:Y:S01]  /*7b90*/  MUFU.TANH R181, R191 ;  /* 0x000000bf00b57308 */ /* 0x0002620000002400 */
[----:B-----5:R-:W-:Y:S09]  /*7ba0*/  FMUL.FTZ R192, R19, UR10 ;  /* 0x0000000a13c07c20 */ /* 0x020ff20008410000 */
[----:B------:R5:W3:Y:S01]  /*7bb0*/  MUFU.TANH R186, R136 ;  /* 0x0000008800ba7308 */ /* 0x000ae20000002400 */
[----:B--2---:R-:W-:Y:S09]  /*7bc0*/  FMUL.FTZ R195, R15, UR10 ;  /* 0x0000000a0fc37c20 */ /* 0x004ff20008410000 */
[----:B------:R2:W2:Y:S01]  /*7bd0*/  MUFU.TANH R174, R194 ;  /* 0x000000c200ae7308 */ /* 0x0004a20000002400 */
[C---:B----4-:R-:W-:Y:S03]  /*7be0*/  HMMA.16816.F32.BF16 R28, R200.reuse, R132, R28 ;  /* 0x00000084c81c723c */ /* 0x050fe6000004181c */
[----:B-1----:R-:W-:Y:S01]  /*7bf0*/  FMUL.FTZ R191, R16, UR10 ;  /* 0x0000000a10bf7c20 */ /* 0x002fe20008410000 */
[----:B------:R-:W-:Y:S05]  /*7c00*/  FMUL.FTZ R133, R27, UR10 ;  /* 0x0000000a1b857c20 */ /* 0x000fea0008410000 */
[----:B------:R1:W4:Y:S01]  /*7c10*/  MUFU.TANH R167, R192 ;  /* 0x000000c000a77308 */ /* 0x0003220000002400 */
[C---:B------:R-:W-:Y:S03]  /*7c20*/  HMMA.16816.F32.BF16 R32, R200.reuse, R134, R32 ;  /* 0x00000086c820723c */ /* 0x040fe60000041820 */
[----:B-----5:R-:W-:Y:S06]  /*7c30*/  FMUL.FTZ R136, R20, UR10 ;  /* 0x0000000a14887c20 */ /* 0x020fec0008410000 */
[----:B------:R5:W1:Y:S01]  /*7c40*/  MUFU.TANH R154, R193 ;  /* 0x000000c1009a7308 */ /* 0x000a620000002400 */
[C---:B------:R-:W-:Y:S03]  /*7c50*/  HMMA.16816.F32.BF16 R36, R200.reuse, R140, R36 ;  /* 0x0000008cc824723c */ /* 0x040fe60000041824 */
[----:B------:R-:W-:Y:S01]  /*7c60*/  FMUL.FTZ R252, R28, UR10 ;  /* 0x0000000a1cfc7c20 */ /* 0x000fe20008410000 */
[----:B------:R-:W-:Y:S01]  /*7c70*/  FMUL.FTZ R250, R29, UR10 ;  /* 0x0000000a1dfa7c20 */ /* 0x000fe20008410000 */
[----:B------:R-:W-:Y:S01]  /*7c80*/  FMUL.FTZ R134, R30, UR10 ;  /* 0x0000000a1e867c20 */ /* 0x000fe20008410000 */
[----:B------:R-:W-:Y:S03]  /*7c90*/  FMUL.FTZ R251, R31, UR10 ;  /* 0x0000000a1ffb7c20 */ /* 0x000fe60008410000 */
[----:B------:R3:W3:Y:S01]  /*7ca0*/  MUFU.TANH R173, R196 ;  /* 0x000000c400ad7308 */ /* 0x0006e20000002400 */
[----:B------:R-:W4:Y:S01]  /*7cb0*/  LDSM.16.M88.4 R28, [R2+0xa800] ;  /* 0x00a80000021c783b */ /* 0x000f220000000200 */
[C---:B------:R-:W-:Y:S03]  /*7cc0*/  HMMA.16816.F32.BF16 R40, R200.reuse, R142, R40 ;  /* 0x0000008ec828723c */ /* 0x040fe60000041828 */
[----:B------:R-:W-:Y:S01]  /*7cd0*/  FMUL.FTZ R33, R33, UR10 ;  /* 0x0000000a21217c20 */ /* 0x000fe20008410000 */
[----:B------:R-:W-:Y:S01]  /*7ce0*/  FMUL.FTZ R34, R34, UR10 ;  /* 0x0000000a22227c20 */ /* 0x000fe20008410000 */
[----:B------:R-:W-:Y:S03]  /*7cf0*/  FMUL.FTZ R35, R35, UR10 ;  /* 0x0000000a23237c20 */ /* 0x000fe60008410000 */
[----:B------:R3:W4:Y:S01]  /*7d00*/  MUFU.TANH R171, R195 ;  /* 0x000000c300ab7308 */ /* 0x0007220000002400 */
[----:B------:R-:W-:Y:S01]  /*7d10*/  FMUL.FTZ R248, R32, UR10 ;  /* 0x0000000a20f87c20 */ /* 0x000fe20008410000 */
[----:B--2---:R-:W-:Y:S01]  /*7d20*/  FMUL.FTZ R194, R23, UR10 ;  /* 0x0000000a17c27c20 */ /* 0x004fe20008410000 */
[----:B-1----:R-:W-:Y:S01]  /*7d30*/  FMUL.FTZ R192, R25, UR10 ;  /* 0x0000000a19c07c20 */ /* 0x002fe20008410000 */
[----:B-----5:R-:W-:Y:S01]  /*7d40*/  FMUL.FTZ R193, R18, UR10 ;  /* 0x0000000a12c17c20 */ /* 0x020fe20008410000 */
[----:B------:R-:W-:Y:S01]  /*7d50*/  FMUL.FTZ R36, R36, UR10 ;  /* 0x0000000a24247c20 */ /* 0x000fe20008410000 */
[----:B------:R-:W-:Y:S01]  /*7d60*/  FMUL.FTZ R37, R37, UR10 ;  /* 0x0000000a25257c20 */ /* 0x000fe20008410000 */
[----:B------:R-:W-:Y:S03]  /*7d70*/  FMUL.FTZ R38, R38, UR10 ;  /* 0x0000000a26267c20 */ /* 0x000fe60008410000 */
[----:B------:R-:W1:Y:S01]  /*7d80*/  MUFU.TANH R246, R33 ;  /* 0x0000002100f67308 */ /* 0x000e620000002400 */
[----:B---3--:R-:W-:Y:S01]  /*7d90*/  FMUL.FTZ R196, R21, UR10 ;  /* 0x0000000a15c47c20 */ /* 0x008fe20008410000 */
[----:B------:R-:W-:Y:S01]  /*7da0*/  FMUL.FTZ R39, R39, UR10 ;  /* 0x0000000a27277c20 */ /* 0x000fe20008410000 */
[----:B------:R-:W-:Y:S01]  /*7db0*/  FMUL.FTZ R240, R40, UR10 ;  /* 0x0000000a28f07c20 */ /* 0x000fe20008410000 */
[----:B------:R-:W-:Y:S01]  /*7dc0*/  FMUL.FTZ R41, R41, UR10 ;  /* 0x0000000a29297c20 */ /* 0x000fe20008410000 */
[----:B------:R-:W-:Y:S05]  /*7dd0*/  FMUL.FTZ R42, R42, UR10 ;  /* 0x0000000a2a2a7c20 */ /* 0x000fea0008410000 */
[----:B------:R-:W2:Y:S01]  /*7de0*/  MUFU.TANH R249, R34 ;  /* 0x0000002200f97308 */ /* 0x000ea20000002400 */
[----:B------:R-:W-:Y:S01]  /*7df0*/  FMUL.FTZ R195, R22, UR10 ;  /* 0x0000000a16c37c20 */ /* 0x000fe20008410000 */
[----:B------:R-:W-:Y:S08]  /*7e00*/  FMUL.FTZ R43, R43, UR10 ;  /* 0x0000000a2b2b7c20 */ /* 0x000ff00008410000 */
[----:B------:R3:W1:Y:S10]  /*7e10*/  MUFU.TANH R247, R35 ;  /* 0x0000002300f77308 */ /* 0x0006740000002400 */
[----:B------:R5:W1:Y:S01]  /*7e20*/  MUFU.TANH R178, R191 ;  /* 0x000000bf00b27308 */ /* 0x000a620000002400 */
[C---:B----4-:R-:W-:Y:S09]  /*7e30*/  HMMA.16816.F32.BF16 R44, R200.reuse, R28, R44 ;  /* 0x0000001cc82c723c */ /* 0x050ff2000004182c */
[----:B------:R4:W1:Y:S01]  /*7e40*/  MUFU.TANH R170, R136 ;  /* 0x0000008800aa7308 */ /* 0x0008620000002400 */
[----:B---3--:R-:W3:Y:S01]  /*7e50*/  LDSM.16.M88.4 R32, [R2+0xb000] ;  /* 0x00b000000220783b */ /* 0x008ee20000000200 */
[C---:B------:R-:W-:Y:S05]  /*7e60*/  HMMA.16816.F32.BF16 R48, R200.reuse, R30, R48 ;  /* 0x0000001ec830723c */ /* 0x040fea0000041830 */
[----:B------:R-:W2:Y:S03]  /*7e70*/  LDSM.16.M88.4 R28, [R2+0xb800] ;  /* 0x00b80000021c783b */ /* 0x000ea60000000200 */
[----:B------:R1:W1:Y:S01]  /*7e80*/  MUFU.TANH R157, R194 ;  /* 0x000000c2009d7308 */ /* 0x0002620000002400 */
[----:B-----5:R-:W-:Y:S01]  /*7e90*/  FMUL.FTZ R191, R24, UR10 ;  /* 0x0000000a18bf7c20 */ /* 0x020fe20008410000 */
[----:B------:R-:W-:Y:S04]  /*7ea0*/  DEPBAR.LE SB0, 0x0 ;  /* 0x000080000000791a */ /* 0x000fe80000000000 */
[----:B------:R-:W-:Y:S01]  /*7eb0*/  FMUL.FTZ R236, R44, UR10 ;  /* 0x0000000a2cec7c20 */ /* 0x000fe20008410000 */
[----:B------:R-:W-:Y:S03]  /*7ec0*/  FMUL.FTZ R45, R45, UR10 ;  /* 0x0000000a2d2d7c20 */ /* 0x000fe60008410000 */
[----:B------:R5:W1:Y:S01]  /*7ed0*/  MUFU.TANH R158, R192 ;  /* 0x000000c0009e7308 */ /* 0x000a620000002400 */
[----:B------:R-:W-:Y:S01]  /*7ee0*/  BAR.SYNC.DEFER_BLOCKING 0x0 ;  /* 0x0000000000007b1d */ /* 0x000fe20000010000 */
[----:B----4-:R-:W-:Y:S01]  /*7ef0*/  FMUL.FTZ R136, R26, UR10 ;  /* 0x0000000a1a887c20 */ /* 0x010fe20008410000 */
[----:B------:R-:W-:Y:S01]  /*7f00*/  FMUL.FTZ R46, R46, UR10 ;  /* 0x0000000a2e2e7c20 */ /* 0x000fe20008410000 */
[----:B------:R-:W-:Y:S01]  /*7f10*/  FMUL.FTZ R47, R47, UR10 ;  /* 0x0000000a2f2f7c20 */ /* 0x000fe20008410000 */
[----:B------:R-:W-:Y:S01]  /*7f20*/  FMUL.FTZ R232, R48, UR10 ;  /* 0x0000000a30e87c20 */ /* 0x000fe20008410000 */
[----:B------:R-:W-:Y:S01]  /*7f30*/  FMUL.FTZ R49, R49, UR10 ;  /* 0x0000000a31317c20 */ /* 0x000fe20008410000 */
[----:B------:R-:W-:Y:S03]  /*7f40*/  FMUL.FTZ R50, R50, UR10 ;  /* 0x0000000a32327c20 */ /* 0x000fe60008410000 */
[----:B------:R4:W1:Y:S01]  /*7f50*/  MUFU.TANH R182, R197 ;  /* 0x000000c500b67308 */ /* 0x0008620000002400 */
[----:B------:R-:W-:Y:S09]  /*7f60*/  FMUL.FTZ R51, R51, UR10 ;  /* 0x0000000a33337c20 */ /* 0x000ff20008410000 */
[----:B------:R4:W1:Y:S10]  /*7f70*/  MUFU.TANH R169, R193 ;  /* 0x000000c100a97308 */ /* 0x0008740000002400 */
[----:B------:R4:W1:Y:S01]  /*7f80*/  MUFU.TANH R166, R196 ;  /* 0x000000c400a67308 */ /* 0x0008620000002400 */
[C---:B---3--:R-:W-:Y:S09]  /*7f90*/  HMMA.16816.F32.BF16 R52, R200.reuse, R32, R52 ;  /* 0x00000020c834723c */ /* 0x048ff20000041834 */
[----:B------:R4:W3:Y:S01]  /*7fa0*/  MUFU.TANH R165, R195 ;  /* 0x000000c300a57308 */ /* 0x0008e20000002400 */
[C---:B------:R-:W-:Y:S09]  /*7fb0*/  HMMA.16816.F32.BF16 R56, R200.reuse, R34, R56 ;  /* 0x00000022c838723c */ /* 0x040ff20000041838 */
[----:B------:R4:W1:Y:S01]  /*7fc0*/  MUFU.TANH R162, R191 ;  /* 0x000000bf00a27308 */ /* 0x0008620000002400 */
[C---:B--2---:R-:W-:Y:S03]  /*7fd0*/  HMMA.16816.F32.BF16 R60, R200.reuse, R28, R60 ;  /* 0x0000001cc83c723c */ /* 0x044fe6000004183c */
[----:B------:R-:W-:Y:S01]  /*7fe0*/  FMUL.FTZ R52, R52, UR10 ;  /* 0x0000000a34347c20 */ /* 0x000fe20008410000 */
[----:B------:R-:W-:Y:S01]  /*7ff0*/  FMUL.FTZ R53, R53, UR10 ;  /* 0x0000000a35357c20 */ /* 0x000fe20008410000 */
[----:B------:R-:W-:Y:S01]  /*8000*/  FMUL.FTZ R54, R54, UR10 ;  /* 0x0000000a36367c20 */ /* 0x000fe20008410000 */
[----:B------:R-:W-:Y:S03]  /*8010*/  FMUL.FTZ R55, R55, UR10 ;  /* 0x0000000a37377c20 */ /* 0x000fe60008410000 */
[----:B------:R4:W2:Y:S01]  /*8020*/  MUFU.TANH R163, R136 ;  /* 0x0000008800a37308 */ /* 0x0008a20000002400 */
[----:B------:R-:W-:Y:S03]  /*8030*/  HMMA.16816.F32.BF16 R64, R200, R30, R64 ;  /* 0x0000001ec840723c */ /* 0x000fe60000041840 */
[----:B------:R-:W-:Y:S01]  /*8040*/  FMUL.FTZ R204, R56, UR10 ;  /* 0x0000000a38cc7c20 */ /* 0x000fe20008410000 */
[----:B------:R-:W-:Y:S01]  /*8050*/  FMUL.FTZ R57, R57, UR10 ;  /* 0x0000000a39397c20 */ /* 0x000fe20008410000 */
[----:B------:R-:W-:Y:S01]  /*8060*/  FMUL.FTZ R58, R58, UR10 ;  /* 0x0000000a3a3a7c20 */ /* 0x000fe20008410000 */
[----:B------:R-:W-:Y:S03]  /*8070*/  FMUL.FTZ R59, R59, UR10 ;  /* 0x0000000a3b3b7c20 */ /* 0x000fe60008410000 */
[----:B------:R4:W2:Y:S01]  /*8080*/  MUFU.TANH R159, R133 ;  /* 0x00000085009f7308 */ /* 0x0008a20000002400 */
[----:B-1----:R-:W-:Y:S01]  /*8090*/  FMUL.FTZ R194, R60, UR10 ;  /* 0x0000000a3cc27c20 */ /* 0x002fe20008410000 */
[----:B------:R-:W-:Y:S01]  /*80a0*/  FMUL.FTZ R61, R61, UR10 ;  /* 0x0000000a3d3d7c20 */ /* 0x000fe20008410000 */
[----:B------:R-:W-:Y:S01]  /*80b0*/  FMUL.FTZ R62, R62, UR10 ;  /* 0x0000000a3e3e7c20 */ /* 0x000fe20008410000 */
[----:B------:R-:W-:Y:S06]  /*80c0*/  FMUL.FTZ R63, R63, UR10 ;  /* 0x0000000a3f3f7c20 */ /* 0x000fec0008410000 */
[----:B------:R4:W1:Y:S01]  /*80d0*/  MUFU.TANH R161, R134 ;  /* 0x0000008600a17308 */ /* 0x0008620000002400 */
[----:B-----5:R-:W-:Y:S01]  /*80e0*/  FMUL.FTZ R192, R64, UR10 ;  /* 0x0000000a40c07c20 */ /* 0x020fe20008410000 */
[----:B------:R-:W-:Y:S01]  /*80f0*/  FMUL.FTZ R65, R65, UR10 ;  /* 0x0000000a41417c20 */ /* 0x000fe20008410000 */
[----:B------:R-:W-:Y:S01]  /*8100*/  FMUL.FTZ R66, R66, UR10 ;  /* 0x0000000a42427c20 */ /* 0x000fe20008410000 */
[----:B------:R-:W-:Y:S06]  /*8110*/  FMUL.FTZ R67, R67, UR10 ;  /* 0x0000000a43437c20 */ /* 0x000fec0008410000 */
        /* <DEDUP_REMOVED lines=113> */
.L_x_1935:
        /* <DEDUP_REMOVED lines=37> */
.L_x_1934:
[----:B------:R-:W-:Y:S01]  /*8a80*/  FMNMX3.FTZ R3, R137, R150, R146, !PT ;  /* 0x0000009689037276 */ /* 0x000fe20007810092 */
[----:B--2---:R-:W-:Y:S01]  /*8a90*/  LDSM.16.MT88.4 R12, [R210+0xc000] ;  /* 0x00c00000d20c783b */ /* 0x004fe20000004200 */
        /* <DEDUP_REMOVED lines=32> */
[----:B------:R-:W-:Y:S01]  /*8ca0*/  IADD3 R141, PT, PT, R210, R213, RZ ;  /* 0x000000d5d28d7210 */ /* 0x000fe20007ffe0ff */
[----:B------:R-:W1:Y:S01]  /*8cb0*/  SHFL.BFLY PT, R3, R6, 0x2, 0x1f ;  /* 0x0c401f0006037f89 */ /* 0x000e6200000e0000 */
[----:B------:R-:W-:Y:S02]  /*8cc0*/  MOV R140, R220 ;  /* 0x000000dc008c7202 */ /* 0x000fe40000000f00 */
[----:B------:R-:W-:Y:S05]  /*8cd0*/  @P0 IADD3 R140, PT, PT, R227, -0x40, RZ ;  /* 0xffffffc0e38c0810 */ /* 0x000fea0007ffe0ff */
[----:B------:R-:W2:Y:S01]  /*8ce0*/  SHFL.BFLY PT, R2, R7, 0x2, 0x1f ;  /* 0x0c401f0007027f89 */ /* 0x000ea200000e0000 */
[----:B------:R-:W-:Y:S02]  /*8cf0*/  ISETP.GT.AND P0, PT, R221, R214, PT ;  /* 0x000000d6dd00720c */ /* 0x000fe40003f04270 */
[----:B------:R-:W-:Y:S05]  /*8d00*/  IADD3 R213, PT, PT, R213, R140, RZ ;  /* 0x0000008cd5d57210 */ /* 0x000fea0007ffe0ff */
[----:B------:R-:W-:Y:S01]  /*8d10*/  LDSM.16.MT88.4 R20, [R141+0xc000] ;  /* 0x00c000008d14783b */ /* 0x000fe20000004200 */
[----:B------:R-:W-:Y:S07]  /*8d20*/  IADD3 R226, PT, PT, R226, -0x80, RZ ;  /* 0xffffff80e2e27810 */ /* 0x000fee0007ffe0ff */
[----:B------:R-:W-:Y:S08]  /*8d30*/  LDSM.16.MT88.4 R28, [R140] ;  /* 0x000000008c1c783b */ /* 0x000ff00000004200 */
[----:B------:R-:W-:Y:S08]  /*8d40*/  LDSM.16.MT88.4 R36, [R213] ;  /* 0x00000000d524783b */ /* 0x000ff00000004200 */
[----:B------:R-:W-:Y:S08]  /*8d50*/  LDSM.16.MT88.4 R52, [R141+0x10000] ;  /* 0x010000008d34783b */ /* 0x000ff00000004200 */
        /* <DEDUP_REMOVED lines=11> */
[----:B------:R-:W-:Y:S01]  /*8e10*/  FMUL.FTZ R4, R3, UR4 ;  /* 0x0000000403047c20 */ /* 0x000fe20008410000 */
[----:B------:R-:W-:Y:S01]  /*8e20*/  FSEL R151, R151, RZ, P2 ;  /* 0x000000ff97977208 */ /* 0x000fe20001000000 */
[C---:B------:R-:W-:Y:S01]  /*8e30*/  FADD.FTZ R0, -R3.reuse, R0 ;  /* 0x0000000003007221 */ /* 0x040fe20000010100 */
[----:B------:R-:W-:Y:S01]  /*8e40*/  FSETP.NEU.FTZ.AND P2, PT, R3, -INF , PT ;  /* 0xff8000000300780b */ /* 0x000fe20003f5d000 */
[----:B------:R-:W-:Y:S02]  /*8e50*/  FMUL.FTZ R5, R2, UR4 ;  /* 0x0000000402057c20 */ /* 0x000fe40008410000 */
[--C-:B------:R-:W-:Y:S01]  /*8e60*/  FFMA.FTZ R149, R150, UR4, -R151.reuse ;  /* 0x0000000496957c23 */ /* 0x100fe20008010897 */
[----:B------:R-:W-:Y:S01]  /*8e70*/  FSEL R150, R4, RZ, P2 ;  /* 0x000000ff04967208 */ /* 0x000fe20001000000 */
[--C-:B------:R-:W-:Y:S01]  /*8e80*/  FFMA.FTZ R148, R146, UR4, -R151.reuse ;  /* 0x0000000492947c23 */ /* 0x100fe20008010897 */
[--C-:B------:R-:W-:Y:S01]  /*8e90*/  FFMA.FTZ R146, R181, UR4, -R151.reuse ;  /* 0x00000004b5927c23 */ /* 0x100fe20008010897 */
[--C-:B------:R-:W-:Y:S01]  /*8ea0*/  FFMA.FTZ R145, R154, UR4, -R151.reuse ;  /* 0x000000049a917c23 */ /* 0x100fe20008010897 */
[----:B------:R-:W-:Y:S01]  /*8eb0*/  FMUL.FTZ R6, R0, UR4 ;  /* 0x0000000400067c20 */ /* 0x000fe20008410000 */
[--C-:B------:R-:W-:Y:S01]  /*8ec0*/  FFMA.FTZ R142, R9, UR4, -R150.reuse ;  /* 0x00000004098e7c23 */ /* 0x100fe20008010896 */
[--C-:B------:R-:W-:Y:S01]  /*8ed0*/  FFMA.FTZ R147, R177, UR4, -R150.reuse ;  /* 0x00000004b1937c23 */ /* 0x100fe20008010896 */
[--C-:B------:R-:W-:Y:S01]  /*8ee0*/  FFMA.FTZ R144, R175, UR4, -R150.reuse ;  /* 0x00000004af907c23 */ /* 0x100fe20008010896 */
[--C-:B------:R-:W-:Y:S01]  /*8ef0*/  FFMA.FTZ R143, R179, UR4, -R150.reuse ;  /* 0x00000004b38f7c23 */ /* 0x100fe20008010896 */
[----:B------:R-:W1:Y:S01]  /*8f00*/  MUFU.EX2 R2, R5 ;  /* 0x0000000500027308 */ /* 0x000e620000000800 */
[--C-:B------:R-:W-:Y:S01]  /*8f10*/  FFMA.FTZ R153, R157, UR4, -R150.reuse ;  /* 0x000000049d997c23 */ /* 0x100fe20008010896 */
[--C-:B------:R-:W-:Y:S01]  /*8f20*/  FFMA.FTZ R157, R158, UR4, -R151.reuse ;  /* 0x000000049e9d7c23 */ /* 0x100fe20008010897 */
[--C-:B------:R-:W-:Y:S01]  /*8f30*/  FFMA.FTZ R152, R170, UR4, -R151.reuse ;  /* 0x00000004aa987c23 */ /* 0x100fe20008010897 */
[--C-:B------:R-:W-:Y:S01]  /*8f40*/  FFMA.FTZ R155, R166, UR4, -R151.reuse ;  /* 0x00000004a69b7c23 */ /* 0x100fe20008010897 */
[--C-:B------:R-:W-:Y:S01]  /*8f50*/  FFMA.FTZ R156, R165, UR4, -R150.reuse ;  /* 0x00000004a59c7c23 */ /* 0x100fe20008010896 */
[--C-:B------:R-:W-:Y:S01]  /*8f60*/  FFMA.FTZ R154, R162, UR4, -R151.reuse ;  /* 0x00000004a29a7c23 */ /* 0x100fe20008010897 */
[--C-:B------:R-:W-:Y:S03]  /*8f70*/  FFMA.FTZ R158, R163, UR4, -R150.reuse ;  /* 0x00000004a39e7c23 */ /* 0x100fe60008010896 */
[----:B------:R-:W2:Y:S01]  /*8f80*/  MUFU.EX2 R0, R6 ;  /* 0x0000000600007308 */ /* 0x000ea20000000800 */
[--C-:B------:R-:W-:Y:S01]  /*8f90*/  FFMA.FTZ R159, R159, UR4, -R150.reuse ;  /* 0x000000049f9f7c23 */ /* 0x100fe20008010896 */
[--C-:B------:R-:W-:Y:S01]  /*8fa0*/  FFMA.FTZ R164, R161, UR4, -R150.reuse ;  /* 0x00000004a1a47c23 */ /* 0x100fe20008010896 */
[--C-:B------:R-:W-:Y:S01]  /*8fb0*/  FFMA.FTZ R160, R252, UR4, -R151.reuse ;  /* 0x00000004fca07c23 */ /* 0x100fe20008010897 */
[--C-:B------:R-:W-:Y:S01]  /*8fc0*/  FFMA.FTZ R163, R250, UR4, -R151.reuse ;  /* 0x00000004faa37c23 */ /* 0x100fe20008010897 */
[--C-:B------:R-:W-:Y:S01]  /*8fd0*/  FFMA.FTZ R161, R251, UR4, -R150.reuse ;  /* 0x00000004fba17c23 */ /* 0x100fe20008010896 */
[--C-:B------:R-:W-:Y:S01]  /*8fe0*/  FFMA.FTZ R162, R248, UR4, -R151.reuse ;  /* 0x00000004f8a27c23 */ /* 0x100fe20008010897 */
[--C-:B------:R-:W-:Y:S03]  /*8ff0*/  FFMA.FTZ R165, R246, UR4, -R151.reuse ;  /* 0x00000004f6a57c23 */ /* 0x100fe60008010897 */
        /* <DEDUP_REMOVED lines=50> */
[--C-:B------:R-:W-:Y:S01]  /*9320*/  FFMA.FTZ R166, R249, UR4, -R150.reuse ;  /* 0x00000004f9a67c23 */ /* 0x100fe20008010896 */
[--C-:B------:R-:W-:Y:S01]  /*9330*/  FFMA.FTZ R168, R244, UR4, -R151.reuse ;  /* 0x00000004f4a87c23 */ /* 0x100fe20008010897 */
[--C-:B------:R-:W-:Y:S01]  /*9340*/  FFMA.FTZ R170, R245, UR4, -R150.reuse ;  /* 0x00000004f5aa7c23 */ /* 0x100fe20008010896 */
[--C-:B------:R-:W-:Y:S01]  /*9350*/  FFMA.FTZ R172, R240, UR4, -R151.reuse ;  /* 0x00000004f0ac7c23 */ /* 0x100fe20008010897 */
[--C-:B------:R-:W-:Y:S01]  /*9360*/  FFMA.FTZ R175, R239, UR4, -R150.reuse ;  /* 0x00000004efaf7c23 */ /* 0x100fe20008010896 */
[----:B------:R-:W-:Y:S03]  /*9370*/  LDSM.16.MT88.4 R92, [R141+0xd000] ;  /* 0x00d000008d5c783b */ /* 0x000fe60000004200 */
[----:B------:R-:W4:Y:S01]  /*9380*/  MUFU.EX2 R142, R142 ;  /* 0x0000008e008e7308 */ /* 0x000f220000000800 */
[----:B---3--:R-:W-:Y:S01]  /*9390*/  F2FP.BF16.F32.PACK_AB R130, R145, R146 ;  /* 0x000000929182723e */ /* 0x008fe200000010ff */
[--C-:B------:R-:W-:Y:S01]  /*93a0*/  FFMA.FTZ R176, R236, UR4, -R151.reuse ;  /* 0x00000004ecb07c23 */ /* 0x100fe20008010897 */
[--C-:B------:R-:W-:Y:S01]  /*93b0*/  FFMA.FTZ R177, R234, UR4, -R151.reuse ;  /* 0x00000004eab17c23 */ /* 0x100fe20008010897 */
[--C-:B------:R-:W-:Y:S01]  /*93c0*/  FFMA.FTZ R179, R237, UR4, -R150.reuse ;  /* 0x00000004edb37c23 */ /* 0x100fe20008010896 */
[--C-:B------:R-:W-:Y:S01]  /*93d0*/  FFMA.FTZ R180, R232, UR4, -R151.reuse ;  /* 0x00000004e8b47c23 */ /* 0x100fe20008010897 */
[--C-:B------:R-:W-:Y:S01]  /*93e0*/  FFMA.FTZ R181, R230, UR4, -R151.reuse ;  /* 0x00000004e6b57c23 */ /* 0x100fe20008010897 */
[----:B------:R-:W-:Y:S03]  /*93f0*/  LDSM.16.MT88.4 R100, [R213+0x3800] ;  /* 0x00380000d564783b */ /* 0x000fe60000004200 */
[----:B------:R-:W-:Y:S01]  /*9400*/  MUFU.EX2 R152, R152 ;  /* 0x0000009800987308 */ /* 0x000fe20000000800 */
        /* <DEDUP_REMOVED lines=8> */
[----:B----4-:R-:W-:Y:S01]  /*9490*/  F2FP.BF16.F32.PACK_AB R131, R142, R143 ;  /* 0x0000008f8e83723e */ /* 0x010fe200000010ff */
[--C-:B------:R-:W-:Y:S01]  /*94a0*/  FFMA.FTZ R193, R193, UR4, -R150.reuse ;  /* 0x00000004c1c17c23 */ /* 0x100fe20008010896 */
[--C-:B------:R-:W-:Y:S01]  /*94b0*/  FFMA.FTZ R194, R194, UR4, -R151.reuse ;  /* 0x00000004c2c27c23 */ /* 0x100fe20008010897 */
[--C-:B------:R-:W-:Y:S01]  /*94c0*/  FFMA.FTZ R195, R196, UR4, -R151.reuse ;  /* 0x00000004c4c37c23 */ /* 0x100fe20008010897 */
[----:B------:R-:W-:Y:S01]  /*94d0*/  FFMA.FTZ R192, R192, UR4, -R151 ;  /* 0x00000004c0c07c23 */ /* 0x000fe20008010897 */
[--C-:B------:R-:W-:Y:S01]  /*94e0*/  FFMA.FTZ R136, R136, UR4, -R150.reuse ;  /* 0x0000000488887c23 */ /* 0x100fe20008010896 */
        /* <DEDUP_REMOVED lines=10> */
[----:B------:R-:W-:Y:S01]  /*9590*/  FFMA.FTZ R149, R2, R231, R149 ;  /* 0x000000e702957223 */ /* 0x000fe20000010095 */
[----:B------:R-:W-:Y:S06]  /*95a0*/  FFMA.FTZ R147, R0, R229, R147 ;  /* 0x000000e500937223 */ /* 0x000fec0000010093 */
[----:B------:R-:W-:Y:S01]  /*95b0*/  MUFU.EX2 R154, R154 ;  /* 0x0000009a009a7308 */ /* 0x000fe20000000800 */
[----:B------:R-:W-:Y:S01]  /*95c0*/  FADD.FTZ R149, R148, R149 ;  /* 0x0000009594957221 */ /* 0x000fe20000010000 */
[C---:B------:R-:W-:Y:S03]  /*95d0*/  HMMA.16816.F32.BF16 R12, R128.reuse, R20, R12 ;  /* 0x00000014800c723c */ /* 0x040fe6000004180c */
[C---:B------:R-:W-:Y:S01]  /*95e0*/  FMUL.FTZ R20, R2.reuse, R112 ;  /* 0x0000007002147220 */ /* 0x040fe20000410000 */
[----:B------:R-:W-:Y:S01]  /*95f0*/  FMUL.FTZ R21, R2, R113 ;  /* 0x0000007102157220 */ /* 0x000fe20000410000 */
[----:B------:R-:W-:Y:S03]  /*9600*/  FADD.FTZ R144, R144, R147 ;  /* 0x0000009390907221 */ /* 0x000fe60000010000 */
        /* <DEDUP_REMOVED lines=8> */
[----:B------:R-:W-:Y:S01]  /*9690*/  FADD.FTZ R142, R142, R143 ;  /* 0x0000008f8e8e7221 */ /* 0x000fe20000010000 */
[C---:B------:R-:W-:Y:S03]  /*96a0*/  HMMA.16816.F32.BF16 R20, R128.reuse, R28, R20 ;  /* 0x0000001c8014723c */ /* 0x040fe60000041814 */
[C---:B------:R-:W-:Y:S01]  /*96b0*/  FMUL.FTZ R28, R2.reuse, R104 ;  /* 0x00000068021c7220 */ /* 0x040fe20000410000 */
[----:B------:R-:W-:Y:S03]  /*96c0*/  FMUL.FTZ R29, R2, R105 ;  /* 0x00000069021d7220 */ /* 0x000fe60000410000 */
[----:B------:R-:W-:Y:S01]  /*96d0*/  MUFU.EX2 R159, R159 ;  /* 0x0000009f009f7308 */ /* 0x000fe20000000800 */
[--C-:B------:R-:W-:Y:S01]  /*96e0*/  FFMA.FTZ R104, R178, UR4, -R151.reuse ;  /* 0x00000004b2687c23 */ /* 0x100fe20008010897 */
[--C-:B------:R-:W-:Y:S01]  /*96f0*/  FFMA.FTZ R105, R174, UR4, -R151.reuse ;  /* 0x00000004ae697c23 */ /* 0x100fe20008010897 */
[C---:B------:R-:W-:Y:S03]  /*9700*/  HMMA.16816.F32.BF16 R24, R128.reuse, R30, R24 ;  /* 0x0000001e8018723c */ /* 0x040fe60000041818 */
[C---:B------:R-:W-:Y:S01]  /*9710*/  FMUL.FTZ R30, R0.reuse, R106 ;  /* 0x0000006a001e7220 */ /* 0x040fe20000410000 */
[----:B------:R-:W-:Y:S03]  /*9720*/  FMUL.FTZ R31, R0, R107 ;  /* 0x0000006b001f7220 */ /* 0x000fe60000410000 */
[----:B------:R-:W-:Y:S01]  /*9730*/  MUFU.EX2 R104, R104 ;  /* 0x0000006800687308 */ /* 0x000fe20000000800 */
[--C-:B------:R-:W-:Y:S01]  /*9740*/  FFMA.FTZ R107, R169, UR4, -R150.reuse ;  /* 0x00000004a96b7c23 */ /* 0x100fe20008010896 */
[--C-:B------:R-:W-:Y:S01]  /*9750*/  FFMA.FTZ R106, R167, UR4, -R150.reuse ;  /* 0x00000004a76a7c23 */ /* 0x100fe20008010896 */
[--C-:B------:R-:W-:Y:S01]  /*9760*/  FFMA.FTZ R167, R247, UR4, -R150.reuse ;  /* 0x00000004f7a77c23 */ /* 0x100fe20008010896 */
[--C-:B------:R-:W-:Y:S01]  /*9770*/  FFMA.FTZ R169, R243, UR4, -R150.reuse ;  /* 0x00000004f3a97c23 */ /* 0x100fe20008010896 */
[--C-:B------:R-:W-:Y:S01]  /*9780*/  FFMA.FTZ R174, R241, UR4, -R150.reuse ;  /* 0x00000004f1ae7c23 */ /* 0x100fe20008010896 */
[C---:B------:R-:W-:Y:S04]  /*9790*/  HMMA.16816.F32.BF16 R28, R128.reuse, R36, R28 ;  /* 0x00000024801c723c */ /* 0x040fe8000004181c */
[----:B------:R-:W3:Y:S01]  /*97a0*/  MUFU.EX2 R105, R105 ;  /* 0x0000006900697308 */ /* 0x000ee20000000800 */
[C---:B------:R-:W-:Y:S01]  /*97b0*/  FMUL.FTZ R36, R2.reuse, R96 ;  /* 0x0000006002247220 */ /* 0x040fe20000410000 */
[----:B------:R-:W-:Y:S01]  /*97c0*/  FMUL.FTZ R37, R2, R97 ;  /* 0x0000006102257220 */ /* 0x000fe20000410000 */
[--C-:B------:R-:W-:Y:S01]  /*97d0*/  FFMA.FTZ R96, R186, UR4, -R151.reuse ;  /* 0x00000004ba607c23 */ /* 0x100fe20008010897 */
[--C-:B------:R-:W-:Y:S01]  /*97e0*/  FFMA.FTZ R97, R182, UR4, -R151.reuse ;  /* 0x00000004b6617c23 */ /* 0x100fe20008010897 */
[--C-:B------:R-:W-:Y:S01]  /*97f0*/  FFMA.FTZ R178, R235, UR4, -R150.reuse ;  /* 0x00000004ebb27c23 */ /* 0x100fe20008010896 */
[C---:B------:R-:W-:Y:S04]  /*9800*/  HMMA.16816.F32.BF16 R32, R128.reuse, R38, R32 ;  /* 0x000000268020723c */ /* 0x040fe80000041820 */
[----:B------:R-:W-:Y:S01]  /*9810*/  MUFU.EX2 R107, R107 ;  /* 0x0000006b006b7308 */ /* 0x000fe20000000800 */
[C---:B------:R-:W-:Y:S01]  /*9820*/  FMUL.FTZ R38, R0.reuse, R98 ;  /* 0x0000006200267220 */ /* 0x040fe20000410000 */
[----:B------:R-:W-:Y:S01]  /*9830*/  FMUL.FTZ R39, R0, R99 ;  /* 0x0000006300277220 */ /* 0x000fe20000410000 */
[--C-:B------:R-:W-:Y:S01]  /*9840*/  FFMA.FTZ R99, R173, UR4, -R150.reuse ;  /* 0x00000004ad637c23 */ /* 0x100fe20008010896 */
[--C-:B------:R-:W-:Y:S01]  /*9850*/  FFMA.FTZ R98, R171, UR4, -R150.reuse ;  /* 0x00000004ab627c23 */ /* 0x100fe20008010896 */
[--C-:B------:R-:W-:Y:S01]  /*9860*/  FFMA.FTZ R171, R242, UR4, -R151.reuse ;  /* 0x00000004f2ab7c23 */ /* 0x100fe20008010897 */
[--C-:B------:R-:W-:Y:S01]  /*9870*/  FFMA.FTZ R173, R238, UR4, -R151.reuse ;  /* 0x00000004eead7c23 */ /* 0x100fe20008010897 */
[--C-:B------:R-:W-:Y:S03]  /*9880*/  FFMA.FTZ R182, R207, UR4, -R150.reuse ;  /* 0x00000004cfb67c23 */ /* 0x100fe60008010896 */
[----:B------:R-:W-:Y:S01]  /*9890*/  MUFU.EX2 R96, R96 ;  /* 0x0000006000607308 */ /* 0x000fe20000000800 */
[C---:B------:R-:W-:Y:S03]  /*98a0*/  HMMA.16816.F32.BF16 R36, R128.reuse, R44, R36 ;  /* 0x0000002c8024723c */ /* 0x040fe60000041824 */
[C---:B------:R-:W-:Y:S01]  /*98b0*/  FMUL.FTZ R44, R2.reuse, R88 ;  /* 0x00000058022c7220 */ /* 0x040fe20000410000 */
[----:B------:R-:W-:Y:S01]  /*98c0*/  FMUL.FTZ R45, R2, R89 ;  /* 0x00000059022d7220 */ /* 0x000fe20000410000 */
[----:B---3--:R-:W-:Y:S01]  /*98d0*/  F2FP.BF16.F32.PACK_AB R70, R105, R104 ;  /* 0x000000686946723e */ /* 0x008fe200000010ff */
[--C-:B------:R-:W-:Y:S03]  /*98e0*/  FFMA.FTZ R186, R197, UR4, -R150.reuse ;  /* 0x00000004c5ba7c23 */ /* 0x100fe60008010896 */
[----:B------:R-:W3:Y:S01]  /*98f0*/  MUFU.EX2 R97, R97 ;  /* 0x0000006100617308 */ /* 0x000ee20000000800 */
[C---:B------:R-:W-:Y:S03]  /*9900*/  HMMA.16816.F32.BF16 R40, R128.reuse, R46, R40 ;  /* 0x0000002e8028723c */ /* 0x040fe60000041828 */
[C---:B------:R-:W-:Y:S01]  /*9910*/  FMUL.FTZ R46, R0.reuse, R90 ;  /* 0x0000005a002e7220 */ /* 0x040fe20000410000 */
[----:B------:R-:W-:Y:S01]  /*9920*/  FMUL.FTZ R47, R0, R91 ;  /* 0x0000005b002f7220 */ /* 0x000fe20000410000 */
[----:B------:R-:W-:Y:S01]  /*9930*/  FFMA.FTZ R151, R191, UR4, -R151 ;  /* 0x00000004bf977c23 */ /* 0x000fe20008010897 */
[----:B------:R-:W-:Y:S03]  /*9940*/  LDSM.16.MT88.4 R88, [R140+0x800] ;  /* 0x000800008c58783b */ /* 0x000fe60000004200 */
[----:B------:R-:W-:Y:S01]  /*9950*/  MUFU.EX2 R99, R99 ;  /* 0x0000006300637308 */ /* 0x000fe20000000800 */
[----:B------:R-:W-:Y:S01]  /*9960*/  FFMA.FTZ R150, R133, UR4, -R150 ;  /* 0x0000000485967c23 */ /* 0x000fe20008010896 */
[C---:B------:R-:W-:Y:S03]  /*9970*/  HMMA.16816.F32.BF16 R44, R128.reuse, R52, R44 ;  /* 0x00000034802c723c */ /* 0x040fe6000004182c */
[C---:B------:R-:W-:Y:S01]  /*9980*/  FMUL.FTZ R52, R2.reuse, R80 ;  /* 0x0000005002347220 */ /* 0x040fe20000410000 */
[----:B------:R-:W-:Y:S01]  /*9990*/  FMUL.FTZ R53, R2, R81 ;  /* 0x0000005102357220 */ /* 0x000fe20000410000 */
[C---:B---3--:R-:W-:Y:S03]  /*99a0*/  F2FP.BF16.F32.PACK_AB R68, R97.reuse, R96 ;  /* 0x000000606144723e */ /* 0x048fe600000010ff */
[----:B------:R-:W3:Y:S01]  /*99b0*/  MUFU.EX2 R98, R98 ;  /* 0x0000006200627308 */ /* 0x000ee20000000800 */
[----:B------:R-:W-:Y:S01]  /*99c0*/  FADD.FTZ R96, R96, R145 ;  /* 0x0000009160607221 */ /* 0x000fe20000010000 */
[C---:B------:R-:W-:Y:S03]  /*99d0*/  HMMA.16816.F32.BF16 R48, R128.reuse, R54, R48 ;  /* 0x000000368030723c */ /* 0x040fe60000041830 */
[C---:B------:R-:W-:Y:S01]  /*99e0*/  FMUL.FTZ R54, R0.reuse, R82 ;  /* 0x0000005200367220 */ /* 0x040fe20000410000 */
[----:B------:R-:W-:Y:S01]  /*99f0*/  FMUL.FTZ R55, R0, R83 ;  /* 0x0000005300377220 */ /* 0x000fe20000410000 */
[----:B------:R-:W-:Y:S01]  /*9a00*/  FADD.FTZ R97, R97, R96 ;  /* 0x0000006061617221 */ /* 0x000fe20000010000 */
[----:B------:R-:W4:Y:S02]  /*9a10*/  LDSM.16.MT88.4 R80, [R141+0xc800] ;  /* 0x00c800008d50783b */ /* 0x000f240000004200 */
[----:B------:R-:W5:Y:S01]  /*9a20*/  MUFU.EX2 R106, R106 ;  /* 0x0000006a006a7308 */ /* 0x000f620000000800 */
[----:B------:R-:W-:Y:S02]  /*9a30*/  FADD.FTZ R104, R104, R97 ;  /* 0x0000006168687221 */ /* 0x000fe40000010000 */
[C---:B------:R-:W-:Y:S03]  /*9a40*/  HMMA.16816.F32.BF16 R52, R128.reuse, R60, R52 ;  /* 0x0000003c8034723c */ /* 0x040fe60000041834 */
[C---:B------:R-:W-:Y:S01]  /*9a50*/  FMUL.FTZ R60, R2.reuse, R72 ;  /* 0x00000048023c7220 */ /* 0x040fe20000410000 */
[----:B------:R-:W-:Y:S01]  /*9a60*/  FMUL.FTZ R61, R2, R73 ;  /* 0x00000049023d7220 */ /* 0x000fe20000410000 */
[----:B---3--:R-:W-:Y:S02]  /*9a70*/  F2FP.BF16.F32.PACK_AB R69, R98, R99 ;  /* 0x000000636245723e */ /* 0x008fe400000010ff */
[----:B------:R-:W-:Y:S01]  /*9a80*/  MUFU.EX2 R160, R160 ;  /* 0x000000a000a07308 */ /* 0x000fe20000000800 */
[----:B------:R-:W-:Y:S01]  /*9a90*/  FADD.FTZ R99, R99, R142 ;  /* 0x0000008e63637221 */ /* 0x000fe20000010000 */
[C---:B------:R-:W-:Y:S03]  /*9aa0*/  HMMA.16816.F32.BF16 R56, R128.reuse, R62, R56 ;  /* 0x0000003e8038723c */ /* 0x040fe60000041838 */
[C---:B------:R-:W-:Y:S01]  /*9ab0*/  FMUL.FTZ R62, R0.reuse, R74 ;  /* 0x0000004a003e7220 */ /* 0x040fe20000410000 */
[----:B------:R-:W-:Y:S01]  /*9ac0*/  FMUL.FTZ R63, R0, R75 ;  /* 0x0000004b003f7220 */ /* 0x000fe20000410000 */
[----:B-----5:R-:W-:Y:S01]  /*9ad0*/  F2FP.BF16.F32.PACK_AB R71, R106, R107 ;  /* 0x0000006b6a47723e */ /* 0x020fe200000010ff */
[----:B------:R-:W3:Y:S02]  /*9ae0*/  LDSM.16.MT88.4 R72, [R213+0x800] ;  /* 0x00080000d548783b */ /* 0x000ee40000004200 */
[----:B------:R-:W5:Y:S01]  /*9af0*/  MUFU.EX2 R163, R163 ;  /* 0x000000a300a37308 */ /* 0x000f620000000800 */
[----:B------:R-:W-:Y:S01]  /*9b00*/  FADD.FTZ R98, R98, R99 ;  /* 0x0000006362627221 */ /* 0x000fe20000010000 */
[----:B------:R-:W-:Y:S01]  /*9b10*/  MOV R0, R3 ;  /* 0x0000000300007202 */ /* 0x000fe20000000f00 */
[----:B------:R-:W-:Y:S01]  /*9b20*/  FADD.FTZ R105, R105, R104 ;  /* 0x0000006869697221 */ /* 0x000fe20000010000 */
[C---:B-1----:R-:W-:Y:S03]  /*9b30*/  HMMA.16816.F32.BF16 R60, R128.reuse, R84, R60 ;  /* 0x00000054803c723c */ /* 0x042fe6000004183c */
[----:B------:R-:W-:Y:S03]  /*9b40*/  FADD.FTZ R107, R107, R98 ;  /* 0x000000626b6b7221 */ /* 0x000fe60000010000 */
        /* <DEDUP_REMOVED lines=18> */
[----:B------:R-:W5:Y:S08]  /*9c70*/  LDSM.16.MT88.4 R88, [R213+0x4800] ;  /* 0x00480000d558783b */ /* 0x000f700000004200 */
[----:B------:R-:W1:Y:S01]  /*9c80*/  MUFU.EX2 R171, R171 ;  /* 0x000000ab00ab7308 */ /* 0x000e620000000800 */
[C---:B---3--:R-:W-:Y:S09]  /*9c90*/  HMMA.16816.F32.BF16 R28, R68.reuse, R72, R28 ;  /* 0x00000048441c723c */ /* 0x048ff2000004181c */
[----:B------:R-:W-:Y:S01]  /*9ca0*/  MUFU.EX2 R170, R170 ;  /* 0x000000aa00aa7308 */ /* 0x000fe20000000800 */
[C---:B------:R-:W-:Y:S01]  /*9cb0*/  HMMA.16816.F32.BF16 R32, R68.reuse, R74, R32 ;  /* 0x0000004a4420723c */ /* 0x040fe20000041820 */
[----:B------:R-:W3:Y:S08]  /*9cc0*/  LDSM.16.MT88.4 R72, [R210+0xd000] ;  /* 0x00d00000d248783b */ /* 0x000ef00000004200 */
        /* <DEDUP_REMOVED lines=16> */
[C---:B-----5:R-:W-:Y:S09]  /*9dd0*/  HMMA.16816.F32.BF16 R60, R68.reuse, R88, R60 ;  /* 0x00000058443c723c */ /* 0x060ff2000004183c */
[----:B------:R-:W-:Y:S01]  /*9de0*/  MUFU.EX2 R179, R179 ;  /* 0x000000b300b37308 */ /* 0x000fe20000000800 */
[----:B------:R-:W-:Y:S01]  /*9df0*/  HMMA.16816.F32.BF16 R64, R68, R90, R64 ;  /* 0x0000005a4440723c */ /* 0x000fe20000041840 */
[----:B------:R-:W-:Y:S02]  /*9e00*/  LDSM.16.MT88.4 R88, [R213+0x5000] ;  /* 0x00500000d558783b */ /* 0x000fe40000004200 */
[----:B------:R-:W-:Y:S06]  /*9e10*/  F2FP.BF16.F32.PACK_AB R68, R155, R152 ;  /* 0x000000989b44723e */ /* 0x000fec00000010ff */
[----:B------:R-:W5:Y:S01]  /*9e20*/  MUFU.EX2 R178, R178 ;  /* 0x000000b200b27308 */ /* 0x000f620000000800 */
[----:B------:R-:W-:Y:S01]  /*9e30*/  F2FP.BF16.F32.PACK_AB R69, R153, R156 ;  /* 0x0000009c9945723e */ /* 0x000fe200000010ff */
[----:B------:R-:W-:Y:S01]  /*9e40*/  FADD.FTZ R152, R152, R105 ;  /* 0x0000006998987221 */ /* 0x000fe20000010000 */
[----:B------:R-:W-:Y:S01]  /*9e50*/  F2FP.BF16.F32.PACK_AB R70, R157, R154 ;  /* 0x0000009a9d46723e */ /* 0x000fe200000010ff */
[----:B------:R-:W-:Y:S01]  /*9e60*/  FADD.FTZ R156, R156, R107 ;  /* 0x0000006b9c9c7221 */ /* 0x000fe20000010000 */
[----:B------:R-:W-:Y:S01]  /*9e70*/  F2FP.BF16.F32.PACK_AB R71, R159, R158 ;  /* 0x0000009e9f47723e */ /* 0x000fe200000010ff */
[----:B------:R-:W-:Y:S04]  /*9e80*/  FADD.FTZ R155, R155, R152 ;  /* 0x000000989b9b7221 */ /* 0x000fe80000010000 */
[----:B------:R-:W-:Y:S01]  /*9e90*/  MUFU.EX2 R180, R180 ;  /* 0x000000b400b47308 */ /* 0x000fe20000000800 */
[----:B------:R-:W-:Y:S01]  /*9ea0*/  FADD.FTZ R153, R153, R156 ;  /* 0x0000009c99997221 */ /* 0x000fe20000010000 */
[----:B------:R-:W-:Y:S01]  /*9eb0*/  FADD.FTZ R154, R154, R155 ;  /* 0x0000009b9a9a7221 */ /* 0x000fe20000010000 */
[C---:B---3--:R-:W-:Y:S03]  /*9ec0*/  HMMA.16816.F32.BF16 R4, R68.reuse, R72, R4 ;  /* 0x000000484404723c */ /* 0x048fe60000041804 */
[----:B------:R-:W-:Y:S04]  /*9ed0*/  FADD.FTZ R158, R158, R153 ;  /* 0x000000999e9e7221 */ /* 0x000fe80000010000 */
[----:B------:R-:W3:Y:S01]  /*9ee0*/  MUFU.EX2 R181, R181 ;  /* 0x000000b500b57308 */ /* 0x000ee20000000800 */
[----:B------:R-:W-:Y:S01]  /*9ef0*/  FADD.FTZ R157, R157, R154 ;  /* 0x0000009a9d9d7221 */ /* 0x000fe20000010000 */
[----:B------:R-:W-:Y:S01]  /*9f00*/  FADD.FTZ R159, R159, R158 ;  /* 0x0000009e9f9f7221 */ /* 0x000fe20000010000 */
[C---:B------:R-:W-:Y:S01]  /*9f10*/  HMMA.16816.F32.BF16 R8, R68.reuse, R74, R8 ;  /* 0x0000004a4408723c */ /* 0x040fe20000041808 */
[----:B------:R-:W1:Y:S06]  /*9f20*/  LDSM.16.MT88.4 R72, [R210+0x11000] ;  /* 0x01100000d248783b */ /* 0x000e6c0000004200 */
[----:B------:R-:W-:Y:S01]  /*9f30*/  MUFU.EX2 R182, R182 ;  /* 0x000000b600b67308 */ /* 0x000fe20000000800 */
[C---:B------:R-:W-:Y:S09]  /*9f40*/  HMMA.16816.F32.BF16 R12, R68.reuse, R92, R12 ;  /* 0x0000005c440c723c */ /* 0x040ff2000004180c */
[----:B------:R-:W3:Y:S01]  /*9f50*/  MUFU.EX2 R183, R183 ;  /* 0x000000b700b77308 */ /* 0x000ee20000000800 */
[C---:B------:R-:W-:Y:S01]  /*9f60*/  HMMA.16816.F32.BF16 R16, R68.reuse, R94, R16 ;  /* 0x0000005e4410723c */ /* 0x040fe20000041810 */
[----:B------:R-:W-:Y:S08]  /*9f70*/  LDSM.16.MT88.4 R92, [R141+0xd800] ;  /* 0x00d800008d5c783b */ /* 0x000ff00000004200 */
[----:B------:R-:W-:Y:S01]  /*9f80*/  MUFU.EX2 R184, R184 ;  /* 0x000000b800b87308 */ /* 0x000fe20000000800 */
[C---:B--2---:R-:W-:Y:S09]  /*9f90*/  HMMA.16816.F32.BF16 R20, R68.reuse, R76, R20 ;  /* 0x0000004c4414723c */ /* 0x044ff20000041814 */
[----:B------:R-:W2:Y:S01]  /*9fa0*/  MUFU.EX2 R185, R185 ;  /* 0x000000b900b97308 */ /* 0x000ea20000000800 */
[C---:B------:R-:W-:Y:S01]  /*9fb0*/  HMMA.16816.F32.BF16 R24, R68.reuse, R78, R24 ;  /* 0x0000004e4418723c */ /* 0x040fe20000041818 */
[----:B------:R-:W5:Y:S08]  /*9fc0*/  LDSM.16.MT88.4 R76, [R141+0x11000] ;  /* 0x011000008d4c783b */ /* 0x000f700000004200 */
[----:B------:R-:W-:Y:S01]  /*9fd0*/  MUFU.EX2 R187, R187 ;  /* 0x000000bb00bb7308 */ /* 0x000fe20000000800 */
[C---:B----4-:R-:W-:Y:S09]  /*9fe0*/  HMMA.16816.F32.BF16 R28, R68.reuse, R80, R28 ;  /* 0x00000050441c723c */ /* 0x050ff2000004181c */
[----:B------:R-:W4:Y:S01]  /*9ff0*/  MUFU.EX2 R186, R186 ;  /* 0x000000ba00ba7308 */ /* 0x000f220000000800 */
[C---:B------:R-:W-:Y:S01]  /*a000*/  HMMA.16816.F32.BF16 R32, R68.reuse, R82, R32 ;  /* 0x000000524420723c */ /* 0x040fe20000041820 */
[----:B------:R-:W3:Y:S08]  /*a010*/  LDSM.16.MT88.4 R80, [R210+0xd800] ;  /* 0x00d80000d250783b */ /* 0x000ef00000004200 */
[----:B------:R-:W-:Y:S01]  /*a020*/  MUFU.EX2 R188, R188 ;  /* 0x000000bc00bc7308 */ /* 0x000fe20000000800 */
[C---:B-1----:R-:W-:Y:S09]  /*a030*/  HMMA.16816.F32.BF16 R36, R68.reuse, R72, R36 ;  /* 0x000000484424723c */ /* 0x042ff20000041824 */
[----:B------:R-:W1:Y:S01]  /*a040*/  MUFU.EX2 R189, R189 ;  /* 0x000000bd00bd7308 */ /* 0x000e620000000800 */
[C---:B------:R-:W-:Y:S01]  /*a050*/  HMMA.16816.F32.BF16 R40, R68.reuse, R74, R40 ;  /* 0x0000004a4428723c */ /* 0x040fe20000041828 */
[----:B------:R-:W2:Y:S08]  /*a060*/  LDSM.16.MT88.4 R72, [R140+0x1800] ;  /* 0x001800008c48783b */ /* 0x000eb00000004200 */
[----:B------:R-:W-:Y:S01]  /*a070*/  MUFU.EX2 R190, R190 ;  /* 0x000000be00be7308 */ /* 0x000fe20000000800 */
[C---:B-----5:R-:W-:Y:S09]  /*a080*/  HMMA.16816.F32.BF16 R44, R68.reuse, R76, R44 ;  /* 0x0000004c442c723c */ /* 0x060ff2000004182c */
[----:B------:R-:W5:Y:S01]  /*a090*/  MUFU.EX2 R193, R193 ;  /* 0x000000c100c17308 */ /* 0x000f620000000800 */
[C---:B------:R-:W-:Y:S01]  /*a0a0*/  HMMA.16816.F32.BF16 R48, R68.reuse, R78, R48 ;  /* 0x0000004e4430723c */ /* 0x040fe20000041830 */
[----:B------:R-:W4:Y:S08]  /*a0b0*/  LDSM.16.MT88.4 R76, [R213+0x1800] ;  /* 0x00180000d54c783b */ /* 0x000f300000004200 */
[----:B------:R-:W-:Y:S01]  /*a0c0*/  MUFU.EX2 R194, R194 ;  /* 0x000000c200c27308 */ /* 0x000fe20000000800 */
[C---:B------:R-:W-:Y:S09]  /*a0d0*/  HMMA.16816.F32.BF16 R52, R68.reuse, R84, R52 ;  /* 0x000000544434723c */ /* 0x040ff20000041834 */
[----:B------:R-:W5:Y:S01]  /*a0e0*/  MUFU.EX2 R195, R195 ;  /* 0x000000c300c37308 */ /* 0x000f620000000800 */
[C---:B------:R-:W-:Y:S01]  /*a0f0*/  HMMA.16816.F32.BF16 R56, R68.reuse, R86, R56 ;  /* 0x000000564438723c */ /* 0x040fe20000041838 */
[----:B------:R-:W-:Y:S08]  /*a100*/  LDSM.16.MT88.4 R84, [R140+0x5800] ;  /* 0x005800008c54783b */ /* 0x000ff00000004200 */
[----:B------:R-:W-:Y:S01]  /*a110*/  MUFU.EX2 R136, R136 ;  /* 0x0000008800887308 */ /* 0x000fe20000000800 */
[C---:B------:R-:W-:Y:S09]  /*a120*/  HMMA.16816.F32.BF16 R60, R68.reuse, R88, R60 ;  /* 0x00000058443c723c */ /* 0x040ff2000004183c */
[----:B------:R-:W5:Y:S01]  /*a130*/  MUFU.EX2 R135, R135 ;  /* 0x0000008700877308 */ /* 0x000f620000000800 */
[----:B------:R-:W-:Y:S01]  /*a140*/  HMMA.16816.F32.BF16 R64, R68, R90, R64 ;  /* 0x0000005a4440723c */ /* 0x000fe20000041840 */
[----:B------:R-:W-:Y:S02]  /*a150*/  LDSM.16.MT88.4 R88, [R213+0x5800] ;  /* 0x00580000d558783b */ /* 0x000fe40000004200 */
[----:B------:R-:W-:Y:S06]  /*a160*/  F2FP.BF16.F32.PACK_AB R68, R163, R160 ;  /* 0x000000a0a344723e */ /* 0x000fec00000010ff */
[----:B------:R-:W-:Y:S01]  /*a170*/  MUFU.EX2 R192, R192 ;  /* 0x000000c000c07308 */ /* 0x000fe20000000800 */
[----:B------:R-:W-:Y:S01]  /*a180*/  F2FP.BF16.F32.PACK_AB R69, R161, R164 ;  /* 0x000000a4a145723e */ /* 0x000fe200000010ff */
[----:B------:R-:W-:Y:S01]  /*a190*/  FADD.FTZ R160, R160, R157 ;  /* 0x0000009da0a07221 */ /* 0x000fe20000010000 */
[----:B------:R-:W-:Y:S01]  /*a1a0*/  F2FP.BF16.F32.PACK_AB R70, R165, R162 ;  /* 0x000000a2a546723e */ /* 0x000fe200000010ff */
[----:B------:R-:W-:Y:S01]  /*a1b0*/  FADD.FTZ R164, R164, R159 ;  /* 0x0000009fa4a47221 */ /* 0x000fe20000010000 */
[----:B------:R-:W-:Y:S01]  /*a1c0*/  F2FP.BF16.F32.PACK_AB R71, R167, R166 ;  /* 0x000000a6a747723e */ /* 0x000fe200000010ff */
[----:B------:R-:W-:Y:S04]  /*a1d0*/  FADD.FTZ R163, R163, R160 ;  /* 0x000000a0a3a37221 */ /* 0x000fe80000010000 */
[----:B------:R-:W5:Y:S01]  /*a1e0*/  MUFU.EX2 R151, R151 ;  /* 0x0000009700977308 */ /* 0x000f620000000800 */
[----:B------:R-:W-:Y:S01]  /*a1f0*/  FADD.FTZ R161, R161, R164 ;  /* 0x000000a4a1a17221 */ /* 0x000fe20000010000 */
[----:B------:R-:W-:Y:S01]  /*a200*/  FADD.FTZ R162, R162, R163 ;  /* 0x000000a3a2a27221 */ /* 0x000fe20000010000 */
[C---:B---3--:R-:W-:Y:S03]  /*a210*/  HMMA.16816.F32.BF16 R4, R68.reuse, R80, R4 ;  /* 0x000000504404723c */ /* 0x048fe60000041804 */
[----:B------:R-:W-:Y:S04]  /*a220*/  FADD.FTZ R166, R166, R161 ;  /* 0x000000a1a6a67221 */ /* 0x000fe80000010000 */
[----:B------:R-:W-:Y:S01]  /*a230*/  MUFU.EX2 R134, R134 ;  /* 0x0000008600867308 */ /* 0x000fe20000000800 */
[----:B------:R-:W-:Y:S01]  /*a240*/  FADD.FTZ R165, R165, R162 ;  /* 0x000000a2a5a57221 */ /* 0x000fe20000010000 */
[----:B------:R-:W-:Y:S01]  /*a250*/  FADD.FTZ R167, R167, R166 ;  /* 0x000000a6a7a77221 */ /* 0x000fe20000010000 */
[C---:B------:R-:W-:Y:S01]  /*a260*/  HMMA.16816.F32.BF16 R8, R68.reuse, R82, R8 ;  /* 0x000000524408723c */ /* 0x040fe20000041808 */
[----:B------:R-:W3:Y:S06]  /*a270*/  LDSM.16.MT88.4 R80, [R210+0x11800] ;  /* 0x01180000d250783b */ /* 0x000eec0000004200 */
[----:B------:R-:W5:Y:S01]  /*a280*/  MUFU.EX2 R133, R150 ;  /* 0x0000009600857308 */ /* 0x000f620000000800 */
        /* <DEDUP_REMOVED lines=9> */
[C---:B---3--:R-:W-:Y:S08]  /*a320*/  HMMA.16816.F32.BF16 R36, R68.reuse, R80, R36 ;  /* 0x000000504424723c */ /* 0x048ff00000041824 */
[C---:B------:R-:W-:Y:S01]  /*a330*/  HMMA.16816.F32.BF16 R40, R68.reuse, R82, R40 ;  /* 0x000000524428723c */ /* 0x040fe20000041828 */
[----:B------:R-:W3:Y:S07]  /*a340*/  LDSM.16.MT88.4 R80, [R140+0x2000] ;  /* 0x002000008c50783b */ /* 0x000eee0000004200 */
        /* <DEDUP_REMOVED lines=21> */
[----:B------:R-:W-:Y:S04]  /*a4a0*/  FADD.FTZ R174, R175, R174 ;  /* 0x000000aeafae7221 */ /* 0x000fe80000010000 */
[C---:B------:R-:W-:Y:S01]  /*a4b0*/  HMMA.16816.F32.BF16 R8, R68.reuse, R78, R8 ;  /* 0x0000004e4408723c */ /* 0x040fe20000041808 */
[----:B------:R-:W4:Y:S07]  /*a4c0*/  LDSM.16.MT88.4 R76, [R210+0x12000] ;  /* 0x01200000d24c783b */ /* 0x000f2e0000004200 */
[C---:B------:R-:W-:Y:S08]  /*a4d0*/  HMMA.16816.F32.BF16 R12, R68.reuse, R92, R12 ;  /* 0x0000005c440c723c */ /* 0x040ff0000004180c */
[C---:B------:R-:W-:Y:S01]  /*a4e0*/  HMMA.16816.F32.BF16 R16, R68.reuse, R94, R16 ;  /* 0x0000005e4410723c */ /* 0x040fe20000041810 */
[----:B------:R-:W-:Y:S07]  /*a4f0*/  LDSM.16.MT88.4 R92, [R141+0xe800] ;  /* 0x00e800008d5c783b */ /* 0x000fee0000004200 */
[C---:B---3--:R-:W-:Y:S08]  /*a500*/  HMMA.16816.F32.BF16 R20, R68.reuse, R80, R20 ;  /* 0x000000504414723c */ /* 0x048ff00000041814 */
[C---:B------:R-:W-:Y:S01]  /*a510*/  HMMA.16816.F32.BF16 R24, R68.reuse, R82, R24 ;  /* 0x000000524418723c */ /* 0x040fe20000041818 */
[----:B------:R-:W3:Y:S07]  /*a520*/  LDSM.16.MT88.4 R80, [R141+0x12000] ;  /* 0x012000008d50783b */ /* 0x000eee0000004200 */
        /* <DEDUP_REMOVED lines=17> */
[C---:B------:R-:W-:Y:S01]  /*a640*/  F2FP.BF16.F32.PACK_AB R69, R178.reuse, R179 ;  /* 0x000000b3b245723e */ /* 0x040fe200000010ff */
[----:B------:R-:W-:Y:S01]  /*a650*/  FADD.FTZ R179, R179, R174 ;  /* 0x000000aeb3b37221 */ /* 0x000fe20000010000 */
[----:B------:R-:W-:Y:S01]  /*a660*/  F2FP.BF16.F32.PACK_AB R70, R181, R180 ;  /* 0x000000b4b546723e */ /* 0x000fe200000010ff */
[----:B------:R-:W-:Y:S01]  /*a670*/  FADD.FTZ R177, R177, R176 ;  /* 0x000000b0b1b17221 */ /* 0x000fe20000010000 */
[----:B------:R-:W-:Y:S01]  /*a680*/  F2FP.BF16.F32.PACK_AB R71, R183, R182 ;  /* 0x000000b6b747723e */ /* 0x000fe200000010ff */
[----:B------:R-:W-:Y:S02]  /*a690*/  FADD.FTZ R179, R178, R179 ;  /* 0x000000b3b2b37221 */ /* 0x000fe40000010000 */
[----:B------:R-:W-:Y:S02]  /*a6a0*/  FADD.FTZ R180, R180, R177 ;  /* 0x000000b1b4b47221 */ /* 0x000fe40000010000 */
[----:B------:R-:W-:Y:S02]  /*a6b0*/  FADD.FTZ R182, R182, R179 ;  /* 0x000000b3b6b67221 */ /* 0x000fe40000010000 */
[C---:B--2---:R-:W-:Y:S03]  /*a6c0*/  HMMA.16816.F32.BF16 R4, R68.reuse, R72, R4 ;  /* 0x000000484404723c */ /* 0x044fe60000041804 */
[----:B------:R-:W-:Y:S01]  /*a6d0*/  FADD.FTZ R181, R181, R180 ;  /* 0x000000b4b5b57221 */ /* 0x000fe20000010000 */
[----:B------:R-:W-:Y:S04]  /*a6e0*/  FADD.FTZ R182, R183, R182 ;  /* 0x000000b6b7b67221 */ /* 0x000fe80000010000 */
        /* <DEDUP_REMOVED lines=27> */
[----:B-1----:R-:W-:Y:S01]  /*a8a0*/  F2FP.BF16.F32.PACK_AB R70, R189, R188 ;  /* 0x000000bcbd46723e */ /* 0x002fe200000010ff */
[----:B------:R-:W-:Y:S01]  /*a8b0*/  FADD.FTZ R185, R185, R184 ;  /* 0x000000b8b9b97221 */ /* 0x000fe20000010000 */
[----:B-----5:R-:W-:Y:S01]  /*a8c0*/  F2FP.BF16.F32.PACK_AB R71, R193, R190 ;  /* 0x000000bec147723e */ /* 0x020fe200000010ff */
[----:B------:R-:W-:Y:S02]  /*a8d0*/  FADD.FTZ R187, R186, R187 ;  /* 0x000000bbbabb7221 */ /* 0x000fe40000010000 */
[----:B------:R-:W-:Y:S02]  /*a8e0*/  FADD.FTZ R188, R188, R185 ;  /* 0x000000b9bcbc7221 */ /* 0x000fe40000010000 */
[----:B------:R-:W-:Y:S02]  /*a8f0*/  FADD.FTZ R190, R190, R187 ;  /* 0x000000bbbebe7221 */ /* 0x000fe40000010000 */
[C---:B---3--:R-:W-:Y:S03]  /*a900*/  HMMA.16816.F32.BF16 R4, R68.reuse, R80, R4 ;  /* 0x000000504404723c */ /* 0x048fe60000041804 */
[----:B------:R-:W-:Y:S01]  /*a910*/  FADD.FTZ R189, R189, R188 ;  /* 0x000000bcbdbd7221 */ /* 0x000fe20000010000 */
[----:B------:R-:W-:Y:S04]  /*a920*/  FADD.FTZ R193, R193, R190 ;  /* 0x000000bec1c17221 */ /* 0x000fe80000010000 */
        /* <DEDUP_REMOVED lines=30> */
[C---:B------:R-:W-:Y:S01]  /*ab10*/  HMMA.16816.F32.BF16 R128, R68.reuse, R124, R4 ;  /* 0x0000007c4480723c */ /* 0x040fe20000041804 */
[----:B------:R-:W2:Y:S02]  /*ab20*/  LDSM.16.MT88.4 R4, [R213+0x7800] ;  /* 0x00780000d504783b */ /* 0x000ea40000004200 */
[----:B------:R-:W-:Y:S01]  /*ab30*/  FADD.FTZ R231, R151, R192 ;  /* 0x000000c097e77221 */ /* 0x000fe20000010000 */
[----:B------:R-:W-:Y:S04]  /*ab40*/  FADD.FTZ R229, R133, R134 ;  /* 0x0000008685e57221 */ /* 0x000fe80000010000 */
        /* <DEDUP_REMOVED lines=15> */
[----:B------:R-:W-:Y:S08]  /*ac40*/  @!UPT UIADD3 URZ, UPT, UPT, URZ, URZ, URZ ;  /* 0x000000fffffff290 */ /* 0x000ff0000fffe0ff */
[----:B------:R-:W-:Y:S11]  /*ac50*/  @P0 BRA `(.L_x_1936) ;  /* 0xffffffb800580947 */ /* 0x000ff6000383ffff */
.L_x_1932:
[----:B------:R-:W1:Y:S01]  /*ac60*/  SHFL.BFLY PT, R2, R231, 0x2, 0x1f ;  /* 0x0c401f00e7027f89 */ /* 0x000e6200000e0000 */
[C---:B------:R-:W-:Y:S01]  /*ac70*/  SHF.L.U32 R10, R209.reuse, 0x4, RZ ;  /* 0x00000004d10a7819 */ /* 0x040fe200000006ff */
[----:B------:R-:W-:Y:S01]  /*ac80*/  S2UR UR8, SR_CTAID.Y ;  /* 0x00000000000879c3 */ /* 0x000fe20000002600 */
[C---:B------:R-:W-:Y:S01]  /*ac90*/  SHF.L.U32 R4, R209.reuse, 0x1, RZ ;  /* 0x00000001d1047819 */ /* 0x040fe200000006ff */
[----:B------:R-:W2:Y:S01]  /*aca0*/  SHFL.BFLY PT, R0, R229, 0x2, 0x1f ;  /* 0x0c401f00e5007f89 */ /* 0x000ea200000e0000 */
[----:B------:R-:W-:Y:S01]  /*acb0*/  LOP3.LUT R9, R10, 0x1c0, RZ, 0xc0, !PT ;  /* 0x000001c00a097812 */ /* 0x000fe200078ec0ff */
[----:B------:R-:W3:Y:S01]  /*acc0*/  LDCU UR4, c[0x0][0x44c] ;  /* 0x00008980ff0477ac */ /* 0x000ee20008000800 */
[----:B------:R-:W-:Y:S01]  /*acd0*/  R2P PR, R209, 0x1c ;  /* 0x0000001cd1007804 */ /* 0x000fe20000000000 */
[----:B------:R-:W-:Y:S01]  /*ace0*/  BSSY.RECONVERGENT B0, `(.L_x_1937) ;  /* 0x00000b7000007945 */ /* 0x000fe20003800200 */
[--C-:B------:R-:W-:Y:S01]  /*acf0*/  LOP3.LUT R211, R211, 0x6, R4.reuse, 0xf8, !PT ;  /* 0x00000006d3d37812 */ /* 0x100fe200078ef804 */
[----:B------:R-:W-:Y:S01]  /*ad00*/  S2UR UR7, SR_CTAID.Z ;  /* 0x00000000000779c3 */ /* 0x000fe20000002700 */
[----:B------:R-:W-:-:S02]  /*ad10*/  LOP3.LUT R4, R9, 0x38, R4, 0xf8, !PT ;  /* 0x0000003809047812 */ /* 0x000fc400078ef804 */
[----:B------:R-:W-:Y:S02]  /*ad20*/  SEL R139, R139, 0xffffffc0, !P3 ;  /* 0xffffffc08b8b7807 */ /* 0x000fe40005800000 */
[----:B------:R-:W-:Y:S02]  /*ad30*/  LOP3.LUT R4, R211, R4, RZ, 0xfc, !PT ;  /* 0x00000004d3047212 */ /* 0x000fe400078efcff */
[----:B------:R-:W-:Y:S01]  /*ad40*/  LOP3.LUT R10, R10, 0x10, RZ, 0xc0, !PT ;  /* 0x000000100a0a7812 */ /* 0x000fe200078ec0ff */
[----:B------:R-:W4:Y:S01]  /*ad50*/  LDC R15, c[0x0][0x3e0] ;  /* 0x0000f800ff0f7b82 */ /* 0x000f220000000800 */
[----:B------:R-:W-:-:S07]  /*ad60*/  SEL R9, R208, 0xffffffe0, !P2 ;  /* 0xffffffe0d0097807 */ /* 0x000fce0005000000 */
[----:B------:R-:W-:Y:S01]  /*ad70*/  BAR.SYNC.DEFER_BLOCKING 0x0 ;  /* 0x0000000000007b1d */ /* 0x000fe20000010000 */
[----:B------:R-:W-:Y:S01]  /*ad80*/  LOP3.LUT P5, RZ, R209, 0x3, RZ, 0xc0, !PT ;  /* 0x00000003d1ff7812 */ /* 0x000fe200078ac0ff */
[----:B-1----:R-:W-:-:S06]  /*ad90*/  FADD.FTZ R2, R2, R231 ;  /* 0x000000e702027221 */ /* 0x002fcc0000010000 */
[----:B------:R-:W1:Y:S01]  /*ada0*/  S2UR UR6, SR_CTAID.X ;  /* 0x00000000000679c3 */ /* 0x000e620000002500 */
[----:B--2---:R-:W-:Y:S01]  /*adb0*/  FADD.FTZ R11, R0, R229 ;  /* 0x000000e5000b7221 */ /* 0x004fe20000010000 */
[----:B------:R-:W2:Y:S01]  /*adc0*/  SHFL.BFLY PT, R7, R2, 0x1, 0x1f ;  /* 0x0c201f0002077f89 */ /* 0x000ea200000e0000 */
[----:B------:R-:W-:Y:S02]  /*add0*/  SHF.L.U32 R0, R209, 0x2, RZ ;  /* 0x00000002d1007819 */ /* 0x000fe400000006ff */
[----:B------:R-:W-:Y:S01]  /*ade0*/  SHF.R.U32.HI R209, RZ, 0x2, R209 ;  /* 0x00000002ffd17819 */ /* 0x000fe200000116d1 */
[----:B------:R-:W5:Y:S01]  /*adf0*/  SHFL.BFLY PT, R6, R11, 0x1, 0x1f ;  /* 0x0c201f000b067f89 */ /* 0x000f6200000e0000 */
[----:B------:R-:W-:-:S04]  /*ae00*/  LOP3.LUT R133, R0, 0x1f8, RZ, 0xc0, !PT ;  /* 0x000001f800857812 */ /* 0x000fc800078ec0ff */
[----:B------:R-:W-:-:S04]  /*ae10*/  LOP3.LUT R133, R133, 0x38, R212, 0x78, !PT ;  /* 0x0000003885857812 */ /* 0x000fc800078e78d4 */
[----:B------:R-:W-:Y:S01]  /*ae20*/  LEA R133, R133, R10, 0x2 ;  /* 0x0000000a85857211 */ /* 0x000fe200078e10ff */
[----:B-1----:R-:W-:Y:S01]  /*ae30*/  USHF.L.U32 UR6, UR6, 0x6, URZ ;  /* 0x0000000606067899 */ /* 0x002fe200080006ff */
[----:B--2---:R-:W-:Y:S01]  /*ae40*/  FADD.FTZ R7, R2, R7 ;  /* 0x0000000702077221 */ /* 0x004fe20000010000 */
[----:B------:R-:W-:-:S03]  /*ae50*/  LOP3.LUT R2, R212, 0x30, RZ, 0xc0, !PT ;  /* 0x00000030d4027812 */ /* 0x000fc600078ec0ff */
[----:B------:R-:W1:Y:S01]  /*ae60*/  MUFU.RCP R8, R7 ;  /* 0x0000000700087308 */ /* 0x000e620000001000 */
[----:B-----5:R-:W-:Y:S01]  /*ae70*/  FADD.FTZ R6, R11, R6 ;  /* 0x000000060b067221 */ /* 0x020fe20000010000 */
[----:B------:R-:W-:Y:S02]  /*ae80*/  FSETP.NE.FTZ.AND P1, PT, R7, RZ, PT ;  /* 0x000000ff0700720b */ /* 0x000fe40003f35000 */
[----:B------:R-:W-:Y:S02]  /*ae90*/  LOP3.LUT R2, R2, 0x7, R209, 0xf8, !PT ;  /* 0x0000000702027812 */ /* 0x000fe400078ef8d1 */
[----:B------:R-:W-:Y:S02]  /*aea0*/  FSETP.NE.FTZ.AND P0, PT, R6, RZ, PT ;  /* 0x000000ff0600720b */ /* 0x000fe40003f15000 */
[----:B------:R-:W2:Y:S07]  /*aeb0*/  MUFU.RCP R5, R6 ;  /* 0x0000000600057308 */ /* 0x000eae0000001000 */
[----:B------:R-:W5:Y:S01]  /*aec0*/  @P1 LDC R17, c[0x0][0x458] ;  /* 0x00011600ff111b82 */ /* 0x000f620000000800 */
[----:B------:R-:W3:Y:S01]  /*aed0*/  @P1 MUFU.LG2 R7, R7 ;  /* 0x0000000700071308 */ /* 0x000ee20000000c00 */
[----:B-1----:R-:W-:-:S05]  /*aee0*/  FSEL R8, R8, 1, P1 ;  /* 0x3f80000008087808 */ /* 0x002fca0000800000 */
        /* <DEDUP_REMOVED lines=33> */
[----:B------:R-:W1:Y:S01]  /*b100*/  @P0 LDC R18, c[0x0][0x458] ;  /* 0x00011600ff120b82 */ /* 0x000e620000000800 */
[----:B--2---:R-:W-:Y:S01]  /*b110*/  FSEL R5, R5, 1, P0 ;  /* 0x3f80000005057808 */ /* 0x004fe20000000000 */
[----:B------:R-:W2:Y:S01]  /*b120*/  @P0 MUFU.LG2 R6, R6 ;  /* 0x0000000600060308 */ /* 0x000ea20000000c00 */
[C---:B------:R-:W-:Y:S01]  /*b130*/  IADD3 R14, PT, PT, R8.reuse, 0x80, RZ ;  /* 0x00000080080e7810 */ /* 0x040fe20007ffe0ff */
[----:B------:R-:W-:Y:S01]  /*b140*/  STS.64 [R8], R128 ;  /* 0x0000008008007388 */ /* 0x000fe20000000a00 */
[----:B------:R-:W-:Y:S01]  /*b150*/  IADD3 R12, PT, PT, R139, R8, RZ ;  /* 0x000000088b0c7210 */ /* 0x000fe20007ffe0ff */
[C---:B------:R-:W-:Y:S01]  /*b160*/  FMUL.FTZ R130, R5.reuse, R130 ;  /* 0x0000008205827220 */ /* 0x040fe20000410000 */
[----:B------:R-:W-:Y:S01]  /*b170*/  @P4 IADD3 R14, PT, PT, R8, -0x80, RZ ;  /* 0xffffff80080e4810 */ /* 0x000fe20007ffe0ff */
[C---:B------:R-:W-:Y:S01]  /*b180*/  FMUL.FTZ R131, R5.reuse, R131 ;  /* 0x0000008305837220 */ /* 0x040fe20000410000 */
[C---:B------:R-:W-:Y:S01]  /*b190*/  FMUL.FTZ R126, R5.reuse, R126 ;  /* 0x0000007e057e7220 */ /* 0x040fe20000410000 */
[----:B------:R-:W-:Y:S01]  /*b1a0*/  FMUL.FTZ R127, R5, R127 ;  /* 0x0000007f057f7220 */ /* 0x000fe20000410000 */
[----:B------:R-:W-:Y:S01]  /*b1b0*/  IADD3 R10, PT, PT, R9, R8, RZ ;  /* 0x00000008090a7210 */ /* 0x000fe20007ffe0ff */
[C---:B------:R-:W-:Y:S01]  /*b1c0*/  FMUL.FTZ R122, R5.reuse, R122 ;  /* 0x0000007a057a7220 */ /* 0x040fe20000410000 */
[C---:B------:R-:W-:Y:S01]  /*b1d0*/  FMUL.FTZ R123, R5.reuse, R123 ;  /* 0x0000007b057b7220 */ /* 0x040fe20000410000 */
[C---:B------:R-:W-:Y:S01]  /*b1e0*/  FMUL.FTZ R118, R5.reuse, R118 ;  /* 0x0000007605767220 */ /* 0x040fe20000410000 */
[----:B------:R-:W-:Y:S01]  /*b1f0*/  FMUL.FTZ R119, R5, R119 ;  /* 0x0000007705777220 */ /* 0x000fe20000410000 */
[----:B------:R-:W-:Y:S01]  /*b200*/  IADD3 R11, PT, PT, R9, R12, RZ ;  /* 0x0000000c090b7210 */ /* 0x000fe20007ffe0ff */
[----:B------:R-:W-:Y:S01]  /*b210*/  FMUL.FTZ R114, R5, R114 ;  /* 0x0000007205727220 */ /* 0x000fe20000410000 */
[----:B------:R-:W-:Y:S01]  /*b220*/  IADD3 R16, PT, PT, R139, R14, RZ ;  /* 0x0000000e8b107210 */ /* 0x000fe20007ffe0ff */
[C---:B------:R-:W-:Y:S01]  /*b230*/  FMUL.FTZ R115, R5.reuse, R115 ;  /* 0x0000007305737220 */ /* 0x040fe20000410000 */
[C---:B------:R-:W-:Y:S01]  /*b240*/  FMUL.FTZ R110, R5.reuse, R110 ;  /* 0x0000006e056e7220 */ /* 0x040fe20000410000 */
[----:B------:R-:W-:Y:S01]  /*b250*/  FMUL.FTZ R111, R5, R111 ;  /* 0x0000006f056f7220 */ /* 0x000fe20000410000 */
[----:B------:R-:W-:Y:S01]  /*b260*/  STS.64 [R8+0x800], R130 ;  /* 0x0008008208007388 */ /* 0x000fe20000000a00 */
[----:B------:R-:W-:Y:S01]  /*b270*/  IADD3 R13, PT, PT, R9, R14, RZ ;  /* 0x0000000e090d7210 */ /* 0x000fe20007ffe0ff */
        /* <DEDUP_REMOVED lines=21> */
[----:B------:R-:W-:Y:S01]  /*b3d0*/  STS.64 [R12], R120 ;  /* 0x000000780c007388 */ /* 0x000fe20000000a00 */
[----:B------:R-:W-:Y:S01]  /*b3e0*/  IADD3 R9, PT, PT, R9, R16, RZ ;  /* 0x0000001009097210 */ /* 0x000fe20007ffe0ff */
[----:B------:R-:W-:Y:S01]  /*b3f0*/  FMUL.FTZ R5, R5, R71 ;  /* 0x0000004705057220 */ /* 0x000fe20000410000 */
[----:B---3--:R-:W-:Y:S01]  /*b400*/  @P1 FMUL.FTZ R7, R7, 0.69314718246459960938 ;  /* 0x3f31721807071820 */ /* 0x008fe20000410000 */
[----:B------:R-:W-:Y:S01]  /*b410*/  STS.64 [R12+0x800], R122 ;  /* 0x0008007a0c007388 */ /* 0x000fe20000000a00 */
[----:B------:R-:W3:Y:S01]  /*b420*/  LDC.64 R70, c[0x0][0x430] ;  /* 0x00010c00ff467b82 */ /* 0x000ee20000000a00 */
[----:B--2---:R-:W-:-:S02]  /*b430*/  @P0 FMUL.FTZ R6, R6, 0.69314718246459960938 ;  /* 0x3f31721806060820 */ /* 0x004fc40000410000 */
[----:B------:R-:W-:Y:S04]  /*b440*/  STS.64 [R11], R116 ;  /* 0x000000740b007388 */ /* 0x000fe80000000a00 */
[----:B------:R-:W-:Y:S04]  /*b450*/  STS.64 [R11+0x800], R118 ;  /* 0x000800760b007388 */ /* 0x000fe80000000a00 */
[----:B------:R-:W-:Y:S04]  /*b460*/  STS.64 [R14], R112 ;  /* 0x000000700e007388 */ /* 0x000fe80000000a00 */
[----:B------:R-:W-:Y:S04]  /*b470*/  STS.64 [R14+0x800], R114 ;  /* 0x000800720e007388 */ /* 0x000fe80000000a00 */
[----:B------:R-:W-:Y:S04]  /*b480*/  STS.64 [R13], R108 ;  /* 0x0000006c0d007388 */ /* 0x000fe80000000a00 */
[----:B------:R-:W-:Y:S01]  /*b490*/  STS.64 [R13+0x800], R110 ;  /* 0x0008006e0d007388 */ /* 0x000fe20000000a00 */
[----:B---3--:R-:W-:-:S03]  /*b4a0*/  IMAD R70, R70, UR8, R223 ;  /* 0x0000000846467c24 */ /* 0x008fc6000f8e02df */
        /* <DEDUP_REMOVED lines=12> */
[----:B--2---:R-:W-:-:S03]  /*b570*/  IADD3 R8, PT, PT, -R223, RZ, RZ ;  /* 0x000000ffdf087210 */ /* 0x004fc60007ffe1ff */
[----:B------:R2:W-:Y:S04]  /*b580*/  STS.64 [R14+0x4000], R80 ;  /* 0x004000500e007388 */ /* 0x0005e80000000a00 */
[----:B------:R-:W-:Y:S01]  /*b590*/  STS.64 [R14+0x4800], R82 ;  /* 0x004800520e007388 */ /* 0x000fe20000000a00 */
[----:B----4-:R-:W-:-:S03]  /*b5a0*/  IMAD R8, R15, R8, UR7 ;  /* 0x000000070f087e24 */ /* 0x010fc6000f8e0208 */
[----:B------:R-:W-:Y:S01]  /*b5b0*/  STS.64 [R13+0x4000], R76 ;  /* 0x0040004c0d007388 */ /* 0x000fe20000000a00 */
[----:B------:R-:W-:Y:S01]  /*b5c0*/  IMAD R8, R70, R15, R8 ;  /* 0x0000000f46087224 */ /* 0x000fe200078e0208 */
[----:B------:R-:W-:Y:S01]  /*b5d0*/  MOV R70, 0xff800000 ;  /* 0xff80000000467802 */ /* 0x000fe20000000f00 */
[----:B-1----:R-:W-:Y:S01]  /*b5e0*/  @P0 FFMA.FTZ R70, R3, R18, R6 ;  /* 0x0000001203460223 */ /* 0x002fe20000010006 */
[----:B------:R-:W-:Y:S04]  /*b5f0*/  STS.64 [R13+0x4800], R78 ;  /* 0x0048004e0d007388 */ /* 0x000fe80000000a00 */
[----:B------:R1:W-:Y:S04]  /*b600*/  STS.64 [R16+0x4000], R72 ;  /* 0x0040004810007388 */ /* 0x0003e80000000a00 */
[----:B------:R3:W-:Y:S04]  /*b610*/  STS.64 [R16+0x4800], R74 ;  /* 0x0048004a10007388 */ /* 0x0007e80000000a00 */
[----:B------:R3:W-:Y:S01]  /*b620*/  STS.64 [R9+0x4000], R68 ;  /* 0x0040004409007388 */ /* 0x0007e20000000a00 */
[----:B--2---:R-:W-:-:S03]  /*b630*/  MOV R80, 0xff800000 ;  /* 0xff80000000507802 */ /* 0x004fc60000000f00 */
[----:B------:R3:W-:Y:S01]  /*b640*/  STS.64 [R9+0x4800], R4 ;  /* 0x0048000409007388 */ /* 0x0007e20000000a00 */
[----:B-----5:R-:W-:Y:S01]  /*b650*/  @P1 FFMA.FTZ R80, R132, R17, R7 ;  /* 0x0000001184501223 */ /* 0x020fe20000010007 */
[----:B------:R-:W-:Y:S01]  /*b660*/  BAR.SYNC.DEFER_BLOCKING 0x0 ;  /* 0x0000000000007b1d */ /* 0x000fe20000010000 */
[----:B-1----:R-:W-:-:S04]  /*b670*/  IMAD R73, R8, R71, UR6 ;  /* 0x0000000608497e24 */ /* 0x002fc8000f8e0247 */
        /* <DEDUP_REMOVED lines=20> */
[----:B---3--:R-:W-:Y:S01]  /*b7c0*/  IADD3 R68, P0, PT, R73, R2, RZ ;  /* 0x0000000249447210 */ /* 0x008fe20007f1e0ff */
        /* <DEDUP_REMOVED lines=8> */
.L_x_1938:
[----:B------:R-:W-:Y:S05]  /*b850*/  BSYNC.RECONVERGENT B0 ;  /* 0x0000000000007941 */ /* 0x000fea0003800200 */
.L_x_1937:
[----:B------:R-:W4:Y:S01]  /*b860*/  LDCU.64 UR4, c[0x0][0x3f8] ;  /* 0x00007f00ff0477ac */ /* 0x000f220008000a00 */
[----:B---3--:R-:W-:-:S04]  /*b870*/  LOP3.LUT R69, R138, 0x1f80, RZ, 0xc0, !PT ;  /* 0x00001f808a457812 */ /* 0x008fc800078ec0ff */
[----:B------:R-:W-:-:S04]  /*b880*/  LOP3.LUT R0, R69, 0x3c, R0, 0xf8, !PT ;  /* 0x0000003c45007812 */ /* 0x000fc800078ef800 */
[----:B------:R-:W-:-:S04]  /*b890*/  IADD3 R0, P0, PT, R3, R0, RZ ;  /* 0x0000000003007210 */ /* 0x000fc80007f1e0ff */
[----:B------:R-:W-:Y:S02]  /*b8a0*/  LEA.HI.X.SX32 R3, R3, RZ, 0x1, P0 ;  /* 0x000000ff03037211 */ /* 0x000fe400000f0eff */
[----:B----4-:R-:W-:-:S04]  /*b8b0*/  LEA R2, P0, R0, UR4, 0x2 ;  /* 0x0000000400027c11 */ /* 0x010fc8000f8010ff */
        /* <DEDUP_REMOVED lines=18> */
.L_x_1939:
        /* <DEDUP_REMOVED lines=10> */
.L_x_7205:


//--------------------- .text._ZN5flash24flash_fwd_splitkv_kernelI23Flash_fwd_kernel_traitsILi128ELi64ELi128ELi4ELb0ELb0EN7cutlass10bfloat16_tE19Flash_kernel_traitsILi128ELi64ELi128ELi4ES3_EELb1ELb0ELb0ELb0ELb1ELb0ELb0ELb0EEEvNS_16Flash_fwd_paramsE --------------------------
	.section	.text._ZN5flash24flash_fwd_splitkv_kernelI23Flash_fwd_kernel_traitsILi128ELi64ELi128ELi4ELb0ELb0EN7cutlass10bfloat16_tE19Flash_kernel_traitsILi128ELi64ELi128ELi4ES3_EELb1ELb0ELb0ELb0ELb1ELb0ELb0ELb0EEEvNS_16Flash_fwd_paramsE,"ax",@progbits
	.align	128
        .global         _ZN5flash24flash_fwd_splitkv_kernelI23Flash_fwd_kernel_traitsILi128ELi64ELi128ELi4ELb0ELb0EN7cutlass10bfloat16_tE19Flash_kernel_traitsILi128ELi64ELi128ELi4ES3_EELb1ELb0ELb0ELb0ELb1ELb0ELb0ELb0EEEvNS_16Flash_fwd_paramsE
        .type           _ZN5flash24flash_fwd_splitkv_kernelI23Flash_fwd_kernel_traitsILi128ELi64ELi128ELi4ELb0ELb0EN7cutlass10bfloat16_tE19Flash_kernel_traitsILi128ELi64ELi128ELi4ES3_EELb1ELb0ELb0ELb0ELb1ELb0ELb0ELb0EEEvNS_16Flash_fwd_paramsE,@function
        .size           _ZN5flash24flash_fwd_splitkv_kernelI23Flash_fwd_kernel_traitsILi128ELi64ELi128ELi4ELb0ELb0EN7cutlass10bfloat16_tE19Flash_kernel_traitsILi128ELi64ELi128ELi4ES3_EELb1ELb0ELb0ELb0ELb1ELb0ELb0ELb0EEEvNS_16Flash_fwd_paramsE,(.L_x_7206 - _ZN5flash24flash_fwd_splitkv_kernelI23Flash_fwd_kernel_traitsILi128ELi64ELi128ELi4ELb0ELb0EN7cutlass10bfloat16_tE19Flash_kernel_traitsILi128ELi64ELi128ELi4ES3_EELb1ELb0ELb0ELb0ELb1ELb0ELb0ELb0EEEvNS_16Flash_fwd_paramsE)
        .other          _ZN5flash24flash_fwd_splitkv_kernelI23Flash_fwd_kernel_traitsILi128ELi64ELi128ELi4ELb0ELb0EN7cutlass10bfloat16_tE19Flash_kernel_traitsILi128ELi64ELi128ELi4ES3_EELb1ELb0ELb0ELb0ELb1ELb0ELb0ELb0EEEvNS_16Flash_fwd_paramsE,@"STO_CUDA_ENTRY STV_DEFAULT"
_ZN5flash24flash_fwd_splitkv_kernelI23Flash_fwd_kernel_traitsILi128ELi64ELi128ELi4ELb0ELb0EN7cutlass10bfloat16_tE19Flash_kernel_traitsILi128ELi64ELi128ELi4ES3_EELb1ELb0ELb0ELb0ELb1ELb0ELb0ELb0EEEvNS_16Flash_fwd_paramsE:
.text._ZN5flash24flash_fwd_splitkv_kernelI23Flash_fwd_kernel_traitsILi128ELi64ELi128ELi4ELb0ELb0EN7cutlass10bfloat16_tE19Flash_kernel_traitsILi128ELi64ELi128ELi4ES3_EELb1ELb0ELb0ELb0ELb1ELb0ELb0ELb0EEEvNS_16Flash_fwd_paramsE:
[----:B------:R-:W-:Y:S08]  /*0000*/  LDC R1, c[0x0][0x37c] ;  /* 0x0000df00ff017b82 */ /* 0x000ff00000000800 */
[----:B------:R-:W1:Y:S01]  /*0010*/  LDC.64 R2, c[0x0][0x460] ;  /* 0x00011800ff027b82 */ /* 0x000e620000000a00 */
[----:B------:R-:W2:Y:S01]  /*0020*/  S2R R0, SR_CTAID.Y ;  /* 0x0000000000007919 */ /* 0x000ea20000002600 */
[----:B------:R-:W3:Y:S01]  /*0030*/  LDCU.64 UR16, c[0x0][0x358] ;  /* 0x00006b00ff1077ac */ /* 0x000ee20008000a00 */
[----:B------:R-:W-:Y:S01]  /*0040*/  IMAD.MOV.U32 R208, RZ, RZ, -0x1 ;  /* 0xffffffffffd07424 */ /* 0x000fe200078e00ff */
[----:B------:R-:W4:Y:S04]  /*0050*/  LDCU.64 UR4, c[0x0][0x478] ;  /* 0x00008f00ff0477ac */ /* 0x000f280008000a00 */
[----:B------:R-:W2:Y:S01]  /*0060*/  LDC.64 R4, c[0x0][0x460] ;  /* 0x00011800ff047b82 */ /* 0x000ea20000000a00 */
[----:B------:R-:W3:Y:S07]  /*0070*/  LDCU.64 UR6, c[0x0][0x470] ;  /* 0x00008e00ff0677ac */ /* 0x000eee0008000a00 */
[----:B------:R-:W3:Y:S01]  /*0080*/  LDC.64 R6, c[0x0][0x468] ;  /* 0x00011a00ff067b82 */ /* 0x000ee20000000a00 */
[----:B-1----:R-:W-:-:S02]  /*0090*/  ISETP.NE.U32.AND P0, PT, R2, RZ, PT ;  /* 0x000000ff0200720c */ /* 0x002fc40003f05070 */
[----:B------:R-:W-:Y:S02]  /*00a0*/  ISETP.NE.U32.AND P4, PT, R2, RZ, PT ;  /* 0x000000ff0200720c */ /* 0x000fe40003f85070 */
[C---:B------:R-:W-:Y:S02]  /*00b0*/  ISETP.NE.AND.EX P0, PT, R3.reuse, RZ, PT, P0 ;  /* 0x000000ff0300720c */ /* 0x040fe40003f05300 */
[----:B------:R-:W-:Y:S02]  /*00c0*/  ISETP.NE.AND.EX P4, PT, R3, RZ, PT, P4 ;  /* 0x000000ff0300720c */ /* 0x000fe40003f85340 */
[----:B----4-:R-:W-:Y:S01]  /*00d0*/  ISETP.NE.U32.AND P2, PT, RZ, UR4, PT ;  /* 0x00000004ff007c0c */ /* 0x010fe2000bf45070 */
[C---:B--2---:R-:W-:Y:S01]  /*00e0*/  IMAD.WIDE.U32 R12, R0.reuse, 0x4, R4 ;  /* 0x00000004000c7825 */ /* 0x044fe200078e0004 */
[----:B---3--:R-:W-:Y:S02]  /*00f0*/  ISETP.NE.U32.AND P3, PT, RZ, UR6, PT ;  /* 0x00000006ff007c0c */ /* 0x008fe4000bf65070 */
[----:B------:R-:W-:Y:S01]  /*0100*/  ISETP.NE.AND.EX P2, PT, RZ, UR5, PT, P2 ;  /* 0x00000005ff007c0c */ /* 0x000fe2000bf45320 */
[----:B------:R-:W-:Y:S01]  /*0110*/  IMAD.SHL.U32 R9, R0, 0x4, RZ ;  /* 0x0000000400097824 */ /* 0x000fe200078e00ff */
[----:B------:R-:W-:-:S03]  /*0120*/  ISETP.NE.AND.EX P3, PT, RZ, UR7, PT, P3 ;  /* 0x00000007ff007c0c */ /* 0x000fc6000bf65330 */
[----:B------:R-:W2:Y:S04]  /*0130*/  @P0 LDG.E R208, desc[UR16][R12.64] ;  /* 0x000000100cd00981 */ /* 0x000ea8000c1e1900 */
[----:B------:R1:W2:Y:S01]  /*0140*/  @P4 LDG.E R15, desc[UR16][R12.64+0x4] ;  /* 0x000004100c0f4981 */ /* 0x0002a2000c1e1900 */
[----:B------:R-:W-:Y:S01]  /*0150*/  SHF.R.U32.HI R8, RZ, 0x1e, R0 ;  /* 0x0000001eff087819 */ /* 0x000fe20000011600 */
[----:B------:R-:W-:Y:S02]  /*0160*/  IMAD.MOV.U32 R4, RZ, RZ, RZ ;  /* 0x000000ffff047224 */ /* 0x000fe400078e00ff */
[C---:B------:R-:W-:Y:S01]  /*0170*/  @P2 IADD3 R2, P0, PT, R9.reuse, UR4, RZ ;  /* 0x0000000409022c10 */ /* 0x040fe2000ff1e0ff */
[----:B------:R-:W3:Y:S01]  /*0180*/  LDCU.U8 UR4, c[0x0][0x532] ;  /* 0x0000a640ff0477ac */ /* 0x000ee20008000000 */
[----:B------:R-:W4:Y:S01]  /*0190*/  S2R R43, SR_CTAID.X ;  /* 0x00000000002b7919 */ /* 0x000f220000002500 */
[----:B------:R-:W-:Y:S01]  /*01a0*/  @P3 IADD3 R16, P1, PT, R9, UR6, RZ ;  /* 0x0000000609103c10 */ /* 0x000fe2000ff3e0ff */
[----:B------:R-:W2:Y:S01]  /*01b0*/  @!P4 LDC R136, c[0x0][0x434] ;  /* 0x00010d00ff88cb82 */ /* 0x000ea20000000800 */
[----:B------:R-:W-:-:S02]  /*01c0*/  @P2 IADD3.X R3, PT, PT, R8, UR5, RZ, P0, !PT ;  /* 0x0000000508032c10 */ /* 0x000fc400087fe4ff */
[----:B------:R-:W-:-:S03]  /*01d0*/  @P3 IADD3.X R17, PT, PT, R8, UR7, RZ, P1, !PT ;  /* 0x0000000708113c10 */ /* 0x000fc60008ffe4ff */
[----:B------:R2:W5:Y:S02]  /*01e0*/  @P2 LDG.E R11, desc[UR16][R2.64] ;  /* 0x00000010020b2981 */ /* 0x000564000c1e1900 */
[----:B------:R-:W2:Y:S02]  /*01f0*/  @!P2 LDC R10, c[0x0][0x43c] ;  /* 0x00010f00ff0aab82 */ /* 0x000ea40000000800 */
[----:B------:R2:W5:Y:S01]  /*0200*/  @P3 LDG.E R4, desc[UR16][R16.64] ;  /* 0x0000001010043981 */ /* 0x000562000c1e1900 */
[----:B-1----:R-:W-:-:S05]  /*0210*/  IADD3 R12, P0, PT, R9, R6, RZ ;  /* 0x00000006090c7210 */ /* 0x002fca0007f1e0ff */
[----:B------:R-:W-:Y:S01]  /*0220*/  IMAD.X R13, R8, 0x1, R7, P0 ;  /* 0x00000001080d7824 */ /* 0x000fe200000e0607 */
[----:B------:R-:W-:-:S04]  /*0230*/  ISETP.NE.U32.AND P0, PT, R6, RZ, PT ;  /* 0x000000ff0600720c */ /* 0x000fc80003f05070 */
[C---:B------:R-:W-:Y:S02]  /*0240*/  ISETP.NE.AND.EX P0, PT, R7.reuse, RZ, PT, P0 ;  /* 0x000000ff0700720c */ /* 0x040fe40003f05300 */
[----:B---3--:R-:W-:Y:S02]  /*0250*/  ISETP.NE.AND P1, PT, RZ, UR4, PT ;  /* 0x00000004ff007c0c */ /* 0x008fe4000bf25270 */
[----:B------:R-:W-:Y:S01]  /*0260*/  ISETP.EQ.U32.AND P3, PT, R6, RZ, PT ;  /* 0x000000ff0600720c */ /* 0x000fe20003f62070 */
[----:B------:R-:W1:Y:S03]  /*0270*/  @!P2 LDC.64 R2, c[0x0][0x488] ;  /* 0x00012200ff02ab82 */ /* 0x000e660000000a00 */
[----:B------:R-:W-:-:S05]  /*0280*/  ISETP.EQ.OR.EX P3, PT, R7, RZ, !P1, P3 ;  /* 0x000000ff0700720c */ /* 0x000fca0004f62730 */
[----:B------:R-:W3:Y:S01]  /*0290*/  @!P0 LDC R7, c[0x0][0x438] ;  /* 0x00010e00ff078b82 */ /* 0x000ee20000000800 */
[----:B------:R-:W-:Y:S02]  /*02a0*/  IMAD.MOV.U32 R5, RZ, RZ, -0x1 ;  /* 0xffffffffff057424 */ /* 0x000fe400078e00ff */
[----:B----4-:R-:W-:-:S05]  /*02b0*/  IMAD.SHL.U32 R133, R43, 0x40, RZ ;  /* 0x000000402b857824 */ /* 0x010fca00078e00ff */
[----:B------:R4:W5:Y:S01]  /*02c0*/  @!P3 LDG.E R5, desc[UR16][R12.64] ;  /* 0x000000100c05b981 */ /* 0x000962000c1e1900 */
[----:B--2---:R-:W-:-:S05]  /*02d0*/  @P4 IMAD.IADD R136, R15, 0x1, -R208 ;  /* 0x000000010f884824 */ /* 0x004fca00078e0ad0 */
[----:B------:R-:W-:Y:S01]  /*02e0*/  ISETP.GT.AND P3, PT, R136, R133, PT ;  /* 0x000000858800720c */ /* 0x000fe20003f64270 */
[----:B-1-34-:R-:W-:-:S12]  /*02f0*/  @!P0 BRA `(.L_x_1940) ;  /* 0x00000000000c8947 */ /* 0x01afd80003800000 */
[----:B------:R-:W2:Y:S02]  /*0300*/  @P1 LDG.E R6, desc[UR16][R12.64+0x4] ;  /* 0x000004100c061981 */ /* 0x000ea4000c1e1900 */
[----:B--2--5:R-:W-:-:S06]  /*0310*/  @P1 IADD3 R7, PT, PT, R6, -R5, RZ ;  /* 0x8000000506071210 */ /* 0x024fcc0007ffe0ff */
[----:B------:R1:W5:Y:S02]  /*0320*/  @!P1 LDG.E R7, desc[UR16][R12.64] ;  /* 0x000000100c079981 */ /* 0x000364000c1e1900 */
.L_x_1940:
[----:B------:R-:W-:Y:S01]  /*0330*/  @!P2 ISETP.NE.U32.AND P0, PT, R2, RZ, PT ;  /* 0x000000ff0200a20c */ /* 0x000fe20003f05070 */
[----:B------:R-:W-:-:S12]  /*0340*/  @!P3 EXIT ;  /* 0x000000000000b94d */ /* 0x000fd80003800000 */
[----:B------:R-:W2:Y:S01]  /*0350*/  LDCU UR5, c[0x0][0x438] ;  /* 0x00008700ff0577ac */ /* 0x000ea20008000800 */
[----:B------:R-:W-:Y:S01]  /*0360*/  @!P2 ISETP.NE.AND.EX P0, PT, R3, RZ, PT, P0 ;  /* 0x000000ff0300a20c */ /* 0x000fe20003f05300 */
[--C-:B-----5:R-:W-:Y:S01]  /*0370*/  @P2 IMAD.IADD R3, R11, 0x1, -R4.reuse ;  /* 0x000000010b032824 */ /* 0x120fe200078e0a04 */
[----:B------:R-:W3:Y:S01]  /*0380*/  S2R R199, SR_TID.X ;  /* 0x0000000000c77919 */ /* 0x000ee20000002100 */
[----:B------:R-:W4:Y:S01]  /*0390*/  LDCU UR14, c[0x0][0x508] ;  /* 0x0000a100ff0e77ac */ /* 0x000f220008000800 */
[----:B------:R-:W-:Y:S01]  /*03a0*/  @!P2 SEL R10, R10, RZ, P0 ;  /* 0x000000ff0a0aa207 */ /* 0x000fe20000000000 */
[----:B------:R-:W3:Y:S03]  /*03b0*/  S2R R11, SR_CTAID.Z ;  /* 0x00000000000b7919 */ /* 0x000ee60000002700 */
[----:B------:R-:W-:Y:S01]  /*03c0*/  @!P2 IADD3 R3, PT, PT, R10, R7, -R4 ;  /* 0x000000070a03a210 */ /* 0x000fe20007ffe804 */
[----:B------:R-:W-:-:S04]  /*03d0*/  VIADD R7, R43, 0x1 ;  /* 0x000000012b077836 */ /* 0x000fc80000000000 */
[----:B-1----:R-:W-:Y:S02]  /*03e0*/  VIADD R13, R3, 0x7f ;  /* 0x0000007f030d7836 */ /* 0x002fe40000000000 */
[----:B------:R-:W-:Y:S01]  /*03f0*/  IMAD R2, R7, 0x40, -R136 ;  /* 0x0000004007027824 */ /* 0x000fe200078e0a88 */
[----:B--2---:R-:W-:Y:S02]  /*0400*/  UIADD3 UR5, UPT, UPT, UR5, 0x7f, URZ ;  /* 0x0000007f05057890 */ /* 0x004fe4000fffe0ff */
[----:B------:R-:W-:Y:S02]  /*0410*/  SHF.R.S32.HI R6, RZ, 0x1f, R13 ;  /* 0x0000001fff067819 */ /* 0x000fe4000001140d */
[----:B----4-:R-:W-:Y:S01]  /*0420*/  IADD3 R7, PT, PT, R13, UR14, R2 ;  /* 0x0000000e0d077c10 */ /* 0x010fe2000fffe002 */
        /* <DEDUP_REMOVED lines=8> */
[----:B------:R-:W-:Y:S01]  /*04b0*/  VIMNMX3 R2, R6, UR4, R7, PT ;  /* 0x0000000406027c0f */ /* 0x000fe2000b800107 */
[----:B------:R-:W-:-:S03]  /*04c0*/  IMAD.MOV.U32 R6, RZ, RZ, R0 ;  /* 0x000000ffff067224 */ /* 0x000fc600078e0000 */
[----:B------:R-:W-:-:S13]  /*04d0*/  ISETP.GT.AND P0, PT, R2, RZ, PT ;  /* 0x000000ff0200720c */ /* 0x000fda0003f04270 */
[----:B---3--:R-:W-:Y:S05]  /*04e0*/  @P0 BRA `(.L_x_1941) ;  /* 0x0000000400b40947 */ /* 0x008fea0003800000 */
[----:B------:R-:W-:Y:S01]  /*04f0*/  ISETP.NE.AND P0, PT, R208, -0x1, PT ;  /* 0xffffffffd000780c */ /* 0x000fe20003f05270 */
[----:B------:R-:W1:Y:S01]  /*0500*/  LDC.64 R2, c[0x0][0x408] ;  /* 0x00010200ff027b82 */ /* 0x000e620000000a00 */
[----:B------:R-:W-:Y:S01]  /*0510*/  IMAD.MOV.U32 R15, RZ, RZ, RZ ;  /* 0x000000ffff0f7224 */ /* 0x000fe200078e00ff */
[----:B------:R-:W2:Y:S01]  /*0520*/  LDCU UR7, c[0x0][0x3e0] ;  /* 0x00007c00ff0777ac */ /* 0x000ea20008000800 */
[----:B------:R-:W-:Y:S01]  /*0530*/  IMAD.IADD R7, R136, 0x1, -R133 ;  /* 0x0000000188077824 */ /* 0x000fe200078e0a85 */
[----:B------:R-:W-:Y:S01]  /*0540*/  BSSY.RECONVERGENT B0, `(.L_x_1942) ;  /* 0x0000024000007945 */ /* 0x000fe20003800200 */
[----:B------:R-:W3:Y:S01]  /*0550*/  LDCU.64 UR4, c[0x0][0x410] ;  /* 0x00008200ff0477ac */ /* 0x000ee20008000a00 */
[----:B------:R-:W4:Y:S06]  /*0560*/  LDCU UR6, c[0x0][0x434] ;  /* 0x00008680ff0677ac */ /* 0x000f2c0008000800 */
[----:B------:R-:W5:Y:S01]  /*0570*/  @!P0 LDC.64 R4, c[0x0][0x400] ;  /* 0x00010000ff048b82 */ /* 0x000f620000000a00 */
[----:B--2---:R-:W-:-:S02]  /*0580*/  IMAD R6, R6, UR7, R11 ;  /* 0x0000000706067c24 */ /* 0x004fc4000f8e020b */
[----:B-1----:R-:W-:-:S04]  /*0590*/  @P0 IMAD.WIDE.U32 R12, R208, R2, RZ ;  /* 0x00000002d00c0225 */ /* 0x002fc800078e00ff */
[C---:B-----5:R-:W-:Y:S01]  /*05a0*/  @!P0 IMAD.WIDE.U32 R8, R0.reuse, R4, RZ ;  /* 0x0000000400088225 */ /* 0x060fe200078e00ff */
[----:B------:R-:W-:Y:S02]  /*05b0*/  SHF.L.U32 R4, R199, 0x3, RZ ;  /* 0x00000003c7047819 */ /* 0x000fe400000006ff */
[----:B------:R-:W-:Y:S01]  /*05c0*/  @P0 MOV R8, R12 ;  /* 0x0000000c00080202 */ /* 0x000fe20000000f00 */
[----:B------:R-:W-:Y:S01]  /*05d0*/  @!P0 IMAD R5, R0, R5, R9 ;  /* 0x0000000500058224 */ /* 0x000fe200078e0209 */
[----:B------:R-:W-:Y:S01]  /*05e0*/  LOP3.LUT R14, R4, 0x38, RZ, 0xc0, !PT ;  /* 0x00000038040e7812 */ /* 0x000fe200078ec0ff */
[----:B------:R-:W-:Y:S01]  /*05f0*/  @P0 IMAD R5, R208, R3, R13 ;  /* 0x00000003d0050224 */ /* 0x000fe200078e020d */
[----:B------:R-:W-:-:S03]  /*0600*/  SHF.R.U32.HI R0, RZ, 0x3, R199 ;  /* 0x00000003ff007819 */ /* 0x000fc600000116c7 */
[----:B------:R-:W-:Y:S01]  /*0610*/  IMAD.WIDE.U32 R14, R133, R2, R14 ;  /* 0x00000002850e7225 */ /* 0x000fe200078e000e */
[----:B------:R-:W-:-:S03]  /*0620*/  IADD3 R10, PT, PT, R0, 0x10, RZ ;  /* 0x00000010000a7810 */ /* 0x000fc60007ffe0ff */
[----:B------:R-:W-:Y:S01]  /*0630*/  IMAD R4, R133, R3, R15 ;  /* 0x0000000385047224 */ /* 0x000fe200078e020f */
[----:B------:R-:W-:Y:S01]  /*0640*/  IADD3 R14, P0, PT, R8, R14, RZ ;  /* 0x0000000e080e7210 */ /* 0x000fe20007f1e0ff */
[----:B------:R-:W-:Y:S01]  /*0650*/  VIADD R8, R0, 0x20 ;  /* 0x0000002000087836 */ /* 0x000fe20000000000 */
[-C--:B------:R-:W-:Y:S01]  /*0660*/  ISETP.GE.AND P3, PT, R10, R7.reuse, PT ;  /* 0x000000070a00720c */ /* 0x080fe20003f66270 */
[----:B----4-:R-:W-:Y:S01]  /*0670*/  IMAD R133, R6, UR6, R133 ;  /* 0x0000000606857c24 */ /* 0x010fe2000f8e0285 */
[----:B------:R-:W-:Y:S02]  /*0680*/  IADD3.X R15, PT, PT, R5, R4, RZ, P0, !PT ;  /* 0x00000004050f7210 */ /* 0x000fe400007fe4ff */
[CC--:B------:R-:W-:Y:S02]  /*0690*/  ISETP.GE.AND P0, PT, R0.reuse, R7.reuse, PT ;  /* 0x000000070000720c */ /* 0x0c0fe40003f06270 */
[----:B------:R-:W-:Y:S01]  /*06a0*/  IADD3 R10, PT, PT, R0, 0x30, RZ ;  /* 0x00000030000a7810 */ /* 0x000fe20007ffe0ff */
[----:B---3--:R-:W-:Y:S01]  /*06b0*/  IMAD.WIDE.U32 R14, R11, UR4, R14 ;  /* 0x000000040b0e7c25 */ /* 0x008fe2000f8e000e */
[----:B------:R-:W-:-:S02]  /*06c0*/  ISETP.GE.AND P2, PT, R8, R7, PT ;  /* 0x000000070800720c */ /* 0x000fc40003f46270 */
[----:B------:R-:W-:Y:S01]  /*06d0*/  ISETP.GE.AND P1, PT, R10, R7, PT ;  /* 0x000000070a00720c */ /* 0x000fe20003f26270 */
[----:B------:R-:W-:-:S06]  /*06e0*/  IMAD R11, R11, UR5, R15 ;  /* 0x000000050b0b7c24 */ /* 0x000fcc000f8e020f */
[----:B------:R-:W-:Y:S06]  /*06f0*/  @P0 BRA `(.L_x_1943) ;  /* 0x0000000000200947 */ /* 0x000fec0003800000 */
[----:B------:R-:W1:Y:S01]  /*0700*/  LDCU.64 UR4, c[0x0][0x3f0] ;  /* 0x00007e00ff0477ac */ /* 0x000e620008000a00 */
[----:B------:R-:W-:-:S05]  /*0710*/  MOV R10, R14 ;  /* 0x0000000e000a7202 */ /* 0x000fca0000000f00 */
[----:B------:R-:W-:-:S04]  /*0720*/  IMAD.WIDE.U32 R8, R0, R2, R10 ;  /* 0x0000000200087225 */ /* 0x000fc800078e000a */
[----:B------:R-:W-:Y:S01]  /*0730*/  IMAD R4, R0, R3, R9 ;  /* 0x0000000300047224 */ /* 0x000fe200078e0209 */
[----:B-1----:R-:W-:-:S04]  /*0740*/  LEA R12, P0, R8, UR4, 0x1 ;  /* 0x00000004080c7c11 */ /* 0x002fc8000f8008ff */
[----:B------:R-:W-:-:S05]  /*0750*/  LEA.HI.X R13, R8, UR5, R4, 0x1, P0 ;  /* 0x00000005080d7c11 */ /* 0x000fca00080f0c04 */
[----:B------:R1:W-:Y:S04]  /*0760*/  STG.E.128 desc[UR16][R12.64], RZ ;  /* 0x000000ff0c007986 */ /* 0x0003e8000c101d10 */
[----:B------:R1:W-:Y:S02]  /*0770*/  STG.E.128 desc[UR16][R12.64+0x80], RZ ;  /* 0x000080ff0c007986 */ /* 0x0003e4000c101d10 */
.L_x_1943:
[----:B------:R-:W-:Y:S05]  /*0780*/  BSYNC.RECONVERGENT B0 ;  /* 0x0000000000007941 */ /* 0x000fea0003800200 */
.L_x_1942:
[----:B------:R-:W-:Y:S04]  /*0790*/  BSSY.RECONVERGENT B0, `(.L_x_1944) ;  /* 0x000000f000007945 */ /* 0x000fe80003800200 */
[----:B------:R-:W-:Y:S05]  /*07a0*/  @P3 BRA `(.L_x_1945) ;  /* 0x0000000000343947 */ /* 0x000fea0003800000 */
[----:B------:R-:W-:Y:S01]  /*07b0*/  IADD3 R5, P0, PT, R0, 0x10, RZ ;  /* 0x0000001000057810 */ /* 0x000fe20007f1e0ff */
[----:B------:R-:W1:Y:S01]  /*07c0*/  LDCU.64 UR4, c[0x0][0x3f0] ;  /* 0x00007e00ff0477ac */ /* 0x000e620008000a00 */
[----:B------:R-:W-:-:S03]  /*07d0*/  IMAD.MOV.U32 R8, RZ, RZ, R14 ;  /* 0x000000ffff087224 */ /* 0x000fc600078e000e */
[----:B------:R-:W-:-:S04]  /*07e0*/  IMAD.X R9, RZ, RZ, RZ, P0 ;  /* 0x000000ffff097224 */ /* 0x000fc800000e06ff */
[----:B------:R-:W-:Y:S01]  /*07f0*/  IMAD R4, R9, R2, RZ ;  /* 0x0000000209047224 */ /* 0x000fe200078e02ff */
[----:B------:R-:W-:-:S03]  /*0800*/  MOV R9, R11 ;  /* 0x0000000b00097202 */ /* 0x000fc60000000f00 */
[C---:B------:R-:W-:Y:S02]  /*0810*/  IMAD R4, R5.reuse, R3, R4 ;  /* 0x0000000305047224 */ /* 0x040fe400078e0204 */
[----:B------:R-:W-:-:S03]  /*0820*/  IMAD.WIDE.U32 R8, R5, R2, R8 ;  /* 0x0000000205087225 */ /* 0x000fc600078e0008 */
[----:B-1----:R-:W-:Y:S02]  /*0830*/  LEA R12, P0, R8, UR4, 0x1 ;  /* 0x00000004080c7c11 */ /* 0x002fe4000f8008ff */
[----:B------:R-:W-:-:S04]  /*0840*/  IADD3 R5, PT, PT, R9, R4, RZ ;  /* 0x0000000409057210 */ /* 0x000fc80007ffe0ff */
[----:B------:R-:W-:-:S05]  /*0850*/  LEA.HI.X R13, R8, UR5, R5, 0x1, P0 ;  /* 0x00000005080d7c11 */ /* 0x000fca00080f0c05 */
[----:B------:R2:W-:Y:S04]  /*0860*/  STG.E.128 desc[UR16][R12.64], RZ ;  /* 0x000000ff0c007986 */ /* 0x0005e8000c101d10 */
[----:B------:R2:W-:Y:S02]  /*0870*/  STG.E.128 desc[UR16][R12.64+0x80], RZ ;  /* 0x000080ff0c007986 */ /* 0x0005e4000c101d10 */
.L_x_1945:
[----:B------:R-:W-:Y:S05]  /*0880*/  BSYNC.RECONVERGENT B0 ;  /* 0x0000000000007941 */ /* 0x000fea0003800200 */
.L_x_1944:
        /* <DEDUP_REMOVED lines=10> */
[----:B-12---:R-:W-:Y:S02]  /*0930*/  LEA R12, P0, R8, UR4, 0x1 ;  /* 0x00000004080c7c11 */ /* 0x006fe4000f8008ff */
[----:B------:R-:W-:-:S04]  /*0940*/  IADD3 R5, PT, PT, R9, R4, RZ ;  /* 0x0000000409057210 */ /* 0x000fc80007ffe0ff */
[----:B------:R-:W-:-:S05]  /*0950*/  LEA.HI.X R13, R8, UR5, R5, 0x1, P0 ;  /* 0x00000005080d7c11 */ /* 0x000fca00080f0c05 */
[----:B------:R3:W-:Y:S04]  /*0960*/  STG.E.128 desc[UR16][R12.64], RZ ;  /* 0x000000ff0c007986 */ /* 0x0007e8000c101d10 */
[----:B------:R3:W-:Y:S02]  /*0970*/  STG.E.128 desc[UR16][R12.64+0x80], RZ ;  /* 0x000080ff0c007986 */ /* 0x0007e4000c101d10 */
.L_x_1947:
[----:B------:R-:W-:Y:S05]  /*0980*/  BSYNC.RECONVERGENT B0 ;  /* 0x0000000000007941 */ /* 0x000fea0003800200 */
.L_x_1946:
[----:B------:R-:W-:Y:S04]  /*0990*/  BSSY.RECONVERGENT B0, `(.L_x_1948) ;  /* 0x000000e000007945 */ /* 0x000fe80003800200 */
[----:B------:R-:W-:Y:S05]  /*09a0*/  @P1 BRA `(.L_x_1949) ;  /* 0x0000000000301947 */ /* 0x000fea0003800000 */
[----:B------:R-:W4:Y:S01]  /*09b0*/  LDCU.64 UR4, c[0x0][0x3f0] ;  /* 0x00007e00ff0477ac */ /* 0x000f220008000a00 */
[----:B------:R-:W-:Y:S02]  /*09c0*/  IADD3 R5, P0, PT, R0, 0x30, RZ ;  /* 0x0000003000057810 */ /* 0x000fe40007f1e0ff */
[----:B------:R-:W-:Y:S02]  /*09d0*/  MOV R10, R14 ;  /* 0x0000000e000a7202 */ /* 0x000fe40000000f00 */
[----:B------:R-:W-:-:S03]  /*09e0*/  IADD3.X R9, PT, PT, RZ, RZ, RZ, P0, !PT ;  /* 0x000000ffff097210 */ /* 0x000fc600007fe4ff */
[----:B------:R-:W-:-:S04]  /*09f0*/  IMAD.WIDE.U32 R10, R5, R2, R10 ;  /* 0x00000002050a7225 */ /* 0x000fc800078e000a */
[----:B------:R-:W-:-:S04]  /*0a00*/  IMAD R4, R9, R2, RZ ;  /* 0x0000000209047224 */ /* 0x000fc800078e02ff */
[----:B------:R-:W-:Y:S01]  /*0a10*/  IMAD R3, R5, R3, R4 ;  /* 0x0000000305037224 */ /* 0x000fe200078e0204 */
[----:B----4-:R-:W-:-:S04]  /*0a20*/  LEA R2, P0, R10, UR4, 0x1 ;  /* 0x000000040a027c11 */ /* 0x010fc8000f8008ff */
[----:B------:R-:W-:-:S04]  /*0a30*/  IADD3 R3, PT, PT, R11, R3, RZ ;  /* 0x000000030b037210 */ /* 0x000fc80007ffe0ff */
[----:B------:R-:W-:-:S05]  /*0a40*/  LEA.HI.X R3, R10, UR5, R3, 0x1, P0 ;  /* 0x000000050a037c11 */ /* 0x000fca00080f0c03 */
[----:B------:R4:W-:Y:S04]  /*0a50*/  STG.E.128 desc[UR16][R2.64], RZ ;  /* 0x000000ff02007986 */ /* 0x0009e8000c101d10 */
[----:B------:R4:W-:Y:S02]  /*0a60*/  STG.E.128 desc[UR16][R2.64+0x80], RZ ;  /* 0x000080ff02007986 */ /* 0x0009e4000c101d10 */
.L_x_1949:
[----:B------:R-:W-:Y:S05]  /*0a70*/  BSYNC.RECONVERGENT B0 ;  /* 0x0000000000007941 */ /* 0x000fea0003800200 */
.L_x_1948:
[----:B------:R-:W5:Y:S01]  /*0a80*/  LDCU.64 UR4, c[0x0][0x420] ;  /* 0x00008400ff0477ac */ /* 0x000f620008000a00 */
[----:B------:R-:W-:-:S04]  /*0a90*/  LOP3.LUT P4, R199, R199, 0x7, RZ, 0xc0, !PT ;  /* 0x00000007c7c77812 */ /* 0x000fc8000788c0ff */
[----:B------:R-:W-:Y:S02]  /*0aa0*/  ISETP.GE.OR P4, PT, R0, R7, P4 ;  /* 0x000000070000720c */ /* 0x000fe40002786670 */
[C---:B------:R-:W-:Y:S02]  /*0ab0*/  ISETP.NE.OR P3, PT, R199.reuse, RZ, P3 ;  /* 0x000000ffc700720c */ /* 0x040fe40001f65670 */
[----:B------:R-:W-:Y:S02]  /*0ac0*/  ISETP.NE.OR P2, PT, R199, RZ, P2 ;  /* 0x000000ffc700720c */ /* 0x000fe40001745670 */
[----:B------:R-:W-:Y:S02]  /*0ad0*/  IADD3 R0, P0, PT, R133, R0, RZ ;  /* 0x0000000085007210 */ /* 0x000fe40007f1e0ff */
[----:B------:R-:W-:Y:S02]  /*0ae0*/  ISETP.NE.OR P1, PT, R199, RZ, P1 ;  /* 0x000000ffc700720c */ /* 0x000fe40000f25670 */
[----:B------:R-:W-:-:S02]  /*0af0*/  LEA.HI.X.SX32 R133, R133, RZ, 0x1, P0 ;  /* 0x000000ff85857211 */ /* 0x000fc400000f0eff */
[C---:B-----5:R-:W-:Y:S01]  /*0b00*/  LEA R4, P0, R0.reuse, UR4, 0x2 ;  /* 0x0000000400047c11 */ /* 0x060fe2000f8010ff */
[----:B----4-:R-:W-:Y:S02]  /*0b10*/  @!P4 IMAD.MOV.U32 R3, RZ, RZ, 0x7f800000 ;  /* 0x7f800000ff03c424 */ /* 0x010fe400078e00ff */
        /* <DEDUP_REMOVED lines=10> */
.L_x_1941:
        /* <DEDUP_REMOVED lines=10> */
.L_x_1950:
[----:B------:R-:W-:Y:S05]  /*0c60*/  BRA.U !UP1, `(.L_x_1951) ;  /* 0x0000000509847547 */ /* 0x000fea000b800000 */
[----:B------:R-:W1:Y:S01]  /*0c70*/  LDC R9, c[0x0][0x4f0] ;  /* 0x00013c00ff097b82 */ /* 0x000e620000000800 */
[----:B------:R-:W-:Y:S01]  /*0c80*/  LEA R4, R2, 0xffffff80, 0x7 ;  /* 0xffffff8002047811 */ /* 0x000fe200078e38ff */
[----:B------:R-:W2:Y:S03]  /*0c90*/  LDCU.64 UR4, c[0x0][0x4e8] ;  /* 0x00009d00ff0477ac */ /* 0x000ea60008000a00 */
[----:B------:R-:W-:Y:S01]  /*0ca0*/  IABS R5, R4 ;  /* 0x0000000400057213 */ /* 0x000fe20000000000 */
[----:B------:R-:W3:Y:S04]  /*0cb0*/  LDCU.64 UR6, c[0x0][0x3a0] ;  /* 0x00007400ff0677ac */ /* 0x000ee80008000a00 */
[----:B------:R-:W-:Y:S01]  /*0cc0*/  IMAD.MOV.U32 R8, RZ, RZ, R5 ;  /* 0x000000ffff087224 */ /* 0x000fe200078e0005 */
[----:B------:R-:W4:Y:S01]  /*0cd0*/  LDCU.64 UR12, c[0x0][0x3b8] ;  /* 0x00007700ff0c77ac */ /* 0x000f220008000a00 */
[----:B------:R-:W3:Y:S01]  /*0ce0*/  LDCU.64 UR10, c[0x0][0x3c0] ;  /* 0x00007800ff0a77ac */ /* 0x000ee20008000a00 */
[----:B-1----:R-:W-:-:S04]  /*0cf0*/  IABS R7, R9 ;  /* 0x0000000900077213 */ /* 0x002fc80000000000 */
[----:B------:R-:W1:Y:S08]  /*0d00*/  I2F.RP R10, R7 ;  /* 0x00000007000a7306 */ /* 0x000e700000209400 */
[----:B-1----:R-:W1:Y:S02]  /*0d10*/  MUFU.RCP R12, R10 ;  /* 0x0000000a000c7308 */ /* 0x002e640000001000 */
[----:B-1----:R-:W-:-:S06]  /*0d20*/  IADD3 R12, PT, PT, R12, 0xffffffe, RZ ;  /* 0x0ffffffe0c0c7810 */ /* 0x002fcc0007ffe0ff */
[----:B------:R-:W1:Y:S02]  /*0d30*/  F2I.FTZ.U32.TRUNC.NTZ R13, R12 ;  /* 0x0000000c000d7305 */ /* 0x000e64000021f000 */
[----:B-1---5:R-:W-:Y:S01]  /*0d40*/  IMAD.MOV R6, RZ, RZ, -R13 ;  /* 0x000000ffff067224 */ /* 0x022fe200078e0a0d */
[----:B------:R-:W-:-:S03]  /*0d50*/  MOV R12, RZ ;  /* 0x000000ff000c7202 */ /* 0x000fc60000000f00 */
[----:B------:R-:W-:-:S04]  /*0d60*/  IMAD R6, R6, R7, RZ ;  /* 0x0000000706067224 */ /* 0x000fc800078e02ff */
[----:B------:R-:W-:-:S06]  /*0d70*/  IMAD.HI.U32 R13, R13, R6, R12 ;  /* 0x000000060d0d7227 */ /* 0x000fcc00078e000c */
        /* <DEDUP_REMOVED lines=9> */
[----:B------:R-:W-:Y:S01]  /*0e10*/  ISETP.GE.AND P1, PT, R6, RZ, PT ;  /* 0x000000ff0600720c */ /* 0x000fe20003f26270 */
[----:B--2---:R-:W-:-:S04]  /*0e20*/  IMAD.WIDE.U32 R6, R0, UR4, RZ ;  /* 0x0000000400067c25 */ /* 0x004fc8000f8e00ff */
[----:B------:R-:W-:Y:S01]  /*0e30*/  IMAD R211, R0, UR5, R7 ;  /* 0x0000000500d37c24 */ /* 0x000fe2000f8e0207 */
[----:B------:R-:W1:Y:S01]  /*0e40*/  LDCU.64 UR4, c[0x0][0x3a8] ;  /* 0x00007500ff0477ac */ /* 0x000e620008000a00 */
[----:B------:R-:W-:Y:S02]  /*0e50*/  @P0 IADD3 R5, PT, PT, R5, 0x1, RZ ;  /* 0x0000000105050810 */ /* 0x000fe40007ffe0ff */
[----:B------:R-:W-:-:S04]  /*0e60*/  LEA R210, P0, R6, UR8, 0x2 ;  /* 0x0000000806d27c11 */ /* 0x000fc8000f8010ff */
[----:B------:R-:W-:Y:S01]  /*0e70*/  @!P1 IMAD.MOV R5, RZ, RZ, -R5 ;  /* 0x000000ffff059224 */ /* 0x000fe200078e0a05 */
[----:B------:R-:W-:Y:S02]  /*0e80*/  LEA.HI.X R211, R6, UR9, R211, 0x2, P0 ;  /* 0x0000000906d37c11 */ /* 0x000fe400080f14d3 */
[----:B------:R-:W-:Y:S01]  /*0e90*/  @!P2 LOP3.LUT R5, RZ, R9, RZ, 0x33, !PT ;  /* 0x00000009ff05a212 */ /* 0x000fe200078e33ff */
[----:B------:R-:W2:Y:S04]  /*0ea0*/  LDC R6, c[0x0][0x3e8] ;  /* 0x0000fa00ff067b82 */ /* 0x000ea80000000800 */
[----:B------:R-:W-:-:S05]  /*0eb0*/  IMAD.WIDE R16, R5, 0x4, R210 ;  /* 0x0000000405107825 */ /* 0x000fca00078e02d2 */
[----:B------:R-:W2:Y:S01]  /*0ec0*/  LDG.E R8, desc[UR16][R16.64] ;  /* 0x0000001010087981 */ /* 0x000ea2000c1e1900 */
[----:B------:R-:W-:Y:S01]  /*0ed0*/  IMAD.MOV R5, RZ, RZ, -R5 ;  /* 0x000000ffff057224 */ /* 0x000fe200078e0a05 */
[----:B---3--:R-:W-:Y:S01]  /*0ee0*/  MOV R24, UR10 ;  /* 0x0000000a00187c02 */ /* 0x008fe20008000f00 */
[----:B----4-:R-:W-:Y:S01]  /*0ef0*/  IMAD.U32 R134, RZ, RZ, UR12 ;  /* 0x0000000cff867e24 */ /* 0x010fe2000f8e00ff */
[----:B------:R-:W-:Y:S01]  /*0f00*/  MOV R25, UR11 ;  /* 0x0000000b00197c02 */ /* 0x000fe20008000f00 */
[----:B------:R-:W-:Y:S02]  /*0f10*/  IMAD R4, R9, R5, R4 ;  /* 0x0000000509047224 */ /* 0x000fe400078e0204 */
[----:B------:R-:W-:-:S03]  /*0f20*/  IMAD.U32 R135, RZ, RZ, UR13 ;  /* 0x0000000dff877e24 */ /* 0x000fc6000f8e00ff */
[----:B------:R-:W-:Y:S02]  /*0f30*/  SHF.R.S32.HI R5, RZ, 0x1f, R4 ;  /* 0x0000001fff057819 */ /* 0x000fe40000011404 */
[----:B--2---:R-:W-:-:S04]  /*0f40*/  IABS R10, R6 ;  /* 0x00000006000a7213 */ /* 0x004fc80000000000 */
[----:B------:R-:W2:Y:S08]  /*0f50*/  I2F.RP R13, R10 ;  /* 0x0000000a000d7306 */ /* 0x000eb00000209400 */
        /* <DEDUP_REMOVED lines=26> */
[----:B------:R-:W-:Y:S01]  /*1100*/  SHF.R.S32.HI R15, RZ, 0x1f, R8 ;  /* 0x0000001fff0f7819 */ /* 0x000fe20000011408 */
[----:B------:R-:W-:-:S04]  /*1110*/  IMAD.WIDE.U32 R12, R8, UR6, RZ ;  /* 0x00000006080c7c25 */ /* 0x000fc8000f8e00ff */
[C---:B------:R-:W-:Y:S02]  /*1120*/  IMAD R17, R15.reuse, UR6, RZ ;  /* 0x000000060f117c24 */ /* 0x040fe4000f8e02ff */
[----:B-1----:R-:W-:Y:S02]  /*1130*/  IMAD R15, R15, UR4, RZ ;  /* 0x000000040f0f7c24 */ /* 0x002fe4000f8e02ff */
        /* <DEDUP_REMOVED lines=15> */
[----:B------:R-:W-:Y:S01]  /*1230*/  IMAD R4, R7, UR7, R4 ;  /* 0x0000000707047c24 */ /* 0x000fe2000f8e0204 */
[----:B------:R-:W-:Y:S01]  /*1240*/  IADD3 R10, PT, PT, R13, R6, RZ ;  /* 0x000000060d0a7210 */ /* 0x000fe20007ffe0ff */
[----:B------:R-:W-:-:S05]  /*1250*/  IMAD.WIDE.U32 R22, R7, UR6, R8 ;  /* 0x0000000607167c25 */ /* 0x000fca000f8e0008 */
[----:B------:R-:W-:Y:S01]  /*1260*/  IADD3 R19, PT, PT, R23, R4, RZ ;  /* 0x0000000417137210 */ /* 0x000fe20007ffe0ff */
[----:B------:R-:W-:Y:S06]  /*1270*/  BRA `(.L_x_1952) ;  /* 0x0000000400507947 */ /* 0x000fec0003800000 */
.L_x_1951:
        /* <DEDUP_REMOVED lines=15> */
.L_x_1953:
[----:B------:R-:W2:Y:S01]  /*1370*/  LDC.64 R134, c[0x0][0x3b8] ;  /* 0x0000ee00ff867b82 */ /* 0x000ea20000000a00 */
[----:B------:R-:W-:-:S05]  /*1380*/  IADD3 R8, PT, PT, R4, R5, RZ ;  /* 0x0000000504087210 */ /* 0x000fca0007ffe0ff */
[C---:B--2---:R-:W-:Y:S02]  /*1390*/  IMAD R13, R8.reuse, R135, RZ ;  /* 0x00000087080d7224 */ /* 0x044fe400078e02ff */
[----:B------:R-:W-:-:S05]  /*13a0*/  IMAD.WIDE.U32 R8, R8, R134, RZ ;  /* 0x0000008608087225 */ /* 0x000fca00078e00ff */
[----:B------:R-:W-:Y:S02]  /*13b0*/  IADD3 R13, PT, PT, R9, R13, RZ ;  /* 0x0000000d090d7210 */ /* 0x000fe40007ffe0ff */
[----:B------:R-:W-:Y:S02]  /*13c0*/  MOV R12, R8 ;  /* 0x00000008000c7202 */ /* 0x000fe40000000f00 */
.L_x_1954:
        /* <DEDUP_REMOVED lines=14> */
.L_x_1955:
[----:B------:R-:W2:Y:S01]  /*14b0*/  LDC.64 R24, c[0x0][0x3c0] ;  /* 0x0000f000ff187b82 */ /* 0x000ea20000000a00 */
[----:B------:R-:W-:-:S05]  /*14c0*/  IADD3 R4, PT, PT, R4, R5, RZ ;  /* 0x0000000504047210 */ /* 0x000fca0007ffe0ff */
[C---:B--2---:R-:W-:Y:S02]  /*14d0*/  IMAD R15, R4.reuse, R25, RZ ;  /* 0x00000019040f7224 */ /* 0x044fe400078e02ff */
[----:B------:R-:W-:-:S05]  /*14e0*/  IMAD.WIDE.U32 R4, R4, R24, RZ ;  /* 0x0000001804047225 */ /* 0x000fca00078e00ff */
[----:B------:R-:W-:Y:S02]  /*14f0*/  IADD3 R15, PT, PT, R5, R15, RZ ;  /* 0x0000000f050f7210 */ /* 0x000fe40007ffe0ff */
[----:B------:R-:W-:-:S07]  /*1500*/  MOV R14, R4 ;  /* 0x00000004000e7202 */ /* 0x000fce0000000f00 */
.L_x_1956:
[----:B------:R-:W2:Y:S01]  /*1510*/  LDC R8, c[0x0][0x3e8] ;  /* 0x0000fa00ff087b82 */ /* 0x000ea20000000800 */
[----:B------:R-:W-:Y:S02]  /*1520*/  LEA R9, R2, 0xffffff80, 0x7 ;  /* 0xffffff8002097811 */ /* 0x000fe400078e38ff */
[----:B------:R-:W-:-:S03]  /*1530*/  CS2R R210, SRZ ;  /* 0x0000000000d27805 */ /* 0x000fc6000001ff00 */
[----:B------:R-:W-:-:S04]  /*1540*/  IMAD.WIDE.U32 R14, R9, R24, R14 ;  /* 0x00000018090e7225 */ /* 0x000fc800078e000e */
[----:B------:R-:W-:Y:S01]  /*1550*/  IMAD R15, R9, R25, R15 ;  /* 0x00000019090f7224 */ /* 0x000fe200078e020f */
[----:B--2---:R-:W-:-:S04]  /*1560*/  IABS R4, R8 ;  /* 0x0000000800047213 */ /* 0x004fc80000000000 */
[----:B-1----:R-:W1:Y:S08]  /*1570*/  I2F.RP R7, R4 ;  /* 0x0000000400077306 */ /* 0x002e700000209400 */
[----:B-1----:R-:W1:Y:S02]  /*1580*/  MUFU.RCP R16, R7 ;  /* 0x0000000700107308 */ /* 0x002e640000001000 */
[----:B-1----:R-:W-:-:S06]  /*1590*/  IADD3 R16, PT, PT, R16, 0xffffffe, RZ ;  /* 0x0ffffffe10107810 */ /* 0x002fcc0007ffe0ff */
[----:B------:R-:W1:Y:S02]  /*15a0*/  F2I.FTZ.U32.TRUNC.NTZ R17, R16 ;  /* 0x0000001000117305 */ /* 0x000e64000021f000 */
[----:B-1----:R-:W-:Y:S01]  /*15b0*/  IADD3 R5, PT, PT, RZ, -R17, RZ ;  /* 0x80000011ff057210 */ /* 0x002fe20007ffe0ff */
[----:B------:R-:W-:-:S04]  /*15c0*/  IMAD.MOV.U32 R16, RZ, RZ, RZ ;  /* 0x000000ffff107224 */ /* 0x000fc800078e00ff */
[----:B-----5:R-:W-:Y:S01]  /*15d0*/  IMAD R6, R5, R4, RZ ;  /* 0x0000000405067224 */ /* 0x020fe200078e02ff */
[----:B------:R-:W-:-:S03]  /*15e0*/  IABS R5, R11 ;  /* 0x0000000b00057213 */ /* 0x000fc60000000000 */
[----:B------:R-:W-:Y:S01]  /*15f0*/  IMAD.HI.U32 R17, R17, R6, R16 ;  /* 0x0000000611117227 */ /* 0x000fe200078e0010 */
[----:B------:R-:W-:-:S05]  /*1600*/  MOV R6, R5 ;  /* 0x0000000500067202 */ /* 0x000fca0000000f00 */
[----:B------:R-:W-:-:S04]  /*1610*/  IMAD.HI.U32 R10, R17, R6, RZ ;  /* 0x00000006110a7227 */ /* 0x000fc800078e00ff */
[----:B------:R-:W-:Y:S02]  /*1620*/  IMAD.MOV R5, RZ, RZ, -R10 ;  /* 0x000000ffff057224 */ /* 0x000fe400078e0a0a */
[----:B------:R-:W-:-:S04]  /*1630*/  IMAD.WIDE.U32 R16, R9, R134, R12 ;  /* 0x0000008609107225 */ /* 0x000fc800078e000c */
[C---:B------:R-:W-:Y:S02]  /*1640*/  IMAD R5, R4.reuse, R5, R6 ;  /* 0x0000000504057224 */ /* 0x040fe400078e0206 */
[----:B------:R-:W1:Y:S01]  /*1650*/  LDC.64 R6, c[0x0][0x3d8] ;  /* 0x0000f600ff067b82 */ /* 0x000e620000000a00 */
[----:B------:R-:W-:Y:S02]  /*1660*/  IMAD R17, R9, R135, R17 ;  /* 0x0000008709117224 */ /* 0x000fe400078e0211 */
[----:B------:R-:W-:-:S13]  /*1670*/  ISETP.GT.U32.AND P0, PT, R4, R5, PT ;  /* 0x000000050400720c */ /* 0x000fda0003f04070 */
[-C--:B------:R-:W-:Y:S01]  /*1680*/  @!P0 IADD3 R5, PT, PT, R5, -R4.reuse, RZ ;  /* 0x8000000405058210 */ /* 0x080fe20007ffe0ff */
[----:B------:R-:W-:Y:S01]  /*1690*/  @!P0 VIADD R10, R10, 0x1 ;  /* 0x000000010a0a8836 */ /* 0x000fe20000000000 */
[----:B------:R-:W-:Y:S02]  /*16a0*/  ISETP.NE.AND P0, PT, R8, RZ, PT ;  /* 0x000000ff0800720c */ /* 0x000fe40003f05270 */
[----:B------:R-:W-:Y:S02]  /*16b0*/  ISETP.GE.U32.AND P2, PT, R5, R4, PT ;  /* 0x000000040500720c */ /* 0x000fe40003f46070 */
[----:B------:R-:W-:-:S04]  /*16c0*/  LOP3.LUT R4, R11, R8, RZ, 0x3c, !PT ;  /* 0x000000080b047212 */ /* 0x000fc800078e3cff */
[----:B------:R-:W-:Y:S02]  /*16d0*/  ISETP.GE.AND P1, PT, R4, RZ, PT ;  /* 0x000000ff0400720c */ /* 0x000fe40003f26270 */
[----:B------:R-:W2:Y:S05]  /*16e0*/  LDC.64 R4, c[0x0][0x3d0] ;  /* 0x0000f400ff047b82 */ /* 0x000eaa0000000a00 */
[----:B------:R-:W-:-:S06]  /*16f0*/  @P2 IADD3 R10, PT, PT, R10, 0x1, RZ ;  /* 0x000000010a0a2810 */ /* 0x000fcc0007ffe0ff */
[----:B------:R-:W-:Y:S02]  /*1700*/  @!P1 IADD3 R10, PT, PT, -R10, RZ, RZ ;  /* 0x000000ff0a0a9210 */ /* 0x000fe40007ffe1ff */
[----:B------:R-:W-:-:S04]  /*1710*/  @!P0 LOP3.LUT R10, RZ, R8, RZ, 0x33, !PT ;  /* 0x00000008ff0a8212 */ /* 0x000fc800078e33ff */
[----:B------:R-:W-:Y:S01]  /*1720*/  SHF.R.S32.HI R13, RZ, 0x1f, R10 ;  /* 0x0000001fff0d7819 */ /* 0x000fe2000001140a */
        /* <DEDUP_REMOVED lines=9> */
.L_x_1952:
[----:B------:R-:W-:Y:S01]  /*17c0*/  ISETP.NE.AND P0, PT, R208, -0x1, PT ;  /* 0xffffffffd000780c */ /* 0x000fe20003f05270 */
[----:B------:R-:W-:Y:S01]  /*17d0*/  IMAD.IADD R203, R136, 0x1, -R133 ;  /* 0x0000000188cb7824 */ /* 0x000fe200078e0a85 */
[----:B------:R-:W-:Y:S01]  /*17e0*/  SHF.R.U32.HI R28, RZ, 0x3, R199 ;  /* 0x00000003ff1c7819 */ /* 0x000fe200000116c7 */
[----:B------:R-:W-:Y:S01]  /*17f0*/  IMAD.SHL.U32 R26, R199, 0x8, RZ ;  /* 0x00000008c71a7824 */ /* 0x000fe200078e00ff */
[----:B------:R-:W1:Y:S01]  /*1800*/  LDCU.64 UR6, c[0x0][0x388] ;  /* 0x00007100ff0677ac */ /* 0x000e620008000a00 */
[----:B------:R-:W-:Y:S01]  /*1810*/  IMAD.MOV.U32 R29, RZ, RZ, RZ ;  /* 0x000000ffff1d7224 */ /* 0x000fe200078e00ff */
[CC--:B------:R-:W-:Y:S01]  /*1820*/  ISETP.GE.AND P4, PT, R28.reuse, R203.reuse, PT ;  /* 0x000000cb1c00720c */ /* 0x0c0fe20003f86270 */
[----:B------:R-:W-:Y:S01]  /*1830*/  VIADD R20, R28, 0x10 ;  /* 0x000000101c147836 */ /* 0x000fe20000000000 */
[----:B------:R-:W-:Y:S01]  /*1840*/  LOP3.LUT R198, R26, 0x38, RZ, 0xc0, !PT ;  /* 0x000000381ac67812 */ /* 0x000fe200078ec0ff */
[----:B------:R-:W2:Y:S01]  /*1850*/  LDCU.64 UR4, c[0x0][0x3c8] ;  /* 0x00007900ff0477ac */ /* 0x000ea20008000a00 */
[----:B------:R-:W-:Y:S01]  /*1860*/  VIADD R16, R28, 0x20 ;  /* 0x000000201c107836 */ /* 0x000fe20000000000 */
[----:B------:R-:W3:Y:S01]  /*1870*/  S2UR UR10, SR_CgaCtaId ;  /* 0x00000000000a79c3 */ /* 0x000ee20000008800 */
[----:B------:R-:W-:Y:S01]  /*1880*/  IADD3 R12, P1, PT, R198, R12, RZ ;  /* 0x0000000cc60c7210 */ /* 0x000fe20007f3e0ff */
[----:B------:R-:W-:Y:S01]  /*1890*/  VIADD R18, R28, 0x30 ;  /* 0x000000301c127836 */ /* 0x000fe20000000000 */
[----:B------:R-:W-:Y:S01]  /*18a0*/  ISETP.GE.AND P3, PT, R20, R203, PT ;  /* 0x000000cb1400720c */ /* 0x000fe20003f66270 */
[----:B------:R-:W-:Y:S01]  /*18b0*/  IMAD.WIDE.U32 R42, R43, 0x40, R28 ;  /* 0x000000402b2a7825 */ /* 0x000fe200078e001c */
[----:B------:R-:W-:-:S02]  /*18c0*/  IADD3.X R13, PT, PT, RZ, R10, RZ, P1, !PT ;  /* 0x0000000aff0d7210 */ /* 0x000fc40000ffe4ff */
[-C--:B------:R-:W-:Y:S01]  /*18d0*/  ISETP.GE.AND P2, PT, R16, R203.reuse, PT ;  /* 0x000000cb1000720c */ /* 0x080fe20003f46270 */
[----:B------:R-:W4:Y:S01]  /*18e0*/  @!P0 LDC.64 R6, c[0x0][0x398] ;  /* 0x0000e600ff068b82 */ /* 0x000f220000000a00 */
[----:B------:R-:W-:Y:S01]  /*18f0*/  ISETP.GE.AND P1, PT, R18, R203, PT ;  /* 0x000000cb1200720c */ /* 0x000fe20003f26270 */
[----:B------:R-:W-:Y:S01]  /*1900*/  IMAD.SHL.U32 R137, R199, 0x40, RZ ;  /* 0x00000040c7897824 */ /* 0x000fe200078e00ff */
[----:B------:R-:W-:Y:S01]  /*1910*/  SHF.R.U32.HI R132, RZ, 0x1, R199 ;  /* 0x00000001ff847819 */ /* 0x000fe200000116c7 */
[----:B------:R-:W-:Y:S02]  /*1920*/  IMAD.MOV.U32 R197, RZ, RZ, 0x20 ;  /* 0x00000020ffc57424 */ /* 0x000fe400078e00ff */
[----:B------:R-:W-:Y:S01]  /*1930*/  IMAD.MOV.U32 R148, RZ, RZ, 0x40 ;  /* 0x00000040ff947424 */ /* 0x000fe200078e00ff */
[----:B------:R-:W-:Y:S01]  /*1940*/  LOP3.LUT R180, R137, 0x400, RZ, 0xc0, !PT ;  /* 0x0000040089b47812 */ /* 0x000fe200078ec0ff */
[----:B------:R-:W5:Y:S04]  /*1950*/  @P0 LDC.64 R4, c[0x0][0x3b0] ;  /* 0x0000ec00ff040b82 */ /* 0x000f680000000a00 */
[----:B------:R-:W-:-:S04]  /*1960*/  @!P2 IADD3 R29, P5, PT, R42, 0x20, RZ ;  /* 0x000000202a1da810 */ /* 0x000fc80007fbe0ff */
[----:B------:R-:W1:Y:S01]  /*1970*/  @!P4 LDC.64 R8, c[0x0][0x3b0] ;  /* 0x0000ec00ff08cb82 */ /* 0x000e620000000a00 */
[----:B------:R-:W-:Y:S01]  /*1980*/  @!P2 IADD3.X R27, PT, PT, RZ, R43, RZ, P5, !PT ;  /* 0x0000002bff1ba210 */ /* 0x000fe20002ffe4ff */
[----:B----4-:R-:W-:-:S04]  /*1990*/  @!P0 IMAD.WIDE.U32 R14, R0, R6, RZ ;  /* 0x00000006000e8225 */ /* 0x010fc800078e00ff */
[----:B------:R-:W-:Y:S02]  /*19a0*/  @!P0 IMAD R0, R0, R7, R15 ;  /* 0x0000000700008224 */ /* 0x000fe400078e020f */
[----:B-----5:R-:W-:-:S04]  /*19b0*/  @P0 IMAD.WIDE.U32 R6, R208, R4, RZ ;  /* 0x00000004d0060225 */ /* 0x020fc800078e00ff */
[----:B------:R-:W-:Y:S02]  /*19c0*/  @!P0 IMAD.MOV.U32 R4, RZ, RZ, R14 ;  /* 0x000000ffff048224 */ /* 0x000fe400078e000e */
[----:B------:R-:W-:Y:S01]  /*19d0*/  @P0 IMAD.MOV.U32 R4, RZ, RZ, R6 ;  /* 0x000000ffff040224 */ /* 0x000fe200078e0006 */
[----:B------:R-:W4:Y:S01]  /*19e0*/  @!P3 LDC.64 R14, c[0x0][0x3b0] ;  /* 0x0000ec00ff0ebb82 */ /* 0x000f220000000a00 */
[----:B------:R-:W-:Y:S01]  /*19f0*/  @P0 IMAD R0, R208, R5, R7 ;  /* 0x00000005d0000224 */ /* 0x000fe200078e0207 */
[----:B------:R-:W-:Y:S01]  /*1a00*/  LOP3.LUT R6, R26, 0x1f8, RZ, 0xc0, !PT ;  /* 0x000001f81a067812 */ /* 0x000fe200078ec0ff */
[----:B-1----:R-:W-:Y:S01]  /*1a10*/  @!P4 IMAD R35, R43, R8, RZ ;  /* 0x000000082b23c224 */ /* 0x002fe200078e02ff */
[----:B------:R-:W-:Y:S01]  /*1a20*/  IADD3 R32, P0, PT, R198, R4, RZ ;  /* 0x00000004c6207210 */ /* 0x000fe20007f1e0ff */
[----:B------:R-:W-:Y:S01]  /*1a30*/  IMAD.WIDE.U32 R4, R28, R134, R12 ;  /* 0x000000861c047225 */ /* 0x000fe200078e000c */
[----:B------:R-:W-:Y:S02]  /*1a40*/  LOP3.LUT R217, R6, 0x38, R199, 0x78, !PT ;  /* 0x0000003806d97812 */ /* 0x000fe400078e78c7 */
[----:B------:R-:W1:Y:S01]  /*1a50*/  @!P3 LDC.64 R12, c[0x0][0x380] ;  /* 0x0000e000ff0cbb82 */ /* 0x000e620000000a00 */
[----:B------:R-:W-:Y:S01]  /*1a60*/  IMAD.X R33, RZ, RZ, R0, P0 ;  /* 0x000000ffff217224 */ /* 0x000fe200000e0600 */
[----:B------:R-:W-:Y:S01]  /*1a70*/  LEA R204, P0, R4, UR6, 0x1 ;  /* 0x0000000604cc7c11 */ /* 0x000fe2000f8008ff */
[----:B------:R-:W-:Y:S01]  /*1a80*/  IMAD R205, R28, R135, R5 ;  /* 0x000000871ccd7224 */ /* 0x000fe200078e0205 */
[----:B------:R-:W-:Y:S01]  /*1a90*/  LOP3.LUT R217, R217, 0x1e00, R26, 0xf8, !PT ;  /* 0x00001e00d9d97812 */ /* 0x000fe200078ef81a */
[----:B--2---:R-:W-:-:S03]  /*1aa0*/  IMAD.WIDE.U32 R32, R11, UR4, R32 ;  /* 0x000000040b207c25 */ /* 0x004fc6000f8e0020 */
[----:B------:R-:W-:Y:S01]  /*1ab0*/  LEA.HI.X R205, R4, UR7, R205, 0x1, P0 ;  /* 0x0000000704cd7c11 */ /* 0x000fe200080f0ccd */
[----:B------:R-:W-:Y:S01]  /*1ac0*/  IMAD R33, R11, UR5, R33 ;  /* 0x000000050b217c24 */ /* 0x000fe2000f8e0221 */
[----:B------:R-:W2:Y:S01]  /*1ad0*/  @!P4 LDC.64 R4, c[0x0][0x380] ;  /* 0x0000e000ff04cb82 */ /* 0x000ea20000000a00 */
[C---:B------:R-:W-:Y:S01]  /*1ae0*/  @!P3 IADD3 R23, P0, PT, R42.reuse, 0x10, RZ ;  /* 0x000000102a17b810 */ /* 0x040fe20007f1e0ff */
[----:B------:R-:W-:Y:S01]  /*1af0*/  @!P4 IMAD R35, R42, R9, R35 ;  /* 0x000000092a23c224 */ /* 0x000fe200078e0223 */
[----:B------:R-:W-:Y:S01]  /*1b00*/  UMOV UR5, 0x400 ;  /* 0x0000040000057882 */ /* 0x000fe20000000000 */
[----:B------:R-:W-:Y:S01]  /*1b10*/  IMAD.SHL.U32 R0, R2, 0x80, RZ ;  /* 0x0000008002007824 */ /* 0x000fe200078e00ff */
[----:B------:R-:W-:Y:S01]  /*1b20*/  @!P2 MOV R37, R33 ;  /* 0x000000210025a202 */ /* 0x000fe20000000f00 */
[--C-:B------:R-:W-:Y:S01]  /*1b30*/  @!P3 IMAD.X R21, RZ, RZ, R43.reuse, P0 ;  /* 0x000000ffff15b224 */ /* 0x100fe200000e062b */
[C---:B------:R-:W-:Y:S01]  /*1b40*/  @!P1 IADD3 R30, P0, PT, R42.reuse, 0x30, RZ ;  /* 0x000000302a1e9810 */ /* 0x040fe20007f1e0ff */
[----:B------:R-:W5:Y:S01]  /*1b50*/  @!P2 LDC.64 R10, c[0x0][0x3b0] ;  /* 0x0000ec00ff0aab82 */ /* 0x000f620000000a00 */
[----:B------:R-:W-:Y:S01]  /*1b60*/  IADD3 R17, PT, PT, R3, 0x80, -R0 ;  /* 0x0000008003117810 */ /* 0x000fe20007ffe800 */
[--C-:B------:R-:W-:Y:S01]  /*1b70*/  @!P3 IMAD.MOV.U32 R38, RZ, RZ, R32.reuse ;  /* 0x000000ffff26b224 */ /* 0x100fe200078e0020 */
[----:B---3--:R-:W-:Y:S01]  /*1b80*/  ULEA UR5, UR10, UR5, 0x18 ;  /* 0x000000050a057291 */ /* 0x008fe2000f8ec0ff */
[----:B------:R-:W-:Y:S01]  /*1b90*/  @!P1 IMAD.X R31, RZ, RZ, R43, P0 ;  /* 0x000000ffff1f9224 */ /* 0x000fe200000e062b */
[----:B------:R-:W3:Y:S01]  /*1ba0*/  LDCU.64 UR6, c[0x0][0x390] ;  /* 0x00007200ff0677ac */ /* 0x000ee20008000a00 */
[----:B------:R-:W-:-:S02]  /*1bb0*/  @!P4 IMAD.WIDE.U32 R42, R42, R8, R32 ;  /* 0x000000082a2ac225 */ /* 0x000fc400078e0020 */
[----:B------:R-:W3:Y:S01]  /*1bc0*/  @!P1 LDC.64 R6, c[0x0][0x3b0] ;  /* 0x0000ec00ff069b82 */ /* 0x000ee20000000a00 */
[----:B------:R-:W-:Y:S01]  /*1bd0*/  LEA R217, R217, UR5, 0x1 ;  /* 0x00000005d9d97c11 */ /* 0x000fe2000f8e08ff */
[----:B------:R-:W-:Y:S02]  /*1be0*/  @!P4 IMAD.IADD R34, R43, 0x1, R35 ;  /* 0x000000012b22c824 */ /* 0x000fe400078e0223 */
[----:B------:R-:W-:Y:S02]  /*1bf0*/  @!P3 IMAD.MOV.U32 R39, RZ, RZ, R33 ;  /* 0x000000ffff27b224 */ /* 0x000fe400078e0021 */
[----:B------:R-:W-:Y:S02]  /*1c00*/  @!P2 IMAD.MOV.U32 R36, RZ, RZ, R32 ;  /* 0x000000ffff24a224 */ /* 0x000fe400078e0020 */
[----:B------:R-:W3:Y:S01]  /*1c10*/  @!P2 LDC.64 R8, c[0x0][0x380] ;  /* 0x0000e000ff08ab82 */ /* 0x000ee20000000a00 */
[----:B--2---:R-:W-:Y:S01]  /*1c20*/  @!P4 LEA R40, P0, R42, R4, 0x1 ;  /* 0x000000042a28c211 */ /* 0x004fe200078008ff */
[----:B----4-:R-:W-:-:S03]  /*1c30*/  @!P3 IMAD.WIDE.U32 R38, R23, R14, R38 ;  /* 0x0000000e1726b225 */ /* 0x010fc600078e0026 */
[----:B------:R-:W-:Y:S01]  /*1c40*/  @!P4 LEA.HI.X R41, R42, R5, R34, 0x1, P0 ;  /* 0x000000052a29c211 */ /* 0x000fe200000f0c22 */
[----:B------:R-:W-:Y:S01]  /*1c50*/  @!P3 IMAD R34, R21, R14, RZ ;  /* 0x0000000e1522b224 */ /* 0x000fe200078e02ff */
[----:B------:R-:W-:Y:S01]  /*1c60*/  ISETP.GE.AND P0, PT, R20, R17, PT ;  /* 0x000000111400720c */ /* 0x000fe20003f06270 */
[----:B------:R-:W2:Y:S01]  /*1c70*/  @!P1 LDC.64 R4, c[0x0][0x380] ;  /* 0x0000e000ff049b82 */ /* 0x000ea20000000a00 */
[----:B-----5:R-:W-:Y:S01]  /*1c80*/  @!P2 IMAD R42, R27, R10, RZ ;  /* 0x0000000a1b2aa224 */ /* 0x020fe200078e02ff */
[----:B-1----:R-:W-:Y:S01]  /*1c90*/  @!P3 LEA R12, P6, R38, R12, 0x1 ;  /* 0x0000000c260cb211 */ /* 0x002fe200078c08ff */
[----:B------:R-:W-:Y:S01]  /*1ca0*/  @!P3 IMAD R15, R23, R15, R34 ;  /* 0x0000000f170fb224 */ /* 0x000fe200078e0222 */
[----:B------:R-:W-:Y:S01]  /*1cb0*/  @!PT LDS RZ, [RZ] ;  /* 0x00000000fffff984 */ /* 0x000fe20000000800 */
[----:B------:R-:W-:Y:S01]  /*1cc0*/  @!PT LDS RZ, [RZ] ;  /* 0x00000000fffff984 */ /* 0x000fe20000000800 */
[----:B------:R-:W-:Y:S01]  /*1cd0*/  @!PT LDS RZ, [RZ] ;  /* 0x00000000fffff984 */ /* 0x000fe20000000800 */
[----:B------:R-:W-:Y:S01]  /*1ce0*/  @!P4 LDGSTS.E.BYPASS.LTC128B.128 [R217], desc[UR16][R40.64] ;  /* 0x0000000028d9cfae */ /* 0x000fe2000b981a10 */
[C---:B------:R-:W-:Y:S01]  /*1cf0*/  @!P2 IMAD R11, R29.reuse, R11, R42 ;  /* 0x0000000b1d0ba224 */ /* 0x040fe200078e022a */
[----:B------:R-:W-:Y:S01]  /*1d00*/  LOP3.LUT R27, R198, 0x1c0, R137, 0xf8, !PT ;  /* 0x000001c0c61b7812 */ /* 0x000fe200078ef889 */
[----:B------:R-:W-:Y:S01]  /*1d10*/  @!P2 IMAD.WIDE.U32 R36, R29, R10, R36 ;  /* 0x0000000a1d24a225 */ /* 0x000fe200078e0024 */
[----:B------:R-:W-:Y:S01]  /*1d20*/  @!P4 LDGSTS.E.BYPASS.LTC128B.128 [R217+0x2000], desc[UR16][R40.64+0x80] ;  /* 0x0200008028d9cfae */ /* 0x000fe2000b981a10 */
[----:B------:R-:W-:-:S02]  /*1d30*/  SHF.L.U64.HI R10, R134, 0x4, R135 ;  /* 0x00000004860a7819 */ /* 0x000fc40000010287 */
[----:B------:R-:W-:Y:S02]  /*1d40*/  @!P3 IMAD.IADD R15, R39, 0x1, R15 ;  /* 0x00000001270fb824 */ /* 0x000fe400078e020f */
[----:B------:R-:W-:Y:S02]  /*1d50*/  IMAD.SHL.U32 R14, R134, 0x10, RZ ;  /* 0x00000010860e7824 */ /* 0x000fe400078e00ff */
[----:B------:R-:W-:Y:S01]  /*1d60*/  @!P2 IMAD.IADD R11, R37, 0x1, R11 ;  /* 0x00000001250ba824 */ /* 0x000fe200078e020b */
[----:B---3--:R-:W-:Y:S01]  /*1d70*/  @!P2 LEA R8, P5, R36, R8, 0x1 ;  /* 0x000000082408a211 */ /* 0x008fe200078a08ff */
[-C--:B------:R-:W-:Y:S01]  /*1d80*/  @!P1 IMAD R31, R31, R6.reuse, RZ ;  /* 0x000000061f1f9224 */ /* 0x080fe200078e02ff */
[----:B------:R-:W-:Y:S01]  /*1d90*/  @!P3 LEA.HI.X R13, R38, R13, R15, 0x1, P6 ;  /* 0x0000000d260db211 */ /* 0x000fe200030f0c0f */
[----:B------:R-:W-:Y:S01]  /*1da0*/  @!P1 IMAD.WIDE.U32 R32, R30, R6, R32 ;  /* 0x000000061e209225 */ /* 0x000fe200078e0020 */
[----:B------:R-:W-:Y:S02]  /*1db0*/  @!P0 LEA R34, P4, R14, R204, 0x1 ;  /* 0x000000cc0e228211 */ /* 0x000fe400078808ff */
[----:B------:R-:W-:Y:S01]  /*1dc0*/  @!P2 LEA.HI.X R9, R36, R9, R11, 0x1, P5 ;  /* 0x000000092409a211 */ /* 0x000fe200028f0c0b */
[----:B------:R-:W-:Y:S01]  /*1dd0*/  @!P1 IMAD R7, R30, R7, R31 ;  /* 0x000000071e079224 */ /* 0x000fe200078e021f */
[----:B------:R-:W-:Y:S01]  /*1de0*/  ISETP.GE.AND P6, PT, R28, R17, PT ;  /* 0x000000111c00720c */ /* 0x000fe20003fc6270 */
[----:B------:R-:W-:Y:S01]  /*1df0*/  @!P3 LDGSTS.E.BYPASS.LTC128B.128 [R217+0x800], desc[UR16][R12.64] ;  /* 0x008000000cd9bfae */ /* 0x000fe2000b981a10 */
[----:B------:R-:W-:Y:S01]  /*1e00*/  @!P0 LEA.HI.X R35, R14, R205, R10, 0x1, P4 ;  /* 0x000000cd0e238211 */ /* 0x000fe200020f0c0a */
[----:B------:R-:W-:Y:S01]  /*1e10*/  @!P1 IMAD.IADD R7, R33, 0x1, R7 ;  /* 0x0000000121079824 */ /* 0x000fe200078e0207 */
[----:B--2---:R-:W-:Y:S01]  /*1e20*/  @!P1 LEA R6, P4, R32, R4, 0x1 ;  /* 0x0000000420069211 */ /* 0x004fe200078808ff */
[----:B------:R1:W-:Y:S01]  /*1e30*/  @!P3 LDGSTS.E.BYPASS.LTC128B.128 [R217+0x2800], desc[UR16][R12.64+0x80] ;  /* 0x028000800cd9bfae */ /* 0x0003e2000b981a10 */
[----:B------:R-:W-:Y:S01]  /*1e40*/  VIADD R4, R28, 0x50 ;  /* 0x000000501c047836 */ /* 0x000fe20000000000 */
[----:B------:R-:W-:-:S02]  /*1e50*/  ISETP.GE.AND P5, PT, R18, R17, PT ;  /* 0x000000111200720c */ /* 0x000fc40003fa6270 */
[----:B------:R-:W-:Y:S01]  /*1e60*/  @!P2 LDGSTS.E.BYPASS.LTC128B.128 [R217+0x1000], desc[UR16][R8.64] ;  /* 0x0100000008d9afae */ /* 0x000fe2000b981a10 */
[----:B------:R-:W-:Y:S02]  /*1e70*/  @!P1 LEA.HI.X R7, R32, R5, R7, 0x1, P4 ;  /* 0x0000000520079211 */ /* 0x000fe400020f0c07 */
[-C--:B------:R-:W-:Y:S01]  /*1e80*/  ISETP.GE.AND P4, PT, R4, R17.reuse, PT ;  /* 0x000000110400720c */ /* 0x080fe20003f86270 */
[----:B------:R2:W-:Y:S01]  /*1e90*/  @!P2 LDGSTS.E.BYPASS.LTC128B.128 [R217+0x3000], desc[UR16][R8.64+0x80] ;  /* 0x0300008008d9afae */ /* 0x0005e2000b981a10 */
[-C--:B------:R-:W-:Y:S02]  /*1ea0*/  ISETP.GE.AND P2, PT, R16, R17.reuse, PT ;  /* 0x000000111000720c */ /* 0x080fe40003f46270 */
[----:B------:R-:W-:Y:S01]  /*1eb0*/  IADD3 R10, PT, PT, R28, 0x60, RZ ;  /* 0x000000601c0a7810 */ /* 0x000fe20007ffe0ff */
[----:B------:R-:W-:Y:S03]  /*1ec0*/  @!P1 LDGSTS.E.BYPASS.LTC128B.128 [R217+0x1800], desc[UR16][R6.64] ;  /* 0x0180000006d99fae */ /* 0x000fe6000b981a10 */
[----:B------:R-:W-:Y:S01]  /*1ed0*/  ISETP.GE.AND P3, PT, R10, R17, PT ;  /* 0x000000110a00720c */ /* 0x000fe20003f66270 */
[----:B------:R3:W-:Y:S01]  /*1ee0*/  @!P1 LDGSTS.E.BYPASS.LTC128B.128 [R217+0x3800], desc[UR16][R6.64+0x80] ;  /* 0x0380008006d99fae */ /* 0x0007e2000b981a10 */
[----:B------:R-:W-:-:S02]  /*1ef0*/  @!P5 IMAD.MOV.U32 R14, RZ, RZ, R204 ;  /* 0x000000ffff0ed224 */ /* 0x000fc400078e00cc */
[----:B------:R-:W-:Y:S01]  /*1f00*/  @!P5 IMAD.MOV.U32 R15, RZ, RZ, R205 ;  /* 0x000000ffff0fd224 */ /* 0x000fe200078e00cd */
[----:B------:R-:W-:Y:S01]  /*1f10*/  @!P6 LDGSTS.E.BYPASS.LTC128B.128 [R217+0x4000], desc[UR16][R204.64] ;  /* 0x04000000ccd9efae */ /* 0x000fe2000b981a10 */
[----:B------:R-:W-:Y:S02]  /*1f20*/  @!P5 IMAD R11, R135, 0x60, RZ ;  /* 0x00000060870bd824 */ /* 0x000fe400078e02ff */
[C---:B------:R-:W-:Y:S01]  /*1f30*/  @!P5 IMAD.WIDE.U32 R30, R134.reuse, 0x60, R14 ;  /* 0x00000060861ed825 */ /* 0x040fe200078e000e */
[----:B------:R-:W-:Y:S03]  /*1f40*/  @!P6 LDGSTS.E.BYPASS.LTC128B.128 [R217+0x8000], desc[UR16][R204.64+0x80] ;  /* 0x08000080ccd9efae */ /* 0x000fe6000b981a10 */
[----:B------:R-:W-:Y:S01]  /*1f50*/  @!P5 IMAD.IADD R31, R31, 0x1, R11 ;  /* 0x000000011f1fd824 */ /* 0x000fe200078e020b */
[----:B------:R-:W-:Y:S04]  /*1f60*/  @!P0 LDGSTS.E.BYPASS.LTC128B.128 [R217+0x4800], desc[UR16][R34.64] ;  /* 0x0480000022d98fae */ /* 0x000fe8000b981a10 */
[----:B------:R4:W-:Y:S01]  /*1f70*/  @!P0 LDGSTS.E.BYPASS.LTC128B.128 [R217+0x8800], desc[UR16][R34.64+0x80] ;  /* 0x0880008022d98fae */ /* 0x0009e2000b981a10 */
[----:B-1----:R-:W-:Y:S01]  /*1f80*/  @!P2 LEA R12, P0, R134, R204, 0x6 ;  /* 0x000000cc860ca211 */ /* 0x002fe200078030ff */
[----:B--2---:R-:W-:-:S03]  /*1f90*/  VIADD R8, R28, 0x70 ;  /* 0x000000701c087836 */ /* 0x004fc60000000000 */
[----:B------:R-:W-:Y:S01]  /*1fa0*/  @!P2 LEA.HI.X R13, R134, R205, R135, 0x6, P0 ;  /* 0x000000cd860da211 */ /* 0x000fe200000f3487 */
[----:B------:R-:W-:Y:S01]  /*1fb0*/  @!P4 IMAD R9, R135, 0xa0, RZ ;  /* 0x000000a08709c824 */ /* 0x000fe200078e02ff */
[----:B------:R-:W-:-:S03]  /*1fc0*/  ISETP.GE.AND P1, PT, R8, R17, PT ;  /* 0x000000110800720c */ /* 0x000fc60003f26270 */
[----:B------:R-:W-:Y:S01]  /*1fd0*/  @!P2 LDGSTS.E.BYPASS.LTC128B.128 [R217+0x5000], desc[UR16][R12.64] ;  /* 0x050000000cd9afae */ /* 0x000fe2000b981a10 */
[----:B---3--:R-:W-:Y:S02]  /*1fe0*/  VIADD R6, R28, 0x40 ;  /* 0x000000401c067836 */ /* 0x008fe40000000000 */
[C---:B------:R-:W-:Y:S01]  /*1ff0*/  @!P3 IMAD R7, R135.reuse, 0xc0, RZ ;  /* 0x000000c08707b824 */ /* 0x040fe200078e02ff */
[----:B------:R1:W-:Y:S02]  /*2000*/  @!P2 LDGSTS.E.BYPASS.LTC128B.128 [R217+0x9000], desc[UR16][R12.64+0x80] ;  /* 0x090000800cd9afae */ /* 0x0003e4000b981a10 */
[----:B------:R-:W-:Y:S02]  /*2010*/  ISETP.GE.AND P2, PT, R6, R17, PT ;  /* 0x000000110600720c */ /* 0x000fe40003f46270 */
[----:B------:R-:W-:Y:S02]  /*2020*/  @!P5 LDGSTS.E.BYPASS.LTC128B.128 [R217+0x5800], desc[UR16][R30.64] ;  /* 0x058000001ed9dfae */ /* 0x000fe4000b981a10 */
[----:B------:R-:W-:-:S02]  /*2030*/  @!P1 IMAD R5, R135, 0xe0, RZ ;  /* 0x000000e087059824 */ /* 0x000fc400078e02ff */
[----:B------:R-:W-:Y:S01]  /*2040*/  @!P5 LDGSTS.E.BYPASS.LTC128B.128 [R217+0x9800], desc[UR16][R30.64+0x80] ;  /* 0x098000801ed9dfae */ /* 0x000fe2000b981a10 */
[----:B------:R-:W-:Y:S01]  /*2050*/  @!P1 IMAD.WIDE.U32 R32, R134, 0xe0, R204 ;  /* 0x000000e086209825 */ /* 0x000fe200078e00cc */
[----:B------:R-:W-:-:S03]  /*2060*/  ISETP.GE.AND P5, PT, R18, R17, PT ;  /* 0x000000111200720c */ /* 0x000fc60003fa6270 */
[----:B------:R-:W-:Y:S01]  /*2070*/  @!P1 IMAD.IADD R33, R33, 0x1, R5 ;  /* 0x0000000121219824 */ /* 0x000fe200078e0205 */
[----:B------:R-:W-:Y:S02]  /*2080*/  SHF.L.U32 R5, R24, 0x4, RZ ;  /* 0x0000000418057819 */ /* 0x000fe400000006ff */
[----:B----4-:R-:W-:-:S04]  /*2090*/  @!P2 LEA R34, P0, R134, R204, 0x7 ;  /* 0x000000cc8622a211 */ /* 0x010fc800078038ff */
[----:B------:R-:W-:Y:S02]  /*20a0*/  @!P2 LEA.HI.X R35, R134, R205, R135, 0x7, P0 ;  /* 0x000000cd8623a211 */ /* 0x000fe400000f3c87 */
[----:B------:R-:W-:-:S03]  /*20b0*/  IADD3 R22, P0, PT, R198, R22, RZ ;  /* 0x00000016c6167210 */ /* 0x000fc60007f1e0ff */
[----:B------:R-:W-:Y:S01]  /*20c0*/  @!P2 LDGSTS.E.BYPASS.LTC128B.128 [R217+0x6000], desc[UR16][R34.64] ;  /* 0x0600000022d9afae */ /* 0x000fe2000b981a10 */
[----:B-1----:R-:W-:Y:S01]  /*20d0*/  @!P4 MOV R13, R205 ;  /* 0x000000cd000dc202 */ /* 0x002fe20000000f00 */
[----:B------:R-:W-:Y:S02]  /*20e0*/  @!P4 IMAD.MOV.U32 R12, RZ, RZ, R204 ;  /* 0x000000ffff0cc224 */ /* 0x000fe400078e00cc */
[----:B------:R-:W-:Y:S01]  /*20f0*/  @!P2 LDGSTS.E.BYPASS.LTC128B.128 [R217+0xa000], desc[UR16][R34.64+0x80] ;  /* 0x0a00008022d9afae */ /* 0x000fe2000b981a10 */
[----:B------:R-:W-:Y:S01]  /*2100*/  IMAD.X R23, RZ, RZ, R19, P0 ;  /* 0x000000ffff177224 */ /* 0x000fe200000e0613 */
[-C--:B------:R-:W-:Y:S01]  /*2110*/  ISETP.GE.AND P0, PT, R20, R17.reuse, PT ;  /* 0x000000111400720c */ /* 0x080fe20003f06270 */
[----:B------:R-:W-:Y:S01]  /*2120*/  @!P4 IMAD.WIDE.U32 R14, R134, 0xa0, R12 ;  /* 0x000000a0860ec825 */ /* 0x000fe200078e000c */
[----:B------:R-:W-:-:S03]  /*2130*/  ISETP.GE.AND P2, PT, R10, R17, PT ;  /* 0x000000110a00720c */ /* 0x000fc60003f46270 */
[----:B------:R-:W-:-:S04]  /*2140*/  @!P3 IMAD.WIDE.U32 R12, R134, 0xc0, R204 ;  /* 0x000000c0860cb825 */ /* 0x000fc800078e00cc */
[----:B------:R-:W-:Y:S02]  /*2150*/  @!P4 IMAD.IADD R15, R15, 0x1, R9 ;  /* 0x000000010f0fc824 */ /* 0x000fe400078e0209 */
[----:B------:R-:W-:Y:S02]  /*2160*/  @!P3 IMAD.IADD R13, R13, 0x1, R7 ;  /* 0x000000010d0db824 */ /* 0x000fe400078e0207 */
[C---:B------:R-:W-:Y:S01]  /*2170*/  IMAD.WIDE.U32 R22, R28.reuse, R24, R22 ;  /* 0x000000181c167225 */ /* 0x040fe200078e0016 */
[----:B------:R-:W-:Y:S03]  /*2180*/  @!P4 LDGSTS.E.BYPASS.LTC128B.128 [R217+0x6800], desc[UR16][R14.64] ;  /* 0x068000000ed9cfae */ /* 0x000fe6000b981a10 */
[----:B------:R-:W-:Y:S01]  /*2190*/  IMAD R29, R28, R25, R23 ;  /* 0x000000191c1d7224 */ /* 0x000fe200078e0217 */
[----:B------:R1:W-:Y:S01]  /*21a0*/  @!P4 LDGSTS.E.BYPASS.LTC128B.128 [R217+0xa800], desc[UR16][R14.64+0x80] ;  /* 0x0a8000800ed9cfae */ /* 0x0003e2000b981a10 */
[----:B------:R-:W-:-:S03]  /*21b0*/  IMAD.SHL.U32 R7, R199, 0x20, RZ ;  /* 0x00000020c7077824 */ /* 0x000fc600078e00ff */
[----:B------:R-:W-:Y:S04]  /*21c0*/  @!P3 LDGSTS.E.BYPASS.LTC128B.128 [R217+0x7000], desc[UR16][R12.64] ;  /* 0x070000000cd9bfae */ /* 0x000fe8000b981a10 */
[----:B------:R2:W-:Y:S01]  /*21d0*/  @!P3 LDGSTS.E.BYPASS.LTC128B.128 [R217+0xb000], desc[UR16][R12.64+0x80] ;  /* 0x0b0000800cd9bfae */ /* 0x0005e2000b981a10 */
[----:B------:R-:W-:Y:S02]  /*21e0*/  ISETP.GE.AND P3, PT, R4, R17, PT ;  /* 0x000000110400720c */ /* 0x000fe40003f66270 */
[----:B------:R-:W-:Y:S01]  /*21f0*/  LOP3.LUT R4, R137, 0x200, RZ, 0xc0, !PT ;  /* 0x0000020089047812 */ /* 0x000fe200078ec0ff */
[----:B------:R-:W-:Y:S03]  /*2200*/  @!P1 LDGSTS.E.BYPASS.LTC128B.128 [R217+0x7800], desc[UR16][R32.64] ;  /* 0x0780000020d99fae */ /* 0x000fe6000b981a10 */
[----:B------:R-:W-:Y:S01]  /*2210*/  LOP3.LUT R4, R4, 0x7c00, R7, 0xf8, !PT ;  /* 0x00007c0004047812 */ /* 0x000fe200078ef807 */
[----:B------:R-:W-:Y:S01]  /*2220*/  @!P1 LDGSTS.E.BYPASS.LTC128B.128 [R217+0xb800], desc[UR16][R32.64+0x80] ;  /* 0x0b80008020d99fae */ /* 0x000fe2000b981a10 */
[----:B------:R-:W-:-:S03]  /*2230*/  LEA R206, P1, R22, UR6, 0x1 ;  /* 0x0000000616ce7c11 */ /* 0x000fc6000f8208ff */
[----:B------:R-:W0:Y:S01]  /*2240*/  LDGDEPBAR ;  /* 0x00000000000079af */ /* 0x000e220000000000 */
[----:B------:R-:W-:Y:S01]  /*2250*/  LEA.HI.X R207, R22, UR7, R29, 0x1, P1 ;  /* 0x0000000716cf7c11 */ /* 0x000fe200088f0c1d */
[C---:B------:R-:W-:Y:S01]  /*2260*/  @!P3 IMAD R7, R25.reuse, 0xa0, RZ ;  /* 0x000000a01907b824 */ /* 0x040fe200078e02ff */
[----:B------:R-:W-:Y:S01]  /*2270*/  ISETP.GE.AND P1, PT, R8, R17, PT ;  /* 0x000000110800720c */ /* 0x000fe20003f26270 */
[----:B------:R-:W-:Y:S01]  /*2280*/  @!P5 IMAD R8, R25, 0x60, RZ ;  /* 0x000000601908d824 */ /* 0x000fe200078e02ff */
[-C--:B------:R-:W-:Y:S01]  /*2290*/  @!P2 MOV R10, R206.reuse ;  /* 0x000000ce000aa202 */ /* 0x080fe20000000f00 */
[----:B------:R-:W-:Y:S01]  /*22a0*/  @!P2 IMAD.MOV.U32 R11, RZ, RZ, R207 ;  /* 0x000000ffff0ba224 */ /* 0x000fe200078e00cf */
[----:B-1----:R-:W-:Y:S02]  /*22b0*/  SHF.L.U64.HI R14, R24, 0x4, R25 ;  /* 0x00000004180e7819 */ /* 0x002fe40000010219 */
[----:B--2---:R-:W-:-:S04]  /*22c0*/  @!P0 LEA R12, P4, R5, R206, 0x1 ;  /* 0x000000ce050c8211 */ /* 0x004fc800078808ff */
[----:B------:R-:W-:Y:S02]  /*22d0*/  @!P0 LEA.HI.X R13, R5, R207, R14, 0x1, P4 ;  /* 0x000000cf050d8211 */ /* 0x000fe400020f0c0e */
[----:B------:R-:W-:Y:S01]  /*22e0*/  ISETP.GE.AND P4, PT, R6, R17, PT ;  /* 0x000000110600720c */ /* 0x000fe20003f86270 */
[----:B------:R-:W-:Y:S01]  /*22f0*/  @!P2 IMAD R6, R25, 0xc0, RZ ;  /* 0x000000c01906a824 */ /* 0x000fe200078e02ff */
[----:B------:R-:W-:Y:S01]  /*2300*/  LOP3.LUT R5, R27, 0x8, R199, 0x78, !PT ;  /* 0x000000081b057812 */ /* 0x000fe200078e78c7 */
[----:B------:R-:W-:-:S04]  /*2310*/  DEPBAR.LE SB0, 0x0 ;  /* 0x000080000000791a */ /* 0x000fc80000000000 */
[----:B------:R-:W-:Y:S01]  /*2320*/  BAR.SYNC.DEFER_BLOCKING 0x0 ;  /* 0x0000000000007b1d */ /* 0x000fe20000010000 */
[----:B------:R-:W-:Y:S01]  /*2330*/  LOP3.LUT R27, R27, 0x8, R132, 0x78, !PT ;  /* 0x000000081b1b7812 */ /* 0x000fe200078e7884 */
[----:B------:R-:W-:Y:S01]  /*2340*/  IMAD R180, R5, 0x2, R180 ;  /* 0x0000000205b47824 */ /* 0x000fe200078e02b4 */
[----:B------:R-:W-:Y:S01]  /*2350*/  LOP3.LUT R132, R132, 0x1f0, RZ, 0xc0, !PT ;  /* 0x000001f084847812 */ /* 0x000fe200078ec0ff */
[----:B------:R-:W-:Y:S01]  /*2360*/  @!P1 IMAD R5, R25, 0xe0, RZ ;  /* 0x000000e019059824 */ /* 0x000fe200078e02ff */
[----:B------:R-:W-:Y:S01]  /*2370*/  LOP3.LUT R201, R4, R27, RZ, 0xfc, !PT ;  /* 0x0000001b04c97212 */ /* 0x000fe200078efcff */
[----:B------:R-:W-:Y:S01]  /*2380*/  VIADD R139, R180, UR5 ;  /* 0x00000005b48b7c36 */ /* 0x000fe20008000000 */
[----:B------:R-:W-:Y:S02]  /*2390*/  IADD3 R133, PT, PT, R132, 0x1, R133 ;  /* 0x0000000184857810 */ /* 0x000fe40007ffe085 */
[----:B------:R-:W-:Y:S01]  /*23a0*/  LEA R201, R201, UR5, 0x1 ;  /* 0x00000005c9c97c11 */ /* 0x000fe2000f8e08ff */
[----:B------:R-:W-:Y:S01]  /*23b0*/  @!PT LDS RZ, [RZ] ;  /* 0x00000000fffff984 */ /* 0x000fe20000000800 */
[----:B------:R-:W-:Y:S01]  /*23c0*/  @!PT LDS RZ, [RZ] ;  /* 0x00000000fffff984 */ /* 0x000fe20000000800 */
[----:B------:R-:W-:Y:S01]  /*23d0*/  @!PT LDS RZ, [RZ] ;  /* 0x00000000fffff984 */ /* 0x000fe20000000800 */
[----:B------:R-:W-:Y:S04]  /*23e0*/  @!P6 LDGSTS.E.BYPASS.LTC128B.128 [R217+0xc000], desc[UR16][R206.64] ;  /* 0x0c000000ced9efae */ /* 0x000fe8000b981a10 */
[----:B------:R-:W-:Y:S04]  /*23f0*/  @!P6 LDGSTS.E.BYPASS.LTC128B.128 [R217+0x10000], desc[UR16][R206.64+0x80] ;  /* 0x10000080ced9efae */ /* 0x000fe8000b981a10 */
[----:B------:R-:W-:Y:S04]  /*2400*/  @P6 STS.128 [R217+0xc000], RZ ;  /* 0x00c000ffd9006388 */ /* 0x000fe80000000c00 */
[----:B------:R-:W-:Y:S01]  /*2410*/  @P6 STS.128 [R217+0x10000], RZ ;  /* 0x010000ffd9006388 */ /* 0x000fe20000000c00 */
[----:B------:R-:W-:Y:S01]  /*2420*/  ISETP.GE.AND P6, PT, R16, R17, PT ;  /* 0x000000111000720c */ /* 0x000fe20003fc6270 */
[----:B------:R-:W-:-:S02]  /*2430*/  @!P5 IMAD.WIDE.U32 R16, R24, 0x60, R206 ;  /* 0x000000601810d825 */ /* 0x000fc400078e00ce */
[----:B------:R-:W-:Y:S02]  /*2440*/  @P0 STS.128 [R217+0xc800], RZ ;  /* 0x00c800ffd9000388 */ /* 0x000fe40000000c00 */
[----:B------:R-:W-:Y:S02]  /*2450*/  @!P5 IMAD.IADD R17, R17, 0x1, R8 ;  /* 0x000000011111d824 */ /* 0x000fe400078e0208 */
[----:B------:R-:W-:Y:S04]  /*2460*/  @P0 STS.128 [R217+0x10800], RZ ;  /* 0x010800ffd9000388 */ /* 0x000fe80000000c00 */
[----:B------:R-:W-:Y:S01]  /*2470*/  @!PT LDS RZ, [RZ] ;  /* 0x00000000fffff984 */ /* 0x000fe20000000800 */
[----:B------:R-:W-:Y:S01]  /*2480*/  @!PT LDS RZ, [RZ] ;  /* 0x00000000fffff984 */ /* 0x000fe20000000800 */
[----:B------:R-:W-:Y:S01]  /*2490*/  @!PT LDS RZ, [RZ] ;  /* 0x00000000fffff984 */ /* 0x000fe20000000800 */
[----:B------:R-:W-:Y:S04]  /*24a0*/  @!P0 LDGSTS.E.BYPASS.LTC128B.128 [R217+0xc800], desc[UR16][R12.64] ;  /* 0x0c8000000cd98fae */ /* 0x000fe8000b981a10 */
[----:B------:R1:W-:Y:S01]  /*24b0*/  @!P0 LDGSTS.E.BYPASS.LTC128B.128 [R217+0x10800], desc[UR16][R12.64+0x80] ;  /* 0x108000800cd98fae */ /* 0x0003e2000b981a10 */
[----:B------:R-:W-:-:S03]  /*24c0*/  @!P6 LEA R8, P0, R24, R206, 0x6 ;  /* 0x000000ce1808e211 */ /* 0x000fc600078030ff */
[----:B------:R-:W-:Y:S01]  /*24d0*/  @P6 STS.128 [R217+0xd000], RZ ;  /* 0x00d000ffd9006388 */ /* 0x000fe20000000c00 */
[----:B------:R-:W-:-:S03]  /*24e0*/  @!P6 LEA.HI.X R9, R24, R207, R25, 0x6, P0 ;  /* 0x000000cf1809e211 */ /* 0x000fc600000f3419 */
[----:B------:R-:W-:Y:S04]  /*24f0*/  @P6 STS.128 [R217+0x11000], RZ ;  /* 0x011000ffd9006388 */ /* 0x000fe80000000c00 */
[----:B------:R-:W-:Y:S01]  /*2500*/  @!PT LDS RZ, [RZ] ;  /* 0x00000000fffff984 */ /* 0x000fe20000000800 */
[----:B------:R-:W-:Y:S01]  /*2510*/  @!PT LDS RZ, [RZ] ;  /* 0x00000000fffff984 */ /* 0x000fe20000000800 */
[----:B------:R-:W-:Y:S01]  /*2520*/  @!PT LDS RZ, [RZ] ;  /* 0x00000000fffff984 */ /* 0x000fe20000000800 */
[----:B------:R-:W-:Y:S04]  /*2530*/  @!P6 LDGSTS.E.BYPASS.LTC128B.128 [R217+0xd000], desc[UR16][R8.64] ;  /* 0x0d00000008d9efae */ /* 0x000fe8000b981a10 */
[----:B------:R-:W-:Y:S01]  /*2540*/  @!P6 LDGSTS.E.BYPASS.LTC128B.128 [R217+0x11000], desc[UR16][R8.64+0x80] ;  /* 0x1100008008d9efae */ /* 0x000fe2000b981a10 */
[----:B------:R-:W-:-:S03]  /*2550*/  ISETP.NE.AND P6, PT, R2, 0x1, PT ;  /* 0x000000010200780c */ /* 0x000fc60003fc5270 */
[----:B------:R-:W-:Y:S04]  /*2560*/  @P5 STS.128 [R217+0xd800], RZ ;  /* 0x00d800ffd9005388 */ /* 0x000fe80000000c00 */
[----:B------:R-:W-:Y:S01]  /*2570*/  @P5 STS.128 [R217+0x11800], RZ ;  /* 0x011800ffd9005388 */ /* 0x000fe20000000c00 */
[----:B-1----:R-:W-:-:S03]  /*2580*/  @!P3 IMAD.MOV.U32 R12, RZ, RZ, R206 ;  /* 0x000000ffff0cb224 */ /* 0x002fc600078e00ce */
[----:B------:R-:W-:Y:S01]  /*2590*/  @!PT LDS RZ, [RZ] ;  /* 0x00000000fffff984 */ /* 0x000fe20000000800 */
[----:B------:R-:W-:Y:S01]  /*25a0*/  @!PT LDS RZ, [RZ] ;  /* 0x00000000fffff984 */ /* 0x000fe20000000800 */
[----:B------:R-:W-:Y:S01]  /*25b0*/  @!PT LDS RZ, [RZ] ;  /* 0x00000000fffff984 */ /* 0x000fe20000000800 */
[----:B------:R-:W-:Y:S01]  /*25c0*/  @!P5 LDGSTS.E.BYPASS.LTC128B.128 [R217+0xd800], desc[UR16][R16.64] ;  /* 0x0d80000010d9dfae */ /* 0x000fe2000b981a10 */
[----:B------:R-:W-:-:S03]  /*25d0*/  @!P3 IMAD.MOV.U32 R13, RZ, RZ, R207 ;  /* 0x000000ffff0db224 */ /* 0x000fc600078e00cf */
[----:B------:R-:W-:Y:S01]  /*25e0*/  @!P5 LDGSTS.E.BYPASS.LTC128B.128 [R217+0x11800], desc[UR16][R16.64+0x80] ;  /* 0x1180008010d9dfae */ /* 0x000fe2000b981a10 */
[----:B------:R-:W-:-:S03]  /*25f0*/  @!P3 IMAD.WIDE.U32 R14, R24, 0xa0, R12 ;  /* 0x000000a0180eb825 */ /* 0x000fc600078e000c */
[----:B------:R-:W-:Y:S01]  /*2600*/  @P4 STS.128 [R217+0xe000], RZ ;  /* 0x00e000ffd9004388 */ /* 0x000fe20000000c00 */
[----:B------:R-:W-:-:S03]  /*2610*/  @!P2 IMAD.WIDE.U32 R12, R24, 0xc0, R10 ;  /* 0x000000c0180ca825 */ /* 0x000fc600078e000a */
[----:B------:R-:W-:Y:S01]  /*2620*/  @P4 STS.128 [R217+0x12000], RZ ;  /* 0x012000ffd9004388 */ /* 0x000fe20000000c00 */
[----:B------:R-:W-:Y:S01]  /*2630*/  @!P2 IMAD.IADD R19, R13, 0x1, R6 ;  /* 0x000000010d13a824 */ /* 0x000fe200078e0206 */
[C---:B------:R-:W-:Y:S01]  /*2640*/  @!P4 LEA R6, P0, R24.reuse, R206, 0x7 ;  /* 0x000000ce1806c211 */ /* 0x040fe200078038ff */
[----:B------:R-:W-:Y:S01]  /*2650*/  @!P3 IMAD.IADD R15, R15, 0x1, R7 ;  /* 0x000000010f0fb824 */ /* 0x000fe200078e0207 */
[----:B------:R-:W-:Y:S01]  /*2660*/  @!P2 MOV R18, R12 ;  /* 0x0000000c0012a202 */ /* 0x000fe20000000f00 */
[C---:B------:R-:W-:Y:S01]  /*2670*/  @!P1 IMAD.WIDE.U32 R10, R24.reuse, 0xe0, R206 ;  /* 0x000000e0180a9825 */ /* 0x040fe200078e00ce */
[----:B------:R-:W-:Y:S02]  /*2680*/  @!P4 LEA.HI.X R7, R24, R207, R25, 0x7, P0 ;  /* 0x000000cf1807c211 */ /* 0x000fe400000f3c19 */
[----:B------:R-:W-:Y:S01]  /*2690*/  LOP3.LUT P0, RZ, R199, 0x4, RZ, 0xc0, !PT ;  /* 0x00000004c7ff7812 */ /* 0x000fe2000780c0ff */
[----:B------:R-:W-:Y:S02]  /*26a0*/  @!P1 IMAD.IADD R11, R11, 0x1, R5 ;  /* 0x000000010b0b9824 */ /* 0x000fe400078e0205 */
[----:B------:R-:W-:Y:S01]  /*26b0*/  @!PT LDS RZ, [RZ] ;  /* 0x00000000fffff984 */ /* 0x000fe20000000800 */
[----:B------:R-:W-:Y:S01]  /*26c0*/  @!PT LDS RZ, [RZ] ;  /* 0x00000000fffff984 */ /* 0x000fe20000000800 */
[----:B------:R-:W-:Y:S01]  /*26d0*/  @!PT LDS RZ, [RZ] ;  /* 0x00000000fffff984 */ /* 0x000fe20000000800 */
[----:B------:R-:W-:Y:S01]  /*26e0*/  @!P4 LDGSTS.E.BYPASS.LTC128B.128 [R217+0xe000], desc[UR16][R6.64] ;  /* 0x0e00000006d9cfae */ /* 0x000fe2000b981a10 */
[----:B------:R-:W-:-:S03]  /*26f0*/  SEL R148, R148, 0xffffffc0, !P0 ;  /* 0xffffffc094947807 */ /* 0x000fc60004000000 */
[----:B------:R-:W-:Y:S01]  /*2700*/  @!P4 LDGSTS.E.BYPASS.LTC128B.128 [R217+0x12000], desc[UR16][R6.64+0x80] ;  /* 0x1200008006d9cfae */ /* 0x000fe2000b981a10 */
[----:B------:R-:W-:-:S03]  /*2710*/  IADD3 R125, PT, PT, R201, R148, RZ ;  /* 0x00000094c97d7210 */ /* 0x000fc60007ffe0ff */
[----:B------:R-:W-:Y:S04]  /*2720*/  @P3 STS.128 [R217+0xe800], RZ ;  /* 0x00e800ffd9003388 */ /* 0x000fe80000000c00 */
[----:B------:R-:W-:Y:S04]  /*2730*/  @P3 STS.128 [R217+0x12800], RZ ;  /* 0x012800ffd9003388 */ /* 0x000fe80000000c00 */
[----:B------:R-:W-:Y:S01]  /*2740*/  @!PT LDS RZ, [RZ] ;  /* 0x00000000fffff984 */ /* 0x000fe20000000800 */
[----:B------:R-:W-:Y:S01]  /*2750*/  @!PT LDS RZ, [RZ] ;  /* 0x00000000fffff984 */ /* 0x000fe20000000800 */
[----:B------:R-:W-:Y:S01]  /*2760*/  @!PT LDS RZ, [RZ] ;  /* 0x00000000fffff984 */ /* 0x000fe20000000800 */
[----:B------:R-:W-:Y:S04]  /*2770*/  @!P3 LDGSTS.E.BYPASS.LTC128B.128 [R217+0xe800], desc[UR16][R14.64] ;  /* 0x0e8000000ed9bfae */ /* 0x000fe8000b981a10 */
[----:B------:R1:W-:Y:S04]  /*2780*/  @!P3 LDGSTS.E.BYPASS.LTC128B.128 [R217+0x12800], desc[UR16][R14.64+0x80] ;  /* 0x128000800ed9bfae */ /* 0x0003e8000b981a10 */
[----:B------:R-:W-:Y:S04]  /*2790*/  @P2 STS.128 [R217+0xf000], RZ ;  /* 0x00f000ffd9002388 */ /* 0x000fe80000000c00 */
[----:B------:R-:W-:Y:S04]  /*27a0*/  @P2 STS.128 [R217+0x13000], RZ ;  /* 0x013000ffd9002388 */ /* 0x000fe80000000c00 */
[----:B------:R-:W-:Y:S01]  /*27b0*/  @!PT LDS RZ, [RZ] ;  /* 0x00000000fffff984 */ /* 0x000fe20000000800 */
[----:B------:R-:W-:Y:S01]  /*27c0*/  @!PT LDS RZ, [RZ] ;  /* 0x00000000fffff984 */ /* 0x000fe20000000800 */
[----:B------:R-:W-:Y:S01]  /*27d0*/  @!PT LDS RZ, [RZ] ;  /* 0x00000000fffff984 */ /* 0x000fe20000000800 */
[----:B------:R-:W-:Y:S04]  /*27e0*/  @!P2 LDGSTS.E.BYPASS.LTC128B.128 [R217+0xf000], desc[UR16][R18.64] ;  /* 0x0f00000012d9afae */ /* 0x000fe8000b981a10 */
[----:B------:R2:W-:Y:S01]  /*27f0*/  @!P2 LDGSTS.E.BYPASS.LTC128B.128 [R217+0x13000], desc[UR16][R18.64+0x80] ;  /* 0x1300008012d9afae */ /* 0x0005e2000b981a10 */
[----:B------:R-:W-:-:S03]  /*2800*/  LOP3.LUT P2, RZ, R199, 0x2, RZ, 0xc0, !PT ;  /* 0x00000002c7ff7812 */ /* 0x000fc6000784c0ff */
[----:B------:R-:W-:Y:S01]  /*2810*/  @P1 STS.128 [R217+0xf800], RZ ;  /* 0x00f800ffd9001388 */ /* 0x000fe20000000c00 */
[----:B------:R-:W-:-:S03]  /*2820*/  SEL R172, R197, 0xffffffe0, !P2 ;  /* 0xffffffe0c5ac7807 */ /* 0x000fc60005000000 */
[----:B------:R-:W-:Y:S02]  /*2830*/  @P1 STS.128 [R217+0x13800], RZ ;  /* 0x013800ffd9001388 */ /* 0x000fe40000000c00 */
[--C-:B------:R-:W-:Y:S02]  /*2840*/  IMAD.IADD R126, R201, 0x1, R172.reuse ;  /* 0x00000001c97e7824 */ /* 0x100fe400078e02ac */
[----:B------:R-:W-:Y:S01]  /*2850*/  @!PT LDS RZ, [RZ] ;  /* 0x00000000fffff984 */ /* 0x000fe20000000800 */
[----:B------:R-:W-:Y:S01]  /*2860*/  @!PT LDS RZ, [RZ] ;  /* 0x00000000fffff984 */ /* 0x000fe20000000800 */
[----:B------:R-:W-:Y:S01]  /*2870*/  @!PT LDS RZ, [RZ] ;  /* 0x00000000fffff984 */ /* 0x000fe20000000800 */
[----:B------:R-:W-:Y:S01]  /*2880*/  @!P1 LDGSTS.E.BYPASS.LTC128B.128 [R217+0xf800], desc[UR16][R10.64] ;  /* 0x0f8000000ad99fae */ /* 0x000fe2000b981a10 */
[C---:B------:R-:W-:Y:S02]  /*2890*/  IMAD.IADD R124, R139.reuse, 0x1, R172 ;  /* 0x000000018b7c7824 */ /* 0x040fe400078e02ac */
[----:B------:R-:W-:Y:S01]  /*28a0*/  IMAD.IADD R139, R139, 0x1, R148 ;  /* 0x000000018b8b7824 */ /* 0x000fe200078e0294 */
[----:B------:R3:W-:Y:S01]  /*28b0*/  @!P1 LDGSTS.E.BYPASS.LTC128B.128 [R217+0x13800], desc[UR16][R10.64+0x80] ;  /* 0x138000800ad99fae */ /* 0x0007e2000b981a10 */
[C---:B------:R-:W-:Y:S02]  /*28c0*/  IMAD.IADD R140, R172.reuse, 0x1, R125 ;  /* 0x00000001ac8c7824 */ /* 0x040fe400078e027d */
[----:B------:R-:W-:Y:S01]  /*28d0*/  IMAD.IADD R138, R172, 0x1, R139 ;  /* 0x00000001ac8a7824 */ /* 0x000fe200078e028b */
[----:B------:R-:W-:Y:S04]  /*28e0*/  LDSM.16.M88.4 R68, [R201] ;  /* 0x00000000c944783b */ /* 0x000fe80000000200 */
[----:B------:R-:W4:Y:S04]  /*28f0*/  LDSM.16.M88.4 R20, [R180+UR5+0x4000] ;  /* 0x00400005b414783b */ /* 0x000f280008000200 */
[----:B-1----:R-:W2:Y:S04]  /*2900*/  LDSM.16.M88.4 R12, [R180+UR5+0x4800] ;  /* 0x00480005b40c783b */ /* 0x002ea80008000200 */
[----:B------:R-:W3:Y:S04]  /*2910*/  LDSM.16.M88.4 R4, [R180+UR5+0x5000] ;  /* 0x00500005b404783b */ /* 0x000ee80008000200 */
[----:B------:R-:W1:Y:S04]  /*2920*/  LDSM.16.M88.4 R100, [R180+UR5+0x5800] ;  /* 0x00580005b464783b */ /* 0x000e680008000200 */
[----:B------:R-:W5:Y:S04]  /*2930*/  LDSM.16.M88.4 R92, [R180+UR5+0x6000] ;  /* 0x00600005b45c783b */ /* 0x000f680008000200 */
[----:B------:R-:W5:Y:S04]  /*2940*/  LDSM.16.M88.4 R84, [R180+UR5+0x6800] ;  /* 0x00680005b454783b */ /* 0x000f680008000200 */
[----:B------:R-:W5:Y:S04]  /*2950*/  LDSM.16.M88.4 R76, [R180+UR5+0x7000] ;  /* 0x00700005b44c783b */ /* 0x000f680008000200 */
[----:B------:R-:W5:Y:S04]  /*2960*/  LDSM.16.M88.4 R32, [R180+UR5+0x7800] ;  /* 0x00780005b420783b */ /* 0x000f680008000200 */
[----:B------:R-:W-:Y:S04]  /*2970*/  LDSM.16.M88.4 R48, [R126] ;  /* 0x000000007e30783b */ /* 0x000fe80000000200 */
[----:B------:R-:W5:Y:S01]  /*2980*/  LDSM.16.M88.4 R40, [R124+0x4000] ;  /* 0x004000007c28783b */ /* 0x000f620000000200 */
[C---:B----4-:R-:W-:Y:S03]  /*2990*/  HMMA.16816.F32.BF16 R28, R68.reuse, R20, RZ ;  /* 0x00000014441c723c */ /* 0x050fe600000418ff */
[----:B------:R-:W4:Y:S04]  /*29a0*/  LDSM.16.M88.4 R36, [R124+0x5000] ;  /* 0x005000007c24783b */ /* 0x000f280000000200 */
[----:B------:R-:W4:Y:S01]  /*29b0*/  LDSM.16.M88.4 R44, [R124+0x4800] ;  /* 0x004800007c2c783b */ /* 0x000f220000000200 */
[C---:B--2---:R-:W-:Y:S03]  /*29c0*/  HMMA.16816.F32.BF16 R16, R68.reuse, R12, RZ ;  /* 0x0000000c4410723c */ /* 0x044fe600000418ff */
[----:B------:R-:W-:Y:S04]  /*29d0*/  LDSM.16.M88.4 R52, [R125] ;  /* 0x000000007d34783b */ /* 0x000fe80000000200 */
[----:B------:R-:W-:Y:S01]  /*29e0*/  LDSM.16.M88.4 R64, [R124+0x6800] ;  /* 0x006800007c40783b */ /* 0x000fe20000000200 */
        /* <DEDUP_REMOVED lines=26> */
[C---:B----4-:R-:W-:Y:S08]  /*2b90*/  HMMA.16816.F32.BF16 R8, R48.reuse, R36, R8 ;  /* 0x000000243008723c */ /* 0x050ff00000041808 */
[C---:B------:R-:W-:Y:S01]  /*2ba0*/  HMMA.16816.F32.BF16 R4, R48.reuse, R38, R4 ;  /* 0x000000263004723c */ /* 0x040fe20000041804 */
[----:B------:R-:W3:Y:S07]  /*2bb0*/  LDSM.16.M88.4 R36, [R139+0x4000] ;  /* 0x004000008b24783b */ /* 0x000eee0000000200 */
[C---:B------:R-:W-:Y:S08]  /*2bc0*/  HMMA.16816.F32.BF16 R16, R48.reuse, R44, R16 ;  /* 0x0000002c3010723c */ /* 0x040ff00000041810 */
[C---:B-1----:R-:W-:Y:S08]  /*2bd0*/  HMMA.16816.F32.BF16 R104, R48.reuse, R32, R104 ;  /* 0x000000203068723c */ /* 0x042ff00000041868 */
[C---:B------:R-:W-:Y:S01]  /*2be0*/  HMMA.16816.F32.BF16 R100, R48.reuse, R34, R100 ;  /* 0x000000223064723c */ /* 0x040fe20000041864 */
[----:B------:R-:W1:Y:S07]  /*2bf0*/  LDSM.16.M88.4 R32, [R139+0x4800] ;  /* 0x004800008b20783b */ /* 0x000e6e0000000200 */
[C---:B------:R-:W-:Y:S01]  /*2c00*/  HMMA.16816.F32.BF16 R12, R48.reuse, R46, R12 ;  /* 0x0000002e300c723c */ /* 0x040fe2000004180c */
[----:B------:R-:W4:Y:S07]  /*2c10*/  LDSM.16.M88.4 R44, [R139+0x5800] ;  /* 0x005800008b2c783b */ /* 0x000f2e0000000200 */
[C---:B--2---:R-:W-:Y:S08]  /*2c20*/  HMMA.16816.F32.BF16 R96, R48.reuse, R40, R96 ;  /* 0x000000283060723c */ /* 0x044ff00000041860 */
[----:B------:R-:W-:Y:S01]  /*2c30*/  HMMA.16816.F32.BF16 R92, R48, R42, R92 ;  /* 0x0000002a305c723c */ /* 0x000fe2000004185c */
[----:B------:R-:W-:Y:S07]  /*2c40*/  LDSM.16.M88.4 R40, [R139+0x5000] ;  /* 0x005000008b28783b */ /* 0x000fee0000000200 */
[C---:B---3--:R-:W-:Y:S08]  /*2c50*/  HMMA.16816.F32.BF16 R28, R52.reuse, R36, R28 ;  /* 0x00000024341c723c */ /* 0x048ff0000004181c */
[C---:B------:R-:W-:Y:S01]  /*2c60*/  HMMA.16816.F32.BF16 R20, R52.reuse, R38, R20 ;  /* 0x000000263414723c */ /* 0x040fe20000041814 */
[----:B------:R-:W-:Y:S07]  /*2c70*/  LDSM.16.M88.4 R36, [R139+0x6000] ;  /* 0x006000008b24783b */ /* 0x000fee0000000200 */
        /* <DEDUP_REMOVED lines=11> */
[----:B------:R-:W-:Y:S04]  /*2d30*/  LDSM.16.M88.4 R48, [R140] ;  /* 0x000000008c30783b */ /* 0x000fe80000000200 */
[----:B------:R-:W-:Y:S03]  /*2d40*/  LDSM.16.M88.4 R56, [R139+0x7800] ;  /* 0x007800008b38783b */ /* 0x000fe60000000200 */
[C---:B----4-:R-:W-:Y:S08]  /*2d50*/  HMMA.16816.F32.BF16 R104, R52.reuse, R44, R104 ;  /* 0x0000002c3468723c */ /* 0x050ff00000041868 */
        /* <DEDUP_REMOVED lines=9> */
[----:B------:R-:W-:Y:S01]  /*2df0*/  HMMA.16816.F32.BF16 R92, R52, R38, R92 ;  /* 0x00000026345c723c */ /* 0x000fe2000004185c */
[----:B------:R-:W4:Y:S07]  /*2e00*/  LDSM.16.M88.4 R36, [R138+0x4800] ;  /* 0x004800008a24783b */ /* 0x000f2e0000000200 */
[C---:B--2---:R-:W-:Y:S08]  /*2e10*/  HMMA.16816.F32.BF16 R28, R48.reuse, R44, R28 ;  /* 0x0000002c301c723c */ /* 0x044ff0000004181c */
[C---:B------:R-:W-:Y:S01]  /*2e20*/  HMMA.16816.F32.BF16 R20, R48.reuse, R46, R20 ;  /* 0x0000002e3014723c */ /* 0x040fe20000041814 */
[----:B------:R-:W2:Y:S07]  /*2e30*/  LDSM.16.M88.4 R44, [R138+0x6000] ;  /* 0x006000008a2c783b */ /* 0x000eae0000000200 */
[C---:B-1----:R-:W-:Y:S08]  /*2e40*/  HMMA.16816.F32.BF16 R8, R48.reuse, R32, R8 ;  /* 0x000000203008723c */ /* 0x042ff00000041808 */
[----:B------:R-:W-:Y:S01]  /*2e50*/  HMMA.16816.F32.BF16 R4, R48, R34, R4 ;  /* 0x000000223004723c */ /* 0x000fe20000041804 */
[----:B------:R-:W1:Y:S07]  /*2e60*/  LDSM.16.M88.4 R32, [R138+0x7000] ;  /* 0x007000008a20783b */ /* 0x000e6e0000000200 */
[C---:B---3--:R-:W-:Y:S08]  /*2e70*/  HMMA.16816.F32.BF16 R80, R52.reuse, R40, R80 ;  /* 0x000000283450723c */ /* 0x048ff00000041850 */
[----:B------:R-:W-:Y:S01]  /*2e80*/  HMMA.16816.F32.BF16 R76, R52, R42, R76 ;  /* 0x0000002a344c723c */ /* 0x000fe2000004184c */
[----:B------:R-:W3:Y:S07]  /*2e90*/  LDSM.16.M88.4 R40, [R138+0x5800] ;  /* 0x005800008a28783b */ /* 0x000eee0000000200 */
[C---:B----4-:R-:W-:Y:S08]  /*2ea0*/  HMMA.16816.F32.BF16 R16, R48.reuse, R36, R16 ;  /* 0x000000243010723c */ /* 0x050ff00000041810 */
[C---:B------:R-:W-:Y:S01]  /*2eb0*/  HMMA.16816.F32.BF16 R12, R48.reuse, R38, R12 ;  /* 0x00000026300c723c */ /* 0x040fe2000004180c */
[----:B------:R-:W4:Y:S07]  /*2ec0*/  LDSM.16.M88.4 R36, [R138+0x6800] ;  /* 0x006800008a24783b */ /* 0x000f2e0000000200 */
[C---:B--2---:R-:W-:Y:S08]  /*2ed0*/  HMMA.16816.F32.BF16 R96, R48.reuse, R44, R96 ;  /* 0x0000002c3060723c */ /* 0x044ff00000041860 */
[C---:B------:R-:W-:Y:S01]  /*2ee0*/  HMMA.16816.F32.BF16 R92, R48.reuse, R46, R92 ;  /* 0x0000002e305c723c */ /* 0x040fe2000004185c */
[----:B------:R-:W2:Y:S07]  /*2ef0*/  LDSM.16.M88.4 R44, [R180+UR5+0x8800] ;  /* 0x00880005b42c783b */ /* 0x000eae0008000200 */
[C---:B-1----:R-:W-:Y:S08]  /*2f00*/  HMMA.16816.F32.BF16 R80, R48.reuse, R32, R80 ;  /* 0x000000203050723c */ /* 0x042ff00000041850 */
[----:B------:R-:W-:Y:S01]  /*2f10*/  HMMA.16816.F32.BF16 R76, R48, R34, R76 ;  /* 0x00000022304c723c */ /* 0x000fe2000004184c */
[----:B------:R-:W1:Y:S07]  /*2f20*/  LDSM.16.M88.4 R32, [R180+UR5+0x9800] ;  /* 0x00980005b420783b */ /* 0x000e6e0008000200 */
[C---:B------:R-:W-:Y:S08]  /*2f30*/  HMMA.16816.F32.BF16 R72, R52.reuse, R56, R72 ;  /* 0x000000383448723c */ /* 0x040ff00000041848 */
[----:B------:R-:W-:Y:S01]  /*2f40*/  HMMA.16816.F32.BF16 R68, R52, R58, R68 ;  /* 0x0000003a3444723c */ /* 0x000fe20000041844 */
[----:B------:R-:W5:Y:S04]  /*2f50*/  LDSM.16.M88.4 R52, [R138+0x7800] ;  /* 0x007800008a34783b */ /* 0x000f680000000200 */
[----:B------:R-:W-:Y:S03]  /*2f60*/  LDSM.16.M88.4 R56, [R124+0xa800] ;  /* 0x00a800007c38783b */ /* 0x000fe60000000200 */
[C---:B---3--:R-:W-:Y:S08]  /*2f70*/  HMMA.16816.F32.BF16 R104, R48.reuse, R40, R104 ;  /* 0x000000283068723c */ /* 0x048ff00000041868 */
[C---:B------:R-:W-:Y:S01]  /*2f80*/  HMMA.16816.F32.BF16 R100, R48.reuse, R42, R100 ;  /* 0x0000002a3064723c */ /* 0x040fe20000041864 */
[----:B------:R-:W3:Y:S07]  /*2f90*/  LDSM.16.M88.4 R40, [R180+UR5+0x8000] ;  /* 0x00800005b428783b */ /* 0x000eee0008000200 */
[C---:B----4-:R-:W-:Y:S08]  /*2fa0*/  HMMA.16816.F32.BF16 R88, R48.reuse, R36, R88 ;  /* 0x000000243058723c */ /* 0x050ff00000041858 */
[----:B------:R-:W-:Y:S01]  /*2fb0*/  HMMA.16816.F32.BF16 R84, R48, R38, R84 ;  /* 0x000000263054723c */ /* 0x000fe20000041854 */
[----:B------:R-:W4:Y:S07]  /*2fc0*/  LDSM.16.M88.4 R36, [R180+UR5+0x9000] ;  /* 0x00900005b424783b */ /* 0x000f2e0008000200 */
[C---:B--2---:R-:W-:Y:S08]  /*2fd0*/  HMMA.16816.F32.BF16 R16, R112.reuse, R44, R16 ;  /* 0x0000002c7010723c */ /* 0x044ff00000041810 */
[C---:B------:R-:W-:Y:S01]  /*2fe0*/  HMMA.16816.F32.BF16 R12, R112.reuse, R46, R12 ;  /* 0x0000002e700c723c */ /* 0x040fe2000004180c */
[----:B------:R-:W2:Y:S07]  /*2ff0*/  LDSM.16.M88.4 R44, [R126+0x2000] ;  /* 0x002000007e2c783b */ /* 0x000eae0000000200 */
[C---:B-1----:R-:W-:Y:S08]  /*3000*/  HMMA.16816.F32.BF16 R104, R112.reuse, R32, R104 ;  /* 0x000000207068723c */ /* 0x042ff00000041868 */
[----:B------:R-:W-:Y:S01]  /*3010*/  HMMA.16816.F32.BF16 R100, R112, R34, R100 ;  /* 0x000000227064723c */ /* 0x000fe20000041864 */
[----:B------:R-:W1:Y:S07]  /*3020*/  LDSM.16.M88.4 R32, [R124+0x9000] ;  /* 0x009000007c20783b */ /* 0x000e6e0000000200 */
[C---:B-----5:R-:W-:Y:S08]  /*3030*/  HMMA.16816.F32.BF16 R72, R48.reuse, R52, R72 ;  /* 0x000000343048723c */ /* 0x060ff00000041848 */
[----:B------:R-:W-:Y:S01]  /*3040*/  HMMA.16816.F32.BF16 R68, R48, R54, R68 ;  /* 0x000000363044723c */ /* 0x000fe20000041844 */
[----:B------:R-:W5:Y:S04]  /*3050*/  LDSM.16.M88.4 R48, [R180+UR5+0xa000] ;  /* 0x00a00005b430783b */ /* 0x000f680008000200 */
[----:B------:R-:W-:Y:S03]  /*3060*/  LDSM.16.M88.4 R52, [R124+0xb000] ;  /* 0x00b000007c34783b */ /* 0x000fe60000000200 */
[C---:B---3--:R-:W-:Y:S08]  /*3070*/  HMMA.16816.F32.BF16 R28, R112.reuse, R40, R28 ;  /* 0x00000028701c723c */ /* 0x048ff0000004181c */
[C---:B------:R-:W-:Y:S01]  /*3080*/  HMMA.16816.F32.BF16 R20, R112.reuse, R42, R20 ;  /* 0x0000002a7014723c */ /* 0x040fe20000041814 */
[----:B------:R-:W3:Y:S07]  /*3090*/  LDSM.16.M88.4 R40, [R180+UR5+0xa800] ;  /* 0x00a80005b428783b */ /* 0x000eee0008000200 */
[C---:B----4-:R-:W-:Y:S08]  /*30a0*/  HMMA.16816.F32.BF16 R8, R112.reuse, R36, R8 ;  /* 0x000000247008723c */ /* 0x050ff00000041808 */
[----:B------:R-:W-:Y:S01]  /*30b0*/  HMMA.16816.F32.BF16 R4, R112, R38, R4 ;  /* 0x000000267004723c */ /* 0x000fe20000041804 */
[----:B------:R-:W4:Y:S07]  /*30c0*/  LDSM.16.M88.4 R36, [R124+0x8800] ;  /* 0x008800007c24783b */ /* 0x000f2e0000000200 */
[C---:B--2---:R-:W-:Y:S08]  /*30d0*/  HMMA.16816.F32.BF16 R28, R44.reuse, R108, R28 ;  /* 0x0000006c2c1c723c */ /* 0x044ff0000004181c */
[C---:B-1----:R-:W-:Y:S08]  /*30e0*/  HMMA.16816.F32.BF16 R8, R44.reuse, R32, R8 ;  /* 0x000000202c08723c */ /* 0x042ff00000041808 */
[----:B------:R-:W-:Y:S01]  /*30f0*/  HMMA.16816.F32.BF16 R4, R44, R34, R4 ;  /* 0x000000222c04723c */ /* 0x000fe20000041804 */
[----:B------:R-:W1:Y:S07]  /*3100*/  LDSM.16.M88.4 R32, [R139+0x9000] ;  /* 0x009000008b20783b */ /* 0x000e6e0000000200 */
[C---:B-----5:R-:W-:Y:S08]  /*3110*/  HMMA.16816.F32.BF16 R96, R112.reuse, R48, R96 ;  /* 0x000000307060723c */ /* 0x060ff00000041860 */
[C---:B------:R-:W-:Y:S01]  /*3120*/  HMMA.16816.F32.BF16 R92, R112.reuse, R50, R92 ;  /* 0x00000032705c723c */ /* 0x040fe2000004185c */
[----:B------:R-:W2:Y:S04]  /*3130*/  LDSM.16.M88.4 R48, [R124+0xb800] ;  /* 0x00b800007c30783b */ /* 0x000ea80000000200 */
[----:B------:R-:W-:Y:S03]  /*3140*/  LDSM.16.M88.4 R124, [R139+0x9800] ;  /* 0x009800008b7c783b */ /* 0x000fe60000000200 */
[C---:B---3--:R-:W-:Y:S08]  /*3150*/  HMMA.16816.F32.BF16 R88, R112.reuse, R40, R88 ;  /* 0x000000287058723c */ /* 0x048ff00000041858 */
[----:B------:R-:W-:Y:S01]  /*3160*/  HMMA.16816.F32.BF16 R84, R112, R42, R84 ;  /* 0x0000002a7054723c */ /* 0x000fe20000041854 */
[----:B------:R-:W3:Y:S07]  /*3170*/  LDSM.16.M88.4 R40, [R139+0x8000] ;  /* 0x008000008b28783b */ /* 0x000eee0000000200 */
[C---:B----4-:R-:W-:Y:S08]  /*3180*/  HMMA.16816.F32.BF16 R16, R44.reuse, R36, R16 ;  /* 0x000000242c10723c */ /* 0x050ff00000041810 */
[C---:B------:R-:W-:Y:S01]  /*3190*/  HMMA.16816.F32.BF16 R12, R44.reuse, R38, R12 ;  /* 0x000000262c0c723c */ /* 0x040fe2000004180c */
[----:B------:R-:W4:Y:S07]  /*31a0*/  LDSM.16.M88.4 R36, [R139+0x8800] ;  /* 0x008800008b24783b */ /* 0x000f2e0000000200 */
[----:B------:R-:W-:Y:S01]  /*31b0*/  HMMA.16816.F32.BF16 R20, R44, R110, R20 ;  /* 0x0000006e2c14723c */ /* 0x000fe20000041814 */
[----:B------:R-:W5:Y:S07]  /*31c0*/  LDSM.16.M88.4 R108, [R139+0xb800] ;  /* 0x00b800008b6c783b */ /* 0x000f6e0000000200 */
[C---:B------:R-:W-:Y:S08]  /*31d0*/  HMMA.16816.F32.BF16 R72, R112.reuse, R116, R72 ;  /* 0x000000747048723c */ /* 0x040ff00000041848 */
[C---:B------:R-:W-:Y:S08]  /*31e0*/  HMMA.16816.F32.BF16 R80, R112.reuse, R120, R80 ;  /* 0x000000787050723c */ /* 0x040ff00000041850 */
[C---:B------:R-:W-:Y:S01]  /*31f0*/  HMMA.16816.F32.BF16 R76, R112.reuse, R122, R76 ;  /* 0x0000007a704c723c */ /* 0x040fe2000004184c */
[----:B------:R-:W5:Y:S07]  /*3200*/  LDSM.16.M88.4 R120, [R139+0xa000] ;  /* 0x00a000008b78783b */ /* 0x000f6e0000000200 */
[----:B------:R-:W-:Y:S01]  /*3210*/  HMMA.16816.F32.BF16 R68, R112, R118, R68 ;  /* 0x000000767044723c */ /* 0x000fe20000041844 */
[----:B------:R-:W5:Y:S04]  /*3220*/  LDSM.16.M88.4 R116, [R139+0xa800] ;  /* 0x00a800008b74783b */ /* 0x000f680000000200 */
[----:B------:R-:W5:Y:S03]  /*3230*/  LDSM.16.M88.4 R112, [R139+0xb000] ;  /* 0x00b000008b70783b */ /* 0x000f660000000200 */
[C---:B------:R-:W-:Y:S08]  /*3240*/  HMMA.16816.F32.BF16 R104, R44.reuse, R64, R104 ;  /* 0x000000402c68723c */ /* 0x040ff00000041868 */
[----:B------:R-:W-:Y:S01]  /*3250*/  HMMA.16816.F32.BF16 R100, R44, R66, R100 ;  /* 0x000000422c64723c */ /* 0x000fe20000041864 */
[----:B------:R-:W-:Y:S07]  /*3260*/  LDSM.16.M88.4 R64, [R140+0x2000] ;  /* 0x002000008c40783b */ /* 0x000fee0000000200 */
[C---:B-1----:R-:W-:Y:S08]  /*3270*/  HMMA.16816.F32.BF16 R8, R128.reuse, R32, R8 ;  /* 0x000000208008723c */ /* 0x042ff00000041808 */
[----:B------:R-:W-:Y:S01]  /*3280*/  HMMA.16816.F32.BF16 R4, R128, R34, R4 ;  /* 0x000000228004723c */ /* 0x000fe20000041804 */
[----:B------:R-:W1:Y:S07]  /*3290*/  LDSM.16.M88.4 R32, [R138+0xb800] ;  /* 0x00b800008a20783b */ /* 0x000e6e0000000200 */
[C---:B--2---:R-:W-:Y:S08]  /*32a0*/  HMMA.16816.F32.BF16 R72, R44.reuse, R48, R72 ;  /* 0x000000302c48723c */ /* 0x044ff00000041848 */
[C---:B------:R-:W-:Y:S08]  /*32b0*/  HMMA.16816.F32.BF16 R96, R44.reuse, R60, R96 ;  /* 0x0000003c2c60723c */ /* 0x040ff00000041860 */
[C---:B------:R-:W-:Y:S01]  /*32c0*/  HMMA.16816.F32.BF16 R92, R44.reuse, R62, R92 ;  /* 0x0000003e2c5c723c */ /* 0x040fe2000004185c */
[----:B------:R-:W2:Y:S07]  /*32d0*/  LDSM.16.M88.4 R60, [R138+0x8000] ;  /* 0x008000008a3c783b */ /* 0x000eae0000000200 */
[C---:B------:R-:W-:Y:S08]  /*32e0*/  HMMA.16816.F32.BF16 R88, R44.reuse, R56, R88 ;  /* 0x000000382c58723c */ /* 0x040ff00000041858 */
[C---:B------:R-:W-:Y:S01]  /*32f0*/  HMMA.16816.F32.BF16 R84, R44.reuse, R58, R84 ;  /* 0x0000003a2c54723c */ /* 0x040fe20000041854 */
[----:B------:R-:W2:Y:S07]  /*3300*/  LDSM.16.M88.4 R56, [R138+0x8800] ;  /* 0x008800008a38783b */ /* 0x000eae0000000200 */
[C---:B------:R-:W-:Y:S08]  /*3310*/  HMMA.16816.F32.BF16 R80, R44.reuse, R52, R80 ;  /* 0x000000342c50723c */ /* 0x040ff00000041850 */
[C---:B------:R-:W-:Y:S01]  /*3320*/  HMMA.16816.F32.BF16 R76, R44.reuse, R54, R76 ;  /* 0x000000362c4c723c */ /* 0x040fe2000004184c */
[----:B------:R-:W2:Y:S07]  /*3330*/  LDSM.16.M88.4 R52, [R138+0x9000] ;  /* 0x009000008a34783b */ /* 0x000eae0000000200 */
[----:B------:R-:W-:Y:S01]  /*3340*/  HMMA.16816.F32.BF16 R68, R44, R50, R68 ;  /* 0x000000322c44723c */ /* 0x000fe20000041844 */
[----:B------:R-:W2:Y:S04]  /*3350*/  LDSM.16.M88.4 R48, [R138+0x9800] ;  /* 0x009800008a30783b */ /* 0x000ea80000000200 */
[----:B------:R-:W2:Y:S03]  /*3360*/  LDSM.16.M88.4 R44, [R138+0xa000] ;  /* 0x00a000008a2c783b */ /* 0x000ea60000000200 */
[C---:B---3--:R-:W-:Y:S08]  /*3370*/  HMMA.16816.F32.BF16 R28, R128.reuse, R40, R28 ;  /* 0x00000028801c723c */ /* 0x048ff0000004181c */
[C---:B------:R-:W-:Y:S01]  /*3380*/  HMMA.16816.F32.BF16 R20, R128.reuse, R42, R20 ;  /* 0x0000002a8014723c */ /* 0x040fe20000041814 */
[----:B------:R-:W3:Y:S07]  /*3390*/  LDSM.16.M88.4 R40, [R138+0xa800] ;  /* 0x00a800008a28783b */ /* 0x000eee0000000200 */
[C---:B----4-:R-:W-:Y:S08]  /*33a0*/  HMMA.16816.F32.BF16 R16, R128.reuse, R36, R16 ;  /* 0x000000248010723c */ /* 0x050ff00000041810 */
[----:B------:R-:W-:Y:S01]  /*33b0*/  HMMA.16816.F32.BF16 R12, R128, R38, R12 ;  /* 0x00000026800c723c */ /* 0x000fe2000004180c */
[----:B------:R-:W4:Y:S01]  /*33c0*/  LDSM.16.M88.4 R36, [R138+0xb000] ;  /* 0x00b000008a24783b */ /* 0x000f220000000200 */
[----:B------:R-:W-:-:S06]  /*33d0*/  DEPBAR.LE SB0, 0x0 ;  /* 0x000080000000791a */ /* 0x000fcc0000000000 */
[C---:B-----5:R-:W-:Y:S08]  /*33e0*/  HMMA.16816.F32.BF16 R72, R128.reuse, R108, R72 ;  /* 0x0000006c8048723c */ /* 0x060ff00000041848 */
        /* <DEDUP_REMOVED lines=9> */
[----:B-1----:R-:W-:Y:S01]  /*3480*/  HMMA.16816.F32.BF16 R72, R64, R32, R72 ;  /* 0x000000204048723c */ /* 0x002fe20000041848 */
[----:B------:R-:W-:-:S04]  /*3490*/  SHF.R.U32.HI R32, RZ, 0x2, R199 ;  /* 0x00000002ff207819 */ /* 0x000fc800000116c7 */
[----:B------:R-:W-:-:S03]  /*34a0*/  LOP3.LUT R32, R32, 0x7, RZ, 0xc0, !PT ;  /* 0x0000000720207812 */ /* 0x000fc600078ec0ff */
[----:B--2---:R-:W-:Y:S01]  /*34b0*/  HMMA.16816.F32.BF16 R28, R64, R60, R28 ;  /* 0x0000003c401c723c */ /* 0x004fe2000004181c */
[----:B------:R-:W-:-:S04]  /*34c0*/  IADD3 R32, PT, PT, -R136, R133, R32 ;  /* 0x0000008588207210 */ /* 0x000fc80007ffe120 */
[----:B------:R-:W-:-:S03]  /*34d0*/  IADD3 R32, PT, PT, R32, UR14, R3 ;  /* 0x0000000e20207c10 */ /* 0x000fc6000fffe003 */
[----:B------:R-:W-:Y:S01]  /*34e0*/  HMMA.16816.F32.BF16 R20, R64, R62, R20 ;  /* 0x0000003e4014723c */ /* 0x000fe20000041814 */
[C---:B------:R-:W-:Y:S02]  /*34f0*/  VIMNMX R192, PT, PT, R32.reuse, R3, PT ;  /* 0x0000000320c07248 */ /* 0x040fe40003fe0100 */
[----:B------:R-:W-:-:S05]  /*3500*/  VIADDMNMX R133, R32, 0x8, R3, PT ;  /* 0x0000000820857846 */ /* 0x000fca0003800103 */
        /* <DEDUP_REMOVED lines=8> */
[C---:B---3--:R-:W-:Y:S08]  /*3590*/  HMMA.16816.F32.BF16 R88, R64.reuse, R40, R88 ;  /* 0x000000284058723c */ /* 0x048ff00000041858 */
[C---:B------:R-:W-:Y:S08]  /*35a0*/  HMMA.16816.F32.BF16 R84, R64.reuse, R42, R84 ;  /* 0x0000002a4054723c */ /* 0x040ff00000041854 */
[C---:B----4-:R-:W-:Y:S08]  /*35b0*/  HMMA.16816.F32.BF16 R80, R64.reuse, R36, R80 ;  /* 0x000000244050723c */ /* 0x050ff00000041850 */
        /* <DEDUP_REMOVED lines=15> */
.L_x_1958:
        /* <DEDUP_REMOVED lines=49> */
[C---:B------:R-:W-:Y:S01]  /*39c0*/  IMAD R32, R3.reuse, R135, R32 ;  /* 0x0000008703207224 */ /* 0x040fe200078e0220 */
        /* <DEDUP_REMOVED lines=9> */
[----:B------:R-:W-:-:S07]  /*3a60*/  LEA.HI.X R205, R34, R205, R32, 0x1, P1 ;  /* 0x000000cd22cd7211 */ /* 0x000fce00008f0c20 */
.L_x_1959:
[C---:B------:R-:W-:Y:S01]  /*3a70*/  IMAD.SHL.U32 R3, R134.reuse, 0x20, RZ ;  /* 0x0000002086037824 */ /* 0x040fe200078e00ff */
[----:B------:R-:W-:Y:S01]  /*3a80*/  SHF.L.U64.HI R32, R134, 0x5, R135 ;  /* 0x0000000586207819 */ /* 0x000fe20000010287 */
[----:B------:R-:W-:Y:S01]  /*3a90*/  @!PT LDS RZ, [RZ] ;  /* 0x00000000fffff984 */ /* 0x000fe20000000800 */
[----:B------:R-:W-:Y:S01]  /*3aa0*/  @!PT LDS RZ, [RZ] ;  /* 0x00000000fffff984 */ /* 0x000fe20000000800 */
[----:B------:R-:W-:Y:S01]  /*3ab0*/  @!PT LDS RZ, [RZ] ;  /* 0x00000000fffff984 */ /* 0x000fe20000000800 */
[----:B------:R1:W-:Y:S03]  /*3ac0*/  LDGSTS.E.BYPASS.LTC128B.128 [R217+0x4000], desc[UR16][R204.64] ;  /* 0x04000000ccd97fae */ /* 0x0003e6000b981a10 */
[----:B------:R-:W-:Y:S01]  /*3ad0*/  IADD3 R44, P1, PT, R3, R204, RZ ;  /* 0x000000cc032c7210 */ /* 0x000fe20007f3e0ff */
[----:B------:R1:W-:Y:S03]  /*3ae0*/  LDGSTS.E.BYPASS.LTC128B.128 [R217+0x8000], desc[UR16][R204.64+0x80] ;  /* 0x08000080ccd97fae */ /* 0x0003e6000b981a10 */
[----:B------:R-:W-:Y:S01]  /*3af0*/  IADD3 R42, P3, PT, R44, R3, RZ ;  /* 0x000000032c2a7210 */ /* 0x000fe20007f7e0ff */
[----:B------:R-:W-:-:S03]  /*3b00*/  IMAD.X R45, R32, 0x1, R205, P1 ;  /* 0x00000001202d7824 */ /* 0x000fc600008e06cd */
        /* <DEDUP_REMOVED lines=26> */
.L_x_1957:
[----:B------:R-:W-:Y:S01]  /*3cb0*/  IMAD.SHL.U32 R3, R199, 0x2, RZ ;  /* 0x00000002c7037824 */ /* 0x000fe200078e00ff */
[----:B------:R-:W2:Y:S01]  /*3cc0*/  LDCU UR4, c[0x0][0x45c] ;  /* 0x00008b80ff0477ac */ /* 0x000ea20008000800 */
[----:B------:R-:W-:Y:S01]  /*3cd0*/  LOP3.LUT R200, R27, 0x200, R137, 0xf8, !PT ;  /* 0x000002001bc87812 */ /* 0x000fe200078ef889 */
[----:B------:R-:W-:Y:S02]  /*3ce0*/  IMAD.MOV.U32 R213, RZ, RZ, -0x1 ;  /* 0xffffffffffd57424 */ /* 0x000fe400078e00ff */
[----:B------:R-:W-:Y:S02]  /*3cf0*/  LOP3.LUT R3, R0, 0x6, R3, 0xf8, !PT ;  /* 0x0000000600037812 */ /* 0x000fe400078ef803 */
[----:B------:R-:W-:-:S03]  /*3d00*/  LEA R200, R200, UR5, 0x1 ;  /* 0x00000005c8c87c11 */ /* 0x000fc6000f8e08ff */
[C---:B------:R-:W-:Y:S02]  /*3d10*/  VIADD R32, R3.reuse, 0xffffff80 ;  /* 0xffffff8003207836 */ /* 0x040fe40000000000 */
[C---:B------:R-:W-:Y:S02]  /*3d20*/  VIADD R33, R3.reuse, 0xffffff81 ;  /* 0xffffff8103217836 */ /* 0x040fe40000000000 */
[----:B------:R-:W-:Y:S01]  /*3d30*/  VIADD R215, R200, 0xc000 ;  /* 0x0000c000c8d77836 */ /* 0x000fe20000000000 */
[-C--:B------:R-:W-:Y:S01]  /*3d40*/  ISETP.GE.AND P3, PT, R32, R192.reuse, PT ;  /* 0x000000c02000720c */ /* 0x080fe20003f66270 */
[----:B------:R-:W-:Y:S01]  /*3d50*/  VIADD R67, R200, 0xc040 ;  /* 0x0000c040c8437836 */ /* 0x000fe20000000000 */
[-C--:B------:R-:W-:Y:S01]  /*3d60*/  ISETP.GE.AND P4, PT, R32, R133.reuse, PT ;  /* 0x000000852000720c */ /* 0x080fe20003f86270 */
[C---:B------:R-:W-:Y:S01]  /*3d70*/  VIADD R32, R3.reuse, 0xffffff88 ;  /* 0xffffff8803207836 */ /* 0x040fe20000000000 */
[----:B------:R-:W-:Y:S01]  /*3d80*/  FSEL R60, R28, -INF , !P3 ;  /* 0xff8000001c3c7808 */ /* 0x000fe20005800000 */
[C---:B------:R-:W-:Y:S01]  /*3d90*/  VIADD R28, R3.reuse, 0xffffff90 ;  /* 0xffffff90031c7836 */ /* 0x040fe20000000000 */
[----:B------:R-:W-:Y:S01]  /*3da0*/  FSEL R56, R30, -INF , !P4 ;  /* 0xff8000001e387808 */ /* 0x000fe20006000000 */
[----:B------:R-:W-:Y:S01]  /*3db0*/  VIADD R30, R3, 0xffffff89 ;  /* 0xffffff89031e7836 */ /* 0x000fe20000000000 */
[-C--:B------:R-:W-:Y:S01]  /*3dc0*/  ISETP.GE.AND P5, PT, R33, R192.reuse, PT ;  /* 0x000000c02100720c */ /* 0x080fe20003fa6270 */
[----:B------:R-:W-:Y:S01]  /*3dd0*/  @P0 VIADD R67, R215, 0xffffffc0 ;  /* 0xffffffc0d7430836 */ /* 0x000fe20000000000 */
[----:B------:R-:W-:Y:S01]  /*3de0*/  ISETP.GE.AND P3, PT, R32, R192, PT ;  /* 0x000000c02000720c */ /* 0x000fe20003f66270 */
[----:B------:R-:W-:Y:S01]  /*3df0*/  IMAD.IADD R138, R172, 0x1, R200 ;  /* 0x00000001ac8a7824 */ /* 0x000fe200078e02c8 */
[-C--:B------:R-:W-:Y:S01]  /*3e00*/  ISETP.GE.AND P4, PT, R32, R133.reuse, PT ;  /* 0x000000852000720c */ /* 0x080fe20003f86270 */
[----:B------:R-:W-:Y:S01]  /*3e10*/  IMAD.IADD R27, R172, 0x1, R67 ;  /* 0x00000001ac1b7824 */ /* 0x000fe200078e0243 */
[----:B------:R-:W-:Y:S01]  /*3e20*/  ISETP.GE.AND P1, PT, R33, R133, PT ;  /* 0x000000852100720c */ /* 0x000fe20003f26270 */
[----:B------:R-:W-:Y:S01]  /*3e30*/  LDSM.16.MT88.4 R112, [R67+0x4000] ;  /* 0x004000004370783b */ /* 0x000fe20000004200 */
[----:B------:R-:W-:-:S02]  /*3e40*/  FSEL R66, R29, -INF , !P5 ;  /* 0xff8000001d427808 */ /* 0x000fc40006800000 */
[----:B------:R-:W-:Y:S01]  /*3e50*/  FSEL R62, R20, -INF , !P3 ;  /* 0xff800000143e7808 */ /* 0x000fe20005800000 */
[C---:B------:R-:W-:Y:S01]  /*3e60*/  VIADD R20, R3.reuse, 0xffffff98 ;  /* 0xffffff9803147836 */ /* 0x040fe20000000000 */
[----:B------:R-:W-:Y:S01]  /*3e70*/  FSEL R52, R22, -INF , !P4 ;  /* 0xff80000016347808 */ /* 0x000fe20006000000 */
[----:B------:R-:W-:Y:S01]  /*3e80*/  VIADD R22, R3, 0xffffff91 ;  /* 0xffffff9103167836 */ /* 0x000fe20000000000 */
[-C--:B------:R-:W-:Y:S01]  /*3e90*/  ISETP.GE.AND P5, PT, R30, R192.reuse, PT ;  /* 0x000000c01e00720c */ /* 0x080fe20003fa6270 */
[----:B------:R-:W-:Y:S01]  /*3ea0*/  LDSM.16.MT88.4 R108, [R138+0x10000] ;  /* 0x010000008a6c783b */ /* 0x000fe20000004200 */
[C---:B------:R-:W-:Y:S02]  /*3eb0*/  ISETP.GE.AND P3, PT, R28.reuse, R192, PT ;  /* 0x000000c01c00720c */ /* 0x040fe40003f66270 */
[----:B------:R-:W-:Y:S02]  /*3ec0*/  ISETP.GE.AND P4, PT, R28, R133, PT ;  /* 0x000000851c00720c */ /* 0x000fe40003f86270 */
[----:B------:R-:W-:-:S02]  /*3ed0*/  FSEL R50, R31, -INF , !P1 ;  /* 0xff8000001f327808 */ /* 0x000fc40004800000 */
[----:B------:R-:W-:Y:S02]  /*3ee0*/  ISETP.GE.AND P1, PT, R30, R133, PT ;  /* 0x000000851e00720c */ /* 0x000fe40003f26270 */
[----:B------:R-:W-:Y:S02]  /*3ef0*/  FSEL R58, R21, -INF , !P5 ;  /* 0xff800000153a7808 */ /* 0x000fe40006800000 */
[----:B-1----:R-:W-:Y:S02]  /*3f00*/  FSEL R46, R16, -INF , !P3 ;  /* 0xff800000102e7808 */ /* 0x002fe40005800000 */
[----:B------:R-:W-:Y:S02]  /*3f10*/  FSEL R18, R18, -INF , !P4 ;  /* 0xff80000012127808 */ /* 0x000fe40006000000 */
[-C--:B------:R-:W-:Y:S02]  /*3f20*/  ISETP.GE.AND P5, PT, R22, R192.reuse, PT ;  /* 0x000000c01600720c */ /* 0x080fe40003fa6270 */
[----:B------:R-:W-:-:S02]  /*3f30*/  ISETP.GE.AND P3, PT, R20, R192, PT ;  /* 0x000000c01400720c */ /* 0x000fc40003f66270 */
[-C--:B------:R-:W-:Y:S01]  /*3f40*/  ISETP.GE.AND P4, PT, R20, R133.reuse, PT ;  /* 0x000000851400720c */ /* 0x080fe20003f86270 */
[----:B------:R-:W-:Y:S01]  /*3f50*/  VIADD R20, R3, 0xffffff99 ;  /* 0xffffff9903147836 */ /* 0x000fe20000000000 */
[----:B------:R-:W-:Y:S02]  /*3f60*/  FSEL R54, R23, -INF , !P1 ;  /* 0xff80000017367808 */ /* 0x000fe40004800000 */
[----:B------:R-:W-:Y:S02]  /*3f70*/  ISETP.GE.AND P1, PT, R22, R133, PT ;  /* 0x000000851600720c */ /* 0x000fe40003f26270 */
[----:B------:R-:W-:Y:S01]  /*3f80*/  FSEL R38, R17, -INF , !P5 ;  /* 0xff80000011267808 */ /* 0x000fe20006800000 */
[----:B------:R-:W-:Y:S01]  /*3f90*/  VIADD R17, R3, 0xffffffa0 ;  /* 0xffffffa003117836 */ /* 0x000fe20000000000 */
        /* <DEDUP_REMOVED lines=8> */
[----:B------:R-:W-:Y:S01]  /*4020*/  FSEL R20, R13, -INF , !P5 ;  /* 0xff8000000d147808 */ /* 0x000fe20006800000 */
[----:B------:R-:W-:Y:S01]  /*4030*/  VIADD R13, R3, 0xffffffa8 ;  /* 0xffffffa8030d7836 */ /* 0x000fe20000000000 */
[----:B------:R-:W-:-:S02]  /*4040*/  FSEL R12, R15, -INF , !P1 ;  /* 0xff8000000f0c7808 */ /* 0x000fc40004800000 */
[----:B------:R-:W-:Y:S01]  /*4050*/  FSEL R30, R10, -INF , !P4 ;  /* 0xff8000000a1e7808 */ /* 0x000fe20006000000 */
[----:B------:R-:W-:Y:S01]  /*4060*/  VIADD R10, R3, 0xffffffa9 ;  /* 0xffffffa9030a7836 */ /* 0x000fe20000000000 */
[C---:B------:R-:W-:Y:S02]  /*4070*/  ISETP.GE.AND P5, PT, R17.reuse, R192, PT ;  /* 0x000000c01100720c */ /* 0x040fe40003fa6270 */
[-C--:B------:R-:W-:Y:S02]  /*4080*/  ISETP.GE.AND P1, PT, R17, R133.reuse, PT ;  /* 0x000000851100720c */ /* 0x080fe40003f26270 */
[----:B------:R-:W-:Y:S02]  /*4090*/  ISETP.GE.AND P4, PT, R13, R133, PT ;  /* 0x000000850d00720c */ /* 0x000fe40003f86270 */
[----:B------:R-:W-:Y:S01]  /*40a0*/  FSEL R34, R9, -INF , !P5 ;  /* 0xff80000009227808 */ /* 0x000fe20006800000 */
[----:B------:R-:W-:Y:S01]  /*40b0*/  VIADD R9, R3, 0xffffffe1 ;  /* 0xffffffe103097836 */ /* 0x000fe20000000000 */
[----:B------:R-:W-:-:S02]  /*40c0*/  FSEL R28, R11, -INF , !P1 ;  /* 0xff8000000b1c7808 */ /* 0x000fc40004800000 */
        /* <DEDUP_REMOVED lines=9> */
[-C--:B------:R-:W-:Y:S01]  /*4160*/  ISETP.GE.AND P1, PT, R6, R133.reuse, PT ;  /* 0x000000850600720c */ /* 0x080fe20003f26270 */
[----:B------:R-:W-:Y:S01]  /*4170*/  VIADD R6, R3, 0xffffffd9 ;  /* 0xffffffd903067836 */ /* 0x000fe20000000000 */
[----:B------:R-:W-:Y:S02]  /*4180*/  FSEL R232, R105, -INF , !P5 ;  /* 0xff80000069e87808 */ /* 0x000fe40006800000 */
[----:B------:R-:W-:Y:S02]  /*4190*/  FSEL R224, R107, -INF , !P1 ;  /* 0xff8000006be07808 */ /* 0x000fe40004800000 */
[CC--:B------:R-:W-:Y:S02]  /*41a0*/  ISETP.GE.AND P5, PT, R5.reuse, R192.reuse, PT ;  /* 0x000000c00500720c */ /* 0x0c0fe40003fa6270 */
[----:B------:R-:W-:Y:S01]  /*41b0*/  ISETP.GE.AND P1, PT, R5, R133, PT ;  /* 0x000000850500720c */ /* 0x000fe20003f26270 */
[C---:B------:R-:W-:Y:S01]  /*41c0*/  VIADD R5, R3.reuse, 0xffffffc1 ;  /* 0xffffffc103057836 */ /* 0x040fe20000000000 */
[----:B------:R-:W-:Y:S01]  /*41d0*/  FSEL R36, R8, -INF , !P3 ;  /* 0xff80000008247808 */ /* 0x000fe20005800000 */
[----:B------:R-:W-:Y:S01]  /*41e0*/  VIADD R8, R3, 0xffffffb0 ;  /* 0xffffffb003087836 */ /* 0x000fe20000000000 */
[----:B------:R-:W-:-:S02]  /*41f0*/  ISETP.GE.AND P3, PT, R13, R192, PT ;  /* 0x000000c00d00720c */ /* 0x000fc40003f66270 */
        /* <DEDUP_REMOVED lines=23> */
[-C--:B------:R-:W-:Y:S02]  /*4370*/  ISETP.GE.AND P1, PT, R5, R133.reuse, PT ;  /* 0x000000850500720c */ /* 0x080fe40003f26270 */
[----:B------:R-:W-:Y:S02]  /*4380*/  FSEL R230, R100, -INF , !P3 ;  /* 0xff80000064e67808 */ /* 0x000fe40005800000 */
[----:B------:R-:W-:Y:S02]  /*4390*/  FSEL R226, R102, -INF , !P4 ;  /* 0xff80000066e27808 */ /* 0x000fe40006000000 */
[----:B------:R-:W-:Y:S01]  /*43a0*/  FMNMX3.FTZ R5, R60, R66, R62, !PT ;  /* 0x000000423c057276 */ /* 0x000fe2000781003e */
[----:B------:R-:W-:Y:S01]  /*43b0*/  LDSM.16.MT88.4 R100, [R200+0x10000] ;  /* 0x01000000c864783b */ /* 0x000fe20000004200 */
        /* <DEDUP_REMOVED lines=13> */
[----:B------:R-:W-:Y:S02]  /*4490*/  FSEL R212, R94, -INF , !P4 ;  /* 0xff8000005ed47808 */ /* 0x000fe40006000000 */
[----:B------:R-:W-:Y:S01]  /*44a0*/  FMNMX3.FTZ R11, R5, R20, R36, !PT ;  /* 0x00000014050b7276 */ /* 0x000fe20007810024 */
[C---:B------:R-:W-:Y:S01]  /*44b0*/  VIADD R5, R3.reuse, 0xfffffff1 ;  /* 0xfffffff103057836 */ /* 0x040fe20000000000 */
[C---:B------:R-:W-:Y:S01]  /*44c0*/  ISETP.GE.AND P3, PT, R4.reuse, R192, PT ;  /* 0x000000c00400720c */ /* 0x040fe20003f66270 */
[----:B------:R-:W-:Y:S01]  /*44d0*/  LDSM.16.MT88.4 R92, [R27] ;  /* 0x000000001b5c783b */ /* 0x000fe20000004200 */
[----:B------:R-:W-:Y:S01]  /*44e0*/  ISETP.GE.AND P4, PT, R4, R133, PT ;  /* 0x000000850400720c */ /* 0x000fe20003f86270 */
[----:B------:R-:W-:Y:S01]  /*44f0*/  VIADD R4, R3, 0xffffffd8 ;  /* 0xffffffd803047836 */ /* 0x000fe20000000000 */
[----:B------:R-:W-:-:S02]  /*4500*/  FMNMX3.FTZ R13, R13, R16, R14, !PT ;  /* 0x000000100d0d7276 */ /* 0x000fc4000781000e */
[----:B------:R-:W-:Y:S02]  /*4510*/  FMNMX3.FTZ R11, R11, R34, R32, !PT ;  /* 0x000000220b0b7276 */ /* 0x000fe40007810020 */
        /* <DEDUP_REMOVED lines=12> */
[----:B------:R-:W-:-:S02]  /*45e0*/  ISETP.GE.AND P3, PT, R4, R192, PT ;  /* 0x000000c00400720c */ /* 0x000fc40003f66270 */
[----:B------:R-:W-:Y:S02]  /*45f0*/  FMNMX3.FTZ R13, R13, R234, R40, !PT ;  /* 0x000000ea0d0d7276 */ /* 0x000fe40007810028 */
[----:B------:R-:W-:Y:S02]  /*4600*/  FSEL R182, R91, -INF , !P1 ;  /* 0xff8000005bb67808 */ /* 0x000fe40004800000 */
[----:B------:R-:W-:Y:S02]  /*4610*/  FSEL R188, R85, -INF , !P5 ;  /* 0xff80000055bc7808 */ /* 0x000fe40006800000 */
[----:B------:R-:W-:Y:S02]  /*4620*/  FMNMX3.FTZ R11, R11, R228, R220, !PT ;  /* 0x000000e40b0b7276 */ /* 0x000fe400078100dc */
[----:B------:R-:W-:Y:S01]  /*4630*/  ISETP.GE.AND P1, PT, R6, R133, PT ;  /* 0x000000850600720c */ /* 0x000fe20003f26270 */
[----:B------:R-:W-:Y:S01]  /*4640*/  VIADD R6, R3, 0xfffffff0 ;  /* 0xfffffff003067836 */ /* 0x000fe20000000000 */
[----:B------:R-:W-:-:S02]  /*4650*/  ISETP.GE.AND P5, PT, R9, R192, PT ;  /* 0x000000c00900720c */ /* 0x000fc40003fa6270 */
[----:B------:R-:W-:Y:S02]  /*4660*/  FSEL R170, R80, -INF , !P3 ;  /* 0xff80000050aa7808 */ /* 0x000fe40005800000 */
[----:B------:R-:W-:Y:S02]  /*4670*/  FMNMX3.FTZ R13, R13, R224, R226, !PT ;  /* 0x000000e00d0d7276 */ /* 0x000fe400078100e2 */
[----:B------:R-:W-:Y:S02]  /*4680*/  ISETP.GE.AND P3, PT, R8, R192, PT ;  /* 0x000000c00800720c */ /* 0x000fe40003f66270 */
[----:B------:R-:W-:Y:S02]  /*4690*/  FMNMX3.FTZ R11, R11, R218, R216, !PT ;  /* 0x000000da0b0b7276 */ /* 0x000fe400078100d8 */
[----:B------:R-:W-:Y:S02]  /*46a0*/  FSEL R178, R86, -INF , !P4 ;  /* 0xff80000056b27808 */ /* 0x000fe40006000000 */
[----:B------:R-:W-:-:S02]  /*46b0*/  FSEL R168, R81, -INF , !P5 ;  /* 0xff80000051a87808 */ /* 0x000fc40006800000 */
[----:B------:R-:W-:Y:S02]  /*46c0*/  FMNMX3.FTZ R13, R13, R222, R214, !PT ;  /* 0x000000de0d0d7276 */ /* 0x000fe400078100d6 */
[----:B------:R-:W-:Y:S01]  /*46d0*/  ISETP.GE.AND P4, PT, R4, R133, PT ;  /* 0x000000850400720c */ /* 0x000fe20003f86270 */
[----:B------:R-:W-:Y:S01]  /*46e0*/  VIADD R4, R3, 0xfffffff8 ;  /* 0xfffffff803047836 */ /* 0x000fe20000000000 */
[-C--:B------:R-:W-:Y:S01]  /*46f0*/  ISETP.GE.AND P5, PT, R7, R192.reuse, PT ;  /* 0x000000c00700720c */ /* 0x080fe20003fa6270 */
[----:B------:R-:W-:Y:S01]  /*4700*/  VIADD R3, R3, 0xfffffff9 ;  /* 0xfffffff903037836 */ /* 0x000fe20000000000 */
[----:B------:R-:W-:Y:S02]  /*4710*/  FSEL R166, R76, -INF , !P3 ;  /* 0xff8000004ca67808 */ /* 0x000fe40005800000 */
[----:B------:R-:W-:Y:S02]  /*4720*/  ISETP.GE.AND P3, PT, R6, R192, PT ;  /* 0x000000c00600720c */ /* 0x000fe40003f66270 */
        /* <DEDUP_REMOVED lines=9> */
[----:B------:R-:W-:Y:S02]  /*47c0*/  FMNMX3.FTZ R11, R11, R188, R170, !PT ;  /* 0x000000bc0b0b7276 */ /* 0x000fe400078100aa */
[----:B------:R-:W-:Y:S02]  /*47d0*/  ISETP.GE.AND P5, PT, R3, R192, PT ;  /* 0x000000c00300720c */ /* 0x000fe40003fa6270 */
[----:B------:R-:W-:Y:S02]  /*47e0*/  FSEL R150, R68, -INF , !P3 ;  /* 0xff80000044967808 */ /* 0x000fe40005800000 */
[----:B------:R-:W-:-:S02]  /*47f0*/  FSEL R176, R87, -INF , !P1 ;  /* 0xff80000057b07808 */ /* 0x000fc40004800000 */
[-C--:B------:R-:W-:Y:S01]  /*4800*/  ISETP.GE.AND P3, PT, R9, R133.reuse, PT ;  /* 0x000000850900720c */ /* 0x080fe20003f66270 */
[----:B------:R-:W-:Y:S01]  /*4810*/  LDSM.16.MT88.4 R84, [R67] ;  /* 0x000000004354783b */ /* 0x000fe20000004200 */
[----:B------:R-:W-:Y:S02]  /*4820*/  ISETP.GE.AND P1, PT, R8, R133, PT ;  /* 0x000000850800720c */ /* 0x000fe40003f26270 */
[----:B------:R-:W-:Y:S02]  /*4830*/  FSEL R162, R82, -INF , !P4 ;  /* 0xff80000052a27808 */ /* 0x000fe40006000000 */
[----:B------:R-:W-:Y:S02]  /*4840*/  FMNMX3.FTZ R13, R13, R182, R178, !PT ;  /* 0x000000b60d0d7276 */ /* 0x000fe400078100b2 */
[----:B------:R-:W-:Y:S02]  /*4850*/  FMNMX3.FTZ R11, R11, R168, R166, !PT ;  /* 0x000000a80b0b7276 */ /* 0x000fe400078100a6 */
[----:B------:R-:W-:-:S02]  /*4860*/  FSEL R146, R69, -INF , !P5 ;  /* 0xff80000045927808 */ /* 0x000fc40006800000 */
[-C--:B------:R-:W-:Y:S02]  /*4870*/  ISETP.GE.AND P5, PT, R7, R133.reuse, PT ;  /* 0x000000850700720c */ /* 0x080fe40003fa6270 */
[----:B------:R-:W-:Y:S02]  /*4880*/  ISETP.GE.AND P4, PT, R6, R133, PT ;  /* 0x000000850600720c */ /* 0x000fe40003f86270 */
[----:B------:R-:W-:Y:S02]  /*4890*/  FSEL R160, R83, -INF , !P3 ;  /* 0xff80000053a07808 */ /* 0x000fe40005800000 */
[----:B------:R-:W-:Y:S02]  /*48a0*/  FSEL R158, R78, -INF , !P1 ;  /* 0xff8000004e9e7808 */ /* 0x000fe40004800000 */
[----:B------:R-:W-:Y:S02]  /*48b0*/  FMNMX3.FTZ R13, R13, R176, R162, !PT ;  /* 0x000000b00d0d7276 */ /* 0x000fe400078100a2 */
[----:B------:R-:W-:-:S02]  /*48c0*/  FMNMX3.FTZ R11, R11, R164, R154, !PT ;  /* 0x000000a40b0b7276 */ /* 0x000fc4000781009a */
[-C--:B------:R-:W-:Y:S02]  /*48d0*/  ISETP.GE.AND P3, PT, R5, R133.reuse, PT ;  /* 0x000000850500720c */ /* 0x080fe40003f66270 */
[----:B------:R-:W-:Y:S02]  /*48e0*/  ISETP.GE.AND P1, PT, R4, R133, PT ;  /* 0x000000850400720c */ /* 0x000fe40003f26270 */
[----:B------:R-:W-:Y:S02]  /*48f0*/  FSEL R156, R79, -INF , !P5 ;  /* 0xff8000004f9c7808 */ /* 0x000fe40006800000 */
[----:B------:R-:W-:Y:S01]  /*4900*/  FSEL R144, R74, -INF , !P4 ;  /* 0xff8000004a907808 */ /* 0x000fe20006000000 */
[----:B------:R-:W-:Y:S01]  /*4910*/  LDSM.16.MT88.4 R76, [R138+0xc000] ;  /* 0x00c000008a4c783b */ /* 0x000fe20000004200 */
[----:B------:R-:W-:Y:S02]  /*4920*/  FMNMX3.FTZ R13, R13, R160, R158, !PT ;  /* 0x000000a00d0d7276 */ /* 0x000fe4000781009e */
[----:B------:R-:W-:-:S02]  /*4930*/  FMNMX3.FTZ R11, R11, R152, R150, !PT ;  /* 0x000000980b0b7276 */ /* 0x000fc40007810096 */
[----:B------:R-:W-:Y:S02]  /*4940*/  ISETP.GE.AND P4, PT, R3, R133, PT ;  /* 0x000000850300720c */ /* 0x000fe40003f86270 */
[----:B------:R-:W-:Y:S02]  /*4950*/  FSEL R142, R75, -INF , !P3 ;  /* 0xff8000004b8e7808 */ /* 0x000fe40005800000 */
[----:B------:R-:W-:Y:S02]  /*4960*/  FSEL R140, R70, -INF , !P1 ;  /* 0xff800000468c7808 */ /* 0x000fe40004800000 */
[----:B------:R-:W-:Y:S02]  /*4970*/  FMNMX3.FTZ R13, R13, R156, R144, !PT ;  /* 0x0000009c0d0d7276 */ /* 0x000fe40007810090 */
[----:B------:R-:W-:Y:S02]  /*4980*/  FMNMX.FTZ R8, R146, R11, !PT ;  /* 0x0000000b92087209 */ /* 0x000fe40007810000 */
[----:B------:R-:W-:-:S02]  /*4990*/  FSEL R136, R71, -INF , !P4 ;  /* 0xff80000047887808 */ /* 0x000fc40006000000 */
[----:B------:R-:W-:Y:S01]  /*49a0*/  FMNMX3.FTZ R5, R13, R142, R140, !PT ;  /* 0x0000008e0d057276 */ /* 0x000fe2000781008c */
[----:B------:R-:W1:Y:S03]  /*49b0*/  SHFL.BFLY PT, R7, R8, 0x2, 0x1f ;  /* 0x0c401f0008077f89 */ /* 0x000e6600000e0000 */
[----:B------:R-:W-:Y:S01]  /*49c0*/  FMNMX.FTZ R5, R136, R5, !PT ;  /* 0x0000000588057209 */ /* 0x000fe20007810000 */
[----:B------:R-:W-:Y:S04]  /*49d0*/  LDSM.16.MT88.4 R68, [R200+0xc000] ;  /* 0x00c00000c844783b */ /* 0x000fe80000004200 */
[----:B------:R-:W3:Y:S01]  /*49e0*/  SHFL.BFLY PT, R4, R5, 0x2, 0x1f ;  /* 0x0c401f0005047f89 */ /* 0x000ee200000e0000 */
[----:B-1----:R-:W-:-:S03]  /*49f0*/  FMNMX.FTZ R7, R8, R7, !PT ;  /* 0x0000000708077209 */ /* 0x002fc60007810000 */
[----:B------:R-:W-:Y:S04]  /*4a00*/  LDSM.16.MT88.4 R8, [R200+0xc800] ;  /* 0x00c80000c808783b */ /* 0x000fe80000004200 */
[----:B------:R-:W1:Y:S01]  /*4a10*/  SHFL.BFLY PT, R132, R7, 0x1, 0x1f ;  /* 0x0c201f0007847f89 */ /* 0x000e6200000e0000 */
[----:B---3--:R-:W-:-:S05]  /*4a20*/  FMNMX.FTZ R4, R5, R4, !PT ;  /* 0x0000000405047209 */ /* 0x008fca0007810000 */
[----:B------:R-:W3:Y:S01]  /*4a30*/  SHFL.BFLY PT, R3, R4, 0x1, 0x1f ;  /* 0x0c201f0004037f89 */ /* 0x000ee200000e0000 */
[----:B-1----:R-:W-:-:S04]  /*4a40*/  FMNMX.FTZ R132, R7, R132, !PT ;  /* 0x0000008407847209 */ /* 0x002fc80007810000 */
[C---:B------:R-:W-:Y:S01]  /*4a50*/  FSETP.NEU.FTZ.AND P1, PT, R132.reuse, -INF , PT ;  /* 0xff8000008400780b */ /* 0x040fe20003f3d000 */
[----:B--2---:R-:W-:Y:S01]  /*4a60*/  FMUL.FTZ R139, R132, UR4 ;  /* 0x00000004848b7c20 */ /* 0x004fe20008410000 */
[----:B---3--:R-:W-:Y:S02]  /*4a70*/  FMNMX.FTZ R3, R4, R3, !PT ;  /* 0x0000000304037209 */ /* 0x008fe40007810000 */
[----:B------:R-:W1:Y:S02]  /*4a80*/  LDSM.16.MT88.4 R4, [R27+0x4000] ;  /* 0x004000001b04783b */ /* 0x000e640000004200 */
[----:B------:R-:W-:Y:S01]  /*4a90*/  FSEL R139, R139, RZ, P1 ;  /* 0x000000ff8b8b7208 */ /* 0x000fe20000800000 */
[C---:B------:R-:W-:Y:S01]  /*4aa0*/  FMUL.FTZ R137, R3.reuse, UR4 ;  /* 0x0000000403897c20 */ /* 0x040fe20008410000 */
[----:B------:R-:W-:-:S03]  /*4ab0*/  FSETP.NEU.FTZ.AND P1, PT, R3, -INF , PT ;  /* 0xff8000000300780b */ /* 0x000fc60003f3d000 */
[--C-:B------:R-:W-:Y:S01]  /*4ac0*/  FFMA.FTZ R64, R60, UR4, -R139.reuse ;  /* 0x000000043c407c23 */ /* 0x100fe2000801088b */
[--C-:B------:R-:W-:Y:S01]  /*4ad0*/  FFMA.FTZ R63, R66, UR4, -R139.reuse ;  /* 0x00000004423f7c23 */ /* 0x100fe2000801088b */
[----:B------:R-:W-:Y:S01]  /*4ae0*/  FSEL R137, R137, RZ, P1 ;  /* 0x000000ff89897208 */ /* 0x000fe20000800000 */
[--C-:B------:R-:W-:Y:S01]  /*4af0*/  FFMA.FTZ R59, R62, UR4, -R139.reuse ;  /* 0x000000043e3b7c23 */ /* 0x100fe2000801088b */
[--C-:B------:R-:W-:Y:S01]  /*4b00*/  FFMA.FTZ R62, R58, UR4, -R139.reuse ;  /* 0x000000043a3e7c23 */ /* 0x100fe2000801088b */
[----:B------:R-:W-:Y:S01]  /*4b10*/  FFMA.FTZ R58, R46, UR4, -R139 ;  /* 0x000000042e3a7c23 */ /* 0x000fe2000801088b */
[----:B------:R-:W-:Y:S01]  /*4b20*/  MUFU.EX2 R64, R64 ;  /* 0x0000004000407308 */ /* 0x000fe20000000800 */
[--C-:B------:R-:W-:Y:S01]  /*4b30*/  FFMA.FTZ R66, R56, UR4, -R137.reuse ;  /* 0x0000000438427c23 */ /* 0x100fe20008010889 */
[--C-:B------:R-:W-:Y:S01]  /*4b40*/  FFMA.FTZ R65, R50, UR4, -R137.reuse ;  /* 0x0000000432417c23 */ /* 0x100fe20008010889 */
[--C-:B------:R-:W-:Y:S01]  /*4b50*/  FFMA.FTZ R61, R52, UR4, -R137.reuse ;  /* 0x00000004343d7c23 */ /* 0x100fe20008010889 */
[----:B------:R-:W-:Y:S01]  /*4b60*/  FFMA.FTZ R60, R54, UR4, -R137 ;  /* 0x00000004363c7c23 */ /* 0x000fe20008010889 */
[--C-:B------:R-:W-:Y:S01]  /*4b70*/  FFMA.FTZ R57, R38, UR4, -R139.reuse ;  /* 0x0000000426397c23 */ /* 0x100fe2000801088b */
[--C-:B------:R-:W-:Y:S01]  /*4b80*/  FFMA.FTZ R54, R22, UR4, -R139.reuse ;  /* 0x0000000416367c23 */ /* 0x100fe2000801088b */
[----:B------:R-:W-:Y:S01]  /*4b90*/  FFMA.FTZ R53, R20, UR4, -R139 ;  /* 0x0000000414357c23 */ /* 0x000fe2000801088b */
[----:B------:R-:W2:Y:S01]  /*4ba0*/  MUFU.EX2 R63, R63 ;  /* 0x0000003f003f7308 */ /* 0x000ea20000000800 */
[--C-:B------:R-:W-:Y:S01]  /*4bb0*/  FFMA.FTZ R56, R18, UR4, -R137.reuse ;  /* 0x0000000412387c23 */ /* 0x100fe20008010889 */
[--C-:B------:R-:W-:Y:S01]  /*4bc0*/  FFMA.FTZ R55, R16, UR4, -R137.reuse ;  /* 0x0000000410377c23 */ /* 0x100fe20008010889 */
[--C-:B------:R-:W-:Y:S01]  /*4bd0*/  FFMA.FTZ R52, R14, UR4, -R137.reuse ;  /* 0x000000040e347c23 */ /* 0x100fe20008010889 */
[----:B------:R-:W-:Y:S01]  /*4be0*/  FFMA.FTZ R51, R12, UR4, -R137 ;  /* 0x000000040c337c23 */ /* 0x000fe20008010889 */
[----:B------:R-:W3:Y:S01]  /*4bf0*/  LDSM.16.MT88.4 R16, [R138+0xc800] ;  /* 0x00c800008a10783b */ /* 0x000ee20000004200 */
[--C-:B------:R-:W-:Y:S01]  /*4c00*/  FFMA.FTZ R50, R36, UR4, -R139.reuse ;  /* 0x0000000424327c23 */ /* 0x100fe2000801088b */
[--C-:B------:R-:W-:Y:S01]  /*4c10*/  FFMA.FTZ R49, R34, UR4, -R139.reuse ;  /* 0x0000000422317c23 */ /* 0x100fe2000801088b */
[----:B------:R-:W-:Y:S01]  /*4c20*/  MUFU.EX2 R59, R59 ;  /* 0x0000003b003b7308 */ /* 0x000fe20000000800 */
[----:B------:R-:W4:Y:S01]  /*4c30*/  LDSM.16.MT88.4 R12, [R67+0x800] ;  /* 0x00080000430c783b */ /* 0x000f220000004200 */
[--C-:B------:R-:W-:Y:S01]  /*4c40*/  FFMA.FTZ R46, R32, UR4, -R139.reuse ;  /* 0x00000004202e7c23 */ /* 0x100fe2000801088b */
[----:B------:R-:W-:Y:S01]  /*4c50*/  FFMA.FTZ R45, R48, UR4, -R139 ;  /* 0x00000004302d7c23 */ /* 0x000fe2000801088b */
[--C-:B------:R-:W-:Y:S01]  /*4c60*/  FFMA.FTZ R48, R30, UR4, -R137.reuse ;  /* 0x000000041e307c23 */ /* 0x100fe20008010889 */
[----:B------:R-:W5:Y:S01]  /*4c70*/  LDSM.16.MT88.4 R20, [R138+0x10800] ;  /* 0x010800008a14783b */ /* 0x000f620000004200 */
[--C-:B------:R-:W-:Y:S01]  /*4c80*/  FFMA.FTZ R47, R28, UR4, -R137.reuse ;  /* 0x000000041c2f7c23 */ /* 0x100fe20008010889 */
[--C-:B------:R-:W-:Y:S01]  /*4c90*/  FFMA.FTZ R44, R44, UR4, -R137.reuse ;  /* 0x000000042c2c7c23 */ /* 0x100fe20008010889 */
[----:B------:R-:W1:Y:S01]  /*4ca0*/  MUFU.EX2 R62, R62 ;  /* 0x0000003e003e7308 */ /* 0x000e620000000800 */
[----:B--2---:R-:W-:Y:S01]  /*4cb0*/  F2FP.BF16.F32.PACK_AB R116, R63, R64 ;  /* 0x000000403f74723e */ /* 0x004fe200000010ff */
[----:B------:R-:W-:Y:S01]  /*4cc0*/  LDSM.16.MT88.4 R36, [R200+0x10800] ;  /* 0x01080000c824783b */ /* 0x000fe20000004200 */
[----:B------:R-:W-:Y:S01]  /*4cd0*/  FFMA.FTZ R43, R234, UR4, -R137 ;  /* 0x00000004ea2b7c23 */ /* 0x000fe20008010889 */
[--C-:B------:R-:W-:Y:S01]  /*4ce0*/  FFMA.FTZ R42, R42, UR4, -R139.reuse ;  /* 0x000000042a2a7c23 */ /* 0x100fe2000801088b */
[----:B------:R-:W-:Y:S01]  /*4cf0*/  FFMA.FTZ R41, R232, UR4, -R139 ;  /* 0x00000004e8297c23 */ /* 0x000fe2000801088b */
[----:B------:R-:W-:Y:S01]  /*4d00*/  LDSM.16.MT88.4 R32, [R67+0x4800] ;  /* 0x004800004320783b */ /* 0x000fe20000004200 */
[--C-:B------:R-:W-:Y:S01]  /*4d10*/  FFMA.FTZ R40, R40, UR4, -R137.reuse ;  /* 0x0000000428287c23 */ /* 0x100fe20008010889 */
[----:B------:R-:W-:Y:S01]  /*4d20*/  MUFU.EX2 R66, R66 ;  /* 0x0000004200427308 */ /* 0x000fe20000000800 */
[----:B------:R-:W-:Y:S01]  /*4d30*/  FFMA.FTZ R141, R222, UR4, -R137 ;  /* 0x00000004de8d7c23 */ /* 0x000fe20008010889 */
[----:B------:R-:W-:Y:S01]  /*4d40*/  LDSM.16.MT88.4 R28, [R138+0xd000] ;  /* 0x00d000008a1c783b */ /* 0x000fe20000004200 */
[--C-:B------:R-:W-:Y:S01]  /*4d50*/  FFMA.FTZ R143, R220, UR4, -R139.reuse ;  /* 0x00000004dc8f7c23 */ /* 0x100fe2000801088b */
[--C-:B------:R-:W-:Y:S01]  /*4d60*/  FFMA.FTZ R172, R218, UR4, -R139.reuse ;  /* 0x00000004daac7c23 */ /* 0x100fe2000801088b */
[--C-:B------:R-:W-:Y:S01]  /*4d70*/  FFMA.FTZ R145, R216, UR4, -R139.reuse ;  /* 0x00000004d8917c23 */ /* 0x100fe2000801088b */
[----:B------:R-:W-:Y:S01]  /*4d80*/  FFMA.FTZ R174, R174, UR4, -R139 ;  /* 0x00000004aeae7c23 */ /* 0x000fe2000801088b */
[--C-:B------:R-:W-:Y:S01]  /*4d90*/  FFMA.FTZ R147, R214, UR4, -R137.reuse ;  /* 0x00000004d6937c23 */ /* 0x100fe20008010889 */
[----:B------:R-:W2:Y:S01]  /*4da0*/  MUFU.EX2 R65, R65 ;  /* 0x0000004100417308 */ /* 0x000ea20000000800 */
[----:B-1----:R-:W-:Y:S01]  /*4db0*/  F2FP.BF16.F32.PACK_AB R118, R62, R59 ;  /* 0x0000003b3e76723e */ /* 0x002fe200000010ff */
[--C-:B------:R-:W-:Y:S01]  /*4dc0*/  FFMA.FTZ R184, R184, UR4, -R137.reuse ;  /* 0x00000004b8b87c23 */ /* 0x100fe20008010889 */
[--C-:B------:R-:W-:Y:S01]  /*4dd0*/  FFMA.FTZ R149, R212, UR4, -R137.reuse ;  /* 0x00000004d4957c23 */ /* 0x100fe20008010889 */
[--C-:B------:R-:W-:Y:S01]  /*4de0*/  FFMA.FTZ R190, R190, UR4, -R137.reuse ;  /* 0x00000004bebe7c23 */ /* 0x100fe20008010889 */
[--C-:B------:R-:W-:Y:S01]  /*4df0*/  FFMA.FTZ R151, R186, UR4, -R137.reuse ;  /* 0x00000004ba977c23 */ /* 0x100fe20008010889 */
[--C-:B------:R-:W-:Y:S01]  /*4e00*/  FFMA.FTZ R182, R182, UR4, -R137.reuse ;  /* 0x00000004b6b67c23 */ /* 0x100fe20008010889 */
        /* <DEDUP_REMOVED lines=11> */
[--C-:B------:R-:W-:Y:S01]  /*4ec0*/  FFMA.FTZ R158, R158, UR4, -R137.reuse ;  /* 0x000000049e9e7c23 */ /* 0x100fe20008010889 */
[----:B------:R-:W-:Y:S01]  /*4ed0*/  FFMA.FTZ R161, R156, UR4, -R137 ;  /* 0x000000049ca17c23 */ /* 0x000fe20008010889 */
[----:B------:R-:W-:Y:S01]  /*4ee0*/  FFMA.FTZ R221, R146, UR4, -R139 ;  /* 0x0000000492dd7c23 */ /* 0x000fe2000801088b */
[--C-:B------:R-:W-:Y:S01]  /*4ef0*/  FFMA.FTZ R142, R142, UR4, -R137.reuse ;  /* 0x000000048e8e7c23 */ /* 0x100fe20008010889 */
[----:B------:R-:W-:Y:S01]  /*4f00*/  FFMA.FTZ R136, R136, UR4, -R137 ;  /* 0x0000000488887c23 */ /* 0x000fe20008010889 */
[----:B------:R-:W-:Y:S01]  /*4f10*/  FADD.FTZ R64, R64, R63 ;  /* 0x0000003f40407221 */ /* 0x000fe20000010000 */
[----:B------:R-:W-:Y:S01]  /*4f20*/  MUFU.EX2 R58, R58 ;  /* 0x0000003a003a7308 */ /* 0x000fe20000000800 */
[----:B------:R-:W-:-:S07]  /*4f30*/  FADD.FTZ R66, R66, R65 ;  /* 0x0000004142427221 */ /* 0x000fce0000010000 */
[----:B------:R-:W2:Y:S01]  /*4f40*/  MUFU.EX2 R57, R57 ;  /* 0x0000003900397308 */ /* 0x000ea20000000800 */
[----:B-1----:R-:W-:-:S07]  /*4f50*/  F2FP.BF16.F32.PACK_AB R119, R60, R61 ;  /* 0x0000003d3c77723e */ /* 0x002fce00000010ff */
        /* <DEDUP_REMOVED lines=31> */
[----:B-1----:R-:W-:-:S04]  /*5150*/  F2FP.BF16.F32.PACK_AB R5, R55, R56 ;  /* 0x000000383705723e */ /* 0x002fc800000010ff */
[----:B------:R-:W1:Y:S01]  /*5160*/  MUFU.EX2 R41, R41 ;  /* 0x0000002900297308 */ /* 0x000e620000000800 */
[----:B------:R-:W-:Y:S01]  /*5170*/  HMMA.16816.F32.BF16 R116, R116, R6, RZ ;  /* 0x000000067474723c */ /* 0x000fe200000418ff */
[----:B------:R-:W-:Y:S02]  /*5180*/  F2FP.BF16.F32.PACK_AB R6, R53, R54 ;  /* 0x000000363506723e */ /* 0x000fe400000010ff */
[----:B---3--:R-:W-:-:S04]  /*5190*/  F2FP.BF16.F32.PACK_AB R7, R51, R52 ;  /* 0x000000343307723e */ /* 0x008fc800000010ff */
[----:B------:R-:W-:Y:S03]  /*51a0*/  MUFU.EX2 R40, R40 ;  /* 0x0000002800287308 */ /* 0x000fe60000000800 */
[C---:B------:R-:W-:Y:S05]  /*51b0*/  HMMA.16816.F32.BF16 R128, R4.reuse, R8, R128 ;  /* 0x000000080480723c */ /* 0x040fea0000041880 */
        /* <DEDUP_REMOVED lines=30> */
[----:B------:R-:W-:Y:S01]  /*53a0*/  FFMA.FTZ R37, R228, UR4, -R139 ;  /* 0x00000004e4257c23 */ /* 0x000fe2000801088b */
[----:B------:R-:W-:-:S03]  /*53b0*/  FFMA.FTZ R36, R226, UR4, -R137 ;  /* 0x00000004e2247c23 */ /* 0x000fc60008010889 */
[----:B------:R-:W-:Y:S03]  /*53c0*/  MUFU.EX2 R176, R176 ;  /* 0x000000b000b07308 */ /* 0x000fe60000000800 */
[----:B------:R-:W-:Y:S01]  /*53d0*/  HMMA.16816.F32.BF16 R100, R4, R38, R100 ;  /* 0x000000260464723c */ /* 0x000fe20000041864 */
[----:B------:R-:W-:Y:S01]  /*53e0*/  FFMA.FTZ R38, R230, UR4, -R139 ;  /* 0x00000004e6267c23 */ /* 0x000fe2000801088b */
[----:B------:R-:W-:-:S03]  /*53f0*/  FFMA.FTZ R39, R224, UR4, -R137 ;  /* 0x00000004e0277c23 */ /* 0x000fc60008010889 */
[----:B------:R-:W-:Y:S03]  /*5400*/  MUFU.EX2 R37, R37 ;  /* 0x0000002500257308 */ /* 0x000fe60000000800 */
[C---:B------:R-:W-:Y:S05]  /*5410*/  HMMA.16816.F32.BF16 R124, R4.reuse, R32, R124 ;  /* 0x00000020047c723c */ /* 0x040fea000004187c */
[----:B------:R-:W-:Y:S03]  /*5420*/  MUFU.EX2 R38, R38 ;  /* 0x0000002600267308 */ /* 0x000fe60000000800 */
[----:B------:R-:W-:Y:S01]  /*5430*/  HMMA.16816.F32.BF16 R112, R4, R34, R112 ;  /* 0x000000220470723c */ /* 0x000fe20000041870 */
[----:B------:R-:W-:Y:S01]  /*5440*/  F2FP.BF16.F32.PACK_AB R4, R49, R50 ;  /* 0x000000323104723e */ /* 0x000fe200000010ff */
[----:B------:R-:W-:Y:S01]  /*5450*/  LDSM.16.MT88.4 R32, [R67+0x5000] ;  /* 0x005000004320783b */ /* 0x000fe20000004200 */
[----:B------:R-:W-:-:S02]  /*5460*/  F2FP.BF16.F32.PACK_AB R5, R47, R48 ;  /* 0x000000302f05723e */ /* 0x000fc400000010ff */
[----:B------:R-:W-:Y:S01]  /*5470*/  F2FP.BF16.F32.PACK_AB R6, R45, R46 ;  /* 0x0000002e2d06723e */ /* 0x000fe200000010ff */
[----:B------:R-:W1:Y:S01]  /*5480*/  MUFU.EX2 R39, R39 ;  /* 0x0000002700277308 */ /* 0x000e620000000800 */
[----:B------:R-:W-:-:S07]  /*5490*/  F2FP.BF16.F32.PACK_AB R7, R43, R44 ;  /* 0x0000002c2b07723e */ /* 0x000fce00000010ff */
[C---:B----4-:R-:W-:Y:S01]  /*54a0*/  HMMA.16816.F32.BF16 R104, R4.reuse, R12, R104 ;  /* 0x0000000c0468723c */ /* 0x050fe20000041868 */
[----:B------:R-:W4:Y:S07]  /*54b0*/  MUFU.EX2 R36, R36 ;  /* 0x0000002400247308 */ /* 0x000f2e0000000800 */
[C---:B------:R-:W-:Y:S01]  /*54c0*/  HMMA.16816.F32.BF16 R108, R4.reuse, R14, R108 ;  /* 0x0000000e046c723c */ /* 0x040fe2000004186c */
[----:B------:R-:W1:Y:S01]  /*54d0*/  LDSM.16.MT88.4 R12, [R200+0x11000] ;  /* 0x01100000c80c783b */ /* 0x000e620000004200 */
[----:B------:R-:W-:Y:S06]  /*54e0*/  MUFU.EX2 R155, R155 ;  /* 0x0000009b009b7308 */ /* 0x000fec0000000800 */
[C---:B-----5:R-:W-:Y:S02]  /*54f0*/  HMMA.16816.F32.BF16 R128, R4.reuse, R20, R128 ;  /* 0x000000140480723c */ /* 0x060fe40000041880 */
[----:B------:R-:W-:Y:S06]  /*5500*/  MUFU.EX2 R168, R168 ;  /* 0x000000a800a87308 */ /* 0x000fec0000000800 */
        /* <DEDUP_REMOVED lines=13> */
[C---:B-1----:R-:W-:Y:S02]  /*55e0*/  HMMA.16816.F32.BF16 R96, R4.reuse, R12, R96 ;  /* 0x0000000c0460723c */ /* 0x042fe40000041860 */
[----:B------:R-:W-:Y:S06]  /*55f0*/  MUFU.EX2 R161, R161 ;  /* 0x000000a100a17308 */ /* 0x000fec0000000800 */
[C---:B------:R-:W-:Y:S01]  /*5600*/  HMMA.16816.F32.BF16 R100, R4.reuse, R14, R100 ;  /* 0x0000000e0464723c */ /* 0x040fe20000041864 */
[----:B------:R-:W1:Y:S01]  /*5610*/  LDSM.16.MT88.4 R12, [R67+0x1800] ;  /* 0x00180000430c783b */ /* 0x000e620000004200 */
[----:B------:R-:W-:Y:S06]  /*5620*/  MUFU.EX2 R221, R221 ;  /* 0x000000dd00dd7308 */ /* 0x000fec0000000800 */
[C---:B------:R-:W-:Y:S02]  /*5630*/  HMMA.16816.F32.BF16 R72, R4.reuse, R28, R72 ;  /* 0x0000001c0448723c */ /* 0x040fe40000041848 */
[----:B------:R-:W-:Y:S06]  /*5640*/  MUFU.EX2 R142, R142 ;  /* 0x0000008e008e7308 */ /* 0x000fec0000000800 */
[C---:B------:R-:W-:Y:S01]  /*5650*/  HMMA.16816.F32.BF16 R76, R4.reuse, R30, R76 ;  /* 0x0000001e044c723c */ /* 0x040fe2000004184c */
[----:B------:R-:W1:Y:S01]  /*5660*/  LDSM.16.MT88.4 R28, [R138+0x11800] ;  /* 0x011800008a1c783b */ /* 0x000e620000004200 */
[----:B------:R-:W-:Y:S06]  /*5670*/  MUFU.EX2 R136, R136 ;  /* 0x0000008800887308 */ /* 0x000fec0000000800 */
[C---:B------:R-:W-:Y:S08]  /*5680*/  HMMA.16816.F32.BF16 R124, R4.reuse, R32, R124 ;  /* 0x00000020047c723c */ /* 0x040ff0000004187c */
[C---:B------:R-:W-:Y:S01]  /*5690*/  HMMA.16816.F32.BF16 R112, R4.reuse, R34, R112 ;  /* 0x000000220470723c */ /* 0x040fe20000041870 */
[----:B------:R-:W-:Y:S07]  /*56a0*/  LDSM.16.MT88.4 R32, [R138+0xe000] ;  /* 0x00e000008a20783b */ /* 0x000fee0000004200 */
[C---:B-----5:R-:W-:Y:S08]  /*56b0*/  HMMA.16816.F32.BF16 R120, R4.reuse, R20, R120 ;  /* 0x000000140478723c */ /* 0x060ff00000041878 */
[----:B------:R-:W-:Y:S01]  /*56c0*/  HMMA.16816.F32.BF16 R116, R4, R22, R116 ;  /* 0x000000160474723c */ /* 0x000fe20000041874 */
[----:B------:R-:W-:Y:S01]  /*56d0*/  F2FP.BF16.F32.PACK_AB R4, R41, R42 ;  /* 0x0000002a2904723e */ /* 0x000fe200000010ff */
[----:B------:R-:W-:Y:S01]  /*56e0*/  LDSM.16.MT88.4 R20, [R27+0x1800] ;  /* 0x001800001b14783b */ /* 0x000fe20000004200 */
[----:B------:R-:W-:-:S02]  /*56f0*/  F2FP.BF16.F32.PACK_AB R5, R39, R40 ;  /* 0x000000282705723e */ /* 0x000fc400000010ff */
[----:B------:R-:W-:Y:S02]  /*5700*/  F2FP.BF16.F32.PACK_AB R6, R37, R38 ;  /* 0x000000262506723e */ /* 0x000fe400000010ff */
[----:B----4-:R-:W-:-:S07]  /*5710*/  F2FP.BF16.F32.PACK_AB R7, R141, R36 ;  /* 0x000000248d07723e */ /* 0x010fce00000010ff */
        /* <DEDUP_REMOVED lines=9> */
[C---:B------:R-:W-:Y:S08]  /*57b0*/  HMMA.16816.F32.BF16 R104, R4.reuse, R28, R104 ;  /* 0x0000001c0468723c */ /* 0x040ff00000041868 */
        /* <DEDUP_REMOVED lines=30> */
[----:B------:R-:W-:Y:S01]  /*59a0*/  HMMA.16816.F32.BF16 R72, R4, R32, R72 ;  /* 0x000000200448723c */ /* 0x000fe20000041848 */
[--C-:B------:R-:W-:Y:S01]  /*59b0*/  FFMA.FTZ R32, R202, UR4, -R139.reuse ;  /* 0x00000004ca207c23 */ /* 0x100fe2000801088b */
[----:B------:R-:W-:-:S05]  /*59c0*/  FFMA.FTZ R33, R196, UR4, -R139 ;  /* 0x00000004c4217c23 */ /* 0x000fca000801088b */
[----:B------:R-:W-:Y:S01]  /*59d0*/  MUFU.EX2 R32, R32 ;  /* 0x0000002000207308 */ /* 0x000fe20000000800 */
[----:B------:R-:W-:Y:S01]  /*59e0*/  HMMA.16816.F32.BF16 R76, R4, R34, R76 ;  /* 0x00000022044c723c */ /* 0x000fe2000004184c */
[--C-:B------:R-:W-:Y:S01]  /*59f0*/  FFMA.FTZ R34, R194, UR4, -R139.reuse ;  /* 0x00000004c2227c23 */ /* 0x100fe2000801088b */
[----:B------:R-:W-:-:S05]  /*5a00*/  FFMA.FTZ R35, R188, UR4, -R139 ;  /* 0x00000004bc237c23 */ /* 0x000fca000801088b */
[----:B------:R-:W5:Y:S01]  /*5a10*/  MUFU.EX2 R33, R33 ;  /* 0x0000002100217308 */ /* 0x000f620000000800 */
[C---:B--2---:R-:W-:Y:S07]  /*5a20*/  HMMA.16816.F32.BF16 R124, R4.reuse, R8, R124 ;  /* 0x00000008047c723c */ /* 0x044fee000004187c */
[----:B------:R-:W-:Y:S01]  /*5a30*/  MUFU.EX2 R34, R34 ;  /* 0x0000002200227308 */ /* 0x000fe20000000800 */
[C---:B------:R-:W-:Y:S01]  /*5a40*/  HMMA.16816.F32.BF16 R112, R4.reuse, R10, R112 ;  /* 0x0000000a0470723c */ /* 0x040fe20000041870 */
[----:B------:R-:W2:Y:S06]  /*5a50*/  LDSM.16.MT88.4 R8, [R67+0x2800] ;  /* 0x002800004308783b */ /* 0x000eac0000004200 */
[----:B------:R-:W1:Y:S01]  /*5a60*/  MUFU.EX2 R35, R35 ;  /* 0x0000002300237308 */ /* 0x000e620000000800 */
[C---:B------:R-:W-:Y:S08]  /*5a70*/  HMMA.16816.F32.BF16 R104, R4.reuse, R28, R104 ;  /* 0x0000001c0468723c */ /* 0x040ff00000041868 */
[C---:B------:R-:W-:Y:S01]  /*5a80*/  HMMA.16816.F32.BF16 R108, R4.reuse, R30, R108 ;  /* 0x0000001e046c723c */ /* 0x040fe2000004186c */
[----:B------:R-:W-:Y:S07]  /*5a90*/  LDSM.16.MT88.4 R28, [R138+0xe800] ;  /* 0x00e800008a1c783b */ /* 0x000fee0000004200 */
[C---:B---3--:R-:W-:Y:S08]  /*5aa0*/  HMMA.16816.F32.BF16 R120, R4.reuse, R16, R120 ;  /* 0x000000100478723c */ /* 0x048ff00000041878 */
[----:B------:R-:W-:Y:S01]  /*5ab0*/  HMMA.16816.F32.BF16 R116, R4, R18, R116 ;  /* 0x000000120474723c */ /* 0x000fe20000041874 */
[----:B-----5:R-:W-:Y:S01]  /*5ac0*/  F2FP.BF16.F32.PACK_AB R4, R33, R32 ;  /* 0x000000202104723e */ /* 0x020fe200000010ff */
[----:B------:R-:W3:Y:S01]  /*5ad0*/  LDSM.16.MT88.4 R16, [R27+0x2800] ;  /* 0x002800001b10783b */ /* 0x000ee20000004200 */
[----:B------:R-:W-:-:S02]  /*5ae0*/  F2FP.BF16.F32.PACK_AB R5, R182, R151 ;  /* 0x00000097b605723e */ /* 0x000fc400000010ff */
[----:B-1----:R-:W-:Y:S02]  /*5af0*/  F2FP.BF16.F32.PACK_AB R6, R35, R34 ;  /* 0x000000222306723e */ /* 0x002fe400000010ff */
[----:B------:R-:W-:-:S07]  /*5b00*/  F2FP.BF16.F32.PACK_AB R7, R176, R153 ;  /* 0x00000099b007723e */ /* 0x000fce00000010ff */
[C---:B------:R-:W-:Y:S08]  /*5b10*/  HMMA.16816.F32.BF16 R104, R4.reuse, R12, R104 ;  /* 0x0000000c0468723c */ /* 0x040ff00000041868 */
        /* <DEDUP_REMOVED lines=9> */
[C---:B-1----:R-:W-:Y:S08]  /*5bb0*/  HMMA.16816.F32.BF16 R96, R4.reuse, R12, R96 ;  /* 0x0000000c0460723c */ /* 0x042ff00000041860 */
[C---:B------:R-:W-:Y:S01]  /*5bc0*/  HMMA.16816.F32.BF16 R100, R4.reuse, R14, R100 ;  /* 0x0000000e0464723c */ /* 0x040fe20000041864 */
[----:B------:R-:W1:Y:S07]  /*5bd0*/  LDSM.16.MT88.4 R12, [R200+0xf000] ;  /* 0x00f00000c80c783b */ /* 0x000e6e0000004200 */
[C---:B------:R-:W-:Y:S01]  /*5be0*/  HMMA.16816.F32.BF16 R92, R4.reuse, R18, R92 ;  /* 0x00000012045c723c */ /* 0x040fe2000004185c */
[----:B------:R-:W3:Y:S07]  /*5bf0*/  LDSM.16.MT88.4 R16, [R138+0x13000] ;  /* 0x013000008a10783b */ /* 0x000eee0000004200 */
        /* <DEDUP_REMOVED lines=32> */
[----:B------:R-:W-:-:S04]  /*5e00*/  FFMA.FTZ R139, R140, UR4, -R137 ;  /* 0x000000048c8b7c23 */ /* 0x000fc80008010889 */
[----:B------:R-:W5:Y:S01]  /*5e10*/  MUFU.EX2 R29, R29 ;  /* 0x0000001d001d7308 */ /* 0x000f620000000800 */
[C---:B-1----:R-:W-:Y:S07]  /*5e20*/  HMMA.16816.F32.BF16 R124, R4.reuse, R12, R124 ;  /* 0x0000000c047c723c */ /* 0x042fee000004187c */
[----:B------:R-:W-:Y:S01]  /*5e30*/  MUFU.EX2 R30, R30 ;  /* 0x0000001e001e7308 */ /* 0x000fe20000000800 */
[C---:B------:R-:W-:Y:S01]  /*5e40*/  HMMA.16816.F32.BF16 R112, R4.reuse, R14, R112 ;  /* 0x0000000e0470723c */ /* 0x040fe20000041870 */
[----:B------:R-:W1:Y:S06]  /*5e50*/  LDSM.16.MT88.4 R12, [R67+0x3800] ;  /* 0x00380000430c783b */ /* 0x000e6c0000004200 */
[----:B------:R-:W2:Y:S01]  /*5e60*/  MUFU.EX2 R31, R31 ;  /* 0x0000001f001f7308 */ /* 0x000ea20000000800 */
[C---:B---3--:R-:W-:Y:S07]  /*5e70*/  HMMA.16816.F32.BF16 R96, R4.reuse, R16, R96 ;  /* 0x000000100460723c */ /* 0x048fee0000041860 */
[----:B------:R-:W3:Y:S01]  /*5e80*/  MUFU.EX2 R139, R139 ;  /* 0x0000008b008b7308 */ /* 0x000ee20000000800 */
[C---:B------:R-:W-:Y:S01]  /*5e90*/  HMMA.16816.F32.BF16 R100, R4.reuse, R18, R100 ;  /* 0x000000120464723c */ /* 0x040fe20000041864 */
[----:B------:R-:W1:Y:S07]  /*5ea0*/  LDSM.16.MT88.4 R16, [R138+0x13800] ;  /* 0x013800008a10783b */ /* 0x000e6e0000004200 */
[----:B----4-:R-:W-:Y:S01]  /*5eb0*/  HMMA.16816.F32.BF16 R120, R4, R20, R120 ;  /* 0x000000140478723c */ /* 0x010fe20000041878 */
[----:B------:R-:W-:-:S04]  /*5ec0*/  FADD.FTZ R21, R59, R64 ;  /* 0x000000403b157221 */ /* 0x000fc80000010000 */
[----:B------:R-:W-:-:S03]  /*5ed0*/  FADD.FTZ R21, R62, R21 ;  /* 0x000000153e157221 */ /* 0x000fc60000010000 */
[----:B------:R-:W-:Y:S01]  /*5ee0*/  HMMA.16816.F32.BF16 R116, R4, R22, R116 ;  /* 0x000000160474723c */ /* 0x000fe20000041874 */
[----:B-----5:R-:W-:Y:S01]  /*5ef0*/  F2FP.BF16.F32.PACK_AB R4, R29, R28 ;  /* 0x0000001c1d04723e */ /* 0x020fe200000010ff */
[----:B------:R-:W-:Y:S01]  /*5f00*/  FADD.FTZ R23, R61, R66 ;  /* 0x000000423d177221 */ /* 0x000fe20000010000 */
[----:B--2---:R-:W-:Y:S01]  /*5f10*/  F2FP.BF16.F32.PACK_AB R5, R142, R31 ;  /* 0x0000001f8e05723e */ /* 0x004fe200000010ff */
[----:B------:R-:W-:Y:S01]  /*5f20*/  FADD.FTZ R58, R58, R21 ;  /* 0x000000153a3a7221 */ /* 0x000fe20000010000 */
[----:B------:R-:W-:Y:S01]  /*5f30*/  F2FP.BF16.F32.PACK_AB R6, R221, R30 ;  /* 0x0000001edd06723e */ /* 0x000fe200000010ff */
        /* <DEDUP_REMOVED lines=11> */
[----:B------:R-:W2:Y:S01]  /*5ff0*/  LDSM.16.MT88.4 R8, [R67+0x7800] ;  /* 0x007800004308783b */ /* 0x000ea20000004200 */
        /* <DEDUP_REMOVED lines=32> */
[----:B-1----:R-:W-:Y:S01]  /*6200*/  HMMA.16816.F32.BF16 R88, R4, R12, R88 ;  /* 0x0000000c0458723c */ /* 0x002fe20000041858 */
[----:B------:R-:W-:Y:S01]  /*6210*/  FADD.FTZ R13, R145, R172 ;  /* 0x000000ac910d7221 */ /* 0x000fe20000010000 */
[----:B------:R-:W-:-:S03]  /*6220*/  FADD.FTZ R182, R182, R151 ;  /* 0x00000097b6b67221 */ /* 0x000fc60000010000 */
[----:B------:R-:W-:Y:S01]  /*6230*/  FADD.FTZ R13, R174, R13 ;  /* 0x0000000dae0d7221 */ /* 0x000fe20000010000 */
[----:B------:R-:W-:Y:S02]  /*6240*/  FADD.FTZ R153, R153, R182 ;  /* 0x000000b699997221 */ /* 0x000fe40000010000 */
[----:B------:R-:W-:Y:S01]  /*6250*/  HMMA.16816.F32.BF16 R92, R4, R14, R92 ;  /* 0x0000000e045c723c */ /* 0x000fe2000004185c */
[----:B------:R-:W-:Y:S01]  /*6260*/  FADD.FTZ R32, R32, R13 ;  /* 0x0000000d20207221 */ /* 0x000fe20000010000 */
[----:B------:R-:W-:-:S03]  /*6270*/  FADD.FTZ R176, R176, R153 ;  /* 0x00000099b0b07221 */ /* 0x000fc60000010000 */
[----:B------:R-:W-:-:S03]  /*6280*/  FADD.FTZ R33, R33, R32 ;  /* 0x0000002021217221 */ /* 0x000fc60000010000 */
[C---:B---3--:R-:W-:Y:S08]  /*6290*/  HMMA.16816.F32.BF16 R128, R4.reuse, R16, R128 ;  /* 0x000000100480723c */ /* 0x048ff00000041880 */
[C---:B------:R-:W-:Y:S01]  /*62a0*/  HMMA.16816.F32.BF16 R68, R4.reuse, R18, R68 ;  /* 0x000000120444723c */ /* 0x040fe20000041844 */
[----:B------:R-:W1:Y:S07]  /*62b0*/  LDSM.16.MT88.4 R16, [R27+0x7800] ;  /* 0x007800001b10783b */ /* 0x000e6e0000004200 */
[----:B--2---:R-:W-:Y:S01]  /*62c0*/  HMMA.16816.F32.BF16 R96, R4, R8, R96 ;  /* 0x000000080460723c */ /* 0x004fe20000041860 */
[----:B------:R-:W-:Y:S01]  /*62d0*/  FADD.FTZ R8, R34, R33 ;  /* 0x0000002122087221 */ /* 0x000fe20000010000 */
[----:B------:R-:W-:-:S03]  /*62e0*/  FADD.FTZ R9, R159, R176 ;  /* 0x000000b09f097221 */ /* 0x000fc60000010000 */
[----:B------:R-:W-:Y:S01]  /*62f0*/  FADD.FTZ R8, R35, R8 ;  /* 0x0000000823087221 */ /* 0x000fe20000010000 */
[----:B------:R-:W-:Y:S02]  /*6300*/  FADD.FTZ R9, R160, R9 ;  /* 0x00000009a0097221 */ /* 0x000fe40000010000 */
[----:B------:R-:W-:Y:S01]  /*6310*/  HMMA.16816.F32.BF16 R100, R4, R10, R100 ;  /* 0x0000000a0464723c */ /* 0x000fe20000041864 */
[----:B------:R-:W-:Y:S01]  /*6320*/  FADD.FTZ R155, R155, R8 ;  /* 0x000000089b9b7221 */ /* 0x000fe20000010000 */
[----:B------:R-:W-:-:S03]  /*6330*/  FADD.FTZ R8, R158, R9 ;  /* 0x000000099e087221 */ /* 0x000fc60000010000 */
        /* <DEDUP_REMOVED lines=14> */
[----:B------:R-:W-:-:S04]  /*6420*/  NOP ;  /* 0x0000000000007918 */ /* 0x000fc80000000000 */
[----:B------:R-:W-:-:S15]  /*6430*/  @!P6 BRA `(.L_x_1960) ;  /* 0x0000004400cce947 */ /* 0x000fde0003800000 */
[----:B------:R-:W-:-:S04]  /*6440*/  DEPBAR.LE SB0, 0x0 ;  /* 0x000080000000791a */ /* 0x000fc80000000000 */
[----:B------:R-:W-:Y:S06]  /*6450*/  BAR.SYNC.DEFER_BLOCKING 0x0 ;  /* 0x0000000000007b1d */ /* 0x000fec0000010000 */
        /* <DEDUP_REMOVED lines=63> */
.L_x_1961:
[----:B------:R-:W-:Y:S01]  /*6850*/  UMOV UR4, URZ ;  /* 0x000000ff00047c82 */ /* 0x000fe20008000000 */
[----:B------:R-:W-:Y:S01]  /*6860*/  IMAD.SHL.U32 R4, R24, 0x80, RZ ;  /* 0x0000008018047824 */ /* 0x000fe200078e00ff */
[----:B------:R-:W-:-:S05]  /*6870*/  IADD3 R5, P1, PT, RZ, -UR4, RZ ;  /* 0x80000004ff057c10 */ /* 0x000fca000ff3e0ff */
[----:B------:R-:W-:-:S05]  /*6880*/  IMAD.X R4, RZ, RZ, ~R4, P1 ;  /* 0x000000ffff047224 */ /* 0x000fca00008e0e04 */
[----:B------:R-:W-:-:S04]  /*6890*/  SHF.R.S64 R5, R5, 0x1f, R4 ;  /* 0x0000001f05057819 */ /* 0x000fc80000001004 */
[----:B------:R-:W-:-:S04]  /*68a0*/  IADD3 R206, P1, PT, R5, R206, RZ ;  /* 0x000000ce05ce7210 */ /* 0x000fc80007f3e0ff */
[----:B------:R-:W-:-:S09]  /*68b0*/  LEA.HI.X.SX32 R207, R4, R207, 0x1, P1 ;  /* 0x000000cf04cf7211 */ /* 0x000fd200008f0eff */
.L_x_1962:
[----:B------:R-:W1:Y:S01]  /*68c0*/  LDCU.64 UR6, c[0x0][0x3c0] ;  /* 0x00007800ff0677ac */ /* 0x000e620008000a00 */
[----:B------:R-:W-:Y:S01]  /*68d0*/  LOP3.LUT R4, R26, 0x1f8, RZ, 0xc0, !PT ;  /* 0x000001f81a047812 */ /* 0x000fe200078ec0ff */
[----:B------:R-:W-:Y:S02]  /*68e0*/  IMAD.MOV.U32 R193, RZ, RZ, 0x20 ;  /* 0x00000020ffc17424 */ /* 0x000fe400078e00ff */
[----:B------:R-:W-:Y:S01]  /*68f0*/  VIADD R194, R180, UR5 ;  /* 0x00000005b4c27c36 */ /* 0x000fe20008000000 */
[----:B------:R-:W-:Y:S01]  /*6900*/  LOP3.LUT R5, R4, 0x38, R199, 0x78, !PT ;  /* 0x0000003804057812 */ /* 0x000fe200078e78c7 */
[----:B------:R-:W-:Y:S01]  /*6910*/  IMAD.IADD R196, R201, 0x1, R148 ;  /* 0x00000001c9c47824 */ /* 0x000fe200078e0294 */
[----:B------:R-:W-:Y:S02]  /*6920*/  SEL R193, R193, 0xffffffe0, !P2 ;  /* 0xffffffe0c1c17807 */ /* 0x000fe40005000000 */
[----:B------:R-:W-:-:S03]  /*6930*/  LOP3.LUT R26, R5, 0x1e00, R26, 0xf8, !PT ;  /* 0x00001e00051a7812 */ /* 0x000fc600078ef81a */
[--C-:B------:R-:W-:Y:S01]  /*6940*/  IMAD.IADD R188, R201, 0x1, R193.reuse ;  /* 0x00000001c9bc7824 */ /* 0x100fe200078e02c1 */
[----:B------:R-:W-:Y:S01]  /*6950*/  LEA R217, R26, UR5, 0x1 ;  /* 0x000000051ad97c11 */ /* 0x000fe2000f8e08ff */
[C---:B------:R-:W-:Y:S02]  /*6960*/  IMAD.IADD R195, R194.reuse, 0x1, R193 ;  /* 0x00000001c2c37824 */ /* 0x040fe400078e02c1 */
[----:B------:R-:W-:Y:S01]  /*6970*/  IMAD.IADD R194, R194, 0x1, R148 ;  /* 0x00000001c2c27824 */ /* 0x000fe200078e0294 */
[----:B-1----:R-:W-:Y:S01]  /*6980*/  USHF.L.U32 UR4, UR6, 0x5, URZ ;  /* 0x0000000506047899 */ /* 0x002fe200080006ff */
[----:B------:R-:W-:Y:S01]  /*6990*/  @!PT LDS RZ, [RZ] ;  /* 0x00000000fffff984 */ /* 0x000fe20000000800 */
[----:B------:R-:W-:Y:S01]  /*69a0*/  @!PT LDS RZ, [RZ] ;  /* 0x00000000fffff984 */ /* 0x000fe20000000800 */
[----:B------:R-:W-:Y:S01]  /*69b0*/  @!PT LDS RZ, [RZ] ;  /* 0x00000000fffff984 */ /* 0x000fe20000000800 */
[----:B------:R-:W-:Y:S01]  /*69c0*/  LDGSTS.E.BYPASS.LTC128B.128 [R217+0xc000], desc[UR16][R206.64] ;  /* 0x0c000000ced97fae */ /* 0x000fe2000b981a10 */
[----:B------:R-:W-:Y:S01]  /*69d0*/  USHF.L.U64.HI UR7, UR6, 0x5, UR7 ;  /* 0x0000000506077899 */ /* 0x000fe20008010207 */
[C---:B------:R-:W-:Y:S02]  /*69e0*/  IMAD.IADD R202, R193.reuse, 0x1, R196 ;  /* 0x00000001c1ca7824 */ /* 0x040fe400078e02c4 */
[----:B------:R-:W-:Y:S01]  /*69f0*/  LDGSTS.E.BYPASS.LTC128B.128 [R217+0x10000], desc[UR16][R206.64+0x80] ;  /* 0x10000080ced97fae */ /* 0x000fe2000b981a10 */
[----:B------:R-:W-:Y:S01]  /*6a00*/  IADD3 R6, P1, PT, R206, UR4, RZ ;  /* 0x00000004ce067c10 */ /* 0x000fe2000ff3e0ff */
[----:B------:R-:W-:-:S03]  /*6a10*/  IMAD.IADD R193, R193, 0x1, R194 ;  /* 0x00000001c1c17824 */ /* 0x000fc600078e02c2 */
[----:B------:R-:W-:Y:S02]  /*6a20*/  IADD3.X R7, PT, PT, R207, UR7, RZ, P1, !PT ;  /* 0x00000007cf077c10 */ /* 0x000fe40008ffe4ff */
[----:B------:R-:W-:-:S03]  /*6a30*/  IADD3 R4, P1, PT, R6, UR4, RZ ;  /* 0x0000000406047c10 */ /* 0x000fc6000ff3e0ff */
[----:B------:R-:W-:Y:S01]  /*6a40*/  LDGSTS.E.BYPASS.LTC128B.128 [R217+0xc800], desc[UR16][R6.64] ;  /* 0x0c80000006d97fae */ /* 0x000fe2000b981a10 */
[----:B------:R-:W-:Y:S02]  /*6a50*/  IADD3.X R5, PT, PT, R7, UR7, RZ, P1, !PT ;  /* 0x0000000707057c10 */ /* 0x000fe40008ffe4ff */
[----:B------:R-:W-:Y:S01]  /*6a60*/  IADD3 R8, P1, PT, R4, UR4, RZ ;  /* 0x0000000404087c10 */ /* 0x000fe2000ff3e0ff */
[----:B------:R-:W-:Y:S03]  /*6a70*/  LDGSTS.E.BYPASS.LTC128B.128 [R217+0x10800], desc[UR16][R6.64+0x80] ;  /* 0x1080008006d97fae */ /* 0x000fe6000b981a10 */
[----:B------:R-:W-:Y:S01]  /*6a80*/  IADD3.X R9, PT, PT, R5, UR7, RZ, P1, !PT ;  /* 0x0000000705097c10 */ /* 0x000fe20008ffe4ff */
[----:B------:R-:W-:Y:S01]  /*6a90*/  LDGSTS.E.BYPASS.LTC128B.128 [R217+0xd000], desc[UR16][R4.64] ;  /* 0x0d00000004d97fae */ /* 0x000fe2000b981a10 */
        /* <DEDUP_REMOVED lines=13> */
[----:B------:R-:W-:Y:S04]  /*6b70*/  LDGSTS.E.BYPASS.LTC128B.128 [R217+0xe800], desc[UR16][R10.64] ;  /* 0x0e8000000ad97fae */ /* 0x000fe8000b981a10 */
[----:B------:R1:W-:Y:S04]  /*6b80*/  LDGSTS.E.BYPASS.LTC128B.128 [R217+0x12800], desc[UR16][R10.64+0x80] ;  /* 0x128000800ad97fae */ /* 0x0003e8000b981a10 */
[----:B------:R-:W-:Y:S04]  /*6b90*/  LDGSTS.E.BYPASS.LTC128B.128 [R217+0xf000], desc[UR16][R14.64] ;  /* 0x0f0000000ed97fae */ /* 0x000fe8000b981a10 */
[----:B------:R2:W-:Y:S04]  /*6ba0*/  LDGSTS.E.BYPASS.LTC128B.128 [R217+0x13000], desc[UR16][R14.64+0x80] ;  /* 0x130000800ed97fae */ /* 0x0005e8000b981a10 */
[----:B------:R-:W-:Y:S04]  /*6bb0*/  LDGSTS.E.BYPASS.LTC128B.128 [R217+0xf800], desc[UR16][R16.64] ;  /* 0x0f80000010d97fae */ /* 0x000fe8000b981a10 */
[----:B------:R3:W-:Y:S04]  /*6bc0*/  LDGSTS.E.BYPASS.LTC128B.128 [R217+0x13800], desc[UR16][R16.64+0x80] ;  /* 0x1380008010d97fae */ /* 0x0007e8000b981a10 */
[----:B------:R-:W-:Y:S04]  /*6bd0*/  LDSM.16.M88.4 R164, [R201] ;  /* 0x00000000c9a4783b */ /* 0x000fe80000000200 */
[----:B------:R-:W4:Y:S04]  /*6be0*/  LDSM.16.M88.4 R52, [R180+UR5+0x4000] ;  /* 0x00400005b434783b */ /* 0x000f280008000200 */
[----:B------:R-:W5:Y:S04]  /*6bf0*/  LDSM.16.M88.4 R44, [R180+UR5+0x4800] ;  /* 0x00480005b42c783b */ /* 0x000f680008000200 */
[----:B-1----:R-:W-:Y:S04]  /*6c00*/  LDSM.16.M88.4 R8, [R188] ;  /* 0x00000000bc08783b */ /* 0x002fe80000000200 */
[----:B------:R-:W1:Y:S04]  /*6c10*/  LDSM.16.M88.4 R136, [R195+0x4000] ;  /* 0x00400000c388783b */ /* 0x000e680000000200 */
[----:B------:R-:W3:Y:S04]  /*6c20*/  LDSM.16.M88.4 R60, [R195+0x4800] ;  /* 0x00480000c33c783b */ /* 0x000ee80000000200 */
[----:B------:R-:W3:Y:S04]  /*6c30*/  LDSM.16.M88.4 R36, [R180+UR5+0x5000] ;  /* 0x00500005b424783b */ /* 0x000ee80008000200 */
[----:B------:R-:W3:Y:S04]  /*6c40*/  LDSM.16.M88.4 R28, [R180+UR5+0x5800] ;  /* 0x00580005b41c783b */ /* 0x000ee80008000200 */
[----:B--2---:R-:W2:Y:S04]  /*6c50*/  LDSM.16.M88.4 R12, [R180+UR5+0x6800] ;  /* 0x00680005b40c783b */ /* 0x004ea80008000200 */
[----:B------:R-:W2:Y:S04]  /*6c60*/  LDSM.16.M88.4 R172, [R180+UR5+0x7000] ;  /* 0x00700005b4ac783b */ /* 0x000ea80008000200 */
[----:B------:R-:W2:Y:S01]  /*6c70*/  LDSM.16.M88.4 R20, [R180+UR5+0x6000] ;  /* 0x00600005b414783b */ /* 0x000ea20008000200 */
[C---:B----4-:R-:W-:Y:S03]  /*6c80*/  HMMA.16816.F32.BF16 R56, R164.reuse, R52, RZ ;  /* 0x00000034a438723c */ /* 0x050fe600000418ff */
[----:B------:R-:W4:Y:S04]  /*6c90*/  LDSM.16.M88.4 R140, [R180+UR5+0x7800] ;  /* 0x00780005b48c783b */ /* 0x000f280008000200 */
[----:B------:R-:W4:Y:S01]  /*6ca0*/  LDSM.16.M88.4 R64, [R195+0x5000] ;  /* 0x00500000c340783b */ /* 0x000f220000000200 */
[C---:B------:R-:W-:Y:S03]  /*6cb0*/  HMMA.16816.F32.BF16 R52, R164.reuse, R54, RZ ;  /* 0x00000036a434723c */ /* 0x040fe600000418ff */
[----:B------:R-:W4:Y:S04]  /*6cc0*/  LDSM.16.M88.4 R4, [R195+0x5800] ;  /* 0x00580000c304783b */ /* 0x000f280000000200 */
[----:B------:R-:W-:Y:S01]  /*6cd0*/  LDSM.16.M88.4 R144, [R195+0x6000] ;  /* 0x00600000c390783b */ /* 0x000fe20000000200 */
[C---:B-----5:R-:W-:Y:S03]  /*6ce0*/  HMMA.16816.F32.BF16 R48, R164.reuse, R44, RZ ;  /* 0x0000002ca430723c */ /* 0x060fe600000418ff */
        /* <DEDUP_REMOVED lines=10> */
[----:B------:R-:W0:Y:S01]  /*6d90*/  LDGDEPBAR ;  /* 0x00000000000079af */ /* 0x000e220000000000 */
[C---:B---3--:R-:W-:Y:S08]  /*6da0*/  HMMA.16816.F32.BF16 R48, R8.reuse, R60, R48 ;  /* 0x0000003c0830723c */ /* 0x048ff00000041830 */
[----:B------:R-:W-:Y:S01]  /*6db0*/  HMMA.16816.F32.BF16 R44, R8, R62, R44 ;  /* 0x0000003e082c723c */ /* 0x000fe2000004182c */
[----:B------:R-:W3:Y:S07]  /*6dc0*/  LDSM.16.M88.4 R60, [R195+0x7000] ;  /* 0x00700000c33c783b */ /* 0x000eee0000000200 */
[C---:B------:R-:W-:Y:S08]  /*6dd0*/  HMMA.16816.F32.BF16 R40, R164.reuse, R36, RZ ;  /* 0x00000024a428723c */ /* 0x040ff000000418ff */
[C---:B------:R-:W-:Y:S08]  /*6de0*/  HMMA.16816.F32.BF16 R32, R164.reuse, R28, RZ ;  /* 0x0000001ca420723c */ /* 0x040ff000000418ff */
[C---:B--2---:R-:W-:Y:S08]  /*6df0*/  HMMA.16816.F32.BF16 R16, R164.reuse, R12, RZ ;  /* 0x0000000ca410723c */ /* 0x044ff000000418ff */
[C---:B------:R-:W-:Y:S08]  /*6e00*/  HMMA.16816.F32.BF16 R36, R164.reuse, R38, RZ ;  /* 0x00000026a424723c */ /* 0x040ff000000418ff */
[C---:B------:R-:W-:Y:S08]  /*6e10*/  HMMA.16816.F32.BF16 R28, R164.reuse, R30, RZ ;  /* 0x0000001ea41c723c */ /* 0x040ff000000418ff */
[C---:B------:R-:W-:Y:S08]  /*6e20*/  HMMA.16816.F32.BF16 R12, R164.reuse, R14, RZ ;  /* 0x0000000ea40c723c */ /* 0x040ff000000418ff */
[C---:B------:R-:W-:Y:S08]  /*6e30*/  HMMA.16816.F32.BF16 R176, R164.reuse, R172, RZ ;  /* 0x000000aca4b0723c */ /* 0x040ff000000418ff */
[C---:B------:R-:W-:Y:S08]  /*6e40*/  HMMA.16816.F32.BF16 R172, R164.reuse, R174, RZ ;  /* 0x000000aea4ac723c */ /* 0x040ff000000418ff */
[C---:B------:R-:W-:Y:S08]  /*6e50*/  HMMA.16816.F32.BF16 R24, R164.reuse, R20, RZ ;  /* 0x00000014a418723c */ /* 0x040ff000000418ff */
[C---:B------:R-:W-:Y:S08]  /*6e60*/  HMMA.16816.F32.BF16 R20, R164.reuse, R22, RZ ;  /* 0x00000016a414723c */ /* 0x040ff000000418ff */
[C---:B----4-:R-:W-:Y:S08]  /*6e70*/  HMMA.16816.F32.BF16 R168, R164.reuse, R140, RZ ;  /* 0x0000008ca4a8723c */ /* 0x050ff000000418ff */
[----:B------:R-:W-:Y:S01]  /*6e80*/  HMMA.16816.F32.BF16 R164, R164, R142, RZ ;  /* 0x0000008ea4a4723c */ /* 0x000fe200000418ff */
[----:B------:R-:W2:Y:S07]  /*6e90*/  LDSM.16.M88.4 R140, [R195+0x7800] ;  /* 0x00780000c38c783b */ /* 0x000eae0000000200 */
[C---:B------:R-:W-:Y:S08]  /*6ea0*/  HMMA.16816.F32.BF16 R40, R8.reuse, R64, R40 ;  /* 0x000000400828723c */ /* 0x040ff00000041828 */
[C---:B------:R-:W-:Y:S01]  /*6eb0*/  HMMA.16816.F32.BF16 R36, R8.reuse, R66, R36 ;  /* 0x000000420824723c */ /* 0x040fe20000041824 */
[----:B------:R-:W-:Y:S07]  /*6ec0*/  LDSM.16.M88.4 R64, [R196] ;  /* 0x00000000c440783b */ /* 0x000fee0000000200 */
        /* <DEDUP_REMOVED lines=11> */
[----:B------:R-:W5:Y:S07]  /*6f80*/  LDSM.16.M88.4 R144, [R194+0x7800] ;  /* 0x00780000c290783b */ /* 0x000f6e0000000200 */
[C---:B--2---:R-:W-:Y:S08]  /*6f90*/  HMMA.16816.F32.BF16 R168, R8.reuse, R140, R168 ;  /* 0x0000008c08a8723c */ /* 0x044ff000000418a8 */
[----:B------:R-:W-:Y:S01]  /*6fa0*/  HMMA.16816.F32.BF16 R164, R8, R142, R164 ;  /* 0x0000008e08a4723c */ /* 0x000fe200000418a4 */
[----:B------:R-:W-:Y:S04]  /*6fb0*/  LDSM.16.M88.4 R8, [R193+0x4000] ;  /* 0x00400000c108783b */ /* 0x000fe80000000200 */
[----:B------:R-:W-:Y:S03]  /*6fc0*/  LDSM.16.M88.4 R140, [R193+0x4800] ;  /* 0x00480000c18c783b */ /* 0x000fe60000000200 */
[C---:B----4-:R-:W-:Y:S08]  /*6fd0*/  HMMA.16816.F32.BF16 R56, R64.reuse, R4, R56 ;  /* 0x000000044038723c */ /* 0x050ff00000041838 */
[C---:B------:R-:W-:Y:S01]  /*6fe0*/  HMMA.16816.F32.BF16 R52, R64.reuse, R6, R52 ;  /* 0x000000064034723c */ /* 0x040fe20000041834 */
[----:B------:R-:W2:Y:S07]  /*6ff0*/  LDSM.16.M88.4 R4, [R202] ;  /* 0x00000000ca04783b */ /* 0x000eae0000000200 */
        /* <DEDUP_REMOVED lines=18> */
[C---:B-----5:R-:W-:Y:S08]  /*7120*/  HMMA.16816.F32.BF16 R168, R64.reuse, R144, R168 ;  /* 0x0000009040a8723c */ /* 0x060ff000000418a8 */
[----:B------:R-:W-:Y:S01]  /*7130*/  HMMA.16816.F32.BF16 R164, R64, R146, R164 ;  /* 0x0000009240a4723c */ /* 0x000fe200000418a4 */
[----:B------:R-:W4:Y:S04]  /*7140*/  LDSM.16.M88.4 R64, [R193+0x6000] ;  /* 0x00600000c140783b */ /* 0x000f280000000200 */
[----:B------:R-:W-:Y:S03]  /*7150*/  LDSM.16.M88.4 R144, [R201+0x2000] ;  /* 0x00200000c990783b */ /* 0x000fe60000000200 */
[C---:B--2---:R-:W-:Y:S08]  /*7160*/  HMMA.16816.F32.BF16 R56, R4.reuse, R8, R56 ;  /* 0x000000080438723c */ /* 0x044ff00000041838 */
[C---:B------:R-:W-:Y:S01]  /*7170*/  HMMA.16816.F32.BF16 R52, R4.reuse, R10, R52 ;  /* 0x0000000a0434723c */ /* 0x040fe20000041834 */
[----:B------:R-:W2:Y:S07]  /*7180*/  LDSM.16.M88.4 R8, [R193+0x6800] ;  /* 0x00680000c108783b */ /* 0x000eae0000000200 */
[C---:B------:R-:W-:Y:S08]  /*7190*/  HMMA.16816.F32.BF16 R48, R4.reuse, R140, R48 ;  /* 0x0000008c0430723c */ /* 0x040ff00000041830 */
[C---:B------:R-:W-:Y:S01]  /*71a0*/  HMMA.16816.F32.BF16 R44, R4.reuse, R142, R44 ;  /* 0x0000008e042c723c */ /* 0x040fe2000004182c */
[----:B------:R-:W5:Y:S07]  /*71b0*/  LDSM.16.M88.4 R140, [R193+0x7000] ;  /* 0x00700000c18c783b */ /* 0x000f6e0000000200 */
[C---:B-1----:R-:W-:Y:S08]  /*71c0*/  HMMA.16816.F32.BF16 R40, R4.reuse, R136, R40 ;  /* 0x000000880428723c */ /* 0x042ff00000041828 */
[C---:B------:R-:W-:Y:S01]  /*71d0*/  HMMA.16816.F32.BF16 R36, R4.reuse, R138, R36 ;  /* 0x0000008a0424723c */ /* 0x040fe20000041824 */
[----:B------:R-:W1:Y:S07]  /*71e0*/  LDSM.16.M88.4 R136, [R193+0x7800] ;  /* 0x00780000c188783b */ /* 0x000e6e0000000200 */
[C---:B---3--:R-:W-:Y:S08]  /*71f0*/  HMMA.16816.F32.BF16 R32, R4.reuse, R60, R32 ;  /* 0x0000003c0420723c */ /* 0x048ff00000041820 */
[C---:B------:R-:W-:Y:S01]  /*7200*/  HMMA.16816.F32.BF16 R28, R4.reuse, R62, R28 ;  /* 0x0000003e041c723c */ /* 0x040fe2000004181c */
[----:B------:R-:W3:Y:S07]  /*7210*/  LDSM.16.M88.4 R60, [R180+UR5+0x8000] ;  /* 0x00800005b43c783b */ /* 0x000eee0008000200 */
[C---:B----4-:R-:W-:Y:S08]  /*7220*/  HMMA.16816.F32.BF16 R24, R4.reuse, R64, R24 ;  /* 0x000000400418723c */ /* 0x050ff00000041818 */
[C---:B------:R-:W-:Y:S01]  /*7230*/  HMMA.16816.F32.BF16 R20, R4.reuse, R66, R20 ;  /* 0x000000420414723c */ /* 0x040fe20000041814 */
[----:B------:R-:W4:Y:S07]  /*7240*/  LDSM.16.M88.4 R64, [R180+UR5+0x8800] ;  /* 0x00880005b440783b */ /* 0x000f2e0008000200 */
[C---:B--2---:R-:W-:Y:S08]  /*7250*/  HMMA.16816.F32.BF16 R16, R4.reuse, R8, R16 ;  /* 0x000000080410723c */ /* 0x044ff00000041810 */
[C---:B------:R-:W-:Y:S01]  /*7260*/  HMMA.16816.F32.BF16 R12, R4.reuse, R10, R12 ;  /* 0x0000000a040c723c */ /* 0x040fe2000004180c */
[----:B------:R-:W2:Y:S07]  /*7270*/  LDSM.16.M88.4 R8, [R180+UR5+0x9000] ;  /* 0x00900005b408783b */ /* 0x000eae0008000200 */
[C---:B-----5:R-:W-:Y:S08]  /*7280*/  HMMA.16816.F32.BF16 R176, R4.reuse, R140, R176 ;  /* 0x0000008c04b0723c */ /* 0x060ff000000418b0 */
[C---:B------:R-:W-:Y:S01]  /*7290*/  HMMA.16816.F32.BF16 R172, R4.reuse, R142, R172 ;  /* 0x0000008e04ac723c */ /* 0x040fe200000418ac */
[----:B------:R-:W-:Y:S07]  /*72a0*/  LDSM.16.M88.4 R140, [R195+0x8000] ;  /* 0x00800000c38c783b */ /* 0x000fee0000000200 */
[C---:B-1----:R-:W-:Y:S08]  /*72b0*/  HMMA.16816.F32.BF16 R168, R4.reuse, R136, R168 ;  /* 0x0000008804a8723c */ /* 0x042ff000000418a8 */
[----:B------:R-:W-:Y:S01]  /*72c0*/  HMMA.16816.F32.BF16 R164, R4, R138, R164 ;  /* 0x0000008a04a4723c */ /* 0x000fe200000418a4 */
[----:B------:R-:W1:Y:S04]  /*72d0*/  LDSM.16.M88.4 R4, [R180+UR5+0xa000] ;  /* 0x00a00005b404783b */ /* 0x000e680008000200 */
[----:B------:R-:W-:Y:S03]  /*72e0*/  LDSM.16.M88.4 R136, [R195+0x8800] ;  /* 0x00880000c388783b */ /* 0x000fe60000000200 */
[C---:B---3--:R-:W-:Y:S08]  /*72f0*/  HMMA.16816.F32.BF16 R56, R144.reuse, R60, R56 ;  /* 0x0000003c9038723c */ /* 0x048ff00000041838 */
[C---:B------:R-:W-:Y:S01]  /*7300*/  HMMA.16816.F32.BF16 R52, R144.reuse, R62, R52 ;  /* 0x0000003e9034723c */ /* 0x040fe20000041834 */
[----:B------:R-:W3:Y:S04]  /*7310*/  LDSM.16.M88.4 R60, [R180+UR5+0xa800] ;  /* 0x00a80005b43c783b */ /* 0x000ee80008000200 */
[----:B------:R-:W-:Y:S03]  /*7320*/  LDSM.16.M88.4 R180, [R195+0xb800] ;  /* 0x00b80000c3b4783b */ /* 0x000fe60000000200 */
[C---:B----4-:R-:W-:Y:S08]  /*7330*/  HMMA.16816.F32.BF16 R48, R144.reuse, R64, R48 ;  /* 0x000000409030723c */ /* 0x050ff00000041830 */
        /* <DEDUP_REMOVED lines=13> */
[----:B------:R-:W5:Y:S07]  /*7410*/  LDSM.16.M88.4 R156, [R194+0x8000] ;  /* 0x00800000c29c783b */ /* 0x000f6e0000000200 */
[C---:B----4-:R-:W-:Y:S08]  /*7420*/  HMMA.16816.F32.BF16 R40, R188.reuse, R64, R40 ;  /* 0x00000040bc28723c */ /* 0x050ff00000041828 */
[----:B------:R-:W-:Y:S01]  /*7430*/  HMMA.16816.F32.BF16 R36, R188, R66, R36 ;  /* 0x00000042bc24723c */ /* 0x000fe20000041824 */
[----:B------:R-:W4:Y:S07]  /*7440*/  LDSM.16.M88.4 R64, [R194+0xb000] ;  /* 0x00b00000c240783b */ /* 0x000f2e0000000200 */
[C---:B------:R-:W-:Y:S08]  /*7450*/  HMMA.16816.F32.BF16 R176, R144.reuse, R152, R176 ;  /* 0x0000009890b0723c */ /* 0x040ff000000418b0 */
[----:B------:R-:W-:Y:S01]  /*7460*/  HMMA.16816.F32.BF16 R172, R144, R154, R172 ;  /* 0x0000009a90ac723c */ /* 0x000fe200000418ac */
[----:B------:R-:W-:Y:S07]  /*7470*/  LDSM.16.M88.4 R152, [R194+0x8800] ;  /* 0x00880000c298783b */ /* 0x000fee0000000200 */
[C---:B--2---:R-:W-:Y:S08]  /*7480*/  HMMA.16816.F32.BF16 R32, R188.reuse, R8, R32 ;  /* 0x00000008bc20723c */ /* 0x044ff00000041820 */
[C---:B------:R-:W-:Y:S01]  /*7490*/  HMMA.16816.F32.BF16 R28, R188.reuse, R10, R28 ;  /* 0x0000000abc1c723c */ /* 0x040fe2000004181c */
[----:B------:R-:W-:Y:S07]  /*74a0*/  LDSM.16.M88.4 R8, [R202+0x2000] ;  /* 0x00200000ca08783b */ /* 0x000fee0000000200 */
[C---:B-1----:R-:W-:Y:S08]  /*74b0*/  HMMA.16816.F32.BF16 R24, R188.reuse, R4, R24 ;  /* 0x00000004bc18723c */ /* 0x042ff00000041818 */
[C---:B------:R-:W-:Y:S01]  /*74c0*/  HMMA.16816.F32.BF16 R20, R188.reuse, R6, R20 ;  /* 0x00000006bc14723c */ /* 0x040fe20000041814 */
[----:B------:R-:W1:Y:S07]  /*74d0*/  LDSM.16.M88.4 R4, [R193+0x8000] ;  /* 0x00800000c104783b */ /* 0x000e6e0000000200 */
[C---:B------:R-:W-:Y:S08]  /*74e0*/  HMMA.16816.F32.BF16 R56, R188.reuse, R140, R56 ;  /* 0x0000008cbc38723c */ /* 0x040ff00000041838 */
[C---:B------:R-:W-:Y:S01]  /*74f0*/  HMMA.16816.F32.BF16 R52, R188.reuse, R142, R52 ;  /* 0x0000008ebc34723c */ /* 0x040fe20000041834 */
[----:B------:R-:W-:Y:S07]  /*7500*/  LDSM.16.M88.4 R140, [R194+0xa000] ;  /* 0x00a00000c28c783b */ /* 0x000fee0000000200 */
[C---:B---3--:R-:W-:Y:S08]  /*7510*/  HMMA.16816.F32.BF16 R16, R188.reuse, R60, R16 ;  /* 0x0000003cbc10723c */ /* 0x048ff00000041810 */
[----:B------:R-:W-:Y:S01]  /*7520*/  HMMA.16816.F32.BF16 R12, R188, R62, R12 ;  /* 0x0000003ebc0c723c */ /* 0x000fe2000004180c */
[----:B------:R-:W2:Y:S07]  /*7530*/  LDSM.16.M88.4 R60, [R194+0xb800] ;  /* 0x00b80000c23c783b */ /* 0x000eae0000000200 */
[C---:B------:R-:W-:Y:S08]  /*7540*/  HMMA.16816.F32.BF16 R168, R144.reuse, R148, R168 ;  /* 0x0000009490a8723c */ /* 0x040ff000000418a8 */
[----:B------:R-:W-:Y:S01]  /*7550*/  HMMA.16816.F32.BF16 R164, R144, R150, R164 ;  /* 0x0000009690a4723c */ /* 0x000fe200000418a4 */
[----:B------:R-:W3:Y:S04]  /*7560*/  LDSM.16.M88.4 R148, [R194+0x9000] ;  /* 0x00900000c294783b */ /* 0x000ee80000000200 */
[----:B------:R-:W-:Y:S03]  /*7570*/  LDSM.16.M88.4 R144, [R194+0x9800] ;  /* 0x00980000c290783b */ /* 0x000fe60000000200 */
[C---:B------:R-:W-:Y:S08]  /*7580*/  HMMA.16816.F32.BF16 R176, R188.reuse, R184, R176 ;  /* 0x000000b8bcb0723c */ /* 0x040ff000000418b0 */
[----:B------:R-:W-:Y:S08]  /*7590*/  HMMA.16816.F32.BF16 R172, R188, R186, R172 ;  /* 0x000000babcac723c */ /* 0x000ff000000418ac */
[C---:B-----5:R-:W-:Y:S08]  /*75a0*/  HMMA.16816.F32.BF16 R56, R160.reuse, R156, R56 ;  /* 0x0000009ca038723c */ /* 0x060ff00000041838 */
[----:B------:R-:W-:Y:S01]  /*75b0*/  HMMA.16816.F32.BF16 R52, R160, R158, R52 ;  /* 0x0000009ea034723c */ /* 0x000fe20000041834 */
[----:B------:R-:W5:Y:S07]  /*75c0*/  LDSM.16.M88.4 R156, [R193+0x8800] ;  /* 0x00880000c19c783b */ /* 0x000f6e0000000200 */
[C---:B------:R-:W-:Y:S08]  /*75d0*/  HMMA.16816.F32.BF16 R48, R188.reuse, R136, R48 ;  /* 0x00000088bc30723c */ /* 0x040ff00000041830 */
[C---:B------:R-:W-:Y:S08]  /*75e0*/  HMMA.16816.F32.BF16 R168, R188.reuse, R180, R168 ;  /* 0x000000b4bca8723c */ /* 0x040ff000000418a8 */
[----:B------:R-:W-:Y:S01]  /*75f0*/  HMMA.16816.F32.BF16 R44, R188, R138, R44 ;  /* 0x0000008abc2c723c */ /* 0x000fe2000004182c */
[----:B------:R-:W-:Y:S07]  /*7600*/  LDSM.16.M88.4 R136, [R194+0xa800] ;  /* 0x00a80000c288783b */ /* 0x000fee0000000200 */
[C---:B----4-:R-:W-:Y:S08]  /*7610*/  HMMA.16816.F32.BF16 R176, R160.reuse, R64, R176 ;  /* 0x00000040a0b0723c */ /* 0x050ff000000418b0 */
[----:B------:R-:W-:Y:S01]  /*7620*/  HMMA.16816.F32.BF16 R172, R160, R66, R172 ;  /* 0x00000042a0ac723c */ /* 0x000fe200000418ac */
[----:B------:R-:W4:Y:S07]  /*7630*/  LDSM.16.M88.4 R64, [R193+0x9000] ;  /* 0x00900000c140783b */ /* 0x000f2e0000000200 */
[----:B-1----:R-:W-:Y:S01]  /*7640*/  HMMA.16816.F32.BF16 R56, R8, R4, R56 ;  /* 0x000000040838723c */ /* 0x002fe20000041838 */
[----:B------:R-:W-:-:S02]  /*7650*/  IMAD.SHL.U32 R5, R2, 0x80, RZ ;  /* 0x0000008002057824 */ /* 0x000fc400078e00ff */
[----:B------:R-:W-:-:S05]  /*7660*/  IMAD.SHL.U32 R4, R199, 0x2, RZ ;  /* 0x00000002c7047824 */ /* 0x000fca00078e00ff */
[C---:B------:R-:W-:Y:S08]  /*7670*/  HMMA.16816.F32.BF16 R48, R160.reuse, R152, R48 ;  /* 0x00000098a030723c */ /* 0x040ff00000041830 */
[----:B--2---:R-:W-:Y:S01]  /*7680*/  HMMA.16816.F32.BF16 R168, R160, R60, R168 ;  /* 0x0000003ca0a8723c */ /* 0x004fe200000418a8 */
[----:B------:R-:W-:-:S05]  /*7690*/  LOP3.LUT R61, R5, 0x6, R4, 0xf8, !PT ;  /* 0x00000006053d7812 */ /* 0x000fca00078ef804 */
[C---:B------:R-:W-:Y:S02]  /*76a0*/  VIADD R4, R61.reuse, 0xffffff00 ;  /* 0xffffff003d047836 */ /* 0x040fe40000000000 */
[C---:B------:R-:W-:Y:S01]  /*76b0*/  HMMA.16816.F32.BF16 R44, R160.reuse, R154, R44 ;  /* 0x0000009aa02c723c */ /* 0x040fe2000004182c */
[C---:B------:R-:W-:Y:S02]  /*76c0*/  VIADD R5, R61.reuse, 0xffffff01 ;  /* 0xffffff013d057836 */ /* 0x040fe40000000000 */
[CC--:B------:R-:W-:Y:S01]  /*76d0*/  ISETP.GE.AND P6, PT, R4.reuse, R192.reuse, PT ;  /* 0x000000c00400720c */ /* 0x0c0fe20003fc6270 */
[C---:B------:R-:W-:Y:S01]  /*76e0*/  VIADD R60, R61.reuse, 0xffffff09 ;  /* 0xffffff093d3c7836 */ /* 0x040fe20000000000 */
[-C--:B------:R-:W-:Y:S01]  /*76f0*/  ISETP.GE.AND P5, PT, R4, R133.reuse, PT ;  /* 0x000000850400720c */ /* 0x080fe20003fa6270 */
[----:B------:R-:W-:Y:S01]  /*7700*/  VIADD R4, R61, 0xffffff08 ;  /* 0xffffff083d047836 */ /* 0x000fe20000000000 */
[----:B------:R-:W-:Y:S01]  /*7710*/  FSEL R154, R56, -INF , !P6 ;  /* 0xff800000389a7808 */ /* 0x000fe20007000000 */
[----:B---3--:R-:W-:Y:S01]  /*7720*/  HMMA.16816.F32.BF16 R40, R160, R148, R40 ;  /* 0x00000094a028723c */ /* 0x008fe20000041828 */
[----:B------:R-:W-:Y:S01]  /*7730*/  ISETP.GE.AND P4, PT, R5, R192, PT ;  /* 0x000000c00500720c */ /* 0x000fe20003f86270 */
[----:B------:R-:W-:Y:S01]  /*7740*/  VIADD R56, R61, 0xffffff10 ;  /* 0xffffff103d387836 */ /* 0x000fe20000000000 */
[----:B------:R-:W-:-:S02]  /*7750*/  ISETP.GE.AND P3, PT, R5, R133, PT ;  /* 0x000000850500720c */ /* 0x000fc40003f66270 */
[C---:B------:R-:W-:Y:S02]  /*7760*/  ISETP.GE.AND P1, PT, R4.reuse, R192, PT ;  /* 0x000000c00400720c */ /* 0x040fe40003f26270 */
[-C--:B------:R-:W-:Y:S01]  /*7770*/  ISETP.GE.AND P6, PT, R4, R133.reuse, PT ;  /* 0x000000850400720c */ /* 0x080fe20003fc6270 */
[----:B------:R-:W-:Y:S01]  /*7780*/  HMMA.16816.F32.BF16 R52, R8, R6, R52 ;  /* 0x000000060834723c */ /* 0x000fe20000041834 */
[----:B------:R-:W1:Y:S01]  /*7790*/  LDSM.16.M88.4 R4, [R193+0x9800] ;  /* 0x00980000c104783b */ /* 0x000e620000000200 */
[----:B------:R-:W-:Y:S02]  /*77a0*/  FSEL R152, R57, -INF , !P4 ;  /* 0xff80000039987808 */ /* 0x000fe40006000000 */
[----:B------:R-:W-:-:S04]  /*77b0*/  ISETP.GE.AND P4, PT, R60, R133, PT ;  /* 0x000000853c00720c */ /* 0x000fc80003f86270 */
[----:B-----5:R-:W-:Y:S08]  /*77c0*/  HMMA.16816.F32.BF16 R48, R8, R156, R48 ;  /* 0x0000009c0830723c */ /* 0x020ff00000041830 */
[----:B------:R-:W-:Y:S01]  /*77d0*/  HMMA.16816.F32.BF16 R36, R160, R150, R36 ;  /* 0x00000096a024723c */ /* 0x000fe20000041824 */
[----:B------:R-:W-:Y:S01]  /*77e0*/  FSEL R150, R58, -INF , !P5 ;  /* 0xff8000003a967808 */ /* 0x000fe20006800000 */
[C---:B------:R-:W-:Y:S01]  /*77f0*/  VIADD R58, R61.reuse, 0xffffff11 ;  /* 0xffffff113d3a7836 */ /* 0x040fe20000000000 */
[----:B------:R-:W-:Y:S01]  /*7800*/  FSEL R157, R52, -INF , !P1 ;  /* 0xff800000349d7808 */ /* 0x000fe20004800000 */
[----:B------:R-:W-:Y:S01]  /*7810*/  VIADD R52, R61, 0xffffff18 ;  /* 0xffffff183d347836 */ /* 0x000fe20000000000 */
[----:B------:R-:W-:-:S02]  /*7820*/  FSEL R57, R54, -INF , !P6 ;  /* 0xff80000036397808 */ /* 0x000fc40007000000 */
[-C--:B------:R-:W-:Y:S01]  /*7830*/  ISETP.GE.AND P5, PT, R60, R192.reuse, PT ;  /* 0x000000c03c00720c */ /* 0x080fe20003fa6270 */
[C---:B------:R-:W-:Y:S01]  /*7840*/  HMMA.16816.F32.BF16 R44, R8.reuse, R158, R44 ;  /* 0x0000009e082c723c */ /* 0x040fe2000004182c */
[----:B------:R-:W-:Y:S02]  /*7850*/  FSEL R158, R59, -INF , !P3 ;  /* 0xff8000003b9e7808 */ /* 0x000fe40005800000 */
[-C--:B------:R-:W-:Y:S02]  /*7860*/  ISETP.GE.AND P3, PT, R56, R192.reuse, PT ;  /* 0x000000c03800720c */ /* 0x080fe40003f66270 */
[----:B------:R-:W-:Y:S02]  /*7870*/  ISETP.GE.AND P6, PT, R58, R192, PT ;  /* 0x000000c03a00720c */ /* 0x000fe40003fc6270 */
[----:B------:R-:W-:Y:S01]  /*7880*/  FSEL R60, R48, -INF , !P3 ;  /* 0xff800000303c7808 */ /* 0x000fe20005800000 */
[----:B----4-:R-:W-:Y:S01]  /*7890*/  HMMA.16816.F32.BF16 R40, R8, R64, R40 ;  /* 0x000000400828723c */ /* 0x010fe20000041828 */
[----:B------:R-:W-:Y:S01]  /*78a0*/  ISETP.GE.AND P1, PT, R56, R133, PT ;  /* 0x000000853800720c */ /* 0x000fe20003f26270 */
[----:B------:R-:W-:Y:S01]  /*78b0*/  VIADD R56, R61, 0xffffff19 ;  /* 0xffffff193d387836 */ /* 0x000fe20000000000 */
[----:B------:R-:W-:-:S02]  /*78c0*/  FSEL R149, R53, -INF , !P5 ;  /* 0xff80000035957808 */ /* 0x000fc40006800000 */
[----:B------:R-:W-:Y:S02]  /*78d0*/  FSEL R59, R55, -INF , !P4 ;  /* 0xff800000373b7808 */ /* 0x000fe40006000000 */
[----:B------:R-:W-:Y:S01]  /*78e0*/  FSEL R48, R49, -INF , !P6 ;  /* 0xff80000031307808 */ /* 0x000fe20007000000 */
[----:B------:R-:W-:Y:S01]  /*78f0*/  HMMA.16816.F32.BF16 R32, R160, R144, R32 ;  /* 0x00000090a020723c */ /* 0x000fe20000041820 */
[-C--:B------:R-:W-:Y:S01]  /*7900*/  ISETP.GE.AND P5, PT, R58, R133.reuse, PT ;  /* 0x000000853a00720c */ /* 0x080fe20003fa6270 */
[C---:B------:R-:W-:Y:S01]  /*7910*/  VIADD R49, R61.reuse, 0xffffff20 ;  /* 0xffffff203d317836 */ /* 0x040fe20000000000 */
[----:B------:R-:W-:Y:S02]  /*7920*/  ISETP.GE.AND P4, PT, R52, R192, PT ;  /* 0x000000c03400720c */ /* 0x000fe40003f86270 */
[----:B------:R-:W-:Y:S01]  /*7930*/  FSEL R252, R50, -INF , !P1 ;  /* 0xff80000032fc7808 */ /* 0x000fe20004800000 */
[----:B------:R-:W-:Y:S01]  /*7940*/  VIADD R50, R61, 0xffffff21 ;  /* 0xffffff213d327836 */ /* 0x000fe20000000000 */
[----:B------:R-:W-:Y:S01]  /*7950*/  FSEL R58, R44, -INF , !P4 ;  /* 0xff8000002c3a7808 */ /* 0x000fe20006000000 */
[----:B------:R-:W-:Y:S01]  /*7960*/  HMMA.16816.F32.BF16 R36, R8, R66, R36 ;  /* 0x000000420824723c */ /* 0x000fe20000041824 */
[----:B------:R-:W-:Y:S01]  /*7970*/  FSEL R66, R51, -INF , !P5 ;  /* 0xff80000033427808 */ /* 0x000fe20006800000 */
[----:B------:R-:W-:Y:S01]  /*7980*/  VIADD R44, R61, 0xffffff28 ;  /* 0xffffff283d2c7836 */ /* 0x000fe20000000000 */
[----:B------:R-:W-:-:S02]  /*7990*/  ISETP.GE.AND P6, PT, R56, R133, PT ;  /* 0x000000853800720c */ /* 0x000fc40003fc6270 */
[-C--:B------:R-:W-:Y:S02]  /*79a0*/  ISETP.GE.AND P5, PT, R49, R192.reuse, PT ;  /* 0x000000c03100720c */ /* 0x080fe40003fa6270 */
[-C--:B------:R-:W-:Y:S01]  /*79b0*/  ISETP.GE.AND P3, PT, R52, R133.reuse, PT ;  /* 0x000000853400720c */ /* 0x080fe20003f66270 */
[----:B------:R-:W-:Y:S01]  /*79c0*/  HMMA.16816.F32.BF16 R28, R160, R146, R28 ;  /* 0x00000092a01c723c */ /* 0x000fe2000004181c */
[-C--:B------:R-:W-:Y:S01]  /*79d0*/  ISETP.GE.AND P1, PT, R56, R192.reuse, PT ;  /* 0x000000c03800720c */ /* 0x080fe20003f26270 */
[----:B------:R-:W-:Y:S01]  /*79e0*/  LDSM.16.M88.4 R52, [R193+0xa000] ;  /* 0x00a00000c134783b */ /* 0x000fe20000000200 */
[----:B------:R-:W-:Y:S02]  /*79f0*/  FSEL R250, R47, -INF , !P6 ;  /* 0xff8000002ffa7808 */ /* 0x000fe40007000000 */
[----:B------:R-:W-:Y:S02]  /*7a00*/  FSEL R248, R40, -INF , !P5 ;  /* 0xff80000028f87808 */ /* 0x000fe40006800000 */
[----:B------:R-:W-:Y:S01]  /*7a10*/  FSEL R64, R46, -INF , !P3 ;  /* 0xff8000002e407808 */ /* 0x000fe20005800000 */
[----:B-1----:R-:W-:Y:S01]  /*7a20*/  HMMA.16816.F32.BF16 R32, R8, R4, R32 ;  /* 0x000000040820723c */ /* 0x002fe20000041820 */
[----:B------:R-:W-:Y:S01]  /*7a30*/  FSEL R56, R45, -INF , !P1 ;  /* 0xff8000002d387808 */ /* 0x000fe20004800000 */
[C---:B------:R-:W-:Y:S01]  /*7a40*/  VIADD R4, R61.reuse, 0xffffff29 ;  /* 0xffffff293d047836 */ /* 0x040fe20000000000 */
[C---:B------:R-:W-:Y:S01]  /*7a50*/  ISETP.GE.AND P6, PT, R44.reuse, R192, PT ;  /* 0x000000c02c00720c */ /* 0x040fe20003fc6270 */
[----:B------:R-:W-:Y:S01]  /*7a60*/  VIADD R5, R61, 0xffffff31 ;  /* 0xffffff313d057836 */ /* 0x000fe20000000000 */
[----:B------:R-:W-:-:S02]  /*7a70*/  ISETP.GE.AND P5, PT, R44, R133, PT ;  /* 0x000000852c00720c */ /* 0x000fc40003fa6270 */
[----:B------:R-:W1:Y:S01]  /*7a80*/  LDSM.16.M88.4 R44, [R193+0xa800] ;  /* 0x00a80000c12c783b */ /* 0x000e620000000200 */
[-C--:B------:R-:W-:Y:S01]  /*7a90*/  ISETP.GE.AND P4, PT, R49, R133.reuse, PT ;  /* 0x000000853100720c */ /* 0x080fe20003f86270 */
[C---:B------:R-:W-:Y:S01]  /*7aa0*/  HMMA.16816.F32.BF16 R16, R160.reuse, R136, R16 ;  /* 0x00000088a010723c */ /* 0x040fe20000041810 */
[-C--:B------:R-:W-:Y:S02]  /*7ab0*/  ISETP.GE.AND P3, PT, R50, R192.reuse, PT ;  /* 0x000000c03200720c */ /* 0x080fe40003f66270 */
[----:B------:R-:W-:Y:S02]  /*7ac0*/  FSEL R240, R42, -INF , !P4 ;  /* 0xff8000002af07808 */ /* 0x000fe40006000000 */
[----:B------:R-:W-:Y:S02]  /*7ad0*/  FSEL R244, R41, -INF , !P3 ;  /* 0xff80000029f47808 */ /* 0x000fe40005800000 */
[C---:B------:R-:W-:Y:S01]  /*7ae0*/  ISETP.GE.AND P4, PT, R4.reuse, R192, PT ;  /* 0x000000c00400720c */ /* 0x040fe20003f86270 */
[----:B------:R-:W-:Y:S01]  /*7af0*/  HMMA.16816.F32.BF16 R12, R160, R138, R12 ;  /* 0x0000008aa00c723c */ /* 0x000fe2000004180c */
[-C--:B------:R-:W-:Y:S01]  /*7b00*/  ISETP.GE.AND P3, PT, R4, R133.reuse, PT ;  /* 0x000000850400720c */ /* 0x080fe20003f66270 */
[----:B------:R-:W-:Y:S01]  /*7b10*/  VIADD R4, R61, 0xffffff30 ;  /* 0xffffff303d047836 */ /* 0x000fe20000000000 */
[----:B------:R-:W-:-:S02]  /*7b20*/  ISETP.GE.AND P1, PT, R50, R133, PT ;  /* 0x000000853200720c */ /* 0x000fc40003f26270 */
[----:B------:R-:W-:Y:S01]  /*7b30*/  FSEL R246, R36, -INF , !P6 ;  /* 0xff80000024f67808 */ /* 0x000fe20007000000 */
[----:B------:R-:W-:Y:S01]  /*7b40*/  VIADD R36, R61, 0xffffff39 ;  /* 0xffffff393d247836 */ /* 0x000fe20000000000 */
[----:B------:R-:W-:Y:S01]  /*7b50*/  FSEL R238, R43, -INF , !P1 ;  /* 0xff8000002bee7808 */ /* 0x000fe20004800000 */
[----:B------:R-:W-:Y:S01]  /*7b60*/  HMMA.16816.F32.BF16 R24, R160, R140, R24 ;  /* 0x0000008ca018723c */ /* 0x000fe20000041818 */
[C---:B------:R-:W-:Y:S02]  /*7b70*/  ISETP.GE.AND P1, PT, R4.reuse, R192, PT ;  /* 0x000000c00400720c */ /* 0x040fe40003f26270 */
[----:B------:R-:W-:Y:S01]  /*7b80*/  ISETP.GE.AND P6, PT, R4, R133, PT ;  /* 0x000000850400720c */ /* 0x000fe20003fc6270 */
[----:B------:R-:W-:Y:S01]  /*7b90*/  VIADD R4, R61, 0xffffff38 ;  /* 0xffffff383d047836 */ /* 0x000fe20000000000 */
[----:B------:R-:W-:Y:S02]  /*7ba0*/  FSEL R236, R38, -INF , !P5 ;  /* 0xff80000026ec7808 */ /* 0x000fe40006800000 */
[----:B------:R-:W-:Y:S01]  /*7bb0*/  FSEL R242, R37, -INF , !P4 ;  /* 0xff80000025f27808 */ /* 0x000fe20006000000 */
[----:B------:R-:W-:Y:S01]  /*7bc0*/  HMMA.16816.F32.BF16 R28, R8, R6, R28 ;  /* 0x00000006081c723c */ /* 0x000fe2000004181c */
[----:B------:R-:W-:-:S02]  /*7bd0*/  FSEL R234, R39, -INF , !P3 ;  /* 0xff80000027ea7808 */ /* 0x000fc40005800000 */
[----:B------:R-:W-:Y:S01]  /*7be0*/  FSEL R232, R32, -INF , !P1 ;  /* 0xff80000020e87808 */ /* 0x000fe20004800000 */
[----:B------:R-:W-:Y:S01]  /*7bf0*/  VIADD R32, R61, 0xffffff40 ;  /* 0xffffff403d207836 */ /* 0x000fe20000000000 */
[CC--:B------:R-:W-:Y:S02]  /*7c00*/  ISETP.GE.AND P5, PT, R5.reuse, R192.reuse, PT ;  /* 0x000000c00500720c */ /* 0x0c0fe40003fa6270 */
[-C--:B------:R-:W-:Y:S01]  /*7c10*/  ISETP.GE.AND P4, PT, R5, R133.reuse, PT ;  /* 0x000000850500720c */ /* 0x080fe20003f86270 */
[----:B------:R-:W-:Y:S01]  /*7c20*/  HMMA.16816.F32.BF16 R20, R160, R142, R20 ;  /* 0x0000008ea014723c */ /* 0x000fe20000041814 */
[C---:B------:R-:W-:Y:S02]  /*7c30*/  ISETP.GE.AND P3, PT, R4.reuse, R192, PT ;  /* 0x000000c00400720c */ /* 0x040fe40003f66270 */
[----:B------:R-:W-:Y:S02]  /*7c40*/  ISETP.GE.AND P1, PT, R4, R133, PT ;  /* 0x000000850400720c */ /* 0x000fe40003f26270 */
[----:B------:R-:W2:Y:S01]  /*7c50*/  LDSM.16.M88.4 R4, [R193+0xb000] ;  /* 0x00b00000c104783b */ /* 0x000ea20000000200 */
[----:B------:R-:W-:Y:S01]  /*7c60*/  FSEL R228, R33, -INF , !P5 ;  /* 0xff80000021e47808 */ /* 0x000fe20006800000 */
[----:B------:R-:W-:Y:S01]  /*7c70*/  VIADD R33, R61, 0xffffff41 ;  /* 0xffffff413d217836 */ /* 0x000fe20000000000 */
[----:B-1----:R-:W-:Y:S01]  /*7c80*/  HMMA.16816.F32.BF16 R16, R8, R44, R16 ;  /* 0x0000002c0810723c */ /* 0x002fe20000041810 */
[----:B------:R-:W-:-:S02]  /*7c90*/  FSEL R222, R35, -INF , !P4 ;  /* 0xff80000023de7808 */ /* 0x000fc40006000000 */
[----:B------:R-:W-:Y:S01]  /*7ca0*/  FSEL R230, R28, -INF , !P3 ;  /* 0xff8000001ce67808 */ /* 0x000fe20005800000 */
[----:B------:R-:W-:Y:S01]  /*7cb0*/  VIADD R28, R61, 0xffffff48 ;  /* 0xffffff483d1c7836 */ /* 0x000fe20000000000 */
[----:B------:R-:W-:Y:S02]  /*7cc0*/  FSEL R220, R30, -INF , !P1 ;  /* 0xff8000001edc7808 */ /* 0x000fe40004800000 */
[----:B------:R-:W-:Y:S01]  /*7cd0*/  ISETP.GE.AND P5, PT, R36, R133, PT ;  /* 0x000000852400720c */ /* 0x000fe20003fa6270 */
[----:B------:R-:W-:Y:S01]  /*7ce0*/  HMMA.16816.F32.BF16 R44, R8, R46, R12 ;  /* 0x0000002e082c723c */ /* 0x000fe2000004180c */
[----:B------:R-:W1:Y:S01]  /*7cf0*/  LDSM.16.M88.4 R12, [R193+0xb800] ;  /* 0x00b80000c10c783b */ /* 0x000e620000000200 */
[----:B------:R-:W-:Y:S01]  /*7d00*/  ISETP.GE.AND P4, PT, R32, R192, PT ;  /* 0x000000c02000720c */ /* 0x000fe20003f86270 */
[----:B------:R-:W-:-:S04]  /*7d10*/  DEPBAR.LE SB0, 0x0 ;  /* 0x000080000000791a */ /* 0x000fc80000000000 */
[-C--:B------:R-:W-:Y:S01]  /*7d20*/  ISETP.GE.AND P1, PT, R33, R192.reuse, PT ;  /* 0x000000c02100720c */ /* 0x080fe20003f26270 */
[C---:B------:R-:W-:Y:S01]  /*7d30*/  HMMA.16816.F32.BF16 R24, R8.reuse, R52, R24 ;  /* 0x000000340818723c */ /* 0x040fe20000041818 */
[----:B------:R-:W-:Y:S02]  /*7d40*/  FSEL R224, R34, -INF , !P6 ;  /* 0xff80000022e07808 */ /* 0x000fe40007000000 */
[----:B------:R-:W-:Y:S02]  /*7d50*/  FSEL R218, R31, -INF , !P5 ;  /* 0xff8000001fda7808 */ /* 0x000fe40006800000 */
[-C--:B------:R-:W-:Y:S02]  /*7d60*/  ISETP.GE.AND P6, PT, R36, R192.reuse, PT ;  /* 0x000000c02400720c */ /* 0x080fe40003fc6270 */
[----:B------:R-:W-:Y:S01]  /*7d70*/  ISETP.GE.AND P5, PT, R28, R192, PT ;  /* 0x000000c01c00720c */ /* 0x000fe20003fa6270 */
[----:B------:R-:W-:Y:S01]  /*7d80*/  HMMA.16816.F32.BF16 R20, R8, R54, R20 ;  /* 0x000000360814723c */ /* 0x000fe20000041814 */
[----:B------:R-:W-:Y:S01]  /*7d90*/  FSEL R226, R29, -INF , !P6 ;  /* 0xff8000001de27808 */ /* 0x000fe20007000000 */
[----:B------:R-:W-:Y:S01]  /*7da0*/  VIADD R29, R61, 0xffffff49 ;  /* 0xffffff493d1d7836 */ /* 0x000fe20000000000 */
[----:B------:R-:W-:-:S02]  /*7db0*/  ISETP.GE.AND P3, PT, R32, R133, PT ;  /* 0x000000852000720c */ /* 0x000fc40003f66270 */
[----:B------:R-:W-:-:S03]  /*7dc0*/  ISETP.GE.AND P6, PT, R33, R133, PT ;  /* 0x000000852100720c */ /* 0x000fc60003fc6270 */
[----:B------:R-:W-:Y:S03]  /*7dd0*/  HMMA.16816.F32.BF16 R164, R188, R182, R164 ;  /* 0x000000b6bca4723c */ /* 0x000fe600000418a4 */
[----:B------:R-:W-:Y:S01]  /*7de0*/  FSEL R214, R24, -INF , !P4 ;  /* 0xff80000018d67808 */ /* 0x000fe20006000000 */
[----:B------:R-:W-:Y:S01]  /*7df0*/  VIADD R24, R61, 0xffffff50 ;  /* 0xffffff503d187836 */ /* 0x000fe20000000000 */
[----:B------:R-:W-:Y:S01]  /*7e00*/  FSEL R212, R25, -INF , !P1 ;  /* 0xff80000019d47808 */ /* 0x000fe20004800000 */
[C---:B------:R-:W-:Y:S01]  /*7e10*/  VIADD R25, R61.reuse, 0xffffff51 ;  /* 0xffffff513d197836 */ /* 0x040fe20000000000 */
[----:B------:R-:W-:Y:S01]  /*7e20*/  ISETP.GE.AND P4, PT, R28, R133, PT ;  /* 0x000000851c00720c */ /* 0x000fe20003f86270 */
[----:B--2---:R-:W-:Y:S01]  /*7e30*/  HMMA.16816.F32.BF16 R136, R8, R4, R176 ;  /* 0x000000040888723c */ /* 0x004fe200000418b0 */
[----:B------:R-:W-:Y:S01]  /*7e40*/  VIADD R4, R61, 0xffffff59 ;  /* 0xffffff593d047836 */ /* 0x000fe20000000000 */
[----:B------:R-:W-:-:S02]  /*7e50*/  FSEL R196, R26, -INF , !P3 ;  /* 0xff8000001ac47808 */ /* 0x000fc40005800000 */
[----:B------:R-:W-:Y:S01]  /*7e60*/  FSEL R216, R20, -INF , !P5 ;  /* 0xff80000014d87808 */ /* 0x000fe20006800000 */
[----:B------:R-:W-:Y:S01]  /*7e70*/  VIADD R20, R61, 0xffffff58 ;  /* 0xffffff583d147836 */ /* 0x000fe20000000000 */
[----:B------:R-:W-:Y:S01]  /*7e80*/  FSEL R190, R22, -INF , !P4 ;  /* 0xff80000016be7808 */ /* 0x000fe20006000000 */
[----:B------:R-:W-:Y:S01]  /*7e90*/  BAR.SYNC.DEFER_BLOCKING 0x0 ;  /* 0x0000000000007b1d */ /* 0x000fe20000010000 */
[----:B------:R-:W-:Y:S01]  /*7ea0*/  ISETP.GE.AND P5, PT, R24, R133, PT ;  /* 0x000000851800720c */ /* 0x000fe20003fa6270 */
[----:B-1----:R-:W-:Y:S01]  /*7eb0*/  HMMA.16816.F32.BF16 R168, R8, R12, R168 ;  /* 0x0000000c08a8723c */ /* 0x002fe200000418a8 */
[----:B------:R-:W-:Y:S01]  /*7ec0*/  ISETP.GE.AND P4, PT, R25, R192, PT ;  /* 0x000000c01900720c */ /* 0x000fe20003f86270 */
[----:B------:R-:W-:Y:S01]  /*7ed0*/  VIADD R12, R61, 0xffffff71 ;  /* 0xffffff713d0c7836 */ /* 0x000fe20000000000 */
[----:B------:R-:W-:Y:S02]  /*7ee0*/  FSEL R194, R27, -INF , !P6 ;  /* 0xff8000001bc27808 */ /* 0x000fe40007000000 */
[----:B------:R-:W-:-:S02]  /*7ef0*/  FSEL R178, R18, -INF , !P5 ;  /* 0xff80000012b27808 */ /* 0x000fc40006800000 */
[----:B------:R-:W-:Y:S01]  /*7f00*/  FSEL R182, R17, -INF , !P4 ;  /* 0xff80000011b67808 */ /* 0x000fe20006000000 */
[----:B------:R-:W-:Y:S01]  /*7f10*/  HMMA.16816.F32.BF16 R164, R160, R62, R164 ;  /* 0x0000003ea0a4723c */ /* 0x000fe200000418a4 */
[-C--:B------:R-:W-:Y:S01]  /*7f20*/  ISETP.GE.AND P3, PT, R29, R192.reuse, PT ;  /* 0x000000c01d00720c */ /* 0x080fe20003f66270 */
[----:B------:R-:W-:Y:S01]  /*7f30*/  VIADD R17, R61, 0xffffff61 ;  /* 0xffffff613d117836 */ /* 0x000fe20000000000 */
[-C--:B------:R-:W-:Y:S02]  /*7f40*/  ISETP.GE.AND P1, PT, R29, R133.reuse, PT ;  /* 0x000000851d00720c */ /* 0x080fe40003f26270 */
[-C--:B------:R-:W-:Y:S02]  /*7f50*/  ISETP.GE.AND P6, PT, R24, R192.reuse, PT ;  /* 0x000000c01800720c */ /* 0x080fe40003fc6270 */
[C---:B------:R-:W-:Y:S02]  /*7f60*/  ISETP.GE.AND P5, PT, R4.reuse, R192, PT ;  /* 0x000000c00400720c */ /* 0x040fe40003fa6270 */
[----:B------:R-:W-:-:S02]  /*7f70*/  ISETP.GE.AND P4, PT, R4, R133, PT ;  /* 0x000000850400720c */ /* 0x000fc40003f86270 */
[C---:B------:R-:W-:Y:S01]  /*7f80*/  HMMA.16816.F32.BF16 R4, R8.reuse, R6, R172 ;  /* 0x000000060804723c */ /* 0x040fe200000418ac */
[----:B------:R-:W-:Y:S02]  /*7f90*/  FSEL R202, R21, -INF , !P3 ;  /* 0xff80000015ca7808 */ /* 0x000fe40005800000 */
[----:B------:R-:W-:Y:S02]  /*7fa0*/  FSEL R188, R23, -INF , !P1 ;  /* 0xff80000017bc7808 */ /* 0x000fe40004800000 */
[----:B------:R-:W-:Y:S01]  /*7fb0*/  FSEL R186, R16, -INF , !P6 ;  /* 0xff80000010ba7808 */ /* 0x000fe20007000000 */
[----:B------:R-:W-:Y:S01]  /*7fc0*/  VIADD R16, R61, 0xffffff60 ;  /* 0xffffff603d107836 */ /* 0x000fe20000000000 */
[----:B------:R-:W-:Y:S02]  /*7fd0*/  ISETP.GE.AND P3, PT, R25, R133, PT ;  /* 0x000000851900720c */ /* 0x000fe40003f66270 */
[----:B------:R-:W-:Y:S01]  /*7fe0*/  ISETP.GE.AND P1, PT, R20, R192, PT ;  /* 0x000000c01400720c */ /* 0x000fe20003f26270 */
[----:B------:R-:W-:Y:S01]  /*7ff0*/  HMMA.16816.F32.BF16 R164, R8, R14, R164 ;  /* 0x0000000e08a4723c */ /* 0x000fe200000418a4 */
[----:B------:R-:W-:-:S02]  /*8000*/  FSEL R176, R19, -INF , !P3 ;  /* 0xff80000013b07808 */ /* 0x000fc40005800000 */
[----:B------:R-:W-:Y:S02]  /*8010*/  FSEL R184, R44, -INF , !P1 ;  /* 0xff8000002cb87808 */ /* 0x000fe40004800000 */
[C---:B------:R-:W-:Y:S02]  /*8020*/  ISETP.GE.AND P3, PT, R16.reuse, R192, PT ;  /* 0x000000c01000720c */ /* 0x040fe40003f66270 */
[-C--:B------:R-:W-:Y:S01]  /*8030*/  ISETP.GE.AND P1, PT, R16, R133.reuse, PT ;  /* 0x000000851000720c */ /* 0x080fe20003f26270 */
        /* <DEDUP_REMOVED lines=14> */
[----:B------:R-:W-:Y:S02]  /*8120*/  FSEL R146, R171, -INF , !P1 ;  /* 0xff800000ab927808 */ /* 0x000fe40004800000 */
[----:B------:R-:W-:Y:S02]  /*8130*/  ISETP.GE.AND P4, PT, R17, R192, PT ;  /* 0x000000c01100720c */ /* 0x000fe40003f86270 */
[----:B------:R-:W-:Y:S01]  /*8140*/  ISETP.GE.AND P6, PT, R16, R133, PT ;  /* 0x000000851000720c */ /* 0x000fe20003fc6270 */
[----:B------:R-:W-:Y:S01]  /*8150*/  VIADD R16, R61, 0xffffff70 ;  /* 0xffffff703d107836 */ /* 0x000fe20000000000 */
[----:B------:R-:W-:-:S02]  /*8160*/  ISETP.GE.U32.AND P1, PT, R2, 0x3, PT ;  /* 0x000000030200780c */ /* 0x000fc40003f26070 */
[-C--:B------:R-:W-:Y:S02]  /*8170*/  ISETP.GE.AND P3, PT, R17, R133.reuse, PT ;  /* 0x000000851100720c */ /* 0x080fe40003f66270 */
[----:B------:R-:W-:Y:S01]  /*8180*/  FSEL R160, R4, -INF , !P4 ;  /* 0xff80000004a07808 */ /* 0x000fe20006000000 */
[----:B------:R-:W-:Y:S01]  /*8190*/  VIADD R4, R61, 0xffffff78 ;  /* 0xffffff783d047836 */ /* 0x000fe20000000000 */
[----:B------:R-:W-:Y:S01]  /*81a0*/  FSEL R139, R139, -INF , !P5 ;  /* 0xff8000008b8b7808 */ /* 0x000fe20006800000 */
[----:B------:R-:W-:Y:S01]  /*81b0*/  VIADD R61, R61, 0xffffff79 ;  /* 0xffffff793d3d7836 */ /* 0x000fe20000000000 */
[----:B------:R-:W-:Y:S02]  /*81c0*/  FSEL R138, R6, -INF , !P3 ;  /* 0xff800000068a7808 */ /* 0x000fe40005800000 */
[C---:B------:R-:W-:Y:S02]  /*81d0*/  ISETP.GE.AND P5, PT, R16.reuse, R192, PT ;  /* 0x000000c01000720c */ /* 0x040fe40003fa6270 */
[----:B------:R-:W-:-:S02]  /*81e0*/  ISETP.GE.AND P4, PT, R16, R133, PT ;  /* 0x000000851000720c */ /* 0x000fc40003f86270 */
[-C--:B------:R-:W-:Y:S02]  /*81f0*/  ISETP.GE.AND P3, PT, R12, R192.reuse, PT ;  /* 0x000000c00c00720c */ /* 0x080fe40003f66270 */
[----:B------:R-:W-:Y:S02]  /*8200*/  FSEL R141, R7, -INF , !P6 ;  /* 0xff800000078d7808 */ /* 0x000fe40007000000 */
[----:B------:R-:W-:Y:S02]  /*8210*/  FSEL R142, R168, -INF , !P5 ;  /* 0xff800000a88e7808 */ /* 0x000fe40006800000 */
[----:B------:R-:W-:Y:S02]  /*8220*/  FSEL R143, R170, -INF , !P4 ;  /* 0xff800000aa8f7808 */ /* 0x000fe40006000000 */
[----:B------:R-:W-:Y:S02]  /*8230*/  FSEL R145, R169, -INF , !P3 ;  /* 0xff800000a9917808 */ /* 0x000fe40005800000 */
[----:B------:R-:W-:-:S02]  /*8240*/  ISETP.GE.AND P6, PT, R4, R192, PT ;  /* 0x000000c00400720c */ /* 0x000fc40003fc6270 */
[C---:B------:R-:W-:Y:S02]  /*8250*/  ISETP.GE.AND P5, PT, R61.reuse, R192, PT ;  /* 0x000000c03d00720c */ /* 0x040fe40003fa6270 */
[-C--:B------:R-:W-:Y:S02]  /*8260*/  ISETP.GE.AND P4, PT, R4, R133.reuse, PT ;  /* 0x000000850400720c */ /* 0x080fe40003f86270 */
[----:B------:R-:W-:Y:S02]  /*8270*/  ISETP.GE.AND P3, PT, R61, R133, PT ;  /* 0x000000853d00720c */ /* 0x000fe40003f66270 */
[----:B------:R-:W-:Y:S02]  /*8280*/  FSEL R148, R164, -INF , !P6 ;  /* 0xff800000a4947808 */ /* 0x000fe40007000000 */
[----:B------:R-:W-:Y:S02]  /*8290*/  FSEL R147, R165, -INF , !P5 ;  /* 0xff800000a5937808 */ /* 0x000fe40006800000 */
[----:B------:R-:W-:-:S02]  /*82a0*/  FSEL R144, R166, -INF , !P4 ;  /* 0xff800000a6907808 */ /* 0x000fc40006000000 */
[----:B------:R-:W-:Y:S01]  /*82b0*/  FSEL R133, R167, -INF , !P3 ;  /* 0xff800000a7857808 */ /* 0x000fe20005800000 */
[----:B------:R-:W-:Y:S06]  /*82c0*/  @!P1 BRA `(.L_x_1963) ;  /* 0x0000000400a49947 */ /* 0x000fec0003800000 */
        /* <DEDUP_REMOVED lines=34> */
[----:B------:R-:W-:-:S07]  /*84f0*/  LOP3.LUT R7, RZ, R5, RZ, 0x33, !PT ;  /* 0x00000005ff077212 */ /* 0x000fce00078e33ff */
[----:B------:R-:W-:Y:S02]  /*8500*/  @P6 VIADD R12, R12, 0x1 ;  /* 0x000000010c0c6836 */ /* 0x000fe40000000000 */
[----:B------:R-:W-:Y:S02]  /*8510*/  @P3 IADD3 R0, PT, PT, R0, 0x1, RZ ;  /* 0x0000000100003810 */ /* 0x000fe40007ffe0ff */
[----:B------:R-:W-:Y:S01]  /*8520*/  @!P4 IMAD.MOV R12, RZ, RZ, -R12 ;  /* 0x000000ffff0cc224 */ /* 0x000fe200078e0a0c */
[----:B------:R-:W-:Y:S02]  /*8530*/  ISETP.NE.AND P3, PT, R5, RZ, PT ;  /* 0x000000ff0500720c */ /* 0x000fe40003f65270 */
[----:B------:R-:W-:Y:S02]  /*8540*/  @!P1 IADD3 R0, PT, PT, -R0, RZ, RZ ;  /* 0x000000ff00009210 */ /* 0x000fe40007ffe1ff */
        /* <DEDUP_REMOVED lines=22> */
.L_x_1964:
[----:B------:R-:W-:Y:S01]  /*86b0*/  UMOV UR4, URZ ;  /* 0x000000ff00047c82 */ /* 0x000fe20008000000 */
[----:B------:R-:W-:Y:S01]  /*86c0*/  IMAD.SHL.U32 R0, R134, 0x80, RZ ;  /* 0x0000008086007824 */ /* 0x000fe200078e00ff */
[----:B------:R-:W-:-:S05]  /*86d0*/  IADD3 R4, P1, PT, RZ, -UR4, RZ ;  /* 0x80000004ff047c10 */ /* 0x000fca000ff3e0ff */
[----:B------:R-:W-:-:S05]  /*86e0*/  IMAD.X R0, RZ, RZ, ~R0, P1 ;  /* 0x000000ffff007224 */ /* 0x000fca00008e0e00 */
[----:B------:R-:W-:-:S04]  /*86f0*/  SHF.R.S64 R5, R4, 0x1f, R0 ;  /* 0x0000001f04057819 */ /* 0x000fc80000001000 */
[----:B------:R-:W-:-:S04]  /*8700*/  IADD3 R204, P1, PT, R5, R204, RZ ;  /* 0x000000cc05cc7210 */ /* 0x000fc80007f3e0ff */
[----:B------:R-:W-:-:S09]  /*8710*/  LEA.HI.X.SX32 R205, R0, R205, 0x1, P1 ;  /* 0x000000cd00cd7211 */ /* 0x000fd200008f0eff */
.L_x_1965:
        /* <DEDUP_REMOVED lines=36> */
.L_x_1963:
[----:B------:R-:W-:Y:S01]  /*8960*/  FMNMX3.FTZ R0, R132, R154, R152, !PT ;  /* 0x0000009a84007276 */ /* 0x000fe20007810098 */
[----:B------:R-:W2:Y:S01]  /*8970*/  LDCU UR4, c[0x0][0x45c] ;  /* 0x00008b80ff0477ac */ /* 0x000ea20008000800 */
[----:B------:R-:W-:Y:S01]  /*8980*/  SEL R159, R197, 0xffffffe0, !P2 ;  /* 0xffffffe0c59f7807 */ /* 0x000fe20005000000 */
[----:B------:R-:W-:Y:S01]  /*8990*/  LDSM.16.MT88.4 R44, [R200+0x10000] ;  /* 0x01000000c82c783b */ /* 0x000fe20000004200 */
[----:B-1----:R-:W-:Y:S02]  /*89a0*/  FMNMX3.FTZ R5, R0, R157, R149, !PT ;  /* 0x0000009d00057276 */ /* 0x002fe40007810095 */
[----:B------:R-:W-:Y:S01]  /*89b0*/  FMNMX3.FTZ R0, R3, R150, R158, !PT ;  /* 0x0000009603007276 */ /* 0x000fe2000781009e */
[----:B------:R-:W-:Y:S01]  /*89c0*/  LDSM.16.MT88.4 R12, [R200+0xc000] ;  /* 0x00c00000c80c783b */ /* 0x000fe20000004200 */
        /* <DEDUP_REMOVED lines=28> */
[----:B------:R-:W-:Y:S01]  /*8b90*/  IADD3 R215, PT, PT, R200, 0xc000, RZ ;  /* 0x0000c000c8d77810 */ /* 0x000fe20007ffe0ff */
[----:B------:R-:W1:Y:S01]  /*8ba0*/  SHFL.BFLY PT, R5, R4, 0x2, 0x1f ;  /* 0x0c401f0004057f89 */ /* 0x000e6200000e0000 */
[----:B------:R-:W-:Y:S02]  /*8bb0*/  FMNMX3.FTZ R7, R7, R144, R133, !PT ;  /* 0x0000009007077276 */ /* 0x000fe40007810085 */
[----:B------:R-:W-:-:S03]  /*8bc0*/  IADD3 R213, PT, PT, R2, -0x3, RZ ;  /* 0xfffffffd02d57810 */ /* 0x000fc60007ffe0ff */
[----:B------:R-:W3:Y:S01]  /*8bd0*/  SHFL.BFLY PT, R0, R7, 0x2, 0x1f ;  /* 0x0c401f0007007f89 */ /* 0x000ee200000e0000 */
[----:B-1----:R-:W-:-:S05]  /*8be0*/  FMNMX.FTZ R5, R4, R5, !PT ;  /* 0x0000000504057209 */ /* 0x002fca0007810000 */
[----:B------:R-:W1:Y:S01]  /*8bf0*/  SHFL.BFLY PT, R156, R5, 0x1, 0x1f ;  /* 0x0c201f00059c7f89 */ /* 0x000e6200000e0000 */
[----:B---3--:R-:W-:-:S05]  /*8c00*/  FMNMX.FTZ R0, R7, R0, !PT ;  /* 0x0000000007007209 */ /* 0x008fca0007810000 */
[----:B------:R-:W3:Y:S01]  /*8c10*/  SHFL.BFLY PT, R155, R0, 0x1, 0x1f ;  /* 0x0c201f00009b7f89 */ /* 0x000ee200000e0000 */
[----:B-1----:R-:W-:-:S04]  /*8c20*/  FMNMX.FTZ R156, R5, R156, !PT ;  /* 0x0000009c059c7209 */ /* 0x002fc80007810000 */
[C---:B------:R-:W-:Y:S01]  /*8c30*/  FSETP.NEU.FTZ.AND P3, PT, R156.reuse, -INF , PT ;  /* 0xff8000009c00780b */ /* 0x040fe20003f7d000 */
[----:B--2---:R-:W-:Y:S01]  /*8c40*/  FMUL.FTZ R153, R156, UR4 ;  /* 0x000000049c997c20 */ /* 0x004fe20008410000 */
[----:B---3--:R-:W-:Y:S02]  /*8c50*/  FMNMX.FTZ R155, R0, R155, !PT ;  /* 0x0000009b009b7209 */ /* 0x008fe40007810000 */
[----:B------:R-:W-:Y:S02]  /*8c60*/  FSEL R5, R156, RZ, P3 ;  /* 0x000000ff9c057208 */ /* 0x000fe40001800000 */
[C---:B------:R-:W-:Y:S01]  /*8c70*/  FSETP.NEU.FTZ.AND P1, PT, R155.reuse, -INF , PT ;  /* 0xff8000009b00780b */ /* 0x040fe20003f3d000 */
[----:B------:R-:W-:Y:S01]  /*8c80*/  FMUL.FTZ R135, R155, UR4 ;  /* 0x000000049b877c20 */ /* 0x000fe20008410000 */
[----:B------:R-:W-:Y:S01]  /*8c90*/  FSEL R153, R153, RZ, P3 ;  /* 0x000000ff99997208 */ /* 0x000fe20001800000 */
[----:B------:R-:W-:Y:S01]  /*8ca0*/  FADD.FTZ R4, R132, -R5 ;  /* 0x8000000584047221 */ /* 0x000fe20000010000 */
[----:B------:R-:W-:-:S02]  /*8cb0*/  FSEL R6, R155, RZ, P1 ;  /* 0x000000ff9b067208 */ /* 0x000fc40000800000 */
[----:B------:R-:W-:Y:S01]  /*8cc0*/  FSEL R135, R135, RZ, P1 ;  /* 0x000000ff87877208 */ /* 0x000fe20000800000 */
[--C-:B------:R-:W-:Y:S01]  /*8cd0*/  FFMA.FTZ R151, R152, UR4, -R153.reuse ;  /* 0x0000000498977c23 */ /* 0x100fe20008010899 */
[----:B------:R-:W-:Y:S01]  /*8ce0*/  FFMA.FTZ R152, R157, UR4, -R153 ;  /* 0x000000049d987c23 */ /* 0x000fe20008010899 */
[----:B------:R-:W-:Y:S01]  /*8cf0*/  FADD.FTZ R6, R3, -R6 ;  /* 0x8000000603067221 */ /* 0x000fe20000010000 */
[----:B------:R-:W-:Y:S01]  /*8d00*/  IADD3 R3, PT, PT, R159, R200, RZ ;  /* 0x000000c89f037210 */ /* 0x000fe20007ffe0ff */
[----:B------:R-:W-:Y:S01]  /*8d10*/  FFMA.FTZ R134, R158, UR4, -R135 ;  /* 0x000000049e867c23 */ /* 0x000fe20008010887 */
[----:B------:R-:W-:Y:S01]  /*8d20*/  FMUL.FTZ R158, R4, UR4 ;  /* 0x00000004049e7c20 */ /* 0x000fe20008410000 */
[--C-:B------:R-:W-:Y:S01]  /*8d30*/  FFMA.FTZ R154, R154, UR4, -R153.reuse ;  /* 0x000000049a9a7c23 */ /* 0x100fe20008010899 */
[----:B------:R-:W-:Y:S01]  /*8d40*/  FFMA.FTZ R149, R149, UR4, -R153 ;  /* 0x0000000495957c23 */ /* 0x000fe20008010899 */
[----:B------:R-:W1:Y:S01]  /*8d50*/  LDSM.16.MT88.4 R20, [R3+0xc000] ;  /* 0x00c000000314783b */ /* 0x000e620000004200 */
[--C-:B------:R-:W-:Y:S01]  /*8d60*/  FFMA.FTZ R150, R150, UR4, -R135.reuse ;  /* 0x0000000496967c23 */ /* 0x100fe20008010887 */
[--C-:B------:R-:W-:Y:S01]  /*8d70*/  FFMA.FTZ R0, R57, UR4, -R135.reuse ;  /* 0x0000000439007c23 */ /* 0x100fe20008010887 */
[----:B------:R-:W-:Y:S01]  /*8d80*/  FFMA.FTZ R157, R59, UR4, -R135 ;  /* 0x000000043b9d7c23 */ /* 0x000fe20008010887 */
[----:B------:R-:W2:Y:S01]  /*8d90*/  MUFU.EX2 R158, R158 ;  /* 0x0000009e009e7308 */ /* 0x000ea20000000800 */
[----:B------:R-:W-:Y:S01]  /*8da0*/  FMUL.FTZ R132, R6, UR4 ;  /* 0x0000000406847c20 */ /* 0x000fe20008410000 */
[----:B------:R-:W-:Y:S01]  /*8db0*/  LDSM.16.MT88.4 R52, [R3+0x10000] ;  /* 0x010000000334783b */ /* 0x000fe20000004200 */
[--C-:B------:R-:W-:Y:S01]  /*8dc0*/  FFMA.FTZ R164, R230, UR4, -R153.reuse ;  /* 0x00000004e6a47c23 */ /* 0x100fe20008010899 */
[----:B------:R-:W-:Y:S01]  /*8dd0*/  FFMA.FTZ R161, R226, UR4, -R153 ;  /* 0x00000004e2a17c23 */ /* 0x000fe20008010899 */
        /* <DEDUP_REMOVED lines=11> */
[----:B------:R-:W3:Y:S01]  /*8e90*/  MUFU.EX2 R151, R151 ;  /* 0x0000009700977308 */ /* 0x000ee20000000800 */
[-C--:B--2---:R-:W-:Y:S01]  /*8ea0*/  FMUL.FTZ R8, R128, R158.reuse ;  /* 0x0000009e80087220 */ /* 0x084fe20000410000 */
[----:B------:R-:W-:Y:S01]  /*8eb0*/  IADD3 R128, PT, PT, R200, 0xc040, RZ ;  /* 0x0000c040c8807810 */ /* 0x000fe20007ffe0ff */
[-C--:B------:R-:W-:Y:S01]  /*8ec0*/  FMUL.FTZ R16, R72, R158.reuse ;  /* 0x0000009e48107220 */ /* 0x080fe20000410000 */
[----:B------:R-:W-:Y:S01]  /*8ed0*/  @P0 IADD3 R128, PT, PT, R215, -0x40, RZ ;  /* 0xffffffc0d7800810 */ /* 0x000fe20007ffe0ff */
[-C--:B------:R-:W-:Y:S01]  /*8ee0*/  FMUL.FTZ R17, R73, R158.reuse ;  /* 0x0000009e49117220 */ /* 0x080fe20000410000 */
[-C--:B------:R-:W-:Y:S01]  /*8ef0*/  FMUL.FTZ R76, R76, R158.reuse ;  /* 0x0000009e4c4c7220 */ /* 0x080fe20000410000 */
[----:B------:R-:W-:Y:S01]  /*8f00*/  FMUL.FTZ R77, R77, R158 ;  /* 0x0000009e4d4d7220 */ /* 0x000fe20000410000 */
[----:B------:R-:W-:Y:S01]  /*8f10*/  MUFU.EX2 R152, R152 ;  /* 0x0000009800987308 */ /* 0x000fe20000000800 */
[----:B------:R-:W2:Y:S01]  /*8f20*/  LDSM.16.MT88.4 R28, [R128] ;  /* 0x00000000801c783b */ /* 0x000ea20000004200 */
[----:B------:R-:W-:Y:S01]  /*8f30*/  IADD3 R159, PT, PT, R159, R128, RZ ;  /* 0x000000809f9f7210 */ /* 0x000fe20007ffe0ff */
[-C--:B------:R-:W-:Y:S01]  /*8f40*/  FMUL.FTZ R41, R97, R158.reuse ;  /* 0x0000009e61297220 */ /* 0x080fe20000410000 */
[--C-:B------:R-:W-:Y:S01]  /*8f50*/  FFMA.FTZ R97, R60, UR4, -R153.reuse ;  /* 0x000000043c617c23 */ /* 0x100fe20008010899 */
[-C--:B------:R-:W-:Y:S01]  /*8f60*/  FMUL.FTZ R24, R80, R158.reuse ;  /* 0x0000009e50187220 */ /* 0x080fe20000410000 */
[----:B------:R-:W-:Y:S01]  /*8f70*/  LDSM.16.MT88.4 R60, [R128+0x4000] ;  /* 0x00400000803c783b */ /* 0x000fe20000004200 */
[----:B------:R-:W-:Y:S01]  /*8f80*/  FMUL.FTZ R25, R81, R158 ;  /* 0x0000009e51197220 */ /* 0x000fe20000410000 */
[----:B------:R-:W4:Y:S01]  /*8f90*/  MUFU.EX2 R149, R149 ;  /* 0x0000009500957308 */ /* 0x000f220000000800 */
[----:B---3--:R-:W-:Y:S01]  /*8fa0*/  F2FP.BF16.F32.PACK_AB R4, R151, R154 ;  /* 0x0000009a9704723e */ /* 0x008fe200000010ff */
[----:B------:R-:W3:Y:S01]  /*8fb0*/  LDSM.16.MT88.4 R36, [R159] ;  /* 0x000000009f24783b */ /* 0x000ee20000004200 */
[-C--:B------:R-:W-:Y:S01]  /*8fc0*/  FMUL.FTZ R40, R96, R158.reuse ;  /* 0x0000009e60287220 */ /* 0x080fe20000410000 */
[-C--:B------:R-:W-:Y:S01]  /*8fd0*/  FMUL.FTZ R100, R100, R158.reuse ;  /* 0x0000009e64647220 */ /* 0x080fe20000410000 */
[-C--:B------:R-:W-:Y:S01]  /*8fe0*/  FMUL.FTZ R101, R101, R158.reuse ;  /* 0x0000009e65657220 */ /* 0x080fe20000410000 */
[--C-:B------:R-:W-:Y:S01]  /*8ff0*/  FFMA.FTZ R96, R56, UR4, -R153.reuse ;  /* 0x0000000438607c23 */ /* 0x100fe20008010899 */
        /* <DEDUP_REMOVED lines=9> */
[----:B------:R-:W5:Y:S01]  /*9090*/  MUFU.EX2 R134, R134 ;  /* 0x0000008600867308 */ /* 0x000f620000000800 */
[----:B----4-:R-:W-:Y:S01]  /*90a0*/  F2FP.BF16.F32.PACK_AB R6, R149, R152 ;  /* 0x000000989506723e */ /* 0x010fe200000010ff */
        /* <DEDUP_REMOVED lines=10> */
[----:B------:R-:W-:Y:S01]  /*9150*/  FMUL.FTZ R117, R117, R158 ;  /* 0x0000009e75757220 */ /* 0x000fe20000410000 */
[----:B------:R-:W-:Y:S01]  /*9160*/  FFMA.FTZ R129, R232, UR4, -R153 ;  /* 0x00000004e8817c23 */ /* 0x000fe20008010899 */
[----:B------:R-:W-:Y:S01]  /*9170*/  FFMA.FTZ R188, R188, UR4, -R135 ;  /* 0x00000004bcbc7c23 */ /* 0x000fe20008010887 */
[--C-:B------:R-:W-:Y:S01]  /*9180*/  FFMA.FTZ R173, R186, UR4, -R153.reuse ;  /* 0x00000004baad7c23 */ /* 0x100fe20008010899 */
[----:B------:R-:W4:Y:S01]  /*9190*/  MUFU.EX2 R157, R157 ;  /* 0x0000009d009d7308 */ /* 0x000f220000000800 */
[----:B-----5:R-:W-:Y:S01]  /*91a0*/  F2FP.BF16.F32.PACK_AB R5, R134, R150 ;  /* 0x000000968605723e */ /* 0x020fe200000010ff */
[--C-:B------:R-:W-:Y:S01]  /*91b0*/  FFMA.FTZ R182, R182, UR4, -R153.reuse ;  /* 0x00000004b6b67c23 */ /* 0x100fe20008010899 */
[--C-:B------:R-:W-:Y:S01]  /*91c0*/  FFMA.FTZ R184, R184, UR4, -R153.reuse ;  /* 0x00000004b8b87c23 */ /* 0x100fe20008010899 */
[----:B------:R-:W-:Y:S01]  /*91d0*/  FFMA.FTZ R175, R180, UR4, -R153 ;  /* 0x00000004b4af7c23 */ /* 0x000fe20008010899 */
[--C-:B------:R-:W-:Y:S01]  /*91e0*/  FFMA.FTZ R177, R178, UR4, -R135.reuse ;  /* 0x00000004b2b17c23 */ /* 0x100fe20008010887 */
[--C-:B------:R-:W-:Y:S01]  /*91f0*/  FFMA.FTZ R176, R176, UR4, -R135.reuse ;  /* 0x00000004b0b07c23 */ /* 0x100fe20008010887 */
[--C-:B------:R-:W-:Y:S01]  /*9200*/  FFMA.FTZ R172, R172, UR4, -R135.reuse ;  /* 0x00000004acac7c23 */ /* 0x100fe20008010887 */
[----:B------:R-:W5:Y:S01]  /*9210*/  MUFU.EX2 R132, R132 ;  /* 0x0000008400847308 */ /* 0x000f620000000800 */
[----:B------:R-:W-:Y:S01]  /*9220*/  FFMA.FTZ R179, R174, UR4, -R135 ;  /* 0x00000004aeb37c23 */ /* 0x000fe20008010887 */
[--C-:B------:R-:W-:Y:S01]  /*9230*/  FFMA.FTZ R162, R162, UR4, -R153.reuse ;  /* 0x00000004a2a27c23 */ /* 0x100fe20008010899 */
[--C-:B------:R-:W-:Y:S01]  /*9240*/  FFMA.FTZ R137, R137, UR4, -R153.reuse ;  /* 0x0000000489897c23 */ /* 0x100fe20008010899 */
[--C-:B------:R-:W-:Y:S01]  /*9250*/  FFMA.FTZ R181, R160, UR4, -R153.reuse ;  /* 0x00000004a0b57c23 */ /* 0x100fe20008010899 */
[----:B------:R-:W-:Y:S01]  /*9260*/  FFMA.FTZ R140, R140, UR4, -R153 ;  /* 0x000000048c8c7c23 */ /* 0x000fe20008010899 */
[--C-:B------:R-:W-:Y:S01]  /*9270*/  FFMA.FTZ R136, R136, UR4, -R135.reuse ;  /* 0x0000000488887c23 */ /* 0x100fe20008010887 */
[--C-:B------:R-:W-:Y:S01]  /*9280*/  FFMA.FTZ R139, R139, UR4, -R135.reuse ;  /* 0x000000048b8b7c23 */ /* 0x100fe20008010887 */
[----:B------:R-:W-:Y:S01]  /*9290*/  MUFU.EX2 R97, R97 ;  /* 0x0000006100617308 */ /* 0x000fe20000000800 */
[----:B----4-:R-:W-:Y:S01]  /*92a0*/  F2FP.BF16.F32.PACK_AB R7, R157, R0 ;  /* 0x000000009d07723e */ /* 0x010fe200000010ff */
[--C-:B------:R-:W-:Y:S01]  /*92b0*/  FFMA.FTZ R138, R138, UR4, -R135.reuse ;  /* 0x000000048a8a7c23 */ /* 0x100fe20008010887 */
[----:B------:R-:W-:Y:S01]  /*92c0*/  FFMA.FTZ R141, R141, UR4, -R135 ;  /* 0x000000048d8d7c23 */ /* 0x000fe20008010887 */
[----:B------:R-:W-:Y:S01]  /*92d0*/  FFMA.FTZ R154, R221, R158, R154 ;  /* 0x0000009edd9a7223 */ /* 0x000fe2000001009a */
[--C-:B------:R-:W-:Y:S01]  /*92e0*/  FFMA.FTZ R142, R142, UR4, -R153.reuse ;  /* 0x000000048e8e7c23 */ /* 0x100fe20008010899 */
[--C-:B------:R-:W-:Y:S01]  /*92f0*/  FFMA.FTZ R145, R145, UR4, -R153.reuse ;  /* 0x0000000491917c23 */ /* 0x100fe20008010899 */
[--C-:B------:R-:W-:Y:S01]  /*9300*/  FFMA.FTZ R148, R148, UR4, -R153.reuse ;  /* 0x0000000494947c23 */ /* 0x100fe20008010899 */
        /* <DEDUP_REMOVED lines=8> */
[----:B------:R-:W-:Y:S01]  /*9390*/  LDSM.16.MT88.4 R80, [R3+0xc800] ;  /* 0x00c800000350783b */ /* 0x000fe20000004200 */
[C---:B-1----:R-:W-:Y:S01]  /*93a0*/  HMMA.16816.F32.BF16 R16, R4.reuse, R20, R16 ;  /* 0x000000140410723c */ /* 0x042fe20000041810 */
[-C--:B------:R-:W-:Y:S01]  /*93b0*/  FMUL.FTZ R43, R99, R132.reuse ;  /* 0x00000084632b7220 */ /* 0x080fe20000410000 */
[-C--:B------:R-:W-:Y:S01]  /*93c0*/  FMUL.FTZ R102, R102, R132.reuse ;  /* 0x0000008466667220 */ /* 0x080fe20000410000 */
[-C--:B------:R-:W-:Y:S01]  /*93d0*/  FMUL.FTZ R103, R103, R132.reuse ;  /* 0x0000008467677220 */ /* 0x080fe20000410000 */
[--C-:B------:R-:W-:Y:S01]  /*93e0*/  FFMA.FTZ R98, R48, UR4, -R153.reuse ;  /* 0x0000000430627c23 */ /* 0x100fe20008010899 */
[----:B------:R-:W-:Y:S01]  /*93f0*/  FFMA.FTZ R99, R58, UR4, -R153 ;  /* 0x000000043a637c23 */ /* 0x000fe20008010899 */
[-C--:B------:R-:W-:Y:S01]  /*9400*/  FMUL.FTZ R10, R130, R132.reuse ;  /* 0x00000084820a7220 */ /* 0x080fe20000410000 */
[-C--:B------:R-:W-:Y:S01]  /*9410*/  FMUL.FTZ R11, R131, R132.reuse ;  /* 0x00000084830b7220 */ /* 0x080fe20000410000 */
[C---:B------:R-:W-:Y:S01]  /*9420*/  HMMA.16816.F32.BF16 R20, R4.reuse, R22, R76 ;  /* 0x000000160414723c */ /* 0x040fe2000004184c */
[----:B------:R-:W1:Y:S01]  /*9430*/  LDSM.16.MT88.4 R76, [R159+0x4000] ;  /* 0x004000009f4c783b */ /* 0x000e620000004200 */
[-C--:B------:R-:W-:Y:S01]  /*9440*/  FMUL.FTZ R70, R70, R132.reuse ;  /* 0x0000008446467220 */ /* 0x080fe20000410000 */
[-C--:B------:R-:W-:Y:S01]  /*9450*/  FMUL.FTZ R71, R71, R132.reuse ;  /* 0x0000008447477220 */ /* 0x080fe20000410000 */
[----:B------:R-:W4:Y:S01]  /*9460*/  MUFU.EX2 R98, R98 ;  /* 0x0000006200627308 */ /* 0x000f220000000800 */
[-C--:B------:R-:W-:Y:S01]  /*9470*/  FMUL.FTZ R86, R86, R132.reuse ;  /* 0x0000008456567220 */ /* 0x080fe20000410000 */
[-C--:B------:R-:W-:Y:S01]  /*9480*/  FMUL.FTZ R87, R87, R132.reuse ;  /* 0x0000008457577220 */ /* 0x080fe20000410000 */
[-C--:B------:R-:W-:Y:S01]  /*9490*/  FMUL.FTZ R34, R90, R132.reuse ;  /* 0x000000845a227220 */ /* 0x080fe20000410000 */
[C---:B------:R-:W-:Y:S01]  /*94a0*/  HMMA.16816.F32.BF16 R40, R4.reuse, R44, R40 ;  /* 0x0000002c0428723c */ /* 0x040fe20000041828 */
[----:B------:R-:W-:Y:S01]  /*94b0*/  FMUL.FTZ R35, R91, R132 ;  /* 0x000000845b237220 */ /* 0x000fe20000410000 */
[----:B------:R-:W-:Y:S01]  /*94c0*/  FMUL.FTZ R48, R104, R158 ;  /* 0x0000009e68307220 */ /* 0x000fe20000410000 */
[-C--:B------:R-:W-:Y:S01]  /*94d0*/  FMUL.FTZ R50, R106, R132.reuse ;  /* 0x000000846a327220 */ /* 0x080fe20000410000 */
[----:B------:R-:W-:Y:S01]  /*94e0*/  MUFU.EX2 R99, R99 ;  /* 0x0000006300637308 */ /* 0x000fe20000000800 */
[-C--:B------:R-:W-:Y:S01]  /*94f0*/  FMUL.FTZ R51, R107, R132.reuse ;  /* 0x000000846b337220 */ /* 0x080fe20000410000 */
[-C--:B------:R-:W-:Y:S01]  /*9500*/  FMUL.FTZ R58, R126, R132.reuse ;  /* 0x000000847e3a7220 */ /* 0x080fe20000410000 */
[-C--:B------:R-:W-:Y:S01]  /*9510*/  FMUL.FTZ R59, R127, R132.reuse ;  /* 0x000000847f3b7220 */ /* 0x080fe20000410000 */
[C---:B------:R-:W-:Y:S01]  /*9520*/  HMMA.16816.F32.BF16 R44, R4.reuse, R46, R100 ;  /* 0x0000002e042c723c */ /* 0x040fe20000041864 */
[--C-:B------:R-:W-:Y:S01]  /*9530*/  FFMA.FTZ R103, R252, UR4, -R135.reuse ;  /* 0x00000004fc677c23 */ /* 0x100fe20008010887 */
[--C-:B------:R-:W-:Y:S01]  /*9540*/  FFMA.FTZ R102, R66, UR4, -R135.reuse ;  /* 0x0000000442667c23 */ /* 0x100fe20008010887 */
[--C-:B------:R-:W-:Y:S01]  /*9550*/  FFMA.FTZ R101, R64, UR4, -R135.reuse ;  /* 0x0000000440657c23 */ /* 0x100fe20008010887 */
[----:B------:R-:W-:Y:S01]  /*9560*/  FFMA.FTZ R100, R250, UR4, -R135 ;  /* 0x00000004fa647c23 */ /* 0x000fe20008010887 */
[-C--:B------:R-:W-:Y:S01]  /*9570*/  FMUL.FTZ R94, R94, R132.reuse ;  /* 0x000000845e5e7220 */ /* 0x080fe20000410000 */
[-C--:B------:R-:W-:Y:S01]  /*9580*/  FMUL.FTZ R95, R95, R132.reuse ;  /* 0x000000845f5f7220 */ /* 0x080fe20000410000 */
[----:B------:R-:W-:Y:S01]  /*9590*/  MUFU.EX2 R103, R103 ;  /* 0x0000006700677308 */ /* 0x000fe20000000800 */
[C---:B------:R-:W-:Y:S01]  /*95a0*/  HMMA.16816.F32.BF16 R8, R4.reuse, R12, R8 ;  /* 0x0000000c0408723c */ /* 0x040fe20000041808 */
[-C--:B------:R-:W-:Y:S01]  /*95b0*/  FMUL.FTZ R110, R110, R132.reuse ;  /* 0x000000846e6e7220 */ /* 0x080fe20000410000 */
[-C--:B------:R-:W-:Y:S01]  /*95c0*/  FMUL.FTZ R111, R111, R132.reuse ;  /* 0x000000846f6f7220 */ /* 0x080fe20000410000 */
[-C--:B------:R-:W-:Y:S01]  /*95d0*/  FMUL.FTZ R114, R114, R132.reuse ;  /* 0x0000008472727220 */ /* 0x080fe20000410000 */
[-C--:B------:R-:W-:Y:S01]  /*95e0*/  FMUL.FTZ R115, R115, R132.reuse ;  /* 0x0000008473737220 */ /* 0x080fe20000410000 */
[----:B------:R-:W-:Y:S01]  /*95f0*/  LDSM.16.MT88.4 R64, [R128+0x800] ;  /* 0x000800008040783b */ /* 0x000fe20000004200 */
[----:B------:R-:W-:Y:S01]  /*9600*/  FMUL.FTZ R118, R118, R132 ;  /* 0x0000008476767220 */ /* 0x000fe20000410000 */
[----:B------:R-:W5:Y:S01]  /*9610*/  MUFU.EX2 R102, R102 ;  /* 0x0000006600667308 */ /* 0x000f620000000800 */
[C---:B------:R-:W-:Y:S01]  /*9620*/  HMMA.16816.F32.BF16 R12, R4.reuse, R14, R68 ;  /* 0x0000000e040c723c */ /* 0x040fe20000041844 */
[-C--:B------:R-:W-:Y:S01]  /*9630*/  FMUL.FTZ R68, R120, R158.reuse ;  /* 0x0000009e78447220 */ /* 0x080fe20000410000 */
[----:B------:R-:W-:Y:S01]  /*9640*/  FMUL.FTZ R69, R121, R158 ;  /* 0x0000009e79457220 */ /* 0x000fe20000410000 */
[-C--:B------:R-:W-:Y:S01]  /*9650*/  FMUL.FTZ R70, R122, R132.reuse ;  /* 0x000000847a467220 */ /* 0x080fe20000410000 */
[-C--:B------:R-:W-:Y:S01]  /*9660*/  FMUL.FTZ R71, R123, R132.reuse ;  /* 0x000000847b477220 */ /* 0x080fe20000410000 */
[-C--:B------:R-:W-:Y:S01]  /*9670*/  FMUL.FTZ R119, R119, R132.reuse ;  /* 0x0000008477777220 */ /* 0x080fe20000410000 */
[----:B------:R-:W-:Y:S01]  /*9680*/  LDSM.16.MT88.4 R72, [R159+0x800] ;  /* 0x000800009f48783b */ /* 0x000fe20000004200 */
[----:B------:R-:W-:Y:S01]  /*9690*/  MUFU.EX2 R101, R101 ;  /* 0x0000006500657308 */ /* 0x000fe20000000800 */
[C---:B--2---:R-:W-:Y:S01]  /*96a0*/  HMMA.16816.F32.BF16 R24, R4.reuse, R28, R24 ;  /* 0x0000001c0418723c */ /* 0x044fe20000041818 */
[----:B------:R-:W-:Y:S01]  /*96b0*/  FFMA.FTZ R130, R228, UR4, -R153 ;  /* 0x00000004e4827c23 */ /* 0x000fe20008010899 */
[----:B------:R-:W-:Y:S01]  /*96c0*/  LDSM.16.MT88.4 R88, [R128+0x4800] ;  /* 0x004800008058783b */ /* 0x000fe20000004200 */
[----:B------:R-:W-:Y:S01]  /*96d0*/  FFMA.FTZ R131, R224, UR4, -R135 ;  /* 0x00000004e0837c23 */ /* 0x000fe20008010887 */
[----:B------:R-:W-:Y:S01]  /*96e0*/  FFMA.FTZ R219, R219, R132, R150 ;  /* 0x00000084dbdb7223 */ /* 0x000fe20000010096 */
[----:B------:R-:W-:Y:S01]  /*96f0*/  FADD.FTZ R151, R151, R154 ;  /* 0x0000009a97977221 */ /* 0x000fe20000010000 */
[----:B------:R-:W-:Y:S01]  /*9700*/  FFMA.FTZ R147, R147, UR4, -R153 ;  /* 0x0000000493937c23 */ /* 0x000fe20008010899 */
[----:B------:R-:W2:Y:S01]  /*9710*/  MUFU.EX2 R100, R100 ;  /* 0x0000006400647308 */ /* 0x000ea20000000800 */
[C---:B------:R-:W-:Y:S01]  /*9720*/  HMMA.16816.F32.BF16 R28, R4.reuse, R30, R84 ;  /* 0x0000001e041c723c */ /* 0x040fe20000041854 */
[----:B------:R-:W2:Y:S01]  /*9730*/  LDSM.16.MT88.4 R84, [R200+0xc800] ;  /* 0x00c80000c854783b */ /* 0x000ea20000004200 */
[----:B------:R-:W-:Y:S01]  /*9740*/  FADD.FTZ R219, R134, R219 ;  /* 0x000000db86db7221 */ /* 0x000fe20000010000 */
[----:B------:R-:W-:Y:S01]  /*9750*/  FADD.FTZ R152, R152, R151 ;  /* 0x0000009798987221 */ /* 0x000fe20000010000 */
[--C-:B------:R-:W-:Y:S01]  /*9760*/  FFMA.FTZ R143, R143, UR4, -R135.reuse ;  /* 0x000000048f8f7c23 */ /* 0x100fe20008010887 */
[----:B------:R-:W-:Y:S01]  /*9770*/  FFMA.FTZ R146, R146, UR4, -R135 ;  /* 0x0000000492927c23 */ /* 0x000fe20008010887 */
[----:B------:R-:W-:Y:S01]  /*9780*/  FADD.FTZ R0, R0, R219 ;  /* 0x000000db00007221 */ /* 0x000fe20000010000 */
[----:B------:R-:W-:Y:S01]  /*9790*/  MUFU.EX2 R129, R129 ;  /* 0x0000008100817308 */ /* 0x000fe20000000800 */
[----:B---3--:R-:W-:Y:S01]  /*97a0*/  HMMA.16816.F32.BF16 R32, R4, R36, R32 ;  /* 0x000000240420723c */ /* 0x008fe20000041820 */
[----:B------:R-:W-:Y:S01]  /*97b0*/  FADD.FTZ R152, R149, R152 ;  /* 0x0000009895987221 */ /* 0x000fe20000010000 */
[----:B------:R-:W-:Y:S01]  /*97c0*/  FADD.FTZ R0, R157, R0 ;  /* 0x000000009d007221 */ /* 0x000fe20000010000 */
[--C-:B------:R-:W-:Y:S01]  /*97d0*/  FFMA.FTZ R144, R144, UR4, -R135.reuse ;  /* 0x0000000490907c23 */ /* 0x100fe20008010887 */
[----:B------:R-:W-:Y:S01]  /*97e0*/  FFMA.FTZ R133, R133, UR4, -R135 ;  /* 0x0000000485857c23 */ /* 0x000fe20008010887 */
[----:B------:R-:W-:-:S02]  /*97f0*/  MOV R132, R156 ;  /* 0x0000009c00847202 */ /* 0x000fc40000000f00 */
[----:B------:R-:W-:Y:S01]  /*9800*/  MUFU.EX2 R130, R130 ;  /* 0x0000008200827308 */ /* 0x000fe20000000800 */
[C---:B------:R-:W-:Y:S07]  /*9810*/  HMMA.16816.F32.BF16 R48, R4.reuse, R52, R48 ;  /* 0x000000340430723c */ /* 0x040fee0000041830 */
[----:B------:R-:W-:Y:S01]  /*9820*/  MUFU.EX2 R164, R164 ;  /* 0x000000a400a47308 */ /* 0x000fe20000000800 */
[C---:B------:R-:W-:Y:S07]  /*9830*/  HMMA.16816.F32.BF16 R56, R4.reuse, R60, R56 ;  /* 0x0000003c0438723c */ /* 0x040fee0000041838 */
[----:B------:R-:W-:Y:S01]  /*9840*/  MUFU.EX2 R161, R161 ;  /* 0x000000a100a17308 */ /* 0x000fe20000000800 */
[C---:B------:R-:W-:Y:S01]  /*9850*/  HMMA.16816.F32.BF16 R36, R4.reuse, R38, R92 ;  /* 0x000000260424723c */ /* 0x040fe2000004185c */
[----:B------:R-:W-:Y:S06]  /*9860*/  LDSM.16.MT88.4 R92, [R200+0xd000] ;  /* 0x00d00000c85c783b */ /* 0x000fec0000004200 */
[----:B------:R-:W-:Y:S01]  /*9870*/  MUFU.EX2 R131, R131 ;  /* 0x0000008300837308 */ /* 0x000fe20000000800 */
[C---:B------:R-:W-:Y:S01]  /*9880*/  HMMA.16816.F32.BF16 R52, R4.reuse, R54, R108 ;  /* 0x000000360434723c */ /* 0x040fe2000004186c */
[----:B------:R-:W-:Y:S06]  /*9890*/  LDSM.16.MT88.4 R108, [R3+0x13800] ;  /* 0x01380000036c783b */ /* 0x000fec0000004200 */
[----:B------:R-:W-:Y:S01]  /*98a0*/  MUFU.EX2 R166, R166 ;  /* 0x000000a600a67308 */ /* 0x000fe20000000800 */
[----:B------:R-:W-:Y:S01]  /*98b0*/  HMMA.16816.F32.BF16 R60, R4, R62, R112 ;  /* 0x0000003e043c723c */ /* 0x000fe20000041870 */
[--C-:B------:R-:W-:Y:S01]  /*98c0*/  FFMA.FTZ R112, R248, UR4, -R153.reuse ;  /* 0x00000004f8707c23 */ /* 0x100fe20008010899 */
[--C-:B------:R-:W-:Y:S01]  /*98d0*/  FFMA.FTZ R113, R244, UR4, -R153.reuse ;  /* 0x00000004f4717c23 */ /* 0x100fe20008010899 */
[--C-:B------:R-:W-:Y:S01]  /*98e0*/  FFMA.FTZ R115, R246, UR4, -R153.reuse ;  /* 0x00000004f6737c23 */ /* 0x100fe20008010899 */
[----:B------:R-:W-:-:S03]  /*98f0*/  FFMA.FTZ R114, R242, UR4, -R153 ;  /* 0x00000004f2727c23 */ /* 0x000fc60008010899 */
[----:B------:R-:W-:Y:S01]  /*9900*/  MUFU.EX2 R112, R112 ;  /* 0x0000007000707308 */ /* 0x000fe20000000800 */
[C---:B-1----:R-:W-:Y:S01]  /*9910*/  HMMA.16816.F32.BF16 R68, R4.reuse, R76, R68 ;  /* 0x0000004c0444723c */ /* 0x042fe20000041844 */
[----:B----4-:R-:W-:Y:S01]  /*9920*/  F2FP.BF16.F32.PACK_AB R76, R98, R97 ;  /* 0x00000061624c723e */ /* 0x010fe200000010ff */
[----:B------:R-:W-:Y:S01]  /*9930*/  FADD.FTZ R97, R97, R152 ;  /* 0x0000009861617221 */ /* 0x000fe20000010000 */
[----:B-----5:R-:W-:Y:S01]  /*9940*/  F2FP.BF16.F32.PACK_AB R77, R102, R103 ;  /* 0x00000067664d723e */ /* 0x020fe200000010ff */
[----:B------:R-:W-:Y:S02]  /*9950*/  FADD.FTZ R103, R103, R0 ;  /* 0x0000000067677221 */ /* 0x000fe40000010000 */
[----:B------:R-:W-:Y:S01]  /*9960*/  FADD.FTZ R98, R98, R97 ;  /* 0x0000006162627221 */ /* 0x000fe20000010000 */
[----:B------:R-:W1:Y:S01]  /*9970*/  MUFU.EX2 R113, R113 ;  /* 0x0000007100717308 */ /* 0x000e620000000800 */
[----:B------:R-:W-:Y:S01]  /*9980*/  HMMA.16816.F32.BF16 R4, R4, R78, R116 ;  /* 0x0000004e0404723c */ /* 0x000fe20000041874 */
[----:B------:R-:W-:Y:S01]  /*9990*/  F2FP.BF16.F32.PACK_AB R78, R96, R99 ;  /* 0x00000063604e723e */ /* 0x000fe200000010ff */
[--C-:B------:R-:W-:Y:S01]  /*99a0*/  FFMA.FTZ R116, R240, UR4, -R135.reuse ;  /* 0x00000004f0747c23 */ /* 0x100fe20008010887 */
[----:B--2---:R-:W-:Y:S01]  /*99b0*/  F2FP.BF16.F32.PACK_AB R79, R100, R101 ;  /* 0x00000065644f723e */ /* 0x004fe200000010ff */
[--C-:B------:R-:W-:Y:S01]  /*99c0*/  FFMA.FTZ R117, R238, UR4, -R135.reuse ;  /* 0x00000004ee757c23 */ /* 0x100fe20008010887 */
[--C-:B------:R-:W-:Y:S01]  /*99d0*/  FFMA.FTZ R118, R236, UR4, -R135.reuse ;  /* 0x00000004ec767c23 */ /* 0x100fe20008010887 */
[----:B------:R-:W-:Y:S01]  /*99e0*/  FFMA.FTZ R119, R234, UR4, -R135 ;  /* 0x00000004ea777c23 */ /* 0x000fe20008010887 */
[----:B------:R-:W-:Y:S01]  /*99f0*/  MUFU.EX2 R115, R115 ;  /* 0x0000007300737308 */ /* 0x000fe20000000800 */
[----:B------:R-:W-:Y:S01]  /*9a00*/  FADD.FTZ R102, R102, R103 ;  /* 0x0000006766667221 */ /* 0x000fe20000010000 */
[----:B------:R-:W-:Y:S01]  /*9a10*/  FADD.FTZ R99, R99, R98 ;  /* 0x0000006263637221 */ /* 0x000fe20000010000 */
[----:B------:R-:W-:Y:S02]  /*9a20*/  HMMA.16816.F32.BF16 R16, R76, R80, R16 ;  /* 0x000000504c10723c */ /* 0x000fe40000041810 */
[----:B------:R-:W-:Y:S01]  /*9a30*/  FADD.FTZ R101, R101, R102 ;  /* 0x0000006665657221 */ /* 0x000fe20000010000 */
[----:B------:R-:W-:-:S02]  /*9a40*/  FADD.FTZ R99, R96, R99 ;  /* 0x0000006360637221 */ /* 0x000fc40000010000 */
[----:B------:R-:W-:Y:S01]  /*9a50*/  MUFU.EX2 R114, R114 ;  /* 0x0000007200727308 */ /* 0x000fe20000000800 */
[----:B------:R-:W-:Y:S02]  /*9a60*/  FADD.FTZ R101, R100, R101 ;  /* 0x0000006564657221 */ /* 0x000fe40000010000 */
[C---:B------:R-:W-:Y:S01]  /*9a70*/  HMMA.16816.F32.BF16 R20, R76.reuse, R82, R20 ;  /* 0x000000524c14723c */ /* 0x040fe20000041814 */
[----:B------:R-:W2:Y:S04]  /*9a80*/  LDSM.16.MT88.4 R80, [R200+0x10800] ;  /* 0x01080000c850783b */ /* 0x000ea80000004200 */
[----:B------:R-:W-:Y:S03]  /*9a90*/  MUFU.EX2 R116, R116 ;  /* 0x0000007400747308 */ /* 0x000fe60000000800 */
[C---:B------:R-:W-:Y:S05]  /*9aa0*/  HMMA.16816.F32.BF16 R8, R76.reuse, R84, R8 ;  /* 0x000000544c08723c */ /* 0x040fea0000041808 */
[----:B------:R-:W3:Y:S03]  /*9ab0*/  MUFU.EX2 R117, R117 ;  /* 0x0000007500757308 */ /* 0x000ee60000000800 */
[C---:B------:R-:W-:Y:S01]  /*9ac0*/  HMMA.16816.F32.BF16 R12, R76.reuse, R86, R12 ;  /* 0x000000564c0c723c */ /* 0x040fe2000004180c */
[----:B------:R-:W-:Y:S04]  /*9ad0*/  LDSM.16.MT88.4 R84, [R159+0x4800] ;  /* 0x004800009f54783b */ /* 0x000fe80000004200 */
        /* <DEDUP_REMOVED lines=9> */
[----:B------:R-:W4:Y:S04]  /*9b70*/  LDSM.16.MT88.4 R72, [R3+0xd000] ;  /* 0x00d000000348783b */ /* 0x000f280000004200 */
[----:B------:R-:W-:Y:S03]  /*9b80*/  MUFU.EX2 R165, R165 ;  /* 0x000000a500a57308 */ /* 0x000fe60000000800 */
[C---:B--2---:R-:W-:Y:S05]  /*9b90*/  HMMA.16816.F32.BF16 R40, R76.reuse, R80, R40 ;  /* 0x000000504c28723c */ /* 0x044fea0000041828 */
[----:B------:R-:W2:Y:S03]  /*9ba0*/  MUFU.EX2 R170, R170 ;  /* 0x000000aa00aa7308 */ /* 0x000ea60000000800 */
[C---:B------:R-:W-:Y:S01]  /*9bb0*/  HMMA.16816.F32.BF16 R44, R76.reuse, R82, R44 ;  /* 0x000000524c2c723c */ /* 0x040fe2000004182c */
[----:B------:R-:W2:Y:S04]  /*9bc0*/  LDSM.16.MT88.4 R80, [R128+0x1000] ;  /* 0x001000008050783b */ /* 0x000ea80000004200 */
[----:B------:R-:W-:Y:S03]  /*9bd0*/  MUFU.EX2 R192, R192 ;  /* 0x000000c000c07308 */ /* 0x000fe60000000800 */
[C---:B------:R-:W-:Y:S05]  /*9be0*/  HMMA.16816.F32.BF16 R56, R76.reuse, R88, R56 ;  /* 0x000000584c38723c */ /* 0x040fea0000041838 */
[----:B------:R-:W-:Y:S03]  /*9bf0*/  MUFU.EX2 R167, R167 ;  /* 0x000000a700a77308 */ /* 0x000fe60000000800 */
[C---:B-----5:R-:W-:Y:S05]  /*9c00*/  HMMA.16816.F32.BF16 R48, R76.reuse, R64, R48 ;  /* 0x000000404c30723c */ /* 0x060fea0000041830 */
[----:B------:R-:W-:Y:S03]  /*9c10*/  MUFU.EX2 R169, R169 ;  /* 0x000000a900a97308 */ /* 0x000fe60000000800 */
[C---:B------:R-:W-:Y:S01]  /*9c20*/  HMMA.16816.F32.BF16 R52, R76.reuse, R66, R52 ;  /* 0x000000424c34723c */ /* 0x040fe20000041834 */
[----:B------:R-:W5:Y:S04]  /*9c30*/  LDSM.16.MT88.4 R64, [R159+0x1000] ;  /* 0x001000009f40783b */ /* 0x000f680000004200 */
[----:B------:R-:W5:Y:S03]  /*9c40*/  MUFU.EX2 R194, R194 ;  /* 0x000000c200c27308 */ /* 0x000f660000000800 */
[C---:B------:R-:W-:Y:S01]  /*9c50*/  HMMA.16816.F32.BF16 R60, R76.reuse, R90, R60 ;  /* 0x0000005a4c3c723c */ /* 0x040fe2000004183c */
[----:B------:R-:W-:Y:S04]  /*9c60*/  LDSM.16.MT88.4 R88, [R128+0x5000] ;  /* 0x005000008058783b */ /* 0x000fe80000004200 */
[----:B------:R-:W-:Y:S03]  /*9c70*/  MUFU.EX2 R171, R171 ;  /* 0x000000ab00ab7308 */ /* 0x000fe60000000800 */
[C---:B------:R-:W-:Y:S05]  /*9c80*/  HMMA.16816.F32.BF16 R68, R76.reuse, R84, R68 ;  /* 0x000000544c44723c */ /* 0x040fea0000041844 */
[----:B------:R-:W5:Y:S03]  /*9c90*/  MUFU.EX2 R188, R188 ;  /* 0x000000bc00bc7308 */ /* 0x000f660000000800 */
[----:B------:R-:W-:Y:S01]  /*9ca0*/  HMMA.16816.F32.BF16 R4, R76, R86, R4 ;  /* 0x000000564c04723c */ /* 0x000fe20000041804 */
[----:B-1----:R-:W-:Y:S01]  /*9cb0*/  F2FP.BF16.F32.PACK_AB R76, R113, R112 ;  /* 0x00000070714c723e */ /* 0x002fe200000010ff */
[----:B------:R-:W-:Y:S01]  /*9cc0*/  LDSM.16.MT88.4 R84, [R159+0x5000] ;  /* 0x005000009f54783b */ /* 0x000fe20000004200 */
[----:B---3--:R-:W-:Y:S01]  /*9cd0*/  F2FP.BF16.F32.PACK_AB R77, R117, R116 ;  /* 0x00000074754d723e */ /* 0x008fe200000010ff */
        /* <DEDUP_REMOVED lines=9> */
[----:B------:R-:W-:Y:S01]  /*9d70*/  HMMA.16816.F32.BF16 R16, R76, R72, R16 ;  /* 0x000000484c10723c */ /* 0x000fe20000041810 */
[----:B------:R-:W1:Y:S01]  /*9d80*/  MUFU.EX2 R182, R182 ;  /* 0x000000b600b67308 */ /* 0x000e620000000800 */
[----:B------:R-:W-:Y:S01]  /*9d90*/  FADD.FTZ R118, R118, R117 ;  /* 0x0000007576767221 */ /* 0x000fe20000010000 */
[----:B------:R-:W-:-:S03]  /*9da0*/  FADD.FTZ R114, R114, R115 ;  /* 0x0000007372727221 */ /* 0x000fc60000010000 */
[----:B------:R-:W-:Y:S02]  /*9db0*/  FADD.FTZ R118, R119, R118 ;  /* 0x0000007677767221 */ /* 0x000fe40000010000 */
[C---:B------:R-:W-:Y:S01]  /*9dc0*/  HMMA.16816.F32.BF16 R20, R76.reuse, R74, R20 ;  /* 0x0000004a4c14723c */ /* 0x040fe20000041814 */
[----:B------:R-:W3:Y:S01]  /*9dd0*/  LDSM.16.MT88.4 R72, [R200+0x11000] ;  /* 0x01100000c848783b */ /* 0x000ee20000004200 */
[----:B------:R-:W-:Y:S06]  /*9de0*/  MUFU.EX2 R184, R184 ;  /* 0x000000b800b87308 */ /* 0x000fec0000000800 */
[C---:B--2---:R-:W-:Y:S02]  /*9df0*/  HMMA.16816.F32.BF16 R24, R76.reuse, R80, R24 ;  /* 0x000000504c18723c */ /* 0x044fe40000041818 */
[----:B------:R-:W-:Y:S06]  /*9e00*/  MUFU.EX2 R175, R175 ;  /* 0x000000af00af7308 */ /* 0x000fec0000000800 */
[C---:B------:R-:W-:Y:S01]  /*9e10*/  HMMA.16816.F32.BF16 R28, R76.reuse, R82, R28 ;  /* 0x000000524c1c723c */ /* 0x040fe2000004181c */
[----:B------:R-:W2:Y:S01]  /*9e20*/  LDSM.16.MT88.4 R80, [R3+0x11000] ;  /* 0x011000000350783b */ /* 0x000ea20000004200 */
[----:B------:R-:W-:Y:S06]  /*9e30*/  MUFU.EX2 R177, R177 ;  /* 0x000000b100b17308 */ /* 0x000fec0000000800 */
[C---:B-----5:R-:W-:Y:S02]  /*9e40*/  HMMA.16816.F32.BF16 R32, R76.reuse, R64, R32 ;  /* 0x000000404c20723c */ /* 0x060fe40000041820 */
[----:B------:R-:W4:Y:S06]  /*9e50*/  MUFU.EX2 R176, R176 ;  /* 0x000000b000b07308 */ /* 0x000f2c0000000800 */
[C---:B------:R-:W-:Y:S01]  /*9e60*/  HMMA.16816.F32.BF16 R36, R76.reuse, R66, R36 ;  /* 0x000000424c24723c */ /* 0x040fe20000041824 */
[----:B------:R-:W5:Y:S01]  /*9e70*/  LDSM.16.MT88.4 R64, [R3+0xd800] ;  /* 0x00d800000340783b */ /* 0x000f620000004200 */
[----:B------:R-:W-:Y:S06]  /*9e80*/  MUFU.EX2 R172, R172 ;  /* 0x000000ac00ac7308 */ /* 0x000fec0000000800 */
[C---:B------:R-:W-:Y:S02]  /*9e90*/  HMMA.16816.F32.BF16 R8, R76.reuse, R92, R8 ;  /* 0x0000005c4c08723c */ /* 0x040fe40000041808 */
[----:B------:R-:W4:Y:S06]  /*9ea0*/  MUFU.EX2 R179, R179 ;  /* 0x000000b300b37308 */ /* 0x000f2c0000000800 */
[C---:B---3--:R-:W-:Y:S02]  /*9eb0*/  HMMA.16816.F32.BF16 R40, R76.reuse, R72, R40 ;  /* 0x000000484c28723c */ /* 0x048fe40000041828 */
[----:B------:R-:W-:Y:S06]  /*9ec0*/  MUFU.EX2 R162, R162 ;  /* 0x000000a200a27308 */ /* 0x000fec0000000800 */
[C---:B------:R-:W-:Y:S01]  /*9ed0*/  HMMA.16816.F32.BF16 R44, R76.reuse, R74, R44 ;  /* 0x0000004a4c2c723c */ /* 0x040fe2000004182c */
[----:B------:R-:W3:Y:S01]  /*9ee0*/  LDSM.16.MT88.4 R72, [R128+0x1800] ;  /* 0x001800008048783b */ /* 0x000ee20000004200 */
[----:B------:R-:W4:Y:S06]  /*9ef0*/  MUFU.EX2 R137, R137 ;  /* 0x0000008900897308 */ /* 0x000f2c0000000800 */
[C---:B--2---:R-:W-:Y:S02]  /*9f00*/  HMMA.16816.F32.BF16 R48, R76.reuse, R80, R48 ;  /* 0x000000504c30723c */ /* 0x044fe40000041830 */
[----:B------:R-:W-:Y:S06]  /*9f10*/  MUFU.EX2 R181, R181 ;  /* 0x000000b500b57308 */ /* 0x000fec0000000800 */
[C---:B------:R-:W-:Y:S01]  /*9f20*/  HMMA.16816.F32.BF16 R52, R76.reuse, R82, R52 ;  /* 0x000000524c34723c */ /* 0x040fe20000041834 */
[----:B------:R-:W2:Y:S01]  /*9f30*/  LDSM.16.MT88.4 R80, [R159+0x1800] ;  /* 0x001800009f50783b */ /* 0x000ea20000004200 */
[----:B------:R-:W-:Y:S06]  /*9f40*/  MUFU.EX2 R140, R140 ;  /* 0x0000008c008c7308 */ /* 0x000fec0000000800 */
[C---:B------:R-:W-:Y:S01]  /*9f50*/  HMMA.16816.F32.BF16 R12, R76.reuse, R94, R12 ;  /* 0x0000005e4c0c723c */ /* 0x040fe2000004180c */
[----:B------:R-:W1:Y:S01]  /*9f60*/  LDSM.16.MT88.4 R92, [R200+0xd800] ;  /* 0x00d80000c85c783b */ /* 0x000e620000004200 */
[----:B------:R-:W-:Y:S06]  /*9f70*/  MUFU.EX2 R136, R136 ;  /* 0x0000008800887308 */ /* 0x000fec0000000800 */
[C---:B------:R-:W-:Y:S02]  /*9f80*/  HMMA.16816.F32.BF16 R56, R76.reuse, R88, R56 ;  /* 0x000000584c38723c */ /* 0x040fe40000041838 */
[----:B------:R-:W4:Y:S06]  /*9f90*/  MUFU.EX2 R139, R139 ;  /* 0x0000008b008b7308 */ /* 0x000f2c0000000800 */
[C---:B------:R-:W-:Y:S01]  /*9fa0*/  HMMA.16816.F32.BF16 R60, R76.reuse, R90, R60 ;  /* 0x0000005a4c3c723c */ /* 0x040fe2000004183c */
[----:B------:R-:W-:Y:S01]  /*9fb0*/  LDSM.16.MT88.4 R88, [R128+0x5800] ;  /* 0x005800008058783b */ /* 0x000fe20000004200 */
[----:B------:R-:W-:Y:S06]  /*9fc0*/  MUFU.EX2 R138, R138 ;  /* 0x0000008a008a7308 */ /* 0x000fec0000000800 */
[C---:B------:R-:W-:Y:S02]  /*9fd0*/  HMMA.16816.F32.BF16 R68, R76.reuse, R84, R68 ;  /* 0x000000544c44723c */ /* 0x040fe40000041844 */
[----:B------:R-:W4:Y:S06]  /*9fe0*/  MUFU.EX2 R141, R141 ;  /* 0x0000008d008d7308 */ /* 0x000f2c0000000800 */
[----:B------:R-:W-:Y:S01]  /*9ff0*/  HMMA.16816.F32.BF16 R4, R76, R86, R4 ;  /* 0x000000564c04723c */ /* 0x000fe20000041804 */
[----:B------:R-:W-:Y:S01]  /*a000*/  F2FP.BF16.F32.PACK_AB R76, R130, R129 ;  /* 0x00000081824c723e */ /* 0x000fe200000010ff */
[----:B------:R-:W-:Y:S01]  /*a010*/  LDSM.16.MT88.4 R84, [R159+0x5800] ;  /* 0x005800009f54783b */ /* 0x000fe20000004200 */
[----:B------:R-:W-:Y:S01]  /*a020*/  F2FP.BF16.F32.PACK_AB R77, R166, R131 ;  /* 0x00000083a64d723e */ /* 0x000fe200000010ff */
[----:B------:R-:W-:Y:S01]  /*a030*/  MUFU.EX2 R142, R142 ;  /* 0x0000008e008e7308 */ /* 0x000fe20000000800 */
[----:B------:R-:W-:Y:S01]  /*a040*/  F2FP.BF16.F32.PACK_AB R78, R161, R164 ;  /* 0x000000a4a14e723e */ /* 0x000fe200000010ff */
[----:B------:R-:W-:Y:S01]  /*a050*/  FADD.FTZ R129, R129, R114 ;  /* 0x0000007281817221 */ /* 0x000fe20000010000 */
[----:B------:R-:W-:Y:S01]  /*a060*/  F2FP.BF16.F32.PACK_AB R79, R168, R163 ;  /* 0x000000a3a84f723e */ /* 0x000fe200000010ff */
[----:B------:R-:W-:-:S02]  /*a070*/  FADD.FTZ R131, R131, R118 ;  /* 0x0000007683837221 */ /* 0x000fc40000010000 */
[----:B------:R-:W-:Y:S01]  /*a080*/  FADD.FTZ R129, R130, R129 ;  /* 0x0000008182817221 */ /* 0x000fe20000010000 */
[----:B------:R-:W-:Y:S01]  /*a090*/  LDSM.16.MT88.4 R116, [R159+0x7800] ;  /* 0x007800009f74783b */ /* 0x000fe20000004200 */
[----:B------:R-:W4:Y:S01]  /*a0a0*/  MUFU.EX2 R145, R145 ;  /* 0x0000009100917308 */ /* 0x000f220000000800 */
[----:B------:R-:W-:Y:S01]  /*a0b0*/  FADD.FTZ R166, R166, R131 ;  /* 0x00000083a6a67221 */ /* 0x000fe20000010000 */
[C---:B-----5:R-:W-:Y:S01]  /*a0c0*/  HMMA.16816.F32.BF16 R16, R76.reuse, R64, R16 ;  /* 0x000000404c10723c */ /* 0x060fe20000041810 */
[----:B------:R-:W-:Y:S02]  /*a0d0*/  FADD.FTZ R164, R164, R129 ;  /* 0x00000081a4a47221 */ /* 0x000fe40000010000 */
[----:B------:R-:W-:Y:S02]  /*a0e0*/  FADD.FTZ R163, R163, R166 ;  /* 0x000000a6a3a37221 */ /* 0x000fe40000010000 */
[----:B------:R-:W-:Y:S01]  /*a0f0*/  FADD.FTZ R164, R161, R164 ;  /* 0x000000a4a1a47221 */ /* 0x000fe20000010000 */
[----:B------:R-:W-:Y:S01]  /*a100*/  MUFU.EX2 R148, R148 ;  /* 0x0000009400947308 */ /* 0x000fe20000000800 */
[----:B------:R-:W-:Y:S01]  /*a110*/  FADD.FTZ R168, R168, R163 ;  /* 0x000000a3a8a87221 */ /* 0x000fe20000010000 */
[C---:B------:R-:W-:Y:S01]  /*a120*/  HMMA.16816.F32.BF16 R20, R76.reuse, R66, R20 ;  /* 0x000000424c14723c */ /* 0x040fe20000041814 */
[----:B------:R-:W5:Y:S05]  /*a130*/  LDSM.16.MT88.4 R64, [R200+0x11800] ;  /* 0x01180000c840783b */ /* 0x000f6a0000004200 */
[----:B------:R-:W-:Y:S02]  /*a140*/  MUFU.EX2 R147, R147 ;  /* 0x0000009300937308 */ /* 0x000fe40000000800 */
[C---:B---3--:R-:W-:Y:S06]  /*a150*/  HMMA.16816.F32.BF16 R24, R76.reuse, R72, R24 ;  /* 0x000000484c18723c */ /* 0x048fec0000041818 */
[----:B------:R-:W-:Y:S02]  /*a160*/  MUFU.EX2 R143, R143 ;  /* 0x0000008f008f7308 */ /* 0x000fe40000000800 */
[C---:B------:R-:W-:Y:S01]  /*a170*/  HMMA.16816.F32.BF16 R28, R76.reuse, R74, R28 ;  /* 0x0000004a4c1c723c */ /* 0x040fe2000004181c */
[----:B------:R-:W3:Y:S05]  /*a180*/  LDSM.16.MT88.4 R72, [R3+0x11800] ;  /* 0x011800000348783b */ /* 0x000eea0000004200 */
[----:B------:R-:W4:Y:S02]  /*a190*/  MUFU.EX2 R146, R146 ;  /* 0x0000009200927308 */ /* 0x000f240000000800 */
[C---:B--2---:R-:W-:Y:S06]  /*a1a0*/  HMMA.16816.F32.BF16 R32, R76.reuse, R80, R32 ;  /* 0x000000504c20723c */ /* 0x044fec0000041820 */
[----:B------:R-:W-:Y:S02]  /*a1b0*/  MUFU.EX2 R144, R144 ;  /* 0x0000009000907308 */ /* 0x000fe40000000800 */
[C---:B------:R-:W-:Y:S01]  /*a1c0*/  HMMA.16816.F32.BF16 R36, R76.reuse, R82, R36 ;  /* 0x000000524c24723c */ /* 0x040fe20000041824 */
[----:B------:R-:W2:Y:S05]  /*a1d0*/  LDSM.16.MT88.4 R80, [R3+0xe000] ;  /* 0x00e000000350783b */ /* 0x000eaa0000004200 */
[----:B------:R-:W4:Y:S02]  /*a1e0*/  MUFU.EX2 R133, R133 ;  /* 0x0000008500857308 */ /* 0x000f240000000800 */
[C---:B-1----:R-:W-:Y:S08]  /*a1f0*/  HMMA.16816.F32.BF16 R8, R76.reuse, R92, R8 ;  /* 0x0000005c4c08723c */ /* 0x042ff00000041808 */
[C---:B-----5:R-:W-:Y:S08]  /*a200*/  HMMA.16816.F32.BF16 R40, R76.reuse, R64, R40 ;  /* 0x000000404c28723c */ /* 0x060ff00000041828 */
[C---:B------:R-:W-:Y:S01]  /*a210*/  HMMA.16816.F32.BF16 R44, R76.reuse, R66, R44 ;  /* 0x000000424c2c723c */ /* 0x040fe2000004182c */
[----:B------:R-:W1:Y:S07]  /*a220*/  LDSM.16.MT88.4 R64, [R128+0x2000] ;  /* 0x002000008040783b */ /* 0x000e6e0000004200 */
        /* <DEDUP_REMOVED lines=48> */
[----:B----4-:R-:W-:Y:S01]  /*a530*/  F2FP.BF16.F32.PACK_AB R77, R176, R177 ;  /* 0x000000b1b04d723e */ /* 0x010fe200000010ff */
        /* <DEDUP_REMOVED lines=18> */
[----:B------:R-:W-:Y:S07]  /*a660*/  LDSM.16.MT88.4 R64, [R200+0xf000] ;  /* 0x00f00000c840783b */ /* 0x000fee0000004200 */
[C---:B------:R-:W-:Y:S08]  /*a670*/  HMMA.16816.F32.BF16 R8, R76.reuse, R92, R8 ;  /* 0x0000005c4c08723c */ /* 0x040ff00000041808 */
        /* <DEDUP_REMOVED lines=29> */
[C---:B------:R-:W-:Y:S08]  /*a850*/  HMMA.16816.F32.BF16 R8, R76.reuse, R64, R8 ;  /* 0x000000404c08723c */ /* 0x040ff00000041808 */
[C---:B------:R-:W-:Y:S01]  /*a860*/  HMMA.16816.F32.BF16 R12, R76.reuse, R66, R12 ;  /* 0x000000424c0c723c */ /* 0x040fe2000004180c */
[----:B------:R-:W4:Y:S07]  /*a870*/  LDSM.16.MT88.4 R64, [R200+0x13000] ;  /* 0x01300000c840783b */ /* 0x000f2e0000004200 */
[C---:B--2---:R-:W-:Y:S08]  /*a880*/  HMMA.16816.F32.BF16 R32, R76.reuse, R80, R32 ;  /* 0x000000504c20723c */ /* 0x044ff00000041820 */
[C---:B------:R-:W-:Y:S01]  /*a890*/  HMMA.16816.F32.BF16 R36, R76.reuse, R82, R36 ;  /* 0x000000524c24723c */ /* 0x040fe20000041824 */
[----:B------:R2:W5:Y:S07]  /*a8a0*/  LDSM.16.MT88.4 R80, [R3+0xf800] ;  /* 0x00f800000350783b */ /* 0x00056e0000004200 */
[C---:B---3--:R-:W-:Y:S08]  /*a8b0*/  HMMA.16816.F32.BF16 R16, R76.reuse, R92, R16 ;  /* 0x0000005c4c10723c */ /* 0x048ff00000041810 */
[C---:B-1----:R-:W-:Y:S01]  /*a8c0*/  HMMA.16816.F32.BF16 R104, R76.reuse, R72, R48 ;  /* 0x000000484c68723c */ /* 0x042fe20000041830 */
[----:B------:R-:W-:Y:S01]  /*a8d0*/  F2FP.BF16.F32.PACK_AB R48, R145, R142 ;  /* 0x0000008e9130723e */ /* 0x000fe200000010ff */
[----:B------:R-:W-:Y:S01]  /*a8e0*/  FADD.FTZ R142, R142, R181 ;  /* 0x000000b58e8e7221 */ /* 0x000fe20000010000 */
[C---:B------:R-:W-:Y:S01]  /*a8f0*/  F2FP.BF16.F32.PACK_AB R49, R146.reuse, R143 ;  /* 0x0000008f9231723e */ /* 0x040fe200000010ff */
[----:B------:R-:W-:Y:S01]  /*a900*/  FADD.FTZ R143, R143, R138 ;  /* 0x0000008a8f8f7221 */ /* 0x000fe20000010000 */
[----:B------:R-:W-:Y:S01]  /*a910*/  F2FP.BF16.F32.PACK_AB R50, R147, R148 ;  /* 0x000000949332723e */ /* 0x000fe200000010ff */
[----:B------:R-:W-:Y:S01]  /*a920*/  FADD.FTZ R145, R145, R142 ;  /* 0x0000008e91917221 */ /* 0x000fe20000010000 */
[----:B------:R-:W-:Y:S01]  /*a930*/  F2FP.BF16.F32.PACK_AB R51, R133, R144 ;  /* 0x000000908533723e */ /* 0x000fe200000010ff */
[----:B------:R-:W-:Y:S01]  /*a940*/  HMMA.16816.F32.BF16 R20, R76, R94, R20 ;  /* 0x0000005e4c14723c */ /* 0x000fe20000041814 */
[----:B------:R-:W-:Y:S01]  /*a950*/  LDSM.16.MT88.4 R92, [R159+0x3800] ;  /* 0x003800009f5c783b */ /* 0x000fe20000004200 */
[----:B------:R-:W-:Y:S01]  /*a960*/  FADD.FTZ R143, R146, R143 ;  /* 0x0000008f928f7221 */ /* 0x000fe20000010000 */
[----:B------:R-:W-:Y:S01]  /*a970*/  FADD.FTZ R148, R148, R145 ;  /* 0x0000009194947221 */ /* 0x000fe20000010000 */
[----:B--2---:R-:W-:-:S02]  /*a980*/  MOV R3, R155 ;  /* 0x0000009b00037202 */ /* 0x004fc40000000f00 */
[----:B------:R-:W-:Y:S01]  /*a990*/  FADD.FTZ R144, R144, R143 ;  /* 0x0000008f90907221 */ /* 0x000fe20000010000 */
[----:B------:R-:W-:Y:S01]  /*a9a0*/  FADD.FTZ R221, R147, R148 ;  /* 0x0000009493dd7221 */ /* 0x000fe20000010000 */
[----:B------:R-:W-:Y:S02]  /*a9b0*/  HMMA.16816.F32.BF16 R52, R76, R74, R52 ;  /* 0x0000004a4c34723c */ /* 0x000fe40000041834 */
[----:B------:R-:W-:-:S06]  /*a9c0*/  FADD.FTZ R219, R133, R144 ;  /* 0x0000009085db7221 */ /* 0x000fcc0000010000 */
[C---:B------:R-:W-:Y:S01]  /*a9d0*/  HMMA.16816.F32.BF16 R120, R76.reuse, R84, R68 ;  /* 0x000000544c78723c */ /* 0x040fe20000041844 */
[----:B------:R-:W1:Y:S07]  /*a9e0*/  LDSM.16.MT88.4 R68, [R200+0xf800] ;  /* 0x00f80000c844783b */ /* 0x000e6e0000004200 */
[C---:B----4-:R-:W-:Y:S08]  /*a9f0*/  HMMA.16816.F32.BF16 R40, R76.reuse, R64, R40 ;  /* 0x000000404c28723c */ /* 0x050ff00000041828 */
[----:B------:R-:W-:Y:S01]  /*aa00*/  HMMA.16816.F32.BF16 R44, R76, R66, R44 ;  /* 0x000000424c2c723c */ /* 0x000fe2000004182c */
[----:B------:R-:W2:Y:S07]  /*aa10*/  LDSM.16.MT88.4 R64, [R128+0x3800] ;  /* 0x003800008040783b */ /* 0x000eae0000004200 */
[----:B-----5:R-:W-:Y:S01]  /*aa20*/  HMMA.16816.F32.BF16 R72, R48, R80, R16 ;  /* 0x000000503048723c */ /* 0x020fe20000041810 */
[----:B------:R1:W3:Y:S07]  /*aa30*/  LDSM.16.MT88.4 R16, [R128+0x7800] ;  /* 0x007800008010783b */ /* 0x0002ee0000004200 */
        /* <DEDUP_REMOVED lines=10> */
[C---:B--2---:R-:W-:Y:S08]  /*aae0*/  HMMA.16816.F32.BF16 R80, R48.reuse, R64, R24 ;  /* 0x000000403050723c */ /* 0x044ff00000041818 */
[C---:B------:R-:W-:Y:S08]  /*aaf0*/  HMMA.16816.F32.BF16 R84, R48.reuse, R66, R28 ;  /* 0x000000423054723c */ /* 0x040ff0000004181c */
[C---:B---3--:R-:W-:Y:S08]  /*ab00*/  HMMA.16816.F32.BF16 R124, R48.reuse, R16, R56 ;  /* 0x00000010307c723c */ /* 0x048ff00000041838 */
[C---:B------:R-:W-:Y:S08]  /*ab10*/  HMMA.16816.F32.BF16 R112, R48.reuse, R18, R60 ;  /* 0x000000123070723c */ /* 0x040ff0000004183c */
[C---:B------:R-:W-:Y:S08]  /*ab20*/  HMMA.16816.F32.BF16 R68, R48.reuse, R70, R12 ;  /* 0x000000463044723c */ /* 0x040ff0000004180c */
[C---:B------:R-:W-:Y:S08]  /*ab30*/  HMMA.16816.F32.BF16 R92, R48.reuse, R94, R36 ;  /* 0x0000005e305c723c */ /* 0x040ff00000041824 */
[C---:B------:R-:W-:Y:S08]  /*ab40*/  HMMA.16816.F32.BF16 R100, R48.reuse, R102, R44 ;  /* 0x000000663064723c */ /* 0x040ff0000004182c */
[----:B------:R-:W-:-:S15]  /*ab50*/  HMMA.16816.F32.BF16 R116, R48, R118, R4 ;  /* 0x000000763074723c */ /* 0x000fde0000041804 */
[----:B------:R-:W-:-:S05]  /*ab60*/  NOP ;  /* 0x0000000000007918 */ /* 0x000fca0000000000 */
.L_x_1960:
[----:B------:R-:W-:-:S13]  /*ab70*/  ISETP.GE.AND P1, PT, R213, RZ, PT ;  /* 0x000000ffd500720c */ /* 0x000fda0003f26270 */
[----:B------:R-:W-:Y:S05]  /*ab80*/  @!P1 BRA `(.L_x_1966) ;  /* 0x0000003c00c49947 */ /* 0x000fea0003800000 */
[----:B------:R-:W1:Y:S01]  /*ab90*/  S2UR UR5, SR_CgaCtaId ;  /* 0x00000000000579c3 */ /* 0x000e620000008800 */
[----:B------:R-:W-:Y:S01]  /*aba0*/  UISETP.NE.U32.AND UP0, UPT, UR8, URZ, UPT ;  /* 0x000000ff0800728c */ /* 0x000fe2000bf05070 */
[----:B------:R-:W-:Y:S01]  /*abb0*/  IMAD.MOV.U32 R0, RZ, RZ, R3 ;  /* 0x000000ffff007224 */ /* 0x000fe200078e0003 */
[----:B------:R-:W-:Y:S01]  /*abc0*/  SEL R3, R197, 0xffffffe0, !P2 ;  /* 0xffffffe0c5037807 */ /* 0x000fe20005000000 */
[----:B------:R-:W-:Y:S01]  /*abd0*/  IMAD.MOV.U32 R133, RZ, RZ, R132 ;  /* 0x000000ffff857224 */ /* 0x000fe200078e0084 */
[----:B------:R-:W-:Y:S01]  /*abe0*/  UISETP.NE.AND.EX UP0, UPT, UR9, URZ, UPT, UP0 ;  /* 0x000000ff0900728c */ /* 0x000fe2000bf05300 */
[C---:B------:R-:W-:Y:S01]  /*abf0*/  LEA R214, R213.reuse, 0x80, 0x7 ;  /* 0x00000080d5d67811 */ /* 0x040fe200078e38ff */
[----:B------:R-:W-:Y:S01]  /*ac00*/  VIADD R209, R200, 0xc040 ;  /* 0x0000c040c8d17836 */ /* 0x000fe20000000000 */
[----:B------:R-:W-:Y:S01]  /*ac10*/  IADD3 R213, PT, PT, R213, 0x1, RZ ;  /* 0x00000001d5d57810 */ /* 0x000fe20007ffe0ff */
[----:B------:R-:W-:Y:S01]  /*ac20*/  IMAD.IADD R196, R3, 0x1, R200 ;  /* 0x0000000103c47824 */ /* 0x000fe200078e02c8 */
[----:B------:R-:W-:Y:S01]  /*ac30*/  MOV R212, RZ ;  /* 0x000000ff00d47202 */ /* 0x000fe20000000f00 */
[----:B------:R-:W-:Y:S01]  /*ac40*/  UMOV UR10, 0x400 ;  /* 0x00000400000a7882 */ /* 0x000fe20000000000 */
[----:B------:R-:W-:Y:S01]  /*ac50*/  PLOP3.LUT P1, PT, PT, PT, UP0, 0x80, 0x8 ;  /* 0x000000000008781c */ /* 0x000fe20003f2f008 */
[----:B------:R-:W2:Y:S01]  /*ac60*/  LDCU UR4, c[0x0][0x45c] ;  /* 0x00008b80ff0477ac */ /* 0x000ea20008000800 */
[----:B------:R-:W3:Y:S01]  /*ac70*/  LDCU.64 UR6, c[0x0][0x3a0] ;  /* 0x00007400ff0677ac */ /* 0x000ee20008000a00 */
[----:B------:R-:W4:Y:S01]  /*ac80*/  LDCU.64 UR8, c[0x0][0x3a8] ;  /* 0x00007500ff0877ac */ /* 0x000f220008000a00 */
[----:B-1----:R-:W-:-:S12]  /*ac90*/  ULEA UR5, UR5, UR10, 0x18 ;  /* 0x0000000a05057291 */ /* 0x002fd8000f8ec0ff */
.L_x_1970:
[----:B------:R-:W-:Y:S01]  /*aca0*/  @!P1 IADD3 R7, P0, PT, RZ, -R212, RZ ;  /* 0x800000d4ff079210 */ /* 0x000fe20007f1e0ff */
[----:B------:R-:W1:Y:S01]  /*acb0*/  @!P1 LDC R56, c[0x0][0x3c0] ;  /* 0x0000f000ff389b82 */ /* 0x000e620000000800 */
[----:B------:R-:W-:Y:S07]  /*acc0*/  DEPBAR.LE SB0, 0x0 ;  /* 0x000080000000791a */ /* 0x000fee0000000000 */
[----:B------:R-:W2:Y:S08]  /*acd0*/  LDC R59, c[0x0][0x3c4] ;  /* 0x0000f100ff3b7b82 */ /* 0x000eb00000000800 */
[----:B------:R-:W-:Y:S01]  /*ace0*/  BAR.SYNC.DEFER_BLOCKING 0x0 ;  /* 0x0000000000007b1d */ /* 0x000fe20000010000 */
[----:B------:R-:W-:Y:S02]  /*acf0*/  IMAD.SHL.U32 R5, R199, 0x8, RZ ;  /* 0x00000008c7057824 */ /* 0x000fe400078e00ff */
[----:B------:R-:W-:Y:S02]  /*ad00*/  IMAD.MOV.U32 R4, RZ, RZ, R206 ;  /* 0x000000ffff047224 */ /* 0x000fe400078e00ce */
[----:B------:R-:W-:Y:S01]  /*ad10*/  IMAD.MOV.U32 R2, RZ, RZ, R207 ;  /* 0x000000ffff027224 */ /* 0x000fe200078e00cf */
[----:B------:R-:W-:Y:S01]  /*ad20*/  LOP3.LUT R6, R5, 0x1f8, RZ, 0xc0, !PT ;  /* 0x000001f805067812 */ /* 0x000fe200078ec0ff */
[----:B------:R-:W-:Y:S01]  /*ad30*/  IMAD.SHL.U32 R3, R199, 0x40, RZ ;  /* 0x00000040c7037824 */ /* 0x000fe200078e00ff */
[----:B------:R-:W-:Y:S02]  /*ad40*/  LOP3.LUT R198, R5, 0x38, RZ, 0xc0, !PT ;  /* 0x0000003805c67812 */ /* 0x000fe400078ec0ff */
[----:B------:R-:W-:Y:S04]  /*ad50*/  LOP3.LUT R6, R6, 0x38, R199, 0x78, !PT ;  /* 0x0000003806067812 */ /* 0x000fe800078e78c7 */
[----:B------:R-:W-:Y:S01]  /*ad60*/  LOP3.LUT R217, R6, 0x1e00, R5, 0xf8, !PT ;  /* 0x00001e0006d97812 */ /* 0x000fe200078ef805 */
[----:B-1----:R-:W-:Y:S04]  /*ad70*/  @!P1 IMAD.SHL.U32 R8, R56, 0x80, RZ ;  /* 0x0000008038089824 */ /* 0x002fe800078e00ff */
[----:B------:R-:W-:Y:S05]  /*ad80*/  @!P1 IMAD.X R8, RZ, RZ, ~R8, P0 ;  /* 0x000000ffff089224 */ /* 0x000fea00000e0e08 */
[----:B------:R-:W-:Y:S04]  /*ad90*/  @!P1 SHF.R.S64 R7, R7, 0x1f, R8 ;  /* 0x0000001f07079819 */ /* 0x000fe80000001008 */
[----:B------:R-:W-:Y:S04]  /*ada0*/  @!P1 IADD3 R206, P0, PT, R206, R7, RZ ;  /* 0x00000007cece9210 */ /* 0x000fe80007f1e0ff */
[----:B------:R-:W-:Y:S01]  /*adb0*/  @!P1 LEA.HI.X.SX32 R207, R8, R207, 0x1, P0 ;  /* 0x000000cf08cf9211 */ /* 0x000fe200000f0eff */
[----:B--2---:R-:W-:Y:S08]  /*adc0*/  @!P1 BRA `(.L_x_1967) ;  /* 0x0000000000f49947 */ /* 0x004ff00003800000 */
        /* <DEDUP_REMOVED lines=61> */
.L_x_1967:
[C---:B------:R-:W-:Y:S01]  /*b1a0*/  IMAD.SHL.U32 R57, R56.reuse, 0x20, RZ ;  /* 0x0000002038397824 */ /* 0x040fe200078e00ff */
[----:B------:R-:W-:Y:S01]  /*b1b0*/  LEA R217, R217, UR5, 0x1 ;  /* 0x00000005d9d97c11 */ /* 0x000fe2000f8e08ff */
[----:B------:R-:W-:Y:S01]  /*b1c0*/  IMAD.MOV.U32 R132, RZ, RZ, 0x40 ;  /* 0x00000040ff847424 */ /* 0x000fe200078e00ff */
[----:B------:R-:W-:Y:S02]  /*b1d0*/  SHF.L.U64.HI R56, R56, 0x5, R59 ;  /* 0x0000000538387819 */ /* 0x000fe4000001023b */
[----:B------:R-:W-:Y:S01]  /*b1e0*/  IADD3 R58, P0, PT, R57, R206, RZ ;  /* 0x000000ce393a7210 */ /* 0x000fe20007f1e0ff */
[----:B------:R-:W-:Y:S01]  /*b1f0*/  @!PT LDS RZ, [RZ] ;  /* 0x00000000fffff984 */ /* 0x000fe20000000800 */
[----:B------:R-:W-:Y:S01]  /*b200*/  @!PT LDS RZ, [RZ] ;  /* 0x00000000fffff984 */ /* 0x000fe20000000800 */
[----:B------:R-:W-:Y:S01]  /*b210*/  @!PT LDS RZ, [RZ] ;  /* 0x00000000fffff984 */ /* 0x000fe20000000800 */
[----:B------:R-:W-:Y:S01]  /*b220*/  LDGSTS.E.BYPASS.LTC128B.128 [R217+0xc000], desc[UR16][R206.64] ;  /* 0x0c000000ced97fae */ /* 0x000fe2000b981a10 */
[----:B------:R-:W-:Y:S02]  /*b230*/  LOP3.LUT R2, R198, 0x1c0, R3, 0xf8, !PT ;  /* 0x000001c0c6027812 */ /* 0x000fe400078ef803 */
[-C--:B------:R-:W-:Y:S01]  /*b240*/  IADD3 R60, P2, PT, R58, R57.reuse, RZ ;  /* 0x000000393a3c7210 */ /* 0x080fe20007f5e0ff */
[----:B------:R-:W-:Y:S01]  /*b250*/  IMAD.X R59, R56, 0x1, R207, P0 ;  /* 0x00000001383b7824 */ /* 0x000fe200000e06cf */
[----:B------:R-:W-:Y:S01]  /*b260*/  LDGSTS.E.BYPASS.LTC128B.128 [R217+0x10000], desc[UR16][R206.64+0x80] ;  /* 0x10000080ced97fae */ /* 0x000fe2000b981a10 */
[----:B------:R-:W-:Y:S02]  /*b270*/  LOP3.LUT R184, R3, 0x400, RZ, 0xc0, !PT ;  /* 0x0000040003b87812 */ /* 0x000fe400078ec0ff */
[--C-:B------:R-:W-:Y:S02]  /*b280*/  IMAD.X R61, R59, 0x1, R56.reuse, P2 ;  /* 0x000000013b3d7824 */ /* 0x100fe400010e0638 */
[----:B------:R-:W-:Y:S01]  /*b290*/  LDGSTS.E.BYPASS.LTC128B.128 [R217+0xc800], desc[UR16][R58.64] ;  /* 0x0c8000003ad97fae */ /* 0x000fe2000b981a10 */
[-C--:B------:R-:W-:Y:S02]  /*b2a0*/  IADD3 R66, P0, PT, R60, R57.reuse, RZ ;  /* 0x000000393c427210 */ /* 0x080fe40007f1e0ff */
[----:B------:R-:W-:Y:S02]  /*b2b0*/  LOP3.LUT R3, R2, 0x8, R199, 0x78, !PT ;  /* 0x0000000802037812 */ /* 0x000fe400078e78c7 */
[----:B------:R-:W-:Y:S01]  /*b2c0*/  LDGSTS.E.BYPASS.LTC128B.128 [R217+0x10800], desc[UR16][R58.64+0x80] ;  /* 0x108000803ad97fae */ /* 0x000fe2000b981a10 */
[-C--:B------:R-:W-:Y:S01]  /*b2d0*/  IADD3 R64, P2, PT, R66, R57.reuse, RZ ;  /* 0x0000003942407210 */ /* 0x080fe20007f5e0ff */
[--C-:B------:R-:W-:Y:S03]  /*b2e0*/  IMAD.X R67, R61, 0x1, R56.reuse, P0 ;  /* 0x000000013d437824 */ /* 0x100fe600000e0638 */
[----:B------:R-:W-:Y:S01]  /*b2f0*/  LDGSTS.E.BYPASS.LTC128B.128 [R217+0xd000], desc[UR16][R60.64] ;  /* 0x0d0000003cd97fae */ /* 0x000fe2000b981a10 */
[-C--:B------:R-:W-:Y:S01]  /*b300*/  IADD3 R62, P0, PT, R64, R57.reuse, RZ ;  /* 0x00000039403e7210 */ /* 0x080fe20007f1e0ff */
[--C-:B------:R-:W-:Y:S03]  /*b310*/  IMAD.X R65, R67, 0x1, R56.reuse, P2 ;  /* 0x0000000143417824 */ /* 0x100fe600010e0638 */
[----:B------:R-:W-:Y:S01]  /*b320*/  LDGSTS.E.BYPASS.LTC128B.128 [R217+0x11000], desc[UR16][R60.64+0x80] ;  /* 0x110000803cd97fae */ /* 0x000fe2000b981a10 */
[-C--:B------:R-:W-:Y:S01]  /*b330*/  IADD3 R186, P2, PT, R62, R57.reuse, RZ ;  /* 0x000000393eba7210 */ /* 0x080fe20007f5e0ff */
[--C-:B------:R-:W-:Y:S03]  /*b340*/  IMAD.X R63, R65, 0x1, R56.reuse, P0 ;  /* 0x00000001413f7824 */ /* 0x100fe600000e0638 */
[----:B------:R-:W-:Y:S01]  /*b350*/  LDGSTS.E.BYPASS.LTC128B.128 [R217+0xd800], desc[UR16][R66.64] ;  /* 0x0d80000042d97fae */ /* 0x000fe2000b981a10 */
[----:B------:R-:W-:Y:S01]  /*b360*/  IADD3 R188, P0, PT, R186, R57, RZ ;  /* 0x00000039babc7210 */ /* 0x000fe20007f1e0ff */
[----:B------:R-:W-:Y:S01]  /*b370*/  IMAD.X R187, R63, 0x1, R56, P2 ;  /* 0x000000013fbb7824 */ /* 0x000fe200010e0638 */
[----:B------:R-:W-:Y:S02]  /*b380*/  ISETP.NE.AND P2, PT, R213, 0x1, PT ;  /* 0x00000001d500780c */ /* 0x000fe40003f45270 */
[----:B------:R-:W-:Y:S01]  /*b390*/  LDGSTS.E.BYPASS.LTC128B.128 [R217+0x11800], desc[UR16][R66.64+0x80] ;  /* 0x1180008042d97fae */ /* 0x000fe2000b981a10 */
[----:B------:R-:W-:Y:S02]  /*b3a0*/  IMAD R184, R3, 0x2, R184 ;  /* 0x0000000203b87824 */ /* 0x000fe400078e02b8 */
[----:B------:R-:W-:Y:S02]  /*b3b0*/  IMAD.X R189, R187, 0x1, R56, P0 ;  /* 0x00000001bbbd7824 */ /* 0x000fe400000e0638 */
[----:B------:R-:W-:Y:S01]  /*b3c0*/  LDGSTS.E.BYPASS.LTC128B.128 [R217+0xe000], desc[UR16][R64.64] ;  /* 0x0e00000040d97fae */ /* 0x000fe2000b981a10 */
[----:B------:R-:W-:Y:S01]  /*b3d0*/  VIADD R3, R184, UR5 ;  /* 0x00000005b8037c36 */ /* 0x000fe20008000000 */
[----:B------:R-:W-:Y:S03]  /*b3e0*/  LOP3.LUT P0, RZ, R199, 0x2, RZ, 0xc0, !PT ;  /* 0x00000002c7ff7812 */ /* 0x000fe6000780c0ff */
[----:B------:R-:W-:Y:S01]  /*b3f0*/  LDGSTS.E.BYPASS.LTC128B.128 [R217+0x12000], desc[UR16][R64.64+0x80] ;  /* 0x1200008040d97fae */ /* 0x000fe2000b981a10 */
[----:B------:R-:W-:Y:S04]  /*b400*/  SEL R202, R197, 0xffffffe0, !P0 ;  /* 0xffffffe0c5ca7807 */ /* 0x000fe80004000000 */
[----:B------:R-:W-:Y:S01]  /*b410*/  LDGSTS.E.BYPASS.LTC128B.128 [R217+0xe800], desc[UR16][R62.64] ;  /* 0x0e8000003ed97fae */ /* 0x000fe2000b981a10 */
[----:B------:R-:W-:Y:S01]  /*b420*/  LOP3.LUT P0, RZ, R199, 0x4, RZ, 0xc0, !PT ;  /* 0x00000004c7ff7812 */ /* 0x000fe2000780c0ff */
[--C-:B------:R-:W-:Y:S03]  /*b430*/  IMAD.IADD R135, R201, 0x1, R202.reuse ;  /* 0x00000001c9877824 */ /* 0x100fe600078e02ca */
[----:B------:R-:W-:Y:S01]  /*b440*/  LDGSTS.E.BYPASS.LTC128B.128 [R217+0x12800], desc[UR16][R62.64+0x80] ;  /* 0x128000803ed97fae */ /* 0x000fe2000b981a10 */
[----:B------:R-:W-:Y:S01]  /*b450*/  IMAD.IADD R2, R3, 0x1, R202 ;  /* 0x0000000103027824 */ /* 0x000fe200078e02ca */
[----:B------:R-:W-:Y:S03]  /*b460*/  SEL R132, R132, 0xffffffc0, !P0 ;  /* 0xffffffc084847807 */ /* 0x000fe60004000000 */
[----:B------:R-:W-:Y:S02]  /*b470*/  LDGSTS.E.BYPASS.LTC128B.128 [R217+0xf000], desc[UR16][R186.64] ;  /* 0x0f000000bad97fae */ /* 0x000fe4000b981a10 */
[--C-:B------:R-:W-:Y:S03]  /*b480*/  IMAD.IADD R185, R201, 0x1, R132.reuse ;  /* 0x00000001c9b97824 */ /* 0x100fe600078e0284 */
[----:B------:R-:W-:Y:S01]  /*b490*/  LDGSTS.E.BYPASS.LTC128B.128 [R217+0x13000], desc[UR16][R186.64+0x80] ;  /* 0x13000080bad97fae */ /* 0x000fe2000b981a10 */
[----:B------:R-:W-:Y:S02]  /*b4a0*/  IMAD.IADD R3, R3, 0x1, R132 ;  /* 0x0000000103037824 */ /* 0x000fe400078e0284 */
[C---:B------:R-:W-:Y:S02]  /*b4b0*/  IMAD.IADD R134, R202.reuse, 0x1, R185 ;  /* 0x00000001ca867824 */ /* 0x040fe400078e02b9 */
[----:B------:R-:W-:Y:S01]  /*b4c0*/  LDGSTS.E.BYPASS.LTC128B.128 [R217+0xf800], desc[UR16][R188.64] ;  /* 0x0f800000bcd97fae */ /* 0x000fe2000b981a10 */
[----:B------:R-:W-:Y:S04]  /*b4d0*/  IMAD.IADD R132, R202, 0x1, R3 ;  /* 0x00000001ca847824 */ /* 0x000fe800078e0203 */
[----:B------:R1:W-:Y:S05]  /*b4e0*/  LDGSTS.E.BYPASS.LTC128B.128 [R217+0x13800], desc[UR16][R188.64+0x80] ;  /* 0x13800080bcd97fae */ /* 0x0003ea000b981a10 */
[----:B------:R-:W-:Y:S05]  /*b4f0*/  LDSM.16.M88.4 R136, [R201] ;  /* 0x00000000c988783b */ /* 0x000fea0000000200 */
[----:B------:R-:W2:Y:S05]  /*b500*/  LDSM.16.M88.4 R140, [R184+UR5+0x4000] ;  /* 0x00400005b88c783b */ /* 0x000eaa0008000200 */
[----:B------:R-:W5:Y:S05]  /*b510*/  LDSM.16.M88.4 R144, [R184+UR5+0x4800] ;  /* 0x00480005b890783b */ /* 0x000f6a0008000200 */
[----:B------:R-:W3:Y:S05]  /*b520*/  LDSM.16.M88.4 R148, [R184+UR5+0x5000] ;  /* 0x00500005b894783b */ /* 0x000eea0008000200 */
[----:B------:R-:W0:Y:S05]  /*b530*/  LDGDEPBAR ;  /* 0x00000000000079af */ /* 0x000e2a0000000000 */
[----:B------:R-:W4:Y:S05]  /*b540*/  LDSM.16.M88.4 R152, [R184+UR5+0x5800] ;  /* 0x00580005b898783b */ /* 0x000f2a0008000200 */
[----:B------:R-:W4:Y:S05]  /*b550*/  LDSM.16.M88.4 R156, [R184+UR5+0x6000] ;  /* 0x00600005b89c783b */ /* 0x000f2a0008000200 */
[----:B------:R-:W4:Y:S05]  /*b560*/  LDSM.16.M88.4 R160, [R184+UR5+0x6800] ;  /* 0x00680005b8a0783b */ /* 0x000f2a0008000200 */
[----:B------:R-:W4:Y:S05]  /*b570*/  LDSM.16.M88.4 R164, [R184+UR5+0x7000] ;  /* 0x00700005b8a4783b */ /* 0x000f2a0008000200 */
[----:B------:R-:W4:Y:S01]  /*b580*/  LDSM.16.M88.4 R168, [R184+UR5+0x7800] ;  /* 0x00780005b8a8783b */ /* 0x000f220008000200 */
[C---:B--2---:R-:W-:Y:S04]  /*b590*/  HMMA.16816.F32.BF16 R4, R136.reuse, R140, RZ ;  /* 0x0000008c8804723c */ /* 0x044fe800000418ff */
[----:B------:R-:W-:Y:S04]  /*b5a0*/  LDSM.16.M88.4 R172, [R135] ;  /* 0x0000000087ac783b */ /* 0x000fe80000000200 */
[C---:B------:R-:W-:Y:S01]  /*b5b0*/  HMMA.16816.F32.BF16 R8, R136.reuse, R142, RZ ;  /* 0x0000008e8808723c */ /* 0x040fe200000418ff */
[----:B------:R-:W2:Y:S05]  /*b5c0*/  LDSM.16.M88.4 R176, [R2+0x4000] ;  /* 0x0040000002b0783b */ /* 0x000eaa0000000200 */
[----:B------:R-:W2:Y:S02]  /*b5d0*/  LDSM.16.M88.4 R180, [R2+0x4800] ;  /* 0x0048000002b4783b */ /* 0x000ea40000000200 */
[C---:B-----5:R-:W-:Y:S03]  /*b5e0*/  HMMA.16816.F32.BF16 R12, R136.reuse, R144, RZ ;  /* 0x00000090880c723c */ /* 0x060fe600000418ff */
[----:B------:R-:W5:Y:S05]  /*b5f0*/  LDSM.16.M88.4 R140, [R2+0x5000] ;  /* 0x00500000028c783b */ /* 0x000f6a0000000200 */
[C---:B------:R-:W-:Y:S01]  /*b600*/  HMMA.16816.F32.BF16 R16, R136.reuse, R146, RZ ;  /* 0x000000928810723c */ /* 0x040fe200000418ff */
[----:B------:R-:W-:Y:S05]  /*b610*/  LDSM.16.M88.4 R144, [R2+0x6000] ;  /* 0x006000000290783b */ /* 0x000fea0000000200 */
[----:B-1----:R-:W-:Y:S02]  /*b620*/  LDSM.16.M88.4 R188, [R3+0x8000] ;  /* 0x0080000003bc783b */ /* 0x002fe40000000200 */
[C---:B---3--:R-:W-:Y:S03]  /*b630*/  HMMA.16816.F32.BF16 R20, R136.reuse, R148, RZ ;  /* 0x000000948814723c */ /* 0x048fe600000418ff */
[----:B------:R-:W-:Y:S05]  /*b640*/  LDSM.16.M88.4 R192, [R132+0xb000] ;  /* 0x00b0000084c0783b */ /* 0x000fea0000000200 */
[C---:B------:R-:W-:Y:S01]  /*b650*/  HMMA.16816.F32.BF16 R24, R136.reuse, R150, RZ ;  /* 0x000000968818723c */ /* 0x040fe200000418ff */
[----:B------:R-:W-:Y:S07]  /*b660*/  LDSM.16.M88.4 R148, [R2+0x6800] ;  /* 0x006800000294783b */ /* 0x000fee0000000200 */
[C---:B----4-:R-:W-:Y:S08]  /*b670*/  HMMA.16816.F32.BF16 R28, R136.reuse, R152, RZ ;  /* 0x00000098881c723c */ /* 0x050ff000000418ff */
[C---:B------:R-:W-:Y:S01]  /*b680*/  HMMA.16816.F32.BF16 R32, R136.reuse, R154, RZ ;  /* 0x0000009a8820723c */ /* 0x040fe200000418ff */
[----:B------:R-:W-:Y:S07]  /*b690*/  LDSM.16.M88.4 R152, [R2+0x7000] ;  /* 0x007000000298783b */ /* 0x000fee0000000200 */
[C---:B------:R-:W-:Y:S08]  /*b6a0*/  HMMA.16816.F32.BF16 R36, R136.reuse, R156, RZ ;  /* 0x0000009c8824723c */ /* 0x040ff000000418ff */
        /* <DEDUP_REMOVED lines=12> */
[C---:B--2---:R-:W-:Y:S08]  /*b770*/  HMMA.16816.F32.BF16 R4, R172.reuse, R176, R4 ;  /* 0x000000b0ac04723c */ /* 0x044ff00000041804 */
        /* <DEDUP_REMOVED lines=240> */
.L_x_1969:
[----:B------:R-:W-:Y:S01]  /*c680*/  @!PT LDS RZ, [RZ] ;  /* 0x00000000fffff984 */ /* 0x000fe20000000800 */
[----:B------:R-:W-:Y:S01]  /*c690*/  @!PT LDS RZ, [RZ] ;  /* 0x00000000fffff984 */ /* 0x000fe20000000800 */
[----:B------:R-:W-:Y:S01]  /*c6a0*/  @!PT LDS RZ, [RZ] ;  /* 0x00000000fffff984 */ /* 0x000fe20000000800 */
[----:B------:R1:W-:Y:S01]  /*c6b0*/  LDGSTS.E.BYPASS.LTC128B.128 [R217+0x4000], desc[UR16][R204.64] ;  /* 0x04000000ccd97fae */ /* 0x0003e2000b981a10 */
[C---:B------:R-:W-:Y:S01]  /*c6c0*/  IMAD.SHL.U32 R3, R2.reuse, 0x20, RZ ;  /* 0x0000002002037824 */ /* 0x040fe200078e00ff */
[----:B------:R-:W-:Y:S02]  /*c6d0*/  SHF.L.U64.HI R2, R2, 0x5, R135 ;  /* 0x0000000502027819 */ /* 0x000fe40000010287 */
[----:B------:R1:W-:Y:S02]  /*c6e0*/  LDGSTS.E.BYPASS.LTC128B.128 [R217+0x8000], desc[UR16][R204.64+0x80] ;  /* 0x08000080ccd97fae */ /* 0x0003e4000b981a10 */
[----:B------:R-:W-:Y:S04]  /*c6f0*/  IADD3 R134, P2, PT, R3, R204, RZ ;  /* 0x000000cc03867210 */ /* 0x000fe80007f5e0ff */
[-C--:B------:R-:W-:Y:S01]  /*c700*/  IADD3 R142, P3, PT, R134, R3.reuse, RZ ;  /* 0x00000003868e7210 */ /* 0x080fe20007f7e0ff */
[----:B------:R-:W-:Y:S03]  /*c710*/  IMAD.X R135, R2, 0x1, R205, P2 ;  /* 0x0000000102877824 */ /* 0x000fe600010e06cd */
        /* <DEDUP_REMOVED lines=26> */
.L_x_1968:
        /* <DEDUP_REMOVED lines=542> */
.L_x_1966:
[----:B------:R-:W1:Y:S01]  /*eaa0*/  SHFL.BFLY PT, R12, R221, 0x2, 0x1f ;  /* 0x0c401f00dd0c7f89 */ /* 0x000e6200000e0000 */
[----:B------:R-:W2:Y:S01]  /*eab0*/  S2UR UR6, SR_CTAID.X ;  /* 0x00000000000679c3 */ /* 0x000ea20000002500 */
[----:B------:R-:W-:Y:S02]  /*eac0*/  BSSY.RECONVERGENT B0, `(.L_x_1971) ;  /* 0x00000d8000007945 */ /* 0x000fe40003800200 */
[----:B------:R-:W3:Y:S01]  /*ead0*/  SHFL.BFLY PT, R0, R219, 0x2, 0x1f ;  /* 0x0c401f00db007f89 */ /* 0x000ee200000e0000 */
[----:B------:R-:W4:Y:S01]  /*eae0*/  S2R R4, SR_TID.X ;  /* 0x0000000000047919 */ /* 0x000f220000002100 */
[----:B-1----:R-:W-:Y:S01]  /*eaf0*/  FADD.FTZ R12, R12, R221 ;  /* 0x000000dd0c0c7221 */ /* 0x002fe20000010000 */
[----:B--2---:R-:W-:Y:S01]  /*eb00*/  USHF.L.U32 UR6, UR6, 0x6, URZ ;  /* 0x0000000606067899 */ /* 0x004fe200080006ff */
[----:B---3--:R-:W-:-:S03]  /*eb10*/  FADD.FTZ R11, R0, R219 ;  /* 0x000000db000b7221 */ /* 0x008fc60000010000 */
[----:B------:R-:W1:Y:S04]  /*eb20*/  SHFL.BFLY PT, R7, R12, 0x1, 0x1f ;  /* 0x0c201f000c077f89 */ /* 0x000e6800000e0000 */
[----:B------:R-:W2:Y:S01]  /*eb30*/  SHFL.BFLY PT, R6, R11, 0x1, 0x1f ;  /* 0x0c201f000b067f89 */ /* 0x000ea200000e0000 */
[C---:B----4-:R-:W-:Y:S02]  /*eb40*/  SHF.L.U32 R9, R4.reuse, 0x4, RZ ;  /* 0x0000000404097819 */ /* 0x050fe400000006ff */
[----:B------:R-:W-:Y:S02]  /*eb50*/  SHF.L.U32 R2, R4, 0x1, RZ ;  /* 0x0000000104027819 */ /* 0x000fe400000006ff */
[----:B------:R-:W-:Y:S02]  /*eb60*/  LOP3.LUT R9, R9, 0x1c0, RZ, 0xc0, !PT ;  /* 0x000001c009097812 */ /* 0x000fe400078ec0ff */
[----:B------:R-:W-:-:S02]  /*eb70*/  LOP3.LUT R5, R2, 0x6, RZ, 0xc0, !PT ;  /* 0x0000000602057812 */ /* 0x000fc400078ec0ff */
[----:B------:R-:W-:Y:S02]  /*eb80*/  LOP3.LUT R9, R9, 0x38, R2, 0xf8, !PT ;  /* 0x0000003809097812 */ /* 0x000fe400078ef802 */
[----:B------:R-:W-:Y:S02]  /*eb90*/  MOV R2, 0x10 ;  /* 0x0000001000027802 */ /* 0x000fe40000000f00 */
[----:B------:R-:W-:Y:S01]  /*eba0*/  SHF.L.U32 R0, R4, 0x5, RZ ;  /* 0x0000000504007819 */ /* 0x000fe200000006ff */
[----:B-1----:R-:W-:Y:S01]  /*ebb0*/  FADD.FTZ R7, R12, R7 ;  /* 0x000000070c077221 */ /* 0x002fe20000010000 */
[----:B------:R-:W-:Y:S02]  /*ebc0*/  SEL R2, R2, 0xfffffff0, !P0 ;  /* 0xfffffff002027807 */ /* 0x000fe40004000000 */
[----:B------:R-:W-:Y:S01]  /*ebd0*/  LOP3.LUT R0, R5, 0x7c00, R0, 0xf8, !PT ;  /* 0x00007c0005007812 */ /* 0x000fe200078ef800 */
[----:B--2---:R-:W-:Y:S01]  /*ebe0*/  FADD.FTZ R6, R11, R6 ;  /* 0x000000060b067221 */ /* 0x004fe20000010000 */
[----:B------:R-:W1:Y:S01]  /*ebf0*/  MUFU.RCP R10, R7 ;  /* 0x00000007000a7308 */ /* 0x000e620000001000 */
[----:B------:R-:W-:-:S02]  /*ec00*/  FSETP.NE.FTZ.AND P2, PT, R7, RZ, PT ;  /* 0x000000ff0700720b */ /* 0x000fc40003f55000 */
[----:B------:R-:W-:Y:S02]  /*ec10*/  LOP3.LUT P0, RZ, R4, 0x10, RZ, 0xc0, !PT ;  /* 0x0000001004ff7812 */ /* 0x000fe4000780c0ff */
[----:B------:R-:W-:Y:S02]  /*ec20*/  FSETP.NE.FTZ.AND P1, PT, R6, RZ, PT ;  /* 0x000000ff0600720b */ /* 0x000fe40003f35000 */
[----:B------:R-:W-:Y:S01]  /*ec30*/  LOP3.LUT R0, R0, R9, RZ, 0xfc, !PT ;  /* 0x0000000900007212 */ /* 0x000fe200078efcff */
[----:B------:R-:W2:Y:S01]  /*ec40*/  MUFU.RCP R8, R6 ;  /* 0x0000000600087308 */ /* 0x000ea20000001000 */
[----:B------:R-:W-:Y:S02]  /*ec50*/  LOP3.LUT P3, RZ, R4, 0x8, RZ, 0xc0, !PT ;  /* 0x0000000804ff7812 */ /* 0x000fe4000786c0ff */
[----:B------:R-:W-:Y:S02]  /*ec60*/  LEA R5, R0, UR5, 0x1 ;  /* 0x0000000500057c11 */ /* 0x000fe4000f8e08ff */
[----:B------:R-:W-:-:S02]  /*ec70*/  SEL R0, R197, 0xffffffe0, !P3 ;  /* 0xffffffe0c5007807 */ /* 0x000fc40005800000 */
[C---:B------:R-:W-:Y:S01]  /*ec80*/  IADD3 R11, PT, PT, R5.reuse, 0x40, RZ ;  /* 0x00000040050b7810 */ /* 0x040fe20007ffe0ff */
[----:B------:R-:W3:Y:S01]  /*ec90*/  @P2 MUFU.LG2 R7, R7 ;  /* 0x0000000700072308 */ /* 0x000ee20000000c00 */
[----:B-1----:R-:W-:Y:S01]  /*eca0*/  FSEL R10, R10, 1, P2 ;  /* 0x3f8000000a0a7808 */ /* 0x002fe20001000000 */
[----:B------:R-:W1:Y:S01]  /*ecb0*/  @P1 LDC R14, c[0x0][0x458] ;  /* 0x00011600ff0e1b82 */ /* 0x000e620000000800 */
[----:B------:R-:W-:Y:S02]  /*ecc0*/  IADD3 R17, PT, PT, R0, R5, RZ ;  /* 0x0000000500117210 */ /* 0x000fe40007ffe0ff */
[----:B------:R-:W-:Y:S01]  /*ecd0*/  @P0 IADD3 R11, PT, PT, R5, -0x40, RZ ;  /* 0xffffffc0050b0810 */ /* 0x000fe20007ffe0ff */
        /* <DEDUP_REMOVED lines=13> */
[----:B------:R-:W-:Y:S01]  /*edb0*/  FMUL.FTZ R75, R8, R75 ;  /* 0x0000004b084b7220 */ /* 0x000fe20000410000 */
[----:B------:R-:W-:Y:S01]  /*edc0*/  FMUL.FTZ R77, R10, R77 ;  /* 0x0000004d0a4d7220 */ /* 0x000fe20000410000 */
[C---:B------:R-:W-:Y:S01]  /*edd0*/  FMUL.FTZ R78, R8.reuse, R78 ;  /* 0x0000004e084e7220 */ /* 0x040fe20000410000 */
        /* <DEDUP_REMOVED lines=9> */
[----:B------:R-:W-:Y:S01]  /*ee70*/  F2FP.BF16.F32.PACK_AB R128, R129, R128 ;  /* 0x000000808180723e */ /* 0x000fe200000010ff */
[C---:B------:R-:W-:Y:S01]  /*ee80*/  FMUL.FTZ R88, R10.reuse, R88 ;  /* 0x000000580a587220 */ /* 0x040fe20000410000 */
[----:B------:R-:W-:Y:S01]  /*ee90*/  F2FP.BF16.F32.PACK_AB R130, R131, R130 ;  /* 0x000000828382723e */ /* 0x000fe200000010ff */
[----:B------:R-:W-:Y:S01]  /*eea0*/  FMUL.FTZ R89, R10, R89 ;  /* 0x000000590a597220 */ /* 0x000fe20000410000 */
[C---:B------:R-:W-:Y:S01]  /*eeb0*/  FMUL.FTZ R90, R8.reuse, R90 ;  /* 0x0000005a085a7220 */ /* 0x040fe20000410000 */
[----:B------:R-:W-:Y:S01]  /*eec0*/  FMUL.FTZ R91, R8, R91 ;  /* 0x0000005b085b7220 */ /* 0x000fe20000410000 */
[----:B------:R-:W-:Y:S01]  /*eed0*/  F2FP.BF16.F32.PACK_AB R68, R69, R68 ;  /* 0x000000444544723e */ /* 0x000fe200000010ff */
[C---:B------:R-:W-:Y:S01]  /*eee0*/  FMUL.FTZ R92, R10.reuse, R92 ;  /* 0x0000005c0a5c7220 */ /* 0x040fe20000410000 */
[----:B------:R-:W-:Y:S01]  /*eef0*/  F2FP.BF16.F32.PACK_AB R70, R71, R70 ;  /* 0x000000464746723e */ /* 0x000fe200000010ff */
[----:B------:R-:W-:Y:S01]  /*ef00*/  FMUL.FTZ R93, R10, R93 ;  /* 0x0000005d0a5d7220 */ /* 0x000fe20000410000 */
[----:B------:R-:W-:Y:S01]  /*ef10*/  IADD3 R9, PT, PT, R2, R5, RZ ;  /* 0x0000000502097210 */ /* 0x000fe20007ffe0ff */
        /* <DEDUP_REMOVED lines=13> */
[----:B------:R-:W-:Y:S01]  /*eff0*/  FMUL.FTZ R102, R8, R102 ;  /* 0x0000006608667220 */ /* 0x000fe20000410000 */
[----:B------:R-:W-:Y:S01]  /*f000*/  IADD3 R21, PT, PT, R0, R11, RZ ;  /* 0x0000000b00157210 */ /* 0x000fe20007ffe0ff */
        /* <DEDUP_REMOVED lines=15> */
[----:B------:R-:W-:Y:S01]  /*f100*/  FMUL.FTZ R111, R8, R111 ;  /* 0x0000006f086f7220 */ /* 0x000fe20000410000 */
[----:B------:R-:W-:Y:S01]  /*f110*/  F2FP.BF16.F32.PACK_AB R88, R89, R88 ;  /* 0x000000585958723e */ /* 0x000fe200000010ff */
[----:B------:R-:W-:Y:S01]  /*f120*/  STS [R9], R68 ;  /* 0x0000004409007388 */ /* 0x000fe20000000800 */
[----:B------:R-:W-:Y:S01]  /*f130*/  F2FP.BF16.F32.PACK_AB R90, R91, R90 ;  /* 0x0000005a5b5a723e */ /* 0x000fe200000010ff */
[C---:B------:R-:W-:Y:S01]  /*f140*/  FMUL.FTZ R124, R10.reuse, R124 ;  /* 0x0000007c0a7c7220 */ /* 0x040fe20000410000 */
[----:B------:R-:W-:Y:S01]  /*f150*/  FMUL.FTZ R125, R10, R125 ;  /* 0x0000007d0a7d7220 */ /* 0x000fe20000410000 */
[----:B------:R-:W-:Y:S01]  /*f160*/  STS [R9+0x400], R70 ;  /* 0x0004004609007388 */ /* 0x000fe20000000800 */
        /* <DEDUP_REMOVED lines=30> */
[----:B------:R-:W2:Y:S01]  /*f350*/  LDC.U8 R8, c[0x0][0x548] ;  /* 0x00015200ff087b82 */ /* 0x000ea20000000000 */
[----:B------:R-:W-:Y:S01]  /*f360*/  F2FP.BF16.F32.PACK_AB R108, R109, R108 ;  /* 0x0000006c6d6c723e */ /* 0x000fe200000010ff */
[----:B------:R-:W-:Y:S01]  /*f370*/  STS [R19+0x400], R86 ;  /* 0x0004005613007388 */ /* 0x000fe20000000800 */
[----:B------:R-:W-:Y:S01]  /*f380*/  F2FP.BF16.F32.PACK_AB R110, R111, R110 ;  /* 0x0000006e6f6e723e */ /* 0x000fe200000010ff */
[----:B------:R-:W4:Y:S01]  /*f390*/  @P1 MUFU.LG2 R6, R6 ;  /* 0x0000000600061308 */ /* 0x000f220000000c00 */
[----:B------:R-:W-:Y:S01]  /*f3a0*/  F2FP.BF16.F32.PACK_AB R124, R125, R124 ;  /* 0x0000007c7d7c723e */ /* 0x000fe200000010ff */
[----:B------:R-:W-:Y:S01]  /*f3b0*/  STS [R21], R88 ;  /* 0x0000005815007388 */ /* 0x000fe20000000800 */
[----:B------:R-:W-:Y:S01]  /*f3c0*/  F2FP.BF16.F32.PACK_AB R126, R127, R126 ;  /* 0x0000007e7f7e723e */ /* 0x000fe200000010ff */
[----:B---3--:R-:W-:Y:S01]  /*f3d0*/  @P2 FMUL.FTZ R7, R7, 0.69314718246459960938 ;  /* 0x3f31721807072820 */ /* 0x008fe20000410000 */
        /* <DEDUP_REMOVED lines=8> */
[----:B------:R-:W-:Y:S02]  /*f460*/  F2FP.BF16.F32.PACK_AB R118, R119, R118 ;  /* 0x000000767776723e */ /* 0x000fe400000010ff */
[----:B------:R-:W-:Y:S01]  /*f470*/  ISETP.NE.AND P3, PT, R208, -0x1, PT ;  /* 0xffffffffd000780c */ /* 0x000fe20003f65270 */
[----:B------:R-:W-:Y:S01]  /*f480*/  STS [R5+0x2000], R96 ;  /* 0x0020006005007388 */ /* 0x000fe20000000800 */
[----:B------:R-:W-:Y:S01]  /*f490*/  LOP3.LUT P5, RZ, R4, 0x3, RZ, 0xc0, !PT ;  /* 0x0000000304ff7812 */ /* 0x000fe200078ac0ff */
[----:B----4-:R-:W-:Y:S01]  /*f4a0*/  @P1 FMUL.FTZ R6, R6, 0.69314718246459960938 ;  /* 0x3f31721806061820 */ /* 0x010fe20000410000 */
[----:B--2---:R-:W-:Y:S01]  /*f4b0*/  ISETP.NE.AND P4, PT, R8, RZ, PT ;  /* 0x000000ff0800720c */ /* 0x004fe20003f85270 */
[----:B------:R-:W-:Y:S01]  /*f4c0*/  STS [R5+0x2400], R98 ;  /* 0x0024006205007388 */ /* 0x000fe20000000800 */
[----:B------:R-:W-:-:S02]  /*f4d0*/  SHF.R.U32.HI R16, RZ, 0x1, R4 ;  /* 0x00000001ff107819 */ /* 0x000fc40000011604 */
[----:B------:R-:W-:Y:S01]  /*f4e0*/  ISETP.NE.OR P0, PT, R208, -0x1, !P4 ;  /* 0xffffffffd000780c */ /* 0x000fe20006705670 */
[----:B------:R-:W-:Y:S01]  /*f4f0*/  STS [R9+0x2000], R100 ;  /* 0x0020006409007388 */ /* 0x000fe20000000800 */
[----:B------:R-:W-:-:S03]  /*f500*/  LOP3.LUT R16, R16, 0x30, RZ, 0xc0, !PT ;  /* 0x0000003010107812 */ /* 0x000fc600078ec0ff */
[----:B------:R2:W-:Y:S01]  /*f510*/  STS [R9+0x2400], R102 ;  /* 0x0024006609007388 */ /* 0x0005e20000000800 */
[----:B------:R-:W3:Y:S03]  /*f520*/  @!P3 LDC.64 R12, c[0x0][0x400] ;  /* 0x00010000ff0cbb82 */ /* 0x000ee60000000a00 */
[----:B------:R-:W-:Y:S04]  /*f530*/  STS [R17+0x2000], R104 ;  /* 0x0020006811007388 */ /* 0x000fe80000000800 */
[----:B------:R4:W-:Y:S01]  /*f540*/  STS [R17+0x2400], R106 ;  /* 0x0024006a11007388 */ /* 0x0009e20000000800 */
[----:B------:R-:W5:Y:S03]  /*f550*/  @!P4 LDC R2, c[0x0][0x3e0] ;  /* 0x0000f800ff02cb82 */ /* 0x000f660000000800 */
[----:B------:R-:W-:Y:S04]  /*f560*/  STS [R15+0x2000], R108 ;  /* 0x0020006c0f007388 */ /* 0x000fe80000000800 */
[----:B------:R1:W-:Y:S04]  /*f570*/  STS [R15+0x2400], R110 ;  /* 0x0024006e0f007388 */ /* 0x0003e80000000800 */
[----:B------:R-:W-:Y:S04]  /*f580*/  STS [R11+0x2000], R124 ;  /* 0x0020007c0b007388 */ /* 0x000fe80000000800 */
[----:B------:R3:W-:Y:S01]  /*f590*/  STS [R11+0x2400], R126 ;  /* 0x0024007e0b007388 */ /* 0x0007e20000000800 */
[----:B--2---:R-:W2:Y:S03]  /*f5a0*/  @P3 LDC.64 R8, c[0x0][0x408] ;  /* 0x00010200ff083b82 */ /* 0x004ea60000000a00 */
[----:B------:R-:W-:Y:S04]  /*f5b0*/  STS [R19+0x2000], R112 ;  /* 0x0020007013007388 */ /* 0x000fe80000000800 */
[----:B------:R-:W-:Y:S01]  /*f5c0*/  STS [R19+0x2400], R114 ;  /* 0x0024007213007388 */ /* 0x000fe20000000800 */
[----:B----4-:R-:W4:Y:S03]  /*f5d0*/  @P2 LDC R17, c[0x0][0x458] ;  /* 0x00011600ff112b82 */ /* 0x010f260000000800 */
[----:B------:R-:W-:Y:S04]  /*f5e0*/  STS [R21+0x2000], R120 ;  /* 0x0020007815007388 */ /* 0x000fe80000000800 */
[----:B------:R-:W-:Y:S01]  /*f5f0*/  STS [R21+0x2400], R122 ;  /* 0x0024007a15007388 */ /* 0x000fe20000000800 */
[----:B-1----:R-:W1:Y:S03]  /*f600*/  LDC R15, c[0x0][0x434] ;  /* 0x00010d00ff0f7b82 */ /* 0x002e660000000800 */
[----:B------:R-:W-:Y:S04]  /*f610*/  STS [R23+0x2000], R116 ;  /* 0x0020007417007388 */ /* 0x000fe80000000800 */
[----:B------:R2:W-:Y:S01]  /*f620*/  STS [R23+0x2400], R118 ;  /* 0x0024007617007388 */ /* 0x0005e20000000800 */
[----:B---3--:R-:W3:Y:S08]  /*f630*/  LDC.64 R10, c[0x0][0x408] ;  /* 0x00010200ff0a7b82 */ /* 0x008ef00000000a00 */
[----:B------:R-:W-:Y:S06]  /*f640*/  BAR.SYNC.DEFER_BLOCKING 0x0 ;  /* 0x0000000000007b1d */ /* 0x000fec0000010000 */
[----:B------:R-:W5:Y:S01]  /*f650*/  S2R R0, SR_CTAID.Y ;  /* 0x0000000000007919 */ /* 0x000f620000002600 */
[----:B------:R-:W4:Y:S01]  /*f660*/  S2R R5, SR_CTAID.Z ;  /* 0x0000000000057919 */ /* 0x000f220000002700 */
[----:B--2---:R-:W-:Y:S01]  /*f670*/  @P3 IMAD.WIDE.U32 R22, R208, R8, RZ ;  /* 0x00000008d0163225 */ /* 0x004fe200078e00ff */
[----:B------:R-:W-:-:S03]  /*f680*/  MOV R8, 0x7f800000 ;  /* 0x7f80000000087802 */ /* 0x000fc60000000f00 */
[----:B------:R-:W-:Y:S01]  /*f690*/  @P1 FFMA.FTZ R8, R3, R14, R6 ;  /* 0x0000000e03081223 */ /* 0x000fe20000010006 */
[----:B------:R2:W2:Y:S04]  /*f6a0*/  LDS.128 R28, [R217+0x1800] ;  /* 0x00180000d91c7984 */ /* 0x0004a80000000c00 */
[----:B------:R2:W2:Y:S01]  /*f6b0*/  LDS.128 R24, [R217+0x3800] ;  /* 0x00380000d9187984 */ /* 0x0004a20000000c00 */
[C---:B-----5:R-:W-:Y:S02]  /*f6c0*/  @!P3 IMAD.WIDE.U32 R20, R0.reuse, R12, RZ ;  /* 0x0000000c0014b225 */ /* 0x060fe400078e00ff */
[----:B------:R-:W5:Y:S02]  /*f6d0*/  @P4 LDC R12, c[0x0][0x454] ;  /* 0x00011500ff0c4b82 */ /* 0x000f640000000800 */
[----:B------:R-:W-:Y:S01]  /*f6e0*/  @!P3 IMAD R18, R0, R13, R21 ;  /* 0x0000000d0012b224 */ /* 0x000fe200078e0215 */
[----:B------:R-:W-:Y:S01]  /*f6f0*/  SHF.R.U32.HI R13, RZ, 0x2, R4 ;  /* 0x00000002ff0d7819 */ /* 0x000fe20000011604 */
[----:B------:R-:W-:Y:S01]  /*f700*/  @P3 IMAD R18, R208, R9, R23 ;  /* 0x00000009d0123224 */ /* 0x000fe200078e0217 */
[----:B------:R-:W-:Y:S01]  /*f710*/  MOV R9, 0x7f800000 ;  /* 0x7f80000000097802 */ /* 0x000fe20000000f00 */
[----:B----4-:R-:W-:Y:S01]  /*f720*/  @!P4 IMAD R2, R0, R2, R5 ;  /* 0x000000020002c224 */ /* 0x010fe200078e0205 */
[----:B------:R-:W-:Y:S01]  /*f730*/  LOP3.LUT R16, R16, 0x7, R13, 0xf8, !PT ;  /* 0x0000000710107812 */ /* 0x000fe200078ef80d */
[----:B-1----:R-:W-:-:S02]  /*f740*/  @!P0 IMAD R208, R0, R15, RZ ;  /* 0x0000000f00d08224 */ /* 0x002fc400078e02ff */
[----:B------:R-:W-:Y:S01]  /*f750*/  @P2 FFMA.FTZ R9, R132, R17, R7 ;  /* 0x0000001184092223 */ /* 0x000fe20000010007 */
[----:B------:R-:W-:Y:S02]  /*f760*/  @!P4 IMAD R2, R2, R15, RZ ;  /* 0x0000000f0202c224 */ /* 0x000fe400078e02ff */
[----:B-----5:R-:W-:Y:S01]  /*f770*/  @P4 IMAD R2, R5, R12, R208 ;  /* 0x0000000c05024224 */ /* 0x020fe200078e02d0 */
[----:B--23--:R-:W-:Y:S06]  /*f780*/  @P5 BRA `(.L_x_1972) ;  /* 0x00000000002c5947 */ /* 0x00cfec0003800000 */
        /* <DEDUP_REMOVED lines=11> */
.L_x_1972:
[----:B------:R-:W-:Y:S05]  /*f840*/  BSYNC.RECONVERGENT B0 ;  /* 0x0000000000007941 */ /* 0x000fea0003800200 */
.L_x_1971:
[----:B------:R-:W2:Y:S01]  /*f850*/  LDCU.64 UR4, c[0x0][0x410] ;  /* 0x00008200ff0477ac */ /* 0x000ea20008000a00 */
[----:B------:R-:W-:Y:S01]  /*f860*/  IMAD.MOV.U32 R199, RZ, RZ, RZ ;  /* 0x000000ffffc77224 */ /* 0x000fe200078e00ff */
[----:B------:R-:W-:Y:S01]  /*f870*/  SHF.R.U32.HI R0, RZ, 0x3, R4 ;  /* 0x00000003ff007819 */ /* 0x000fe20000011604 */
[----:B------:R-:W-:Y:S01]  /*f880*/  @P3 IMAD.MOV.U32 R20, RZ, RZ, R22 ;  /* 0x000000ffff143224 */ /* 0x000fe200078e0016 */
[----:B------:R3:W4:Y:S01]  /*f890*/  LDS.128 R12, [R217] ;  /* 0x00000000d90c7984 */ /* 0x0007220000000c00 */
[----:B-1----:R-:W-:Y:S01]  /*f8a0*/  IMAD.WIDE.U32 R2, R10, UR6, R198 ;  /* 0x000000060a027c25 */ /* 0x002fe2000f8e00c6 */
[C---:B------:R-:W-:Y:S01]  /*f8b0*/  IADD3 R4, PT, PT, R0.reuse, 0x10, RZ ;  /* 0x0000001000047810 */ /* 0x040fe20007ffe0ff */
[----:B------:R-:W-:Y:S01]  /*f8c0*/  BSSY.RECONVERGENT B0, `(.L_x_1973) ;  /* 0x0000016000007945 */ /* 0x000fe20003800200 */
[-C--:B------:R-:W-:Y:S01]  /*f8d0*/  ISETP.GE.AND P3, PT, R0, R203.reuse, PT ;  /* 0x000000cb0000720c */ /* 0x080fe20003f66270 */
[----:B------:R-:W-:Y:S01]  /*f8e0*/  IMAD R3, R11, UR6, R3 ;  /* 0x000000060b037c24 */ /* 0x000fe2000f8e0203 */
[----:B------:R-:W-:Y:S01]  /*f8f0*/  IADD3 R16, P0, PT, R20, R2, RZ ;  /* 0x0000000214107210 */ /* 0x000fe20007f1e0ff */
[----:B------:R-:W-:Y:S01]  /*f900*/  VIADD R6, R0, 0x30 ;  /* 0x0000003000067836 */ /* 0x000fe20000000000 */
[----:B------:R-:W-:Y:S01]  /*f910*/  ISETP.GE.AND P2, PT, R4, R203, PT ;  /* 0x000000cb0400720c */ /* 0x000fe20003f46270 */
[----:B------:R-:W-:Y:S01]  /*f920*/  VIADD R2, R0, 0x20 ;  /* 0x0000002000027836 */ /* 0x000fe20000000000 */
[----:B------:R-:W-:-:S02]  /*f930*/  IADD3.X R17, PT, PT, R18, R3, RZ, P0, !PT ;  /* 0x0000000312117210 */ /* 0x000fc400007fe4ff */
[-C--:B------:R-:W-:Y:S02]  /*f940*/  ISETP.GE.AND P0, PT, R6, R203.reuse, PT ;  /* 0x000000cb0600720c */ /* 0x080fe40003f06270 */
[----:B------:R-:W-:Y:S01]  /*f950*/  ISETP.GE.AND P1, PT, R2, R203, PT ;  /* 0x000000cb0200720c */ /* 0x000fe20003f26270 */
[----:B--2---:R-:W-:-:S04]  /*f960*/  IMAD.WIDE.U32 R16, R5, UR4, R16 ;  /* 0x0000000405107c25 */ /* 0x004fc8000f8e0010 */
[----:B------:R-:W-:Y:S02]  /*f970*/  IMAD R19, R5, UR5, R17 ;  /* 0x0000000505137c24 */ /* 0x000fe4000f8e0211 */
[----:B------:R3:W1:Y:S01]  /*f980*/  LDS.128 R4, [R217+0x2000] ;  /* 0x00200000d9047984 */ /* 0x0006620000000c00 */
[----:B------:R-:W-:Y:S05]  /*f990*/  @P3 BRA `(.L_x_1974) ;  /* 0x0000000000203947 */ /* 0x000fea0003800000 */
[----:B------:R-:W2:Y:S01]  /*f9a0*/  LDCU.64 UR4, c[0x0][0x3f0] ;  /* 0x00007e00ff0477ac */ /* 0x000ea20008000a00 */
[----:B------:R-:W-:-:S05]  /*f9b0*/  MOV R18, R16 ;  /* 0x0000001000127202 */ /* 0x000fca0000000f00 */
[----:B------:R-:W-:-:S04]  /*f9c0*/  IMAD.WIDE.U32 R8, R0, R10, R18 ;  /* 0x0000000a00087225 */ /* 0x000fc800078e0012 */
[----:B------:R-:W-:Y:S01]  /*f9d0*/  IMAD R2, R0, R11, R9 ;  /* 0x0000000b00027224 */ /* 0x000fe200078e0209 */
[----:B--2---:R-:W-:-:S04]  /*f9e0*/  LEA R20, P3, R8, UR4, 0x1 ;  /* 0x0000000408147c11 */ /* 0x004fc8000f8608ff */
[----:B------:R-:W-:-:S05]  /*f9f0*/  LEA.HI.X R21, R8, UR5, R2, 0x1, P3 ;  /* 0x0000000508157c11 */ /* 0x000fca00098f0c02 */
[----:B----4-:R2:W-:Y:S04]  /*fa00*/  STG.E.128 desc[UR16][R20.64], R12 ;  /* 0x0000000c14007986 */ /* 0x0105e8000c101d10 */
[----:B-1----:R2:W-:Y:S02]  /*fa10*/  STG.E.128 desc[UR16][R20.64+0x80], R4 ;  /* 0x0000800414007986 */ /* 0x0025e4000c101d10 */
.L_x_1974:
[----:B------:R-:W-:Y:S05]  /*fa20*/  BSYNC.RECONVERGENT B0 ;  /* 0x0000000000007941 */ /* 0x000fea0003800200 */
.L_x_1973:
[----:B--2-4-:R2:W4:Y:S01]  /*fa30*/  LDS.128 R12, [R217+0x800] ;  /* 0x00080000d90c7984 */ /* 0x0145220000000c00 */
[----:B------:R-:W-:Y:S03]  /*fa40*/  BSSY.RECONVERGENT B0, `(.L_x_1975) ;  /* 0x0000010000007945 */ /* 0x000fe60003800200 */
[----:B-1----:R2:W1:Y:S01]  /*fa50*/  LDS.128 R4, [R217+0x2800] ;  /* 0x00280000d9047984 */ /* 0x0024620000000c00 */
[----:B------:R-:W-:Y:S05]  /*fa60*/  @P2 BRA `(.L_x_1976) ;  /* 0x0000000000342947 */ /* 0x000fea0003800000 */
[----:B------:R-:W-:Y:S01]  /*fa70*/  IADD3 R3, P2, PT, R0, 0x10, RZ ;  /* 0x0000001000037810 */ /* 0x000fe20007f5e0ff */
[----:B------:R-:W5:Y:S01]  /*fa80*/  LDCU.64 UR4, c[0x0][0x3f0] ;  /* 0x00007e00ff0477ac */ /* 0x000f620008000a00 */
[----:B------:R-:W-:-:S03]  /*fa90*/  IMAD.MOV.U32 R8, RZ, RZ, R16 ;  /* 0x000000ffff087224 */ /* 0x000fc600078e0010 */
[----:B------:R-:W-:-:S04]  /*faa0*/  IMAD.X R9, RZ, RZ, RZ, P2 ;  /* 0x000000ffff097224 */ /* 0x000fc800010e06ff */
[----:B------:R-:W-:Y:S01]  /*fab0*/  IMAD R2, R9, R10, RZ ;  /* 0x0000000a09027224 */ /* 0x000fe200078e02ff */
[----:B------:R-:W-:-:S03]  /*fac0*/  MOV R9, R19 ;  /* 0x0000001300097202 */ /* 0x000fc60000000f00 */
[C---:B------:R-:W-:Y:S02]  /*fad0*/  IMAD R2, R3.reuse, R11, R2 ;  /* 0x0000000b03027224 */ /* 0x040fe400078e0202 */
[----:B------:R-:W-:-:S03]  /*fae0*/  IMAD.WIDE.U32 R8, R3, R10, R8 ;  /* 0x0000000a03087225 */ /* 0x000fc600078e0008 */
[----:B-----5:R-:W-:Y:S02]  /*faf0*/  LEA R20, P2, R8, UR4, 0x1 ;  /* 0x0000000408147c11 */ /* 0x020fe4000f8408ff */
[----:B------:R-:W-:-:S04]  /*fb00*/  IADD3 R2, PT, PT, R2, R9, RZ ;  /* 0x0000000902027210 */ /* 0x000fc80007ffe0ff */
[----:B------:R-:W-:-:S05]  /*fb10*/  LEA.HI.X R21, R8, UR5, R2, 0x1, P2 ;  /* 0x0000000508157c11 */ /* 0x000fca00090f0c02 */
[----:B----4-:R4:W-:Y:S04]  /*fb20*/  STG.E.128 desc[UR16][R20.64], R12 ;  /* 0x0000000c14007986 */ /* 0x0109e8000c101d10 */
[----:B-1----:R4:W-:Y:S02]  /*fb30*/  STG.E.128 desc[UR16][R20.64+0x80], R4 ;  /* 0x0000800414007986 */ /* 0x0029e4000c101d10 */
.L_x_1976:
[----:B------:R-:W-:Y:S05]  /*fb40*/  BSYNC.RECONVERGENT B0 ;  /* 0x0000000000007941 */ /* 0x000fea0003800200 */
.L_x_1975:
[----:B-1--4-:R1:W4:Y:S01]  /*fb50*/  LDS.128 R4, [R217+0x1000] ;  /* 0x00100000d9047984 */ /* 0x0123220000000c00 */
[----:B------:R-:W-:Y:S03]  /*fb60*/  BSSY.RECONVERGENT B0, `(.L_x_1977) ;  /* 0x0000010000007945 */ /* 0x000fe60003800200 */
[----:B------:R1:W1:Y:S01]  /*fb70*/  LDS.128 R12, [R217+0x3000] ;  /* 0x00300000d90c7984 */ /* 0x0002620000000c00 */
        /* <DEDUP_REMOVED lines=14> */
.L_x_1978:
[----:B------:R-:W-:Y:S05]  /*fc60*/  BSYNC.RECONVERGENT B0 ;  /* 0x0000000000007941 */ /* 0x000fea0003800200 */
.L_x_1977:
[----:B------:R-:W-:Y:S05]  /*fc70*/  @P0 EXIT ;  /* 0x000000000000094d */ /* 0x000fea0003800000 */
[----:B------:R-:W-:Y:S01]  /*fc80*/  IADD3 R3, P0, PT, R0, 0x30, RZ ;  /* 0x0000003000037810 */ /* 0x000fe20007f1e0ff */
[----:B------:R-:W5:Y:S01]  /*fc90*/  LDCU.64 UR4, c[0x0][0x3f0] ;  /* 0x00007e00ff0477ac */ /* 0x000f620008000a00 */
[----:B----4-:R-:W-:-:S03]  /*fca0*/  IMAD.MOV.U32 R4, RZ, RZ, R16 ;  /* 0x000000ffff047224 */ /* 0x010fc600078e0010 */
        /* <DEDUP_REMOVED lines=8> */
[----:B------:R-:W-:Y:S04]  /*fd30*/  STG.E.128 desc[UR16][R2.64], R28 ;  /* 0x0000001c02007986 */ /* 0x000fe8000c101d10 */
[----:B------:R-:W-:Y:S01]  /*fd40*/  STG.E.128 desc[UR16][R2.64+0x80], R24 ;  /* 0x0000801802007986 */ /* 0x000fe2000c101d10 */
[----:B------:R-:W-:Y:S05]  /*fd50*/  EXIT ;  /* 0x000000000000794d */ /* 0x000fea0003800000 */
.L_x_1979:
        /* <DEDUP_REMOVED lines=10> */
.L_x_7206:


//--------------------- .text._ZN5flash24flash_fwd_splitkv_kernelI23Flash_fwd_kernel_traitsILi128ELi64ELi128ELi4ELb0ELb0EN7cutlass10bfloat16_tE19Flash_kernel_traitsILi128ELi64ELi128ELi4ES3_EELb1ELb0ELb0ELb0ELb1ELb1ELb0ELb0EEEvNS_16Flash_fwd_paramsE --------------------------
	.section	.text._ZN5flash24flash_fwd_splitkv_kernelI23Flash_fwd_kernel_traitsILi128ELi64ELi128ELi4ELb0ELb0EN7cutlass10bfloat16_tE19Flash_kernel_traitsILi128ELi64ELi128ELi4ES3_EELb1ELb0ELb0ELb0ELb1ELb1ELb0ELb0EEEvNS_16Flash_fwd_paramsE,"ax",@progbits
	.align	128
        .global         _ZN5flash24flash_fwd_splitkv_kernelI23Flash_fwd_kernel_traitsILi128ELi64ELi128ELi4ELb0ELb0EN7cutlass10bfloat16_tE19Flash_kernel_traitsILi128ELi64ELi128ELi4ES3_EELb1ELb0ELb0ELb0ELb1ELb1ELb0ELb0EEEvNS_16Flash_fwd_paramsE
        .type           _ZN5flash24flash_fwd_splitkv_kernelI23Flash_fwd_kernel_traitsILi128ELi64ELi128ELi4ELb0ELb0EN7cutlass10bfloat16_tE19Flash_kernel_traitsILi128ELi64ELi128ELi4ES3_EELb1ELb0ELb0ELb0ELb1ELb1ELb0ELb0EEEvNS_16Flash_fwd_paramsE,@function
        .size           _ZN5flash24flash_fwd_splitkv_kernelI23Flash_fwd_kernel_traitsILi128ELi64ELi128ELi4ELb0ELb0EN7cutlass10bfloat16_tE19Flash_kernel_traitsILi128ELi64ELi128ELi4ES3_EELb1ELb0ELb0ELb0ELb1ELb1ELb0ELb0EEEvNS_16Flash_fwd_paramsE,(.L_x_7207 - _ZN5flash24flash_fwd_splitkv_kernelI23Flash_fwd_kernel_traitsILi128ELi64ELi128ELi4ELb0ELb0EN7cutlass10bfloat16_tE19Flash_kernel_traitsILi128ELi64ELi128ELi4ES3_EELb1ELb0ELb0ELb0ELb1ELb1ELb0ELb0EEEvNS_16Flash_fwd_paramsE)
        .other          _ZN5flash24flash_fwd_splitkv_kernelI23Flash_fwd_kernel_traitsILi128ELi64ELi128ELi4ELb0ELb0EN7cutlass10bfloat16_tE19Flash_kernel_traitsILi128ELi64ELi128ELi4ES3_EELb1ELb0ELb0ELb0ELb1ELb1ELb0ELb0EEEvNS_16Flash_fwd_paramsE,@"STO_CUDA_ENTRY STV_DEFAULT"
_ZN5flash24flash_fwd_splitkv_kernelI23Flash_fwd_kernel_traitsILi128ELi64ELi128ELi4ELb0ELb0EN7cutlass10bfloat16_tE19Flash_kernel_traitsILi128ELi64ELi128ELi4ES3_EELb1ELb0ELb0ELb0ELb1ELb1ELb0ELb0EEEvNS_16Flash_fwd_paramsE:
.text._ZN5flash24flash_fwd_splitkv_kernelI23Flash_fwd_kernel_traitsILi128ELi64ELi128ELi4ELb0ELb0EN7cutlass10bfloat16_tE19Flash_kernel_traitsILi128ELi64ELi128ELi4ES3_EELb1ELb0ELb0ELb0ELb1ELb1ELb0ELb0EEEvNS_16Flash_fwd_paramsE:
        /* <DEDUP_REMOVED lines=51> */
.L_x_1980:
        /* <DEDUP_REMOVED lines=8> */
[----:B------:R-:W-:Y:S01]  /*03b0*/  VIADD R2, R43, 0x1 ;  /* 0x000000012b027836 */ /* 0x000fe20000000000 */
[----:B------:R-:W3:Y:S02]  /*03c0*/  S2R R11, SR_CTAID.Z ;  /* 0x00000000000b7919 */ /* 0x000ee40000002700 */
[----:B------:R-:W-:Y:S01]  /*03d0*/  @!P2 IADD3 R3, PT, PT, R10, R7, -R4 ;  /* 0x000000070a03a210 */ /* 0x000fe20007ffe804 */
[----:B------:R-:W-:-:S04]  /*03e0*/  IMAD R2, R2, 0x40, -R119 ;  /* 0x0000004002027824 */ /* 0x000fc800078e0a77 */
[----:B-1----:R-:W-:Y:S01]  /*03f0*/  VIADD R13, R3, 0x7f ;  /* 0x0000007f030d7836 */ /* 0x002fe20000000000 */
[----:B--2---:R-:W-:-:S04]  /*0400*/  UIADD3 UR5, UPT, UPT, UR5, 0x7f, URZ ;  /* 0x0000007f05057890 */ /* 0x004fc8000fffe0ff */
[----:B------:R-:W-:Y:S02]  /*0410*/  SHF.R.S32.HI R6, RZ, 0x1f, R13 ;  /* 0x0000001fff067819 */ /* 0x000fe4000001140d */
[----:B----4-:R-:W-:Y:S01]  /*0420*/  IADD3 R7, PT, PT, R13, UR14, R2 ;  /* 0x0000000e0d077c10 */ /* 0x010fe2000fffe002 */
        /* <DEDUP_REMOVED lines=8> */
[----:B------:R-:W-:Y:S01]  /*04b0*/  VIMNMX3 R2, R6, UR4, R7, PT ;  /* 0x0000000406027c0f */ /* 0x000fe2000b800107 */
[----:B------:R-:W-:-:S03]  /*04c0*/  IMAD.MOV.U32 R6, RZ, RZ, R0 ;  /* 0x000000ffff067224 */ /* 0x000fc600078e0000 */
[----:B------:R-:W-:-:S13]  /*04d0*/  ISETP.GT.AND P0, PT, R2, RZ, PT ;  /* 0x000000ff0200720c */ /* 0x000fda0003f04270 */
[----:B---3--:R-:W-:Y:S05]  /*04e0*/  @P0 BRA `(.L_x_1981) ;  /* 0x0000000400b40947 */ /* 0x008fea0003800000 */
[C---:B------:R-:W-:Y:S01]  /*04f0*/  ISETP.NE.AND P0, PT, R220.reuse, -0x1, PT ;  /* 0xffffffffdc00780c */ /* 0x040fe20003f05270 */
        /* <DEDUP_REMOVED lines=21> */
[-C--:B------:R-:W-:Y:S02]  /*0650*/  ISETP.GE.AND P3, PT, R10, R119.reuse, PT ;  /* 0x000000770a00720c */ /* 0x080fe40003f66270 */
[----:B------:R-:W-:Y:S01]  /*0660*/  IADD3.X R15, PT, PT, R5, R4, RZ, P0, !PT ;  /* 0x00000004050f7210 */ /* 0x000fe200007fe4ff */
[----:B--2---:R-:W-:Y:S01]  /*0670*/  IMAD R5, R6, UR7, R11 ;  /* 0x0000000706057c24 */ /* 0x004fe2000f8e020b */
[CC--:B------:R-:W-:Y:S02]  /*0680*/  ISETP.GE.AND P0, PT, R0.reuse, R119.reuse, PT ;  /* 0x000000770000720c */ /* 0x0c0fe40003f06270 */
[----:B------:R-:W-:Y:S01]  /*0690*/  IADD3 R10, PT, PT, R0, 0x30, RZ ;  /* 0x00000030000a7810 */ /* 0x000fe20007ffe0ff */
[----:B---3--:R-:W-:Y:S01]  /*06a0*/  IMAD.WIDE.U32 R14, R11, UR4, R14 ;  /* 0x000000040b0e7c25 */ /* 0x008fe2000f8e000e */
[----:B------:R-:W-:-:S02]  /*06b0*/  ISETP.GE.AND P2, PT, R8, R119, PT ;  /* 0x000000770800720c */ /* 0x000fc40003f46270 */
[----:B------:R-:W-:Y:S01]  /*06c0*/  ISETP.GE.AND P1, PT, R10, R119, PT ;  /* 0x000000770a00720c */ /* 0x000fe20003f26270 */
[----:B----4-:R-:W-:Y:S02]  /*06d0*/  IMAD R5, R5, UR6, R118 ;  /* 0x0000000605057c24 */ /* 0x010fe4000f8e0276 */
[----:B------:R-:W-:-:S04]  /*06e0*/  IMAD R11, R11, UR5, R15 ;  /* 0x000000050b0b7c24 */ /* 0x000fc8000f8e020f */
        /* <DEDUP_REMOVED lines=9> */
.L_x_1983:
[----:B------:R-:W-:Y:S05]  /*0780*/  BSYNC.RECONVERGENT B0 ;  /* 0x0000000000007941 */ /* 0x000fea0003800200 */
.L_x_1982:
[----:B------:R-:W-:Y:S04]  /*0790*/  BSSY.RECONVERGENT B0, `(.L_x_1984) ;  /* 0x000000f000007945 */ /* 0x000fe80003800200 */
[----:B------:R-:W-:Y:S05]  /*07a0*/  @P3 BRA `(.L_x_1985) ;  /* 0x0000000000343947 */ /* 0x000fea0003800000 */
[----:B------:R-:W-:Y:S01]  /*07b0*/  IADD3 R7, P0, PT, R0, 0x10, RZ ;  /* 0x0000001000077810 */ /* 0x000fe20007f1e0ff */
[----:B------:R-:W2:Y:S01]  /*07c0*/  LDCU.64 UR4, c[0x0][0x3f0] ;  /* 0x00007e00ff0477ac */ /* 0x000ea20008000a00 */
[----:B-1----:R-:W-:-:S03]  /*07d0*/  IMAD.MOV.U32 R8, RZ, RZ, R14 ;  /* 0x000000ffff087224 */ /* 0x002fc600078e000e */
[----:B------:R-:W-:-:S04]  /*07e0*/  IMAD.X R9, RZ, RZ, RZ, P0 ;  /* 0x000000ffff097224 */ /* 0x000fc800000e06ff */
[----:B------:R-:W-:Y:S01]  /*07f0*/  IMAD R4, R9, R2, RZ ;  /* 0x0000000209047224 */ /* 0x000fe200078e02ff */
[----:B------:R-:W-:-:S03]  /*0800*/  MOV R9, R11 ;  /* 0x0000000b00097202 */ /* 0x000fc60000000f00 */
[C---:B------:R-:W-:Y:S02]  /*0810*/  IMAD R4, R7.reuse, R3, R4 ;  /* 0x0000000307047224 */ /* 0x040fe400078e0204 */
[----:B------:R-:W-:-:S03]  /*0820*/  IMAD.WIDE.U32 R8, R7, R2, R8 ;  /* 0x0000000207087225 */ /* 0x000fc600078e0008 */
[----:B--2---:R-:W-:Y:S02]  /*0830*/  LEA R6, P0, R8, UR4, 0x1 ;  /* 0x0000000408067c11 */ /* 0x004fe4000f8008ff */
[----:B------:R-:W-:-:S04]  /*0840*/  IADD3 R7, PT, PT, R9, R4, RZ ;  /* 0x0000000409077210 */ /* 0x000fc80007ffe0ff */
[----:B------:R-:W-:-:S05]  /*0850*/  LEA.HI.X R7, R8, UR5, R7, 0x1, P0 ;  /* 0x0000000508077c11 */ /* 0x000fca00080f0c07 */
[----:B------:R2:W-:Y:S04]  /*0860*/  STG.E.128 desc[UR16][R6.64], RZ ;  /* 0x000000ff06007986 */ /* 0x0005e8000c101d10 */
[----:B------:R2:W-:Y:S02]  /*0870*/  STG.E.128 desc[UR16][R6.64+0x80], RZ ;  /* 0x000080ff06007986 */ /* 0x0005e4000c101d10 */
.L_x_1985:
[----:B------:R-:W-:Y:S05]  /*0880*/  BSYNC.RECONVERGENT B0 ;  /* 0x0000000000007941 */ /* 0x000fea0003800200 */
.L_x_1984:
[----:B------:R-:W-:Y:S04]  /*0890*/  BSSY.RECONVERGENT B0, `(.L_x_1986) ;  /* 0x000000f000007945 */ /* 0x000fe80003800200 */
[----:B------:R-:W-:Y:S05]  /*08a0*/  @P2 BRA `(.L_x_1987) ;  /* 0x0000000000342947 */ /* 0x000fea0003800000 */
[----:B--2---:R-:W-:Y:S01]  /*08b0*/  IADD3 R7, P0, PT, R0, 0x20, RZ ;  /* 0x0000002000077810 */ /* 0x004fe20007f1e0ff */
        /* <DEDUP_REMOVED lines=12> */
.L_x_1987:
[----:B------:R-:W-:Y:S05]  /*0980*/  BSYNC.RECONVERGENT B0 ;  /* 0x0000000000007941 */ /* 0x000fea0003800200 */
.L_x_1986:
[----:B------:R-:W-:Y:S04]  /*0990*/  BSSY.RECONVERGENT B0, `(.L_x_1988) ;  /* 0x000000e000007945 */ /* 0x000fe80003800200 */
[----:B------:R-:W-:Y:S05]  /*09a0*/  @P1 BRA `(.L_x_1989) ;  /* 0x0000000000301947 */ /* 0x000fea0003800000 */
[----:B------:R-:W4:Y:S01]  /*09b0*/  LDCU.64 UR4, c[0x0][0x3f0] ;  /* 0x00007e00ff0477ac */ /* 0x000f220008000a00 */
[----:B--23--:R-:W-:Y:S02]  /*09c0*/  IADD3 R7, P0, PT, R0, 0x30, RZ ;  /* 0x0000003000077810 */ /* 0x00cfe40007f1e0ff */
[----:B------:R-:W-:Y:S02]  /*09d0*/  MOV R10, R14 ;  /* 0x0000000e000a7202 */ /* 0x000fe40000000f00 */
[----:B-1----:R-:W-:-:S03]  /*09e0*/  IADD3.X R9, PT, PT, RZ, RZ, RZ, P0, !PT ;  /* 0x000000ffff097210 */ /* 0x002fc600007fe4ff */
        /* <DEDUP_REMOVED lines=8> */
.L_x_1989:
[----:B------:R-:W-:Y:S05]  /*0a70*/  BSYNC.RECONVERGENT B0 ;  /* 0x0000000000007941 */ /* 0x000fea0003800200 */
.L_x_1988:
        /* <DEDUP_REMOVED lines=20> */
.L_x_1981:
        /* <DEDUP_REMOVED lines=10> */
.L_x_1990:
        /* <DEDUP_REMOVED lines=98> */
.L_x_1991:
        /* <DEDUP_REMOVED lines=15> */
.L_x_1993:
[----:B------:R-:W2:Y:S01]  /*1370*/  LDC.64 R134, c[0x0][0x3b8] ;  /* 0x0000ee00ff867b82 */ /* 0x000ea20000000a00 */
[----:B------:R-:W-:-:S05]  /*1380*/  IADD3 R8, PT, PT, R4, R5, RZ ;  /* 0x0000000504087210 */ /* 0x000fca0007ffe0ff */
[C---:B--2---:R-:W-:Y:S02]  /*1390*/  IMAD R13, R8.reuse, R135, RZ ;  /* 0x00000087080d7224 */ /* 0x044fe400078e02ff */
[----:B------:R-:W-:-:S05]  /*13a0*/  IMAD.WIDE.U32 R8, R8, R134, RZ ;  /* 0x0000008608087225 */ /* 0x000fca00078e00ff */
[----:B------:R-:W-:Y:S02]  /*13b0*/  IADD3 R13, PT, PT, R9, R13, RZ ;  /* 0x0000000d090d7210 */ /* 0x000fe40007ffe0ff */
[----:B------:R-:W-:Y:S02]  /*13c0*/  MOV R12, R8 ;  /* 0x00000008000c7202 */ /* 0x000fe40000000f00 */
.L_x_1994:
        /* <DEDUP_REMOVED lines=14> */
.L_x_1995:
[----:B------:R-:W2:Y:S01]  /*14b0*/  LDC.64 R24, c[0x0][0x3c0] ;  /* 0x0000f000ff187b82 */ /* 0x000ea20000000a00 */
[----:B------:R-:W-:-:S05]  /*14c0*/  IADD3 R4, PT, PT, R4, R5, RZ ;  /* 0x0000000504047210 */ /* 0x000fca0007ffe0ff */
[C---:B--2---:R-:W-:Y:S02]  /*14d0*/  IMAD R15, R4.reuse, R25, RZ ;  /* 0x00000019040f7224 */ /* 0x044fe400078e02ff */
[----:B------:R-:W-:-:S05]  /*14e0*/  IMAD.WIDE.U32 R4, R4, R24, RZ ;  /* 0x0000001804047225 */ /* 0x000fca00078e00ff */
[----:B------:R-:W-:Y:S02]  /*14f0*/  IADD3 R15, PT, PT, R5, R15, RZ ;  /* 0x0000000f050f7210 */ /* 0x000fe40007ffe0ff */
[----:B------:R-:W-:-:S07]  /*1500*/  MOV R14, R4 ;  /* 0x00000004000e7202 */ /* 0x000fce0000000f00 */
.L_x_1996:
        /* <DEDUP_REMOVED lines=43> */
.L_x_1992:
[----:B------:R-:W-:Y:S01]  /*17c0*/  ISETP.NE.AND P0, PT, R220, -0x1, PT ;  /* 0xffffffffdc00780c */ /* 0x000fe20003f05270 */
[----:B------:R-:W-:Y:S01]  /*17d0*/  IMAD.SHL.U32 R26, R209, 0x8, RZ ;  /* 0x00000008d11a7824 */ /* 0x000fe200078e00ff */
[----:B------:R-:W-:Y:S01]  /*17e0*/  IADD3 R214, PT, PT, -R118, R119, RZ ;  /* 0x0000007776d67210 */ /* 0x000fe20007ffe1ff */
[----:B------:R-:W1:Y:S01]  /*17f0*/  LDCU.64 UR6, c[0x0][0x388] ;  /* 0x00007100ff0677ac */ /* 0x000e620008000a00 */
[----:B------:R-:W-:Y:S01]  /*1800*/  SHF.R.U32.HI R22, RZ, 0x3, R209 ;  /* 0x00000003ff167819 */ /* 0x000fe200000116d1 */
[----:B------:R-:W2:Y:S01]  /*1810*/  S2UR UR10, SR_CgaCtaId ;  /* 0x00000000000a79c3 */ /* 0x000ea20000008800 */
[----:B------:R-:W-:Y:S01]  /*1820*/  LOP3.LUT R208, R26, 0x38, RZ, 0xc0, !PT ;  /* 0x000000381ad07812 */ /* 0x000fe200078ec0ff */
[----:B------:R-:W3:Y:S01]  /*1830*/  LDCU.64 UR4, c[0x0][0x3c8] ;  /* 0x00007900ff0477ac */ /* 0x000ee20008000a00 */
[C---:B------:R-:W-:Y:S01]  /*1840*/  ISETP.GE.AND P4, PT, R22.reuse, R214, PT ;  /* 0x000000d61600720c */ /* 0x040fe20003f86270 */
[----:B------:R-:W-:Y:S01]  /*1850*/  VIADD R21, R22, 0x10 ;  /* 0x0000001016157836 */ /* 0x000fe20000000000 */
[----:B------:R-:W-:Y:S01]  /*1860*/  IADD3 R12, P1, PT, R208, R12, RZ ;  /* 0x0000000cd00c7210 */ /* 0x000fe20007f3e0ff */
[C---:B------:R-:W-:Y:S01]  /*1870*/  VIADD R19, R22.reuse, 0x30 ;  /* 0x0000003016137836 */ /* 0x040fe20000000000 */
[----:B------:R-:W-:Y:S01]  /*1880*/  IADD3 R17, PT, PT, R22, 0x20, RZ ;  /* 0x0000002016117810 */ /* 0x000fe20007ffe0ff */
[----:B------:R-:W4:Y:S01]  /*1890*/  @!P0 LDC.64 R6, c[0x0][0x398] ;  /* 0x0000e600ff068b82 */ /* 0x000f220000000a00 */
[----:B------:R-:W-:-:S02]  /*18a0*/  IADD3.X R13, PT, PT, RZ, R10, RZ, P1, !PT ;  /* 0x0000000aff0d7210 */ /* 0x000fc40000ffe4ff */
[-C--:B------:R-:W-:Y:S02]  /*18b0*/  ISETP.GE.AND P3, PT, R21, R214.reuse, PT ;  /* 0x000000d61500720c */ /* 0x080fe40003f66270 */
[----:B------:R-:W-:Y:S02]  /*18c0*/  MOV R23, RZ ;  /* 0x000000ff00177202 */ /* 0x000fe40000000f00 */
[-C--:B------:R-:W-:Y:S01]  /*18d0*/  ISETP.GE.AND P2, PT, R17, R214.reuse, PT ;  /* 0x000000d61100720c */ /* 0x080fe20003f46270 */
[----:B------:R-:W5:Y:S01]  /*18e0*/  @P0 LDC.64 R4, c[0x0][0x3b0] ;  /* 0x0000ec00ff040b82 */ /* 0x000f620000000a00 */
[----:B------:R-:W-:Y:S01]  /*18f0*/  ISETP.GE.AND P1, PT, R19, R214, PT ;  /* 0x000000d61300720c */ /* 0x000fe20003f26270 */
[----:B------:R-:W-:Y:S01]  /*1900*/  IMAD.WIDE.U32 R42, R43, 0x40, R22 ;  /* 0x000000402b2a7825 */ /* 0x000fe200078e0016 */
[----:B------:R-:W-:Y:S02]  /*1910*/  SHF.L.U32 R116, R209, 0x6, RZ ;  /* 0x00000006d1747819 */ /* 0x000fe400000006ff */
[----:B------:R-:W-:-:S02]  /*1920*/  SHF.R.U32.HI R117, RZ, 0x1, R209 ;  /* 0x00000001ff757819 */ /* 0x000fc400000116d1 */
[----:B------:R-:W-:Y:S01]  /*1930*/  LOP3.LUT R200, R116, 0x400, RZ, 0xc0, !PT ;  /* 0x0000040074c87812 */ /* 0x000fe200078ec0ff */
[----:B------:R-:W1:Y:S01]  /*1940*/  @!P4 LDC.64 R8, c[0x0][0x3b0] ;  /* 0x0000ec00ff08cb82 */ /* 0x000e620000000a00 */
[----:B------:R-:W-:Y:S02]  /*1950*/  MOV R139, 0x20 ;  /* 0x00000020008b7802 */ /* 0x000fe40000000f00 */
[----:B------:R-:W-:Y:S02]  /*1960*/  MOV R138, 0x40 ;  /* 0x00000040008a7802 */ /* 0x000fe40000000f00 */
[----:B------:R-:W-:Y:S01]  /*1970*/  @!P2 IADD3 R28, P5, PT, R42, 0x20, RZ ;  /* 0x000000202a1ca810 */ /* 0x000fe20007fbe0ff */
[----:B----4-:R-:W-:-:S03]  /*1980*/  @!P0 IMAD.WIDE.U32 R14, R0, R6, RZ ;  /* 0x00000006000e8225 */ /* 0x010fc600078e00ff */
[----:B------:R-:W-:Y:S01]  /*1990*/  @!P2 IADD3.X R29, PT, PT, RZ, R43, RZ, P5, !PT ;  /* 0x0000002bff1da210 */ /* 0x000fe20002ffe4ff */
[----:B------:R-:W-:Y:S02]  /*19a0*/  @!P0 IMAD R0, R0, R7, R15 ;  /* 0x0000000700008224 */ /* 0x000fe400078e020f */
[C---:B-----5:R-:W-:Y:S01]  /*19b0*/  @P0 IMAD.WIDE.U32 R6, R220.reuse, R4, RZ ;  /* 0x00000004dc060225 */ /* 0x060fe200078e00ff */
[----:B------:R-:W-:Y:S02]  /*19c0*/  @!P0 MOV R4, R14 ;  /* 0x0000000e00048202 */ /* 0x000fe40000000f00 */
[----:B------:R-:W4:Y:S01]  /*19d0*/  @!P3 LDC.64 R14, c[0x0][0x3b0] ;  /* 0x0000ec00ff0ebb82 */ /* 0x000f220000000a00 */
[----:B------:R-:W-:Y:S01]  /*19e0*/  @P0 IMAD R0, R220, R5, R7 ;  /* 0x00000005dc000224 */ /* 0x000fe200078e0207 */
[----:B------:R-:W-:Y:S02]  /*19f0*/  @P0 MOV R4, R6 ;  /* 0x0000000600040202 */ /* 0x000fe40000000f00 */
[----:B------:R-:W-:Y:S01]  /*1a00*/  LOP3.LUT R6, R26, 0x1f8, RZ, 0xc0, !PT ;  /* 0x000001f81a067812 */ /* 0x000fe200078ec0ff */
[----:B-1----:R-:W-:Y:S01]  /*1a10*/  @!P4 IMAD R35, R43, R8, RZ ;  /* 0x000000082b23c224 */ /* 0x002fe200078e02ff */
[----:B------:R-:W-:Y:S01]  /*1a20*/  IADD3 R32, P0, PT, R208, R4, RZ ;  /* 0x00000004d0207210 */ /* 0x000fe20007f1e0ff */
[----:B------:R-:W-:Y:S01]  /*1a30*/  IMAD.WIDE.U32 R4, R22, R134, R12 ;  /* 0x0000008616047225 */ /* 0x000fe200078e000c */
[----:B------:R-:W-:Y:S01]  /*1a40*/  LOP3.LUT R229, R6, 0x38, R209, 0x78, !PT ;  /* 0x0000003806e57812 */ /* 0x000fe200078e78d1 */
[----:B------:R-:W1:Y:S01]  /*1a50*/  @!P3 LDC.64 R12, c[0x0][0x380] ;  /* 0x0000e000ff0cbb82 */ /* 0x000e620000000a00 */
[----:B------:R-:W-:Y:S01]  /*1a60*/  IADD3.X R33, PT, PT, RZ, R0, RZ, P0, !PT ;  /* 0x00000000ff217210 */ /* 0x000fe200007fe4ff */
[----:B------:R-:W-:Y:S01]  /*1a70*/  IMAD R215, R22, R135, R5 ;  /* 0x0000008716d77224 */ /* 0x000fe200078e0205 */
[----:B------:R-:W-:Y:S01]  /*1a80*/  LEA R216, P0, R4, UR6, 0x1 ;  /* 0x0000000604d87c11 */ /* 0x000fe2000f8008ff */
[----:B------:R-:W-:Y:S01]  /*1a90*/  @!P4 IMAD R35, R42, R9, R35 ;  /* 0x000000092a23c224 */ /* 0x000fe200078e0223 */
[----:B------:R-:W-:Y:S01]  /*1aa0*/  SHF.L.U32 R0, R2, 0x7, RZ ;  /* 0x0000000702007819 */ /* 0x000fe200000006ff */
[C---:B---3--:R-:W-:Y:S01]  /*1ab0*/  IMAD.WIDE.U32 R32, R11.reuse, UR4, R32 ;  /* 0x000000040b207c25 */ /* 0x048fe2000f8e0020 */
[----:B------:R-:W-:Y:S01]  /*1ac0*/  LEA.HI.X R215, R4, UR7, R215, 0x1, P0 ;  /* 0x0000000704d77c11 */ /* 0x000fe200080f0cd7 */
[----:B------:R-:W3:Y:S01]  /*1ad0*/  @!P1 LDC.64 R6, c[0x0][0x3b0] ;  /* 0x0000ec00ff069b82 */ /* 0x000ee20000000a00 */
[C---:B------:R-:W-:Y:S01]  /*1ae0*/  @!P3 IADD3 R27, P0, PT, R42.reuse, 0x10, RZ ;  /* 0x000000102a1bb810 */ /* 0x040fe20007f1e0ff */
[----:B------:R-:W-:Y:S01]  /*1af0*/  IMAD R33, R11, UR5, R33 ;  /* 0x000000050b217c24 */ /* 0x000fe2000f8e0221 */
[----:B------:R-:W-:Y:S01]  /*1b00*/  IADD3 R16, PT, PT, R3, 0x80, -R0 ;  /* 0x0000008003107810 */ /* 0x000fe20007ffe800 */
[----:B------:R-:W-:Y:S01]  /*1b10*/  UMOV UR5, 0x400 ;  /* 0x0000040000057882 */ /* 0x000fe20000000000 */
[----:B------:R-:W-:Y:S01]  /*1b20*/  @!P3 MOV R38, R32 ;  /* 0x000000200026b202 */ /* 0x000fe20000000f00 */
[----:B------:R-:W-:Y:S01]  /*1b30*/  @!P3 IMAD.X R23, RZ, RZ, R43, P0 ;  /* 0x000000ffff17b224 */ /* 0x000fe200000e062b */
[C---:B------:R-:W-:Y:S01]  /*1b40*/  @!P1 IADD3 R30, P0, PT, R42.reuse, 0x30, RZ ;  /* 0x000000302a1e9810 */ /* 0x040fe20007f1e0ff */
[----:B------:R-:W5:Y:S01]  /*1b50*/  @!P4 LDC.64 R4, c[0x0][0x380] ;  /* 0x0000e000ff04cb82 */ /* 0x000f620000000a00 */
[----:B------:R-:W-:Y:S01]  /*1b60*/  @!P3 MOV R39, R33 ;  /* 0x000000210027b202 */ /* 0x000fe20000000f00 */
[----:B--2---:R-:W-:Y:S01]  /*1b70*/  ULEA UR5, UR10, UR5, 0x18 ;  /* 0x000000050a057291 */ /* 0x004fe2000f8ec0ff */
[----:B------:R-:W-:Y:S01]  /*1b80*/  @!P1 IADD3.X R31, PT, PT, RZ, R43, RZ, P0, !PT ;  /* 0x0000002bff1f9210 */ /* 0x000fe200007fe4ff */
[----:B------:R-:W-:Y:S01]  /*1b90*/  @!P4 IMAD.WIDE.U32 R42, R42, R8, R32 ;  /* 0x000000082a2ac225 */ /* 0x000fe200078e0020 */
[----:B------:R-:W-:Y:S01]  /*1ba0*/  @!P2 MOV R37, R33 ;  /* 0x000000210025a202 */ /* 0x000fe20000000f00 */
[----:B------:R-:W2:Y:S01]  /*1bb0*/  LDCU.64 UR6, c[0x0][0x390] ;  /* 0x00007200ff0677ac */ /* 0x000ea20008000a00 */
[----:B------:R-:W-:Y:S01]  /*1bc0*/  LOP3.LUT R229, R229, 0x1e00, R26, 0xf8, !PT ;  /* 0x00001e00e5e57812 */ /* 0x000fe200078ef81a */
[----:B------:R-:W2:Y:S01]  /*1bd0*/  @!P2 LDC.64 R10, c[0x0][0x3b0] ;  /* 0x0000ec00ff0aab82 */ /* 0x000ea20000000a00 */
[----:B------:R-:W-:Y:S01]  /*1be0*/  @!P4 IMAD.IADD R34, R43, 0x1, R35 ;  /* 0x000000012b22c824 */ /* 0x000fe200078e0223 */
[----:B------:R-:W2:Y:S01]  /*1bf0*/  LDCU UR4, c[0x0][0x50c] ;  /* 0x0000a180ff0477ac */ /* 0x000ea20008000800 */
[----:B------:R-:W-:Y:S01]  /*1c00*/  @!P2 IMAD.MOV.U32 R36, RZ, RZ, R32 ;  /* 0x000000ffff24a224 */ /* 0x000fe200078e0020 */
[----:B------:R-:W-:Y:S01]  /*1c10*/  LEA R229, R229, UR5, 0x1 ;  /* 0x00000005e5e57c11 */ /* 0x000fe2000f8e08ff */
[----:B----4-:R-:W-:-:S03]  /*1c20*/  @!P3 IMAD.WIDE.U32 R38, R27, R14, R38 ;  /* 0x0000000e1b26b225 */ /* 0x010fc600078e0026 */
[----:B------:R-:W4:Y:S01]  /*1c30*/  @!P2 LDC.64 R8, c[0x0][0x380] ;  /* 0x0000e000ff08ab82 */ /* 0x000f220000000a00 */
[----:B---3--:R-:W-:Y:S01]  /*1c40*/  @!P1 IMAD R31, R31, R6, RZ ;  /* 0x000000061f1f9224 */ /* 0x008fe200078e02ff */
[----:B-1----:R-:W-:Y:S01]  /*1c50*/  @!P3 LEA R12, P6, R38, R12, 0x1 ;  /* 0x0000000c260cb211 */ /* 0x002fe200078c08ff */
[----:B------:R-:W-:-:S04]  /*1c60*/  @!P1 IMAD.WIDE.U32 R32, R30, R6, R32 ;  /* 0x000000061e209225 */ /* 0x000fc800078e0020 */
[----:B------:R-:W-:Y:S01]  /*1c70*/  @!P1 IMAD R7, R30, R7, R31 ;  /* 0x000000071e079224 */ /* 0x000fe200078e021f */
[----:B-----5:R-:W-:-:S04]  /*1c80*/  @!P4 LEA R40, P0, R42, R4, 0x1 ;  /* 0x000000042a28c211 */ /* 0x020fc800078008ff */
[----:B------:R-:W-:Y:S01]  /*1c90*/  @!P4 LEA.HI.X R41, R42, R5, R34, 0x1, P0 ;  /* 0x000000052a29c211 */ /* 0x000fe200000f0c22 */
[----:B------:R-:W-:Y:S01]  /*1ca0*/  @!P3 IMAD R34, R23, R14, RZ ;  /* 0x0000000e1722b224 */ /* 0x000fe200078e02ff */
[----:B------:R-:W1:Y:S01]  /*1cb0*/  @!P1 LDC.64 R4, c[0x0][0x380] ;  /* 0x0000e000ff049b82 */ /* 0x000e620000000a00 */
[----:B------:R-:W-:Y:S01]  /*1cc0*/  ISETP.GE.AND P0, PT, R21, R16, PT ;  /* 0x000000101500720c */ /* 0x000fe20003f06270 */
[-C--:B--2---:R-:W-:Y:S01]  /*1cd0*/  @!P2 IMAD R29, R29, R10.reuse, RZ ;  /* 0x0000000a1d1da224 */ /* 0x084fe200078e02ff */
[----:B------:R-:W-:Y:S01]  /*1ce0*/  SHF.L.U32 R14, R134, 0x4, RZ ;  /* 0x00000004860e7819 */ /* 0x000fe200000006ff */
[----:B------:R-:W-:Y:S01]  /*1cf0*/  @!P3 IMAD R15, R27, R15, R34 ;  /* 0x0000000f1b0fb224 */ /* 0x000fe200078e0222 */
[----:B------:R-:W-:Y:S01]  /*1d00*/  @!PT LDS RZ, [RZ] ;  /* 0x00000000fffff984 */ /* 0x000fe20000000800 */
[----:B------:R-:W-:Y:S01]  /*1d10*/  @!PT LDS RZ, [RZ] ;  /* 0x00000000fffff984 */ /* 0x000fe20000000800 */
[----:B------:R-:W-:Y:S01]  /*1d20*/  @!PT LDS RZ, [RZ] ;  /* 0x00000000fffff984 */ /* 0x000fe20000000800 */
[----:B------:R-:W-:Y:S01]  /*1d30*/  @!P4 LDGSTS.E.BYPASS.LTC128B.128 [R229], desc[UR16][R40.64] ;  /* 0x0000000028e5cfae */ /* 0x000fe2000b981a10 */
[C---:B------:R-:W-:Y:S01]  /*1d40*/  @!P2 IMAD R11, R28.reuse, R11, R29 ;  /* 0x0000000b1c0ba224 */ /* 0x040fe200078e021d */
[----:B------:R-:W-:Y:S01]  /*1d50*/  @!P1 IADD3 R7, PT, PT, R33, R7, RZ ;  /* 0x0000000721079210 */ /* 0x000fe20007ffe0ff */
[----:B------:R-:W-:Y:S01]  /*1d60*/  @!P2 IMAD.WIDE.U32 R36, R28, R10, R36 ;  /* 0x0000000a1c24a225 */ /* 0x000fe200078e0024 */
[----:B------:R-:W-:Y:S01]  /*1d70*/  @!P4 LDGSTS.E.BYPASS.LTC128B.128 [R229+0x2000], desc[UR16][R40.64+0x80] ;  /* 0x0200008028e5cfae */ /* 0x000fe2000b981a10 */
[----:B------:R-:W-:-:S02]  /*1d80*/  SHF.L.U64.HI R10, R134, 0x4, R135 ;  /* 0x00000004860a7819 */ /* 0x000fc40000010287 */
[----:B------:R-:W-:Y:S01]  /*1d90*/  @!P3 IMAD.IADD R15, R39, 0x1, R15 ;  /* 0x00000001270fb824 */ /* 0x000fe200078e020f */
[----:B------:R-:W-:Y:S02]  /*1da0*/  @!P2 IADD3 R11, PT, PT, R37, R11, RZ ;  /* 0x0000000b250ba210 */ /* 0x000fe40007ffe0ff */
[----:B----4-:R-:W-:Y:S02]  /*1db0*/  @!P2 LEA R8, P5, R36, R8, 0x1 ;  /* 0x000000082408a211 */ /* 0x010fe400078a08ff */
[----:B------:R-:W-:Y:S02]  /*1dc0*/  @!P3 LEA.HI.X R13, R38, R13, R15, 0x1, P6 ;  /* 0x0000000d260db211 */ /* 0x000fe400030f0c0f */
[----:B------:R-:W-:Y:S02]  /*1dd0*/  ISETP.GE.AND P6, PT, R22, R16, PT ;  /* 0x000000101600720c */ /* 0x000fe40003fc6270 */
[----:B------:R-:W-:Y:S01]  /*1de0*/  @!P0 LEA R28, P4, R14, R216, 0x1 ;  /* 0x000000d80e1c8211 */ /* 0x000fe200078808ff */
[----:B------:R-:W-:Y:S01]  /*1df0*/  @!P3 LDGSTS.E.BYPASS.LTC128B.128 [R229+0x800], desc[UR16][R12.64] ;  /* 0x008000000ce5bfae */ /* 0x000fe2000b981a10 */
[----:B------:R-:W-:-:S02]  /*1e00*/  @!P2 LEA.HI.X R9, R36, R9, R11, 0x1, P5 ;  /* 0x000000092409a211 */ /* 0x000fc400028f0c0b */
[----:B------:R-:W-:Y:S01]  /*1e10*/  @!P0 LEA.HI.X R29, R14, R215, R10, 0x1, P4 ;  /* 0x000000d70e1d8211 */ /* 0x000fe200020f0c0a */
[----:B------:R2:W-:Y:S01]  /*1e20*/  @!P3 LDGSTS.E.BYPASS.LTC128B.128 [R229+0x2800], desc[UR16][R12.64+0x80] ;  /* 0x028000800ce5bfae */ /* 0x0005e2000b981a10 */
[----:B-1----:R-:W-:Y:S02]  /*1e30*/  @!P1 LEA R6, P4, R32, R4, 0x1 ;  /* 0x0000000420069211 */ /* 0x002fe400078808ff */
[----:B------:R-:W-:Y:S01]  /*1e40*/  IADD3 R11, PT, PT, R22, 0x60, RZ ;  /* 0x00000060160b7810 */ /* 0x000fe20007ffe0ff */
[----:B------:R-:W-:Y:S01]  /*1e50*/  @!P2 LDGSTS.E.BYPASS.LTC128B.128 [R229+0x1000], desc[UR16][R8.64] ;  /* 0x0100000008e5afae */ /* 0x000fe2000b981a10 */
[----:B------:R-:W-:Y:S01]  /*1e60*/  @!P1 LEA.HI.X R7, R32, R5, R7, 0x1, P4 ;  /* 0x0000000520079211 */ /* 0x000fe200020f0c07 */
[----:B------:R-:W-:Y:S01]  /*1e70*/  @!P6 IMAD.MOV.U32 R217, RZ, RZ, R215 ;  /* 0x000000ffffd9e224 */ /* 0x000fe200078e00d7 */
[----:B------:R-:W-:Y:S01]  /*1e80*/  IADD3 R5, PT, PT, R22, 0x50, RZ ;  /* 0x0000005016057810 */ /* 0x000fe20007ffe0ff */
[----:B------:R1:W-:Y:S01]  /*1e90*/  @!P2 LDGSTS.E.BYPASS.LTC128B.128 [R229+0x3000], desc[UR16][R8.64+0x80] ;  /* 0x0300008008e5afae */ /* 0x0003e2000b981a10 */
[----:B------:R-:W-:-:S02]  /*1ea0*/  ISETP.GE.AND P2, PT, R17, R16, PT ;  /* 0x000000101100720c */ /* 0x000fc40003f46270 */
[-C--:B------:R-:W-:Y:S01]  /*1eb0*/  ISETP.GE.AND P5, PT, R19, R16.reuse, PT ;  /* 0x000000101300720c */ /* 0x080fe20003fa6270 */
[----:B------:R-:W-:Y:S01]  /*1ec0*/  @!P1 LDGSTS.E.BYPASS.LTC128B.128 [R229+0x1800], desc[UR16][R6.64] ;  /* 0x0180000006e59fae */ /* 0x000fe2000b981a10 */
[-C--:B------:R-:W-:Y:S02]  /*1ed0*/  ISETP.GE.AND P4, PT, R5, R16.reuse, PT ;  /* 0x000000100500720c */ /* 0x080fe40003f86270 */
[----:B------:R-:W-:Y:S01]  /*1ee0*/  ISETP.GE.AND P3, PT, R11, R16, PT ;  /* 0x000000100b00720c */ /* 0x000fe20003f66270 */
[----:B------:R3:W-:Y:S04]  /*1ef0*/  @!P1 LDGSTS.E.BYPASS.LTC128B.128 [R229+0x3800], desc[UR16][R6.64+0x80] ;  /* 0x0380008006e59fae */ /* 0x0007e8000b981a10 */
[----:B------:R-:W-:Y:S04]  /*1f00*/  @!P6 LDGSTS.E.BYPASS.LTC128B.128 [R229+0x4000], desc[UR16][R216.64] ;  /* 0x04000000d8e5efae */ /* 0x000fe8000b981a10 */
[----:B------:R4:W-:Y:S01]  /*1f10*/  @!P6 LDGSTS.E.BYPASS.LTC128B.128 [R229+0x8000], desc[UR16][R216.64+0x80] ;  /* 0x08000080d8e5efae */ /* 0x0009e2000b981a10 */
[----:B------:R-:W-:Y:S01]  /*1f20*/  @!P5 MOV R14, R216 ;  /* 0x000000d8000ed202 */ /* 0x000fe20000000f00 */
[----:B------:R-:W-:-:S02]  /*1f30*/  @!P5 IMAD.MOV.U32 R15, RZ, RZ, R215 ;  /* 0x000000ffff0fd224 */ /* 0x000fc400078e00d7 */
[----:B------:R-:W-:Y:S01]  /*1f40*/  @!P0 LDGSTS.E.BYPASS.LTC128B.128 [R229+0x4800], desc[UR16][R28.64] ;  /* 0x048000001ce58fae */ /* 0x000fe2000b981a10 */
[----:B------:R-:W-:-:S03]  /*1f50*/  @!P5 IMAD R10, R135, 0x60, RZ ;  /* 0x00000060870ad824 */ /* 0x000fc600078e02ff */
[----:B------:R5:W-:Y:S01]  /*1f60*/  @!P0 LDGSTS.E.BYPASS.LTC128B.128 [R229+0x8800], desc[UR16][R28.64+0x80] ;  /* 0x088000801ce58fae */ /* 0x000be2000b981a10 */
[----:B--2---:R-:W-:Y:S01]  /*1f70*/  @!P2 LEA R12, P0, R134, R216, 0x6 ;  /* 0x000000d8860ca211 */ /* 0x004fe200078030ff */
[----:B-1----:R-:W-:-:S03]  /*1f80*/  VIADD R9, R22, 0x70 ;  /* 0x0000007016097836 */ /* 0x002fc60000000000 */
[----:B------:R-:W-:Y:S01]  /*1f90*/  @!P2 LEA.HI.X R13, R134, R215, R135, 0x6, P0 ;  /* 0x000000d7860da211 */ /* 0x000fe200000f3487 */
[----:B------:R-:W-:Y:S01]  /*1fa0*/  @!P4 IMAD R8, R135, 0xa0, RZ ;  /* 0x000000a08708c824 */ /* 0x000fe200078e02ff */
[----:B------:R-:W-:-:S03]  /*1fb0*/  ISETP.GE.AND P1, PT, R9, R16, PT ;  /* 0x000000100900720c */ /* 0x000fc60003f26270 */
[----:B------:R-:W-:Y:S01]  /*1fc0*/  @!P2 LDGSTS.E.BYPASS.LTC128B.128 [R229+0x5000], desc[UR16][R12.64] ;  /* 0x050000000ce5afae */ /* 0x000fe2000b981a10 */
[----:B---3--:R-:W-:Y:S01]  /*1fd0*/  IADD3 R7, PT, PT, R22, 0x40, RZ ;  /* 0x0000004016077810 */ /* 0x008fe20007ffe0ff */
[----:B------:R-:W-:Y:S02]  /*1fe0*/  @!P3 IMAD R6, R135, 0xc0, RZ ;  /* 0x000000c08706b824 */ /* 0x000fe400078e02ff */
[----:B------:R1:W-:Y:S01]  /*1ff0*/  @!P2 LDGSTS.E.BYPASS.LTC128B.128 [R229+0x9000], desc[UR16][R12.64+0x80] ;  /* 0x090000800ce5afae */ /* 0x0003e2000b981a10 */
[----:B------:R-:W-:Y:S01]  /*2000*/  ISETP.GE.AND P2, PT, R7, R16, PT ;  /* 0x000000100700720c */ /* 0x000fe20003f46270 */
[----:B----4-:R-:W-:-:S04]  /*2010*/  @!P3 IMAD.MOV.U32 R217, RZ, RZ, R215 ;  /* 0x000000ffffd9b224 */ /* 0x010fc800078e00d7 */
[----:B------:R-:W-:Y:S02]  /*2020*/  @!P1 IMAD R4, R135, 0xe0, RZ ;  /* 0x000000e087049824 */ /* 0x000fe400078e02ff */
[----:B-----5:R-:W-:-:S06]  /*2030*/  @!P5 IMAD.WIDE.U32 R28, R134, 0x60, R14 ;  /* 0x00000060861cd825 */ /* 0x020fcc00078e000e */
[C---:B------:R-:W-:Y:S02]  /*2040*/  @!P2 LEA R32, P0, R134.reuse, R216, 0x7 ;  /* 0x000000d88620a211 */ /* 0x040fe400078038ff */
[----:B------:R-:W-:Y:S02]  /*2050*/  @!P5 IADD3 R29, PT, PT, R29, R10, RZ ;  /* 0x0000000a1d1dd210 */ /* 0x000fe40007ffe0ff */
[----:B------:R-:W-:Y:S02]  /*2060*/  @!P2 LEA.HI.X R33, R134, R215, R135, 0x7, P0 ;  /* 0x000000d78621a211 */ /* 0x000fe400000f3c87 */
[----:B------:R-:W-:Y:S01]  /*2070*/  IADD3 R34, P0, PT, R208, R20, RZ ;  /* 0x00000014d0227210 */ /* 0x000fe20007f1e0ff */
[----:B------:R-:W-:Y:S01]  /*2080*/  @!P5 LDGSTS.E.BYPASS.LTC128B.128 [R229+0x5800], desc[UR16][R28.64] ;  /* 0x058000001ce5dfae */ /* 0x000fe2000b981a10 */
[----:B-1----:R-:W-:-:S03]  /*2090*/  @!P4 MOV R12, R216 ;  /* 0x000000d8000cc202 */ /* 0x002fc60000000f00 */
[----:B------:R-:W-:Y:S01]  /*20a0*/  @!P5 LDGSTS.E.BYPASS.LTC128B.128 [R229+0x9800], desc[UR16][R28.64+0x80] ;  /* 0x098000801ce5dfae */ /* 0x000fe2000b981a10 */
[-C--:B------:R-:W-:Y:S01]  /*20b0*/  @!P4 MOV R13, R215.reuse ;  /* 0x000000d7000dc202 */ /* 0x080fe20000000f00 */
[----:B------:R-:W-:Y:S01]  /*20c0*/  IMAD.X R35, RZ, RZ, R18, P0 ;  /* 0x000000ffff237224 */ /* 0x000fe200000e0612 */
[-C--:B------:R-:W-:Y:S01]  /*20d0*/  ISETP.GE.AND P0, PT, R21, R16.reuse, PT ;  /* 0x000000101500720c */ /* 0x080fe20003f06270 */
[----:B------:R-:W-:Y:S01]  /*20e0*/  @!P2 LDGSTS.E.BYPASS.LTC128B.128 [R229+0x6000], desc[UR16][R32.64] ;  /* 0x0600000020e5afae */ /* 0x000fe2000b981a10 */
[-C--:B------:R-:W-:Y:S01]  /*20f0*/  ISETP.GE.AND P5, PT, R19, R16.reuse, PT ;  /* 0x000000101300720c */ /* 0x080fe20003fa6270 */
[C---:B------:R-:W-:Y:S02]  /*2100*/  @!P4 IMAD.WIDE.U32 R14, R134.reuse, 0xa0, R12 ;  /* 0x000000a0860ec825 */ /* 0x040fe400078e000c */
[----:B------:R-:W-:Y:S01]  /*2110*/  @!P2 LDGSTS.E.BYPASS.LTC128B.128 [R229+0xa000], desc[UR16][R32.64+0x80] ;  /* 0x0a00008020e5afae */ /* 0x000fe2000b981a10 */
[----:B------:R-:W-:Y:S01]  /*2120*/  ISETP.GE.AND P2, PT, R11, R16, PT ;  /* 0x000000100b00720c */ /* 0x000fe20003f46270 */
[----:B------:R-:W-:Y:S01]  /*2130*/  @!P3 IMAD.WIDE.U32 R12, R134, 0xc0, R216 ;  /* 0x000000c0860cb825 */ /* 0x000fe200078e00d8 */
[----:B------:R-:W-:-:S03]  /*2140*/  @!P1 MOV R217, R215 ;  /* 0x000000d700d99202 */ /* 0x000fc60000000f00 */
[----:B------:R-:W-:Y:S01]  /*2150*/  @!P4 IMAD.IADD R15, R15, 0x1, R8 ;  /* 0x000000010f0fc824 */ /* 0x000fe200078e0208 */
[----:B------:R-:W-:Y:S01]  /*2160*/  @!P3 IADD3 R13, PT, PT, R13, R6, RZ ;  /* 0x000000060d0db210 */ /* 0x000fe20007ffe0ff */
[----:B------:R-:W-:Y:S01]  /*2170*/  @!P1 IMAD.WIDE.U32 R30, R134, 0xe0, R216 ;  /* 0x000000e0861e9825 */ /* 0x000fe200078e00d8 */
[----:B------:R-:W-:Y:S02]  /*2180*/  SHF.L.U64.HI R6, R24, 0x4, R25 ;  /* 0x0000000418067819 */ /* 0x000fe40000010219 */
[----:B------:R-:W-:Y:S01]  /*2190*/  @!P4 LDGSTS.E.BYPASS.LTC128B.128 [R229+0x6800], desc[UR16][R14.64] ;  /* 0x068000000ee5cfae */ /* 0x000fe2000b981a10 */
[C---:B------:R-:W-:Y:S01]  /*21a0*/  IMAD.WIDE.U32 R34, R22.reuse, R24, R34 ;  /* 0x0000001816227225 */ /* 0x040fe200078e0022 */
[----:B------:R-:W-:Y:S02]  /*21b0*/  @!P1 IADD3 R31, PT, PT, R31, R4, RZ ;  /* 0x000000041f1f9210 */ /* 0x000fe40007ffe0ff */
[----:B------:R-:W-:Y:S01]  /*21c0*/  @!P4 LDGSTS.E.BYPASS.LTC128B.128 [R229+0xa800], desc[UR16][R14.64+0x80] ;  /* 0x0a8000800ee5cfae */ /* 0x000fe2000b981a10 */
[----:B------:R-:W-:Y:S01]  /*21d0*/  IMAD R23, R22, R25, R35 ;  /* 0x0000001916177224 */ /* 0x000fe200078e0223 */
[----:B------:R-:W-:-:S02]  /*21e0*/  SHF.L.U32 R4, R24, 0x4, RZ ;  /* 0x0000000418047819 */ /* 0x000fc400000006ff */
[----:B------:R-:W-:Y:S04]  /*21f0*/  @!P3 LDGSTS.E.BYPASS.LTC128B.128 [R229+0x7000], desc[UR16][R12.64] ;  /* 0x070000000ce5bfae */ /* 0x000fe8000b981a10 */
[----:B------:R1:W-:Y:S01]  /*2200*/  @!P3 LDGSTS.E.BYPASS.LTC128B.128 [R229+0xb000], desc[UR16][R12.64+0x80] ;  /* 0x0b0000800ce5bfae */ /* 0x0003e2000b981a10 */
[----:B------:R-:W-:-:S03]  /*2210*/  ISETP.GE.AND P3, PT, R5, R16, PT ;  /* 0x000000100500720c */ /* 0x000fc60003f66270 */
[----:B------:R-:W-:Y:S04]  /*2220*/  @!P1 LDGSTS.E.BYPASS.LTC128B.128 [R229+0x7800], desc[UR16][R30.64] ;  /* 0x078000001ee59fae */ /* 0x000fe8000b981a10 */
[----:B------:R-:W-:Y:S01]  /*2230*/  @!P1 LDGSTS.E.BYPASS.LTC128B.128 [R229+0xb800], desc[UR16][R30.64+0x80] ;  /* 0x0b8000801ee59fae */ /* 0x000fe2000b981a10 */
[----:B------:R-:W-:-:S03]  /*2240*/  LEA R218, P1, R34, UR6, 0x1 ;  /* 0x0000000622da7c11 */ /* 0x000fc6000f8208ff */
[----:B------:R-:W0:Y:S01]  /*2250*/  LDGDEPBAR ;  /* 0x00000000000079af */ /* 0x000e220000000000 */
[----:B------:R-:W-:Y:S01]  /*2260*/  LEA.HI.X R219, R34, UR7, R23, 0x1, P1 ;  /* 0x0000000722db7c11 */ /* 0x000fe200088f0c17 */
[----:B------:R-:W-:Y:S01]  /*2270*/  @!P3 IMAD R8, R25, 0xa0, RZ ;  /* 0x000000a01908b824 */ /* 0x000fe200078e02ff */
[C---:B------:R-:W-:Y:S02]  /*2280*/  @!P0 LEA R10, P4, R4.reuse, R218, 0x1 ;  /* 0x000000da040a8211 */ /* 0x040fe400078808ff */
[-C--:B------:R-:W-:Y:S01]  /*2290*/  ISETP.GE.AND P1, PT, R9, R16.reuse, PT ;  /* 0x000000100900720c */ /* 0x080fe20003f26270 */
[----:B------:R-:W-:Y:S01]  /*22a0*/  IMAD.SHL.U32 R9, R209, 0x20, RZ ;  /* 0x00000020d1097824 */ /* 0x000fe200078e00ff */
[----:B------:R-:W-:Y:S02]  /*22b0*/  @!P0 LEA.HI.X R11, R4, R219, R6, 0x1, P4 ;  /* 0x000000db040b8211 */ /* 0x000fe400020f0c06 */
[----:B------:R-:W-:Y:S01]  /*22c0*/  ISETP.GE.AND P4, PT, R7, R16, PT ;  /* 0x000000100700720c */ /* 0x000fe20003f86270 */
[----:B------:R-:W-:Y:S01]  /*22d0*/  @!P2 IMAD R7, R25, 0xc0, RZ ;  /* 0x000000c01907a824 */ /* 0x000fe200078e02ff */
[----:B------:R-:W-:-:S02]  /*22e0*/  LOP3.LUT R6, R116, 0x200, RZ, 0xc0, !PT ;  /* 0x0000020074067812 */ /* 0x000fc400078ec0ff */
[----:B------:R-:W-:Y:S02]  /*22f0*/  LOP3.LUT R4, R208, 0x1c0, R116, 0xf8, !PT ;  /* 0x000001c0d0047812 */ /* 0x000fe400078ef874 */
[----:B-1----:R-:W-:Y:S01]  /*2300*/  @!P3 MOV R12, R218 ;  /* 0x000000da000cb202 */ /* 0x002fe20000000f00 */
[----:B------:R-:W-:Y:S01]  /*2310*/  @!P3 IMAD.MOV.U32 R13, RZ, RZ, R219 ;  /* 0x000000ffff0db224 */ /* 0x000fe200078e00db */
[----:B------:R-:W-:Y:S01]  /*2320*/  LOP3.LUT R6, R6, 0x7c00, R9, 0xf8, !PT ;  /* 0x00007c0006067812 */ /* 0x000fe200078ef809 */
[----:B------:R-:W-:Y:S01]  /*2330*/  @!P5 IMAD R9, R25, 0x60, RZ ;  /* 0x000000601909d824 */ /* 0x000fe200078e02ff */
[----:B------:R-:W-:Y:S01]  /*2340*/  LOP3.LUT R5, R4, 0x8, R209, 0x78, !PT ;  /* 0x0000000804057812 */ /* 0x000fe200078e78d1 */
[----:B------:R-:W-:Y:S01]  /*2350*/  @!P3 IMAD.WIDE.U32 R14, R24, 0xa0, R12 ;  /* 0x000000a0180eb825 */ /* 0x000fe200078e000c */
[----:B------:R-:W-:Y:S02]  /*2360*/  LOP3.LUT R27, R4, 0x8, R117, 0x78, !PT ;  /* 0x00000008041b7812 */ /* 0x000fe400078e7875 */
[----:B------:R-:W-:Y:S01]  /*2370*/  LEA R200, R5, R200, 0x1 ;  /* 0x000000c805c87211 */ /* 0x000fe200078e08ff */
[----:B------:R-:W-:-:S04]  /*2380*/  DEPBAR.LE SB0, 0x0 ;  /* 0x000080000000791a */ /* 0x000fc80000000000 */
[----:B------:R-:W-:Y:S01]  /*2390*/  BAR.SYNC.DEFER_BLOCKING 0x0 ;  /* 0x0000000000007b1d */ /* 0x000fe20000010000 */
[----:B------:R-:W-:Y:S01]  /*23a0*/  @!P3 IADD3 R15, PT, PT, R15, R8, RZ ;  /* 0x000000080f0fb210 */ /* 0x000fe20007ffe0ff */
[----:B------:R-:W-:Y:S01]  /*23b0*/  @!P1 IMAD R5, R25, 0xe0, RZ ;  /* 0x000000e019059824 */ /* 0x000fe200078e02ff */
[----:B------:R-:W-:Y:S01]  /*23c0*/  LOP3.LUT R211, R6, R27, RZ, 0xfc, !PT ;  /* 0x0000001b06d37212 */ /* 0x000fe200078efcff */
[----:B------:R-:W-:Y:S01]  /*23d0*/  VIADD R121, R200, UR5 ;  /* 0x00000005c8797c36 */ /* 0x000fe20008000000 */
[----:B------:R-:W-:Y:S02]  /*23e0*/  LOP3.LUT R117, R117, 0x1f0, RZ, 0xc0, !PT ;  /* 0x000001f075757812 */ /* 0x000fe400078ec0ff */
[----:B------:R-:W-:Y:S02]  /*23f0*/  LEA R211, R211, UR5, 0x1 ;  /* 0x00000005d3d37c11 */ /* 0x000fe4000f8e08ff */
[----:B------:R-:W-:Y:S01]  /*2400*/  IADD3 R118, PT, PT, R117, 0x1, R118 ;  /* 0x0000000175767810 */ /* 0x000fe20007ffe076 */
        /* <DEDUP_REMOVED lines=29> */
[----:B-1----:R-:W-:-:S03]  /*25e0*/  @!P2 MOV R10, R218 ;  /* 0x000000da000aa202 */ /* 0x002fc60000000f00 */
[----:B------:R-:W-:Y:S01]  /*25f0*/  @!PT LDS RZ, [RZ] ;  /* 0x00000000fffff984 */ /* 0x000fe20000000800 */
[----:B------:R-:W-:Y:S01]  /*2600*/  @!PT LDS RZ, [RZ] ;  /* 0x00000000fffff984 */ /* 0x000fe20000000800 */
[----:B------:R-:W-:Y:S01]  /*2610*/  @!PT LDS RZ, [RZ] ;  /* 0x00000000fffff984 */ /* 0x000fe20000000800 */
[----:B------:R-:W-:Y:S01]  /*2620*/  @!P5 LDGSTS.E.BYPASS.LTC128B.128 [R229+0xd800], desc[UR16][R16.64] ;  /* 0x0d80000010e5dfae */ /* 0x000fe2000b981a10 */
[----:B------:R-:W-:-:S03]  /*2630*/  @!P2 MOV R11, R219 ;  /* 0x000000db000ba202 */ /* 0x000fc60000000f00 */
[----:B------:R-:W-:Y:S01]  /*2640*/  @!P5 LDGSTS.E.BYPASS.LTC128B.128 [R229+0x11800], desc[UR16][R16.64+0x80] ;  /* 0x1180008010e5dfae */ /* 0x000fe2000b981a10 */
[----:B------:R-:W-:-:S03]  /*2650*/  @!P2 IMAD.WIDE.U32 R12, R24, 0xc0, R10 ;  /* 0x000000c0180ca825 */ /* 0x000fc600078e000a */
[----:B------:R-:W-:Y:S01]  /*2660*/  @P4 STS.128 [R229+0xe000], RZ ;  /* 0x00e000ffe5004388 */ /* 0x000fe20000000c00 */
[C---:B------:R-:W-:Y:S01]  /*2670*/  @!P1 IMAD.WIDE.U32 R10, R24.reuse, 0xe0, R218 ;  /* 0x000000e0180a9825 */ /* 0x040fe200078e00da */
[----:B------:R-:W-:Y:S02]  /*2680*/  @!P2 MOV R8, R12 ;  /* 0x0000000c0008a202 */ /* 0x000fe40000000f00 */
[----:B------:R-:W-:Y:S01]  /*2690*/  @P4 STS.128 [R229+0x12000], RZ ;  /* 0x012000ffe5004388 */ /* 0x000fe20000000c00 */
[C---:B------:R-:W-:Y:S01]  /*26a0*/  @!P4 LEA R12, P0, R24.reuse, R218, 0x7 ;  /* 0x000000da180cc211 */ /* 0x040fe200078038ff */
[----:B------:R-:W-:Y:S01]  /*26b0*/  @!P1 IMAD.IADD R11, R11, 0x1, R5 ;  /* 0x000000010b0b9824 */ /* 0x000fe200078e0205 */
[----:B------:R-:W-:Y:S02]  /*26c0*/  @!P2 IADD3 R9, PT, PT, R13, R7, RZ ;  /* 0x000000070d09a210 */ /* 0x000fe40007ffe0ff */
[----:B------:R-:W-:Y:S02]  /*26d0*/  @!P4 LEA.HI.X R13, R24, R219, R25, 0x7, P0 ;  /* 0x000000db180dc211 */ /* 0x000fe400000f3c19 */
[----:B------:R-:W-:-:S03]  /*26e0*/  LOP3.LUT P0, RZ, R209, 0x4, RZ, 0xc0, !PT ;  /* 0x00000004d1ff7812 */ /* 0x000fc6000780c0ff */
[----:B------:R-:W-:Y:S01]  /*26f0*/  @!PT LDS RZ, [RZ] ;  /* 0x00000000fffff984 */ /* 0x000fe20000000800 */
[----:B------:R-:W-:Y:S01]  /*2700*/  @!PT LDS RZ, [RZ] ;  /* 0x00000000fffff984 */ /* 0x000fe20000000800 */
[----:B------:R-:W-:Y:S01]  /*2710*/  @!PT LDS RZ, [RZ] ;  /* 0x00000000fffff984 */ /* 0x000fe20000000800 */
[----:B------:R-:W-:Y:S01]  /*2720*/  @!P4 LDGSTS.E.BYPASS.LTC128B.128 [R229+0xe000], desc[UR16][R12.64] ;  /* 0x0e0000000ce5cfae */ /* 0x000fe2000b981a10 */
[----:B------:R-:W-:-:S03]  /*2730*/  SEL R138, R138, 0xffffffc0, !P0 ;  /* 0xffffffc08a8a7807 */ /* 0x000fc60004000000 */
[----:B------:R-:W-:Y:S02]  /*2740*/  @!P4 LDGSTS.E.BYPASS.LTC128B.128 [R229+0x12000], desc[UR16][R12.64+0x80] ;  /* 0x120000800ce5cfae */ /* 0x000fe4000b981a10 */
[----:B------:R-:W-:Y:S02]  /*2750*/  IMAD.IADD R123, R211, 0x1, R138 ;  /* 0x00000001d37b7824 */ /* 0x000fe400078e028a */
        /* <DEDUP_REMOVED lines=13> */
[----:B------:R-:W-:Y:S01]  /*2830*/  @!P2 LDGSTS.E.BYPASS.LTC128B.128 [R229+0x13000], desc[UR16][R8.64+0x80] ;  /* 0x1300008008e5afae */ /* 0x000fe2000b981a10 */
[----:B------:R-:W-:-:S03]  /*2840*/  LOP3.LUT P2, RZ, R209, 0x2, RZ, 0xc0, !PT ;  /* 0x00000002d1ff7812 */ /* 0x000fc6000784c0ff */
[----:B------:R-:W-:Y:S01]  /*2850*/  @P1 STS.128 [R229+0xf800], RZ ;  /* 0x00f800ffe5001388 */ /* 0x000fe20000000c00 */
[----:B------:R-:W-:-:S03]  /*2860*/  SEL R124, R139, 0xffffffe0, !P2 ;  /* 0xffffffe08b7c7807 */ /* 0x000fc60005000000 */
[----:B------:R-:W-:Y:S01]  /*2870*/  @P1 STS.128 [R229+0x13800], RZ ;  /* 0x013800ffe5001388 */ /* 0x000fe20000000c00 */
[-C--:B------:R-:W-:Y:S02]  /*2880*/  IADD3 R122, PT, PT, R211, R124.reuse, RZ ;  /* 0x0000007cd37a7210 */ /* 0x080fe40007ffe0ff */
[C---:B------:R-:W-:Y:S01]  /*2890*/  IADD3 R120, PT, PT, R121.reuse, R124, RZ ;  /* 0x0000007c79787210 */ /* 0x040fe20007ffe0ff */
[----:B------:R-:W-:Y:S01]  /*28a0*/  @!PT LDS RZ, [RZ] ;  /* 0x00000000fffff984 */ /* 0x000fe20000000800 */
[----:B------:R-:W-:Y:S01]  /*28b0*/  @!PT LDS RZ, [RZ] ;  /* 0x00000000fffff984 */ /* 0x000fe20000000800 */
[----:B------:R-:W-:Y:S01]  /*28c0*/  @!PT LDS RZ, [RZ] ;  /* 0x00000000fffff984 */ /* 0x000fe20000000800 */
[----:B------:R-:W-:Y:S01]  /*28d0*/  @!P1 LDGSTS.E.BYPASS.LTC128B.128 [R229+0xf800], desc[UR16][R10.64] ;  /* 0x0f8000000ae59fae */ /* 0x000fe2000b981a10 */
[----:B------:R-:W-:-:S03]  /*28e0*/  IADD3 R121, PT, PT, R121, R138, RZ ;  /* 0x0000008a79797210 */ /* 0x000fc60007ffe0ff */
[----:B------:R2:W-:Y:S04]  /*28f0*/  @!P1 LDGSTS.E.BYPASS.LTC128B.128 [R229+0x13800], desc[UR16][R10.64+0x80] ;  /* 0x138000800ae59fae */ /* 0x0005e8000b981a10 */
[----:B------:R-:W-:Y:S04]  /*2900*/  LDSM.16.M88.4 R72, [R211] ;  /* 0x00000000d348783b */ /* 0x000fe80000000200 */
[----:B------:R-:W3:Y:S04]  /*2910*/  LDSM.16.M88.4 R40, [R200+UR5+0x4000] ;  /* 0x00400005c828783b */ /* 0x000ee80008000200 */
[----:B------:R-:W4:Y:S04]  /*2920*/  LDSM.16.M88.4 R32, [R200+UR5+0x4800] ;  /* 0x00480005c820783b */ /* 0x000f280008000200 */
[----:B------:R-:W5:Y:S04]  /*2930*/  LDSM.16.M88.4 R20, [R200+UR5+0x5000] ;  /* 0x00500005c814783b */ /* 0x000f680008000200 */
[----:B-1----:R-:W1:Y:S04]  /*2940*/  LDSM.16.M88.4 R12, [R200+UR5+0x5800] ;  /* 0x00580005c80c783b */ /* 0x002e680008000200 */
[----:B------:R-:W2:Y:S04]  /*2950*/  LDSM.16.M88.4 R4, [R200+UR5+0x6000] ;  /* 0x00600005c804783b */ /* 0x000ea80008000200 */
[----:B------:R-:W2:Y:S04]  /*2960*/  LDSM.16.M88.4 R88, [R200+UR5+0x6800] ;  /* 0x00680005c858783b */ /* 0x000ea80008000200 */
[----:B------:R-:W2:Y:S04]  /*2970*/  LDSM.16.M88.4 R80, [R200+UR5+0x7000] ;  /* 0x00700005c850783b */ /* 0x000ea80008000200 */
[----:B------:R-:W2:Y:S04]  /*2980*/  LDSM.16.M88.4 R48, [R200+UR5+0x7800] ;  /* 0x00780005c830783b */ /* 0x000ea80008000200 */
[----:B------:R-:W-:Y:S04]  /*2990*/  LDSM.16.M88.4 R108, [R122] ;  /* 0x000000007a6c783b */ /* 0x000fe80000000200 */
[----:B------:R-:W2:Y:S04]  /*29a0*/  LDSM.16.M88.4 R60, [R120+0x4000] ;  /* 0x00400000783c783b */ /* 0x000ea80000000200 */
[----:B------:R-:W2:Y:S01]  /*29b0*/  LDSM.16.M88.4 R56, [R120+0x4800] ;  /* 0x004800007838783b */ /* 0x000ea20000000200 */
[C---:B---3--:R-:W-:Y:S03]  /*29c0*/  HMMA.16816.F32.BF16 R44, R72.reuse, R40, RZ ;  /* 0x00000028482c723c */ /* 0x048fe600000418ff */
[----:B------:R-:W3:Y:S04]  /*29d0*/  LDSM.16.M88.4 R52, [R120+0x5000] ;  /* 0x005000007834783b */ /* 0x000ee80000000200 */
[----:B------:R-:W-:Y:S01]  /*29e0*/  LDSM.16.M88.4 R96, [R120+0x7800] ;  /* 0x007800007860783b */ /* 0x000fe20000000200 */
        /* <DEDUP_REMOVED lines=8> */
[----:B------:R-:W0:Y:S01]  /*2a70*/  LDGDEPBAR ;  /* 0x00000000000079af */ /* 0x000e220000000000 */
[C---:B-1----:R-:W-:Y:S08]  /*2a80*/  HMMA.16816.F32.BF16 R16, R72.reuse, R12, RZ ;  /* 0x0000000c4810723c */ /* 0x042ff000000418ff */
        /* <DEDUP_REMOVED lines=20> */
[----:B------:R-:W3:Y:S07]  /*2bd0*/  LDSM.16.M88.4 R52, [R121+0x5800] ;  /* 0x005800007934783b */ /* 0x000eee0000000200 */
        /* <DEDUP_REMOVED lines=15> */
[C---:B----4-:R-:W-:Y:S08]  /*2cd0*/  HMMA.16816.F32.BF16 R28, R68.reuse, R56, R28 ;  /* 0x00000038441c723c */ /* 0x050ff0000004181c */
[C---:B------:R-:W-:Y:S01]  /*2ce0*/  HMMA.16816.F32.BF16 R20, R68.reuse, R58, R20 ;  /* 0x0000003a4414723c */ /* 0x040fe20000041814 */
[----:B------:R-:W-:Y:S07]  /*2cf0*/  LDSM.16.M88.4 R56, [R113] ;  /* 0x000000007138783b */ /* 0x000fee0000000200 */
[C---:B---3--:R-:W-:Y:S08]  /*2d00*/  HMMA.16816.F32.BF16 R16, R68.reuse, R52, R16 ;  /* 0x000000344410723c */ /* 0x048ff00000041810 */
[----:B------:R-:W-:Y:S01]  /*2d10*/  HMMA.16816.F32.BF16 R12, R68, R54, R12 ;  /* 0x00000036440c723c */ /* 0x000fe2000004180c */
[----:B------:R-:W3:Y:S07]  /*2d20*/  LDSM.16.M88.4 R52, [R112+0x4000] ;  /* 0x004000007034783b */ /* 0x000eee0000000200 */
[C---:B------:R-:W-:Y:S08]  /*2d30*/  HMMA.16816.F32.BF16 R4, R108.reuse, R114, R4 ;  /* 0x000000726c04723c */ /* 0x040ff00000041804 */
        /* <DEDUP_REMOVED lines=29> */
[C---:B---3--:R-:W-:Y:S08]  /*2f10*/  HMMA.16816.F32.BF16 R92, R56.reuse, R52, R92 ;  /* 0x00000034385c723c */ /* 0x048ff0000004185c */
[C---:B------:R-:W-:Y:S01]  /*2f20*/  HMMA.16816.F32.BF16 R88, R56.reuse, R54, R88 ;  /* 0x000000363858723c */ /* 0x040fe20000041858 */
[----:B------:R-:W3:Y:S07]  /*2f30*/  LDSM.16.M88.4 R52, [R200+UR5+0x8800] ;  /* 0x00880005c834783b */ /* 0x000eee0008000200 */
[C---:B------:R-:W-:Y:S08]  /*2f40*/  HMMA.16816.F32.BF16 R16, R56.reuse, R60, R16 ;  /* 0x0000003c3810723c */ /* 0x040ff00000041810 */
[C---:B------:R-:W-:Y:S01]  /*2f50*/  HMMA.16816.F32.BF16 R12, R56.reuse, R62, R12 ;  /* 0x0000003e380c723c */ /* 0x040fe2000004180c */
[----:B------:R-:W4:Y:S07]  /*2f60*/  LDSM.16.M88.4 R60, [R112+0x7800] ;  /* 0x00780000703c783b */ /* 0x000f2e0000000200 */
[----:B------:R-:W-:Y:S01]  /*2f70*/  HMMA.16816.F32.BF16 R4, R56, R70, R4 ;  /* 0x000000463804723c */ /* 0x000fe20000041804 */
[----:B------:R-:W-:Y:S07]  /*2f80*/  LDSM.16.M88.4 R68, [R123+0x2000] ;  /* 0x002000007b44783b */ /* 0x000fee0000000200 */
[C---:B------:R-:W-:Y:S01]  /*2f90*/  HMMA.16816.F32.BF16 R108, R100.reuse, R96, R44 ;  /* 0x00000060646c723c */ /* 0x040fe2000004182c */
[----:B------:R-:W5:Y:S07]  /*2fa0*/  LDSM.16.M88.4 R44, [R121+0x8000] ;  /* 0x00800000792c783b */ /* 0x000f6e0000000200 */
[----:B------:R-:W-:Y:S01]  /*2fb0*/  HMMA.16816.F32.BF16 R40, R100, R98, R40 ;  /* 0x000000626428723c */ /* 0x000fe20000041828 */
[----:B------:R-:W5:Y:S07]  /*2fc0*/  LDSM.16.M88.4 R96, [R120+0x8800] ;  /* 0x008800007860783b */ /* 0x000f6e0000000200 */
[C---:B-1----:R-:W-:Y:S08]  /*2fd0*/  HMMA.16816.F32.BF16 R84, R56.reuse, R48, R84 ;  /* 0x000000303854723c */ /* 0x042ff00000041854 */
[----:B------:R-:W-:Y:S01]  /*2fe0*/  HMMA.16816.F32.BF16 R80, R56, R50, R80 ;  /* 0x000000323850723c */ /* 0x000fe20000041850 */
[----:B------:R-:W1:Y:S07]  /*2ff0*/  LDSM.16.M88.4 R48, [R200+UR5+0x9000] ;  /* 0x00900005c830783b */ /* 0x000e6e0008000200 */
[C---:B--2---:R-:W-:Y:S08]  /*3000*/  HMMA.16816.F32.BF16 R108, R64.reuse, R8, R108 ;  /* 0x00000008406c723c */ /* 0x044ff0000004186c */
[----:B------:R-:W-:Y:S01]  /*3010*/  HMMA.16816.F32.BF16 R40, R64, R10, R40 ;  /* 0x0000000a4028723c */ /* 0x000fe20000041828 */
[----:B------:R-:W2:Y:S07]  /*3020*/  LDSM.16.M88.4 R8, [R121+0x8800] ;  /* 0x008800007908783b */ /* 0x000eae0000000200 */
[----:B---3--:R-:W-:Y:S08]  /*3030*/  HMMA.16816.F32.BF16 R36, R100, R52, R36 ;  /* 0x000000346424723c */ /* 0x008ff00000041824 */
[C---:B----4-:R-:W-:Y:S08]  /*3040*/  HMMA.16816.F32.BF16 R76, R56.reuse, R60, R76 ;  /* 0x0000003c384c723c */ /* 0x050ff0000004184c */
[----:B------:R-:W-:Y:S01]  /*3050*/  HMMA.16816.F32.BF16 R72, R56, R62, R72 ;  /* 0x0000003e3848723c */ /* 0x000fe20000041848 */
[----:B------:R-:W-:Y:S04]  /*3060*/  LDSM.16.M88.4 R60, [R113+0x2000] ;  /* 0x00200000713c783b */ /* 0x000fe80000000200 */
[----:B------:R-:W3:Y:S03]  /*3070*/  LDSM.16.M88.4 R56, [R112+0x8000] ;  /* 0x008000007038783b */ /* 0x000ee60000000200 */
[----:B------:R-:W-:Y:S08]  /*3080*/  HMMA.16816.F32.BF16 R32, R100, R54, R32 ;  /* 0x000000366420723c */ /* 0x000ff00000041820 */
[C---:B-----5:R-:W-:Y:S08]  /*3090*/  HMMA.16816.F32.BF16 R108, R68.reuse, R44, R108 ;  /* 0x0000002c446c723c */ /* 0x060ff0000004186c */
[----:B------:R-:W-:Y:S01]  /*30a0*/  HMMA.16816.F32.BF16 R40, R68, R46, R40 ;  /* 0x0000002e4428723c */ /* 0x000fe20000041828 */
[----:B------:R-:W4:Y:S07]  /*30b0*/  LDSM.16.M88.4 R44, [R200+UR5+0x9800] ;  /* 0x00980005c82c783b */ /* 0x000f2e0008000200 */
[C---:B------:R-:W-:Y:S01]  /*30c0*/  HMMA.16816.F32.BF16 R52, R64.reuse, R96, R36 ;  /* 0x000000604034723c */ /* 0x040fe20000041824 */
[----:B------:R-:W5:Y:S07]  /*30d0*/  LDSM.16.M88.4 R36, [R112+0x8800] ;  /* 0x008800007024783b */ /* 0x000f6e0000000200 */
[----:B------:R-:W-:Y:S08]  /*30e0*/  HMMA.16816.F32.BF16 R32, R64, R98, R32 ;  /* 0x000000624020723c */ /* 0x000ff00000041820 */
[C---:B-1----:R-:W-:Y:S08]  /*30f0*/  HMMA.16816.F32.BF16 R28, R100.reuse, R48, R28 ;  /* 0x00000030641c723c */ /* 0x042ff0000004181c */
[----:B------:R-:W-:Y:S01]  /*3100*/  HMMA.16816.F32.BF16 R20, R100, R50, R20 ;  /* 0x000000326414723c */ /* 0x000fe20000041814 */
[----:B------:R-:W1:Y:S07]  /*3110*/  LDSM.16.M88.4 R48, [R120+0x9000] ;  /* 0x009000007830783b */ /* 0x000e6e0000000200 */
[C---:B--2---:R-:W-:Y:S08]  /*3120*/  HMMA.16816.F32.BF16 R52, R68.reuse, R8, R52 ;  /* 0x000000084434723c */ /* 0x044ff00000041834 */
[----:B------:R-:W-:Y:S01]  /*3130*/  HMMA.16816.F32.BF16 R32, R68, R10, R32 ;  /* 0x0000000a4420723c */ /* 0x000fe20000041820 */
[----:B------:R-:W-:Y:S07]  /*3140*/  LDSM.16.M88.4 R8, [R200+UR5+0xa000] ;  /* 0x00a00005c808783b */ /* 0x000fee0008000200 */
[C---:B---3--:R-:W-:Y:S08]  /*3150*/  HMMA.16816.F32.BF16 R108, R60.reuse, R56, R108 ;  /* 0x000000383c6c723c */ /* 0x048ff0000004186c */
[----:B------:R-:W-:Y:S08]  /*3160*/  HMMA.16816.F32.BF16 R40, R60, R58, R40 ;  /* 0x0000003a3c28723c */ /* 0x000ff00000041828 */
[----:B----4-:R-:W-:Y:S01]  /*3170*/  HMMA.16816.F32.BF16 R56, R100, R44, R16 ;  /* 0x0000002c6438723c */ /* 0x010fe20000041810 */
[----:B------:R-:W2:Y:S02]  /*3180*/  LDSM.16.M88.4 R16, [R121+0x9000] ;  /* 0x009000007910783b */ /* 0x000ea40000000200 */
[----:B------:R-:W-:Y:S01]  /*3190*/  FMUL.FTZ R108, R108, UR4 ;  /* 0x000000046c6c7c20 */ /* 0x000fe20008410000 */
[----:B------:R-:W-:Y:S01]  /*31a0*/  FMUL.FTZ R109, R109, UR4 ;  /* 0x000000046d6d7c20 */ /* 0x000fe20008410000 */
[----:B------:R-:W-:Y:S01]  /*31b0*/  FMUL.FTZ R110, R110, UR4 ;  /* 0x000000046e6e7c20 */ /* 0x000fe20008410000 */
[----:B------:R-:W-:-:S02]  /*31c0*/  FMUL.FTZ R111, R111, UR4 ;  /* 0x000000046f6f7c20 */ /* 0x000fc40008410000 */
[C---:B-----5:R-:W-:Y:S01]  /*31d0*/  HMMA.16816.F32.BF16 R52, R60.reuse, R36, R52 ;  /* 0x000000243c34723c */ /* 0x060fe20000041834 */
[----:B------:R-:W3:Y:S02]  /*31e0*/  MUFU.TANH R108, R108 ;  /* 0x0000006c006c7308 */ /* 0x000ee40000002400 */
[----:B------:R-:W-:Y:S01]  /*31f0*/  FMUL.FTZ R40, R40, UR4 ;  /* 0x0000000428287c20 */ /* 0x000fe20008410000 */
[----:B------:R-:W-:Y:S01]  /*3200*/  FMUL.FTZ R41, R41, UR4 ;  /* 0x0000000429297c20 */ /* 0x000fe20008410000 */
[----:B------:R-:W-:Y:S01]  /*3210*/  FMUL.FTZ R42, R42, UR4 ;  /* 0x000000042a2a7c20 */ /* 0x000fe20008410000 */
[----:B------:R-:W-:Y:S02]  /*3220*/  FMUL.FTZ R43, R43, UR4 ;  /* 0x000000042b2b7c20 */ /* 0x000fe40008410000 */
[----:B------:R-:W-:Y:S01]  /*3230*/  HMMA.16816.F32.BF16 R32, R60, R38, R32 ;  /* 0x000000263c20723c */ /* 0x000fe20000041820 */
[----:B------:R-:W4:Y:S01]  /*3240*/  LDSM.16.M88.4 R36, [R120+0x9800] ;  /* 0x009800007824783b */ /* 0x000f220000000200 */
[----:B------:R-:W2:Y:S06]  /*3250*/  MUFU.TANH R113, R40 ;  /* 0x0000002800717308 */ /* 0x000eac0000002400 */
[----:B-1----:R-:W-:Y:S01]  /*3260*/  HMMA.16816.F32.BF16 R96, R64, R48, R28 ;  /* 0x000000304060723c */ /* 0x002fe2000004181c */
[----:B------:R-:W1:Y:S01]  /*3270*/  LDSM.16.M88.4 R28, [R112+0x9000] ;  /* 0x00900000701c783b */ /* 0x000e620000000200 */
[----:B------:R-:W1:Y:S01]  /*3280*/  MUFU.TANH R114, R41 ;  /* 0x0000002900727308 */ /* 0x000e620000002400 */
[----:B------:R-:W-:Y:S01]  /*3290*/  FMUL.FTZ R49, R52, UR4 ;  /* 0x0000000434317c20 */ /* 0x000fe20008410000 */
[----:B------:R-:W-:Y:S01]  /*32a0*/  FMUL.FTZ R52, R53, UR4 ;  /* 0x0000000435347c20 */ /* 0x000fe20008410000 */
[----:B------:R-:W-:-:S03]  /*32b0*/  FMUL.FTZ R53, R54, UR4 ;  /* 0x0000000436357c20 */ /* 0x000fc60008410000 */
[----:B------:R-:W-:Y:S01]  /*32c0*/  HMMA.16816.F32.BF16 R20, R64, R50, R20 ;  /* 0x000000324014723c */ /* 0x000fe20000041814 */
[----:B------:R-:W-:Y:S01]  /*32d0*/  FMUL.FTZ R50, R55, UR4 ;  /* 0x0000000437327c20 */ /* 0x000fe20008410000 */
[----:B------:R-:W1:Y:S01]  /*32e0*/  MUFU.TANH R115, R42 ;  /* 0x0000002a00737308 */ /* 0x000e620000002400 */
[----:B------:R-:W-:Y:S01]  /*32f0*/  FMUL.FTZ R32, R32, UR4 ;  /* 0x0000000420207c20 */ /* 0x000fe20008410000 */
[----:B------:R-:W-:Y:S01]  /*3300*/  FMUL.FTZ R33, R33, UR4 ;  /* 0x0000000421217c20 */ /* 0x000fe20008410000 */
[----:B------:R-:W-:Y:S01]  /*3310*/  FMUL.FTZ R34, R34, UR4 ;  /* 0x0000000422227c20 */ /* 0x000fe20008410000 */
[----:B------:R-:W-:Y:S02]  /*3320*/  FMUL.FTZ R35, R35, UR4 ;  /* 0x0000000423237c20 */ /* 0x000fe40008410000 */
[----:B------:R-:W-:Y:S01]  /*3330*/  HMMA.16816.F32.BF16 R12, R100, R46, R12 ;  /* 0x0000002e640c723c */ /* 0x000fe2000004180c */
[----:B------:R-:W-:Y:S01]  /*3340*/  LDSM.16.M88.4 R44, [R112+0x9800] ;  /* 0x00980000702c783b */ /* 0x000fe20000000200 */
[----:B------:R5:W1:Y:S06]  /*3350*/  MUFU.TANH R48, R43 ;  /* 0x0000002b00307308 */ /* 0x000a6c0000002400 */
[----:B--2---:R-:W-:Y:S02]  /*3360*/  HMMA.16816.F32.BF16 R96, R68, R16, R96 ;  /* 0x000000104460723c */ /* 0x004fe40000041860 */
[----:B------:R-:W2:Y:S06]  /*3370*/  MUFU.TANH R51, R32 ;  /* 0x0000002000337308 */ /* 0x000eac0000002400 */
[----:B------:R-:W-:Y:S02]  /*3380*/  HMMA.16816.F32.BF16 R104, R100, R8, R104 ;  /* 0x000000086468723c */ /* 0x000fe40000041868 */
[----:B------:R-:W1:Y:S01]  /*3390*/  MUFU.TANH R54, R33 ;  /* 0x0000002100367308 */ /* 0x000e620000002400 */
[----:B-----5:R-:W5:Y:S05]  /*33a0*/  LDSM.16.M88.4 R40, [R121+0x9800] ;  /* 0x009800007928783b */ /* 0x020f6a0000000200 */
[----:B------:R-:W-:Y:S01]  /*33b0*/  HMMA.16816.F32.BF16 R20, R68, R18, R20 ;  /* 0x000000124414723c */ /* 0x000fe20000041814 */
[----:B------:R-:W-:Y:S01]  /*33c0*/  LDSM.16.M88.4 R16, [R200+UR5+0xa800] ;  /* 0x00a80005c810783b */ /* 0x000fe20008000200 */
[----:B------:R-:W1:Y:S06]  /*33d0*/  MUFU.TANH R55, R34 ;  /* 0x0000002200377308 */ /* 0x000e6c0000002400 */
[----:B------:R-:W-:Y:S01]  /*33e0*/  HMMA.16816.F32.BF16 R4, R100, R10, R4 ;  /* 0x0000000a6404723c */ /* 0x000fe20000041804 */
[----:B------:R-:W3:Y:S01]  /*33f0*/  LDSM.16.M88.4 R8, [R120+0xa000] ;  /* 0x00a000007808783b */ /* 0x000ee20000000200 */
[----:B------:R2:W2:Y:S06]  /*3400*/  MUFU.TANH R125, R35 ;  /* 0x00000023007d7308 */ /* 0x0004ac0000002400 */
[----:B----4-:R-:W-:Y:S02]  /*3410*/  HMMA.16816.F32.BF16 R12, R64, R38, R12 ;  /* 0x00000026400c723c */ /* 0x010fe4000004180c */
[----:B------:R-:W4:Y:S06]  /*3420*/  MUFU.TANH R109, R109 ;  /* 0x0000006d006d7308 */ /* 0x000f2c0000002400 */
[C---:B-1----:R-:W-:Y:S02]  /*3430*/  HMMA.16816.F32.BF16 R96, R60.reuse, R28, R96 ;  /* 0x0000001c3c60723c */ /* 0x042fe40000041860 */
[----:B------:R-:W1:Y:S01]  /*3440*/  MUFU.TANH R110, R110 ;  /* 0x0000006e006e7308 */ /* 0x000e620000002400 */
[----:B--2---:R-:W-:Y:S05]  /*3450*/  LDSM.16.M88.4 R32, [R200+UR5+0xb000] ;  /* 0x00b00005c820783b */ /* 0x004fea0008000200 */
[----:B------:R-:W-:Y:S01]  /*3460*/  HMMA.16816.F32.BF16 R20, R60, R30, R20 ;  /* 0x0000001e3c14723c */ /* 0x000fe20000041814 */
[----:B------:R-:W2:Y:S01]  /*3470*/  LDSM.16.M88.4 R28, [R121+0xa000] ;  /* 0x00a00000791c783b */ /* 0x000ea20000000200 */
[----:B------:R-:W1:Y:S06]  /*3480*/  MUFU.TANH R111, R111 ;  /* 0x0000006f006f7308 */ /* 0x000e6c0000002400 */
[----:B------:R-:W-:Y:S01]  /*3490*/  HMMA.16816.F32.BF16 R56, R64, R36, R56 ;  /* 0x000000244038723c */ /* 0x000fe20000041838 */
[----:B------:R-:W4:Y:S01]  /*34a0*/  LDSM.16.M88.4 R36, [R112+0xa000] ;  /* 0x00a000007024783b */ /* 0x000f220000000200 */
[----:B------:R-:W1:Y:S01]  /*34b0*/  MUFU.TANH R49, R49 ;  /* 0x0000003100317308 */ /* 0x000e620000002400 */
[----:B------:R-:W-:Y:S01]  /*34c0*/  FMUL.FTZ R96, R96, UR4 ;  /* 0x0000000460607c20 */ /* 0x000fe20008410000 */
[----:B------:R-:W-:-:S04]  /*34d0*/  FMUL.FTZ R97, R97, UR4 ;  /* 0x0000000461617c20 */ /* 0x000fc80008410000 */
[----:B-----5:R-:W-:Y:S02]  /*34e0*/  HMMA.16816.F32.BF16 R12, R68, R42, R12 ;  /* 0x0000002a440c723c */ /* 0x020fe4000004180c */
[----:B------:R-:W1:Y:S01]  /*34f0*/  MUFU.TANH R52, R52 ;  /* 0x0000003400347308 */ /* 0x000e620000002400 */
[----:B------:R-:W-:Y:S01]  /*3500*/  FMUL.FTZ R20, R20, UR4 ;  /* 0x0000000414147c20 */ /* 0x000fe20008410000 */
[----:B------:R-:W-:Y:S01]  /*3510*/  FMUL.FTZ R21, R21, UR4 ;  /* 0x0000000415157c20 */ /* 0x000fe20008410000 */
[----:B------:R-:W-:Y:S01]  /*3520*/  FMUL.FTZ R22, R22, UR4 ;  /* 0x0000000416167c20 */ /* 0x000fe20008410000 */
[----:B------:R-:W-:Y:S02]  /*3530*/  FMUL.FTZ R23, R23, UR4 ;  /* 0x0000000417177c20 */ /* 0x000fe40008410000 */
[----:B---3--:R-:W-:Y:S02]  /*3540*/  HMMA.16816.F32.BF16 R104, R64, R8, R104 ;  /* 0x000000084068723c */ /* 0x008fe40000041868 */
[----:B------:R-:W3:Y:S06]  /*3550*/  MUFU.TANH R42, R22 ;  /* 0x00000016002a7308 */ /* 0x000eec0000002400 */
[----:B------:R-:W-:Y:S01]  /*3560*/  HMMA.16816.F32.BF16 R56, R68, R40, R56 ;  /* 0x000000284438723c */ /* 0x000fe20000041838 */
[----:B------:R-:W-:Y:S01]  /*3570*/  FMUL.FTZ R40, R98, UR4 ;  /* 0x0000000462287c20 */ /* 0x000fe20008410000 */
[----:B------:R-:W1:Y:S01]  /*3580*/  MUFU.TANH R43, R23 ;  /* 0x00000017002b7308 */ /* 0x000e620000002400 */
[----:B------:R-:W-:-:S05]  /*3590*/  FMUL.FTZ R41, R99, UR4 ;  /* 0x0000000463297c20 */ /* 0x000fca0008410000 */
[----:B------:R-:W-:Y:S02]  /*35a0*/  HMMA.16816.F32.BF16 R12, R60, R46, R12 ;  /* 0x0000002e3c0c723c */ /* 0x000fe4000004180c */
[----:B------:R-:W1:Y:S06]  /*35b0*/  MUFU.TANH R98, R20 ;  /* 0x0000001400627308 */ /* 0x000e6c0000002400 */
[----:B------:R-:W-:Y:S01]  /*35c0*/  HMMA.16816.F32.BF16 R4, R64, R10, R4 ;  /* 0x0000000a4004723c */ /* 0x000fe20000041804 */
[----:B------:R-:W-:Y:S01]  /*35d0*/  LDSM.16.M88.4 R8, [R121+0xa800] ;  /* 0x00a800007908783b */ /* 0x000fe20000000200 */
[----:B------:R-:W1:Y:S06]  /*35e0*/  MUFU.TANH R53, R53 ;  /* 0x0000003500357308 */ /* 0x000e6c0000002400 */
[----:B------:R-:W-:Y:S02]  /*35f0*/  HMMA.16816.F32.BF16 R92, R100, R16, R92 ;  /* 0x00000010645c723c */ /* 0x000fe4000004185c */
[----:B------:R-:W1:Y:S01]  /*3600*/  MUFU.TANH R50, R50 ;  /* 0x0000003200327308 */ /* 0x000e620000002400 */
[----:B------:R-:W-:Y:S01]  /*3610*/  FMUL.FTZ R12, R12, UR4 ;  /* 0x000000040c0c7c20 */ /* 0x000fe20008410000 */
[----:B------:R-:W-:Y:S01]  /*3620*/  FMUL.FTZ R13, R13, UR4 ;  /* 0x000000040d0d7c20 */ /* 0x000fe20008410000 */
[----:B------:R-:W-:Y:S01]  /*3630*/  FMUL.FTZ R207, R14, UR4 ;  /* 0x000000040ecf7c20 */ /* 0x000fe20008410000 */
[----:B------:R-:W-:-:S02]  /*3640*/  FMUL.FTZ R157, R15, UR4 ;  /* 0x000000040f9d7c20 */ /* 0x000fc40008410000 */
[----:B------:R-:W-:Y:S01]  /*3650*/  HMMA.16816.F32.BF16 R88, R100, R18, R88 ;  /* 0x000000126458723c */ /* 0x000fe20000041858 */
[----:B------:R-:W5:Y:S01]  /*3660*/  LDSM.16.M88.4 R16, [R120+0xa800] ;  /* 0x00a800007810783b */ /* 0x000f620000000200 */
[----:B------:R-:W1:Y:S06]  /*3670*/  MUFU.TANH R96, R96 ;  /* 0x0000006000607308 */ /* 0x000e6c0000002400 */
[----:B------:R-:W-:Y:S02]  /*3680*/  HMMA.16816.F32.BF16 R56, R60, R44, R56 ;  /* 0x0000002c3c38723c */ /* 0x000fe40000041838 */
[----:B------:R3:W1:Y:S06]  /*3690*/  MUFU.TANH R44, R21 ;  /* 0x00000015002c7308 */ /* 0x00066c0000002400 */
[C---:B--2---:R-:W-:Y:S02]  /*36a0*/  HMMA.16816.F32.BF16 R104, R68.reuse, R28, R104 ;  /* 0x0000001c4468723c */ /* 0x044fe40000041868 */
[----:B------:R-:W2:Y:S06]  /*36b0*/  MUFU.TANH R97, R97 ;  /* 0x0000006100617308 */ /* 0x000eac0000002400 */
[----:B------:R-:W-:Y:S01]  /*36c0*/  HMMA.16816.F32.BF16 R4, R68, R30, R4 ;  /* 0x0000001e4404723c */ /* 0x000fe20000041804 */
[----:B------:R-:W-:Y:S01]  /*36d0*/  LDSM.16.M88.4 R28, [R112+0xa800] ;  /* 0x00a80000701c783b */ /* 0x000fe20000000200 */
[----:B------:R-:W1:Y:S01]  /*36e0*/  MUFU.TANH R40, R40 ;  /* 0x0000002800287308 */ /* 0x000e620000002400 */
[----:B------:R-:W-:Y:S01]  /*36f0*/  FMUL.FTZ R46, R57, UR4 ;  /* 0x00000004392e7c20 */ /* 0x000fe20008410000 */
[----:B------:R-:W-:Y:S01]  /*3700*/  FMUL.FTZ R45, R56, UR4 ;  /* 0x00000004382d7c20 */ /* 0x000fe20008410000 */
[----:B---3--:R-:W3:Y:S01]  /*3710*/  LDSM.16.M88.4 R20, [R200+UR5+0xb800] ;  /* 0x00b80005c814783b */ /* 0x008ee20008000200 */
[----:B------:R-:W-:Y:S01]  /*3720*/  FMUL.FTZ R47, R58, UR4 ;  /* 0x000000043a2f7c20 */ /* 0x000fe20008410000 */
[----:B------:R-:W-:Y:S01]  /*3730*/  FMUL.FTZ R56, R59, UR4 ;  /* 0x000000043b387c20 */ /* 0x000fe20008410000 */
[----:B------:R-:W-:Y:S02]  /*3740*/  HMMA.16816.F32.BF16 R84, R100, R32, R84 ;  /* 0x000000206454723c */ /* 0x000fe40000041854 */
[----:B------:R-:W1:Y:S06]  /*3750*/  MUFU.TANH R57, R12 ;  /* 0x0000000c00397308 */ /* 0x000e6c0000002400 */
[----:B----4-:R-:W-:Y:S02]  /*3760*/  HMMA.16816.F32.BF16 R104, R60, R36, R104 ;  /* 0x000000243c68723c */ /* 0x010fe40000041868 */
[----:B------:R4:W1:Y:S06]  /*3770*/  MUFU.TANH R36, R13 ;  /* 0x0000000d00247308 */ /* 0x00086c0000002400 */
[----:B------:R-:W-:Y:S01]  /*3780*/  HMMA.16816.F32.BF16 R80, R100, R34, R80 ;  /* 0x000000226450723c */ /* 0x000fe20000041850 */
[----:B------:R-:W-:Y:S01]  /*3790*/  LDSM.16.M88.4 R32, [R120+0xb800] ;  /* 0x00b800007820783b */ /* 0x000fe20000000200 */
[----:B------:R-:W1:Y:S06]  /*37a0*/  MUFU.TANH R41, R41 ;  /* 0x0000002900297308 */ /* 0x000e6c0000002400 */
[----:B------:R-:W-:Y:S02]  /*37b0*/  HMMA.16816.F32.BF16 R4, R60, R38, R4 ;  /* 0x000000263c04723c */ /* 0x000fe40000041804 */
[----:B------:R-:W1:Y:S01]  /*37c0*/  MUFU.TANH R45, R45 ;  /* 0x0000002d002d7308 */ /* 0x000e620000002400 */
[----:B----4-:R-:W4:Y:S01]  /*37d0*/  LDSM.16.M88.4 R12, [R120+0xb000] ;  /* 0x00b00000780c783b */ /* 0x010f220000000200 */
[----:B------:R-:W-:Y:S01]  /*37e0*/  FMUL.FTZ R104, R104, UR4 ;  /* 0x0000000468687c20 */ /* 0x000fe20008410000 */
[----:B------:R-:W-:Y:S01]  /*37f0*/  FMUL.FTZ R105, R105, UR4 ;  /* 0x0000000469697c20 */ /* 0x000fe20008410000 */
[----:B------:R-:W-:Y:S01]  /*3800*/  FMUL.FTZ R106, R106, UR4 ;  /* 0x000000046a6a7c20 */ /* 0x000fe20008410000 */
[----:B------:R-:W-:Y:S01]  /*3810*/  FMUL.FTZ R107, R107, UR4 ;  /* 0x000000046b6b7c20 */ /* 0x000fe20008410000 */
[C---:B-----5:R-:W-:Y:S02]  /*3820*/  HMMA.16816.F32.BF16 R92, R64.reuse, R16, R92 ;  /* 0x00000010405c723c */ /* 0x060fe4000004185c */
[----:B------:R-:W1:Y:S06]  /*3830*/  MUFU.TANH R46, R46 ;  /* 0x0000002e002e7308 */ /* 0x000e6c0000002400 */
[----:B------:R-:W-:Y:S01]  /*3840*/  HMMA.16816.F32.BF16 R88, R64, R18, R88 ;  /* 0x000000124058723c */ /* 0x000fe20000041858 */
[----:B------:R-:W5:Y:S01]  /*3850*/  LDSM.16.M88.4 R16, [R121+0xb000] ;  /* 0x00b000007910783b */ /* 0x000f620000000200 */
[----:B------:R-:W1:Y:S01]  /*3860*/  MUFU.TANH R47, R47 ;  /* 0x0000002f002f7308 */ /* 0x000e620000002400 */
[----:B------:R-:W-:Y:S01]  /*3870*/  FMUL.FTZ R4, R4, UR4 ;  /* 0x0000000404047c20 */ /* 0x000fe20008410000 */
[----:B------:R-:W-:Y:S01]  /*3880*/  FMUL.FTZ R5, R5, UR4 ;  /* 0x0000000405057c20 */ /* 0x000fe20008410000 */
[----:B------:R-:W2:Y:S01]  /*3890*/  LDSM.16.M88.4 R120, [R121+0xb800] ;  /* 0x00b800007978783b */ /* 0x000ea20000000200 */
[----:B------:R-:W-:Y:S01]  /*38a0*/  FMUL.FTZ R6, R6, UR4 ;  /* 0x0000000406067c20 */ /* 0x000fe20008410000 */
[----:B------:R-:W-:Y:S01]  /*38b0*/  FMUL.FTZ R7, R7, UR4 ;  /* 0x0000000407077c20 */ /* 0x000fe20008410000 */
[C---:B---3--:R-:W-:Y:S02]  /*38c0*/  HMMA.16816.F32.BF16 R76, R100.reuse, R20, R76 ;  /* 0x00000014644c723c */ /* 0x048fe4000004184c */
[----:B------:R-:W3:Y:S06]  /*38d0*/  MUFU.TANH R203, R4 ;  /* 0x0000000400cb7308 */ /* 0x000eec0000002400 */
[----:B------:R-:W-:Y:S02]  /*38e0*/  HMMA.16816.F32.BF16 R72, R100, R22, R72 ;  /* 0x000000166448723c */ /* 0x000fe40000041848 */
[----:B------:R-:W1:Y:S06]  /*38f0*/  MUFU.TANH R177, R5 ;  /* 0x0000000500b17308 */ /* 0x000e6c0000002400 */
[C---:B------:R-:W-:Y:S02]  /*3900*/  HMMA.16816.F32.BF16 R92, R68.reuse, R8, R92 ;  /* 0x00000008445c723c */ /* 0x040fe4000004185c */
[----:B------:R-:W1:Y:S06]  /*3910*/  MUFU.TANH R199, R6 ;  /* 0x0000000600c77308 */ /* 0x000e6c0000002400 */
[----:B------:R-:W-:Y:S01]  /*3920*/  HMMA.16816.F32.BF16 R88, R68, R10, R88 ;  /* 0x0000000a4458723c */ /* 0x000fe20000041858 */
[----:B------:R-:W3:Y:S01]  /*3930*/  LDSM.16.M88.4 R8, [R112+0xb000] ;  /* 0x00b000007008783b */ /* 0x000ee20000000200 */
[----:B------:R5:W1:Y:S06]  /*3940*/  MUFU.TANH R191, R7 ;  /* 0x0000000700bf7308 */ /* 0x000a6c0000002400 */
[C---:B----4-:R-:W-:Y:S02]  /*3950*/  HMMA.16816.F32.BF16 R84, R64.reuse, R12, R84 ;  /* 0x0000000c4054723c */ /* 0x050fe40000041854 */
[----:B------:R-:W4:Y:S06]  /*3960*/  MUFU.TANH R56, R56 ;  /* 0x0000003800387308 */ /* 0x000f2c0000002400 */
[----:B------:R-:W-:Y:S02]  /*3970*/  HMMA.16816.F32.BF16 R80, R64, R14, R80 ;  /* 0x0000000e4050723c */ /* 0x000fe40000041850 */
[----:B------:R-:W1:Y:S01]  /*3980*/  MUFU.TANH R207, R207 ;  /* 0x000000cf00cf7308 */ /* 0x000e620000002400 */
[----:B-----5:R-:W5:Y:S01]  /*3990*/  LDSM.16.M88.4 R4, [R112+0xb800] ;  /* 0x00b800007004783b */ /* 0x020f620000000200 */
[----:B------:R-:W-:-:S04]  /*39a0*/  DEPBAR.LE SB0, 0x0 ;  /* 0x000080000000791a */ /* 0x000fc80000000000 */
[C---:B------:R-:W-:Y:S02]  /*39b0*/  HMMA.16816.F32.BF16 R76, R64.reuse, R32, R76 ;  /* 0x00000020404c723c */ /* 0x040fe4000004184c */
[----:B------:R-:W1:Y:S06]  /*39c0*/  MUFU.TANH R157, R157 ;  /* 0x0000009d009d7308 */ /* 0x000e6c0000002400 */
[----:B------:R-:W-:Y:S02]  /*39d0*/  HMMA.16816.F32.BF16 R72, R64, R34, R72 ;  /* 0x000000224048723c */ /* 0x000fe40000041848 */
[----:B------:R1:W1:Y:S06]  /*39e0*/  MUFU.TANH R205, R104 ;  /* 0x0000006800cd7308 */ /* 0x00026c0000002400 */
[C---:B------:R-:W-:Y:S02]  /*39f0*/  HMMA.16816.F32.BF16 R84, R68.reuse, R16, R84 ;  /* 0x000000104454723c */ /* 0x040fe40000041854 */
[----:B------:R1:W1:Y:S06]  /*3a00*/  MUFU.TANH R175, R105 ;  /* 0x0000006900af7308 */ /* 0x00026c0000002400 */
[C---:B------:R-:W-:Y:S02]  /*3a10*/  HMMA.16816.F32.BF16 R80, R68.reuse, R18, R80 ;  /* 0x000000124450723c */ /* 0x040fe40000041850 */
[----:B------:R1:W1:Y:S06]  /*3a20*/  MUFU.TANH R201, R106 ;  /* 0x0000006a00c97308 */ /* 0x00026c0000002400 */
[C---:B--2---:R-:W-:Y:S02]  /*3a30*/  HMMA.16816.F32.BF16 R76, R68.reuse, R120, R76 ;  /* 0x00000078444c723c */ /* 0x044fe4000004184c */
[----:B------:R2:W1:Y:S06]  /*3a40*/  MUFU.TANH R185, R107 ;  /* 0x0000006b00b97308 */ /* 0x00046c0000002400 */
        /* <DEDUP_REMOVED lines=12> */
[----:B------:R-:W-:Y:S01]  /*3b10*/  FMUL.FTZ R90, R90, UR4 ;  /* 0x000000045a5a7c20 */ /* 0x000fe20008410000 */
[----:B------:R-:W-:Y:S01]  /*3b20*/  FMUL.FTZ R91, R91, UR4 ;  /* 0x000000045b5b7c20 */ /* 0x000fe20008410000 */
[----:B------:R2:W1:Y:S01]  /*3b30*/  MUFU.TANH R195, R93 ;  /* 0x0000005d00c37308 */ /* 0x0004620000002400 */
[----:B-----5:R-:W-:Y:S01]  /*3b40*/  HMMA.16816.F32.BF16 R76, R60, R4, R76 ;  /* 0x000000043c4c723c */ /* 0x020fe2000004184c */
[----:B------:R-:W-:-:S02]  /*3b50*/  SHF.R.U32.HI R4, RZ, 0x2, R209 ;  /* 0x00000002ff047819 */ /* 0x000fc400000116d1 */
[----:B------:R-:W-:Y:S01]  /*3b60*/  FMUL.FTZ R84, R84, UR4 ;  /* 0x0000000454547c20 */ /* 0x000fe20008410000 */
[----:B------:R-:W-:Y:S01]  /*3b70*/  FMUL.FTZ R85, R85, UR4 ;  /* 0x0000000455557c20 */ /* 0x000fe20008410000 */
[----:B------:R-:W-:Y:S01]  /*3b80*/  FMUL.FTZ R86, R86, UR4 ;  /* 0x0000000456567c20 */ /* 0x000fe20008410000 */
[----:B------:R-:W-:Y:S01]  /*3b90*/  FMUL.FTZ R87, R87, UR4 ;  /* 0x0000000457577c20 */ /* 0x000fe20008410000 */
[----:B------:R2:W1:Y:S01]  /*3ba0*/  MUFU.TANH R187, R94 ;  /* 0x0000005e00bb7308 */ /* 0x0004620000002400 */
[----:B------:R-:W-:Y:S01]  /*3bb0*/  HMMA.16816.F32.BF16 R72, R60, R6, R72 ;  /* 0x000000063c48723c */ /* 0x000fe20000041848 */
[----:B------:R-:W-:Y:S02]  /*3bc0*/  LOP3.LUT R4, R4, 0x7, RZ, 0xc0, !PT ;  /* 0x0000000704047812 */ /* 0x000fe400078ec0ff */
[----:B------:R-:W-:Y:S01]  /*3bd0*/  FMUL.FTZ R80, R80, UR4 ;  /* 0x0000000450507c20 */ /* 0x000fe20008410000 */
[----:B------:R-:W-:Y:S01]  /*3be0*/  FMUL.FTZ R81, R81, UR4 ;  /* 0x0000000451517c20 */ /* 0x000fe20008410000 */
[----:B------:R-:W-:Y:S01]  /*3bf0*/  FMUL.FTZ R82, R82, UR4 ;  /* 0x0000000452527c20 */ /* 0x000fe20008410000 */
[----:B------:R-:W-:Y:S01]  /*3c00*/  FMUL.FTZ R83, R83, UR4 ;  /* 0x0000000453537c20 */ /* 0x000fe20008410000 */
[----:B------:R2:W1:Y:S01]  /*3c10*/  MUFU.TANH R183, R95 ;  /* 0x0000005f00b77308 */ /* 0x0004620000002400 */
[----:B------:R-:W-:-:S03]  /*3c20*/  IADD3 R4, PT, PT, -R119, R118, R4 ;  /* 0x0000007677047210 */ /* 0x000fc60007ffe104 */
[----:B------:R-:W-:Y:S01]  /*3c30*/  FMUL.FTZ R76, R76, UR4 ;  /* 0x000000044c4c7c20 */ /* 0x000fe20008410000 */
[----:B------:R-:W-:Y:S01]  /*3c40*/  FMUL.FTZ R77, R77, UR4 ;  /* 0x000000044d4d7c20 */ /* 0x000fe20008410000 */
[----:B------:R-:W-:Y:S01]  /*3c50*/  FMUL.FTZ R78, R78, UR4 ;  /* 0x000000044e4e7c20 */ /* 0x000fe20008410000 */
[----:B------:R-:W-:Y:S01]  /*3c60*/  FMUL.FTZ R79, R79, UR4 ;  /* 0x000000044f4f7c20 */ /* 0x000fe20008410000 */
[----:B------:R2:W1:Y:S01]  /*3c70*/  MUFU.TANH R193, R88 ;  /* 0x0000005800c17308 */ /* 0x0004620000002400 */
[----:B------:R-:W-:-:S03]  /*3c80*/  IADD3 R4, PT, PT, R4, UR14, R3 ;  /* 0x0000000e04047c10 */ /* 0x000fc6000fffe003 */
[----:B------:R-:W-:Y:S01]  /*3c90*/  FMUL.FTZ R72, R72, UR4 ;  /* 0x0000000448487c20 */ /* 0x000fe20008410000 */
[----:B------:R-:W-:Y:S01]  /*3ca0*/  FMUL.FTZ R73, R73, UR4 ;  /* 0x0000000449497c20 */ /* 0x000fe20008410000 */
[----:B------:R-:W-:Y:S01]  /*3cb0*/  FMUL.FTZ R74, R74, UR4 ;  /* 0x000000044a4a7c20 */ /* 0x000fe20008410000 */
[----:B------:R-:W-:Y:S01]  /*3cc0*/  FMUL.FTZ R75, R75, UR4 ;  /* 0x000000044b4b7c20 */ /* 0x000fe20008410000 */
[----:B------:R2:W1:Y:S01]  /*3cd0*/  MUFU.TANH R189, R89 ;  /* 0x0000005900bd7308 */ /* 0x0004620000002400 */
[C---:B------:R-:W-:Y:S02]  /*3ce0*/  VIMNMX R136, PT, PT, R4.reuse, R3, PT ;  /* 0x0000000304887248 */ /* 0x040fe40003fe0100 */
[----:B------:R-:W-:-:S05]  /*3cf0*/  VIADDMNMX R133, R4, 0x8, R3, PT ;  /* 0x0000000804857846 */ /* 0x000fca0003800103 */
        /* <DEDUP_REMOVED lines=19> */
[----:B---34-:R-:W-:Y:S05]  /*3e30*/  @!P6 BRA `(.L_x_1997) ;  /* 0x0000000400b0e947 */ /* 0x018fea0003800000 */
        /* <DEDUP_REMOVED lines=11> */
.L_x_1998:
[----:B------:R-:W3:Y:S01]  /*3ef0*/  LDC R4, c[0x0][0x4f0] ;  /* 0x00013c00ff047b82 */ /* 0x000ee20000000800 */
[C---:B------:R-:W-:Y:S01]  /*3f00*/  IADD3 R11, PT, PT, R0.reuse, -0x100, RZ ;  /* 0xffffff00000b7810 */ /* 0x040fe20007ffe0ff */
[----:B------:R-:W-:Y:S01]  /*3f10*/  VIADD R13, R0, 0xffffff80 ;  /* 0xffffff80000d7836 */ /* 0x000fe20000000000 */
[----:B------:R-:W4:Y:S02]  /*3f20*/  LDCU.64 UR6, c[0x0][0x3a0] ;  /* 0x00007400ff0677ac */ /* 0x000f240008000a00 */
[----:B------:R-:W-:Y:S02]  /*3f30*/  IABS R5, R11 ;  /* 0x0000000b00057213 */ /* 0x000fe40000000000 */
[----:B------:R-:W-:Y:S02]  /*3f40*/  IABS R7, R13 ;  /* 0x0000000d00077213 */ /* 0x000fe40000000000 */
[-C--:B---3--:R-:W-:Y:S02]  /*3f50*/  IABS R3, R4.reuse ;  /* 0x0000000400037213 */ /* 0x088fe40000000000 */
[----:B------:R-:W-:-:S02]  /*3f60*/  LOP3.LUT R11, R11, R4, RZ, 0x3c, !PT ;  /* 0x000000040b0b7212 */ /* 0x000fc400078e3cff */
[----:B------:R-:W3:Y:S01]  /*3f70*/  I2F.RP R6, R3 ;  /* 0x0000000300067306 */ /* 0x000ee20000209400 */
[----:B------:R-:W-:-:S07]  /*3f80*/  LOP3.LUT R13, R13, R4, RZ, 0x3c, !PT ;  /* 0x000000040d0d7212 */ /* 0x000fce00078e3cff */
[----:B---3--:R-:W3:Y:S02]  /*3f90*/  MUFU.RCP R8, R6 ;  /* 0x0000000600087308 */ /* 0x008ee40000001000 */
[----:B---3--:R-:W-:-:S06]  /*3fa0*/  VIADD R8, R8, 0xffffffe ;  /* 0x0ffffffe08087836 */ /* 0x008fcc0000000000 */
[----:B------:R-:W3:Y:S02]  /*3fb0*/  F2I.FTZ.U32.TRUNC.NTZ R9, R8 ;  /* 0x0000000800097305 */ /* 0x000ee4000021f000 */
[----:B---3--:R-:W-:Y:S01]  /*3fc0*/  IMAD.MOV R10, RZ, RZ, -R9 ;  /* 0x000000ffff0a7224 */ /* 0x008fe200078e0a09 */
        /* <DEDUP_REMOVED lines=40> */
[----:B----4-:R-:W-:Y:S02]  /*4250*/  IMAD R4, R3, UR6, RZ ;  /* 0x0000000603047c24 */ /* 0x010fe4000f8e02ff */
[----:B------:R-:W-:-:S04]  /*4260*/  IMAD.WIDE.U32 R6, R5, UR6, R6 ;  /* 0x0000000605067c25 */ /* 0x000fc8000f8e0006 */
[----:B------:R-:W-:Y:S01]  /*4270*/  IMAD R4, R5, UR7, R4 ;  /* 0x0000000705047c24 */ /* 0x000fe2000f8e0204 */
[----:B------:R-:W-:-:S04]  /*4280*/  LEA R216, P1, R6, R216, 0x1 ;  /* 0x000000d806d87211 */ /* 0x000fc800078208ff */
[----:B------:R-:W-:-:S04]  /*4290*/  IADD3 R4, PT, PT, R7, R4, RZ ;  /* 0x0000000407047210 */ /* 0x000fc80007ffe0ff */
[----:B------:R-:W-:-:S07]  /*42a0*/  LEA.HI.X R215, R6, R215, R4, 0x1, P1 ;  /* 0x000000d706d77211 */ /* 0x000fce00008f0c04 */
.L_x_1999:
[C---:B------:R-:W-:Y:S01]  /*42b0*/  IMAD.SHL.U32 R3, R134.reuse, 0x20, RZ ;  /* 0x0000002086037824 */ /* 0x040fe200078e00ff */
[----:B------:R-:W-:Y:S01]  /*42c0*/  SHF.L.U64.HI R4, R134, 0x5, R135 ;  /* 0x0000000586047819 */ /* 0x000fe20000010287 */
[----:B------:R-:W-:-:S03]  /*42d0*/  IMAD.MOV.U32 R217, RZ, RZ, R215 ;  /* 0x000000ffffd97224 */ /* 0x000fc600078e00d7 */
[----:B------:R-:W-:Y:S02]  /*42e0*/  IADD3 R16, P1, PT, R3, R216, RZ ;  /* 0x000000d803107210 */ /* 0x000fe40007f3e0ff */
[----:B------:R-:W-:Y:S01]  /*42f0*/  @!PT LDS RZ, [RZ] ;  /* 0x00000000fffff984 */ /* 0x000fe20000000800 */
[----:B------:R-:W-:Y:S01]  /*4300*/  @!PT LDS RZ, [RZ] ;  /* 0x00000000fffff984 */ /* 0x000fe20000000800 */
[----:B------:R-:W-:Y:S01]  /*4310*/  @!PT LDS RZ, [RZ] ;  /* 0x00000000fffff984 */ /* 0x000fe20000000800 */
[----:B------:R3:W-:Y:S02]  /*4320*/  LDGSTS.E.BYPASS.LTC128B.128 [R229+0x4000], desc[UR16][R216.64] ;  /* 0x04000000d8e57fae */ /* 0x0007e4000b981a10 */
[-C--:B------:R-:W-:Y:S01]  /*4330*/  IADD3 R14, P3, PT, R16, R3.reuse, RZ ;  /* 0x00000003100e7210 */ /* 0x080fe20007f7e0ff */
[----:B------:R-:W-:Y:S01]  /*4340*/  IMAD.X R17, R4, 0x1, R215, P1 ;  /* 0x0000000104117824 */ /* 0x000fe200008e06d7 */
[----:B------:R3:W-:Y:S02]  /*4350*/  LDGSTS.E.BYPASS.LTC128B.128 [R229+0x8000], desc[UR16][R216.64+0x80] ;  /* 0x08000080d8e57fae */ /* 0x0007e4000b981a10 */
[-C--:B------:R-:W-:Y:S01]  /*4360*/  IADD3 R12, P1, PT, R14, R3.reuse, RZ ;  /* 0x000000030e0c7210 */ /* 0x080fe20007f3e0ff */
[----:B------:R-:W-:Y:S01]  /*4370*/  IMAD.X R15, R17, 0x1, R4, P3 ;  /* 0x00000001110f7824 */ /* 0x000fe200018e0604 */
[----:B------:R3:W-:Y:S02]  /*4380*/  LDGSTS.E.BYPASS.LTC128B.128 [R229+0x4800], desc[UR16][R16.64] ;  /* 0x0480000010e57fae */ /* 0x0007e4000b981a10 */
[----:B------:R-:W-:-:S02]  /*4390*/  IADD3 R10, P3, PT, R12, R3, RZ ;  /* 0x000000030c0a7210 */ /* 0x000fc40007f7e0ff */
[----:B------:R-:W-:Y:S01]  /*43a0*/  IADD3.X R13, PT, PT, R15, R4, RZ, P1, !PT ;  /* 0x000000040f0d7210 */ /* 0x000fe20000ffe4ff */
[----:B------:R3:W-:Y:S01]  /*43b0*/  LDGSTS.E.BYPASS.LTC128B.128 [R229+0x8800], desc[UR16][R16.64+0x80] ;  /* 0x0880008010e57fae */ /* 0x0007e2000b981a10 */
[----:B------:R-:W-:-:S03]  /*43c0*/  IADD3 R8, P1, PT, R10, R3, RZ ;  /* 0x000000030a087210 */ /* 0x000fc60007f3e0ff */
        /* <DEDUP_REMOVED lines=9> */
[----:B------:R-:W-:-:S03]  /*4460*/  IMAD.X R19, R7, 0x1, R4, P1 ;  /* 0x0000000107137824 */ /* 0x000fc600008e0604 */
        /* <DEDUP_REMOVED lines=9> */
.L_x_1997:
[----:B------:R-:W-:Y:S01]  /*4500*/  IMAD.SHL.U32 R3, R209, 0x2, RZ ;  /* 0x00000002d1037824 */ /* 0x000fe200078e00ff */
[----:B------:R-:W4:Y:S01]  /*4510*/  LDCU UR4, c[0x0][0x45c] ;  /* 0x00008b80ff0477ac */ /* 0x000f220008000800 */
[----:B------:R-:W-:-:S03]  /*4520*/  LOP3.LUT R210, R27, 0x200, R116, 0xf8, !PT ;  /* 0x000002001bd27812 */ /* 0x000fc600078ef874 */
[----:B------:R-:W-:Y:S02]  /*4530*/  LOP3.LUT R4, R0, 0x6, R3, 0xf8, !PT ;  /* 0x0000000600047812 */ /* 0x000fe400078ef803 */
[----:B------:R-:W-:-:S03]  /*4540*/  LEA R210, R210, UR5, 0x1 ;  /* 0x00000005d2d27c11 */ /* 0x000fc6000f8e08ff */
[C---:B------:R-:W-:Y:S02]  /*4550*/  VIADD R5, R4.reuse, 0xffffff80 ;  /* 0xffffff8004057836 */ /* 0x040fe40000000000 */
[C---:B------:R-:W-:Y:S01]  /*4560*/  VIADD R3, R4.reuse, 0xffffff81 ;  /* 0xffffff8104037836 */ /* 0x040fe20000000000 */
[----:B--2---:R-:W-:Y:S01]  /*4570*/  LDSM.16.MT88.4 R92, [R210+0x10000] ;  /* 0x01000000d25c783b */ /* 0x004fe20000004200 */
[C---:B---3--:R-:W-:Y:S01]  /*4580*/  VIADD R6, R4.reuse, 0xffffff89 ;  /* 0xffffff8904067836 */ /* 0x048fe20000000000 */
        /* <DEDUP_REMOVED lines=10> */
[----:B-1----:R-:W-:Y:S01]  /*4630*/  FSEL R7, R110, -INF , !P4 ;  /* 0xff8000006e077808 */ /* 0x002fe20006000000 */
[----:B------:R-:W-:Y:S01]  /*4640*/  VIADD R12, R4, 0xffffffe9 ;  /* 0xffffffe9040c7836 */ /* 0x000fe20000000000 */
[CC--:B------:R-:W-:Y:S01]  /*4650*/  ISETP.GE.AND P3, PT, R5.reuse, R136.reuse, PT ;  /* 0x000000880500720c */ /* 0x0c0fe20003f66270 */
[----:B------:R-:W-:Y:S01]  /*4660*/  VIADD R227, R210, 0xc000 ;  /* 0x0000c000d2e37836 */ /* 0x000fe20000000000 */
[-C--:B------:R-:W-:Y:S01]  /*4670*/  ISETP.GE.AND P4, PT, R5, R133.reuse, PT ;  /* 0x000000850500720c */ /* 0x080fe20003f86270 */
[----:B------:R-:W-:Y:S01]  /*4680*/  VIADD R5, R4, 0xffffff90 ;  /* 0xffffff9004057836 */ /* 0x000fe20000000000 */
[----:B------:R-:W-:Y:S01]  /*4690*/  FSEL R109, R109, -INF , !P5 ;  /* 0xff8000006d6d7808 */ /* 0x000fe20006800000 */
[----:B------:R-:W-:Y:S01]  /*46a0*/  VIADD R67, R210, 0xc040 ;  /* 0x0000c040d2437836 */ /* 0x000fe20000000000 */
[----:B------:R-:W-:Y:S01]  /*46b0*/  FSEL R111, R111, -INF , !P1 ;  /* 0xff8000006f6f7808 */ /* 0x000fe20004800000 */
[----:B------:R-:W-:Y:S01]  /*46c0*/  @P0 VIADD R67, R227, 0xffffffc0 ;  /* 0xffffffc0e3430836 */ /* 0x000fe20000000000 */
[-C--:B------:R-:W-:Y:S01]  /*46d0*/  ISETP.GE.AND P5, PT, R6, R136.reuse, PT ;  /* 0x000000880600720c */ /* 0x080fe20003fa6270 */
[----:B------:R-:W-:Y:S01]  /*46e0*/  IMAD.IADD R141, R124, 0x1, R210 ;  /* 0x000000017c8d7824 */ /* 0x000fe200078e02d2 */
[----:B------:R-:W-:Y:S01]  /*46f0*/  ISETP.GE.AND P1, PT, R6, R133, PT ;  /* 0x000000850600720c */ /* 0x000fe20003f26270 */
[----:B------:R-:W-:Y:S01]  /*4700*/  VIADD R6, R4, 0xffffff98 ;  /* 0xffffff9804067836 */ /* 0x000fe20000000000 */
[----:B------:R-:W-:Y:S01]  /*4710*/  FSEL R113, R113, -INF , !P3 ;  /* 0xff80000071717808 */ /* 0x000fe20005800000 */
[----:B------:R-:W-:Y:S01]  /*4720*/  IMAD.IADD R27, R124, 0x1, R67 ;  /* 0x000000017c1b7824 */ /* 0x000fe200078e0243 */
[----:B------:R-:W-:Y:S01]  /*4730*/  FSEL R115, R115, -INF , !P4 ;  /* 0xff80000073737808 */ /* 0x000fe20006000000 */
[----:B------:R-:W-:Y:S01]  /*4740*/  LDSM.16.MT88.4 R116, [R141+0xc000] ;  /* 0x00c000008d74783b */ /* 0x000fe20000004200 */
[----:B------:R-:W-:-:S02]  /*4750*/  ISETP.GE.AND P3, PT, R5, R136, PT ;  /* 0x000000880500720c */ /* 0x000fc40003f66270 */
[-C--:B------:R-:W-:Y:S01]  /*4760*/  ISETP.GE.AND P4, PT, R5, R133.reuse, PT ;  /* 0x000000850500720c */ /* 0x080fe20003f86270 */
[----:B------:R-:W-:Y:S01]  /*4770*/  LDSM.16.MT88.4 R84, [R141+0x10000] ;  /* 0x010000008d54783b */ /* 0x000fe20000004200 */
[----:B------:R-:W-:Y:S02]  /*4780*/  FSEL R21, R114, -INF , !P5 ;  /* 0xff80000072157808 */ /* 0x000fe40006800000 */
[----:B------:R-:W-:Y:S01]  /*4790*/  FSEL R5, R48, -INF , !P1 ;  /* 0xff80000030057808 */ /* 0x000fe20004800000 */
[----:B------:R-:W-:Y:S01]  /*47a0*/  LDSM.16.MT88.4 R100, [R27] ;  /* 0x000000001b64783b */ /* 0x000fe20000004200 */
[C---:B------:R-:W-:Y:S02]  /*47b0*/  ISETP.GE.AND P5, PT, R8.reuse, R136, PT ;  /* 0x000000880800720c */ /* 0x040fe40003fa6270 */
[----:B------:R-:W-:Y:S01]  /*47c0*/  ISETP.GE.AND P1, PT, R8, R133, PT ;  /* 0x000000850800720c */ /* 0x000fe20003f26270 */
[----:B------:R-:W-:Y:S01]  /*47d0*/  VIADD R8, R4, 0xffffff99 ;  /* 0xffffff9904087836 */ /* 0x000fe20000000000 */
[----:B------:R-:W-:Y:S01]  /*47e0*/  FSEL R19, R52, -INF , !P5 ;  /* 0xff80000034137808 */ /* 0x000fe20006800000 */
[----:B------:R-:W-:Y:S01]  /*47f0*/  LDSM.16.MT88.4 R76, [R67+0x4000] ;  /* 0x00400000434c783b */ /* 0x000fe20000004200 */
        /* <DEDUP_REMOVED lines=68> */
[CC--:B------:R-:W-:Y:S02]  /*4c40*/  ISETP.GE.AND P3, PT, R6.reuse, R136.reuse, PT ;  /* 0x000000880600720c */ /* 0x0c0fe40003f66270 */
        /* <DEDUP_REMOVED lines=36> */
[-C--:B------:R-:W-:Y:S02]  /*4e90*/  ISETP.GE.AND P5, PT, R16, R136.reuse, PT ;  /* 0x000000881000720c */ /* 0x080fe40003fa6270 */
        /* <DEDUP_REMOVED lines=12> */
[-C--:B------:R-:W-:Y:S02]  /*4f60*/  ISETP.GE.AND P3, PT, R10, R136.reuse, PT ;  /* 0x000000880a00720c */ /* 0x080fe40003f66270 */
[----:B------:R-:W-:Y:S02]  /*4f70*/  FMNMX3.FTZ R18, R18, R189, R173, !PT ;  /* 0x000000bd12127276 */ /* 0x000fe400078100ad */
[----:B------:R-:W-:Y:S02]  /*4f80*/  FMNMX3.FTZ R20, R20, R43, R217, !PT ;  /* 0x0000002b14147276 */ /* 0x000fe400078100d9 */
[----:B------:R-:W-:Y:S02]  /*4f90*/  FSEL R167, R167, -INF , !P5 ;  /* 0xff800000a7a77808 */ /* 0x000fe40006800000 */
[----:B------:R-:W-:Y:S02]  /*4fa0*/  ISETP.GE.AND P5, PT, R8, R136, PT ;  /* 0x000000880800720c */ /* 0x000fe40003fa6270 */
[----:B------:R-:W-:-:S02]  /*4fb0*/  FSEL R155, R155, -INF , !P3 ;  /* 0xff8000009b9b7808 */ /* 0x000fc40005800000 */
[-C--:B------:R-:W-:Y:S02]  /*4fc0*/  ISETP.GE.AND P3, PT, R6, R136.reuse, PT ;  /* 0x000000880600720c */ /* 0x080fe40003f66270 */
        /* <DEDUP_REMOVED lines=19> */
[----:B------:R-:W-:Y:S02]  /*5100*/  ISETP.GE.AND P4, PT, R10, R133, PT ;  /* 0x000000850a00720c */ /* 0x000fe40003f86270 */
[----:B------:R-:W-:Y:S02]  /*5110*/  FSEL R163, R163, -INF , !P3 ;  /* 0xff800000a3a37808 */ /* 0x000fe40005800000 */
[----:B------:R-:W-:Y:S02]  /*5120*/  FSEL R161, R161, -INF , !P1 ;  /* 0xff800000a1a17808 */ /* 0x000fe40004800000 */
[----:B------:R-:W-:Y:S02]  /*5130*/  FMNMX3.FTZ R20, R20, R179, R165, !PT ;  /* 0x000000b314147276 */ /* 0x000fe400078100a5 */
[----:B------:R-:W-:-:S02]  /*5140*/  ISETP.GE.AND P3, PT, R8, R133, PT ;  /* 0x000000850800720c */ /* 0x000fc40003f66270 */
[----:B------:R-:W-:Y:S02]  /*5150*/  ISETP.GE.AND P1, PT, R6, R133, PT ;  /* 0x000000850600720c */ /* 0x000fe40003f26270 */
        /* <DEDUP_REMOVED lines=12> */
[----:B------:R-:W2:Y:S01]  /*5220*/  SHFL.BFLY PT, R23, R6, 0x2, 0x1f ;  /* 0x0c401f0006177f89 */ /* 0x000ea200000e0000 */
[----:B-1----:R-:W-:Y:S02]  /*5230*/  FMNMX.FTZ R132, R39, R132, !PT ;  /* 0x0000008427847209 */ /* 0x002fe40007810000 */
[----:B--2---:R-:W-:-:S03]  /*5240*/  FMNMX.FTZ R23, R6, R23, !PT ;  /* 0x0000001706177209 */ /* 0x004fc60007810000 */
[C---:B----4-:R-:W-:Y:S01]  /*5250*/  FMUL.FTZ R142, R132.reuse, UR4 ;  /* 0x00000004848e7c20 */ /* 0x050fe20008410000 */
        /* <DEDUP_REMOVED lines=21> */
[----:B-1----:R-:W-:Y:S01]  /*53b0*/  FMNMX.FTZ R3, R23, R4, !PT ;  /* 0x0000000417037209 */ /* 0x002fe20007810000 */
[----:B------:R-:W-:Y:S01]  /*53c0*/  LDSM.16.MT88.4 R32, [R67+0x4800] ;  /* 0x004800004320783b */ /* 0x000fe20000004200 */
[--C-:B------:R-:W-:Y:S01]  /*53d0*/  FFMA.FTZ R144, R205, UR4, -R142.reuse ;  /* 0x00000004cd907c23 */ /* 0x100fe2000801088e */
[--C-:B------:R-:W-:Y:S01]  /*53e0*/  FFMA.FTZ R175, R175, UR4, -R142.reuse ;  /* 0x00000004afaf7c23 */ /* 0x100fe2000801088e */
[C---:B------:R-:W-:Y:S01]  /*53f0*/  FSETP.NEU.FTZ.AND P1, PT, R3.reuse, -INF , PT ;  /* 0xff8000000300780b */ /* 0x040fe20003f3d000 */
[----:B------:R-:W-:Y:S01]  /*5400*/  FMUL.FTZ R140, R3, UR4 ;  /* 0x00000004038c7c20 */ /* 0x000fe20008410000 */
[----:B------:R-:W-:Y:S01]  /*5410*/  MUFU.EX2 R59, R59 ;  /* 0x0000003b003b7308 */ /* 0x000fe20000000800 */
[----:B------:R-:W-:Y:S01]  /*5420*/  LDSM.16.MT88.4 R20, [R141+0x10800] ;  /* 0x010800008d14783b */ /* 0x000fe20000004200 */
[--C-:B------:R-:W-:Y:S01]  /*5430*/  FFMA.FTZ R146, R203, UR4, -R142.reuse ;  /* 0x00000004cb927c23 */ /* 0x100fe2000801088e */
[--C-:B------:R-:W-:Y:S01]  /*5440*/  FFMA.FTZ R177, R177, UR4, -R142.reuse ;  /* 0x00000004b1b17c23 */ /* 0x100fe2000801088e */
[----:B------:R-:W-:Y:S01]  /*5450*/  FSEL R140, R140, RZ, P1 ;  /* 0x000000ff8c8c7208 */ /* 0x000fe20000800000 */
[--C-:B------:R-:W-:Y:S01]  /*5460*/  FFMA.FTZ R156, R173, UR4, -R142.reuse ;  /* 0x00000004ad9c7c23 */ /* 0x100fe2000801088e */
[----:B------:R-:W-:Y:S01]  /*5470*/  FFMA.FTZ R171, R171, UR4, -R142 ;  /* 0x00000004abab7c23 */ /* 0x000fe2000801088e */
[----:B--2---:R-:W-:Y:S01]  /*5480*/  F2FP.BF16.F32.PACK_AB R68, R63, R64 ;  /* 0x000000403f44723e */ /* 0x004fe200000010ff */
[----:B------:R-:W1:Y:S01]  /*5490*/  MUFU.EX2 R62, R62 ;  /* 0x0000003e003e7308 */ /* 0x000e620000000800 */
[--C-:B------:R-:W-:Y:S01]  /*54a0*/  FFMA.FTZ R66, R7, UR4, -R140.reuse ;  /* 0x0000000407427c23 */ /* 0x100fe2000801088c */
[--C-:B------:R-:W-:Y:S01]  /*54b0*/  FFMA.FTZ R60, R5, UR4, -R140.reuse ;  /* 0x00000004053c7c23 */ /* 0x100fe2000801088c */
[--C-:B------:R-:W-:Y:S01]  /*54c0*/  FFMA.FTZ R65, R111, UR4, -R140.reuse ;  /* 0x000000046f417c23 */ /* 0x100fe2000801088c */
[----:B------:R-:W2:Y:S01]  /*54d0*/  LDSM.16.MT88.4 R4, [R210+0xc000] ;  /* 0x00c00000d204783b */ /* 0x000ea20000004200 */
[--C-:B------:R-:W-:Y:S01]  /*54e0*/  FFMA.FTZ R61, R115, UR4, -R140.reuse ;  /* 0x00000004733d7c23 */ /* 0x100fe2000801088c */
[--C-:B------:R-:W-:Y:S01]  /*54f0*/  FFMA.FTZ R52, R11, UR4, -R140.reuse ;  /* 0x000000040b347c23 */ /* 0x100fe2000801088c */
[--C-:B------:R-:W-:Y:S01]  /*5500*/  FFMA.FTZ R51, R9, UR4, -R140.reuse ;  /* 0x0000000409337c23 */ /* 0x100fe2000801088c */
[----:B------:R-:W-:Y:S01]  /*5510*/  MUFU.EX2 R66, R66 ;  /* 0x0000004200427308 */ /* 0x000fe20000000800 */
[----:B------:R-:W3:Y:S01]  /*5520*/  LDSM.16.MT88.4 R108, [R67] ;  /* 0x00000000436c783b */ /* 0x000ee20000004200 */
[--C-:B------:R-:W-:Y:S01]  /*5530*/  FFMA.FTZ R56, R15, UR4, -R140.reuse ;  /* 0x000000040f387c23 */ /* 0x100fe2000801088c */
[--C-:B------:R-:W-:Y:S01]  /*5540*/  FFMA.FTZ R55, R13, UR4, -R140.reuse ;  /* 0x000000040d377c23 */ /* 0x100fe2000801088c */
[--C-:B------:R-:W-:Y:S01]  /*5550*/  FFMA.FTZ R48, R31, UR4, -R140.reuse ;  /* 0x000000041f307c23 */ /* 0x100fe2000801088c */
[----:B------:R-:W-:Y:S01]  /*5560*/  LDSM.16.MT88.4 R8, [R210+0xc800] ;  /* 0x00c80000d208783b */ /* 0x000fe20000004200 */
[--C-:B------:R-:W-:Y:S01]  /*5570*/  FFMA.FTZ R47, R29, UR4, -R140.reuse ;  /* 0x000000041d2f7c23 */ /* 0x100fe2000801088c */
[--C-:B------:R-:W-:Y:S01]  /*5580*/  FFMA.FTZ R44, R233, UR4, -R140.reuse ;  /* 0x00000004e92c7c23 */ /* 0x100fe2000801088c */
[----:B------:R-:W4:Y:S01]  /*5590*/  MUFU.EX2 R65, R65 ;  /* 0x0000004100417308 */ /* 0x000f220000000800 */
[----:B-1----:R-:W-:Y:S01]  /*55a0*/  F2FP.BF16.F32.PACK_AB R70, R62, R59 ;  /* 0x0000003b3e46723e */ /* 0x002fe200000010ff */
        /* <DEDUP_REMOVED lines=13> */
[----:B------:R-:W-:Y:S01]  /*5680*/  FFMA.FTZ R179, R179, UR4, -R140 ;  /* 0x00000004b3b37c23 */ /* 0x000fe2000801088c */
        /* <DEDUP_REMOVED lines=12> */
[----:B------:R-:W-:-:S04]  /*5750*/  FADD.FTZ R66, R66, R65 ;  /* 0x0000004142427221 */ /* 0x000fc80000010000 */
[----:B------:R-:W4:Y:S01]  /*5760*/  MUFU.EX2 R57, R57 ;  /* 0x0000003900397308 */ /* 0x000f220000000800 */
[----:B-1----:R-:W-:-:S07]  /*5770*/  F2FP.BF16.F32.PACK_AB R71, R60, R61 ;  /* 0x0000003d3c47723e */ /* 0x002fce00000010ff */
[C---:B--2---:R-:W-:Y:S01]  /*5780*/  HMMA.16816.F32.BF16 R128, R68.reuse, R4, RZ ;  /* 0x000000044480723c */ /* 0x044fe200000418ff */
[----:B------:R-:W-:Y:S07]  /*5790*/  MUFU.EX2 R54, R54 ;  /* 0x0000003600367308 */ /* 0x000fee0000000800 */
[C---:B------:R-:W-:Y:S01]  /*57a0*/  HMMA.16816.F32.BF16 R124, R68.reuse, R6, RZ ;  /* 0x00000006447c723c */ /* 0x040fe200000418ff */
[----:B------:R-:W1:Y:S01]  /*57b0*/  LDSM.16.MT88.4 R4, [R27+0x4000] ;  /* 0x004000001b04783b */ /* 0x000e620000004200 */
[----:B------:R-:W-:Y:S06]  /*57c0*/  MUFU.EX2 R53, R53 ;  /* 0x0000003500357308 */ /* 0x000fec0000000800 */
[C---:B------:R-:W-:Y:S02]  /*57d0*/  HMMA.16816.F32.BF16 R120, R68.reuse, R116, RZ ;  /* 0x000000744478723c */ /* 0x040fe400000418ff */
[----:B------:R-:W-:Y:S06]  /*57e0*/  MUFU.EX2 R56, R56 ;  /* 0x0000003800387308 */ /* 0x000fec0000000800 */
[C---:B------:R-:W-:Y:S02]  /*57f0*/  HMMA.16816.F32.BF16 R88, R68.reuse, R84, RZ ;  /* 0x000000544458723c */ /* 0x040fe400000418ff */
[----:B------:R-:W2:Y:S06]  /*5800*/  MUFU.EX2 R55, R55 ;  /* 0x0000003700377308 */ /* 0x000eac0000000800 */
[C---:B---3--:R-:W-:Y:S02]  /*5810*/  HMMA.16816.F32.BF16 R112, R68.reuse, R108, RZ ;  /* 0x0000006c4470723c */ /* 0x048fe400000418ff */
[----:B------:R-:W-:Y:S06]  /*5820*/  MUFU.EX2 R52, R52 ;  /* 0x0000003400347308 */ /* 0x000fec0000000800 */
[C---:B------:R-:W-:Y:S02]  /*5830*/  HMMA.16816.F32.BF16 R104, R68.reuse, R100, RZ ;  /* 0x000000644468723c */ /* 0x040fe400000418ff */
        /* <DEDUP_REMOVED lines=18> */
[----:B----4-:R-:W-:Y:S01]  /*5960*/  F2FP.BF16.F32.PACK_AB R4, R57, R58 ;  /* 0x0000003a3904723e */ /* 0x010fe200000010ff */
[----:B------:R-:W-:Y:S01]  /*5970*/  MUFU.EX2 R42, R42 ;  /* 0x0000002a002a7308 */ /* 0x000fe20000000800 */
[----:B--2---:R-:W-:-:S05]  /*5980*/  F2FP.BF16.F32.PACK_AB R5, R55, R56 ;  /* 0x000000383705723e */ /* 0x004fca00000010ff */
[----:B------:R-:W-:Y:S01]  /*5990*/  HMMA.16816.F32.BF16 R68, R68, R6, RZ ;  /* 0x000000064444723c */ /* 0x000fe200000418ff */
[----:B------:R-:W-:Y:S01]  /*59a0*/  F2FP.BF16.F32.PACK_AB R6, R53, R54 ;  /* 0x000000363506723e */ /* 0x000fe200000010ff */
[----:B------:R-:W1:Y:S01]  /*59b0*/  MUFU.EX2 R41, R41 ;  /* 0x0000002900297308 */ /* 0x000e620000000800 */
[----:B---3--:R-:W-:-:S07]  /*59c0*/  F2FP.BF16.F32.PACK_AB R7, R51, R52 ;  /* 0x000000343307723e */ /* 0x008fce00000010ff */
[C---:B------:R-:W-:Y:S01]  /*59d0*/  HMMA.16816.F32.BF16 R128, R4.reuse, R8, R128 ;  /* 0x000000080480723c */ /* 0x040fe20000041880 */
[----:B------:R-:W-:Y:S07]  /*59e0*/  MUFU.EX2 R40, R40 ;  /* 0x0000002800287308 */ /* 0x000fee0000000800 */
        /* <DEDUP_REMOVED lines=29> */
[----:B------:R-:W-:Y:S01]  /*5bc0*/  FFMA.FTZ R37, R221, UR4, -R142 ;  /* 0x00000004dd257c23 */ /* 0x000fe2000801088e */
[----:B------:R-:W-:Y:S01]  /*5bd0*/  FFMA.FTZ R36, R207, UR4, -R140 ;  /* 0x00000004cf247c23 */ /* 0x000fe2000801088c */
[----:B------:R-:W-:Y:S05]  /*5be0*/  MUFU.EX2 R154, R154 ;  /* 0x0000009a009a7308 */ /* 0x000fea0000000800 */
[----:B------:R-:W-:Y:S01]  /*5bf0*/  HMMA.16816.F32.BF16 R92, R4, R38, R92 ;  /* 0x00000026045c723c */ /* 0x000fe2000004185c */
[----:B------:R-:W-:Y:S01]  /*5c00*/  FFMA.FTZ R38, R225, UR4, -R142 ;  /* 0x00000004e1267c23 */ /* 0x000fe2000801088e */
[----:B------:R-:W-:Y:S01]  /*5c10*/  FFMA.FTZ R39, R213, UR4, -R140 ;  /* 0x00000004d5277c23 */ /* 0x000fe2000801088c */
[----:B------:R-:W-:Y:S01]  /*5c20*/  MUFU.EX2 R37, R37 ;  /* 0x0000002500257308 */ /* 0x000fe20000000800 */
[----:B------:R-:W-:-:S04]  /*5c30*/  IMAD.MOV.U32 R225, RZ, RZ, -0x1 ;  /* 0xffffffffffe17424 */ /* 0x000fc800078e00ff */
        /* <DEDUP_REMOVED lines=226> */
[----:B------:R-:W1:Y:S02]  /*6a60*/  LDSM.16.MT88.4 R8, [R210+0x13800] ;  /* 0x01380000d208783b */ /* 0x000e640000004200 */
        /* <DEDUP_REMOVED lines=10> */
[----:B------:R-:W2:Y:S02]  /*6b10*/  LDSM.16.MT88.4 R16, [R27+0x7800] ;  /* 0x007800001b10783b */ /* 0x000ea40000004200 */
[----:B------:R-:W-:-:S04]  /*6b20*/  FADD.FTZ R171, R171, R156 ;  /* 0x0000009cabab7221 */ /* 0x000fc80000010000 */
[----:B------:R-:W-:Y:S01]  /*6b30*/  FADD.FTZ R158, R158, R171 ;  /* 0x000000ab9e9e7221 */ /* 0x000fe20000010000 */
[----:B---3--:R-:W-:Y:S03]  /*6b40*/  HMMA.16816.F32.BF16 R104, R4, R12, R104 ;  /* 0x0000000c0468723c */ /* 0x008fe60000041868 */
[----:B------:R-:W-:-:S04]  /*6b50*/  FADD.FTZ R167, R167, R158 ;  /* 0x0000009ea7a77221 */ /* 0x000fc80000010000 */
[----:B------:R-:W-:Y:S01]  /*6b60*/  FADD.FTZ R28, R28, R167 ;  /* 0x000000a71c1c7221 */ /* 0x000fe20000010000 */
[----:B------:R-:W-:Y:S03]  /*6b70*/  HMMA.16816.F32.BF16 R100, R4, R14, R100 ;  /* 0x0000000e0464723c */ /* 0x000fe60000041864 */
[----:B------:R-:W-:-:S04]  /*6b80*/  FADD.FTZ R29, R29, R28 ;  /* 0x0000001c1d1d7221 */ /* 0x000fc80000010000 */
[----:B------:R-:W-:Y:S01]  /*6b90*/  FADD.FTZ R30, R30, R29 ;  /* 0x0000001d1e1e7221 */ /* 0x000fe20000010000 */
[----:B-1----:R-:W-:Y:S01]  /*6ba0*/  HMMA.16816.F32.BF16 R96, R4, R8, R96 ;  /* 0x000000080460723c */ /* 0x002fe20000041860 */
[----:B------:R-:W-:Y:S02]  /*6bb0*/  FADD.FTZ R8, R160, R179 ;  /* 0x000000b3a0087221 */ /* 0x000fe40000010000 */
[----:B------:R-:W-:Y:S02]  /*6bc0*/  FADD.FTZ R233, R233, R30 ;  /* 0x0000001ee9e97221 */ /* 0x000fe40000010000 */
        /* <DEDUP_REMOVED lines=76> */
.L_x_2001:
[----:B------:R-:W-:Y:S01]  /*7090*/  UMOV UR4, URZ ;  /* 0x000000ff00047c82 */ /* 0x000fe20008000000 */
[----:B------:R-:W-:Y:S01]  /*70a0*/  IMAD.SHL.U32 R4, R24, 0x80, RZ ;  /* 0x0000008018047824 */ /* 0x000fe200078e00ff */
[----:B------:R-:W-:-:S05]  /*70b0*/  IADD3 R5, P1, PT, RZ, -UR4, RZ ;  /* 0x80000004ff057c10 */ /* 0x000fca000ff3e0ff */
[----:B------:R-:W-:-:S05]  /*70c0*/  IMAD.X R4, RZ, RZ, ~R4, P1 ;  /* 0x000000ffff047224 */ /* 0x000fca00008e0e04 */
[----:B------:R-:W-:-:S04]  /*70d0*/  SHF.R.S64 R5, R5, 0x1f, R4 ;  /* 0x0000001f05057819 */ /* 0x000fc80000001004 */
[----:B------:R-:W-:-:S04]  /*70e0*/  IADD3 R218, P1, PT, R5, R218, RZ ;  /* 0x000000da05da7210 */ /* 0x000fc80007f3e0ff */
[----:B------:R-:W-:-:S09]  /*70f0*/  LEA.HI.X.SX32 R219, R4, R219, 0x1, P1 ;  /* 0x000000db04db7211 */ /* 0x000fd200008f0eff */
.L_x_2002:
[----:B------:R-:W1:Y:S01]  /*7100*/  LDCU.64 UR6, c[0x0][0x3c0] ;  /* 0x00007800ff0677ac */ /* 0x000e620008000a00 */
[----:B------:R-:W-:Y:S01]  /*7110*/  LOP3.LUT R4, R26, 0x1f8, RZ, 0xc0, !PT ;  /* 0x000001f81a047812 */ /* 0x000fe200078ec0ff */
[----:B------:R-:W-:Y:S02]  /*7120*/  IMAD.MOV.U32 R201, RZ, RZ, 0x20 ;  /* 0x00000020ffc97424 */ /* 0x000fe400078e00ff */
[----:B------:R-:W-:Y:S01]  /*7130*/  VIADD R156, R200, UR5 ;  /* 0x00000005c89c7c36 */ /* 0x000fe20008000000 */
[----:B------:R-:W-:Y:S01]  /*7140*/  LOP3.LUT R5, R4, 0x38, R209, 0x78, !PT ;  /* 0x0000003804057812 */ /* 0x000fe200078e78d1 */
[--C-:B------:R-:W-:Y:S01]  /*7150*/  IMAD.IADD R202, R211, 0x1, R138.reuse ;  /* 0x00000001d3ca7824 */ /* 0x100fe200078e028a */
[----:B------:R-:W-:Y:S01]  /*7160*/  SEL R201, R201, 0xffffffe0, !P2 ;  /* 0xffffffe0c9c97807 */ /* 0x000fe20005000000 */
[----:B------:R-:W-:Y:S01]  /*7170*/  IMAD.IADD R138, R156, 0x1, R138 ;  /* 0x000000019c8a7824 */ /* 0x000fe200078e028a */
[----:B------:R-:W-:-:S03]  /*7180*/  LOP3.LUT R26, R5, 0x1e00, R26, 0xf8, !PT ;  /* 0x00001e00051a7812 */ /* 0x000fc600078ef81a */
[--C-:B------:R-:W-:Y:S01]  /*7190*/  IMAD.IADD R203, R211, 0x1, R201.reuse ;  /* 0x00000001d3cb7824 */ /* 0x100fe200078e02c9 */
[----:B------:R-:W-:Y:S01]  /*71a0*/  LEA R229, R26, UR5, 0x1 ;  /* 0x000000051ae57c11 */ /* 0x000fe2000f8e08ff */
[----:B------:R-:W-:Y:S02]  /*71b0*/  IMAD.IADD R137, R156, 0x1, R201 ;  /* 0x000000019c897824 */ /* 0x000fe400078e02c9 */
[C---:B------:R-:W-:Y:S01]  /*71c0*/  IMAD.IADD R204, R201.reuse, 0x1, R202 ;  /* 0x00000001c9cc7824 */ /* 0x040fe200078e02ca */
[----:B-1----:R-:W-:Y:S01]  /*71d0*/  USHF.L.U32 UR4, UR6, 0x5, URZ ;  /* 0x0000000506047899 */ /* 0x002fe200080006ff */
[----:B------:R-:W-:Y:S01]  /*71e0*/  @!PT LDS RZ, [RZ] ;  /* 0x00000000fffff984 */ /* 0x000fe20000000800 */
[----:B------:R-:W-:Y:S01]  /*71f0*/  @!PT LDS RZ, [RZ] ;  /* 0x00000000fffff984 */ /* 0x000fe20000000800 */
[----:B------:R-:W-:Y:S01]  /*7200*/  @!PT LDS RZ, [RZ] ;  /* 0x00000000fffff984 */ /* 0x000fe20000000800 */
[----:B------:R-:W-:Y:S01]  /*7210*/  LDGSTS.E.BYPASS.LTC128B.128 [R229+0xc000], desc[UR16][R218.64] ;  /* 0x0c000000dae57fae */ /* 0x000fe2000b981a10 */
[----:B------:R-:W-:Y:S01]  /*7220*/  USHF.L.U64.HI UR7, UR6, 0x5, UR7 ;  /* 0x0000000506077899 */ /* 0x000fe20008010207 */
[----:B------:R-:W-:Y:S02]  /*7230*/  IMAD.IADD R201, R201, 0x1, R138 ;  /* 0x00000001c9c97824 */ /* 0x000fe400078e028a */
[----:B------:R-:W-:Y:S01]  /*7240*/  LDGSTS.E.BYPASS.LTC128B.128 [R229+0x10000], desc[UR16][R218.64+0x80] ;  /* 0x10000080dae57fae */ /* 0x000fe2000b981a10 */
[----:B------:R-:W-:-:S04]  /*7250*/  IADD3 R6, P1, PT, R218, UR4, RZ ;  /* 0x00000004da067c10 */ /* 0x000fc8000ff3e0ff */
        /* <DEDUP_REMOVED lines=19> */
[----:B------:R-:W-:Y:S01]  /*7390*/  LDGSTS.E.BYPASS.LTC128B.128 [R229+0x12000], desc[UR16][R12.64+0x80] ;  /* 0x120000800ce57fae */ /* 0x000fe2000b981a10 */
[----:B------:R-:W1:Y:S02]  /*73a0*/  LDCU UR4, c[0x0][0x50c] ;  /* 0x0000a180ff0477ac */ /* 0x000e640008000800 */
[----:B------:R-:W-:Y:S01]  /*73b0*/  IADD3.X R17, PT, PT, R15, UR7, RZ, P1, !PT ;  /* 0x000000070f117c10 */ /* 0x000fe20008ffe4ff */
[----:B------:R-:W-:Y:S04]  /*73c0*/  LDGSTS.E.BYPASS.LTC128B.128 [R229+0xe800], desc[UR16][R10.64] ;  /* 0x0e8000000ae57fae */ /* 0x000fe8000b981a10 */
[----:B------:R-:W-:Y:S04]  /*73d0*/  LDGSTS.E.BYPASS.LTC128B.128 [R229+0x12800], desc[UR16][R10.64+0x80] ;  /* 0x128000800ae57fae */ /* 0x000fe8000b981a10 */
[----:B------:R-:W-:Y:S04]  /*73e0*/  LDGSTS.E.BYPASS.LTC128B.128 [R229+0xf000], desc[UR16][R14.64] ;  /* 0x0f0000000ee57fae */ /* 0x000fe8000b981a10 */
[----:B------:R2:W-:Y:S04]  /*73f0*/  LDGSTS.E.BYPASS.LTC128B.128 [R229+0x13000], desc[UR16][R14.64+0x80] ;  /* 0x130000800ee57fae */ /* 0x0005e8000b981a10 */
[----:B------:R-:W-:Y:S04]  /*7400*/  LDGSTS.E.BYPASS.LTC128B.128 [R229+0xf800], desc[UR16][R16.64] ;  /* 0x0f80000010e57fae */ /* 0x000fe8000b981a10 */
[----:B------:R3:W-:Y:S04]  /*7410*/  LDGSTS.E.BYPASS.LTC128B.128 [R229+0x13800], desc[UR16][R16.64+0x80] ;  /* 0x1380008010e57fae */ /* 0x0007e8000b981a10 */
[----:B------:R-:W-:Y:S04]  /*7420*/  LDSM.16.M88.4 R188, [R211] ;  /* 0x00000000d3bc783b */ /* 0x000fe80000000200 */
[----:B------:R-:W4:Y:S04]  /*7430*/  LDSM.16.M88.4 R144, [R200+UR5+0x4000] ;  /* 0x00400005c890783b */ /* 0x000f280008000200 */
[----:B------:R-:W5:Y:S04]  /*7440*/  LDSM.16.M88.4 R64, [R200+UR5+0x4800] ;  /* 0x00480005c840783b */ /* 0x000f680008000200 */
[----:B------:R-:W1:Y:S04]  /*7450*/  LDSM.16.M88.4 R56, [R200+UR5+0x5000] ;  /* 0x00500005c838783b */ /* 0x000e680008000200 */
[----:B------:R-:W1:Y:S04]  /*7460*/  LDSM.16.M88.4 R48, [R200+UR5+0x5800] ;  /* 0x00580005c830783b */ /* 0x000e680008000200 */
[----:B------:R-:W1:Y:S04]  /*7470*/  LDSM.16.M88.4 R40, [R200+UR5+0x6000] ;  /* 0x00600005c828783b */ /* 0x000e680008000200 */
[----:B------:R-:W1:Y:S04]  /*7480*/  LDSM.16.M88.4 R32, [R200+UR5+0x6800] ;  /* 0x00680005c820783b */ /* 0x000e680008000200 */
[----:B------:R-:W1:Y:S04]  /*7490*/  LDSM.16.M88.4 R24, [R200+UR5+0x7000] ;  /* 0x00700005c818783b */ /* 0x000e680008000200 */
[----:B--2---:R-:W2:Y:S04]  /*74a0*/  LDSM.16.M88.4 R12, [R200+UR5+0x7800] ;  /* 0x00780005c80c783b */ /* 0x004ea80008000200 */
[----:B------:R-:W-:Y:S04]  /*74b0*/  LDSM.16.M88.4 R8, [R203] ;  /* 0x00000000cb08783b */ /* 0x000fe80000000200 */
[----:B------:R-:W2:Y:S01]  /*74c0*/  LDSM.16.M88.4 R4, [R137+0x4000] ;  /* 0x004000008904783b */ /* 0x000ea20000000200 */
[C---:B----4-:R-:W-:Y:S03]  /*74d0*/  HMMA.16816.F32.BF16 R148, R188.reuse, R144, RZ ;  /* 0x00000090bc94723c */ /* 0x050fe600000418ff */
[----:B------:R-:W4:Y:S04]  /*74e0*/  LDSM.16.M88.4 R152, [R137+0x4800] ;  /* 0x004800008998783b */ /* 0x000f280000000200 */
[----:B---3--:R-:W3:Y:S01]  /*74f0*/  LDSM.16.M88.4 R16, [R137+0x5000] ;  /* 0x005000008910783b */ /* 0x008ee20000000200 */
[C---:B------:R-:W-:Y:S03]  /*7500*/  HMMA.16816.F32.BF16 R144, R188.reuse, R146, RZ ;  /* 0x00000092bc90723c */ /* 0x040fe600000418ff */
[----:B------:R-:W-:Y:S04]  /*7510*/  LDSM.16.M88.4 R192, [R202] ;  /* 0x00000000cac0783b */ /* 0x000fe80000000200 */
[----:B------:R-:W-:Y:S01]  /*7520*/  LDSM.16.M88.4 R172, [R137+0x5800] ;  /* 0x0058000089ac783b */ /* 0x000fe20000000200 */
[C---:B-----5:R-:W-:Y:S03]  /*7530*/  HMMA.16816.F32.BF16 R140, R188.reuse, R64, RZ ;  /* 0x00000040bc8c723c */ /* 0x060fe600000418ff */
[----:B------:R-:W-:Y:S04]  /*7540*/  LDSM.16.M88.4 R168, [R137+0x6000] ;  /* 0x0060000089a8783b */ /* 0x000fe80000000200 */
[----:B------:R-:W-:Y:S01]  /*7550*/  LDSM.16.M88.4 R164, [R137+0x6800] ;  /* 0x0068000089a4783b */ /* 0x000fe20000000200 */
[C---:B-1----:R-:W-:Y:S03]  /*7560*/  HMMA.16816.F32.BF16 R60, R188.reuse, R56, RZ ;  /* 0x00000038bc3c723c */ /* 0x042fe600000418ff */
[----:B------:R-:W-:Y:S04]  /*7570*/  LDSM.16.M88.4 R160, [R137+0x7800] ;  /* 0x0078000089a0783b */ /* 0x000fe80000000200 */
[----:B------:R-:W-:Y:S01]  /*7580*/  LDSM.16.M88.4 R156, [R138+0x4800] ;  /* 0x004800008a9c783b */ /* 0x000fe20000000200 */
[C---:B------:R-:W-:Y:S03]  /*7590*/  HMMA.16816.F32.BF16 R52, R188.reuse, R48, RZ ;  /* 0x00000030bc34723c */ /* 0x040fe600000418ff */
[----:B------:R-:W-:Y:S04]  /*75a0*/  LDSM.16.M88.4 R196, [R138+0x7800] ;  /* 0x007800008ac4783b */ /* 0x000fe80000000200 */
[----:B------:R-:W-:Y:S01]  /*75b0*/  LDSM.16.M88.4 R184, [R204] ;  /* 0x00000000ccb8783b */ /* 0x000fe20000000200 */
        /* <DEDUP_REMOVED lines=17> */
[----:B------:R-:W2:Y:S07]  /*76d0*/  LDSM.16.M88.4 R4, [R138+0x4000] ;  /* 0x004000008a04783b */ /* 0x000eae0000000200 */
[C---:B----4-:R-:W-:Y:S08]  /*76e0*/  HMMA.16816.F32.BF16 R140, R8.reuse, R152, R140 ;  /* 0x00000098088c723c */ /* 0x050ff0000004188c */
[C---:B------:R-:W-:Y:S01]  /*76f0*/  HMMA.16816.F32.BF16 R64, R8.reuse, R154, R64 ;  /* 0x0000009a0840723c */ /* 0x040fe20000041840 */
[----:B------:R-:W4:Y:S07]  /*7700*/  LDSM.16.M88.4 R152, [R138+0x5000] ;  /* 0x005000008a98783b */ /* 0x000f2e0000000200 */
[C---:B---3--:R-:W-:Y:S08]  /*7710*/  HMMA.16816.F32.BF16 R60, R8.reuse, R16, R60 ;  /* 0x00000010083c723c */ /* 0x048ff0000004183c */
[C---:B------:R-:W-:Y:S01]  /*7720*/  HMMA.16816.F32.BF16 R56, R8.reuse, R18, R56 ;  /* 0x000000120838723c */ /* 0x040fe20000041838 */
[----:B------:R-:W3:Y:S07]  /*7730*/  LDSM.16.M88.4 R16, [R138+0x5800] ;  /* 0x005800008a10783b */ /* 0x000eee0000000200 */
[C---:B-1----:R-:W-:Y:S08]  /*7740*/  HMMA.16816.F32.BF16 R28, R8.reuse, R12, R28 ;  /* 0x0000000c081c723c */ /* 0x042ff0000004181c */
[----:B------:R-:W-:Y:S01]  /*7750*/  HMMA.16816.F32.BF16 R24, R8, R14, R24 ;  /* 0x0000000e0818723c */ /* 0x000fe20000041818 */
[----:B------:R-:W1:Y:S07]  /*7760*/  LDSM.16.M88.4 R12, [R138+0x6000] ;  /* 0x006000008a0c783b */ /* 0x000e6e0000000200 */
[C---:B--2---:R-:W-:Y:S08]  /*7770*/  HMMA.16816.F32.BF16 R148, R192.reuse, R4, R148 ;  /* 0x00000004c094723c */ /* 0x044ff00000041894 */
[----:B------:R-:W-:Y:S01]  /*7780*/  HMMA.16816.F32.BF16 R144, R192, R6, R144 ;  /* 0x00000006c090723c */ /* 0x000fe20000041890 */
[----:B------:R-:W2:Y:S07]  /*7790*/  LDSM.16.M88.4 R4, [R138+0x7000] ;  /* 0x007000008a04783b */ /* 0x000eae0000000200 */
[C---:B------:R-:W-:Y:S08]  /*77a0*/  HMMA.16816.F32.BF16 R52, R8.reuse, R172, R52 ;  /* 0x000000ac0834723c */ /* 0x040ff00000041834 */
[C---:B------:R-:W-:Y:S01]  /*77b0*/  HMMA.16816.F32.BF16 R48, R8.reuse, R174, R48 ;  /* 0x000000ae0830723c */ /* 0x040fe20000041830 */
[----:B------:R-:W5:Y:S07]  /*77c0*/  LDSM.16.M88.4 R172, [R201+0x5000] ;  /* 0x00500000c9ac783b */ /* 0x000f6e0000000200 */
        /* <DEDUP_REMOVED lines=8> */
[----:B------:R-:W5:Y:S04]  /*7850*/  LDSM.16.M88.4 R8, [R138+0x6800] ;  /* 0x006800008a08783b */ /* 0x000f680000000200 */
[----:B------:R-:W-:Y:S03]  /*7860*/  LDSM.16.M88.4 R160, [R201+0x6800] ;  /* 0x00680000c9a0783b */ /* 0x000fe60000000200 */
[C---:B----4-:R-:W-:Y:S08]  /*7870*/  HMMA.16816.F32.BF16 R60, R192.reuse, R152, R60 ;  /* 0x00000098c03c723c */ /* 0x050ff0000004183c */
[C---:B------:R-:W-:Y:S01]  /*7880*/  HMMA.16816.F32.BF16 R56, R192.reuse, R154, R56 ;  /* 0x0000009ac038723c */ /* 0x040fe20000041838 */
[----:B------:R-:W4:Y:S07]  /*7890*/  LDSM.16.M88.4 R152, [R201+0x7800] ;  /* 0x00780000c998783b */ /* 0x000f2e0000000200 */
[C---:B---3--:R-:W-:Y:S08]  /*78a0*/  HMMA.16816.F32.BF16 R52, R192.reuse, R16, R52 ;  /* 0x00000010c034723c */ /* 0x048ff00000041834 */
[C---:B------:R-:W-:Y:S01]  /*78b0*/  HMMA.16816.F32.BF16 R48, R192.reuse, R18, R48 ;  /* 0x00000012c030723c */ /* 0x040fe20000041830 */
[----:B------:R-:W-:Y:S07]  /*78c0*/  LDSM.16.M88.4 R16, [R211+0x2000] ;  /* 0x00200000d310783b */ /* 0x000fee0000000200 */
[C---:B-1----:R-:W-:Y:S08]  /*78d0*/  HMMA.16816.F32.BF16 R44, R192.reuse, R12, R44 ;  /* 0x0000000cc02c723c */ /* 0x042ff0000004182c */
[C---:B------:R-:W-:Y:S01]  /*78e0*/  HMMA.16816.F32.BF16 R40, R192.reuse, R14, R40 ;  /* 0x0000000ec028723c */ /* 0x040fe20000041828 */
[----:B------:R-:W1:Y:S07]  /*78f0*/  LDSM.16.M88.4 R12, [R200+UR5+0x8000] ;  /* 0x00800005c80c783b */ /* 0x000e6e0008000200 */
[C---:B--2---:R-:W-:Y:S08]  /*7900*/  HMMA.16816.F32.BF16 R28, R192.reuse, R4, R28 ;  /* 0x00000004c01c723c */ /* 0x044ff0000004181c */
[C---:B------:R-:W-:Y:S01]  /*7910*/  HMMA.16816.F32.BF16 R24, R192.reuse, R6, R24 ;  /* 0x00000006c018723c */ /* 0x040fe20000041818 */
[----:B------:R-:W2:Y:S07]  /*7920*/  LDSM.16.M88.4 R4, [R200+UR5+0x9000] ;  /* 0x00900005c804783b */ /* 0x000eae0008000200 */
[C---:B------:R-:W-:Y:S08]  /*7930*/  HMMA.16816.F32.BF16 R140, R192.reuse, R156, R140 ;  /* 0x0000009cc08c723c */ /* 0x040ff0000004188c */
[C---:B------:R-:W-:Y:S01]  /*7940*/  HMMA.16816.F32.BF16 R64, R192.reuse, R158, R64 ;  /* 0x0000009ec040723c */ /* 0x040fe20000041840 */
[----:B------:R-:W-:Y:S07]  /*7950*/  LDSM.16.M88.4 R156, [R201+0x7000] ;  /* 0x00700000c99c783b */ /* 0x000fee0000000200 */
[C---:B------:R-:W-:Y:S08]  /*7960*/  HMMA.16816.F32.BF16 R20, R192.reuse, R196, R20 ;  /* 0x000000c4c014723c */ /* 0x040ff00000041814 */
[----:B------:R-:W-:Y:S08]  /*7970*/  HMMA.16816.F32.BF16 R188, R192, R198, R188 ;  /* 0x000000c6c0bc723c */ /* 0x000ff000000418bc */
[C---:B-----5:R-:W-:Y:S08]  /*7980*/  HMMA.16816.F32.BF16 R60, R184.reuse, R172, R60 ;  /* 0x000000acb83c723c */ /* 0x060ff0000004183c */
[----:B------:R-:W-:Y:S08]  /*7990*/  HMMA.16816.F32.BF16 R56, R184, R174, R56 ;  /* 0x000000aeb838723c */ /* 0x000ff00000041838 */
[C---:B------:R-:W-:Y:S08]  /*79a0*/  HMMA.16816.F32.BF16 R36, R192.reuse, R8, R36 ;  /* 0x00000008c024723c */ /* 0x040ff00000041824 */
[----:B------:R-:W-:Y:S01]  /*79b0*/  HMMA.16816.F32.BF16 R32, R192, R10, R32 ;  /* 0x0000000ac020723c */ /* 0x000fe20000041820 */
[----:B------:R-:W3:Y:S07]  /*79c0*/  LDSM.16.M88.4 R8, [R200+UR5+0x8800] ;  /* 0x00880005c808783b */ /* 0x000eee0008000200 */
[C---:B------:R-:W-:Y:S08]  /*79d0*/  HMMA.16816.F32.BF16 R148, R184.reuse, R180, R148 ;  /* 0x000000b4b894723c */ /* 0x040ff00000041894 */
[C---:B------:R-:W-:Y:S08]  /*79e0*/  HMMA.16816.F32.BF16 R144, R184.reuse, R182, R144 ;  /* 0x000000b6b890723c */ /* 0x040ff00000041890 */
[C---:B------:R-:W-:Y:S08]  /*79f0*/  HMMA.16816.F32.BF16 R52, R184.reuse, R168, R52 ;  /* 0x000000a8b834723c */ /* 0x040ff00000041834 */
[C---:B------:R-:W-:Y:S01]  /*7a00*/  HMMA.16816.F32.BF16 R172, R184.reuse, R170, R48 ;  /* 0x000000aab8ac723c */ /* 0x040fe20000041830 */
[----:B------:R-:W-:Y:S04]  /*7a10*/  LDSM.16.M88.4 R168, [R203+0x2000] ;  /* 0x00200000cba8783b */ /* 0x000fe80000000200 */
[----:B------:R-:W5:Y:S03]  /*7a20*/  LDSM.16.M88.4 R48, [R137+0x8000] ;  /* 0x008000008930783b */ /* 0x000f660000000200 */
[C---:B------:R-:W-:Y:S08]  /*7a30*/  HMMA.16816.F32.BF16 R140, R184.reuse, R176, R140 ;  /* 0x000000b0b88c723c */ /* 0x040ff0000004188c */
[C---:B------:R-:W-:Y:S01]  /*7a40*/  HMMA.16816.F32.BF16 R64, R184.reuse, R178, R64 ;  /* 0x000000b2b840723c */ /* 0x040fe20000041840 */
[----:B------:R-:W5:Y:S07]  /*7a50*/  LDSM.16.M88.4 R176, [R200+UR5+0x9800] ;  /* 0x00980005c8b0783b */ /* 0x000f6e0008000200 */
[C---:B----4-:R-:W-:Y:S08]  /*7a60*/  HMMA.16816.F32.BF16 R20, R184.reuse, R152, R20 ;  /* 0x00000098b814723c */ /* 0x050ff00000041814 */
[----:B------:R-:W-:Y:S08]  /*7a70*/  HMMA.16816.F32.BF16 R188, R184, R154, R188 ;  /* 0x0000009ab8bc723c */ /* 0x000ff000000418bc */
[C---:B-1----:R-:W-:Y:S08]  /*7a80*/  HMMA.16816.F32.BF16 R148, R16.reuse, R12, R148 ;  /* 0x0000000c1094723c */ /* 0x042ff00000041894 */
[C---:B------:R-:W-:Y:S01]  /*7a90*/  HMMA.16816.F32.BF16 R144, R16.reuse, R14, R144 ;  /* 0x0000000e1090723c */ /* 0x040fe20000041890 */
[----:B------:R-:W-:Y:S07]  /*7aa0*/  LDSM.16.M88.4 R12, [R138+0x8000] ;  /* 0x008000008a0c783b */ /* 0x000fee0000000200 */
[C---:B--2---:R-:W-:Y:S01]  /*7ab0*/  HMMA.16816.F32.BF16 R152, R16.reuse, R4, R60 ;  /* 0x000000041098723c */ /* 0x044fe2000004183c */
[----:B------:R-:W1:Y:S07]  /*7ac0*/  LDSM.16.M88.4 R60, [R202+0x2000] ;  /* 0x00200000ca3c783b */ /* 0x000e6e0000000200 */
[----:B------:R-:W-:Y:S01]  /*7ad0*/  HMMA.16816.F32.BF16 R56, R16, R6, R56 ;  /* 0x000000061038723c */ /* 0x000fe20000041838 */
[----:B------:R-:W2:Y:S07]  /*7ae0*/  LDSM.16.M88.4 R4, [R200+UR5+0xa800] ;  /* 0x00a80005c804783b */ /* 0x000eae0008000200 */
[C---:B------:R-:W-:Y:S08]  /*7af0*/  HMMA.16816.F32.BF16 R36, R184.reuse, R160, R36 ;  /* 0x000000a0b824723c */ /* 0x040ff00000041824 */
[----:B------:R-:W-:Y:S08]  /*7b00*/  HMMA.16816.F32.BF16 R32, R184, R162, R32 ;  /* 0x000000a2b820723c */ /* 0x000ff00000041820 */
[C---:B---3--:R-:W-:Y:S08]  /*7b10*/  HMMA.16816.F32.BF16 R140, R16.reuse, R8, R140 ;  /* 0x00000008108c723c */ /* 0x048ff0000004188c */
[----:B------:R-:W-:Y:S01]  /*7b20*/  HMMA.16816.F32.BF16 R64, R16, R10, R64 ;  /* 0x0000000a1040723c */ /* 0x000fe20000041840 */
[----:B------:R-:W3:Y:S07]  /*7b30*/  LDSM.16.M88.4 R8, [R200+UR5+0xa000] ;  /* 0x00a00005c808783b */ /* 0x000eee0008000200 */
[C---:B-----5:R-:W-:Y:S01]  /*7b40*/  HMMA.16816.F32.BF16 R160, R168.reuse, R48, R148 ;  /* 0x00000030a8a0723c */ /* 0x060fe20000041894 */
[----:B------:R-:W-:Y:S07]  /*7b50*/  LDSM.16.M88.4 R148, [R201+0x8000] ;  /* 0x00800000c994783b */ /* 0x000fee0000000200 */
[----:B------:R-:W-:Y:S01]  /*7b60*/  HMMA.16816.F32.BF16 R144, R168, R50, R144 ;  /* 0x00000032a890723c */ /* 0x000fe20000041890 */
[----:B------:R-:W-:Y:S07]  /*7b70*/  LDSM.16.M88.4 R48, [R138+0x9000] ;  /* 0x009000008a30783b */ /* 0x000fee0000000200 */
[C---:B------:R-:W-:Y:S08]  /*7b80*/  HMMA.16816.F32.BF16 R52, R16.reuse, R176, R52 ;  /* 0x000000b01034723c */ /* 0x040ff00000041834 */
[----:B------:R-:W-:Y:S01]  /*7b90*/  HMMA.16816.F32.BF16 R172, R16, R178, R172 ;  /* 0x000000b210ac723c */ /* 0x000fe200000418ac */
[----:B------:R-:W4:Y:S07]  /*7ba0*/  LDSM.16.M88.4 R176, [R137+0x8800] ;  /* 0x0088000089b0783b */ /* 0x000f2e0000000200 */
[C---:B-1----:R-:W-:Y:S08]  /*7bb0*/  HMMA.16816.F32.BF16 R160, R60.reuse, R12, R160 ;  /* 0x0000000c3ca0723c */ /* 0x042ff000000418a0 */
[----:B------:R-:W-:Y:S01]  /*7bc0*/  HMMA.16816.F32.BF16 R144, R60, R14, R144 ;  /* 0x0000000e3c90723c */ /* 0x000fe20000041890 */
[----:B------:R-:W1:Y:S07]  /*7bd0*/  LDSM.16.M88.4 R12, [R137+0x9000] ;  /* 0x00900000890c783b */ /* 0x000e6e0000000200 */
[C---:B------:R-:W-:Y:S08]  /*7be0*/  HMMA.16816.F32.BF16 R44, R184.reuse, R164, R44 ;  /* 0x000000a4b82c723c */ /* 0x040ff0000004182c */
[----:B------:R-:W-:Y:S01]  /*7bf0*/  HMMA.16816.F32.BF16 R40, R184, R166, R40 ;  /* 0x000000a6b828723c */ /* 0x000fe20000041828 */
[----:B------:R-:W-:Y:S07]  /*7c00*/  LDSM.16.M88.4 R164, [R200+UR5+0xb000] ;  /* 0x00b00005c8a4783b */ /* 0x000fee0008000200 */
[C---:B--2---:R-:W-:Y:S08]  /*7c10*/  HMMA.16816.F32.BF16 R36, R16.reuse, R4, R36 ;  /* 0x000000041024723c */ /* 0x044ff00000041824 */
[----:B------:R-:W-:Y:S01]  /*7c20*/  HMMA.16816.F32.BF16 R32, R16, R6, R32 ;  /* 0x000000061020723c */ /* 0x000fe20000041820 */
[----:B------:R-:W2:Y:S07]  /*7c30*/  LDSM.16.M88.4 R4, [R138+0x8800] ;  /* 0x008800008a04783b */ /* 0x000eae0000000200 */
[C---:B------:R-:W-:Y:S08]  /*7c40*/  HMMA.16816.F32.BF16 R28, R184.reuse, R156, R28 ;  /* 0x0000009cb81c723c */ /* 0x040ff0000004181c */
[----:B------:R-:W-:Y:S01]  /*7c50*/  HMMA.16816.F32.BF16 R24, R184, R158, R24 ;  /* 0x0000009eb818723c */ /* 0x000fe20000041818 */
[----:B------:R-:W-:Y:S07]  /*7c60*/  LDSM.16.M88.4 R156, [R204+0x2000] ;  /* 0x00200000cc9c783b */ /* 0x000fee0000000200 */
[C---:B---3--:R-:W-:Y:S08]  /*7c70*/  HMMA.16816.F32.BF16 R44, R16.reuse, R8, R44 ;  /* 0x00000008102c723c */ /* 0x048ff0000004182c */
[----:B------:R-:W-:Y:S01]  /*7c80*/  HMMA.16816.F32.BF16 R40, R16, R10, R40 ;  /* 0x0000000a1028723c */ /* 0x000fe20000041828 */
[----:B------:R-:W3:Y:S07]  /*7c90*/  LDSM.16.M88.4 R8, [R201+0x8800] ;  /* 0x00880000c908783b */ /* 0x000eee0000000200 */
[C---:B----4-:R-:W-:Y:S08]  /*7ca0*/  HMMA.16816.F32.BF16 R140, R168.reuse, R176, R140 ;  /* 0x000000b0a88c723c */ /* 0x050ff0000004188c */
[C---:B------:R-:W-:Y:S08]  /*7cb0*/  HMMA.16816.F32.BF16 R64, R168.reuse, R178, R64 ;  /* 0x000000b2a840723c */ /* 0x040ff00000041840 */
[C---:B-1----:R-:W-:Y:S08]  /*7cc0*/  HMMA.16816.F32.BF16 R152, R168.reuse, R12, R152 ;  /* 0x0000000ca898723c */ /* 0x042ff00000041898 */
[----:B------:R-:W-:Y:S01]  /*7cd0*/  HMMA.16816.F32.BF16 R56, R168, R14, R56 ;  /* 0x0000000ea838723c */ /* 0x000fe20000041838 */
[----:B------:R-:W1:Y:S07]  /*7ce0*/  LDSM.16.M88.4 R12, [R137+0x9800] ;  /* 0x00980000890c783b */ /* 0x000e6e0000000200 */
[C---:B--2---:R-:W-:Y:S08]  /*7cf0*/  HMMA.16816.F32.BF16 R140, R60.reuse, R4, R140 ;  /* 0x000000043c8c723c */ /* 0x044ff0000004188c */
[C---:B------:R-:W-:Y:S01]  /*7d00*/  HMMA.16816.F32.BF16 R64, R60.reuse, R6, R64 ;  /* 0x000000063c40723c */ /* 0x040fe20000041840 */
[----:B------:R-:W2:Y:S07]  /*7d10*/  LDSM.16.M88.4 R4, [R200+UR5+0xb800] ;  /* 0x00b80005c804783b */ /* 0x000eae0008000200 */
[----:B------:R-:W-:Y:S08]  /*7d20*/  HMMA.16816.F32.BF16 R152, R60, R48, R152 ;  /* 0x000000303c98723c */ /* 0x000ff00000041898 */
[C---:B---3--:R-:W-:Y:S08]  /*7d30*/  HMMA.16816.F32.BF16 R140, R156.reuse, R8, R140 ;  /* 0x000000089c8c723c */ /* 0x048ff0000004188c */
[----:B------:R-:W-:Y:S01]  /*7d40*/  HMMA.16816.F32.BF16 R64, R156, R10, R64 ;  /* 0x0000000a9c40723c */ /* 0x000fe20000041840 */
[----:B------:R-:W3:Y:S07]  /*7d50*/  LDSM.16.M88.4 R8, [R138+0x9800] ;  /* 0x009800008a08783b */ /* 0x000eee0000000200 */
[----:B------:R-:W-:Y:S01]  /*7d60*/  HMMA.16816.F32.BF16 R56, R60, R50, R56 ;  /* 0x000000323c38723c */ /* 0x000fe20000041838 */
[----:B------:R-:W4:Y:S02]  /*7d70*/  LDSM.16.M88.4 R48, [R137+0xa000] ;  /* 0x00a000008930783b */ /* 0x000f240000000200 */
[----:B------:R-:W-:Y:S01]  /*7d80*/  FMUL.FTZ R140, R140, UR4 ;  /* 0x000000048c8c7c20 */ /* 0x000fe20008410000 */
[----:B------:R-:W-:Y:S01]  /*7d90*/  FMUL.FTZ R141, R141, UR4 ;  /* 0x000000048d8d7c20 */ /* 0x000fe20008410000 */
[----:B------:R-:W-:-:S03]  /*7da0*/  FMUL.FTZ R142, R142, UR4 ;  /* 0x000000048e8e7c20 */ /* 0x000fc60008410000 */
[C---:B-1----:R-:W-:Y:S01]  /*7db0*/  HMMA.16816.F32.BF16 R52, R168.reuse, R12, R52 ;  /* 0x0000000ca834723c */ /* 0x042fe20000041834 */
[----:B------:R-:W-:Y:S02]  /*7dc0*/  MUFU.TANH R198, R142 ;  /* 0x0000008e00c67308 */ /* 0x000fe40000002400 */
[----:B------:R-:W-:Y:S01]  /*7dd0*/  FMUL.FTZ R64, R64, UR4 ;  /* 0x0000000440407c20 */ /* 0x000fe20008410000 */
[----:B------:R-:W-:Y:S01]  /*7de0*/  FMUL.FTZ R65, R65, UR4 ;  /* 0x0000000441417c20 */ /* 0x000fe20008410000 */
[----:B------:R-:W-:Y:S01]  /*7df0*/  FMUL.FTZ R67, R67, UR4 ;  /* 0x0000000443437c20 */ /* 0x000fe20008410000 */
[----:B------:R-:W-:Y:S02]  /*7e00*/  FMUL.FTZ R66, R66, UR4 ;  /* 0x0000000442427c20 */ /* 0x000fe40008410000 */
[----:B------:R-:W-:Y:S01]  /*7e10*/  HMMA.16816.F32.BF16 R172, R168, R14, R172 ;  /* 0x0000000ea8ac723c */ /* 0x000fe200000418ac */
[----:B------:R-:W1:Y:S01]  /*7e20*/  LDSM.16.M88.4 R12, [R138+0xa000] ;  /* 0x00a000008a0c783b */ /* 0x000e620000000200 */
[----:B------:R-:W-:Y:S06]  /*7e30*/  MUFU.TANH R64, R64 ;  /* 0x0000004000407308 */ /* 0x000fec0000002400 */
[C---:B--2---:R-:W-:Y:S02]  /*7e40*/  HMMA.16816.F32.BF16 R20, R16.reuse, R4, R20 ;  /* 0x000000041014723c */ /* 0x044fe40000041814 */
[----:B------:R-:W-:Y:S06]  /*7e50*/  MUFU.TANH R65, R65 ;  /* 0x0000004100417308 */ /* 0x000fec0000002400 */
[----:B------:R-:W-:Y:S01]  /*7e60*/  HMMA.16816.F32.BF16 R188, R16, R6, R188 ;  /* 0x0000000610bc723c */ /* 0x000fe200000418bc */
[----:B------:R-:W2:Y:S01]  /*7e70*/  LDSM.16.M88.4 R4, [R201+0xa000] ;  /* 0x00a00000c904783b */ /* 0x000ea20000000200 */
[----:B------:R-:W-:Y:S06]  /*7e80*/  MUFU.TANH R196, R67 ;  /* 0x0000004300c47308 */ /* 0x000fec0000002400 */
[----:B---3--:R-:W-:Y:S08]  /*7e90*/  HMMA.16816.F32.BF16 R52, R60, R8, R52 ;  /* 0x000000083c34723c */ /* 0x008ff00000041834 */
[----:B----4-:R-:W-:Y:S08]  /*7ea0*/  HMMA.16816.F32.BF16 R44, R168, R48, R44 ;  /* 0x00000030a82c723c */ /* 0x010ff0000004182c */
[----:B------:R-:W-:Y:S01]  /*7eb0*/  HMMA.16816.F32.BF16 R172, R60, R10, R172 ;  /* 0x0000000a3cac723c */ /* 0x000fe200000418ac */
[----:B------:R-:W3:Y:S07]  /*7ec0*/  LDSM.16.M88.4 R8, [R137+0xa800] ;  /* 0x00a800008908783b */ /* 0x000eee0000000200 */
[----:B------:R-:W-:Y:S01]  /*7ed0*/  HMMA.16816.F32.BF16 R40, R168, R50, R40 ;  /* 0x00000032a828723c */ /* 0x000fe20000041828 */
[----:B------:R-:W4:Y:S07]  /*7ee0*/  LDSM.16.M88.4 R48, [R138+0xa800] ;  /* 0x00a800008a30783b */ /* 0x000f2e0000000200 */
[C---:B------:R-:W-:Y:S08]  /*7ef0*/  HMMA.16816.F32.BF16 R160, R156.reuse, R148, R160 ;  /* 0x000000949ca0723c */ /* 0x040ff000000418a0 */
[----:B------:R-:W-:Y:S01]  /*7f00*/  HMMA.16816.F32.BF16 R144, R156, R150, R144 ;  /* 0x000000969c90723c */ /* 0x000fe20000041890 */
[----:B------:R-:W-:Y:S07]  /*7f10*/  LDSM.16.M88.4 R148, [R201+0x9000] ;  /* 0x00900000c994783b */ /* 0x000fee0000000200 */
[----:B-1----:R-:W-:Y:S01]  /*7f20*/  HMMA.16816.F32.BF16 R44, R60, R12, R44 ;  /* 0x0000000c3c2c723c */ /* 0x002fe2000004182c */
[----:B------:R-:W-:-:S07]  /*7f30*/  IMAD.SHL.U32 R13, R2, 0x80, RZ ;  /* 0x00000080020d7824 */ /* 0x000fce00078e00ff */
[C---:B------:R-:W-:Y:S01]  /*7f40*/  HMMA.16816.F32.BF16 R28, R16.reuse, R164, R28 ;  /* 0x000000a4101c723c */ /* 0x040fe2000004181c */
[----:B------:R-:W-:Y:S01]  /*7f50*/  FMUL.FTZ R164, R160, UR4 ;  /* 0x00000004a0a47c20 */ /* 0x000fe20008410000 */
[----:B------:R-:W-:Y:S01]  /*7f60*/  FMUL.FTZ R160, R161, UR4 ;  /* 0x00000004a1a07c20 */ /* 0x000fe20008410000 */
[----:B------:R-:W-:Y:S01]  /*7f70*/  FMUL.FTZ R161, R162, UR4 ;  /* 0x00000004a2a17c20 */ /* 0x000fe20008410000 */
[----:B------:R-:W-:Y:S01]  /*7f80*/  FMUL.FTZ R162, R163, UR4 ;  /* 0x00000004a3a27c20 */ /* 0x000fe20008410000 */
[----:B------:R-:W-:Y:S01]  /*7f90*/  FMUL.FTZ R163, R147, UR4 ;  /* 0x0000000493a37c20 */ /* 0x000fe20008410000 */
[----:B------:R-:W-:Y:S01]  /*7fa0*/  MUFU.TANH R165, R140 ;  /* 0x0000008c00a57308 */ /* 0x000fe20000002400 */
[----:B------:R-:W-:Y:S01]  /*7fb0*/  FMUL.FTZ R144, R144, UR4 ;  /* 0x0000000490907c20 */ /* 0x000fe20008410000 */
[----:B------:R-:W-:Y:S01]  /*7fc0*/  HMMA.16816.F32.BF16 R24, R16, R166, R24 ;  /* 0x000000a61018723c */ /* 0x000fe20000041818 */
[----:B------:R-:W1:Y:S01]  /*7fd0*/  LDSM.16.M88.4 R16, [R137+0xb000] ;  /* 0x00b000008910783b */ /* 0x000e620000000200 */
[----:B------:R-:W-:Y:S01]  /*7fe0*/  FMUL.FTZ R166, R143, UR4 ;  /* 0x000000048fa67c20 */ /* 0x000fe20008410000 */
[----:B------:R-:W-:Y:S01]  /*7ff0*/  FMUL.FTZ R145, R145, UR4 ;  /* 0x0000000491917c20 */ /* 0x000fe20008410000 */
[----:B------:R-:W-:-:S02]  /*8000*/  FMUL.FTZ R146, R146, UR4 ;  /* 0x0000000492927c20 */ /* 0x000fc40008410000 */
[----:B------:R5:W-:Y:S02]  /*8010*/  MUFU.TANH R147, R141 ;  /* 0x0000008d00937308 */ /* 0x000be40000002400 */
[----:B------:R-:W-:Y:S06]  /*8020*/  HMMA.16816.F32.BF16 R40, R60, R14, R40 ;  /* 0x0000000e3c28723c */ /* 0x000fec0000041828 */
[----:B------:R-:W1:Y:S02]  /*8030*/  MUFU.TANH R164, R164 ;  /* 0x000000a400a47308 */ /* 0x000e640000002400 */
[----:B--2---:R-:W-:Y:S06]  /*8040*/  HMMA.16816.F32.BF16 R44, R156, R4, R44 ;  /* 0x000000049c2c723c */ /* 0x004fec000004182c */
[----:B------:R-:W-:Y:S01]  /*8050*/  MUFU.TANH R160, R160 ;  /* 0x000000a000a07308 */ /* 0x000fe20000002400 */
[----:B-----5:R-:W2:Y:S01]  /*8060*/  LDSM.16.M88.4 R140, [R201+0x9800] ;  /* 0x00980000c98c783b */ /* 0x020ea20000000200 */
[C---:B---3--:R-:W-:Y:S06]  /*8070*/  HMMA.16816.F32.BF16 R36, R168.reuse, R8, R36 ;  /* 0x00000008a824723c */ /* 0x048fec0000041824 */
[----:B------:R-:W-:Y:S02]  /*8080*/  MUFU.TANH R161, R161 ;  /* 0x000000a100a17308 */ /* 0x000fe40000002400 */
[----:B------:R-:W-:Y:S01]  /*8090*/  HMMA.16816.F32.BF16 R32, R168, R10, R32 ;  /* 0x0000000aa820723c */ /* 0x000fe20000041820 */
[----:B------:R-:W3:Y:S02]  /*80a0*/  LDSM.16.M88.4 R8, [R201+0xa800] ;  /* 0x00a80000c908783b */ /* 0x000ee40000000200 */
[----:B------:R-:W-:Y:S01]  /*80b0*/  FMUL.FTZ R44, R44, UR4 ;  /* 0x000000042c2c7c20 */ /* 0x000fe20008410000 */
[----:B------:R-:W-:Y:S01]  /*80c0*/  FMUL.FTZ R45, R45, UR4 ;  /* 0x000000042d2d7c20 */ /* 0x000fe20008410000 */
[----:B------:R-:W-:Y:S01]  /*80d0*/  FMUL.FTZ R47, R47, UR4 ;  /* 0x000000042f2f7c20 */ /* 0x000fe20008410000 */
[----:B------:R-:W-:Y:S01]  /*80e0*/  MUFU.TANH R162, R162 ;  /* 0x000000a200a27308 */ /* 0x000fe20000002400 */
[----:B------:R-:W-:Y:S01]  /*80f0*/  FMUL.FTZ R46, R46, UR4 ;  /* 0x000000042e2e7c20 */ /* 0x000fe20008410000 */
[----:B------:R-:W-:Y:S01]  /*8100*/  HMMA.16816.F32.BF16 R40, R156, R6, R40 ;  /* 0x000000069c28723c */ /* 0x000fe20000041828 */
[----:B------:R-:W5:Y:S05]  /*8110*/  LDSM.16.M88.4 R4, [R138+0xb000] ;  /* 0x00b000008a04783b */ /* 0x000f6a0000000200 */
[----:B------:R2:W-:Y:S02]  /*8120*/  MUFU.TANH R185, R44 ;  /* 0x0000002c00b97308 */ /* 0x0005e40000002400 */
[----:B----4-:R-:W-:Y:S06]  /*8130*/  HMMA.16816.F32.BF16 R36, R60, R48, R36 ;  /* 0x000000303c24723c */ /* 0x010fec0000041824 */
[----:B------:R-:W4:Y:S02]  /*8140*/  MUFU.TANH R144, R144 ;  /* 0x0000009000907308 */ /* 0x000f240000002400 */
[----:B-1----:R-:W-:Y:S03]  /*8150*/  HMMA.16816.F32.BF16 R28, R168, R16, R28 ;  /* 0x00000010a81c723c */ /* 0x002fe6000004181c */
[----:B------:R-:W-:Y:S01]  /*8160*/  FMUL.FTZ R183, R41, UR4 ;  /* 0x0000000429b77c20 */ /* 0x000fe20008410000 */
[----:B------:R-:W-:Y:S01]  /*8170*/  FMUL.FTZ R40, R40, UR4 ;  /* 0x0000000428287c20 */ /* 0x000fe20008410000 */
[----:B------:R-:W-:Y:S01]  /*8180*/  FMUL.FTZ R176, R43, UR4 ;  /* 0x000000042bb07c20 */ /* 0x000fe20008410000 */
[----:B------:R-:W-:Y:S01]  /*8190*/  MUFU.TANH R145, R145 ;  /* 0x0000009100917308 */ /* 0x000fe20000002400 */
[----:B--2---:R-:W-:Y:S01]  /*81a0*/  IMAD.SHL.U32 R44, R209, 0x2, RZ ;  /* 0x00000002d12c7824 */ /* 0x004fe200078e00ff */
[----:B------:R-:W-:Y:S01]  /*81b0*/  HMMA.16816.F32.BF16 R172, R156, R142, R172 ;  /* 0x0000008e9cac723c */ /* 0x000fe200000418ac */
[----:B------:R-:W-:-:S03]  /*81c0*/  FMUL.FTZ R42, R42, UR4 ;  /* 0x000000042a2a7c20 */ /* 0x000fc60008410000 */
[----:B------:R-:W-:Y:S02]  /*81d0*/  LOP3.LUT R44, R13, 0x6, R44, 0xf8, !PT ;  /* 0x000000060d2c7812 */ /* 0x000fe400078ef82c */
[----:B------:R-:W1:Y:S02]  /*81e0*/  MUFU.TANH R146, R146 ;  /* 0x0000009200927308 */ /* 0x000e640000002400 */
[----:B------:R-:W-:Y:S01]  /*81f0*/  HMMA.16816.F32.BF16 R32, R60, R50, R32 ;  /* 0x000000323c20723c */ /* 0x000fe20000041820 */
[----:B------:R-:W-:-:S05]  /*8200*/  VIADD R12, R44, 0xffffff00 ;  /* 0xffffff002c0c7836 */ /* 0x000fca0000000000 */
[CC--:B------:R-:W-:Y:S01]  /*8210*/  ISETP.GE.AND P6, PT, R12.reuse, R136.reuse, PT ;  /* 0x000000880c00720c */ /* 0x0c0fe20003fc6270 */
[----:B------:R-:W2:Y:S01]  /*8220*/  MUFU.TANH R163, R163 ;  /* 0x000000a300a37308 */ /* 0x000ea20000002400 */
[-C--:B------:R-:W-:Y:S01]  /*8230*/  ISETP.GE.AND P5, PT, R12, R133.reuse, PT ;  /* 0x000000850c00720c */ /* 0x080fe20003fa6270 */
[----:B---3--:R-:W-:Y:S01]  /*8240*/  HMMA.16816.F32.BF16 R36, R156, R8, R36 ;  /* 0x000000089c24723c */ /* 0x008fe20000041824 */
[----:B------:R-:W3:Y:S01]  /*8250*/  LDSM.16.M88.4 R12, [R137+0xb800] ;  /* 0x00b80000890c783b */ /* 0x000ee20000000200 */
[----:B------:R-:W-:Y:S01]  /*8260*/  VIADD R8, R44, 0xffffff01 ;  /* 0xffffff012c087836 */ /* 0x000fe20000000000 */
[----:B------:R-:W-:Y:S01]  /*8270*/  FSEL R41, R164, -INF , !P6 ;  /* 0xff800000a4297808 */ /* 0x000fe20007000000 */
[----:B------:R-:W-:Y:S02]  /*8280*/  VIADD R9, R44, 0xffffff08 ;  /* 0xffffff082c097836 */ /* 0x000fe40000000000 */
[----:B------:R-:W-:Y:S01]  /*8290*/  FMUL.FTZ R167, R173, UR4 ;  /* 0x00000004ada77c20 */ /* 0x000fe20008410000 */
[----:B------:R5:W-:Y:S01]  /*82a0*/  MUFU.TANH R181, R40 ;  /* 0x0000002800b57308 */ /* 0x000be20000002400 */
[CC--:B------:R-:W-:Y:S01]  /*82b0*/  ISETP.GE.AND P4, PT, R8.reuse, R136.reuse, PT ;  /* 0x000000880800720c */ /* 0x0c0fe20003f86270 */
[----:B------:R-:W-:Y:S01]  /*82c0*/  HMMA.16816.F32.BF16 R24, R168, R18, R24 ;  /* 0x00000012a818723c */ /* 0x000fe20000041818 */
[----:B------:R-:W3:Y:S01]  /*82d0*/  LDSM.16.M88.4 R16, [R201+0xb000] ;  /* 0x00b00000c910783b */ /* 0x000ee20000000200 */
[-C--:B------:R-:W-:Y:S01]  /*82e0*/  ISETP.GE.AND P3, PT, R8, R133.reuse, PT ;  /* 0x000000850800720c */ /* 0x080fe20003f66270 */
[C---:B------:R-:W-:Y:S01]  /*82f0*/  VIADD R8, R44.reuse, 0xffffff10 ;  /* 0xffffff102c087836 */ /* 0x040fe20000000000 */
[CC--:B------:R-:W-:Y:S01]  /*8300*/  ISETP.GE.AND P1, PT, R9.reuse, R136.reuse, PT ;  /* 0x000000880900720c */ /* 0x0c0fe20003f26270 */
[----:B------:R-:W-:Y:S01]  /*8310*/  LDSM.16.M88.4 R200, [R201+0xb800] ;  /* 0x00b80000c9c8783b */ /* 0x000fe20000000200 */
[-C--:B------:R-:W-:Y:S01]  /*8320*/  ISETP.GE.AND P6, PT, R9, R133.reuse, PT ;  /* 0x000000850900720c */ /* 0x080fe20003fc6270 */
[----:B------:R-:W-:Y:S01]  /*8330*/  VIADD R9, R44, 0xffffff09 ;  /* 0xffffff092c097836 */ /* 0x000fe20000000000 */
[----:B------:R-:W-:Y:S01]  /*8340*/  HMMA.16816.F32.BF16 R56, R156, R150, R56 ;  /* 0x000000969c38723c */ /* 0x000fe20000041838 */
[----:B----4-:R-:W-:Y:S01]  /*8350*/  FSEL R43, R144, -INF , !P1 ;  /* 0xff800000902b7808 */ /* 0x010fe20004800000 */
[----:B------:R1:W-:Y:S01]  /*8360*/  MUFU.TANH R178, R42 ;  /* 0x0000002a00b27308 */ /* 0x0003e20000002400 */
[-C--:B------:R-:W-:Y:S01]  /*8370*/  ISETP.GE.AND P1, PT, R8, R133.reuse, PT ;  /* 0x000000850800720c */ /* 0x080fe20003f26270 */
[----:B------:R-:W-:Y:S01]  /*8380*/  FMUL.FTZ R177, R36, UR4 ;  /* 0x0000000424b17c20 */ /* 0x000fe20008410000 */
[----:B------:R-:W-:Y:S01]  /*8390*/  FMUL.FTZ R173, R37, UR4 ;  /* 0x0000000425ad7c20 */ /* 0x000fe20008410000 */
[----:B------:R-:W-:Y:S01]  /*83a0*/  FMUL.FTZ R187, R172, UR4 ;  /* 0x00000004acbb7c20 */ /* 0x000fe20008410000 */
[----:B-----5:R-:W-:Y:S01]  /*83b0*/  FSEL R40, R162, -INF , !P3 ;  /* 0xff800000a2287808 */ /* 0x020fe20005800000 */
[----:B------:R-:W-:Y:S01]  /*83c0*/  HMMA.16816.F32.BF16 R28, R60, R4, R28 ;  /* 0x000000043c1c723c */ /* 0x000fe2000004181c */
[----:B------:R-:W-:Y:S01]  /*83d0*/  FSEL R4, R161, -INF , !P5 ;  /* 0xff800000a1047808 */ /* 0x000fe20006800000 */
[----:B------:R-:W-:Y:S01]  /*83e0*/  MUFU.TANH R166, R166 ;  /* 0x000000a600a67308 */ /* 0x000fe20000002400 */
[----:B------:R-:W-:Y:S01]  /*83f0*/  FSEL R5, R160, -INF , !P4 ;  /* 0xff800000a0057808 */ /* 0x000fe20006000000 */
[----:B------:R-:W-:Y:S01]  /*8400*/  FMUL.FTZ R172, R175, UR4 ;  /* 0x00000004afac7c20 */ /* 0x000fe20008410000 */
[CC--:B------:R-:W-:Y:S01]  /*8410*/  ISETP.GE.AND P5, PT, R9.reuse, R136.reuse, PT ;  /* 0x000000880900720c */ /* 0x0c0fe20003fa6270 */
[----:B------:R-:W-:Y:S01]  /*8420*/  FMUL.FTZ R174, R174, UR4 ;  /* 0x00000004aeae7c20 */ /* 0x000fe20008410000 */
[-C--:B------:R-:W-:Y:S01]  /*8430*/  ISETP.GE.AND P4, PT, R9, R133.reuse, PT ;  /* 0x000000850900720c */ /* 0x080fe20003f86270 */
[C---:B------:R-:W-:Y:S01]  /*8440*/  HMMA.16816.F32.BF16 R152, R156.reuse, R148, R152 ;  /* 0x000000949c98723c */ /* 0x040fe20000041898 */
[-C--:B------:R-:W-:Y:S01]  /*8450*/  ISETP.GE.AND P3, PT, R8, R136.reuse, PT ;  /* 0x000000880800720c */ /* 0x080fe20003f66270 */
[----:B------:R-:W-:Y:S01]  /*8460*/  VIADD R9, R44, 0xffffff11 ;  /* 0xffffff112c097836 */ /* 0x000fe20000000000 */
[----:B-1----:R-:W-:Y:S01]  /*8470*/  FSEL R42, R146, -INF , !P6 ;  /* 0xff800000922a7808 */ /* 0x002fe20007000000 */
[----:B------:R-:W-:Y:S01]  /*8480*/  VIADD R8, R44, 0xffffff18 ;  /* 0xffffff182c087836 */ /* 0x000fe20000000000 */
[----:B------:R-:W-:Y:S01]  /*8490*/  FSEL R37, R145, -INF , !P5 ;  /* 0xff80000091257808 */ /* 0x000fe20006800000 */
[----:B------:R-:W-:Y:S01]  /*84a0*/  FMUL.FTZ R199, R56, UR4 ;  /* 0x0000000438c77c20 */ /* 0x000fe20008410000 */
[----:B--2---:R-:W-:Y:S01]  /*84b0*/  FSEL R36, R163, -INF , !P4 ;  /* 0xff800000a3247808 */ /* 0x004fe20006000000 */
[C---:B------:R-:W-:Y:S01]  /*84c0*/  HMMA.16816.F32.BF16 R52, R156.reuse, R140, R52 ;  /* 0x0000008c9c34723c */ /* 0x040fe20000041834 */
[----:B------:R-:W-:Y:S01]  /*84d0*/  FSEL R51, R165, -INF , !P3 ;  /* 0xff800000a5337808 */ /* 0x000fe20005800000 */
[----:B------:R-:W1:Y:S01]  /*84e0*/  MUFU.TANH R148, R66 ;  /* 0x0000004200947308 */ /* 0x000e620000002400 */
[-C--:B------:R-:W-:Y:S01]  /*84f0*/  ISETP.GE.AND P6, PT, R9, R136.reuse, PT ;  /* 0x000000880900720c */ /* 0x080fe20003fc6270 */
[----:B------:R-:W-:Y:S01]  /*8500*/  FMUL.FTZ R56, R59, UR4 ;  /* 0x000000043b387c20 */ /* 0x000fe20008410000 */
[-C--:B------:R-:W-:Y:S01]  /*8510*/  ISETP.GE.AND P5, PT, R9, R133.reuse, PT ;  /* 0x000000850900720c */ /* 0x080fe20003fa6270 */
[----:B------:R-:W-:Y:S01]  /*8520*/  FMUL.FTZ R57, R57, UR4 ;  /* 0x0000000439397c20 */ /* 0x000fe20008410000 */
[C---:B------:R-:W-:Y:S01]  /*8530*/  ISETP.GE.AND P4, PT, R8.reuse, R136, PT ;  /* 0x000000880800720c */ /* 0x040fe20003f86270 */
[----:B------:R-:W-:Y:S01]  /*8540*/  HMMA.16816.F32.BF16 R32, R156, R10, R32 ;  /* 0x0000000a9c20723c */ /* 0x000fe20000041820 */
[----:B------:R-:W-:Y:S01]  /*8550*/  ISETP.GE.AND P3, PT, R8, R133, PT ;  /* 0x000000850800720c */ /* 0x000fe20003f66270 */
[----:B------:R-:W2:Y:S01]  /*8560*/  MUFU.TANH R199, R199 ;  /* 0x000000c700c77308 */ /* 0x000ea20000002400 */
[----:B------:R-:W4:Y:S01]  /*8570*/  LDSM.16.M88.4 R8, [R138+0xb800] ;  /* 0x00b800008a08783b */ /* 0x000f220000000200 */
[----:B------:R-:W-:Y:S01]  /*8580*/  FMUL.FTZ R155, R155, UR4 ;  /* 0x000000049b9b7c20 */ /* 0x000fe20008410000 */
[----:B------:R-:W-:Y:S01]  /*8590*/  FMUL.FTZ R153, R153, UR4 ;  /* 0x0000000499997c20 */ /* 0x000fe20008410000 */
[----:B------:R-:W-:Y:S01]  /*85a0*/  FMUL.FTZ R154, R154, UR4 ;  /* 0x000000049a9a7c20 */ /* 0x000fe20008410000 */
[----:B------:R-:W-:Y:S01]  /*85b0*/  FMUL.FTZ R152, R152, UR4 ;  /* 0x0000000498987c20 */ /* 0x000fe20008410000 */
[----:B---3--:R-:W-:Y:S01]  /*85c0*/  HMMA.16816.F32.BF16 R20, R168, R12, R20 ;  /* 0x0000000ca814723c */ /* 0x008fe20000041814 */
[----:B------:R-:W-:Y:S01]  /*85d0*/  FMUL.FTZ R12, R39, UR4 ;  /* 0x00000004270c7c20 */ /* 0x000fe20008410000 */
[----:B------:R-:W-:Y:S01]  /*85e0*/  MUFU.TANH R186, R155 ;  /* 0x0000009b00ba7308 */ /* 0x000fe20000002400 */
[----:B------:R-:W-:Y:S01]  /*85f0*/  FMUL.FTZ R195, R52, UR4 ;  /* 0x0000000434c37c20 */ /* 0x000fe20008410000 */
[----:B------:R-:W-:Y:S01]  /*8600*/  FMUL.FTZ R58, R58, UR4 ;  /* 0x000000043a3a7c20 */ /* 0x000fe20008410000 */
[----:B------:R-:W-:-:S02]  /*8610*/  VIADD R39, R44, 0xffffff19 ;  /* 0xffffff192c277836 */ /* 0x000fc40000000000 */
[----:B------:R-:W-:Y:S01]  /*8620*/  FMUL.FTZ R52, R55, UR4 ;  /* 0x0000000437347c20 */ /* 0x000fe20008410000 */
[----:B------:R-:W-:Y:S01]  /*8630*/  FSEL R198, R198, -INF , !P1 ;  /* 0xff800000c6c67808 */ /* 0x000fe20004800000 */
[----:B------:R-:W-:Y:S01]  /*8640*/  HMMA.16816.F32.BF16 R28, R156, R16, R28 ;  /* 0x000000109c1c723c */ /* 0x000fe2000004181c */
[----:B------:R-:W-:Y:S01]  /*8650*/  FSEL R49, R147, -INF , !P6 ;  /* 0xff80000093317808 */ /* 0x000fe20007000000 */
[----:B------:R-:W3:Y:S01]  /*8660*/  MUFU.TANH R205, R153 ;  /* 0x0000009900cd7308 */ /* 0x000ee20000002400 */
[CC--:B------:R-:W-:Y:S01]  /*8670*/  ISETP.GE.AND P1, PT, R39.reuse, R136.reuse, PT ;  /* 0x000000882700720c */ /* 0x0c0fe20003f26270 */
[C---:B------:R-:W-:Y:S01]  /*8680*/  VIADD R16, R44.reuse, 0xffffff21 ;  /* 0xffffff212c107836 */ /* 0x040fe20000000000 */
[-C--:B------:R-:W-:Y:S01]  /*8690*/  ISETP.GE.AND P6, PT, R39, R133.reuse, PT ;  /* 0x000000852700720c */ /* 0x080fe20003fc6270 */
[----:B------:R-:W-:Y:S02]  /*86a0*/  VIADD R17, R44, 0xffffff28 ;  /* 0xffffff282c117836 */ /* 0x000fe40000000000 */
[----:B------:R-:W-:Y:S01]  /*86b0*/  FMUL.FTZ R53, R53, UR4 ;  /* 0x0000000435357c20 */ /* 0x000fe20008410000 */
[----:B------:R-:W-:Y:S01]  /*86c0*/  FMUL.FTZ R54, R54, UR4 ;  /* 0x0000000436367c20 */ /* 0x000fe20008410000 */
[----:B------:R-:W-:Y:S01]  /*86d0*/  FSEL R59, R64, -INF , !P4 ;  /* 0xff800000403b7808 */ /* 0x000fe20006000000 */
[----:B------:R-:W-:Y:S01]  /*86e0*/  MUFU.TANH R194, R154 ;  /* 0x0000009a00c27308 */ /* 0x000fe20000002400 */
[----:B------:R-:W-:Y:S01]  /*86f0*/  FSEL R196, R196, -INF , !P6 ;  /* 0xff800000c4c47808 */ /* 0x000fe20007000000 */
[----:B------:R-:W-:Y:S01]  /*8700*/  HMMA.16816.F32.BF16 R24, R60, R6, R24 ;  /* 0x000000063c18723c */ /* 0x000fe20000041818 */
[----:B-1----:R-:W-:Y:S01]  /*8710*/  FSEL R64, R148, -INF , !P3 ;  /* 0xff80000094407808 */ /* 0x002fe20005800000 */
[C---:B------:R-:W-:Y:S01]  /*8720*/  VIADD R6, R44.reuse, 0xffffff30 ;  /* 0xffffff302c067836 */ /* 0x040fe20000000000 */
[-C--:B------:R-:W-:Y:S01]  /*8730*/  ISETP.GE.AND P6, PT, R17, R136.reuse, PT ;  /* 0x000000881100720c */ /* 0x080fe20003fc6270 */
[----:B------:R-:W-:Y:S01]  /*8740*/  VIADD R7, R44, 0xffffff29 ;  /* 0xffffff292c077836 */ /* 0x000fe20000000000 */
[----:B------:R-:W-:Y:S01]  /*8750*/  FSEL R66, R166, -INF , !P5 ;  /* 0xff800000a6427808 */ /* 0x000fe20006800000 */
[----:B------:R-:W-:Y:S01]  /*8760*/  MUFU.TANH R207, R152 ;  /* 0x0000009800cf7308 */ /* 0x000fe20000002400 */
[----:B------:R-:W-:Y:S01]  /*8770*/  ISETP.GE.AND P3, PT, R16, R136, PT ;  /* 0x000000881000720c */ /* 0x000fe20003f66270 */
[----:B------:R-:W-:Y:S01]  /*8780*/  HMMA.16816.F32.BF16 R188, R168, R14, R188 ;  /* 0x0000000ea8bc723c */ /* 0x000fe200000418bc */
[----:B--2---:R-:W-:Y:S01]  /*8790*/  FSEL R199, R199, -INF , !P6 ;  /* 0xff800000c7c77808 */ /* 0x004fe20007000000 */
[----:B------:R-:W-:Y:S01]  /*87a0*/  FMUL.FTZ R35, R35, UR4 ;  /* 0x0000000423237c20 */ /* 0x000fe20008410000 */
[----:B---3--:R-:W-:Y:S01]  /*87b0*/  FSEL R205, R205, -INF , !P3 ;  /* 0xff800000cdcd7808 */ /* 0x008fe20005800000 */
[----:B------:R-:W-:Y:S01]  /*87c0*/  FMUL.FTZ R28, R28, UR4 ;  /* 0x000000041c1c7c20 */ /* 0x000fe20008410000 */
[-C--:B------:R-:W-:Y:S01]  /*87d0*/  ISETP.GE.AND P6, PT, R6, R133.reuse, PT ;  /* 0x000000850600720c */ /* 0x080fe20003fc6270 */
[----:B------:R-:W1:Y:S01]  /*87e0*/  MUFU.TANH R56, R56 ;  /* 0x0000003800387308 */ /* 0x000e620000002400 */
[----:B------:R-:W-:Y:S01]  /*87f0*/  ISETP.GE.AND P3, PT, R7, R133, PT ;  /* 0x000000850700720c */ /* 0x000fe20003f66270 */
[----:B----4-:R-:W-:Y:S01]  /*8800*/  HMMA.16816.F32.BF16 R20, R60, R8, R20 ;  /* 0x000000083c14723c */ /* 0x010fe20000041814 */
[----:B------:R-:W-:Y:S01]  /*8810*/  FMUL.FTZ R32, R32, UR4 ;  /* 0x0000000420207c20 */ /* 0x000fe20008410000 */
[----:B------:R-:W-:Y:S01]  /*8820*/  FMUL.FTZ R34, R34, UR4 ;  /* 0x0000000422227c20 */ /* 0x000fe20008410000 */
[----:B------:R-:W-:Y:S01]  /*8830*/  FMUL.FTZ R29, R29, UR4 ;  /* 0x000000041d1d7c20 */ /* 0x000fe20008410000 */
[----:B------:R-:W-:Y:S01]  /*8840*/  FMUL.FTZ R30, R30, UR4 ;  /* 0x000000041e1e7c20 */ /* 0x000fe20008410000 */
[----:B------:R-:W-:Y:S01]  /*8850*/  FMUL.FTZ R33, R33, UR4 ;  /* 0x0000000421217c20 */ /* 0x000fe20008410000 */
[----:B------:R-:W2:Y:S01]  /*8860*/  MUFU.TANH R195, R195 ;  /* 0x000000c300c37308 */ /* 0x000ea20000002400 */
[----:B------:R-:W-:Y:S01]  /*8870*/  VIADD R8, R44, 0xffffff61 ;  /* 0xffffff612c087836 */ /* 0x000fe20000000000 */
[----:B------:R-:W-:Y:S01]  /*8880*/  HMMA.16816.F32.BF16 R24, R156, R18, R24 ;  /* 0x000000129c18723c */ /* 0x000fe20000041818 */
[----:B------:R-:W-:Y:S01]  /*8890*/  FMUL.FTZ R31, R31, UR4 ;  /* 0x000000041f1f7c20 */ /* 0x000fe20008410000 */
[----:B------:R-:W-:-:S04]  /*88a0*/  DEPBAR.LE SB0, 0x0 ;  /* 0x000080000000791a */ /* 0x000fc80000000000 */
[----:B------:R3:W4:Y:S01]  /*88b0*/  MUFU.TANH R197, R57 ;  /* 0x0000003900c57308 */ /* 0x0007220000002400 */
[----:B-1----:R-:W-:Y:S01]  /*88c0*/  FSEL R160, R56, -INF , !P3 ;  /* 0xff80000038a07808 */ /* 0x002fe20005800000 */
[----:B------:R-:W-:Y:S06]  /*88d0*/  HMMA.16816.F32.BF16 R188, R60, R10, R188 ;  /* 0x0000000a3cbc723c */ /* 0x000fec00000418bc */
[----:B------:R-:W1:Y:S02]  /*88e0*/  MUFU.TANH R192, R58 ;  /* 0x0000003a00c07308 */ /* 0x000e640000002400 */
[----:B------:R-:W-:Y:S03]  /*88f0*/  HMMA.16816.F32.BF16 R20, R156, R200, R20 ;  /* 0x000000c89c14723c */ /* 0x000fe60000041814 */
[----:B------:R-:W-:Y:S01]  /*8900*/  FMUL.FTZ R25, R25, UR4 ;  /* 0x0000000419197c20 */ /* 0x000fe20008410000 */
[----:B------:R-:W-:Y:S01]  /*8910*/  FMUL.FTZ R26, R26, UR4 ;  /* 0x000000041a1a7c20 */ /* 0x000fe20008410000 */
[----:B------:R-:W-:Y:S01]  /*8920*/  FMUL.FTZ R24, R24, UR4 ;  /* 0x0000000418187c20 */ /* 0x000fe20008410000 */
[----:B------:R5:W-:Y:S01]  /*8930*/  MUFU.TANH R179, R45 ;  /* 0x0000002d00b37308 */ /* 0x000be20000002400 */
[----:B---3--:R-:W-:Y:S01]  /*8940*/  FSEL R57, R65, -INF , !P1 ;  /* 0xff80000041397808 */ /* 0x008fe20004800000 */
[----:B------:R-:W-:Y:S01]  /*8950*/  FMUL.FTZ R27, R27, UR4 ;  /* 0x000000041b1b7c20 */ /* 0x000fe20008410000 */
[----:B------:R-:W-:-:S03]  /*8960*/  ISETP.GE.AND P1, PT, R16, R133, PT ;  /* 0x000000851000720c */ /* 0x000fc60003f26270 */
[----:B------:R-:W-:Y:S01]  /*8970*/  HMMA.16816.F32.BF16 R156, R156, R202, R188 ;  /* 0x000000ca9c9c723c */ /* 0x000fe200000418bc */
[----:B------:R-:W-:Y:S01]  /*8980*/  FSEL R186, R186, -INF , !P1 ;  /* 0xff800000baba7808 */ /* 0x000fe20004800000 */
[----:B------:R-:W-:Y:S01]  /*8990*/  MUFU.TANH R52, R52 ;  /* 0x0000003400347308 */ /* 0x000fe20000002400 */
[----:B------:R-:W-:Y:S01]  /*89a0*/  ISETP.GE.AND P1, PT, R6, R136, PT ;  /* 0x000000880600720c */ /* 0x000fe20003f26270 */
[----:B------:R-:W-:-:S03]  /*89b0*/  VIADD R6, R44, 0xffffff38 ;  /* 0xffffff382c067836 */ /* 0x000fc60000000000 */
[----:B--2---:R-:W-:Y:S01]  /*89c0*/  FSEL R195, R195, -INF , !P1 ;  /* 0xff800000c3c37808 */ /* 0x004fe20004800000 */
[----:B------:R-:W-:Y:S01]  /*89d0*/  FMUL.FTZ R23, R23, UR4 ;  /* 0x0000000417177c20 */ /* 0x000fe20008410000 */
[-C--:B------:R-:W-:Y:S01]  /*89e0*/  ISETP.GE.AND P3, PT, R6, R136.reuse, PT ;  /* 0x000000880600720c */ /* 0x080fe20003f66270 */
[----:B------:R-:W2:Y:S01]  /*89f0*/  MUFU.TANH R187, R187 ;  /* 0x000000bb00bb7308 */ /* 0x000ea20000002400 */
[----:B-----5:R-:W-:Y:S01]  /*8a00*/  FMUL.FTZ R45, R38, UR4 ;  /* 0x00000004262d7c20 */ /* 0x020fe20008410000 */
[----:B------:R-:W-:Y:S01]  /*8a10*/  VIADD R38, R44, 0xffffff20 ;  /* 0xffffff202c267836 */ /* 0x000fe20000000000 */
[-C--:B------:R-:W-:Y:S01]  /*8a20*/  ISETP.GE.AND P1, PT, R6, R133.reuse, PT ;  /* 0x000000850600720c */ /* 0x080fe20003f26270 */
[----:B------:R-:W-:Y:S02]  /*8a30*/  VIADD R6, R44, 0xffffff40 ;  /* 0xffffff402c067836 */ /* 0x000fe40000000000 */
[----:B------:R-:W-:Y:S01]  /*8a40*/  FMUL.FTZ R20, R20, UR4 ;  /* 0x0000000414147c20 */ /* 0x000fe20008410000 */
[----:B------:R-:W-:Y:S01]  /*8a50*/  FMUL.FTZ R21, R21, UR4 ;  /* 0x0000000415157c20 */ /* 0x000fe20008410000 */
[CC--:B------:R-:W-:Y:S01]  /*8a60*/  ISETP.GE.AND P4, PT, R38.reuse, R133.reuse, PT ;  /* 0x000000852600720c */ /* 0x0c0fe20003f86270 */
[----:B------:R-:W3:Y:S01]  /*8a70*/  MUFU.TANH R193, R53 ;  /* 0x0000003500c17308 */ /* 0x000ee20000002400 */
[-C--:B------:R-:W-:Y:S01]  /*8a80*/  ISETP.GE.AND P5, PT, R38, R136.reuse, PT ;  /* 0x000000882600720c */ /* 0x080fe20003fa6270 */
[----:B------:R-:W-:Y:S01]  /*8a90*/  FMUL.FTZ R22, R22, UR4 ;  /* 0x0000000416167c20 */ /* 0x000fe20008410000 */
[----:B------:R-:W-:Y:S01]  /*8aa0*/  FSEL R194, R194, -INF , !P4 ;  /* 0xff800000c2c27808 */ /* 0x000fe20006000000 */
[----:B------:R-:W-:Y:S01]  /*8ab0*/  FMUL.FTZ R149, R156, UR4 ;  /* 0x000000049c957c20 */ /* 0x000fe20008410000 */
[----:B------:R-:W-:Y:S01]  /*8ac0*/  FSEL R207, R207, -INF , !P5 ;  /* 0xff800000cfcf7808 */ /* 0x000fe20006800000 */
[----:B------:R-:W-:Y:S01]  /*8ad0*/  FMUL.FTZ R146, R157, UR4 ;  /* 0x000000049d927c20 */ /* 0x000fe20008410000 */
[----:B------:R-:W-:Y:S01]  /*8ae0*/  ISETP.GE.AND P4, PT, R7, R136, PT ;  /* 0x000000880700720c */ /* 0x000fe20003f86270 */
[----:B------:R-:W5:Y:S01]  /*8af0*/  MUFU.TANH R184, R54 ;  /* 0x0000003600b87308 */ /* 0x000f620000002400 */
[----:B------:R-:W-:Y:S01]  /*8b00*/  ISETP.GE.AND P5, PT, R17, R133, PT ;  /* 0x000000851100720c */ /* 0x000fe20003fa6270 */
[----:B------:R-:W-:Y:S01]  /*8b10*/  VIADD R7, R44, 0xffffff31 ;  /* 0xffffff312c077836 */ /* 0x000fe20000000000 */
[----:B----4-:R-:W-:Y:S01]  /*8b20*/  FSEL R197, R197, -INF , !P4 ;  /* 0xff800000c5c57808 */ /* 0x010fe20006000000 */
[----:B------:R-:W-:Y:S01]  /*8b30*/  FMUL.FTZ R144, R158, UR4 ;  /* 0x000000049e907c20 */ /* 0x000fe20008410000 */
[----:B-1----:R-:W-:-:S02]  /*8b40*/  FSEL R192, R192, -INF , !P5 ;  /* 0xff800000c0c07808 */ /* 0x002fc40006800000 */
[C---:B------:R-:W-:Y:S01]  /*8b50*/  ISETP.GE.AND P5, PT, R7.reuse, R136, PT ;  /* 0x000000880700720c */ /* 0x040fe20003fa6270 */
[----:B------:R-:W1:Y:S01]  /*8b60*/  MUFU.TANH R172, R172 ;  /* 0x000000ac00ac7308 */ /* 0x000e620000002400 */
[----:B------:R-:W-:Y:S01]  /*8b70*/  ISETP.GE.AND P4, PT, R7, R133, PT ;  /* 0x000000850700720c */ /* 0x000fe20003f86270 */
[----:B------:R-:W-:Y:S01]  /*8b80*/  VIADD R7, R44, 0xffffff39 ;  /* 0xffffff392c077836 */ /* 0x000fe20000000000 */
[----:B--2---:R-:W-:Y:S02]  /*8b90*/  FSEL R187, R187, -INF , !P3 ;  /* 0xff800000bbbb7808 */ /* 0x004fe40005800000 */
[----:B------:R-:W-:Y:S02]  /*8ba0*/  FSEL R162, R52, -INF , !P4 ;  /* 0xff80000034a27808 */ /* 0x000fe40006000000 */
[----:B---3--:R-:W-:Y:S01]  /*8bb0*/  FSEL R193, R193, -INF , !P5 ;  /* 0xff800000c1c17808 */ /* 0x008fe20006800000 */
[----:B------:R-:W2:Y:S01]  /*8bc0*/  MUFU.TANH R167, R167 ;  /* 0x000000a700a77308 */ /* 0x000ea20000002400 */
[----:B-----5:R-:W-:-:S02]  /*8bd0*/  FSEL R184, R184, -INF , !P6 ;  /* 0xff800000b8b87808 */ /* 0x020fc40007000000 */
[CC--:B------:R-:W-:Y:S02]  /*8be0*/  ISETP.GE.AND P4, PT, R6.reuse, R136.reuse, PT ;  /* 0x000000880600720c */ /* 0x0c0fe40003f86270 */
[-C--:B------:R-:W-:Y:S01]  /*8bf0*/  ISETP.GE.AND P3, PT, R6, R133.reuse, PT ;  /* 0x000000850600720c */ /* 0x080fe20003f66270 */
[C---:B------:R-:W-:Y:S01]  /*8c00*/  VIADD R6, R44.reuse, 0xffffff48 ;  /* 0xffffff482c067836 */ /* 0x040fe20000000000 */
[C---:B------:R-:W-:Y:S01]  /*8c10*/  ISETP.GE.AND P6, PT, R7.reuse, R136, PT ;  /* 0x000000880700720c */ /* 0x040fe20003fc6270 */
[----:B------:R-:W3:Y:S01]  /*8c20*/  MUFU.TANH R174, R174 ;  /* 0x000000ae00ae7308 */ /* 0x000ee20000002400 */
[----:B------:R-:W-:Y:S01]  /*8c30*/  ISETP.GE.AND P5, PT, R7, R133, PT ;  /* 0x000000850700720c */ /* 0x000fe20003fa6270 */
[----:B------:R-:W-:Y:S01]  /*8c40*/  VIADD R7, R44, 0xffffff41 ;  /* 0xffffff412c077836 */ /* 0x000fe20000000000 */
[----:B------:R-:W-:Y:S02]  /*8c50*/  FSEL R185, R185, -INF , !P4 ;  /* 0xff800000b9b97808 */ /* 0x000fe40006000000 */
[----:B-1----:R-:W-:-:S02]  /*8c60*/  FSEL R172, R172, -INF , !P5 ;  /* 0xff800000acac7808 */ /* 0x002fc40006800000 */
[C---:B------:R-:W-:Y:S01]  /*8c70*/  ISETP.GE.AND P5, PT, R6.reuse, R136, PT ;  /* 0x000000880600720c */ /* 0x040fe20003fa6270 */
[----:B------:R-:W1:Y:S01]  /*8c80*/  MUFU.TANH R180, R47 ;  /* 0x0000002f00b47308 */ /* 0x000e620000002400 */
[----:B--2---:R-:W-:Y:S02]  /*8c90*/  FSEL R167, R167, -INF , !P6 ;  /* 0xff800000a7a77808 */ /* 0x004fe40007000000 */
[-C--:B------:R-:W-:Y:S01]  /*8ca0*/  ISETP.GE.AND P4, PT, R6, R133.reuse, PT ;  /* 0x000000850600720c */ /* 0x080fe20003f86270 */
[----:B------:R-:W-:Y:S01]  /*8cb0*/  VIADD R6, R44, 0xffffff50 ;  /* 0xffffff502c067836 */ /* 0x000fe20000000000 */
[----:B------:R-:W-:Y:S02]  /*8cc0*/  ISETP.GE.AND P6, PT, R7, R133, PT ;  /* 0x000000850700720c */ /* 0x000fe40003fc6270 */
[----:B------:R-:W-:Y:S01]  /*8cd0*/  FSEL R181, R181, -INF , !P5 ;  /* 0xff800000b5b57808 */ /* 0x000fe20006800000 */
[----:B------:R-:W2:Y:S01]  /*8ce0*/  MUFU.TANH R182, R46 ;  /* 0x0000002e00b67308 */ /* 0x000ea20000002400 */
[----:B---3--:R-:W-:-:S02]  /*8cf0*/  FSEL R174, R174, -INF , !P1 ;  /* 0xff800000aeae7808 */ /* 0x008fc40004800000 */
[-C--:B------:R-:W-:Y:S01]  /*8d00*/  ISETP.GE.AND P1, PT, R7, R136.reuse, PT ;  /* 0x000000880700720c */ /* 0x080fe20003f26270 */
[----:B------:R-:W-:Y:S01]  /*8d10*/  VIADD R7, R44, 0xffffff49 ;  /* 0xffffff492c077836 */ /* 0x000fe20000000000 */
[----:B------:R-:W-:Y:S02]  /*8d20*/  ISETP.GE.AND P5, PT, R6, R133, PT ;  /* 0x000000850600720c */ /* 0x000fe40003fa6270 */
[----:B------:R-:W-:Y:S01]  /*8d30*/  FSEL R178, R178, -INF , !P4 ;  /* 0xff800000b2b27808 */ /* 0x000fe20006000000 */
[----:B------:R-:W3:Y:S01]  /*8d40*/  MUFU.TANH R183, R183 ;  /* 0x000000b700b77308 */ /* 0x000ee20000002400 */
[----:B-1----:R-:W-:Y:S02]  /*8d50*/  FSEL R180, R180, -INF , !P6 ;  /* 0xff800000b4b47808 */ /* 0x002fe40007000000 */
[----:B------:R-:W-:Y:S01]  /*8d60*/  ISETP.GE.AND P6, PT, R6, R136, PT ;  /* 0x000000880600720c */ /* 0x000fe20003fc6270 */
[----:B------:R-:W-:Y:S01]  /*8d70*/  VIADD R6, R44, 0xffffff51 ;  /* 0xffffff512c067836 */ /* 0x000fe20000000000 */
[----:B------:R-:W-:-:S02]  /*8d80*/  FSEL R179, R179, -INF , !P1 ;  /* 0xff800000b3b37808 */ /* 0x000fc40004800000 */
[C---:B------:R-:W-:Y:S01]  /*8d90*/  ISETP.GE.AND P1, PT, R7.reuse, R133, PT ;  /* 0x000000850700720c */ /* 0x040fe20003f26270 */
[----:B------:R-:W1:Y:S01]  /*8da0*/  MUFU.TANH R173, R173 ;  /* 0x000000ad00ad7308 */ /* 0x000e620000002400 */
[----:B--2---:R-:W-:Y:S02]  /*8db0*/  FSEL R182, R182, -INF , !P3 ;  /* 0xff800000b6b67808 */ /* 0x004fe40005800000 */
[-C--:B------:R-:W-:Y:S01]  /*8dc0*/  ISETP.GE.AND P3, PT, R7, R136.reuse, PT ;  /* 0x000000880700720c */ /* 0x080fe20003f66270 */
[----:B------:R-:W-:Y:S01]  /*8dd0*/  VIADD R7, R44, 0xffffff58 ;  /* 0xffffff582c077836 */ /* 0x000fe20000000000 */
[----:B------:R-:W-:-:S03]  /*8de0*/  ISETP.GE.AND P4, PT, R6, R136, PT ;  /* 0x000000880600720c */ /* 0x000fc60003f86270 */
[----:B------:R-:W2:Y:S01]  /*8df0*/  MUFU.TANH R13, R45 ;  /* 0x0000002d000d7308 */ /* 0x000ea20000002400 */
[----:B---3--:R-:W-:Y:S02]  /*8e00*/  FSEL R183, R183, -INF , !P3 ;  /* 0xff800000b7b77808 */ /* 0x008fe40005800000 */
[----:B------:R-:W-:Y:S01]  /*8e10*/  ISETP.GE.AND P3, PT, R6, R133, PT ;  /* 0x000000850600720c */ /* 0x000fe20003f66270 */
[----:B------:R-:W-:-:S04]  /*8e20*/  VIADD R6, R44, 0xffffff59 ;  /* 0xffffff592c067836 */ /* 0x000fc80000000000 */
[----:B------:R-:W3:Y:S01]  /*8e30*/  MUFU.TANH R176, R176 ;  /* 0x000000b000b07308 */ /* 0x000ee20000002400 */
[----:B-1----:R-:W-:Y:S02]  /*8e40*/  FSEL R173, R173, -INF , !P4 ;  /* 0xff800000adad7808 */ /* 0x002fe40006000000 */
[----:B------:R-:W-:-:S05]  /*8e50*/  ISETP.GE.AND P4, PT, R6, R133, PT ;  /* 0x000000850600720c */ /* 0x000fca0003f86270 */
[----:B------:R-:W1:Y:S01]  /*8e60*/  MUFU.TANH R177, R177 ;  /* 0x000000b100b17308 */ /* 0x000e620000002400 */
[----:B--2---:R-:W-:Y:S02]  /*8e70*/  FSEL R170, R13, -INF , !P5 ;  /* 0xff8000000daa7808 */ /* 0x004fe40006800000 */
        /* <DEDUP_REMOVED lines=38> */
[----:B------:R-:W-:-:S04]  /*90e0*/  FMUL.FTZ R7, R159, UR4 ;  /* 0x000000049f077c20 */ /* 0x000fc80008410000 */
[----:B------:R-:W1:Y:S01]  /*90f0*/  MUFU.TANH R140, R31 ;  /* 0x0000001f008c7308 */ /* 0x000e620000002400 */
[----:B--2---:R-:W-:Y:S02]  /*9100*/  FSEL R171, R16, -INF , !P5 ;  /* 0xff80000010ab7808 */ /* 0x004fe40006800000 */
[----:B------:R-:W-:Y:S01]  /*9110*/  ISETP.GE.AND P5, PT, R8, R133, PT ;  /* 0x000000850800720c */ /* 0x000fe20003fa6270 */
[----:B------:R-:W-:-:S04]  /*9120*/  VIADD R8, R44, 0xffffff70 ;  /* 0xffffff702c087836 */ /* 0x000fc80000000000 */
        /* <DEDUP_REMOVED lines=8> */
[----:B------:R-:W-:Y:S01]  /*91b0*/  ISETP.GE.AND P4, PT, R8, R133, PT ;  /* 0x000000850800720c */ /* 0x000fe20003f86270 */
[C---:B------:R-:W-:Y:S02]  /*91c0*/  VIADD R8, R44.reuse, 0xffffff78 ;  /* 0xffffff782c087836 */ /* 0x040fe40000000000 */
[----:B------:R-:W-:Y:S02]  /*91d0*/  VIADD R44, R44, 0xffffff79 ;  /* 0xffffff792c2c7836 */ /* 0x000fe40000000000 */
[----:B------:R-:W2:Y:S01]  /*91e0*/  MUFU.TANH R145, R21 ;  /* 0x0000001500917308 */ /* 0x000ea20000002400 */
[----:B---3--:R-:W-:Y:S02]  /*91f0*/  FSEL R137, R137, -INF , !P6 ;  /* 0xff80000089897808 */ /* 0x008fe40007000000 */
[----:B------:R-:W-:-:S05]  /*9200*/  ISETP.GE.AND P6, PT, R8, R136, PT ;  /* 0x000000880800720c */ /* 0x000fca0003fc6270 */
[----:B------:R-:W3:Y:S01]  /*9210*/  MUFU.TANH R6, R22 ;  /* 0x0000001600067308 */ /* 0x000ee20000002400 */
[----:B-1----:R-:W-:Y:S01]  /*9220*/  FSEL R142, R142, -INF , !P5 ;  /* 0xff8000008e8e7808 */ /* 0x002fe20006800000 */
[----:B------:R-:W-:Y:S01]  /*9230*/  BAR.SYNC.DEFER_BLOCKING 0x0 ;  /* 0x0000000000007b1d */ /* 0x000fe20000010000 */
        /* <DEDUP_REMOVED lines=8> */
[----:B-1----:R-:W-:-:S07]  /*92c0*/  FSEL R149, R149, -INF , !P6 ;  /* 0xff80000095957808 */ /* 0x002fce0007000000 */
[----:B------:R-:W1:Y:S01]  /*92d0*/  MUFU.TANH R7, R7 ;  /* 0x0000000700077308 */ /* 0x000e620000002400 */
[----:B--2---:R-:W-:Y:S02]  /*92e0*/  FSEL R146, R146, -INF , !P5 ;  /* 0xff80000092927808 */ /* 0x004fe40006800000 */
[----:B---3--:R-:W-:Y:S02]  /*92f0*/  FSEL R144, R144, -INF , !P4 ;  /* 0xff80000090907808 */ /* 0x008fe40006000000 */
[----:B-1----:R-:W-:Y:S01]  /*9300*/  FSEL R133, R7, -INF , !P3 ;  /* 0xff80000007857808 */ /* 0x002fe20005800000 */
        /* <DEDUP_REMOVED lines=63> */
.L_x_2004:
[----:B------:R-:W-:Y:S01]  /*9700*/  UMOV UR4, URZ ;  /* 0x000000ff00047c82 */ /* 0x000fe20008000000 */
[----:B------:R-:W-:Y:S01]  /*9710*/  IMAD.SHL.U32 R0, R134, 0x80, RZ ;  /* 0x0000008086007824 */ /* 0x000fe200078e00ff */
[----:B------:R-:W-:-:S05]  /*9720*/  IADD3 R6, P1, PT, RZ, -UR4, RZ ;  /* 0x80000004ff067c10 */ /* 0x000fca000ff3e0ff */
[----:B------:R-:W-:-:S05]  /*9730*/  IMAD.X R0, RZ, RZ, ~R0, P1 ;  /* 0x000000ffff007224 */ /* 0x000fca00008e0e00 */
[----:B------:R-:W-:-:S04]  /*9740*/  SHF.R.S64 R7, R6, 0x1f, R0 ;  /* 0x0000001f06077819 */ /* 0x000fc80000001000 */
[----:B------:R-:W-:-:S04]  /*9750*/  IADD3 R216, P1, PT, R7, R216, RZ ;  /* 0x000000d807d87210 */ /* 0x000fc80007f3e0ff */
[----:B------:R-:W-:-:S09]  /*9760*/  LEA.HI.X.SX32 R215, R0, R215, 0x1, P1 ;  /* 0x000000d700d77211 */ /* 0x000fd200008f0eff */
.L_x_2005:
        /* <DEDUP_REMOVED lines=37> */
.L_x_2003:
[----:B------:R-:W-:Y:S01]  /*99c0*/  FMNMX3.FTZ R0, R132, R41, R5, !PT ;  /* 0x0000002984007276 */ /* 0x000fe20007810005 */
[----:B------:R-:W2:Y:S01]  /*99d0*/  LDCU UR4, c[0x0][0x45c] ;  /* 0x00008b80ff0477ac */ /* 0x000ea20008000800 */
[----:B-1----:R-:W-:Y:S01]  /*99e0*/  FMNMX3.FTZ R7, R3, R4, R40, !PT ;  /* 0x0000000403077276 */ /* 0x002fe20007810028 */
[----:B------:R-:W-:Y:S01]  /*99f0*/  LDSM.16.MT88.4 R12, [R210+0xc000] ;  /* 0x00c00000d20c783b */ /* 0x000fe20000004200 */
[----:B------:R-:W-:Y:S02]  /*9a00*/  FMNMX3.FTZ R0, R0, R43, R37, !PT ;  /* 0x0000002b00007276 */ /* 0x000fe40007810025 */
        /* <DEDUP_REMOVED lines=32> */
[----:B------:R-:W-:Y:S02]  /*9c10*/  SEL R159, R139, 0xffffffe0, !P2 ;  /* 0xffffffe08b9f7807 */ /* 0x000fe40005000000 */
[----:B------:R-:W-:Y:S01]  /*9c20*/  IADD3 R225, PT, PT, R2, -0x3, RZ ;  /* 0xfffffffd02e17810 */ /* 0x000fe20007ffe0ff */
[----:B------:R-:W3:Y:S01]  /*9c30*/  SHFL.BFLY PT, R0, R7, 0x2, 0x1f ;  /* 0x0c401f0007007f89 */ /* 0x000ee200000e0000 */
[----:B-1----:R-:W-:-:S02]  /*9c40*/  FMNMX.FTZ R6, R9, R6, !PT ;  /* 0x0000000609067209 */ /* 0x002fc40007810000 */
[----:B---3--:R-:W-:-:S03]  /*9c50*/  FMNMX.FTZ R0, R7, R0, !PT ;  /* 0x0000000007007209 */ /* 0x008fc60007810000 */
[----:B------:R-:W1:Y:S04]  /*9c60*/  SHFL.BFLY PT, R155, R6, 0x1, 0x1f ;  /* 0x0c201f00069b7f89 */ /* 0x000e6800000e0000 */
[----:B------:R-:W3:Y:S01]  /*9c70*/  SHFL.BFLY PT, R153, R0, 0x1, 0x1f ;  /* 0x0c201f0000997f89 */ /* 0x000ee200000e0000 */
[----:B-1----:R-:W-:Y:S02]  /*9c80*/  FMNMX.FTZ R155, R6, R155, !PT ;  /* 0x0000009b069b7209 */ /* 0x002fe40007810000 */
[----:B---3--:R-:W-:-:S03]  /*9c90*/  FMNMX.FTZ R153, R0, R153, !PT ;  /* 0x0000009900997209 */ /* 0x008fc60007810000 */
[C---:B--2---:R-:W-:Y:S01]  /*9ca0*/  FMUL.FTZ R156, R155.reuse, UR4 ;  /* 0x000000049b9c7c20 */ /* 0x044fe20008410000 */
[----:B------:R-:W-:Y:S02]  /*9cb0*/  FSETP.NEU.FTZ.AND P3, PT, R155, -INF , PT ;  /* 0xff8000009b00780b */ /* 0x000fe40003f7d000 */
[C---:B------:R-:W-:Y:S01]  /*9cc0*/  FSETP.NEU.FTZ.AND P1, PT, R153.reuse, -INF , PT ;  /* 0xff8000009900780b */ /* 0x040fe20003f3d000 */
[C---:B------:R-:W-:Y:S01]  /*9cd0*/  FMUL.FTZ R135, R153.reuse, UR4 ;  /* 0x0000000499877c20 */ /* 0x040fe20008410000 */
[----:B------:R-:W-:Y:S02]  /*9ce0*/  FSEL R156, R156, RZ, P3 ;  /* 0x000000ff9c9c7208 */ /* 0x000fe40001800000 */
[----:B------:R-:W-:Y:S02]  /*9cf0*/  FSEL R6, R153, RZ, P1 ;  /* 0x000000ff99067208 */ /* 0x000fe40000800000 */
[----:B------:R-:W-:Y:S01]  /*9d00*/  FSEL R135, R135, RZ, P1 ;  /* 0x000000ff87877208 */ /* 0x000fe20000800000 */
[----:B------:R-:W-:Y:S01]  /*9d10*/  FFMA.FTZ R152, R5, UR4, -R156 ;  /* 0x0000000405987c23 */ /* 0x000fe2000801089c */
[----:B------:R-:W-:Y:S01]  /*9d20*/  FSEL R5, R155, RZ, P3 ;  /* 0x000000ff9b057208 */ /* 0x000fe20001800000 */
[----:B------:R-:W-:Y:S01]  /*9d30*/  FADD.FTZ R6, R3, -R6 ;  /* 0x8000000603067221 */ /* 0x000fe20000010000 */
[----:B------:R-:W-:Y:S01]  /*9d40*/  IADD3 R3, PT, PT, R159, R210, RZ ;  /* 0x000000d29f037210 */ /* 0x000fe20007ffe0ff */
[----:B------:R-:W-:Y:S01]  /*9d50*/  FFMA.FTZ R148, R4, UR4, -R135 ;  /* 0x0000000404947c23 */ /* 0x000fe20008010887 */
[--C-:B------:R-:W-:Y:S01]  /*9d60*/  FFMA.FTZ R150, R37, UR4, -R156.reuse ;  /* 0x0000000425967c23 */ /* 0x100fe2000801089c */
[----:B------:R-:W-:Y:S01]  /*9d70*/  FADD.FTZ R4, R132, -R5 ;  /* 0x8000000584047221 */ /* 0x000fe20000010000 */
[--C-:B------:R-:W-:Y:S01]  /*9d80*/  FFMA.FTZ R157, R36, UR4, -R135.reuse ;  /* 0x00000004249d7c23 */ /* 0x100fe20008010887 */
[----:B------:R-:W-:Y:S01]  /*9d90*/  FMUL.FTZ R132, R6, UR4 ;  /* 0x0000000406847c20 */ /* 0x000fe20008410000 */
[----:B------:R-:W-:Y:S01]  /*9da0*/  LDSM.16.MT88.4 R52, [R3+0x10000] ;  /* 0x010000000334783b */ /* 0x000fe20000004200 */
[----:B------:R-:W-:Y:S01]  /*9db0*/  FMUL.FTZ R158, R4, UR4 ;  /* 0x00000004049e7c20 */ /* 0x000fe20008410000 */
[--C-:B------:R-:W-:Y:S01]  /*9dc0*/  FFMA.FTZ R154, R41, UR4, -R156.reuse ;  /* 0x00000004299a7c23 */ /* 0x100fe2000801089c */
[--C-:B------:R-:W-:Y:S01]  /*9dd0*/  FFMA.FTZ R151, R43, UR4, -R156.reuse ;  /* 0x000000042b977c23 */ /* 0x100fe2000801089c */
[--C-:B------:R-:W-:Y:S01]  /*9de0*/  FFMA.FTZ R134, R40, UR4, -R135.reuse ;  /* 0x0000000428867c23 */ /* 0x100fe20008010887 */
[----:B------:R-:W1:Y:S01]  /*9df0*/  MUFU.EX2 R132, R132 ;  /* 0x0000008400847308 */ /* 0x000e620000000800 */
[--C-:B------:R-:W-:Y:S01]  /*9e00*/  FFMA.FTZ R0, R42, UR4, -R135.reuse ;  /* 0x000000042a007c23 */ /* 0x100fe20008010887 */
[----:B------:R-:W-:Y:S01]  /*9e10*/  LDSM.16.MT88.4 R20, [R3+0xc000] ;  /* 0x00c000000314783b */ /* 0x000fe20000004200 */
        /* <DEDUP_REMOVED lines=14> */
[-C--:B-1----:R-:W-:Y:S01]  /*9f00*/  FMUL.FTZ R42, R98, R132.reuse ;  /* 0x00000084622a7220 */ /* 0x082fe20000410000 */
[--C-:B------:R-:W-:Y:S01]  /*9f10*/  FFMA.FTZ R98, R49, UR4, -R156.reuse ;  /* 0x0000000431627c23 */ /* 0x100fe2000801089c */
[-C--:B------:R-:W-:Y:S01]  /*9f20*/  FMUL.FTZ R50, R90, R132.reuse ;  /* 0x000000845a327220 */ /* 0x080fe20000410000 */
[-C--:B------:R-:W-:Y:S01]  /*9f30*/  FMUL.FTZ R43, R99, R132.reuse ;  /* 0x00000084632b7220 */ /* 0x080fe20000410000 */
[-C--:B------:R-:W-:Y:S01]  /*9f40*/  FMUL.FTZ R34, R106, R132.reuse ;  /* 0x000000846a227220 */ /* 0x080fe20000410000 */
[----:B------:R-:W-:Y:S01]  /*9f50*/  FMUL.FTZ R35, R107, R132 ;  /* 0x000000846b237220 */ /* 0x000fe20000410000 */
[--C-:B------:R-:W-:Y:S01]  /*9f60*/  FFMA.FTZ R99, R59, UR4, -R156.reuse ;  /* 0x000000043b637c23 */ /* 0x100fe2000801089c */
[----:B------:R-:W1:Y:S01]  /*9f70*/  MUFU.EX2 R152, R152 ;  /* 0x0000009800987308 */ /* 0x000e620000000800 */
[-C--:B--2---:R-:W-:Y:S01]  /*9f80*/  FMUL.FTZ R8, R128, R158.reuse ;  /* 0x0000009e80087220 */ /* 0x084fe20000410000 */
[----:B------:R-:W-:Y:S01]  /*9f90*/  IADD3 R128, PT, PT, R210, 0xc040, RZ ;  /* 0x0000c040d2807810 */ /* 0x000fe20007ffe0ff */
[-C--:B------:R-:W-:Y:S01]  /*9fa0*/  FMUL.FTZ R41, R97, R158.reuse ;  /* 0x0000009e61297220 */ /* 0x080fe20000410000 */
[----:B------:R-:W-:Y:S01]  /*9fb0*/  @P0 IADD3 R128, PT, PT, R227, -0x40, RZ ;  /* 0xffffffc0e3800810 */ /* 0x000fe20007ffe0ff */
[--C-:B------:R-:W-:Y:S01]  /*9fc0*/  FFMA.FTZ R97, R51, UR4, -R156.reuse ;  /* 0x0000000433617c23 */ /* 0x100fe2000801089c */
[-C--:B------:R-:W-:Y:S01]  /*9fd0*/  FMUL.FTZ R48, R88, R158.reuse ;  /* 0x0000009e58307220 */ /* 0x080fe20000410000 */
[----:B------:R-:W-:Y:S01]  /*9fe0*/  FMUL.FTZ R49, R89, R158 ;  /* 0x0000009e59317220 */ /* 0x000fe20000410000 */
[----:B------:R-:W-:Y:S01]  /*9ff0*/  IADD3 R159, PT, PT, R159, R128, RZ ;  /* 0x000000809f9f7210 */ /* 0x000fe20007ffe0ff */
[----:B------:R-:W-:Y:S01]  /*a000*/  LDSM.16.MT88.4 R60, [R128+0x4000] ;  /* 0x00400000803c783b */ /* 0x000fe20000004200 */
[----:B------:R-:W-:Y:S01]  /*a010*/  MUFU.EX2 R151, R151 ;  /* 0x0000009700977308 */ /* 0x000fe20000000800 */
[----:B------:R-:W-:Y:S01]  /*a020*/  FMUL.FTZ R51, R91, R132 ;  /* 0x000000845b337220 */ /* 0x000fe20000410000 */
[-C--:B------:R-:W-:Y:S01]  /*a030*/  FMUL.FTZ R40, R96, R158.reuse ;  /* 0x0000009e60287220 */ /* 0x080fe20000410000 */
[----:B------:R-:W2:Y:S01]  /*a040*/  LDSM.16.MT88.4 R36, [R159] ;  /* 0x000000009f24783b */ /* 0x000ea20000004200 */
[-C--:B------:R-:W-:Y:S01]  /*a050*/  FMUL.FTZ R32, R104, R158.reuse ;  /* 0x0000009e68207220 */ /* 0x080fe20000410000 */
[----:B------:R-:W-:Y:S01]  /*a060*/  FMUL.FTZ R33, R105, R158 ;  /* 0x0000009e69217220 */ /* 0x000fe20000410000 */
[--C-:B------:R-:W-:Y:S01]  /*a070*/  FFMA.FTZ R96, R57, UR4, -R156.reuse ;  /* 0x0000000439607c23 */ /* 0x100fe2000801089c */
[----:B------:R-:W3:Y:S01]  /*a080*/  LDSM.16.MT88.4 R28, [R128] ;  /* 0x00000000801c783b */ /* 0x000ee20000004200 */
[----:B------:R-:W4:Y:S01]  /*a090*/  MUFU.EX2 R150, R150 ;  /* 0x0000009600967308 */ /* 0x000f220000000800 */
[----:B-1----:R-:W-:Y:S01]  /*a0a0*/  F2FP.BF16.F32.PACK_AB R4, R152, R154 ;  /* 0x0000009a9804723e */ /* 0x002fe200000010ff */
[-C--:B------:R-:W-:Y:S01]  /*a0b0*/  FMUL.FTZ R100, R100, R158.reuse ;  /* 0x0000009e64647220 */ /* 0x080fe20000410000 */
[----:B------:R-:W1:Y:S01]  /*a0c0*/  LDSM.16.MT88.4 R88, [R159+0x4000] ;  /* 0x004000009f58783b */ /* 0x000e620000004200 */
        /* <DEDUP_REMOVED lines=12> */
[----:B------:R-:W5:Y:S01]  /*a190*/  MUFU.EX2 R134, R134 ;  /* 0x0000008600867308 */ /* 0x000f620000000800 */
[----:B----4-:R-:W-:Y:S01]  /*a1a0*/  F2FP.BF16.F32.PACK_AB R6, R150, R151 ;  /* 0x000000979606723e */ /* 0x010fe200000010ff */
[----:B------:R-:W4:Y:S01]  /*a1b0*/  LDSM.16.MT88.4 R80, [R3+0xc800] ;  /* 0x00c800000350783b */ /* 0x000f220000004200 */
        /* <DEDUP_REMOVED lines=13> */
[----:B------:R-:W2:Y:S01]  /*a290*/  MUFU.EX2 R157, R157 ;  /* 0x0000009d009d7308 */ /* 0x000ea20000000800 */
[----:B-----5:R-:W-:Y:S01]  /*a2a0*/  F2FP.BF16.F32.PACK_AB R5, R134, R148 ;  /* 0x000000948605723e */ /* 0x020fe200000010ff */
[----:B------:R-:W-:Y:S01]  /*a2b0*/  FMUL.FTZ R9, R129, R158 ;  /* 0x0000009e81097220 */ /* 0x000fe20000410000 */
        /* <DEDUP_REMOVED lines=14> */
[----:B--2---:R-:W-:Y:S01]  /*a3a0*/  F2FP.BF16.F32.PACK_AB R7, R157, R0 ;  /* 0x000000009d07723e */ /* 0x004fe200000010ff */
[-C--:B------:R-:W-:Y:S01]  /*a3b0*/  FMUL.FTZ R110, R110, R132.reuse ;  /* 0x000000846e6e7220 */ /* 0x080fe20000410000 */
[----:B------:R-:W-:Y:S01]  /*a3c0*/  FMUL.FTZ R111, R111, R132 ;  /* 0x000000846f6f7220 */ /* 0x000fe20000410000 */
[-C--:B------:R-:W-:Y:S01]  /*a3d0*/  FMUL.FTZ R92, R92, R158.reuse ;  /* 0x0000009e5c5c7220 */ /* 0x080fe20000410000 */
[----:B------:R-:W-:Y:S01]  /*a3e0*/  FMUL.FTZ R93, R93, R158 ;  /* 0x0000009e5d5d7220 */ /* 0x000fe20000410000 */
[-C--:B------:R-:W-:Y:S01]  /*a3f0*/  FMUL.FTZ R94, R94, R132.reuse ;  /* 0x000000845e5e7220 */ /* 0x080fe20000410000 */
[----:B------:R-:W-:Y:S01]  /*a400*/  FMUL.FTZ R95, R95, R132 ;  /* 0x000000845f5f7220 */ /* 0x000fe20000410000 */
[C---:B------:R-:W-:Y:S01]  /*a410*/  HMMA.16816.F32.BF16 R32, R4.reuse, R36, R32 ;  /* 0x000000240420723c */ /* 0x040fe20000041820 */
[----:B------:R-:W-:Y:S01]  /*a420*/  MUFU.EX2 R99, R99 ;  /* 0x0000006300637308 */ /* 0x000fe20000000800 */
[-C--:B------:R-:W-:Y:S01]  /*a430*/  FMUL.FTZ R72, R72, R158.reuse ;  /* 0x0000009e48487220 */ /* 0x080fe20000410000 */
[----:B------:R-:W-:Y:S01]  /*a440*/  FMUL.FTZ R73, R73, R158 ;  /* 0x0000009e49497220 */ /* 0x000fe20000410000 */
[-C--:B------:R-:W-:Y:S01]  /*a450*/  FMUL.FTZ R74, R74, R132.reuse ;  /* 0x000000844a4a7220 */ /* 0x080fe20000410000 */
[----:B------:R-:W-:Y:S01]  /*a460*/  FMUL.FTZ R75, R75, R132 ;  /* 0x000000844b4b7220 */ /* 0x000fe20000410000 */
[--C-:B------:R-:W-:Y:S01]  /*a470*/  FFMA.FTZ R104, R207, UR4, -R156.reuse ;  /* 0x00000004cf687c23 */ /* 0x100fe2000801089c */
[--C-:B------:R-:W-:Y:S01]  /*a480*/  FFMA.FTZ R105, R205, UR4, -R156.reuse ;  /* 0x00000004cd697c23 */ /* 0x100fe2000801089c */
[C---:B------:R-:W-:Y:S01]  /*a490*/  HMMA.16816.F32.BF16 R36, R4.reuse, R38, R100 ;  /* 0x000000260424723c */ /* 0x040fe20000041864 */
[--C-:B------:R-:W-:Y:S01]  /*a4a0*/  FFMA.FTZ R102, R66, UR4, -R135.reuse ;  /* 0x0000000442667c23 */ /* 0x100fe20008010887 */
[--C-:B------:R-:W-:Y:S01]  /*a4b0*/  FFMA.FTZ R101, R64, UR4, -R135.reuse ;  /* 0x0000000440657c23 */ /* 0x100fe20008010887 */
[--C-:B------:R-:W-:Y:S01]  /*a4c0*/  FFMA.FTZ R103, R198, UR4, -R135.reuse ;  /* 0x00000004c6677c23 */ /* 0x100fe20008010887 */
[----:B------:R-:W-:Y:S01]  /*a4d0*/  LDSM.16.MT88.4 R64, [R128+0x800] ;  /* 0x000800008040783b */ /* 0x000fe20000004200 */
[--C-:B------:R-:W-:Y:S01]  /*a4e0*/  FFMA.FTZ R100, R196, UR4, -R135.reuse ;  /* 0x00000004c4647c23 */ /* 0x100fe20008010887 */
[----:B------:R-:W-:Y:S01]  /*a4f0*/  MUFU.EX2 R96, R96 ;  /* 0x0000006000607308 */ /* 0x000fe20000000800 */
[--C-:B------:R-:W-:Y:S01]  /*a500*/  FFMA.FTZ R107, R199, UR4, -R156.reuse ;  /* 0x00000004c76b7c23 */ /* 0x100fe2000801089c */
[C---:B------:R-:W-:Y:S01]  /*a510*/  HMMA.16816.F32.BF16 R48, R4.reuse, R52, R48 ;  /* 0x000000340430723c */ /* 0x040fe20000041830 */
[--C-:B------:R-:W-:Y:S01]  /*a520*/  FFMA.FTZ R106, R197, UR4, -R156.reuse ;  /* 0x00000004c56a7c23 */ /* 0x100fe2000801089c */
[--C-:B------:R-:W-:Y:S01]  /*a530*/  FFMA.FTZ R129, R193, UR4, -R156.reuse ;  /* 0x00000004c1817c23 */ /* 0x100fe2000801089c */
[--C-:B------:R-:W-:Y:S01]  /*a540*/  FFMA.FTZ R131, R187, UR4, -R156.reuse ;  /* 0x00000004bb837c23 */ /* 0x100fe2000801089c */
[--C-:B------:R-:W-:Y:S01]  /*a550*/  FFMA.FTZ R130, R184, UR4, -R135.reuse ;  /* 0x00000004b8827c23 */ /* 0x100fe20008010887 */
[--C-:B------:R-:W-:Y:S01]  /*a560*/  FFMA.FTZ R177, R164, UR4, -R135.reuse ;  /* 0x00000004a4b17c23 */ /* 0x100fe20008010887 */
[----:B------:R-:W-:Y:S01]  /*a570*/  MUFU.EX2 R103, R103 ;  /* 0x0000006700677308 */ /* 0x000fe20000000800 */
[--C-:B------:R-:W-:Y:S01]  /*a580*/  FFMA.FTZ R164, R165, UR4, -R156.reuse ;  /* 0x00000004a5a47c23 */ /* 0x100fe2000801089c */
[C---:B------:R-:W-:Y:S01]  /*a590*/  HMMA.16816.F32.BF16 R52, R4.reuse, R54, R84 ;  /* 0x000000360434723c */ /* 0x040fe20000041854 */
[----:B------:R-:W2:Y:S01]  /*a5a0*/  LDSM.16.MT88.4 R84, [R210+0xc800] ;  /* 0x00c80000d254783b */ /* 0x000ea20000004200 */
[--C-:B------:R-:W-:Y:S01]  /*a5b0*/  FFMA.FTZ R163, R163, UR4, -R156.reuse ;  /* 0x00000004a3a37c23 */ /* 0x100fe2000801089c */
[----:B------:R-:W-:Y:S01]  /*a5c0*/  FFMA.FTZ R143, R143, UR4, -R156 ;  /* 0x000000048f8f7c23 */ /* 0x000fe2000801089c */
[--C-:B------:R-:W-:Y:S01]  /*a5d0*/  FFMA.FTZ R141, R141, UR4, -R135.reuse ;  /* 0x000000048d8d7c23 */ /* 0x100fe20008010887 */
[--C-:B------:R-:W-:Y:S01]  /*a5e0*/  FFMA.FTZ R140, R140, UR4, -R135.reuse ;  /* 0x000000048c8c7c23 */ /* 0x100fe20008010887 */
[----:B------:R-:W4:Y:S01]  /*a5f0*/  MUFU.EX2 R102, R102 ;  /* 0x0000006600667308 */ /* 0x000f220000000800 */
[--C-:B------:R-:W-:Y:S01]  /*a600*/  FFMA.FTZ R138, R138, UR4, -R135.reuse ;  /* 0x000000048a8a7c23 */ /* 0x100fe20008010887 */
[C---:B------:R-:W-:Y:S01]  /*a610*/  HMMA.16816.F32.BF16 R56, R4.reuse, R60, R56 ;  /* 0x0000003c0438723c */ /* 0x040fe20000041838 */
[----:B------:R-:W-:Y:S01]  /*a620*/  FFMA.FTZ R137, R137, UR4, -R135 ;  /* 0x0000000489897c23 */ /* 0x000fe20008010887 */
[----:B------:R-:W-:Y:S01]  /*a630*/  FFMA.FTZ R233, R233, R158, R154 ;  /* 0x0000009ee9e97223 */ /* 0x000fe2000001009a */
[----:B------:R-:W-:Y:S01]  /*a640*/  FFMA.FTZ R231, R231, R132, R148 ;  /* 0x00000084e7e77223 */ /* 0x000fe20000010094 */
[--C-:B------:R-:W-:Y:S01]  /*a650*/  FFMA.FTZ R142, R142, UR4, -R156.reuse ;  /* 0x000000048e8e7c23 */ /* 0x100fe2000801089c */
[----:B------:R-:W-:Y:S01]  /*a660*/  FFMA.FTZ R145, R145, UR4, -R156 ;  /* 0x0000000491917c23 */ /* 0x000fe2000801089c */
[----:B------:R-:W-:Y:S01]  /*a670*/  MUFU.EX2 R101, R101 ;  /* 0x0000006500657308 */ /* 0x000fe20000000800 */
[----:B------:R-:W-:Y:S01]  /*a680*/  FADD.FTZ R152, R152, R233 ;  /* 0x000000e998987221 */ /* 0x000fe20000010000 */
[C---:B------:R-:W-:Y:S01]  /*a690*/  HMMA.16816.F32.BF16 R60, R4.reuse, R62, R76 ;  /* 0x0000003e043c723c */ /* 0x040fe2000004184c */
[-C--:B------:R-:W-:Y:S01]  /*a6a0*/  FMUL.FTZ R76, R68, R158.reuse ;  /* 0x0000009e444c7220 */ /* 0x080fe20000410000 */
[----:B------:R-:W-:Y:S01]  /*a6b0*/  FMUL.FTZ R77, R69, R158 ;  /* 0x0000009e454d7220 */ /* 0x000fe20000410000 */
[-C--:B------:R-:W-:Y:S01]  /*a6c0*/  FMUL.FTZ R78, R70, R132.reuse ;  /* 0x00000084464e7220 */ /* 0x080fe20000410000 */
[----:B------:R-:W-:Y:S01]  /*a6d0*/  FMUL.FTZ R79, R71, R132 ;  /* 0x00000084474f7220 */ /* 0x000fe20000410000 */
[----:B------:R-:W-:Y:S01]  /*a6e0*/  FADD.FTZ R231, R134, R231 ;  /* 0x000000e786e77221 */ /* 0x000fe20000010000 */
[----:B------:R-:W2:Y:S01]  /*a6f0*/  MUFU.EX2 R100, R100 ;  /* 0x0000006400647308 */ /* 0x000ea20000000800 */
[----:B------:R-:W2:Y:S01]  /*a700*/  LDSM.16.MT88.4 R68, [R159+0x800] ;  /* 0x000800009f44783b */ /* 0x000ea20000004200 */
[C---:B------:R-:W-:Y:S01]  /*a710*/  HMMA.16816.F32.BF16 R16, R4.reuse, R20, R16 ;  /* 0x000000140410723c */ /* 0x040fe20000041810 */
[----:B------:R-:W-:Y:S01]  /*a720*/  FADD.FTZ R151, R151, R152 ;  /* 0x0000009897977221 */ /* 0x000fe20000010000 */
[----:B------:R-:W-:Y:S01]  /*a730*/  FADD.FTZ R0, R0, R231 ;  /* 0x000000e700007221 */ /* 0x000fe20000010000 */
[--C-:B------:R-:W-:Y:S01]  /*a740*/  FFMA.FTZ R149, R149, UR4, -R156.reuse ;  /* 0x0000000495957c23 */ /* 0x100fe2000801089c */
[----:B------:R-:W-:Y:S01]  /*a750*/  FFMA.FTZ R146, R146, UR4, -R156 ;  /* 0x0000000492927c23 */ /* 0x000fe2000801089c */
[----:B------:R-:W-:Y:S01]  /*a760*/  FADD.FTZ R150, R150, R151 ;  /* 0x0000009796967221 */ /* 0x000fe20000010000 */
[----:B------:R-:W-:Y:S01]  /*a770*/  MUFU.EX2 R104, R104 ;  /* 0x0000006800687308 */ /* 0x000fe20000000800 */
[----:B------:R-:W-:Y:S01]  /*a780*/  FADD.FTZ R0, R157, R0 ;  /* 0x000000009d007221 */ /* 0x000fe20000010000 */
[C---:B------:R-:W-:Y:S01]  /*a790*/  HMMA.16816.F32.BF16 R20, R4.reuse, R22, R116 ;  /* 0x000000160414723c */ /* 0x040fe20000041874 */
[----:B------:R-:W-:Y:S01]  /*a7a0*/  LDSM.16.MT88.4 R116, [R3+0xf800] ;  /* 0x00f800000374783b */ /* 0x000fe20000004200 */
[--C-:B------:R-:W-:Y:S01]  /*a7b0*/  FFMA.FTZ R136, R136, UR4, -R135.reuse ;  /* 0x0000000488887c23 */ /* 0x100fe20008010887 */
[--C-:B------:R-:W-:Y:S01]  /*a7c0*/  FFMA.FTZ R147, R147, UR4, -R135.reuse ;  /* 0x0000000493937c23 */ /* 0x100fe20008010887 */
[--C-:B------:R-:W-:Y:S01]  /*a7d0*/  FFMA.FTZ R144, R144, UR4, -R135.reuse ;  /* 0x0000000490907c23 */ /* 0x100fe20008010887 */
[--C-:B------:R-:W-:Y:S01]  /*a7e0*/  FFMA.FTZ R133, R133, UR4, -R135.reuse ;  /* 0x0000000485857c23 */ /* 0x100fe20008010887 */
[----:B------:R-:W-:Y:S01]  /*a7f0*/  MUFU.EX2 R105, R105 ;  /* 0x0000006900697308 */ /* 0x000fe20000000800 */
[----:B------:R-:W-:Y:S01]  /*a800*/  MOV R132, R155 ;  /* 0x0000009b00847202 */ /* 0x000fe20000000f00 */
[C---:B------:R-:W-:Y:S06]  /*a810*/  HMMA.16816.F32.BF16 R8, R4.reuse, R12, R8 ;  /* 0x0000000c0408723c */ /* 0x040fec0000041808 */
[----:B------:R-:W-:Y:S02]  /*a820*/  MUFU.EX2 R107, R107 ;  /* 0x0000006b006b7308 */ /* 0x000fe40000000800 */
[C---:B---3--:R-:W-:Y:S06]  /*a830*/  HMMA.16816.F32.BF16 R24, R4.reuse, R28, R24 ;  /* 0x0000001c0418723c */ /* 0x048fec0000041818 */
[----:B------:R-:W-:Y:S02]  /*a840*/  MUFU.EX2 R106, R106 ;  /* 0x0000006a006a7308 */ /* 0x000fe40000000800 */
        /* <DEDUP_REMOVED lines=8> */
[C---:B------:R-:W-:Y:S01]  /*a8d0*/  HMMA.16816.F32.BF16 R28, R4.reuse, R30, R108 ;  /* 0x0000001e041c723c */ /* 0x040fe2000004186c */
[--C-:B------:R-:W-:Y:S01]  /*a8e0*/  FFMA.FTZ R108, R194, UR4, -R135.reuse ;  /* 0x00000004c26c7c23 */ /* 0x100fe20008010887 */
[--C-:B------:R-:W-:Y:S01]  /*a8f0*/  FFMA.FTZ R162, R174, UR4, -R135.reuse ;  /* 0x00000004aea27c23 */ /* 0x100fe20008010887 */
[--C-:B------:R-:W-:Y:S01]  /*a900*/  FFMA.FTZ R174, R183, UR4, -R156.reuse ;  /* 0x00000004b7ae7c23 */ /* 0x100fe2000801089c */
[--C-:B------:R-:W-:Y:S01]  /*a910*/  FFMA.FTZ R183, R180, UR4, -R135.reuse ;  /* 0x00000004b4b77c23 */ /* 0x100fe20008010887 */
[--C-:B------:R-:W-:Y:S01]  /*a920*/  FFMA.FTZ R180, R175, UR4, -R156.reuse ;  /* 0x00000004afb47c23 */ /* 0x100fe2000801089c */
[----:B------:R-:W-:Y:S01]  /*a930*/  FFMA.FTZ R175, R168, UR4, -R135 ;  /* 0x00000004a8af7c23 */ /* 0x000fe20008010887 */
[----:B------:R-:W3:Y:S01]  /*a940*/  MUFU.EX2 R108, R108 ;  /* 0x0000006c006c7308 */ /* 0x000ee20000000800 */
[----:B------:R-:W-:Y:S01]  /*a950*/  HMMA.16816.F32.BF16 R40, R4, R44, R40 ;  /* 0x0000002c0428723c */ /* 0x000fe20000041828 */
[----:B------:R-:W-:-:S06]  /*a960*/  FFMA.FTZ R168, R161, UR4, -R156 ;  /* 0x00000004a1a87c23 */ /* 0x000fcc000801089c */
[----:B------:R-:W-:Y:S01]  /*a970*/  MUFU.EX2 R124, R124 ;  /* 0x0000007c007c7308 */ /* 0x000fe20000000800 */
[C---:B------:R-:W-:Y:S01]  /*a980*/  HMMA.16816.F32.BF16 R44, R4.reuse, R46, R92 ;  /* 0x0000002e042c723c */ /* 0x040fe2000004185c */
[----:B------:R-:W-:Y:S06]  /*a990*/  LDSM.16.MT88.4 R92, [R210+0xd000] ;  /* 0x00d00000d25c783b */ /* 0x000fec0000004200 */
[----:B------:R-:W3:Y:S01]  /*a9a0*/  MUFU.EX2 R127, R127 ;  /* 0x0000007f007f7308 */ /* 0x000ee20000000800 */
[C---:B-1----:R-:W-:Y:S07]  /*a9b0*/  HMMA.16816.F32.BF16 R72, R4.reuse, R88, R72 ;  /* 0x000000580448723c */ /* 0x042fee0000041848 */
[----:B------:R-:W-:Y:S01]  /*a9c0*/  MUFU.EX2 R126, R126 ;  /* 0x0000007e007e7308 */ /* 0x000fe20000000800 */
[----:B------:R-:W-:Y:S01]  /*a9d0*/  HMMA.16816.F32.BF16 R4, R4, R90, R76 ;  /* 0x0000005a0404723c */ /* 0x000fe2000004184c */
[----:B-----5:R-:W-:Y:S01]  /*a9e0*/  F2FP.BF16.F32.PACK_AB R76, R98, R97 ;  /* 0x00000061624c723e */ /* 0x020fe200000010ff */
[----:B------:R-:W-:Y:S01]  /*a9f0*/  LDSM.16.MT88.4 R88, [R128+0x4800] ;  /* 0x004800008058783b */ /* 0x000fe20000004200 */
[----:B----4-:R-:W-:Y:S01]  /*aa00*/  F2FP.BF16.F32.PACK_AB R77, R102, R103 ;  /* 0x00000067664d723e */ /* 0x010fe200000010ff */
[----:B------:R-:W-:Y:S01]  /*aa10*/  FADD.FTZ R97, R97, R150 ;  /* 0x0000009661617221 */ /* 0x000fe20000010000 */
[----:B------:R-:W-:Y:S01]  /*aa20*/  F2FP.BF16.F32.PACK_AB R78, R96, R99 ;  /* 0x00000063604e723e */ /* 0x000fe200000010ff */
[----:B------:R-:W-:Y:S01]  /*aa30*/  FADD.FTZ R103, R103, R0 ;  /* 0x0000000067677221 */ /* 0x000fe20000010000 */
[----:B--2---:R-:W-:Y:S01]  /*aa40*/  F2FP.BF16.F32.PACK_AB R79, R100, R101 ;  /* 0x00000065644f723e */ /* 0x004fe200000010ff */
[----:B------:R-:W1:Y:S01]  /*aa50*/  MUFU.EX2 R129, R129 ;  /* 0x0000008100817308 */ /* 0x000e620000000800 */
        /* <DEDUP_REMOVED lines=9> */
[----:B------:R-:W2:Y:S01]  /*aaf0*/  LDSM.16.MT88.4 R80, [R210+0x10800] ;  /* 0x01080000d250783b */ /* 0x000ea20000004200 */
[----:B------:R-:W-:Y:S01]  /*ab00*/  MUFU.EX2 R160, R160 ;  /* 0x000000a000a07308 */ /* 0x000fe20000000800 */
[----:B---3--:R-:W-:Y:S02]  /*ab10*/  FADD.FTZ R0, R108, R101 ;  /* 0x000000656c007221 */ /* 0x008fe40000010000 */
[----:B------:R-:W-:Y:S03]  /*ab20*/  LDSM.16.MT88.4 R100, [R159+0x3800] ;  /* 0x003800009f64783b */ /* 0x000fe60000004200 */
[C---:B------:R-:W-:Y:S02]  /*ab30*/  HMMA.16816.F32.BF16 R8, R76.reuse, R84, R8 ;  /* 0x000000544c08723c */ /* 0x040fe40000041808 */
[----:B------:R-:W-:Y:S06]  /*ab40*/  MUFU.EX2 R130, R130 ;  /* 0x0000008200827308 */ /* 0x000fec0000000800 */
[C---:B------:R-:W-:Y:S01]  /*ab50*/  HMMA.16816.F32.BF16 R12, R76.reuse, R86, R12 ;  /* 0x000000564c0c723c */ /* 0x040fe2000004180c */
[----:B------:R-:W-:Y:S01]  /*ab60*/  LDSM.16.MT88.4 R84, [R159+0x4800] ;  /* 0x004800009f54783b */ /* 0x000fe20000004200 */
[----:B------:R-:W3:Y:S06]  /*ab70*/  MUFU.EX2 R167, R167 ;  /* 0x000000a700a77308 */ /* 0x000eec0000000800 */
[C---:B------:R-:W-:Y:S02]  /*ab80*/  HMMA.16816.F32.BF16 R24, R76.reuse, R64, R24 ;  /* 0x000000404c18723c */ /* 0x040fe40000041818 */
[----:B------:R-:W-:Y:S06]  /*ab90*/  MUFU.EX2 R162, R162 ;  /* 0x000000a200a27308 */ /* 0x000fec0000000800 */
[C---:B------:R-:W-:Y:S01]  /*aba0*/  HMMA.16816.F32.BF16 R28, R76.reuse, R66, R28 ;  /* 0x000000424c1c723c */ /* 0x040fe2000004181c */
[----:B------:R-:W4:Y:S01]  /*abb0*/  LDSM.16.MT88.4 R64, [R3+0x10800] ;  /* 0x010800000340783b */ /* 0x000f220000004200 */
[----:B------:R-:W5:Y:S06]  /*abc0*/  MUFU.EX2 R169, R169 ;  /* 0x000000a900a97308 */ /* 0x000f6c0000000800 */
[C---:B------:R-:W-:Y:S02]  /*abd0*/  HMMA.16816.F32.BF16 R32, R76.reuse, R68, R32 ;  /* 0x000000444c20723c */ /* 0x040fe40000041820 */
        /* <DEDUP_REMOVED lines=9> */
[C---:B------:R-:W-:Y:S02]  /*ac70*/  HMMA.16816.F32.BF16 R56, R76.reuse, R88, R56 ;  /* 0x000000584c38723c */ /* 0x040fe40000041838 */
[----:B------:R-:W-:Y:S06]  /*ac80*/  MUFU.EX2 R182, R182 ;  /* 0x000000b600b67308 */ /* 0x000fec0000000800 */
[C---:B----4-:R-:W-:Y:S02]  /*ac90*/  HMMA.16816.F32.BF16 R48, R76.reuse, R64, R48 ;  /* 0x000000404c30723c */ /* 0x050fe40000041830 */
[----:B------:R-:W4:Y:S06]  /*aca0*/  MUFU.EX2 R183, R183 ;  /* 0x000000b700b77308 */ /* 0x000f2c0000000800 */
[C---:B------:R-:W-:Y:S01]  /*acb0*/  HMMA.16816.F32.BF16 R52, R76.reuse, R66, R52 ;  /* 0x000000424c34723c */ /* 0x040fe20000041834 */
[----:B------:R-:W3:Y:S01]  /*acc0*/  LDSM.16.MT88.4 R64, [R159+0x1000] ;  /* 0x001000009f40783b */ /* 0x000ee20000004200 */
[----:B------:R-:W-:Y:S06]  /*acd0*/  MUFU.EX2 R178, R178 ;  /* 0x000000b200b27308 */ /* 0x000fec0000000800 */
[C---:B------:R-:W-:Y:S01]  /*ace0*/  HMMA.16816.F32.BF16 R60, R76.reuse, R90, R60 ;  /* 0x0000005a4c3c723c */ /* 0x040fe2000004183c */
[----:B------:R-:W-:Y:S01]  /*acf0*/  LDSM.16.MT88.4 R88, [R128+0x5000] ;  /* 0x005000008058783b */ /* 0x000fe20000004200 */
[----:B------:R-:W4:Y:S06]  /*ad00*/  MUFU.EX2 R185, R185 ;  /* 0x000000b900b97308 */ /* 0x000f2c0000000800 */
[C---:B------:R-:W-:Y:S02]  /*ad10*/  HMMA.16816.F32.BF16 R72, R76.reuse, R84, R72 ;  /* 0x000000544c48723c */ /* 0x040fe40000041848 */
[----:B------:R-:W-:Y:S06]  /*ad20*/  MUFU.EX2 R176, R176 ;  /* 0x000000b000b07308 */ /* 0x000fec0000000800 */
[----:B------:R-:W-:Y:S01]  /*ad30*/  HMMA.16816.F32.BF16 R4, R76, R86, R4 ;  /* 0x000000564c04723c */ /* 0x000fe20000041804 */
[----:B------:R-:W-:Y:S01]  /*ad40*/  F2FP.BF16.F32.PACK_AB R76, R105, R104 ;  /* 0x00000068694c723e */ /* 0x000fe200000010ff */
[----:B------:R-:W-:Y:S01]  /*ad50*/  LDSM.16.MT88.4 R84, [R159+0x5000] ;  /* 0x005000009f54783b */ /* 0x000fe20000004200 */
[----:B------:R-:W-:Y:S01]  /*ad60*/  F2FP.BF16.F32.PACK_AB R77, R125, R108 ;  /* 0x0000006c7d4d723e */ /* 0x000fe200000010ff */
[----:B------:R-:W4:Y:S01]  /*ad70*/  MUFU.EX2 R173, R173 ;  /* 0x000000ad00ad7308 */ /* 0x000f220000000800 */
[----:B------:R-:W-:Y:S01]  /*ad80*/  F2FP.BF16.F32.PACK_AB R78, R106, R107 ;  /* 0x0000006b6a4e723e */ /* 0x000fe200000010ff */
[----:B------:R-:W-:Y:S01]  /*ad90*/  FADD.FTZ R104, R104, R99 ;  /* 0x0000006368687221 */ /* 0x000fe20000010000 */
[----:B------:R-:W-:Y:S01]  /*ada0*/  F2FP.BF16.F32.PACK_AB R79, R127, R124 ;  /* 0x0000007c7f4f723e */ /* 0x000fe200000010ff */
[----:B------:R-:W-:-:S02]  /*adb0*/  FADD.FTZ R125, R125, R0 ;  /* 0x000000007d7d7221 */ /* 0x000fc40000010000 */
[----:B------:R-:W-:Y:S02]  /*adc0*/  FADD.FTZ R104, R105, R104 ;  /* 0x0000006869687221 */ /* 0x000fe40000010000 */
[----:B------:R-:W-:Y:S01]  /*add0*/  MUFU.EX2 R180, R180 ;  /* 0x000000b400b47308 */ /* 0x000fe20000000800 */
[----:B------:R-:W-:Y:S01]  /*ade0*/  FADD.FTZ R124, R124, R125 ;  /* 0x0000007d7c7c7221 */ /* 0x000fe20000010000 */
[C---:B-1----:R-:W-:Y:S01]  /*adf0*/  HMMA.16816.F32.BF16 R16, R76.reuse, R68, R16 ;  /* 0x000000444c10723c */ /* 0x042fe20000041810 */
[----:B------:R-:W-:Y:S02]  /*ae00*/  FADD.FTZ R107, R107, R104 ;  /* 0x000000686b6b7221 */ /* 0x000fe40000010000 */
[----:B------:R-:W-:Y:S02]  /*ae10*/  FADD.FTZ R127, R127, R124 ;  /* 0x0000007c7f7f7221 */ /* 0x000fe40000010000 */
[----:B------:R-:W-:Y:S01]  /*ae20*/  FADD.FTZ R107, R106, R107 ;  /* 0x0000006b6a6b7221 */ /* 0x000fe20000010000 */
[----:B------:R-:W-:Y:S02]  /*ae30*/  MUFU.EX2 R171, R171 ;  /* 0x000000ab00ab7308 */ /* 0x000fe40000000800 */
[C---:B------:R-:W-:Y:S01]  /*ae40*/  HMMA.16816.F32.BF16 R20, R76.reuse, R70, R20 ;  /* 0x000000464c14723c */ /* 0x040fe20000041814 */
[----:B------:R-:W1:Y:S05]  /*ae50*/  LDSM.16.MT88.4 R68, [R210+0x11000] ;  /* 0x01100000d244783b */ /* 0x000e6a0000004200 */
[----:B------:R-:W-:Y:S02]  /*ae60*/  MUFU.EX2 R170, R170 ;  /* 0x000000aa00aa7308 */ /* 0x000fe40000000800 */
[C---:B--2---:R-:W-:Y:S06]  /*ae70*/  HMMA.16816.F32.BF16 R24, R76.reuse, R80, R24 ;  /* 0x000000504c18723c */ /* 0x044fec0000041818 */
[----:B------:R-:W2:Y:S02]  /*ae80*/  MUFU.EX2 R175, R175 ;  /* 0x000000af00af7308 */ /* 0x000ea40000000800 */
[C---:B------:R-:W-:Y:S01]  /*ae90*/  HMMA.16816.F32.BF16 R28, R76.reuse, R82, R28 ;  /* 0x000000524c1c723c */ /* 0x040fe2000004181c */
[----:B------:R-:W5:Y:S05]  /*aea0*/  LDSM.16.MT88.4 R80, [R3+0x11000] ;  /* 0x011000000350783b */ /* 0x000f6a0000004200 */
[----:B------:R-:W-:Y:S02]  /*aeb0*/  MUFU.EX2 R166, R166 ;  /* 0x000000a600a67308 */ /* 0x000fe40000000800 */
[C---:B---3--:R-:W-:Y:S06]  /*aec0*/  HMMA.16816.F32.BF16 R32, R76.reuse, R64, R32 ;  /* 0x000000404c20723c */ /* 0x048fec0000041820 */
[----:B------:R-:W3:Y:S02]  /*aed0*/  MUFU.EX2 R177, R177 ;  /* 0x000000b100b17308 */ /* 0x000ee40000000800 */
[C---:B------:R-:W-:Y:S01]  /*aee0*/  HMMA.16816.F32.BF16 R36, R76.reuse, R66, R36 ;  /* 0x000000424c24723c */ /* 0x040fe20000041824 */
[----:B------:R-:W4:Y:S05]  /*aef0*/  LDSM.16.MT88.4 R64, [R3+0xd800] ;  /* 0x00d800000340783b */ /* 0x000f2a0000004200 */
[----:B------:R-:W-:Y:S02]  /*af00*/  MUFU.EX2 R164, R164 ;  /* 0x000000a400a47308 */ /* 0x000fe40000000800 */
[C---:B------:R-:W-:Y:S06]  /*af10*/  HMMA.16816.F32.BF16 R8, R76.reuse, R92, R8 ;  /* 0x0000005c4c08723c */ /* 0x040fec0000041808 */
[----:B------:R-:W3:Y:S02]  /*af20*/  MUFU.EX2 R163, R163 ;  /* 0x000000a300a37308 */ /* 0x000ee40000000800 */
[C---:B-1----:R-:W-:Y:S06]  /*af30*/  HMMA.16816.F32.BF16 R40, R76.reuse, R68, R40 ;  /* 0x000000444c28723c */ /* 0x042fec0000041828 */
[----:B------:R-:W-:Y:S02]  /*af40*/  MUFU.EX2 R168, R168 ;  /* 0x000000a800a87308 */ /* 0x000fe40000000800 */
[C---:B------:R-:W-:Y:S01]  /*af50*/  HMMA.16816.F32.BF16 R44, R76.reuse, R70, R44 ;  /* 0x000000464c2c723c */ /* 0x040fe2000004182c */
[----:B------:R-:W1:Y:S05]  /*af60*/  LDSM.16.MT88.4 R68, [R128+0x1800] ;  /* 0x001800008044783b */ /* 0x000e6a0000004200 */
[----:B------:R-:W-:Y:S02]  /*af70*/  MUFU.EX2 R143, R143 ;  /* 0x0000008f008f7308 */ /* 0x000fe40000000800 */
[C---:B------:R-:W-:Y:S01]  /*af80*/  HMMA.16816.F32.BF16 R12, R76.reuse, R94, R12 ;  /* 0x0000005e4c0c723c */ /* 0x040fe2000004180c */
[----:B------:R-:W-:Y:S05]  /*af90*/  LDSM.16.MT88.4 R92, [R210+0xd800] ;  /* 0x00d80000d25c783b */ /* 0x000fea0000004200 */
[----:B------:R-:W-:Y:S02]  /*afa0*/  MUFU.EX2 R141, R141 ;  /* 0x0000008d008d7308 */ /* 0x000fe40000000800 */
[C---:B-----5:R-:W-:Y:S06]  /*afb0*/  HMMA.16816.F32.BF16 R48, R76.reuse, R80, R48 ;  /* 0x000000504c30723c */ /* 0x060fec0000041830 */
[----:B------:R-:W5:Y:S02]  /*afc0*/  MUFU.EX2 R140, R140 ;  /* 0x0000008c008c7308 */ /* 0x000f640000000800 */
        /* <DEDUP_REMOVED lines=8> */
[C---:B------:R-:W-:Y:S06]  /*b050*/  HMMA.16816.F32.BF16 R72, R76.reuse, R84, R72 ;  /* 0x000000544c48723c */ /* 0x040fec0000041848 */
[----:B------:R-:W5:Y:S02]  /*b060*/  MUFU.EX2 R145, R145 ;  /* 0x0000009100917308 */ /* 0x000f640000000800 */
        /* <DEDUP_REMOVED lines=8> */
[----:B------:R-:W-:Y:S01]  /*b0f0*/  FADD.FTZ R130, R130, R127 ;  /* 0x0000007f82827221 */ /* 0x000fe20000010000 */
[----:B------:R-:W-:-:S03]  /*b100*/  FADD.FTZ R126, R129, R126 ;  /* 0x0000007e817e7221 */ /* 0x000fc60000010000 */
[----:B------:R-:W-:Y:S02]  /*b110*/  FADD.FTZ R167, R167, R130 ;  /* 0x00000082a7a77221 */ /* 0x000fe40000010000 */
[----:B----4-:R-:W-:Y:S01]  /*b120*/  HMMA.16816.F32.BF16 R16, R76, R64, R16 ;  /* 0x000000404c10723c */ /* 0x010fe20000041810 */
[----:B------:R-:W-:Y:S01]  /*b130*/  MUFU.EX2 R146, R146 ;  /* 0x0000009200927308 */ /* 0x000fe20000000800 */
[----:B------:R-:W-:-:S04]  /*b140*/  FADD.FTZ R162, R162, R167 ;  /* 0x000000a7a2a27221 */ /* 0x000fc80000010000 */
[----:B------:R-:W-:Y:S02]  /*b150*/  FADD.FTZ R169, R169, R162 ;  /* 0x000000a2a9a97221 */ /* 0x000fe40000010000 */
[C---:B------:R-:W-:Y:S01]  /*b160*/  HMMA.16816.F32.BF16 R20, R76.reuse, R66, R20 ;  /* 0x000000424c14723c */ /* 0x040fe20000041814 */
[----:B------:R-:W4:Y:S01]  /*b170*/  LDSM.16.MT88.4 R64, [R210+0x11800] ;  /* 0x01180000d240783b */ /* 0x000f220000004200 */
[----:B------:R-:W-:Y:S06]  /*b180*/  MUFU.EX2 R136, R136 ;  /* 0x0000008800887308 */ /* 0x000fec0000000800 */
[C---:B-1----:R-:W-:Y:S02]  /*b190*/  HMMA.16816.F32.BF16 R24, R76.reuse, R68, R24 ;  /* 0x000000444c18723c */ /* 0x042fe40000041818 */
[----:B------:R-:W1:Y:S06]  /*b1a0*/  MUFU.EX2 R147, R147 ;  /* 0x0000009300937308 */ /* 0x000e6c0000000800 */
[C---:B------:R-:W-:Y:S01]  /*b1b0*/  HMMA.16816.F32.BF16 R28, R76.reuse, R70, R28 ;  /* 0x000000464c1c723c */ /* 0x040fe2000004181c */
[----:B------:R-:W3:Y:S01]  /*b1c0*/  LDSM.16.MT88.4 R68, [R3+0x11800] ;  /* 0x011800000344783b */ /* 0x000ee20000004200 */
[----:B------:R-:W-:Y:S06]  /*b1d0*/  MUFU.EX2 R144, R144 ;  /* 0x0000009000907308 */ /* 0x000fec0000000800 */
[C---:B--2---:R-:W-:Y:S02]  /*b1e0*/  HMMA.16816.F32.BF16 R32, R76.reuse, R80, R32 ;  /* 0x000000504c20723c */ /* 0x044fe40000041820 */
[----:B------:R-:W2:Y:S06]  /*b1f0*/  MUFU.EX2 R133, R133 ;  /* 0x0000008500857308 */ /* 0x000eac0000000800 */
[C---:B------:R-:W-:Y:S01]  /*b200*/  HMMA.16816.F32.BF16 R36, R76.reuse, R82, R36 ;  /* 0x000000524c24723c */ /* 0x040fe20000041824 */
[----:B------:R-:W5:Y:S07]  /*b210*/  LDSM.16.MT88.4 R80, [R3+0xe000] ;  /* 0x00e000000350783b */ /* 0x000f6e0000004200 */
[C---:B------:R-:W-:Y:S08]  /*b220*/  HMMA.16816.F32.BF16 R8, R76.reuse, R92, R8 ;  /* 0x0000005c4c08723c */ /* 0x040ff00000041808 */
[C---:B----4-:R-:W-:Y:S08]  /*b230*/  HMMA.16816.F32.BF16 R40, R76.reuse, R64, R40 ;  /* 0x000000404c28723c */ /* 0x050ff00000041828 */
[C---:B------:R-:W-:Y:S01]  /*b240*/  HMMA.16816.F32.BF16 R44, R76.reuse, R66, R44 ;  /* 0x000000424c2c723c */ /* 0x040fe2000004182c */
[----:B------:R-:W4:Y:S07]  /*b250*/  LDSM.16.MT88.4 R64, [R128+0x2000] ;  /* 0x002000008040783b */ /* 0x000f2e0000004200 */
[C---:B---3--:R-:W-:Y:S08]  /*b260*/  HMMA.16816.F32.BF16 R48, R76.reuse, R68, R48 ;  /* 0x000000444c30723c */ /* 0x048ff00000041830 */
[C---:B------:R-:W-:Y:S01]  /*b270*/  HMMA.16816.F32.BF16 R52, R76.reuse, R70, R52 ;  /* 0x000000464c34723c */ /* 0x040fe20000041834 */
[----:B------:R-:W3:Y:S07]  /*b280*/  LDSM.16.MT88.4 R68, [R159+0x2000] ;  /* 0x002000009f44783b */ /* 0x000eee0000004200 */
        /* <DEDUP_REMOVED lines=19> */
[C---:B----4-:R-:W-:Y:S08]  /*b3c0*/  HMMA.16816.F32.BF16 R24, R76.reuse, R64, R24 ;  /* 0x000000404c18723c */ /* 0x050ff00000041818 */
[C---:B------:R-:W-:Y:S01]  /*b3d0*/  HMMA.16816.F32.BF16 R28, R76.reuse, R66, R28 ;  /* 0x000000424c1c723c */ /* 0x040fe2000004181c */
[----:B------:R-:W4:Y:S07]  /*b3e0*/  LDSM.16.MT88.4 R64, [R3+0x12000] ;  /* 0x012000000340783b */ /* 0x000f2e0000004200 */
[C---:B---3--:R-:W-:Y:S08]  /*b3f0*/  HMMA.16816.F32.BF16 R32, R76.reuse, R68, R32 ;  /* 0x000000444c20723c */ /* 0x048ff00000041820 */
[C---:B------:R-:W-:Y:S01]  /*b400*/  HMMA.16816.F32.BF16 R36, R76.reuse, R70, R36 ;  /* 0x000000464c24723c */ /* 0x040fe20000041824 */
[----:B------:R-:W3:Y:S07]  /*b410*/  LDSM.16.MT88.4 R68, [R3+0xe800] ;  /* 0x00e800000344783b */ /* 0x000eee0000004200 */
[C---:B-1----:R-:W-:Y:S08]  /*b420*/  HMMA.16816.F32.BF16 R8, R76.reuse, R92, R8 ;  /* 0x0000005c4c08723c */ /* 0x042ff00000041808 */
[C---:B-----5:R-:W-:Y:S08]  /*b430*/  HMMA.16816.F32.BF16 R40, R76.reuse, R80, R40 ;  /* 0x000000504c28723c */ /* 0x060ff00000041828 */
[C---:B------:R-:W-:Y:S01]  /*b440*/  HMMA.16816.F32.BF16 R44, R76.reuse, R82, R44 ;  /* 0x000000524c2c723c */ /* 0x040fe2000004182c */
[----:B------:R-:W1:Y:S07]  /*b450*/  LDSM.16.MT88.4 R80, [R128+0x2800] ;  /* 0x002800008050783b */ /* 0x000e6e0000004200 */
        /* <DEDUP_REMOVED lines=28> */
[C---:B------:R-:W-:Y:S08]  /*b620*/  HMMA.16816.F32.BF16 R8, R76.reuse, R92, R8 ;  /* 0x0000005c4c08723c */ /* 0x040ff00000041808 */
[C---:B---3--:R-:W-:Y:S08]  /*b630*/  HMMA.16816.F32.BF16 R40, R76.reuse, R68, R40 ;  /* 0x000000444c28723c */ /* 0x048ff00000041828 */
[C---:B------:R-:W-:Y:S01]  /*b640*/  HMMA.16816.F32.BF16 R44, R76.reuse, R70, R44 ;  /* 0x000000464c2c723c */ /* 0x040fe2000004182c */
[----:B------:R-:W3:Y:S07]  /*b650*/  LDSM.16.MT88.4 R68, [R128+0x3000] ;  /* 0x003000008044783b */ /* 0x000eee0000004200 */
[C---:B------:R-:W-:Y:S01]  /*b660*/  HMMA.16816.F32.BF16 R12, R76.reuse, R94, R12 ;  /* 0x0000005e4c0c723c */ /* 0x040fe2000004180c */
[----:B------:R-:W5:Y:S07]  /*b670*/  LDSM.16.MT88.4 R92, [R3+0xf000] ;  /* 0x00f00000035c783b */ /* 0x000f6e0000004200 */
        /* <DEDUP_REMOVED lines=10> */
[C---:B------:R-:W-:Y:S01]  /*b720*/  F2FP.BF16.F32.PACK_AB R77, R140.reuse, R141 ;  /* 0x0000008d8c4d723e */ /* 0x040fe200000010ff */
[----:B------:R-:W-:Y:S01]  /*b730*/  FADD.FTZ R141, R141, R166 ;  /* 0x000000a68d8d7221 */ /* 0x000fe20000010000 */
[----:B------:R-:W-:Y:S01]  /*b740*/  F2FP.BF16.F32.PACK_AB R78, R143, R168 ;  /* 0x000000a88f4e723e */ /* 0x000fe200000010ff */
[----:B------:R-:W-:Y:S01]  /*b750*/  LDSM.16.MT88.4 R156, [R159+0x7800] ;  /* 0x007800009f9c783b */ /* 0x000fe20000004200 */
[----:B------:R-:W-:Y:S01]  /*b760*/  F2FP.BF16.F32.PACK_AB R79, R137, R138 ;  /* 0x0000008a894f723e */ /* 0x000fe200000010ff */
[----:B------:R-:W-:-:S04]  /*b770*/  FADD.FTZ R141, R140, R141 ;  /* 0x0000008d8c8d7221 */ /* 0x000fc80000010000 */
[----:B------:R-:W-:Y:S02]  /*b780*/  FADD.FTZ R138, R138, R141 ;  /* 0x0000008d8a8a7221 */ /* 0x000fe40000010000 */
[----:B----4-:R-:W-:Y:S02]  /*b790*/  HMMA.16816.F32.BF16 R8, R76, R64, R8 ;  /* 0x000000404c08723c */ /* 0x010fe40000041808 */
[----:B------:R-:W-:-:S06]  /*b7a0*/  FADD.FTZ R137, R137, R138 ;  /* 0x0000008a89897221 */ /* 0x000fcc0000010000 */
[C---:B------:R-:W-:Y:S01]  /*b7b0*/  HMMA.16816.F32.BF16 R12, R76.reuse, R66, R12 ;  /* 0x000000424c0c723c */ /* 0x040fe2000004180c */
[----:B------:R-:W4:Y:S07]  /*b7c0*/  LDSM.16.MT88.4 R64, [R210+0x13000] ;  /* 0x01300000d240783b */ /* 0x000f2e0000004200 */
[C---:B---3--:R-:W-:Y:S08]  /*b7d0*/  HMMA.16816.F32.BF16 R24, R76.reuse, R68, R24 ;  /* 0x000000444c18723c */ /* 0x048ff00000041818 */
[C---:B------:R-:W-:Y:S01]  /*b7e0*/  HMMA.16816.F32.BF16 R28, R76.reuse, R70, R28 ;  /* 0x000000464c1c723c */ /* 0x040fe2000004181c */
[----:B------:R-:W3:Y:S07]  /*b7f0*/  LDSM.16.MT88.4 R68, [R3+0x13000] ;  /* 0x013000000344783b */ /* 0x000eee0000004200 */
[C---:B-----5:R-:W-:Y:S08]  /*b800*/  HMMA.16816.F32.BF16 R16, R76.reuse, R92, R16 ;  /* 0x0000005c4c10723c */ /* 0x060ff00000041810 */
[C---:B-1----:R-:W-:Y:S08]  /*b810*/  HMMA.16816.F32.BF16 R32, R76.reuse, R80, R32 ;  /* 0x000000504c20723c */ /* 0x042ff00000041820 */
[C---:B------:R-:W-:Y:S01]  /*b820*/  HMMA.16816.F32.BF16 R36, R76.reuse, R82, R36 ;  /* 0x000000524c24723c */ /* 0x040fe20000041824 */
[----:B------:R-:W1:Y:S07]  /*b830*/  LDSM.16.MT88.4 R80, [R128+0x3800] ;  /* 0x003800008050783b */ /* 0x000e6e0000004200 */
[C---:B----4-:R-:W-:Y:S08]  /*b840*/  HMMA.16816.F32.BF16 R40, R76.reuse, R64, R40 ;  /* 0x000000404c28723c */ /* 0x050ff00000041828 */
[C---:B------:R-:W-:Y:S01]  /*b850*/  HMMA.16816.F32.BF16 R44, R76.reuse, R66, R44 ;  /* 0x000000424c2c723c */ /* 0x040fe2000004182c */
[----:B------:R4:W-:Y:S07]  /*b860*/  LDSM.16.MT88.4 R64, [R3+0x13800] ;  /* 0x013800000340783b */ /* 0x0009ee0000004200 */
[----:B---3--:R-:W-:Y:S01]  /*b870*/  HMMA.16816.F32.BF16 R48, R76, R68, R48 ;  /* 0x000000444c30723c */ /* 0x008fe20000041830 */
[----:B------:R-:W-:-:S02]  /*b880*/  F2FP.BF16.F32.PACK_AB R68, R145, R142 ;  /* 0x0000008e9144723e */ /* 0x000fc400000010ff */
[----:B------:R-:W-:Y:S01]  /*b890*/  F2FP.BF16.F32.PACK_AB R69, R147, R136 ;  /* 0x000000889345723e */ /* 0x000fe200000010ff */
[----:B------:R-:W-:-:S04]  /*b8a0*/  FADD.FTZ R136, R136, R137 ;  /* 0x0000008988887221 */ /* 0x000fc80000010000 */
[----:B------:R-:W-:Y:S01]  /*b8b0*/  HMMA.16816.F32.BF16 R52, R76, R70, R52 ;  /* 0x000000464c34723c */ /* 0x000fe20000041834 */
[----:B------:R-:W-:Y:S01]  /*b8c0*/  F2FP.BF16.F32.PACK_AB R70, R146, R149 ;  /* 0x000000959246723e */ /* 0x000fe200000010ff */
[----:B------:R-:W-:Y:S01]  /*b8d0*/  FADD.FTZ R147, R147, R136 ;  /* 0x0000008893937221 */ /* 0x000fe20000010000 */
[----:B--2---:R-:W-:-:S03]  /*b8e0*/  F2FP.BF16.F32.PACK_AB R71, R133, R144 ;  /* 0x000000908547723e */ /* 0x004fc600000010ff */
[----:B------:R-:W-:Y:S01]  /*b8f0*/  FADD.FTZ R144, R144, R147 ;  /* 0x0000009390907221 */ /* 0x000fe20000010000 */
[----:B----4-:R-:W-:Y:S01]  /*b900*/  FADD.FTZ R3, R131, R126 ;  /* 0x0000007e83037221 */ /* 0x010fe20000010000 */
[----:B------:R-:W-:Y:S01]  /*b910*/  HMMA.16816.F32.BF16 R20, R76, R94, R20 ;  /* 0x0000005e4c14723c */ /* 0x000fe20000041814 */
[----:B------:R-:W2:Y:S01]  /*b920*/  LDSM.16.MT88.4 R92, [R210+0x13800] ;  /* 0x01380000d25c783b */ /* 0x000ea20000004200 */
[----:B------:R-:W-:Y:S01]  /*b930*/  FADD.FTZ R231, R133, R144 ;  /* 0x0000009085e77221 */ /* 0x000fe20000010000 */
[----:B------:R-:W-:-:S04]  /*b940*/  FADD.FTZ R3, R160, R3 ;  /* 0x00000003a0037221 */ /* 0x000fc80000010000 */
[----:B------:R-:W-:Y:S01]  /*b950*/  FADD.FTZ R172, R172, R3 ;  /* 0x00000003acac7221 */ /* 0x000fe20000010000 */
[----:B------:R-:W-:Y:S01]  /*b960*/  HMMA.16816.F32.BF16 R56, R76, R88, R56 ;  /* 0x000000584c38723c */ /* 0x000fe20000041838 */
[----:B------:R-:W-:Y:S02]  /*b970*/  MOV R3, R153 ;  /* 0x0000009900037202 */ /* 0x000fe40000000f00 */
[----:B------:R-:W-:-:S04]  /*b980*/  FADD.FTZ R172, R179, R172 ;  /* 0x000000acb3ac7221 */ /* 0x000fc80000010000 */
[----:B------:R-:W-:Y:S01]  /*b990*/  FADD.FTZ R181, R181, R172 ;  /* 0x000000acb5b57221 */ /* 0x000fe20000010000 */
[----:B------:R-:W-:Y:S03]  /*b9a0*/  HMMA.16816.F32.BF16 R60, R76, R90, R60 ;  /* 0x0000005a4c3c723c */ /* 0x000fe6000004183c */
        /* <DEDUP_REMOVED lines=9> */
[----:B------:R-:W-:Y:S01]  /*ba40*/  HMMA.16816.F32.BF16 R120, R68, R116, R16 ;  /* 0x000000744478723c */ /* 0x000fe20000041810 */
[----:B------:R-:W4:Y:S02]  /*ba50*/  LDSM.16.MT88.4 R16, [R210+0xf800] ;  /* 0x00f80000d210783b */ /* 0x000f240000004200 */
[----:B------:R-:W-:-:S04]  /*ba60*/  FADD.FTZ R163, R163, R164 ;  /* 0x000000a4a3a37221 */ /* 0x000fc80000010000 */
[----:B------:R-:W-:Y:S01]  /*ba70*/  FADD.FTZ R168, R168, R163 ;  /* 0x000000a3a8a87221 */ /* 0x000fe20000010000 */
[----:B-1----:R-:W-:Y:S03]  /*ba80*/  HMMA.16816.F32.BF16 R112, R68, R80, R24 ;  /* 0x000000504470723c */ /* 0x002fe60000041818 */
[----:B------:R-:W-:-:S04]  /*ba90*/  FADD.FTZ R143, R143, R168 ;  /* 0x000000a88f8f7221 */ /* 0x000fc80000010000 */
[----:B------:R-:W-:Y:S01]  /*baa0*/  FADD.FTZ R142, R142, R143 ;  /* 0x0000008f8e8e7221 */ /* 0x000fe20000010000 */
[----:B------:R-:W-:Y:S03]  /*bab0*/  HMMA.16816.F32.BF16 R108, R68, R82, R28 ;  /* 0x00000052446c723c */ /* 0x000fe6000004181c */
[----:B------:R-:W-:-:S04]  /*bac0*/  FADD.FTZ R142, R145, R142 ;  /* 0x0000008e918e7221 */ /* 0x000fc80000010000 */
[----:B------:R-:W-:Y:S01]  /*bad0*/  FADD.FTZ R149, R149, R142 ;  /* 0x0000008e95957221 */ /* 0x000fe20000010000 */
[----:B------:R-:W-:Y:S03]  /*bae0*/  HMMA.16816.F32.BF16 R104, R68, R100, R32 ;  /* 0x000000644468723c */ /* 0x000fe60000041820 */
[----:B------:R-:W-:-:S05]  /*baf0*/  FADD.FTZ R233, R146, R149 ;  /* 0x0000009592e97221 */ /* 0x000fca0000010000 */
[C---:B--2---:R-:W-:Y:S08]  /*bb00*/  HMMA.16816.F32.BF16 R96, R68.reuse, R92, R40 ;  /* 0x0000005c4460723c */ /* 0x044ff00000041828 */
[C---:B---3--:R-:W-:Y:S08]  /*bb10*/  HMMA.16816.F32.BF16 R80, R68.reuse, R76, R56 ;  /* 0x0000004c4450723c */ /* 0x048ff00000041838 */
[C---:B------:R-:W-:Y:S08]  /*bb20*/  HMMA.16816.F32.BF16 R116, R68.reuse, R118, R20 ;  /* 0x000000764474723c */ /* 0x040ff00000041814 */
[C---:B------:R-:W-:Y:S08]  /*bb30*/  HMMA.16816.F32.BF16 R88, R68.reuse, R64, R48 ;  /* 0x000000404458723c */ /* 0x040ff00000041830 */
[C---:B------:R-:W-:Y:S08]  /*bb40*/  HMMA.16816.F32.BF16 R84, R68.reuse, R66, R52 ;  /* 0x000000424454723c */ /* 0x040ff00000041834 */
[C---:B------:R-:W-:Y:S08]  /*bb50*/  HMMA.16816.F32.BF16 R76, R68.reuse, R78, R60 ;  /* 0x0000004e444c723c */ /* 0x040ff0000004183c */
[C---:B----4-:R-:W-:Y:S08]  /*bb60*/  HMMA.16816.F32.BF16 R128, R68.reuse, R16, R8 ;  /* 0x000000104480723c */ /* 0x050ff00000041808 */
[C---:B------:R-:W-:Y:S08]  /*bb70*/  HMMA.16816.F32.BF16 R124, R68.reuse, R18, R12 ;  /* 0x00000012447c723c */ /* 0x040ff0000004180c */
[C---:B------:R-:W-:Y:S08]  /*bb80*/  HMMA.16816.F32.BF16 R100, R68.reuse, R102, R36 ;  /* 0x000000664464723c */ /* 0x040ff00000041824 */
[C---:B------:R-:W-:Y:S08]  /*bb90*/  HMMA.16816.F32.BF16 R92, R68.reuse, R94, R44 ;  /* 0x0000005e445c723c */ /* 0x040ff0000004182c */
[C---:B------:R-:W-:Y:S08]  /*bba0*/  HMMA.16816.F32.BF16 R72, R68.reuse, R156, R72 ;  /* 0x0000009c4448723c */ /* 0x040ff00000041848 */
[----:B------:R-:W-:-:S15]  /*bbb0*/  HMMA.16816.F32.BF16 R68, R68, R158, R4 ;  /* 0x0000009e4444723c */ /* 0x000fde0000041804 */
[----:B------:R-:W-:-:S05]  /*bbc0*/  NOP ;  /* 0x0000000000007918 */ /* 0x000fca0000000000 */
.L_x_2000:
        /* <DEDUP_REMOVED lines=16> */
[----:B------:R-:W3:Y:S01]  /*bcd0*/  LDCU UR4, c[0x0][0x45c] ;  /* 0x00008b80ff0477ac */ /* 0x000ee20008000800 */
[----:B------:R-:W4:Y:S01]  /*bce0*/  LDCU.64 UR6, c[0x0][0x3a0] ;  /* 0x00007400ff0677ac */ /* 0x000f220008000a00 */
[----:B------:R-:W2:Y:S01]  /*bcf0*/  LDCU.64 UR8, c[0x0][0x3a8] ;  /* 0x00007500ff0877ac */ /* 0x000ea20008000a00 */
[----:B-1----:R-:W-:-:S12]  /*bd00*/  ULEA UR5, UR5, UR11, 0x18 ;  /* 0x0000000b05057291 */ /* 0x002fd8000f8ec0ff */
.L_x_2010:
[----:B------:R-:W-:Y:S01]  /*bd10*/  @!P1 IADD3 R5, P0, PT, RZ, -R224, RZ ;  /* 0x800000e0ff059210 */ /* 0x000fe20007f1e0ff */
[----:B------:R-:W1:Y:S01]  /*bd20*/  @!P1 LDC R28, c[0x0][0x3c0] ;  /* 0x0000f000ff1c9b82 */ /* 0x000e620000000800 */
[----:B------:R-:W-:Y:S07]  /*bd30*/  DEPBAR.LE SB0, 0x0 ;  /* 0x000080000000791a */ /* 0x000fee0000000000 */
[----:B------:R-:W2:Y:S08]  /*bd40*/  LDC R31, c[0x0][0x3c4] ;  /* 0x0000f100ff1f7b82 */ /* 0x000eb00000000800 */
[----:B------:R-:W-:Y:S01]  /*bd50*/  BAR.SYNC.DEFER_BLOCKING 0x0 ;  /* 0x0000000000007b1d */ /* 0x000fe20000010000 */
[C---:B------:R-:W-:Y:S02]  /*bd60*/  IMAD.SHL.U32 R4, R209.reuse, 0x8, RZ ;  /* 0x00000008d1047824 */ /* 0x040fe400078e00ff */
[----:B------:R-:W-:Y:S02]  /*bd70*/  IMAD.MOV.U32 R3, RZ, RZ, R218 ;  /* 0x000000ffff037224 */ /* 0x000fe400078e00da */
[----:B------:R-:W-:Y:S01]  /*bd80*/  IMAD.MOV.U32 R2, RZ, RZ, R219 ;  /* 0x000000ffff027224 */ /* 0x000fe200078e00db */
[C---:B------:R-:W-:Y:S01]  /*bd90*/  LOP3.LUT R8, R4.reuse, 0x1f8, RZ, 0xc0, !PT ;  /* 0x000001f804087812 */ /* 0x040fe200078ec0ff */
        /* <DEDUP_REMOVED lines=42> */
[----:B------:R-:W-:Y:S04]  /*c040*/  LOP3.LUT R4, R226, R5, RZ, 0x3c, !PT ;  /* 0x00000005e2047212 */ /* 0x000fe800078e3cff */
[----:B------:R-:W-:Y:S05]  /*c050*/  ISETP.GE.AND P3, PT, R4, RZ, PT ;  /* 0x000000ff0400720c */ /* 0x000fea0003f66270 */
        /* <DEDUP_REMOVED lines=27> */
.L_x_2007:
        /* <DEDUP_REMOVED lines=8> */
[----:B------:R-:W-:Y:S02]  /*c290*/  LOP3.LUT R2, R208, 0x1c0, R189, 0xf8, !PT ;  /* 0x000001c0d0027812 */ /* 0x000fe400078ef8bd */
[----:B------:R-:W-:Y:S02]  /*c2a0*/  IADD3.X R31, PT, PT, R28, R219, RZ, P0, !PT ;  /* 0x000000db1c1f7210 */ /* 0x000fe400007fe4ff */
[-C--:B------:R-:W-:Y:S01]  /*c2b0*/  IADD3 R32, P2, PT, R30, R29.reuse, RZ ;  /* 0x0000001d1e207210 */ /* 0x080fe20007f5e0ff */
[----:B------:R-:W-:Y:S01]  /*c2c0*/  LDGSTS.E.BYPASS.LTC128B.128 [R229+0x10000], desc[UR16][R218.64+0x80] ;  /* 0x10000080dae57fae */ /* 0x000fe2000b981a10 */
[----:B------:R-:W-:Y:S02]  /*c2d0*/  LOP3.LUT R189, R189, 0x400, RZ, 0xc0, !PT ;  /* 0x00000400bdbd7812 */ /* 0x000fe400078ec0ff */
[-C--:B------:R-:W-:Y:S02]  /*c2e0*/  IADD3.X R33, PT, PT, R31, R28.reuse, RZ, P2, !PT ;  /* 0x0000001c1f217210 */ /* 0x080fe400017fe4ff */
[-C--:B------:R-:W-:Y:S02]  /*c2f0*/  IADD3 R38, P0, PT, R32, R29.reuse, RZ ;  /* 0x0000001d20267210 */ /* 0x080fe40007f1e0ff */
[----:B------:R-:W-:Y:S01]  /*c300*/  LOP3.LUT R2, R2, 0x8, R209, 0x78, !PT ;  /* 0x0000000802027812 */ /* 0x000fe200078e78d1 */
[----:B------:R-:W-:Y:S01]  /*c310*/  LDGSTS.E.BYPASS.LTC128B.128 [R229+0xc800], desc[UR16][R30.64] ;  /* 0x0c8000001ee57fae */ /* 0x000fe2000b981a10 */
[-C--:B------:R-:W-:Y:S02]  /*c320*/  IADD3.X R39, PT, PT, R33, R28.reuse, RZ, P0, !PT ;  /* 0x0000001c21277210 */ /* 0x080fe400007fe4ff */
[----:B------:R-:W-:Y:S02]  /*c330*/  IADD3 R36, P2, PT, R38, R29, RZ ;  /* 0x0000001d26247210 */ /* 0x000fe40007f5e0ff */
[----:B------:R-:W-:Y:S02]  /*c340*/  LEA R189, R2, R189, 0x1 ;  /* 0x000000bd02bd7211 */ /* 0x000fe400078e08ff */
[-C--:B------:R-:W-:Y:S01]  /*c350*/  IADD3.X R37, PT, PT, R39, R28.reuse, RZ, P2, !PT ;  /* 0x0000001c27257210 */ /* 0x080fe200017fe4ff */
[----:B------:R1:W-:Y:S01]  /*c360*/  LDGSTS.E.BYPASS.LTC128B.128 [R229+0x10800], desc[UR16][R30.64+0x80] ;  /* 0x108000801ee57fae */ /* 0x0003e2000b981a10 */
[-C--:B------:R-:W-:Y:S02]  /*c370*/  IADD3 R34, P0, PT, R36, R29.reuse, RZ ;  /* 0x0000001d24227210 */ /* 0x080fe40007f1e0ff */
[----:B------:R-:W-:Y:S02]  /*c380*/  IADD3 R213, PT, PT, R189, UR5, RZ ;  /* 0x00000005bdd57c10 */ /* 0x000fe4000fffe0ff */
[-C--:B------:R-:W-:Y:S02]  /*c390*/  IADD3.X R35, PT, PT, R37, R28.reuse, RZ, P0, !PT ;  /* 0x0000001c25237210 */ /* 0x080fe400007fe4ff */
[-C--:B------:R-:W-:Y:S01]  /*c3a0*/  IADD3 R40, P2, PT, R34, R29.reuse, RZ ;  /* 0x0000001d22287210 */ /* 0x080fe20007f5e0ff */
[----:B------:R-:W-:Y:S01]  /*c3b0*/  LDGSTS.E.BYPASS.LTC128B.128 [R229+0xd000], desc[UR16][R32.64] ;  /* 0x0d00000020e57fae */ /* 0x000fe2000b981a10 */
[----:B------:R-:W-:Y:S02]  /*c3c0*/  MOV R2, 0x40 ;  /* 0x0000004000027802 */ /* 0x000fe40000000f00 */
[-C--:B------:R-:W-:Y:S02]  /*c3d0*/  IADD3.X R41, PT, PT, R35, R28.reuse, RZ, P2, !PT ;  /* 0x0000001c23297210 */ /* 0x080fe400017fe4ff */
[----:B------:R-:W-:Y:S02]  /*c3e0*/  IADD3 R42, P0, PT, R40, R29, RZ ;  /* 0x0000001d282a7210 */ /* 0x000fe40007f1e0ff */
[----:B------:R-:W-:Y:S01]  /*c3f0*/  ISETP.NE.AND P2, PT, R225, 0x1, PT ;  /* 0x00000001e100780c */ /* 0x000fe20003f45270 */
[----:B------:R-:W-:Y:S01]  /*c400*/  LDGSTS.E.BYPASS.LTC128B.128 [R229+0x11000], desc[UR16][R32.64+0x80] ;  /* 0x1100008020e57fae */ /* 0x000fe2000b981a10 */
[----:B------:R-:W-:Y:S02]  /*c410*/  IADD3.X R43, PT, PT, R41, R28, RZ, P0, !PT ;  /* 0x0000001c292b7210 */ /* 0x000fe400007fe4ff */
[----:B------:R-:W-:Y:S04]  /*c420*/  LOP3.LUT P0, RZ, R209, 0x2, RZ, 0xc0, !PT ;  /* 0x00000002d1ff7812 */ /* 0x000fe8000780c0ff */
[----:B------:R-:W-:Y:S01]  /*c430*/  SEL R212, R139, 0xffffffe0, !P0 ;  /* 0xffffffe08bd47807 */ /* 0x000fe20004000000 */
[----:B------:R-:W-:Y:S01]  /*c440*/  LDGSTS.E.BYPASS.LTC128B.128 [R229+0xd800], desc[UR16][R38.64] ;  /* 0x0d80000026e57fae */ /* 0x000fe2000b981a10 */
[----:B------:R-:W-:Y:S02]  /*c450*/  LOP3.LUT P0, RZ, R209, 0x4, RZ, 0xc0, !PT ;  /* 0x00000004d1ff7812 */ /* 0x000fe4000780c0ff */
[-C--:B------:R-:W-:Y:S02]  /*c460*/  IADD3 R188, PT, PT, R211, R212.reuse, RZ ;  /* 0x000000d4d3bc7210 */ /* 0x080fe40007ffe0ff */
[----:B------:R-:W-:Y:S02]  /*c470*/  IADD3 R3, PT, PT, R213, R212, RZ ;  /* 0x000000d4d5037210 */ /* 0x000fe40007ffe0ff */
[----:B------:R-:W-:Y:S01]  /*c480*/  SEL R2, R2, 0xffffffc0, !P0 ;  /* 0xffffffc002027807 */ /* 0x000fe20004000000 */
[----:B------:R-:W-:Y:S03]  /*c490*/  LDGSTS.E.BYPASS.LTC128B.128 [R229+0x11800], desc[UR16][R38.64+0x80] ;  /* 0x1180008026e57fae */ /* 0x000fe6000b981a10 */
[-C--:B------:R-:W-:Y:S02]  /*c4a0*/  IADD3 R201, PT, PT, R211, R2.reuse, RZ ;  /* 0x00000002d3c97210 */ /* 0x080fe40007ffe0ff */
[----:B------:R-:W-:Y:S02]  /*c4b0*/  IADD3 R213, PT, PT, R213, R2, RZ ;  /* 0x00000002d5d57210 */ /* 0x000fe40007ffe0ff */
[C---:B------:R-:W-:Y:S01]  /*c4c0*/  IADD3 R200, PT, PT, R212.reuse, R201, RZ ;  /* 0x000000c9d4c87210 */ /* 0x040fe20007ffe0ff */
[----:B------:R-:W-:Y:S01]  /*c4d0*/  LDGSTS.E.BYPASS.LTC128B.128 [R229+0xe000], desc[UR16][R36.64] ;  /* 0x0e00000024e57fae */ /* 0x000fe2000b981a10 */
[----:B------:R-:W-:Y:S07]  /*c4e0*/  IADD3 R2, PT, PT, R212, R213, RZ ;  /* 0x000000d5d4027210 */ /* 0x000fee0007ffe0ff */
[----:B------:R-:W-:Y:S08]  /*c4f0*/  LDGSTS.E.BYPASS.LTC128B.128 [R229+0x12000], desc[UR16][R36.64+0x80] ;  /* 0x1200008024e57fae */ /* 0x000ff0000b981a10 */
[----:B------:R-:W-:Y:S08]  /*c500*/  LDGSTS.E.BYPASS.LTC128B.128 [R229+0xe800], desc[UR16][R34.64] ;  /* 0x0e80000022e57fae */ /* 0x000ff0000b981a10 */
[----:B------:R2:W-:Y:S08]  /*c510*/  LDGSTS.E.BYPASS.LTC128B.128 [R229+0x12800], desc[UR16][R34.64+0x80] ;  /* 0x1280008022e57fae */ /* 0x0005f0000b981a10 */
[----:B------:R-:W-:Y:S08]  /*c520*/  LDGSTS.E.BYPASS.LTC128B.128 [R229+0xf000], desc[UR16][R40.64] ;  /* 0x0f00000028e57fae */ /* 0x000ff0000b981a10 */
[----:B------:R-:W-:Y:S08]  /*c530*/  LDGSTS.E.BYPASS.LTC128B.128 [R229+0x13000], desc[UR16][R40.64+0x80] ;  /* 0x1300008028e57fae */ /* 0x000ff0000b981a10 */
[----:B------:R-:W-:Y:S08]  /*c540*/  LDGSTS.E.BYPASS.LTC128B.128 [R229+0xf800], desc[UR16][R42.64] ;  /* 0x0f8000002ae57fae */ /* 0x000ff0000b981a10 */
[----:B------:R5:W-:Y:S08]  /*c550*/  LDGSTS.E.BYPASS.LTC128B.128 [R229+0x13800], desc[UR16][R42.64+0x80] ;  /* 0x138000802ae57fae */ /* 0x000bf0000b981a10 */
[----:B------:R-:W-:Y:S08]  /*c560*/  LDSM.16.M88.4 R140, [R211] ;  /* 0x00000000d38c783b */ /* 0x000ff00000000200 */
[----:B------:R-:W3:Y:S08]  /*c570*/  LDSM.16.M88.4 R144, [R189+UR5+0x4000] ;  /* 0x00400005bd90783b */ /* 0x000ef00008000200 */
[----:B------:R-:W4:Y:S08]  /*c580*/  LDSM.16.M88.4 R148, [R189+UR5+0x4800] ;  /* 0x00480005bd94783b */ /* 0x000f300008000200 */
[----:B------:R-:W1:Y:S08]  /*c590*/  LDSM.16.M88.4 R152, [R189+UR5+0x5000] ;  /* 0x00500005bd98783b */ /* 0x000e700008000200 */
[----:B------:R-:W0:Y:S08]  /*c5a0*/  LDGDEPBAR ;  /* 0x00000000000079af */ /* 0x000e300000000000 */
[----:B------:R-:W2:Y:S08]  /*c5b0*/  LDSM.16.M88.4 R156, [R189+UR5+0x5800] ;  /* 0x00580005bd9c783b */ /* 0x000eb00008000200 */
[----:B------:R-:W5:Y:S01]  /*c5c0*/  LDSM.16.M88.4 R160, [R189+UR5+0x6000] ;  /* 0x00600005bda0783b */ /* 0x000f620008000200 */
[C---:B---3--:R-:W-:Y:S07]  /*c5d0*/  HMMA.16816.F32.BF16 R4, R140.reuse, R144, RZ ;  /* 0x000000908c04723c */ /* 0x048fee00000418ff */
[----:B------:R-:W3:Y:S01]  /*c5e0*/  LDSM.16.M88.4 R164, [R189+UR5+0x6800] ;  /* 0x00680005bda4783b */ /* 0x000ee20008000200 */
[C---:B------:R-:W-:Y:S07]  /*c5f0*/  HMMA.16816.F32.BF16 R8, R140.reuse, R146, RZ ;  /* 0x000000928c08723c */ /* 0x040fee00000418ff */
[----:B------:R-:W3:Y:S01]  /*c600*/  LDSM.16.M88.4 R168, [R189+UR5+0x7000] ;  /* 0x00700005bda8783b */ /* 0x000ee20008000200 */
[C---:B----4-:R-:W-:Y:S07]  /*c610*/  HMMA.16816.F32.BF16 R12, R140.reuse, R148, RZ ;  /* 0x000000948c0c723c */ /* 0x050fee00000418ff */
[----:B------:R-:W4:Y:S01]  /*c620*/  LDSM.16.M88.4 R172, [R189+UR5+0x7800] ;  /* 0x00780005bdac783b */ /* 0x000f220008000200 */
[C---:B------:R-:W-:Y:S07]  /*c630*/  HMMA.16816.F32.BF16 R16, R140.reuse, R150, RZ ;  /* 0x000000968c10723c */ /* 0x040fee00000418ff */
[----:B------:R-:W-:Y:S01]  /*c640*/  LDSM.16.M88.4 R176, [R188] ;  /* 0x00000000bcb0783b */ /* 0x000fe20000000200 */
[C---:B-1----:R-:W-:Y:S07]  /*c650*/  HMMA.16816.F32.BF16 R20, R140.reuse, R152, RZ ;  /* 0x000000988c14723c */ /* 0x042fee00000418ff */
[----:B------:R-:W1:Y:S01]  /*c660*/  LDSM.16.M88.4 R180, [R3+0x4000] ;  /* 0x0040000003b4783b */ /* 0x000e620000000200 */
[C---:B------:R-:W-:Y:S07]  /*c670*/  HMMA.16816.F32.BF16 R24, R140.reuse, R154, RZ ;  /* 0x0000009a8c18723c */ /* 0x040fee00000418ff */
[----:B------:R-:W1:Y:S01]  /*c680*/  LDSM.16.M88.4 R184, [R3+0x4800] ;  /* 0x0048000003b8783b */ /* 0x000e620000000200 */
[C---:B--2---:R-:W-:Y:S07]  /*c690*/  HMMA.16816.F32.BF16 R28, R140.reuse, R156, RZ ;  /* 0x0000009c8c1c723c */ /* 0x044fee00000418ff */
[----:B------:R-:W2:Y:S01]  /*c6a0*/  LDSM.16.M88.4 R132, [R3+0x5000] ;  /* 0x005000000384783b */ /* 0x000ea20000000200 */
[C---:B------:R-:W-:Y:S07]  /*c6b0*/  HMMA.16816.F32.BF16 R32, R140.reuse, R158, RZ ;  /* 0x0000009e8c20723c */ /* 0x040fee00000418ff */
[----:B------:R-:W-:Y:S01]  /*c6c0*/  LDSM.16.M88.4 R144, [R3+0x6000] ;  /* 0x006000000390783b */ /* 0x000fe20000000200 */
[C---:B-----5:R-:W-:Y:S07]  /*c6d0*/  HMMA.16816.F32.BF16 R36, R140.reuse, R160, RZ ;  /* 0x000000a08c24723c */ /* 0x060fee00000418ff */
[----:B------:R-:W-:Y:S01]  /*c6e0*/  LDSM.16.M88.4 R148, [R3+0x6800] ;  /* 0x006800000394783b */ /* 0x000fe20000000200 */
[C---:B------:R-:W-:Y:S07]  /*c6f0*/  HMMA.16816.F32.BF16 R40, R140.reuse, R162, RZ ;  /* 0x000000a28c28723c */ /* 0x040fee00000418ff */
[----:B------:R-:W-:Y:S01]  /*c700*/  LDSM.16.M88.4 R152, [R3+0x7000] ;  /* 0x007000000398783b */ /* 0x000fe20000000200 */
[C---:B---3--:R-:W-:Y:S07]  /*c710*/  HMMA.16816.F32.BF16 R44, R140.reuse, R164, RZ ;  /* 0x000000a48c2c723c */ /* 0x048fee00000418ff */
[----:B------:R-:W-:Y:S01]  /*c720*/  LDSM.16.M88.4 R156, [R3+0x7800] ;  /* 0x00780000039c783b */ /* 0x000fe20000000200 */
[C---:B------:R-:W-:Y:S07]  /*c730*/  HMMA.16816.F32.BF16 R48, R140.reuse, R166, RZ ;  /* 0x000000a68c30723c */ /* 0x040fee00000418ff */
[----:B------:R-:W-:Y:S01]  /*c740*/  LDSM.16.M88.4 R160, [R201] ;  /* 0x00000000c9a0783b */ /* 0x000fe20000000200 */
[C---:B------:R-:W-:Y:S07]  /*c750*/  HMMA.16816.F32.BF16 R52, R140.reuse, R168, RZ ;  /* 0x000000a88c34723c */ /* 0x040fee00000418ff */
[----:B------:R-:W-:Y:S01]  /*c760*/  LDSM.16.M88.4 R164, [R213+0x4000] ;  /* 0x00400000d5a4783b */ /* 0x000fe20000000200 */
[C---:B------:R-:W-:Y:S07]  /*c770*/  HMMA.16816.F32.BF16 R56, R140.reuse, R170, RZ ;  /* 0x000000aa8c38723c */ /* 0x040fee00000418ff */
[----:B------:R-:W-:Y:S01]  /*c780*/  LDSM.16.M88.4 R168, [R213+0x4800] ;  /* 0x00480000d5a8783b */ /* 0x000fe20000000200 */
[C---:B----4-:R-:W-:Y:S07]  /*c790*/  HMMA.16816.F32.BF16 R60, R140.reuse, R172, RZ ;  /* 0x000000ac8c3c723c */ /* 0x050fee00000418ff */
[----:B------:R-:W-:Y:S01]  /*c7a0*/  LDSM.16.M88.4 R192, [R213+0xa800] ;  /* 0x00a80000d5c0783b */ /* 0x000fe20000000200 */
[----:B------:R-:W-:Y:S07]  /*c7b0*/  HMMA.16816.F32.BF16 R64, R140, R174, RZ ;  /* 0x000000ae8c40723c */ /* 0x000fee00000418ff */
[----:B------:R-:W3:Y:S01]  /*c7c0*/  LDSM.16.M88.4 R140, [R3+0x5800] ;  /* 0x00580000038c783b */ /* 0x000ee20000000200 */
[C---:B-1----:R-:W-:Y:S07]  /*c7d0*/  HMMA.16816.F32.BF16 R4, R176.reuse, R180, R4 ;  /* 0x000000b4b004723c */ /* 0x042fee0000041804 */
[----:B------:R-:W1:Y:S01]  /*c7e0*/  LDSM.16.M88.4 R172, [R213+0x5000] ;  /* 0x00500000d5ac783b */ /* 0x000e620000000200 */
[C---:B------:R-:W-:Y:S07]  /*c7f0*/  HMMA.16816.F32.BF16 R8, R176.reuse, R182, R8 ;  /* 0x000000b6b008723c */ /* 0x040fee0000041808 */
[----:B------:R-:W-:Y:S01]  /*c800*/  LDSM.16.M88.4 R180, [R213+0x9000] ;  /* 0x00900000d5b4783b */ /* 0x000fe20000000200 */
[C---:B------:R-:W-:Y:S07]  /*c810*/  HMMA.16816.F32.BF16 R12, R176.reuse, R184, R12 ;  /* 0x000000b8b00c723c */ /* 0x040fee000004180c */
[----:B------:R-:W-:Y:S01]  /*c820*/  LDSM.16.M88.4 R196, [R213+0xb000] ;  /* 0x00b00000d5c4783b */ /* 0x000fe20000000200 */
[C---:B------:R-:W-:Y:S07]  /*c830*/  HMMA.16816.F32.BF16 R16, R176.reuse, R186, R16 ;  /* 0x000000bab010723c */ /* 0x040fee0000041810 */
[----:B------:R-:W-:Y:S01]  /*c840*/  LDSM.16.M88.4 R184, [R213+0x9800] ;  /* 0x00980000d5b8783b */ /* 0x000fe20000000200 */
[C---:B--2---:R-:W-:Y:S07]  /*c850*/  HMMA.16816.F32.BF16 R20, R176.reuse, R132, R20 ;  /* 0x00000084b014723c */ /* 0x044fee0000041814 */
[----:B------:R-:W-:Y:S01]  /*c860*/  LDSM.16.M88.4 R204, [R2+0x8000] ;  /* 0x0080000002cc783b */ /* 0x000fe20000000200 */
[C---:B------:R-:W-:Y:S07]  /*c870*/  HMMA.16816.F32.BF16 R24, R176.reuse, R134, R24 ;  /* 0x00000086b018723c */ /* 0x040fee0000041818 */
[----:B------:R-:W2:Y:S01]  /*c880*/  LDSM.16.M88.4 R132, [R213+0x5800] ;  /* 0x00580000d584783b */ /* 0x000ea20000000200 */
[C---:B---3--:R-:W-:Y:S08]  /*c890*/  HMMA.16816.F32.BF16 R28, R176.reuse, R140, R28 ;  /* 0x0000008cb01c723c */ /* 0x048ff0000004181c */
[C---:B------:R-:W-:Y:S01]  /*c8a0*/  HMMA.16816.F32.BF16 R32, R176.reuse, R142, R32 ;  /* 0x0000008eb020723c */ /* 0x040fe20000041820 */
[----:B------:R-:W3:Y:S07]  /*c8b0*/  LDSM.16.M88.4 R140, [R213+0x6000] ;  /* 0x00600000d58c783b */ /* 0x000eee0000000200 */
        /* <DEDUP_REMOVED lines=23> */
[C---:B------:R-:W-:Y:S01]  /*ca30*/  HMMA.16816.F32.BF16 R32, R160.reuse, R134, R32 ;  /* 0x00000086a020723c */ /* 0x040fe20000041820 */
[----:B------:R-:W1:Y:S07]  /*ca40*/  LDSM.16.M88.4 R132, [R213+0x7800] ;  /* 0x00780000d584783b */ /* 0x000e6e0000000200 */
[C---:B---3--:R-:W-:Y:S08]  /*ca50*/  HMMA.16816.F32.BF16 R36, R160.reuse, R140, R36 ;  /* 0x0000008ca024723c */ /* 0x048ff00000041824 */
        /* <DEDUP_REMOVED lines=112> */
[----:B------:R-:W-:Y:S03]  /*d160*/  FMUL.FTZ R252, R10, UR10 ;  /* 0x0000000a0afc7c20 */ /* 0x000fe60008410000 */
[----:B------:R-:W4:Y:S01]  /*d170*/  MUFU.TANH R158, R133 ;  /* 0x00000085009e7308 */ /* 0x000f220000002400 */
        /* <DEDUP_REMOVED lines=8> */
[----:B--2---:R-:W-:Y:S01]  /*d200*/  FMUL.FTZ R190, R18, UR10 ;  /* 0x0000000a12be7c20 */ /* 0x004fe20008410000 */
[----:B------:R-:W-:Y:S01]  /*d210*/  FMUL.FTZ R238, R16, UR10 ;  /* 0x0000000a10ee7c20 */ /* 0x000fe20008410000 */
[----:B------:R-:W-:Y:S01]  /*d220*/  FMUL.FTZ R234, R17, UR10 ;  /* 0x0000000a11ea7c20 */ /* 0x000fe20008410000 */
[----:B------:R-:W-:Y:S03]  /*d230*/  FMUL.FTZ R232, R19, UR10 ;  /* 0x0000000a13e87c20 */ /* 0x000fe60008410000 */
[----:B------:R2:W2:Y:S01]  /*d240*/  MUFU.TANH R162, R136 ;  /* 0x0000008800a27308 */ /* 0x0004a20000002400 */
[----:B------:R-:W-:Y:S01]  /*d250*/  FMUL.FTZ R191, R22, UR10 ;  /* 0x0000000a16bf7c20 */ /* 0x000fe20008410000 */
[----:B------:R-:W-:Y:S01]  /*d260*/  FMUL.FTZ R230, R21, UR10 ;  /* 0x0000000a15e67c20 */ /* 0x000fe20008410000 */
[----:B------:R-:W-:Y:S07]  /*d270*/  FMUL.FTZ R228, R23, UR10 ;  /* 0x0000000a17e47c20 */ /* 0x000fee0008410000 */
[----:B------:R5:W3:Y:S01]  /*d280*/  MUFU.TANH R213, R190 ;  /* 0x000000be00d57308 */ /* 0x000ae20000002400 */
[----:B-1----:R-:W1:Y:S01]  /*d290*/  LDSM.16.M88.4 R132, [R2+0x9800] ;  /* 0x009800000284783b */ /* 0x002e620000000200 */
[----:B------:R-:W-:Y:S01]  /*d2a0*/  FMUL.FTZ R206, R25, UR10 ;  /* 0x0000000a19ce7c20 */ /* 0x000fe20008410000 */
[----:B------:R-:W-:Y:S07]  /*d2b0*/  FMUL.FTZ R204, R27, UR10 ;  /* 0x0000000a1bcc7c20 */ /* 0x000fee0008410000 */
[----:B------:R-:W1:Y:S01]  /*d2c0*/  MUFU.TANH R155, R191 ;  /* 0x000000bf009b7308 */ /* 0x000e620000002400 */
[----:B--2---:R-:W-:Y:S09]  /*d2d0*/  FMUL.FTZ R136, R20, UR10 ;  /* 0x0000000a14887c20 */ /* 0x004ff20008410000 */
[----:B------:R-:W2:Y:S01]  /*d2e0*/  MUFU.TANH R151, R136 ;  /* 0x0000008800977308 */ /* 0x000ea20000002400 */
[----:B-----5:R-:W-:Y:S09]  /*d2f0*/  FMUL.FTZ R190, R24, UR10 ;  /* 0x0000000a18be7c20 */ /* 0x020ff20008410000 */
[----:B------:R-:W1:Y:S10]  /*d300*/  MUFU.TANH R153, R190 ;  /* 0x000000be00997308 */ /* 0x000e740000002400 */
        /* <DEDUP_REMOVED lines=35> */
[C---:B------:R-:W-:Y:S08]  /*d540*/  HMMA.16816.F32.BF16 R48, R200.reuse, R30, R48 ;  /* 0x0000001ec830723c */ /* 0x040ff00000041830 */
[----:B------:R-:W1:Y:S01]  /*d550*/  MUFU.TANH R244, R244 ;  /* 0x000000f400f47308 */ /* 0x000e620000002400 */
[----:B------:R-:W5:Y:S01]  /*d560*/  LDSM.16.M88.4 R28, [R2+0xb800] ;  /* 0x00b80000021c783b */ /* 0x000f620000000200 */
[----:B------:R-:W-:Y:S04]  /*d570*/  DEPBAR.LE SB0, 0x0 ;  /* 0x000080000000791a */ /* 0x000fe80000000000 */
[----:B---3--:R-:W-:Y:S01]  /*d580*/  FMUL.FTZ R36, R44, UR10 ;  /* 0x0000000a2c247c20 */ /* 0x008fe20008410000 */
[----:B------:R-:W-:Y:S03]  /*d590*/  FMUL.FTZ R45, R45, UR10 ;  /* 0x0000000a2d2d7c20 */ /* 0x000fe60008410000 */
[----:B------:R-:W3:Y:S01]  /*d5a0*/  MUFU.TANH R242, R242 ;  /* 0x000000f200f27308 */ /* 0x000ee20000002400 */
[----:B------:R-:W-:Y:S01]  /*d5b0*/  BAR.SYNC.DEFER_BLOCKING 0x0 ;  /* 0x0000000000007b1d */ /* 0x000fe20000010000 */
[----:B------:R-:W-:Y:S01]  /*d5c0*/  FMUL.FTZ R46, R46, UR10 ;  /* 0x0000000a2e2e7c20 */ /* 0x000fe20008410000 */
[----:B------:R-:W-:Y:S01]  /*d5d0*/  FMUL.FTZ R47, R47, UR10 ;  /* 0x0000000a2f2f7c20 */ /* 0x000fe20008410000 */
[----:B------:R-:W-:Y:S01]  /*d5e0*/  FMUL.FTZ R251, R48, UR10 ;  /* 0x0000000a30fb7c20 */ /* 0x000fe20008410000 */
[----:B------:R-:W-:Y:S01]  /*d5f0*/  FMUL.FTZ R49, R49, UR10 ;  /* 0x0000000a31317c20 */ /* 0x000fe20008410000 */
[----:B------:R-:W-:Y:S04]  /*d600*/  FMUL.FTZ R50, R50, UR10 ;  /* 0x0000000a32327c20 */ /* 0x000fe80008410000 */
[----:B------:R-:W1:Y:S01]  /*d610*/  MUFU.TANH R240, R240 ;  /* 0x000000f000f07308 */ /* 0x000e620000002400 */
[----:B------:R-:W-:Y:S09]  /*d620*/  FMUL.FTZ R51, R51, UR10 ;  /* 0x0000000a33337c20 */ /* 0x000ff20008410000 */
        /* <DEDUP_REMOVED lines=139> */
.L_x_2009:
[C---:B------:R-:W-:Y:S01]  /*dee0*/  IMAD.SHL.U32 R3, R2.reuse, 0x20, RZ ;  /* 0x0000002002037824 */ /* 0x040fe200078e00ff */
[----:B------:R-:W-:Y:S01]  /*def0*/  SHF.L.U64.HI R2, R2, 0x5, R5 ;  /* 0x0000000502027819 */ /* 0x000fe20000010205 */
[--C-:B------:R-:W-:Y:S03]  /*df00*/  IMAD.MOV.U32 R217, RZ, RZ, R215.reuse ;  /* 0x000000ffffd97224 */ /* 0x100fe600078e00d7 */
        /* <DEDUP_REMOVED lines=34> */
.L_x_2008:
[----:B--2---:R-:W-:Y:S01]  /*e130*/  FMNMX3.FTZ R5, R137, R250, R248, !PT ;  /* 0x000000fa89057276 */ /* 0x004fe200078100f8 */
[----:B------:R-:W-:Y:S01]  /*e140*/  LDSM.16.MT88.4 R12, [R210+0xc000] ;  /* 0x00c00000d20c783b */ /* 0x000fe20000004200 */
        /* <DEDUP_REMOVED lines=540> */
.L_x_2006:
        /* <DEDUP_REMOVED lines=218> */
.L_x_2012:
[----:B------:R-:W-:Y:S05]  /*110b0*/  BSYNC.RECONVERGENT B0 ;  /* 0x0000000000007941 */ /* 0x000fea0003800200 */
.L_x_2011:
[----:B------:R-:W2:Y:S01]  /*110c0*/  LDCU.64 UR4, c[0x0][0x410] ;  /* 0x00008200ff0477ac */ /* 0x000ea20008000a00 */
[----:B------:R-:W-:Y:S01]  /*110d0*/  IMAD.MOV.U32 R209, RZ, RZ, RZ ;  /* 0x000000ffffd17224 */ /* 0x000fe200078e00ff */
[----:B-1----:R-:W-:Y:S01]  /*110e0*/  SHF.R.U32.HI R3, RZ, 0x3, R4 ;  /* 0x00000003ff037819 */ /* 0x002fe20000011604 */
[----:B------:R-:W-:Y:S01]  /*110f0*/  @P3 IMAD.MOV.U32 R20, RZ, RZ, R22 ;  /* 0x000000ffff143224 */ /* 0x000fe200078e0016 */
[----:B------:R-:W-:Y:S01]  /*11100*/  BSSY.RECONVERGENT B0, `(.L_x_2013) ;  /* 0x0000019000007945 */ /* 0x000fe20003800200 */
[----:B------:R-:W-:Y:S01]  /*11110*/  IMAD.WIDE.U32 R6, R10, UR6, R208 ;  /* 0x000000060a067c25 */ /* 0x000fe2000f8e00d0 */
[C---:B------:R-:W-:Y:S02]  /*11120*/  IADD3 R13, PT, PT, R3.reuse, 0x10, RZ ;  /* 0x00000010030d7810 */ /* 0x040fe40007ffe0ff */
[----:B------:R-:W-:Y:S01]  /*11130*/  ISETP.GE.AND P3, PT, R3, R214, PT ;  /* 0x000000d60300720c */ /* 0x000fe20003f66270 */
[----:B------:R-:W-:Y:S01]  /*11140*/  IMAD R7, R11, UR6, R7 ;  /* 0x000000060b077c24 */ /* 0x000fe2000f8e0207 */
[----:B------:R-:W-:Y:S01]  /*11150*/  IADD3 R20, P0, PT, R20, R6, RZ ;  /* 0x0000000614147210 */ /* 0x000fe20007f1e0ff */
[----:B------:R-:W-:Y:S01]  /*11160*/  VIADD R9, R3, 0x20 ;  /* 0x0000002003097836 */ /* 0x000fe20000000000 */
[----:B------:R-:W-:-:S02]  /*11170*/  ISETP.GE.AND P2, PT, R13, R214, PT ;  /* 0x000000d60d00720c */ /* 0x000fc40003f46270 */
[----:B------:R-:W-:Y:S01]  /*11180*/  IADD3.X R21, PT, PT, R18, R7, RZ, P0, !PT ;  /* 0x0000000712157210 */ /* 0x000fe200007fe4ff */
[----:B------:R-:W-:Y:S01]  /*11190*/  VIADD R7, R3, 0x30 ;  /* 0x0000003003077836 */ /* 0x000fe20000000000 */
[----:B------:R1:W3:Y:S01]  /*111a0*/  LDS.128 R12, [R229] ;  /* 0x00000000e50c7984 */ /* 0x0002e20000000c00 */
[-C--:B------:R-:W-:Y:S01]  /*111b0*/  ISETP.GE.AND P1, PT, R9, R214.reuse, PT ;  /* 0x000000d60900720c */ /* 0x080fe20003f26270 */
[----:B--2---:R-:W-:Y:S02]  /*111c0*/  IMAD.WIDE.U32 R18, R5, UR4, R20 ;  /* 0x0000000405127c25 */ /* 0x004fe4000f8e0014 */
[----:B------:R-:W-:Y:S02]  /*111d0*/  ISETP.GE.AND P0, PT, R7, R214, PT ;  /* 0x000000d60700720c */ /* 0x000fe40003f06270 */
[----:B------:R-:W-:Y:S02]  /*111e0*/  IMAD R21, R5, UR5, R19 ;  /* 0x0000000505157c24 */ /* 0x000fe4000f8e0213 */
[----:B------:R1:W2:Y:S01]  /*111f0*/  LDS.128 R4, [R229+0x2000] ;  /* 0x00200000e5047984 */ /* 0x0002a20000000c00 */
[----:B------:R-:W-:Y:S08]  /*11200*/  @P3 BRA `(.L_x_2014) ;  /* 0x0000000000203947 */ /* 0x000ff00003800000 */
[----:B------:R-:W4:Y:S01]  /*11210*/  LDCU.64 UR4, c[0x0][0x3f0] ;  /* 0x00007e00ff0477ac */ /* 0x000f220008000a00 */
[----:B------:R-:W-:-:S05]  /*11220*/  MOV R20, R18 ;  /* 0x0000001200147202 */ /* 0x000fca0000000f00 */
[----:B------:R-:W-:-:S04]  /*11230*/  IMAD.WIDE.U32 R8, R3, R10, R20 ;  /* 0x0000000a03087225 */ /* 0x000fc800078e0014 */
[----:B------:R-:W-:Y:S01]  /*11240*/  IMAD R0, R3, R11, R9 ;  /* 0x0000000b03007224 */ /* 0x000fe200078e0209 */
[----:B----4-:R-:W-:-:S04]  /*11250*/  LEA R16, P3, R8, UR4, 0x1 ;  /* 0x0000000408107c11 */ /* 0x010fc8000f8608ff */
[----:B------:R-:W-:-:S05]  /*11260*/  LEA.HI.X R17, R8, UR5, R0, 0x1, P3 ;  /* 0x0000000508117c11 */ /* 0x000fca00098f0c00 */
[----:B---3--:R4:W-:Y:S04]  /*11270*/  STG.E.128 desc[UR16][R16.64], R12 ;  /* 0x0000000c10007986 */ /* 0x0089e8000c101d10 */
[----:B--2---:R4:W-:Y:S02]  /*11280*/  STG.E.128 desc[UR16][R16.64+0x80], R4 ;  /* 0x0000800410007986 */ /* 0x0049e4000c101d10 */
.L_x_2014:
[----:B------:R-:W-:Y:S05]  /*11290*/  BSYNC.RECONVERGENT B0 ;  /* 0x0000000000007941 */ /* 0x000fea0003800200 */
.L_x_2013:
[----:B---34-:R3:W4:Y:S01]  /*112a0*/  LDS.128 R12, [R229+0x800] ;  /* 0x00080000e50c7984 */ /* 0x0187220000000c00 */
[----:B------:R-:W-:Y:S03]  /*112b0*/  BSSY.RECONVERGENT B0, `(.L_x_2015) ;  /* 0x0000010000007945 */ /* 0x000fe60003800200 */
[----:B--2---:R3:W2:Y:S01]  /*112c0*/  LDS.128 R4, [R229+0x2800] ;  /* 0x00280000e5047984 */ /* 0x0046a20000000c00 */
        /* <DEDUP_REMOVED lines=13> */
[----:B--2---:R4:W-:Y:S02]  /*113a0*/  STG.E.128 desc[UR16][R8.64+0x80], R4 ;  /* 0x0000800408007986 */ /* 0x0049e4000c101d10 */
.L_x_2016:
[----:B------:R-:W-:Y:S05]  /*113b0*/  BSYNC.RECONVERGENT B0 ;  /* 0x0000000000007941 */ /* 0x000fea0003800200 */
.L_x_2015:
[----:B--2-4-:R2:W4:Y:S01]  /*113c0*/  LDS.128 R4, [R229+0x1000] ;  /* 0x00100000e5047984 */ /* 0x0145220000000c00 */
        /* <DEDUP_REMOVED lines=16> */
.L_x_2018:
[----:B------:R-:W-:Y:S05]  /*114d0*/  BSYNC.RECONVERGENT B0 ;  /* 0x0000000000007941 */ /* 0x000fea0003800200 */
.L_x_2017:
        /* <DEDUP_REMOVED lines=15> */
.L_x_2019:
        /* <DEDUP_REMOVED lines=11> */
.L_x_7207:


//--------------------- .text._ZN5flash24flash_fwd_splitkv_kernelI23Flash_fwd_kernel_traitsILi128ELi64ELi128ELi4ELb0ELb0EN7cutlass10bfloat16_tE19Flash_kernel_traitsILi128ELi64ELi128ELi4ES3_EELb1ELb0ELb1ELb0ELb0ELb0ELb0ELb0EEEvNS_16Flash_fwd_paramsE --------------------------
	.section	.text._ZN5flash24flash_fwd_splitkv_kernelI23Flash_fwd_kernel_traitsILi128ELi64ELi128ELi4ELb0ELb0EN7cutlass10bfloat16_tE19Flash_kernel_traitsILi128ELi64ELi128ELi4ES3_EELb1ELb0ELb1ELb0ELb0ELb0ELb0ELb0EEEvNS_16Flash_fwd_paramsE,"ax",@progbits
	.align	128
        .global         _ZN5flash24flash_fwd_splitkv_kernelI23Flash_fwd_kernel_traitsILi128ELi64ELi128ELi4ELb0ELb0EN7cutlass10bfloat16_tE19Flash_kernel_traitsILi128ELi64ELi128ELi4ES3_EELb1ELb0ELb1ELb0ELb0ELb0ELb0ELb0EEEvNS_16Flash_fwd_paramsE
        .type           _ZN5flash24flash_fwd_splitkv_kernelI23Flash_fwd_kernel_traitsILi128ELi64ELi128ELi4ELb0ELb0EN7cutlass10bfloat16_tE19Flash_kernel_traitsILi128ELi64ELi128ELi4ES3_EELb1ELb0ELb1ELb0ELb0ELb0ELb0ELb0EEEvNS_16Flash_fwd_paramsE,@function
        .size           _ZN5flash24flash_fwd_splitkv_kernelI23Flash_fwd_kernel_traitsILi128ELi64ELi128ELi4ELb0ELb0EN7cutlass10bfloat16_tE19Flash_kernel_traitsILi128ELi64ELi128ELi4ES3_EELb1ELb0ELb1ELb0ELb0ELb0ELb0ELb0EEEvNS_16Flash_fwd_paramsE,(.L_x_7208 - _ZN5flash24flash_fwd_splitkv_kernelI23Flash_fwd_kernel_traitsILi128ELi64ELi128ELi4ELb0ELb0EN7cutlass10bfloat16_tE19Flash_kernel_traitsILi128ELi64ELi128ELi4ES3_EELb1ELb0ELb1ELb0ELb0ELb0ELb0ELb0EEEvNS_16Flash_fwd_paramsE)
        .other          _ZN5flash24flash_fwd_splitkv_kernelI23Flash_fwd_kernel_traitsILi128ELi64ELi128ELi4ELb0ELb0EN7cutlass10bfloat16_tE19Flash_kernel_traitsILi128ELi64ELi128ELi4ES3_EELb1ELb0ELb1ELb0ELb0ELb0ELb0ELb0EEEvNS_16Flash_fwd_paramsE,@"STO_CUDA_ENTRY STV_DEFAULT"
_ZN5flash24flash_fwd_splitkv_kernelI23Flash_fwd_kernel_traitsILi128ELi64ELi128ELi4ELb0ELb0EN7cutlass10bfloat16_tE19Flash_kernel_traitsILi128ELi64ELi128ELi4ES3_EELb1ELb0ELb1ELb0ELb0ELb0ELb0ELb0EEEvNS_16Flash_fwd_paramsE:
.text._ZN5flash24flash_fwd_splitkv_kernelI23Flash_fwd_kernel_traitsILi128ELi64ELi128ELi4ELb0ELb0EN7cutlass10bfloat16_tE19Flash_kernel_traitsILi128ELi64ELi128ELi4ES3_EELb1ELb0ELb1ELb0ELb0ELb0ELb0ELb0EEEvNS_16Flash_fwd_paramsE:
        /* <DEDUP_REMOVED lines=27> */
[----:B------:R-:W4:Y:S01]  /*01b0*/  @!P4 LDC R19, c[0x0][0x434] ;  /* 0x00010d00ff13cb82 */ /* 0x000f220000000800 */
        /* <DEDUP_REMOVED lines=14> */
[----:B------:R-:W-:-:S07]  /*02a0*/  IMAD.MOV.U32 R3, RZ, RZ, -0x1 ;  /* 0xffffffffff037424 */ /* 0x000fce00078e00ff */
[----:B------:R1:W5:Y:S01]  /*02b0*/  @!P3 LDG.E R3, desc[UR14][R12.64] ;  /* 0x0000000e0c03b981 */ /* 0x000362000c1e1900 */
[----:B--2---:R-:W-:Y:S02]  /*02c0*/  @P4 IMAD.IADD R19, R0, 0x1, -R211 ;  /* 0x0000000100134824 */ /* 0x004fe400078e0ad3 */
[----:B----4-:R-:W-:-:S05]  /*02d0*/  IMAD.SHL.U32 R0, R29, 0x40, RZ ;  /* 0x000000401d007824 */ /* 0x010fca00078e00ff */
[----:B------:R-:W-:Y:S01]  /*02e0*/  ISETP.GT.AND P3, PT, R19, R0, PT ;  /* 0x000000001300720c */ /* 0x000fe20003f64270 */
[----:B-1-3--:R-:W-:-:S12]  /*02f0*/  @!P0 BRA `(.L_x_2020) ;  /* 0x00000000000c8947 */ /* 0x00afd80003800000 */
[----:B------:R-:W2:Y:S02]  /*0300*/  @P1 LDG.E R8, desc[UR14][R12.64+0x4] ;  /* 0x0000040e0c081981 */ /* 0x000ea4000c1e1900 */
[----:B--2--5:R-:W-:-:S06]  /*0310*/  @P1 IADD3 R9, PT, PT, R8, -R3, RZ ;  /* 0x8000000308091210 */ /* 0x024fcc0007ffe0ff */
[----:B------:R1:W5:Y:S02]  /*0320*/  @!P1 LDG.E R9, desc[UR14][R12.64] ;  /* 0x0000000e0c099981 */ /* 0x000364000c1e1900 */
.L_x_2020:
[----:B------:R-:W-:Y:S01]  /*0330*/  @!P2 ISETP.NE.U32.AND P0, PT, R4, RZ, PT ;  /* 0x000000ff0400a20c */ /* 0x000fe20003f05070 */
[----:B------:R-:W-:-:S12]  /*0340*/  @!P3 EXIT ;  /* 0x000000000000b94d */ /* 0x000fd80003800000 */
[----:B------:R-:W2:Y:S01]  /*0350*/  LDCU UR5, c[0x0][0x438] ;  /* 0x00008700ff0577ac */ /* 0x000ea20008000800 */
[----:B------:R-:W-:Y:S01]  /*0360*/  @!P2 ISETP.NE.AND.EX P0, PT, R5, RZ, PT, P0 ;  /* 0x000000ff0500a20c */ /* 0x000fe20003f05300 */
[--C-:B-----5:R-:W-:Y:S01]  /*0370*/  @P2 IMAD.IADD R121, R121, 0x1, -R2.reuse ;  /* 0x0000000179792824 */ /* 0x120fe200078e0a02 */
[----:B------:R-:W3:Y:S01]  /*0380*/  S2R R20, SR_CTAID.Z ;  /* 0x0000000000147919 */ /* 0x000ee20000002700 */
[----:B------:R-:W4:Y:S01]  /*0390*/  LDCU UR16, c[0x0][0x508] ;  /* 0x0000a100ff1077ac */ /* 0x000f220008000800 */
[----:B------:R-:W-:Y:S01]  /*03a0*/  @!P2 SEL R7, R7, RZ, P0 ;  /* 0x000000ff0707a207 */ /* 0x000fe20000000000 */
[----:B------:R-:W-:Y:S01]  /*03b0*/  VIADD R4, R29, 0x1 ;  /* 0x000000011d047836 */ /* 0x000fe20000000000 */
[----:B------:R-:W1:Y:S02]  /*03c0*/  S2R R201, SR_TID.X ;  /* 0x0000000000c97919 */ /* 0x000e640000002100 */
[----:B------:R-:W-:Y:S01]  /*03d0*/  @!P2 IADD3 R121, PT, PT, R7, R9, -R2 ;  /* 0x000000090779a210 */ /* 0x000fe20007ffe802 */
[----:B------:R-:W-:-:S04]  /*03e0*/  IMAD R5, R4, 0x40, -R19 ;  /* 0x0000004004057824 */ /* 0x000fc800078e0a13 */
[----:B------:R-:W-:Y:S01]  /*03f0*/  VIADD R8, R121, 0x7f ;  /* 0x0000007f79087836 */ /* 0x000fe20000000000 */
        /* <DEDUP_REMOVED lines=24> */
[----:B--2---:R-:W-:Y:S01]  /*0580*/  IMAD R15, R7, UR7, R20 ;  /* 0x00000007070f7c24 */ /* 0x004fe2000f8e0214 */
[----:B------:R-:W-:Y:S01]  /*0590*/  IADD3 R7, PT, PT, R201, 0x30, RZ ;  /* 0x00000030c9077810 */ /* 0x000fe20007ffe0ff */
[----:B-----5:R-:W-:Y:S01]  /*05a0*/  @!P0 IMAD.WIDE.U32 R12, R6, R4, RZ ;  /* 0x00000004060c8225 */ /* 0x020fe200078e00ff */
[----:B------:R-:W-:-:S03]  /*05b0*/  LOP3.LUT R4, R8, 0x38, RZ, 0xc0, !PT ;  /* 0x0000003808047812 */ /* 0x000fc600078ec0ff */
[----:B------:R-:W-:Y:S02]  /*05c0*/  @!P0 IMAD R6, R6, R5, R13 ;  /* 0x0000000506068224 */ /* 0x000fe400078e020d */
[----:B-1----:R-:W-:-:S04]  /*05d0*/  @P0 IMAD.WIDE.U32 R8, R211, R2, RZ ;  /* 0x00000002d3080225 */ /* 0x002fc800078e00ff */
[----:B------:R-:W-:Y:S01]  /*05e0*/  IMAD.MOV.U32 R5, RZ, RZ, RZ ;  /* 0x000000ffff057224 */ /* 0x000fe200078e00ff */
[----:B------:R-:W-:Y:S01]  /*05f0*/  @P0 MOV R12, R8 ;  /* 0x00000008000c0202 */ /* 0x000fe20000000f00 */
[----:B------:R-:W-:Y:S02]  /*0600*/  @P0 IMAD R6, R211, R3, R9 ;  /* 0x00000003d3060224 */ /* 0x000fe400078e0209 */
[----:B------:R-:W-:-:S04]  /*0610*/  IMAD.WIDE.U32 R10, R0, R2, R4 ;  /* 0x00000002000a7225 */ /* 0x000fc800078e0004 */
[----:B------:R-:W-:Y:S01]  /*0620*/  IMAD R9, R0, R3, R11 ;  /* 0x0000000300097224 */ /* 0x000fe200078e020b */
[----:B------:R-:W-:Y:S01]  /*0630*/  IADD3 R12, P0, PT, R12, R10, RZ ;  /* 0x0000000a0c0c7210 */ /* 0x000fe20007f1e0ff */
[----:B------:R-:W-:Y:S01]  /*0640*/  VIADD R11, R201, 0x10 ;  /* 0x00000010c90b7836 */ /* 0x000fe20000000000 */
[----:B------:R-:W-:-:S03]  /*0650*/  LOP3.LUT R10, R4, 0x40, RZ, 0xfc, !PT ;  /* 0x00000040040a7812 */ /* 0x000fc600078efcff */
[----:B------:R-:W-:Y:S01]  /*0660*/  IMAD.X R13, R6, 0x1, R9, P0 ;  /* 0x00000001060d7824 */ /* 0x000fe200000e0609 */
[----:B------:R-:W-:Y:S01]  /*0670*/  IADD3 R6, PT, PT, -R0, R19, RZ ;  /* 0x0000001300067210 */ /* 0x000fe20007ffe1ff */
[----:B----4-:R-:W-:Y:S01]  /*0680*/  IMAD R0, R15, UR6, R0 ;  /* 0x000000060f007c24 */ /* 0x010fe2000f8e0200 */
[C---:B------:R-:W-:Y:S01]  /*0690*/  IADD3 R9, PT, PT, R201.reuse, 0x20, RZ ;  /* 0x00000020c9097810 */ /* 0x040fe20007ffe0ff */
[C---:B---3--:R-:W-:Y:S01]  /*06a0*/  IMAD.WIDE.U32 R12, R20.reuse, UR4, R12 ;  /* 0x00000004140c7c25 */ /* 0x048fe2000f8e000c */
[-C--:B------:R-:W-:Y:S02]  /*06b0*/  ISETP.GE.AND P0, PT, R201, R6.reuse, PT ;  /* 0x00000006c900720c */ /* 0x080fe40003f06270 */
[-C--:B------:R-:W-:Y:S01]  /*06c0*/  ISETP.GE.AND P3, PT, R11, R6.reuse, PT ;  /* 0x000000060b00720c */ /* 0x080fe20003f66270 */
[----:B------:R-:W-:Y:S01]  /*06d0*/  IMAD R21, R20, UR5, R13 ;  /* 0x0000000514157c24 */ /* 0x000fe2000f8e020d */
[-C--:B------:R-:W-:Y:S02]  /*06e0*/  ISETP.GE.AND P2, PT, R9, R6.reuse, PT ;  /* 0x000000060900720c */ /* 0x080fe40003f46270 */
[----:B------:R-:W-:-:S07]  /*06f0*/  ISETP.GE.AND P1, PT, R7, R6, PT ;  /* 0x000000060700720c */ /* 0x000fce0003f26270 */
        /* <DEDUP_REMOVED lines=12> */
.L_x_2023:
[----:B------:R-:W-:Y:S05]  /*07c0*/  BSYNC.RECONVERGENT B0 ;  /* 0x0000000000007941 */ /* 0x000fea0003800200 */
.L_x_2022:
        /* <DEDUP_REMOVED lines=18> */
.L_x_2025:
[----:B------:R-:W-:Y:S05]  /*08f0*/  BSYNC.RECONVERGENT B0 ;  /* 0x0000000000007941 */ /* 0x000fea0003800200 */
.L_x_2024:
        /* <DEDUP_REMOVED lines=18> */
.L_x_2027:
[----:B------:R-:W-:Y:S05]  /*0a20*/  BSYNC.RECONVERGENT B0 ;  /* 0x0000000000007941 */ /* 0x000fea0003800200 */
.L_x_2026:
        /* <DEDUP_REMOVED lines=17> */
.L_x_2029:
[----:B------:R-:W-:Y:S05]  /*0b40*/  BSYNC.RECONVERGENT B0 ;  /* 0x0000000000007941 */ /* 0x000fea0003800200 */
.L_x_2028:
        /* <DEDUP_REMOVED lines=20> */
.L_x_2021:
        /* <DEDUP_REMOVED lines=10> */
.L_x_2030:
[----:B------:R-:W-:Y:S05]  /*0d30*/  BRA.U !UP1, `(.L_x_2031) ;  /* 0x0000000509907547 */ /* 0x000fea000b800000 */
[----:B-1----:R-:W1:Y:S01]  /*0d40*/  LDC R4, c[0x0][0x4f0] ;  /* 0x00013c00ff047b82 */ /* 0x002e620000000800 */
[----:B------:R-:W-:Y:S01]  /*0d50*/  LEA R181, R182, 0xffffff80, 0x7 ;  /* 0xffffff80b6b57811 */ /* 0x000fe200078e38ff */
[----:B------:R-:W2:Y:S01]  /*0d60*/  LDCU.64 UR4, c[0x0][0x4e8] ;  /* 0x00009d00ff0477ac */ /* 0x000ea20008000a00 */
[----:B------:R-:W-:Y:S01]  /*0d70*/  MOV R8, RZ ;  /* 0x000000ff00087202 */ /* 0x000fe20000000f00 */
[----:B------:R-:W-:Y:S01]  /*0d80*/  IMAD.MOV.U32 R10, RZ, RZ, RZ ;  /* 0x000000ffff0a7224 */ /* 0x000fe200078e00ff */
[----:B------:R-:W3:Y:S01]  /*0d90*/  LDCU.64 UR6, c[0x0][0x3a0] ;  /* 0x00007400ff0677ac */ /* 0x000ee20008000a00 */
[----:B------:R-:W4:Y:S01]  /*0da0*/  LDCU.64 UR12, c[0x0][0x3b8] ;  /* 0x00007700ff0c77ac */ /* 0x000f220008000a00 */
[----:B------:R-:W3:Y:S01]  /*0db0*/  LDCU.64 UR10, c[0x0][0x3c0] ;  /* 0x00007800ff0a77ac */ /* 0x000ee20008000a00 */
[----:B-1----:R-:W-:-:S04]  /*0dc0*/  IABS R5, R4 ;  /* 0x0000000400057213 */ /* 0x002fc80000000000 */
[----:B-----5:R-:W1:Y:S08]  /*0dd0*/  I2F.RP R7, R5 ;  /* 0x0000000500077306 */ /* 0x020e700000209400 */
        /* <DEDUP_REMOVED lines=21> */
[----:B------:R-:W-:Y:S01]  /*0f30*/  @P0 VIADD R8, R8, 0x1 ;  /* 0x0000000108080836 */ /* 0x000fe20000000000 */
[C---:B------:R-:W-:Y:S01]  /*0f40*/  LEA R214, P0, R2.reuse, UR8, 0x2 ;  /* 0x0000000802d67c11 */ /* 0x040fe2000f8010ff */
[----:B------:R-:W2:Y:S03]  /*0f50*/  LDC R3, c[0x0][0x3e8] ;  /* 0x0000fa00ff037b82 */ /* 0x000ea60000000800 */
[----:B------:R-:W-:Y:S02]  /*0f60*/  LEA.HI.X R215, R2, UR9, R215, 0x2, P0 ;  /* 0x0000000902d77c11 */ /* 0x000fe400080f14d7 */
[----:B------:R-:W-:Y:S02]  /*0f70*/  @!P1 IADD3 R8, PT, PT, -R8, RZ, RZ ;  /* 0x000000ff08089210 */ /* 0x000fe40007ffe1ff */
[----:B------:R-:W-:-:S05]  /*0f80*/  @!P2 LOP3.LUT R8, RZ, R4, RZ, 0x33, !PT ;  /* 0x00000004ff08a212 */ /* 0x000fca00078e33ff */
[----:B------:R-:W-:-:S06]  /*0f90*/  IMAD.WIDE R14, R8, 0x4, R214 ;  /* 0x00000004080e7825 */ /* 0x000fcc00078e02d6 */
[----:B------:R-:W2:Y:S01]  /*0fa0*/  LDG.E R14, desc[UR14][R14.64] ;  /* 0x0000000e0e0e7981 */ /* 0x000ea2000c1e1900 */
[----:B------:R-:W-:Y:S02]  /*0fb0*/  IADD3 R8, PT, PT, -R8, RZ, RZ ;  /* 0x000000ff08087210 */ /* 0x000fe40007ffe1ff */
[----:B----4-:R-:W-:Y:S02]  /*0fc0*/  MOV R134, UR12 ;  /* 0x0000000c00867c02 */ /* 0x010fe40008000f00 */
[----:B---3--:R-:W-:Y:S01]  /*0fd0*/  MOV R24, UR10 ;  /* 0x0000000a00187c02 */ /* 0x008fe20008000f00 */
[----:B------:R-:W-:Y:S01]  /*0fe0*/  IMAD R8, R4, R8, R181 ;  /* 0x0000000804087224 */ /* 0x000fe200078e02b5 */
[----:B--2---:R-:W-:Y:S02]  /*0ff0*/  IABS R7, R3 ;  /* 0x0000000300077213 */ /* 0x004fe40000000000 */
[----:B------:R-:W-:Y:S02]  /*1000*/  MOV R135, UR13 ;  /* 0x0000000d00877c02 */ /* 0x000fe40008000f00 */
[----:B------:R-:W2:Y:S01]  /*1010*/  I2F.RP R9, R7 ;  /* 0x0000000700097306 */ /* 0x000ea20000209400 */
[----:B------:R-:W-:-:S07]  /*1020*/  MOV R25, UR11 ;  /* 0x0000000b00197c02 */ /* 0x000fce0008000f00 */
[----:B--2---:R-:W2:Y:S02]  /*1030*/  MUFU.RCP R11, R9 ;  /* 0x00000009000b7308 */ /* 0x004ea40000001000 */
[----:B--2---:R-:W-:-:S06]  /*1040*/  VIADD R11, R11, 0xffffffe ;  /* 0x0ffffffe0b0b7836 */ /* 0x004fcc0000000000 */
[----:B------:R-:W2:Y:S02]  /*1050*/  F2I.FTZ.U32.TRUNC.NTZ R11, R11 ;  /* 0x0000000b000b7305 */ /* 0x000ea4000021f000 */
[----:B--2---:R-:W-:-:S05]  /*1060*/  IADD3 R2, PT, PT, RZ, -R11, RZ ;  /* 0x8000000bff027210 */ /* 0x004fca0007ffe0ff */
[----:B------:R-:W-:Y:S01]  /*1070*/  IMAD R5, R2, R7, RZ ;  /* 0x0000000702057224 */ /* 0x000fe200078e02ff */
[----:B------:R-:W-:-:S03]  /*1080*/  IABS R2, R20 ;  /* 0x0000001400027213 */ /* 0x000fc60000000000 */
[----:B------:R-:W-:Y:S01]  /*1090*/  IMAD.HI.U32 R10, R11, R5, R10 ;  /* 0x000000050b0a7227 */ /* 0x000fe200078e000a */
[----:B------:R-:W-:-:S05]  /*10a0*/  MOV R5, R2 ;  /* 0x0000000200057202 */ /* 0x000fca0000000f00 */
        /* <DEDUP_REMOVED lines=14> */
[----:B------:R-:W-:-:S04]  /*1190*/  IMAD R4, R3, R24, RZ ;  /* 0x0000001803047224 */ /* 0x000fc800078e02ff */
        /* <DEDUP_REMOVED lines=9> */
[----:B------:R-:W-:-:S02]  /*1230*/  IADD3 R13, PT, PT, R11, R12, RZ ;  /* 0x0000000c0b0d7210 */ /* 0x000fc40007ffe0ff */
[----:B------:R-:W-:Y:S02]  /*1240*/  IMAD.MOV.U32 R12, RZ, RZ, R10 ;  /* 0x000000ffff0c7224 */ /* 0x000fe400078e000a */
[-C--:B------:R-:W-:Y:S01]  /*1250*/  IMAD R10, R3, R134.reuse, RZ ;  /* 0x00000086030a7224 */ /* 0x080fe200078e02ff */
[----:B------:R-:W-:Y:S01]  /*1260*/  SHF.R.S32.HI R3, RZ, 0x1f, R2 ;  /* 0x0000001fff037819 */ /* 0x000fe20000011402 */
[----:B------:R-:W-:Y:S02]  /*1270*/  IMAD.IADD R15, R15, 0x1, R5 ;  /* 0x000000010f0f7824 */ /* 0x000fe400078e0205 */
[C---:B------:R-:W-:Y:S02]  /*1280*/  IMAD R10, R8.reuse, R135, R10 ;  /* 0x00000087080a7224 */ /* 0x040fe400078e020a */
[----:B------:R-:W-:-:S04]  /*1290*/  IMAD.WIDE.U32 R12, R8, R134, R12 ;  /* 0x00000086080c7225 */ /* 0x000fc800078e000c */
[----:B------:R-:W-:-:S04]  /*12a0*/  IMAD.WIDE.U32 R8, R8, R24, R14 ;  /* 0x0000001808087225 */ /* 0x000fc800078e000e */
[----:B------:R-:W-:Y:S01]  /*12b0*/  IMAD.IADD R11, R13, 0x1, R10 ;  /* 0x000000010d0b7824 */ /* 0x000fe200078e020a */
[----:B------:R-:W-:Y:S01]  /*12c0*/  IADD3 R5, PT, PT, R9, R4, RZ ;  /* 0x0000000409057210 */ /* 0x000fe20007ffe0ff */
[C---:B-1----:R-:W-:Y:S01]  /*12d0*/  IMAD R7, R3.reuse, UR4, RZ ;  /* 0x0000000403077c24 */ /* 0x042fe2000f8e02ff */
[----:B------:R-:W-:Y:S01]  /*12e0*/  MOV R10, R12 ;  /* 0x0000000c000a7202 */ /* 0x000fe20000000f00 */
[----:B------:R-:W-:Y:S02]  /*12f0*/  IMAD R3, R3, UR6, RZ ;  /* 0x0000000603037c24 */ /* 0x000fe4000f8e02ff */
[----:B------:R-:W-:Y:S02]  /*1300*/  IMAD.MOV.U32 R4, RZ, RZ, R8 ;  /* 0x000000ffff047224 */ /* 0x000fe400078e0008 */
[C---:B------:R-:W-:Y:S02]  /*1310*/  IMAD R8, R2.reuse, UR5, R7 ;  /* 0x0000000502087c24 */ /* 0x040fe4000f8e0207 */
[----:B------:R-:W-:-:S04]  /*1320*/  IMAD.WIDE.U32 R10, R2, UR4, R10 ;  /* 0x00000004020a7c25 */ /* 0x000fc8000f8e000a */
[C---:B------:R-:W-:Y:S01]  /*1330*/  IMAD R12, R2.reuse, UR7, R3 ;  /* 0x00000007020c7c24 */ /* 0x040fe2000f8e0203 */
[----:B------:R-:W-:Y:S01]  /*1340*/  IADD3 R8, PT, PT, R11, R8, RZ ;  /* 0x000000080b087210 */ /* 0x000fe20007ffe0ff */
[----:B------:R-:W-:-:S05]  /*1350*/  IMAD.WIDE.U32 R14, R2, UR6, R4 ;  /* 0x00000006020e7c25 */ /* 0x000fca000f8e0004 */
[----:B------:R-:W-:Y:S01]  /*1360*/  IADD3 R12, PT, PT, R15, R12, RZ ;  /* 0x0000000c0f0c7210 */ /* 0x000fe20007ffe0ff */
[----:B------:R-:W-:Y:S06]  /*1370*/  BRA `(.L_x_2032) ;  /* 0x00000004004c7947 */ /* 0x000fec0003800000 */
.L_x_2031:
[----:B------:R-:W-:-:S13]  /*1380*/  ISETP.NE.AND P0, PT, R3, -0x1, PT ;  /* 0xffffffff0300780c */ /* 0x000fda0003f05270 */
        /* <DEDUP_REMOVED lines=13> */
[----:B------:R-:W-:Y:S05]  /*1460*/  BRA `(.L_x_2034) ;  /* 0x0000000000187947 */ /* 0x000fea0003800000 */
.L_x_2033:
[----:B------:R-:W2:Y:S01]  /*1470*/  LDC.64 R134, c[0x0][0x3b8] ;  /* 0x0000ee00ff867b82 */ /* 0x000ea20000000a00 */
[----:B-1----:R-:W-:-:S05]  /*1480*/  IADD3 R4, PT, PT, R2, R3, RZ ;  /* 0x0000000302047210 */ /* 0x002fca0007ffe0ff */
[C---:B--2---:R-:W-:Y:S02]  /*1490*/  IMAD R9, R4.reuse, R135, RZ ;  /* 0x0000008704097224 */ /* 0x044fe400078e02ff */
[----:B------:R-:W-:-:S05]  /*14a0*/  IMAD.WIDE.U32 R4, R4, R134, RZ ;  /* 0x0000008604047225 */ /* 0x000fca00078e00ff */
[----:B------:R-:W-:Y:S02]  /*14b0*/  IADD3 R9, PT, PT, R5, R9, RZ ;  /* 0x0000000905097210 */ /* 0x000fe40007ffe0ff */
[----:B------:R-:W-:Y:S02]  /*14c0*/  MOV R8, R4 ;  /* 0x0000000400087202 */ /* 0x000fe40000000f00 */
.L_x_2034:
        /* <DEDUP_REMOVED lines=14> */
.L_x_2035:
[----:B------:R-:W1:Y:S01]  /*15b0*/  LDC.64 R24, c[0x0][0x3c0] ;  /* 0x0000f000ff187b82 */ /* 0x000e620000000a00 */
[----:B------:R-:W-:-:S05]  /*15c0*/  IADD3 R2, PT, PT, R2, R3, RZ ;  /* 0x0000000302027210 */ /* 0x000fca0007ffe0ff */
[C---:B-1----:R-:W-:Y:S02]  /*15d0*/  IMAD R11, R2.reuse, R25, RZ ;  /* 0x00000019020b7224 */ /* 0x042fe400078e02ff */
[----:B------:R-:W-:-:S05]  /*15e0*/  IMAD.WIDE.U32 R2, R2, R24, RZ ;  /* 0x0000001802027225 */ /* 0x000fca00078e00ff */
[----:B------:R-:W-:Y:S02]  /*15f0*/  IADD3 R11, PT, PT, R3, R11, RZ ;  /* 0x0000000b030b7210 */ /* 0x000fe40007ffe0ff */
[----:B------:R-:W-:-:S07]  /*1600*/  MOV R10, R2 ;  /* 0x00000002000a7202 */ /* 0x000fce0000000f00 */
.L_x_2036:
[----:B-----5:R-:W1:Y:S01]  /*1610*/  LDC R7, c[0x0][0x3e8] ;  /* 0x0000fa00ff077b82 */ /* 0x020e620000000800 */
[----:B------:R-:W-:Y:S02]  /*1620*/  MOV R12, RZ ;  /* 0x000000ff000c7202 */ /* 0x000fe40000000f00 */
[----:B------:R-:W-:Y:S02]  /*1630*/  CS2R R214, SRZ ;  /* 0x0000000000d67805 */ /* 0x000fe4000001ff00 */
[----:B------:R-:W-:Y:S02]  /*1640*/  LEA R181, R182, 0xffffff80, 0x7 ;  /* 0xffffff80b6b57811 */ /* 0x000fe400078e38ff */
[----:B-1----:R-:W-:-:S04]  /*1650*/  IABS R2, R7 ;  /* 0x0000000700027213 */ /* 0x002fc80000000000 */
[----:B------:R-:W1:Y:S08]  /*1660*/  I2F.RP R14, R2 ;  /* 0x00000002000e7306 */ /* 0x000e700000209400 */
[----:B-1----:R-:W1:Y:S02]  /*1670*/  MUFU.RCP R5, R14 ;  /* 0x0000000e00057308 */ /* 0x002e640000001000 */
[----:B-1----:R-:W-:Y:S01]  /*1680*/  IADD3 R5, PT, PT, R5, 0xffffffe, RZ ;  /* 0x0ffffffe05057810 */ /* 0x002fe20007ffe0ff */
[----:B------:R-:W-:-:S05]  /*1690*/  IMAD.WIDE.U32 R14, R181, R24, R10 ;  /* 0x00000018b50e7225 */ /* 0x000fca00078e000a */
[----:B------:R-:W1:Y:S01]  /*16a0*/  F2I.FTZ.U32.TRUNC.NTZ R13, R5 ;  /* 0x00000005000d7305 */ /* 0x000e62000021f000 */
[----:B------:R-:W-:-:S04]  /*16b0*/  IMAD.WIDE.U32 R10, R181, R134, R8 ;  /* 0x00000086b50a7225 */ /* 0x000fc800078e0008 */
[C---:B------:R-:W-:Y:S02]  /*16c0*/  IMAD R15, R181.reuse, R25, R15 ;  /* 0x00000019b50f7224 */ /* 0x040fe400078e020f */
[----:B------:R-:W-:Y:S02]  /*16d0*/  IMAD R11, R181, R135, R11 ;  /* 0x00000087b50b7224 */ /* 0x000fe400078e020b */
[----:B-1----:R-:W-:-:S04]  /*16e0*/  IMAD.MOV R3, RZ, RZ, -R13 ;  /* 0x000000ffff037224 */ /* 0x002fc800078e0a0d */
        /* <DEDUP_REMOVED lines=10> */
[----:B------:R-:W-:Y:S02]  /*1790*/  @!P0 IADD3 R12, PT, PT, R12, 0x1, RZ ;  /* 0x000000010c0c8810 */ /* 0x000fe40007ffe0ff */
[----:B------:R-:W-:Y:S02]  /*17a0*/  ISETP.NE.AND P0, PT, R7, RZ, PT ;  /* 0x000000ff0700720c */ /* 0x000fe40003f05270 */
[----:B------:R-:W-:Y:S02]  /*17b0*/  ISETP.GE.U32.AND P2, PT, R3, R2, PT ;  /* 0x000000020300720c */ /* 0x000fe40003f46070 */
[----:B------:R-:W-:-:S04]  /*17c0*/  LOP3.LUT R2, R20, R7, RZ, 0x3c, !PT ;  /* 0x0000000714027212 */ /* 0x000fc800078e3cff */
[----:B------:R-:W-:Y:S02]  /*17d0*/  ISETP.GE.AND P1, PT, R2, RZ, PT ;  /* 0x000000ff0200720c */ /* 0x000fe40003f26270 */
[----:B------:R-:W2:Y:S05]  /*17e0*/  LDC.64 R2, c[0x0][0x3d0] ;  /* 0x0000f400ff027b82 */ /* 0x000eaa0000000a00 */
        /* <DEDUP_REMOVED lines=10> */
[----:B------:R-:W-:-:S04]  /*1890*/  IADD3 R12, PT, PT, R15, R5, RZ ;  /* 0x000000050f0c7210 */ /* 0x000fc80007ffe0ff */
[----:B------:R-:W-:-:S07]  /*18a0*/  IADD3 R8, PT, PT, R11, R3, RZ ;  /* 0x000000030b087210 */ /* 0x000fce0007ffe0ff */
.L_x_2032:
        /* <DEDUP_REMOVED lines=9> */
[C---:B------:R-:W-:Y:S01]  /*1940*/  VIADD R11, R22.reuse, 0x10 ;  /* 0x00000010160b7836 */ /* 0x040fe20000000000 */
[----:B------:R-:W-:Y:S01]  /*1950*/  ISETP.GE.AND P5, PT, R22, R204, PT ;  /* 0x000000cc1600720c */ /* 0x000fe20003fa6270 */
[----:B------:R-:W4:Y:S01]  /*1960*/  LDCU.64 UR6, c[0x0][0x3c8] ;  /* 0x00007900ff0677ac */ /* 0x000f220008000a00 */
[----:B------:R-:W-:Y:S01]  /*1970*/  IADD3 R26, P1, PT, R198, R10, RZ ;  /* 0x0000000ac61a7210 */ /* 0x000fe20007f3e0ff */
[----:B------:R-:W5:Y:S01]  /*1980*/  @!P0 LDC.64 R4, c[0x0][0x398] ;  /* 0x0000e600ff048b82 */ /* 0x000f620000000a00 */
[C---:B------:R-:W-:Y:S01]  /*1990*/  VIADD R7, R22.reuse, 0x30 ;  /* 0x0000003016077836 */ /* 0x040fe20000000000 */
[----:B------:R-:W-:Y:S01]  /*19a0*/  UMOV UR17, 0x400 ;  /* 0x0000040000117882 */ /* 0x000fe20000000000 */
[----:B------:R-:W-:Y:S01]  /*19b0*/  IADD3 R9, PT, PT, R22, 0x20, RZ ;  /* 0x0000002016097810 */ /* 0x000fe20007ffe0ff */
[----:B------:R-:W-:Y:S01]  /*19c0*/  IMAD.X R27, RZ, RZ, R8, P1 ;  /* 0x000000ffff1b7224 */ /* 0x000fe200008e0608 */
[----:B------:R-:W-:Y:S01]  /*19d0*/  BSSY.RECONVERGENT B0, `(.L_x_2037) ;  /* 0x000003b000007945 */ /* 0x000fe20003800200 */
[----:B------:R-:W-:Y:S01]  /*19e0*/  IMAD.WIDE.U32 R28, R29, 0x40, R22 ;  /* 0x000000401d1c7825 */ /* 0x000fe200078e0016 */
[-C--:B------:R-:W-:Y:S01]  /*19f0*/  ISETP.GE.AND P3, PT, R11, R204.reuse, PT ;  /* 0x000000cc0b00720c */ /* 0x080fe20003f66270 */
[----:B------:R-:W2:Y:S01]  /*1a00*/  @P0 LDC.64 R2, c[0x0][0x3b0] ;  /* 0x0000ec00ff020b82 */ /* 0x000ea20000000a00 */
[----:B------:R-:W-:-:S02]  /*1a10*/  ISETP.GE.AND P2, PT, R9, R204, PT ;  /* 0x000000cc0900720c */ /* 0x000fc40003f46270 */
[----:B------:R-:W-:Y:S01]  /*1a20*/  ISETP.GE.AND P1, PT, R7, R204, PT ;  /* 0x000000cc0700720c */ /* 0x000fe20003f26270 */
[----:B-1----:R-:W-:Y:S01]  /*1a30*/  ULEA UR5, UR5, UR17, 0x18 ;  /* 0x0000001105057291 */ /* 0x002fe2000f8ec0ff */
[----:B------:R-:W-:Y:S01]  /*1a40*/  LOP3.LUT R219, R198, 0x40, RZ, 0xfc, !PT ;  /* 0x00000040c6db7812 */ /* 0x000fe200078efcff */
[----:B-----5:R-:W-:-:S04]  /*1a50*/  @!P0 IMAD.WIDE.U32 R16, R6, R4, RZ ;  /* 0x0000000406108225 */ /* 0x020fc800078e00ff */
[----:B------:R-:W-:Y:S02]  /*1a60*/  @!P0 IMAD R5, R6, R5, R17 ;  /* 0x0000000506058224 */ /* 0x000fe400078e0211 */
[----:B------:R-:W-:Y:S02]  /*1a70*/  @!P0 IMAD.MOV.U32 R13, RZ, RZ, R16 ;  /* 0x000000ffff0d8224 */ /* 0x000fe400078e0010 */
[----:B--2---:R-:W-:-:S04]  /*1a80*/  @P0 IMAD.WIDE.U32 R16, R211, R2, RZ ;  /* 0x00000002d3100225 */ /* 0x004fc800078e00ff */
[----:B------:R-:W-:Y:S02]  /*1a90*/  @P0 IMAD R5, R211, R3, R17 ;  /* 0x00000003d3050224 */ /* 0x000fe400078e0211 */
[----:B------:R-:W-:Y:S01]  /*1aa0*/  @P0 IMAD.MOV.U32 R13, RZ, RZ, R16 ;  /* 0x000000ffff0d0224 */ /* 0x000fe200078e0010 */
[----:B------:R-:W-:Y:S01]  /*1ab0*/  IADD3 R14, P0, PT, R198, R14, RZ ;  /* 0x0000000ec60e7210 */ /* 0x000fe20007f1e0ff */
[----:B------:R-:W1:Y:S01]  /*1ac0*/  LDC.64 R2, c[0x0][0x538] ;  /* 0x00014e00ff027b82 */ /* 0x000e620000000a00 */
[----:B------:R-:W-:Y:S01]  /*1ad0*/  LOP3.LUT R16, R221, 0x1f8, RZ, 0xc0, !PT ;  /* 0x000001f8dd107812 */ /* 0x000fe200078ec0ff */
[----:B------:R-:W-:Y:S01]  /*1ae0*/  IMAD R4, R182, -0x80, R121 ;  /* 0xffffff80b6047824 */ /* 0x000fe200078e0279 */
[----:B------:R-:W-:Y:S02]  /*1af0*/  IADD3.X R15, PT, PT, RZ, R12, RZ, P0, !PT ;  /* 0x0000000cff0f7210 */ /* 0x000fe400007fe4ff */
[----:B------:R-:W-:Y:S01]  /*1b00*/  IADD3 R12, P0, PT, R198, R13, RZ ;  /* 0x0000000dc60c7210 */ /* 0x000fe20007f1e0ff */
[----:B------:R-:W-:Y:S01]  /*1b10*/  VIADD R4, R4, 0x80 ;  /* 0x0000008004047836 */ /* 0x000fe20000000000 */
[----:B------:R-:W-:Y:S01]  /*1b20*/  LOP3.LUT R10, R16, 0x38, R201, 0x78, !PT ;  /* 0x00000038100a7812 */ /* 0x000fe200078e78c9 */
[----:B------:R-:W-:-:S03]  /*1b30*/  IMAD.WIDE.U32 R16, R22, R134, R26 ;  /* 0x0000008616107225 */ /* 0x000fc600078e001a */
[----:B------:R-:W-:Y:S01]  /*1b40*/  LOP3.LUT R221, R10, 0x1e00, R221, 0xf8, !PT ;  /* 0x00001e000add7812 */ /* 0x000fe200078ef8dd */
[----:B------:R-:W-:Y:S01]  /*1b50*/  IMAD.WIDE.U32 R14, R22, R24, R14 ;  /* 0x00000018160e7225 */ /* 0x000fe200078e000e */
[----:B------:R-:W-:Y:S02]  /*1b60*/  LEA R206, P4, R16, UR12, 0x1 ;  /* 0x0000000c10ce7c11 */ /* 0x000fe4000f8808ff */
[----:B------:R-:W-:Y:S01]  /*1b70*/  ISETP.GE.AND P6, PT, R22, R4, PT ;  /* 0x000000041600720c */ /* 0x000fe20003fc6270 */
[----:B------:R-:W-:Y:S01]  /*1b80*/  IMAD.X R13, RZ, RZ, R5, P0 ;  /* 0x000000ffff0d7224 */ /* 0x000fe200000e0605 */
[----:B---3--:R-:W-:Y:S01]  /*1b90*/  LEA R208, P0, R14, UR10, 0x1 ;  /* 0x0000000a0ed07c11 */ /* 0x008fe2000f8008ff */
[C---:B------:R-:W-:Y:S01]  /*1ba0*/  IMAD R205, R22.reuse, R135, R17 ;  /* 0x0000008716cd7224 */ /* 0x040fe200078e0211 */
[----:B------:R-:W-:Y:S01]  /*1bb0*/  LEA R221, R221, UR5, 0x1 ;  /* 0x00000005dddd7c11 */ /* 0x000fe2000f8e08ff */
[----:B------:R-:W-:Y:S02]  /*1bc0*/  IMAD R209, R22, R25, R15 ;  /* 0x0000001916d17224 */ /* 0x000fe400078e020f */
[----:B----4-:R-:W-:Y:S01]  /*1bd0*/  IMAD.WIDE.U32 R12, R20, UR6, R12 ;  /* 0x00000006140c7c25 */ /* 0x010fe2000f8e000c */
[----:B------:R-:W-:-:S02]  /*1be0*/  LEA.HI.X R205, R16, UR13, R205, 0x1, P4 ;  /* 0x0000000d10cd7c11 */ /* 0x000fc4000a0f0ccd */
[----:B------:R-:W-:Y:S01]  /*1bf0*/  LEA.HI.X R209, R14, UR11, R209, 0x1, P0 ;  /* 0x0000000b0ed17c11 */ /* 0x000fe200080f0cd1 */
[----:B------:R-:W-:Y:S01]  /*1c00*/  IMAD R27, R20, UR7, R13 ;  /* 0x00000007141b7c24 */ /* 0x000fe2000f8e020d */
[----:B------:R-:W-:Y:S06]  /*1c10*/  @P5 BRA `(.L_x_2038) ;  /* 0x0000000000585947 */ /* 0x000fec0003800000 */
[----:B------:R-:W2:Y:S01]  /*1c20*/  LDCU.64 UR6, c[0x0][0x3b0] ;  /* 0x00007600ff0677ac */ /* 0x000ea20008000a00 */
[----:B------:R-:W-:Y:S01]  /*1c30*/  IMAD.MOV.U32 R26, RZ, RZ, R12 ;  /* 0x000000ffff1a7224 */ /* 0x000fe200078e000c */
[----:B------:R-:W3:Y:S01]  /*1c40*/  LDCU UR4, c[0x0][0x440] ;  /* 0x00008800ff0477ac */ /* 0x000ee20008000800 */
[----:B------:R-:W4:Y:S01]  /*1c50*/  LDCU.64 UR10, c[0x0][0x380] ;  /* 0x00007000ff0a77ac */ /* 0x000f220008000a00 */
[----:B--2---:R-:W-:Y:S02]  /*1c60*/  IMAD R5, R29, UR6, RZ ;  /* 0x000000061d057c24 */ /* 0x004fe4000f8e02ff */
[----:B------:R-:W-:Y:S01]  /*1c70*/  IMAD.WIDE.U32 R14, R28, UR6, R26 ;  /* 0x000000061c0e7c25 */ /* 0x000fe2000f8e001a */
[----:B---3--:R-:W-:-:S03]  /*1c80*/  ISETP.GE.AND P4, PT, R198, UR4, PT ;  /* 0x00000004c6007c0c */ /* 0x008fc6000bf86270 */
[----:B------:R-:W-:Y:S01]  /*1c90*/  IMAD R5, R28, UR7, R5 ;  /* 0x000000071c057c24 */ /* 0x000fe2000f8e0205 */
[----:B------:R-:W-:Y:S02]  /*1ca0*/  ISETP.GE.AND P0, PT, R219, UR4, PT ;  /* 0x00000004db007c0c */ /* 0x000fe4000bf06270 */
[----:B----4-:R-:W-:Y:S02]  /*1cb0*/  LEA R16, P5, R14, UR10, 0x1 ;  /* 0x0000000a0e107c11 */ /* 0x010fe4000f8a08ff */
        /* <DEDUP_REMOVED lines=12> */
.L_x_2038:
[----:B------:R-:W-:Y:S05]  /*1d80*/  BSYNC.RECONVERGENT B0 ;  /* 0x0000000000007941 */ /* 0x000fea0003800200 */
.L_x_2037:
[----:B------:R-:W-:Y:S01]  /*1d90*/  BSSY.RECONVERGENT B0, `(.L_x_2039) ;  /* 0x000001c000007945 */ /* 0x000fe20003800200 */
[----:B------:R-:W-:-:S03]  /*1da0*/  ISETP.GE.AND P0, PT, R11, R4, PT ;  /* 0x000000040b00720c */ /* 0x000fc60003f06270 */
[----:B------:R-:W-:Y:S10]  /*1db0*/  @P3 BRA `(.L_x_2040) ;  /* 0x0000000000643947 */ /* 0x000ff40003800000 */
[----:B------:R-:W3:Y:S01]  /*1dc0*/  LDCU.64 UR10, c[0x0][0x3b0] ;  /* 0x00007600ff0a77ac */ /* 0x000ee20008000a00 */
[----:B------:R-:W-:Y:S01]  /*1dd0*/  IADD3 R8, P3, PT, R28, 0x10, RZ ;  /* 0x000000101c087810 */ /* 0x000fe20007f7e0ff */
[----:B------:R-:W-:Y:S01]  /*1de0*/  IMAD.MOV.U32 R14, RZ, RZ, R12 ;  /* 0x000000ffff0e7224 */ /* 0x000fe200078e000c */
[----:B------:R-:W-:Y:S01]  /*1df0*/  MOV R15, R27 ;  /* 0x0000001b000f7202 */ /* 0x000fe20000000f00 */
[----:B------:R-:W4:Y:S02]  /*1e00*/  LDCU UR4, c[0x0][0x440] ;  /* 0x00008800ff0477ac */ /* 0x000f240008000800 */
[----:B------:R-:W-:Y:S01]  /*1e10*/  IMAD.X R5, RZ, RZ, R29, P3 ;  /* 0x000000ffff057224 */ /* 0x000fe200018e061d */
[----:B------:R-:W2:Y:S03]  /*1e20*/  LDCU.64 UR6, c[0x0][0x380] ;  /* 0x00007000ff0677ac */ /* 0x000ea60008000a00 */
[----:B---3--:R-:W-:-:S02]  /*1e30*/  IMAD R5, R5, UR10, RZ ;  /* 0x0000000a05057c24 */ /* 0x008fc4000f8e02ff */
[----:B------:R-:W-:Y:S01]  /*1e40*/  IMAD.WIDE.U32 R14, R8, UR10, R14 ;  /* 0x0000000a080e7c25 */ /* 0x000fe2000f8e000e */
[----:B----4-:R-:W-:-:S03]  /*1e50*/  ISETP.GE.AND P4, PT, R198, UR4, PT ;  /* 0x00000004c6007c0c */ /* 0x010fc6000bf86270 */
[----:B------:R-:W-:Y:S01]  /*1e60*/  IMAD R5, R8, UR11, R5 ;  /* 0x0000000b08057c24 */ /* 0x000fe2000f8e0205 */
[----:B------:R-:W-:Y:S02]  /*1e70*/  ISETP.GE.AND P3, PT, R219, UR4, PT ;  /* 0x00000004db007c0c */ /* 0x000fe4000bf66270 */
[----:B--2---:R-:W-:Y:S01]  /*1e80*/  LEA R16, P5, R14, UR6, 0x1 ;  /* 0x000000060e107c11 */ /* 0x004fe2000f8a08ff */
        /* <DEDUP_REMOVED lines=12> */
.L_x_2040:
[----:B------:R-:W-:Y:S05]  /*1f50*/  BSYNC.RECONVERGENT B0 ;  /* 0x0000000000007941 */ /* 0x000fea0003800200 */
.L_x_2039:
[----:B------:R-:W-:Y:S01]  /*1f60*/  BSSY.RECONVERGENT B0, `(.L_x_2041) ;  /* 0x000001d000007945 */ /* 0x000fe20003800200 */
[----:B------:R-:W-:Y:S02]  /*1f70*/  ISETP.GE.AND P5, PT, R9, R4, PT ;  /* 0x000000040900720c */ /* 0x000fe40003fa6270 */
[----:B--23--:R-:W-:Y:S01]  /*1f80*/  IADD3 R17, PT, PT, R22, 0x40, RZ ;  /* 0x0000004016117810 */ /* 0x00cfe20007ffe0ff */
[----:B------:R-:W-:Y:S05]  /*1f90*/  @P2 BRA `(.L_x_2042) ;  /* 0x0000000000642947 */ /* 0x000fea0003800000 */
[----:B------:R-:W2:Y:S01]  /*1fa0*/  LDCU.64 UR10, c[0x0][0x3b0] ;  /* 0x00007600ff0a77ac */ /* 0x000ea20008000a00 */
[----:B------:R-:W-:Y:S01]  /*1fb0*/  IADD3 R8, P2, PT, R28, 0x20, RZ ;  /* 0x000000201c087810 */ /* 0x000fe20007f5e0ff */
[----:B------:R-:W-:Y:S01]  /*1fc0*/  IMAD.MOV.U32 R14, RZ, RZ, R12 ;  /* 0x000000ffff0e7224 */ /* 0x000fe200078e000c */
[----:B------:R-:W-:Y:S01]  /*1fd0*/  MOV R15, R27 ;  /* 0x0000001b000f7202 */ /* 0x000fe20000000f00 */
[----:B------:R-:W3:Y:S02]  /*1fe0*/  LDCU UR4, c[0x0][0x440] ;  /* 0x00008800ff0477ac */ /* 0x000ee40008000800 */
[----:B------:R-:W-:Y:S01]  /*1ff0*/  IMAD.X R5, RZ, RZ, R29, P2 ;  /* 0x000000ffff057224 */ /* 0x000fe200010e061d */
[----:B------:R-:W4:Y:S03]  /*2000*/  LDCU.64 UR6, c[0x0][0x380] ;  /* 0x00007000ff0677ac */ /* 0x000f260008000a00 */
[----:B--2---:R-:W-:-:S02]  /*2010*/  IMAD R5, R5, UR10, RZ ;  /* 0x0000000a05057c24 */ /* 0x004fc4000f8e02ff */
[----:B------:R-:W-:Y:S01]  /*2020*/  IMAD.WIDE.U32 R14, R8, UR10, R14 ;  /* 0x0000000a080e7c25 */ /* 0x000fe2000f8e000e */
[----:B---3--:R-:W-:-:S03]  /*2030*/  ISETP.GE.AND P3, PT, R198, UR4, PT ;  /* 0x00000004c6007c0c */ /* 0x008fc6000bf66270 */
[----:B------:R-:W-:Y:S01]  /*2040*/  IMAD R5, R8, UR11, R5 ;  /* 0x0000000b08057c24 */ /* 0x000fe2000f8e0205 */
[----:B------:R-:W-:Y:S02]  /*2050*/  ISETP.GE.AND P2, PT, R219, UR4, PT ;  /* 0x00000004db007c0c */ /* 0x000fe4000bf46270 */
[----:B----4-:R-:W-:Y:S01]  /*2060*/  LEA R30, P4, R14, UR6, 0x1 ;  /* 0x000000060e1e7c11 */ /* 0x010fe2000f8808ff */
        /* <DEDUP_REMOVED lines=12> */
.L_x_2042:
[----:B------:R-:W-:Y:S05]  /*2130*/  BSYNC.RECONVERGENT B0 ;  /* 0x0000000000007941 */ /* 0x000fea0003800200 */
.L_x_2041:
[----:B------:R-:W-:Y:S01]  /*2140*/  BSSY.RECONVERGENT B0, `(.L_x_2043) ;  /* 0x000001e000007945 */ /* 0x000fe20003800200 */
[-C--:B------:R-:W-:Y:S01]  /*2150*/  ISETP.GE.AND P4, PT, R7, R4.reuse, PT ;  /* 0x000000040700720c */ /* 0x080fe20003f86270 */
[----:B------:R-:W-:Y:S01]  /*2160*/  IMAD.SHL.U32 R5, R134, 0x10, RZ ;  /* 0x0000001086057824 */ /* 0x000fe200078e00ff */
[----:B------:R-:W-:Y:S01]  /*2170*/  ISETP.GE.AND P3, PT, R17, R4, PT ;  /* 0x000000041100720c */ /* 0x000fe20003f66270 */
[----:B------:R-:W-:Y:S01]  /*2180*/  VIADD R15, R22, 0x50 ;  /* 0x00000050160f7836 */ /* 0x000fe20000000000 */
[----:B------:R-:W-:Y:S11]  /*2190*/  @P1 BRA `(.L_x_2044) ;  /* 0x0000000000601947 */ /* 0x000ff60003800000 */
[----:B------:R-:W3:Y:S01]  /*21a0*/  LDCU.64 UR10, c[0x0][0x3b0] ;  /* 0x00007600ff0a77ac */ /* 0x000ee20008000a00 */
[----:B------:R-:W-:Y:S02]  /*21b0*/  IADD3 R13, P1, PT, R28, 0x30, RZ ;  /* 0x000000301c0d7810 */ /* 0x000fe40007f3e0ff */
[----:B------:R-:W-:Y:S01]  /*21c0*/  MOV R26, R12 ;  /* 0x0000000c001a7202 */ /* 0x000fe20000000f00 */
[----:B------:R-:W4:Y:S02]  /*21d0*/  LDCU.64 UR6, c[0x0][0x380] ;  /* 0x00007000ff0677ac */ /* 0x000f240008000a00 */
[----:B------:R-:W-:Y:S01]  /*21e0*/  IMAD.X R8, RZ, RZ, R29, P1 ;  /* 0x000000ffff087224 */ /* 0x000fe200008e061d */
[----:B------:R-:W5:Y:S03]  /*21f0*/  LDCU UR4, c[0x0][0x440] ;  /* 0x00008800ff0477ac */ /* 0x000f660008000800 */
[----:B---3--:R-:W-:-:S02]  /*2200*/  IMAD R8, R8, UR10, RZ ;  /* 0x0000000a08087c24 */ /* 0x008fc4000f8e02ff */
[----:B------:R-:W-:-:S04]  /*2210*/  IMAD.WIDE.U32 R26, R13, UR10, R26 ;  /* 0x0000000a0d1a7c25 */ /* 0x000fc8000f8e001a */
[----:B------:R-:W-:Y:S01]  /*2220*/  IMAD R8, R13, UR11, R8 ;  /* 0x0000000b0d087c24 */ /* 0x000fe2000f8e0208 */
[----:B----4-:R-:W-:Y:S02]  /*2230*/  LEA R12, P1, R26, UR6, 0x1 ;  /* 0x000000061a0c7c11 */ /* 0x010fe4000f8208ff */
[----:B-----5:R-:W-:Y:S01]  /*2240*/  ISETP.GE.AND P2, PT, R198, UR4, PT ;  /* 0x00000004c6007c0c */ /* 0x020fe2000bf46270 */
        /* <DEDUP_REMOVED lines=13> */
.L_x_2044:
[----:B------:R-:W-:Y:S05]  /*2320*/  BSYNC.RECONVERGENT B0 ;  /* 0x0000000000007941 */ /* 0x000fea0003800200 */
.L_x_2043:
[----:B------:R-:W-:Y:S04]  /*2330*/  BSSY.RECONVERGENT B0, `(.L_x_2045) ;  /* 0x0000012000007945 */ /* 0x000fe80003800200 */
[----:B------:R-:W-:Y:S05]  /*2340*/  @P6 BRA `(.L_x_2046) ;  /* 0x0000000000406947 */ /* 0x000fea0003800000 */
[----:B------:R-:W4:Y:S02]  /*2350*/  LDCU UR4, c[0x0][0x440] ;  /* 0x00008800ff0477ac */ /* 0x000f240008000800 */
[----:B----4-:R-:W-:Y:S02]  /*2360*/  ISETP.GE.AND P2, PT, R198, UR4, PT ;  /* 0x00000004c6007c0c */ /* 0x010fe4000bf46270 */
[----:B------:R-:W-:-:S11]  /*2370*/  ISETP.GE.AND P1, PT, R219, UR4, PT ;  /* 0x00000004db007c0c */ /* 0x000fd6000bf26270 */
[----:B---3--:R-:W-:Y:S01]  /*2380*/  @!P2 IMAD.MOV.U32 R12, RZ, RZ, R206 ;  /* 0x000000ffff0ca224 */ /* 0x008fe200078e00ce */
        /* <DEDUP_REMOVED lines=12> */
.L_x_2046:
[----:B------:R-:W-:Y:S05]  /*2450*/  BSYNC.RECONVERGENT B0 ;  /* 0x0000000000007941 */ /* 0x000fea0003800200 */
.L_x_2045:
[----:B------:R-:W-:Y:S01]  /*2460*/  SHF.L.U64.HI R8, R134, 0x4, R135 ;  /* 0x0000000486087819 */ /* 0x000fe20000010287 */
[----:B------:R-:W-:Y:S01]  /*2470*/  BSSY.RECONVERGENT B0, `(.L_x_2047) ;  /* 0x0000013000007945 */ /* 0x000fe20003800200 */
[----:B------:R-:W-:Y:S01]  /*2480*/  LEA R26, P1, R5, R206, 0x1 ;  /* 0x000000ce051a7211 */ /* 0x000fe200078208ff */
[----:B---34-:R-:W-:Y:S01]  /*2490*/  VIADD R13, R22, 0x60 ;  /* 0x00000060160d7836 */ /* 0x018fe20000000000 */
[----:B------:R-:W-:Y:S02]  /*24a0*/  ISETP.GE.AND P2, PT, R15, R4, PT ;  /* 0x000000040f00720c */ /* 0x000fe40003f46270 */
[----:B------:R-:W-:Y:S01]  /*24b0*/  LEA.HI.X R27, R5, R205, R8, 0x1, P1 ;  /* 0x000000cd051b7211 */ /* 0x000fe200008f0c08 */
[----:B------:R-:W-:Y:S10]  /*24c0*/  @P0 BRA `(.L_x_2048) ;  /* 0x0000000000340947 */ /* 0x000ff40003800000 */
[----:B------:R-:W3:Y:S02]  /*24d0*/  LDCU UR4, c[0x0][0x440] ;  /* 0x00008800ff0477ac */ /* 0x000ee40008000800 */
        /* <DEDUP_REMOVED lines=12> */
.L_x_2048:
[----:B------:R-:W-:Y:S05]  /*25a0*/  BSYNC.RECONVERGENT B0 ;  /* 0x0000000000007941 */ /* 0x000fea0003800200 */
.L_x_2047:
[----:B------:R-:W-:Y:S04]  /*25b0*/  BSSY.RECONVERGENT B0, `(.L_x_2049) ;  /* 0x0000013000007945 */ /* 0x000fe80003800200 */
[----:B------:R-:W-:Y:S05]  /*25c0*/  @P5 BRA `(.L_x_2050) ;  /* 0x0000000000445947 */ /* 0x000fea0003800000 */
[----:B------:R-:W4:Y:S01]  /*25d0*/  LDCU UR4, c[0x0][0x440] ;  /* 0x00008800ff0477ac */ /* 0x000f220008000800 */
[----:B------:R-:W-:-:S04]  /*25e0*/  IMAD.WIDE.U32 R28, R134, 0x20, RZ ;  /* 0x00000020861c7825 */ /* 0x000fc800078e00ff */
[----:B------:R-:W-:Y:S01]  /*25f0*/  IMAD.SHL.U32 R5, R135, 0x20, RZ ;  /* 0x0000002087057824 */ /* 0x000fe200078e00ff */
[----:B------:R-:W-:-:S04]  /*2600*/  IADD3 R28, P5, PT, R26, R28, RZ ;  /* 0x0000001c1a1c7210 */ /* 0x000fc80007fbe0ff */
[----:B------:R-:W-:Y:S02]  /*2610*/  IADD3.X R29, PT, PT, R27, R29, R5, P5, !PT ;  /* 0x0000001d1b1d7210 */ /* 0x000fe40002ffe405 */
        /* <DEDUP_REMOVED lines=12> */
.L_x_2050:
[----:B------:R-:W-:Y:S05]  /*26e0*/  BSYNC.RECONVERGENT B0 ;  /* 0x0000000000007941 */ /* 0x000fea0003800200 */
.L_x_2049:
[----:B------:R-:W-:Y:S01]  /*26f0*/  BSSY.RECONVERGENT B0, `(.L_x_2051) ;  /* 0x0000013000007945 */ /* 0x000fe20003800200 */
[----:B------:R-:W-:Y:S02]  /*2700*/  ISETP.GE.AND P0, PT, R13, R4, PT ;  /* 0x000000040d00720c */ /* 0x000fe40003f06270 */
[----:B------:R-:W-:Y:S01]  /*2710*/  IADD3 R5, PT, PT, R22, 0x70, RZ ;  /* 0x0000007016057810 */ /* 0x000fe20007ffe0ff */
[----:B------:R-:W-:Y:S10]  /*2720*/  @P4 BRA `(.L_x_2052) ;  /* 0x00000000003c4947 */ /* 0x000ff40003800000 */
        /* <DEDUP_REMOVED lines=15> */
.L_x_2052:
[----:B------:R-:W-:Y:S05]  /*2820*/  BSYNC.RECONVERGENT B0 ;  /* 0x0000000000007941 */ /* 0x000fea0003800200 */
.L_x_2051:
[----:B------:R-:W-:Y:S01]  /*2830*/  BSSY.RECONVERGENT B0, `(.L_x_2053) ;  /* 0x0000015000007945 */ /* 0x000fe20003800200 */
[----:B------:R-:W-:-:S03]  /*2840*/  ISETP.GE.AND P1, PT, R5, R4, PT ;  /* 0x000000040500720c */ /* 0x000fc60003f26270 */
[----:B------:R-:W-:Y:S10]  /*2850*/  @P3 BRA `(.L_x_2054) ;  /* 0x0000000000483947 */ /* 0x000ff40003800000 */
        /* <DEDUP_REMOVED lines=18> */
.L_x_2054:
[----:B------:R-:W-:Y:S05]  /*2980*/  BSYNC.RECONVERGENT B0 ;  /* 0x0000000000007941 */ /* 0x000fea0003800200 */
.L_x_2053:
[----:B------:R-:W-:Y:S04]  /*2990*/  BSSY.RECONVERGENT B0, `(.L_x_2055) ;  /* 0x0000011000007945 */ /* 0x000fe80003800200 */
        /* <DEDUP_REMOVED lines=16> */
.L_x_2056:
[----:B------:R-:W-:Y:S05]  /*2aa0*/  BSYNC.RECONVERGENT B0 ;  /* 0x0000000000007941 */ /* 0x000fea0003800200 */
.L_x_2055:
[----:B------:R-:W-:Y:S04]  /*2ab0*/  BSSY.RECONVERGENT B0, `(.L_x_2057) ;  /* 0x0000014000007945 */ /* 0x000fe80003800200 */
        /* <DEDUP_REMOVED lines=19> */
.L_x_2058:
[----:B------:R-:W-:Y:S05]  /*2bf0*/  BSYNC.RECONVERGENT B0 ;  /* 0x0000000000007941 */ /* 0x000fea0003800200 */
.L_x_2057:
[----:B------:R-:W-:Y:S04]  /*2c00*/  BSSY.RECONVERGENT B0, `(.L_x_2059) ;  /* 0x0000012000007945 */ /* 0x000fe80003800200 */
[----:B------:R-:W-:Y:S05]  /*2c10*/  @P1 BRA `(.L_x_2060) ;  /* 0x0000000000401947 */ /* 0x000fea0003800000 */
[----:B------:R-:W5:Y:S01]  /*2c20*/  LDCU UR4, c[0x0][0x440] ;  /* 0x00008800ff0477ac */ /* 0x000f620008000800 */
[----:B------:R-:W-:Y:S02]  /*2c30*/  IMAD R8, R135, 0xc0, RZ ;  /* 0x000000c087087824 */ /* 0x000fe400078e02ff */
        /* <DEDUP_REMOVED lines=14> */
.L_x_2060:
[----:B------:R-:W-:Y:S05]  /*2d20*/  BSYNC.RECONVERGENT B0 ;  /* 0x0000000000007941 */ /* 0x000fea0003800200 */
.L_x_2059:
[----:B------:R-:W5:Y:S01]  /*2d30*/  LDCU.64 UR6, c[0x0][0x540] ;  /* 0x0000a800ff0677ac */ /* 0x000f620008000a00 */
[----:B------:R-:W-:Y:S01]  /*2d40*/  IMAD.MOV.U32 R21, RZ, RZ, RZ ;  /* 0x000000ffff157224 */ /* 0x000fe200078e00ff */
[----:B------:R-:W0:Y:S01]  /*2d50*/  LDGDEPBAR ;  /* 0x00000000000079af */ /* 0x000e220000000000 */
[----:B------:R-:W2:Y:S01]  /*2d60*/  LDCU UR4, c[0x0][0x458] ;  /* 0x00008b00ff0477ac */ /* 0x000ea20008000800 */
[----:B-----5:R-:W-:-:S04]  /*2d70*/  IMAD.WIDE.U32 R20, R6, UR6, R20 ;  /* 0x0000000606147c25 */ /* 0x020fc8000f8e0014 */
[----:B------:R-:W-:Y:S01]  /*2d80*/  IMAD R6, R6, UR7, R21 ;  /* 0x0000000706067c24 */ /* 0x000fe2000f8e0215 */
[----:B-1----:R-:W-:Y:S02]  /*2d90*/  LEA R22, P0, R20, R2, 0x2 ;  /* 0x0000000214167211 */ /* 0x002fe400078010ff */
[----:B------:R-:W-:Y:S01]  /*2da0*/  SHF.R.U32.HI R200, RZ, 0x1, R201 ;  /* 0x00000001ffc87819 */ /* 0x000fe200000116c9 */
[----:B------:R-:W-:-:S04]  /*2db0*/  DEPBAR.LE SB0, 0x0 ;  /* 0x000080000000791a */ /* 0x000fc80000000000 */
[----:B------:R-:W-:-:S05]  /*2dc0*/  LEA.HI.X R23, R20, R3, R6, 0x2, P0 ;  /* 0x0000000314177211 */ /* 0x000fca00000f1406 */
[----:B------:R-:W5:Y:S01]  /*2dd0*/  LDG.E R6, desc[UR14][R22.64] ;  /* 0x0000000e16067981 */ /* 0x000f62000c1e1900 */
[----:B--2---:R-:W5:Y:S01]  /*2de0*/  MUFU.RCP R3, UR4 ;  /* 0x0000000400037d08 */ /* 0x004f620008001000 */
[----:B------:R-:W-:Y:S01]  /*2df0*/  LOP3.LUT R21, R200, 0x1f0, RZ, 0xc0, !PT ;  /* 0x000001f0c8157812 */ /* 0x000fe200078ec0ff */
[----:B------:R-:W-:Y:S01]  /*2e00*/  BSSY.RECONVERGENT B0, `(.L_x_2061) ;  /* 0x000001e000007945 */ /* 0x000fe20003800200 */
[----:B------:R-:W-:Y:S01]  /*2e10*/  SHF.R.U32.HI R2, RZ, 0x2, R201 ;  /* 0x00000002ff027819 */ /* 0x000fe200000116c9 */
[----:B---3--:R-:W-:Y:S01]  /*2e20*/  IMAD.SHL.U32 R27, R201, 0x40, RZ ;  /* 0x00000040c91b7824 */ /* 0x008fe200078e00ff */
[----:B------:R-:W-:Y:S02]  /*2e30*/  IADD3 R0, PT, PT, R21, 0x1, R0 ;  /* 0x0000000115007810 */ /* 0x000fe40007ffe000 */
[----:B------:R-:W-:-:S04]  /*2e40*/  LOP3.LUT R2, R2, 0x7, RZ, 0xc0, !PT ;  /* 0x0000000702027812 */ /* 0x000fc800078ec0ff */
[----:B------:R-:W-:Y:S01]  /*2e50*/  IADD3 R2, PT, PT, -R19, R0, R2 ;  /* 0x0000000013027210 */ /* 0x000fe20007ffe102 */
[----:B------:R-:W-:-:S03]  /*2e60*/  IMAD.SHL.U32 R19, R24, 0x10, RZ ;  /* 0x0000001018137824 */ /* 0x000fc600078e00ff */
[----:B------:R-:W-:Y:S01]  /*2e70*/  IADD3 R2, PT, PT, R2, UR16, R121 ;  /* 0x0000001002027c10 */ /* 0x000fe2000fffe079 */
[----:B------:R-:W-:Y:S01]  /*2e80*/  BAR.SYNC.DEFER_BLOCKING 0x0 ;  /* 0x0000000000007b1d */ /* 0x000fe20000010000 */
[----:B-----5:R-:W-:Y:S01]  /*2e90*/  FMUL.FTZ R3, R6, R3 ;  /* 0x0000000306037220 */ /* 0x020fe20000410000 */
[----:B------:R-:W-:-:S04]  /*2ea0*/  SHF.L.U64.HI R6, R24, 0x4, R25 ;  /* 0x0000000418067819 */ /* 0x000fc80000010219 */
        /* <DEDUP_REMOVED lines=17> */
.L_x_2062:
[----:B------:R2:W-:Y:S04]  /*2fc0*/  STS.128 [R221+0xc000], RZ ;  /* 0x00c000ffdd007388 */ /* 0x0005e80000000c00 */
[----:B------:R2:W-:Y:S02]  /*2fd0*/  STS.128 [R221+0x10000], RZ ;  /* 0x010000ffdd007388 */ /* 0x0005e40000000c00 */
.L_x_2063:
[----:B------:R-:W-:Y:S05]  /*2fe0*/  BSYNC.RECONVERGENT B0 ;  /* 0x0000000000007941 */ /* 0x000fea0003800200 */
.L_x_2061:
        /* <DEDUP_REMOVED lines=31> */
.L_x_2065:
[----:B------:R-:W-:Y:S05]  /*31e0*/  BSYNC.RECONVERGENT B0 ;  /* 0x0000000000007941 */ /* 0x000fea0003800200 */
.L_x_2064:
        /* <DEDUP_REMOVED lines=21> */
.L_x_2067:
[----:B------:R-:W-:Y:S05]  /*3340*/  BSYNC.RECONVERGENT B0 ;  /* 0x0000000000007941 */ /* 0x000fea0003800200 */
.L_x_2066:
        /* <DEDUP_REMOVED lines=25> */
.L_x_2069:
[----:B------:R-:W-:Y:S05]  /*34e0*/  BSYNC.RECONVERGENT B0 ;  /* 0x0000000000007941 */ /* 0x000fea0003800200 */
.L_x_2068:
        /* <DEDUP_REMOVED lines=22> */
.L_x_2071:
[----:B------:R-:W-:Y:S05]  /*3650*/  BSYNC.RECONVERGENT B0 ;  /* 0x0000000000007941 */ /* 0x000fea0003800200 */
.L_x_2070:
        /* <DEDUP_REMOVED lines=19> */
.L_x_2073:
[----:B------:R-:W-:Y:S05]  /*3790*/  BSYNC.RECONVERGENT B0 ;  /* 0x0000000000007941 */ /* 0x000fea0003800200 */
.L_x_2072:
        /* <DEDUP_REMOVED lines=22> */
.L_x_2075:
[----:B------:R-:W-:Y:S05]  /*3900*/  BSYNC.RECONVERGENT B0 ;  /* 0x0000000000007941 */ /* 0x000fea0003800200 */
.L_x_2074:
        /* <DEDUP_REMOVED lines=20> */
.L_x_2077:
[----:B------:R-:W-:Y:S05]  /*3a50*/  BSYNC.RECONVERGENT B0 ;  /* 0x0000000000007941 */ /* 0x000fea0003800200 */
.L_x_2076:
[----:B------:R-:W-:Y:S01]  /*3a60*/  LDSM.16.M88.4 R44, [R119] ;  /* 0x00000000772c783b */ /* 0x000fe20000000200 */
[----:B------:R-:W-:Y:S01]  /*3a70*/  IMAD.MOV.U32 R199, RZ, RZ, 0x20 ;  /* 0x00000020ffc77424 */ /* 0x000fe200078e00ff */
[----:B------:R-:W-:Y:S01]  /*3a80*/  LOP3.LUT P6, RZ, R201, 0x2, RZ, 0xc0, !PT ;  /* 0x00000002c9ff7812 */ /* 0x000fe200078cc0ff */
[----:B------:R-:W-:Y:S01]  /*3a90*/  VIADD R123, R187, UR5 ;  /* 0x00000005bb7b7c36 */ /* 0x000fe20008000000 */
[----:B-1----:R-:W4:Y:S01]  /*3aa0*/  LDSM.16.M88.4 R20, [R187+UR5+0x4000] ;  /* 0x00400005bb14783b */ /* 0x002f220008000200 */
[----:B------:R-:W-:Y:S01]  /*3ab0*/  IMAD.MOV.U32 R136, RZ, RZ, 0x40 ;  /* 0x00000040ff887424 */ /* 0x000fe200078e00ff */
[----:B------:R-:W-:Y:S01]  /*3ac0*/  SEL R26, R199, 0xffffffe0, !P6 ;  /* 0xffffffe0c71a7807 */ /* 0x000fe20007000000 */
[C---:B------:R-:W-:Y:S01]  /*3ad0*/  IMAD.SHL.U32 R138, R201.reuse, 0x2, RZ ;  /* 0x00000002c98a7824 */ /* 0x040fe200078e00ff */
[----:B------:R-:W1:Y:S01]  /*3ae0*/  LDSM.16.M88.4 R12, [R187+UR5+0x4800] ;  /* 0x00480005bb0c783b */ /* 0x000e620008000200 */
[----:B------:R-:W-:Y:S02]  /*3af0*/  LOP3.LUT P0, RZ, R201, 0x4, RZ, 0xc0, !PT ;  /* 0x00000004c9ff7812 */ /* 0x000fe4000780c0ff */
[--C-:B------:R-:W-:Y:S01]  /*3b00*/  IMAD.IADD R116, R119, 0x1, R26.reuse ;  /* 0x0000000177747824 */ /* 0x100fe200078e021a */
[----:B------:R-:W5:Y:S01]  /*3b10*/  LDSM.16.M88.4 R84, [R187+UR5+0x5000] ;  /* 0x00500005bb54783b */ /* 0x000f620008000200 */
[----:B------:R-:W-:Y:S01]  /*3b20*/  IMAD.IADD R124, R123, 0x1, R26 ;  /* 0x000000017b7c7824 */ /* 0x000fe200078e021a */
[----:B------:R-:W-:-:S02]  /*3b30*/  SEL R136, R136, 0xffffffc0, !P0 ;  /* 0xffffffc088887807 */ /* 0x000fc40004000000 */
[----:B------:R-:W2:Y:S01]  /*3b40*/  LDSM.16.M88.4 R76, [R187+UR5+0x5800] ;  /* 0x00580005bb4c783b */ /* 0x000ea20008000200 */
[----:B------:R-:W-:Y:S02]  /*3b50*/  LOP3.LUT R138, R138, 0x6, RZ, 0xc0, !PT ;  /* 0x000000068a8a7812 */ /* 0x000fe400078ec0ff */
[--C-:B------:R-:W-:Y:S01]  /*3b60*/  IMAD.IADD R117, R119, 0x1, R136.reuse ;  /* 0x0000000177757824 */ /* 0x100fe200078e0288 */
[----:B------:R-:W3:Y:S01]  /*3b70*/  LDSM.16.M88.4 R68, [R187+UR5+0x6000] ;  /* 0x00600005bb44783b */ /* 0x000ee20008000200 */
[----:B------:R-:W-:Y:S01]  /*3b80*/  IMAD.IADD R123, R123, 0x1, R136 ;  /* 0x000000017b7b7824 */ /* 0x000fe200078e0288 */
[----:B------:R-:W-:Y:S01]  /*3b90*/  VIMNMX R180, PT, PT, R2, R121, PT ;  /* 0x0000007902b47248 */ /* 0x000fe20003fe0100 */
[C---:B------:R-:W-:Y:S01]  /*3ba0*/  IMAD.IADD R122, R26.reuse, 0x1, R117 ;  /* 0x000000011a7a7824 */ /* 0x040fe200078e0275 */
[----:B------:R-:W3:Y:S01]  /*3bb0*/  LDSM.16.M88.4 R60, [R187+UR5+0x6800] ;  /* 0x00680005bb3c783b */ /* 0x000ee20008000200 */
[----:B------:R-:W-:Y:S01]  /*3bc0*/  IMAD.IADD R120, R26, 0x1, R123 ;  /* 0x000000011a787824 */ /* 0x000fe200078e027b */
[----:B------:R-:W-:-:S02]  /*3bd0*/  VIADDMNMX R2, R2, 0x8, R121, PT ;  /* 0x0000000802027846 */ /* 0x000fc40003800179 */
[----:B------:R-:W3:Y:S04]  /*3be0*/  LDSM.16.M88.4 R52, [R187+UR5+0x7000] ;  /* 0x00700005bb34783b */ /* 0x000ee80008000200 */
[----:B------:R-:W3:Y:S04]  /*3bf0*/  LDSM.16.M88.4 R8, [R187+UR5+0x7800] ;  /* 0x00780005bb08783b */ /* 0x000ee80008000200 */
[----:B------:R-:W-:Y:S04]  /*3c00*/  LDSM.16.M88.4 R4, [R116] ;  /* 0x000000007404783b */ /* 0x000fe80000000200 */
[----:B------:R-:W3:Y:S01]  /*3c10*/  LDSM.16.M88.4 R32, [R124+0x4000] ;  /* 0x004000007c20783b */ /* 0x000ee20000000200 */
[C---:B----4-:R-:W-:Y:S03]  /*3c20*/  HMMA.16816.F32.BF16 R28, R44.reuse, R20, RZ ;  /* 0x000000142c1c723c */ /* 0x050fe600000418ff */
[----:B------:R-:W4:Y:S04]  /*3c30*/  LDSM.16.M88.4 R108, [R124+0x4800] ;  /* 0x004800007c6c783b */ /* 0x000f280000000200 */
[----:B------:R-:W4:Y:S01]  /*3c40*/  LDSM.16.M88.4 R104, [R124+0x5000] ;  /* 0x005000007c68783b */ /* 0x000f220000000200 */
[C---:B-1----:R-:W-:Y:S03]  /*3c50*/  HMMA.16816.F32.BF16 R16, R44.reuse, R12, RZ ;  /* 0x0000000c2c10723c */ /* 0x042fe600000418ff */
[----:B------:R-:W1:Y:S04]  /*3c60*/  LDSM.16.M88.4 R100, [R124+0x5800] ;  /* 0x005800007c64783b */ /* 0x000e680000000200 */
[----:B------:R-:W1:Y:S01]  /*3c70*/  LDSM.16.M88.4 R96, [R124+0x6000] ;  /* 0x006000007c60783b */ /* 0x000e620000000200 */
[C---:B-----5:R-:W-:Y:S03]  /*3c80*/  HMMA.16816.F32.BF16 R88, R44.reuse, R84, RZ ;  /* 0x000000542c58723c */ /* 0x060fe600000418ff */
[----:B------:R-:W5:Y:S04]  /*3c90*/  LDSM.16.M88.4 R40, [R124+0x6800] ;  /* 0x006800007c28783b */ /* 0x000f680000000200 */
[----:B------:R-:W-:Y:S01]  /*3ca0*/  LDSM.16.M88.4 R36, [R124+0x7800] ;  /* 0x007800007c24783b */ /* 0x000fe20000000200 */
[C---:B--2---:R-:W-:Y:S03]  /*3cb0*/  HMMA.16816.F32.BF16 R80, R44.reuse, R76, RZ ;  /* 0x0000004c2c50723c */ /* 0x044fe600000418ff */
[----:B------:R-:W-:Y:S04]  /*3cc0*/  LDSM.16.M88.4 R92, [R117] ;  /* 0x00000000755c783b */ /* 0x000fe80000000200 */
[----:B------:R-:W-:Y:S01]  /*3cd0*/  LDSM.16.M88.4 R112, [R123+0x6000] ;  /* 0x006000007b70783b */ /* 0x000fe20000000200 */
[C---:B---3--:R-:W-:Y:S03]  /*3ce0*/  HMMA.16816.F32.BF16 R72, R44.reuse, R68, RZ ;  /* 0x000000442c48723c */ /* 0x048fe600000418ff */
        /* <DEDUP_REMOVED lines=16> */
[C---:B----4-:R-:W-:Y:S08]  /*3df0*/  HMMA.16816.F32.BF16 R16, R4.reuse, R108, R16 ;  /* 0x0000006c0410723c */ /* 0x050ff00000041810 */
        /* <DEDUP_REMOVED lines=10> */
[----:B------:R-:W1:Y:S07]  /*3ea0*/  LDSM.16.M88.4 R96, [R123+0x4800] ;  /* 0x004800007b60783b */ /* 0x000e6e0000000200 */
[C---:B-----5:R-:W-:Y:S08]  /*3eb0*/  HMMA.16816.F32.BF16 R64, R4.reuse, R40, R64 ;  /* 0x000000280440723c */ /* 0x060ff00000041840 */
[C---:B------:R-:W-:Y:S01]  /*3ec0*/  HMMA.16816.F32.BF16 R60, R4.reuse, R42, R60 ;  /* 0x0000002a043c723c */ /* 0x040fe2000004183c */
[----:B------:R-:W-:Y:S07]  /*3ed0*/  LDSM.16.M88.4 R40, [R120+0x4000] ;  /* 0x004000007828783b */ /* 0x000fee0000000200 */
[C---:B--2---:R-:W-:Y:S08]  /*3ee0*/  HMMA.16816.F32.BF16 R56, R4.reuse, R8, R56 ;  /* 0x000000080438723c */ /* 0x044ff00000041838 */
[C---:B------:R-:W-:Y:S01]  /*3ef0*/  HMMA.16816.F32.BF16 R52, R4.reuse, R10, R52 ;  /* 0x0000000a0434723c */ /* 0x040fe20000041834 */
[----:B------:R-:W2:Y:S07]  /*3f00*/  LDSM.16.M88.4 R8, [R123+0x5000] ;  /* 0x005000007b08783b */ /* 0x000eae0000000200 */
[C---:B------:R-:W-:Y:S08]  /*3f10*/  HMMA.16816.F32.BF16 R48, R4.reuse, R36, R48 ;  /* 0x000000240430723c */ /* 0x040ff00000041830 */
[----:B------:R-:W-:Y:S01]  /*3f20*/  HMMA.16816.F32.BF16 R44, R4, R38, R44 ;  /* 0x00000026042c723c */ /* 0x000fe2000004182c */
[----:B------:R-:W4:Y:S04]  /*3f30*/  LDSM.16.M88.4 R4, [R123+0x5800] ;  /* 0x005800007b04783b */ /* 0x000f280000000200 */
[----:B------:R-:W5:Y:S03]  /*3f40*/  LDSM.16.M88.4 R36, [R122] ;  /* 0x000000007a24783b */ /* 0x000f660000000200 */
[C---:B---3--:R-:W-:Y:S08]  /*3f50*/  HMMA.16816.F32.BF16 R28, R92.reuse, R32, R28 ;  /* 0x000000205c1c723c */ /* 0x048ff0000004181c */
[C---:B------:R-:W-:Y:S01]  /*3f60*/  HMMA.16816.F32.BF16 R20, R92.reuse, R34, R20 ;  /* 0x000000225c14723c */ /* 0x040fe20000041814 */
[----:B------:R-:W3:Y:S07]  /*3f70*/  LDSM.16.M88.4 R32, [R120+0x4800] ;  /* 0x004800007820783b */ /* 0x000eee0000000200 */
[C---:B-1----:R-:W-:Y:S08]  /*3f80*/  HMMA.16816.F32.BF16 R16, R92.reuse, R96, R16 ;  /* 0x000000605c10723c */ /* 0x042ff00000041810 */
[C---:B--2---:R-:W-:Y:S08]  /*3f90*/  HMMA.16816.F32.BF16 R88, R92.reuse, R8, R88 ;  /* 0x000000085c58723c */ /* 0x044ff00000041858 */
[C---:B------:R-:W-:Y:S01]  /*3fa0*/  HMMA.16816.F32.BF16 R84, R92.reuse, R10, R84 ;  /* 0x0000000a5c54723c */ /* 0x040fe20000041854 */
[----:B------:R-:W1:Y:S07]  /*3fb0*/  LDSM.16.M88.4 R8, [R120+0x5000] ;  /* 0x005000007808783b */ /* 0x000e6e0000000200 */
[C---:B----4-:R-:W-:Y:S08]  /*3fc0*/  HMMA.16816.F32.BF16 R80, R92.reuse, R4, R80 ;  /* 0x000000045c50723c */ /* 0x050ff00000041850 */
[C---:B------:R-:W-:Y:S01]  /*3fd0*/  HMMA.16816.F32.BF16 R76, R92.reuse, R6, R76 ;  /* 0x000000065c4c723c */ /* 0x040fe2000004184c */
[----:B------:R-:W2:Y:S07]  /*3fe0*/  LDSM.16.M88.4 R4, [R120+0x5800] ;  /* 0x005800007804783b */ /* 0x000eae0000000200 */
        /* <DEDUP_REMOVED lines=11> */
[C---:B------:R-:W-:Y:S08]  /*40a0*/  HMMA.16816.F32.BF16 R48, R92.reuse, R100, R48 ;  /* 0x000000645c30723c */ /* 0x040ff00000041830 */
[----:B------:R-:W-:Y:S01]  /*40b0*/  HMMA.16816.F32.BF16 R44, R92, R102, R44 ;  /* 0x000000665c2c723c */ /* 0x000fe2000004182c */
[----:B------:R-:W4:Y:S04]  /*40c0*/  LDSM.16.M88.4 R92, [R120+0x6800] ;  /* 0x00680000785c783b */ /* 0x000f280000000200 */
[----:B------:R-:W-:Y:S03]  /*40d0*/  LDSM.16.M88.4 R100, [R187+UR5+0x8800] ;  /* 0x00880005bb64783b */ /* 0x000fe60008000200 */
[C---:B-----5:R-:W-:Y:S08]  /*40e0*/  HMMA.16816.F32.BF16 R28, R36.reuse, R40, R28 ;  /* 0x00000028241c723c */ /* 0x060ff0000004181c */
[C---:B------:R-:W-:Y:S01]  /*40f0*/  HMMA.16816.F32.BF16 R20, R36.reuse, R42, R20 ;  /* 0x0000002a2414723c */ /* 0x040fe20000041814 */
[----:B------:R-:W5:Y:S07]  /*4100*/  LDSM.16.M88.4 R40, [R120+0x7000] ;  /* 0x007000007828783b */ /* 0x000f6e0000000200 */
[C---:B---3--:R-:W-:Y:S08]  /*4110*/  HMMA.16816.F32.BF16 R16, R36.reuse, R32, R16 ;  /* 0x000000202410723c */ /* 0x048ff00000041810 */
[C---:B------:R-:W-:Y:S01]  /*4120*/  HMMA.16816.F32.BF16 R12, R36.reuse, R34, R12 ;  /* 0x00000022240c723c */ /* 0x040fe2000004180c */
[----:B------:R-:W-:Y:S07]  /*4130*/  LDSM.16.M88.4 R32, [R187+UR5+0x9000] ;  /* 0x00900005bb20783b */ /* 0x000fee0008000200 */
[C---:B-1----:R-:W-:Y:S08]  /*4140*/  HMMA.16816.F32.BF16 R88, R36.reuse, R8, R88 ;  /* 0x000000082458723c */ /* 0x042ff00000041858 */
[C---:B------:R-:W-:Y:S01]  /*4150*/  HMMA.16816.F32.BF16 R84, R36.reuse, R10, R84 ;  /* 0x0000000a2454723c */ /* 0x040fe20000041854 */
[----:B------:R-:W-:Y:S07]  /*4160*/  LDSM.16.M88.4 R8, [R187+UR5+0x9800] ;  /* 0x00980005bb08783b */ /* 0x000fee0008000200 */
[C---:B--2---:R-:W-:Y:S08]  /*4170*/  HMMA.16816.F32.BF16 R80, R36.reuse, R4, R80 ;  /* 0x000000042450723c */ /* 0x044ff00000041850 */
[C---:B------:R-:W-:Y:S01]  /*4180*/  HMMA.16816.F32.BF16 R76, R36.reuse, R6, R76 ;  /* 0x00000006244c723c */ /* 0x040fe2000004184c */
[----:B------:R-:W1:Y:S07]  /*4190*/  LDSM.16.M88.4 R4, [R119+0x2000] ;  /* 0x002000007704783b */ /* 0x000e6e0000000200 */
[C---:B----4-:R-:W-:Y:S08]  /*41a0*/  HMMA.16816.F32.BF16 R64, R36.reuse, R92, R64 ;  /* 0x0000005c2440723c */ /* 0x050ff00000041840 */
[C---:B------:R-:W-:Y:S01]  /*41b0*/  HMMA.16816.F32.BF16 R60, R36.reuse, R94, R60 ;  /* 0x0000005e243c723c */ /* 0x040fe2000004183c */
[----:B------:R-:W2:Y:S07]  /*41c0*/  LDSM.16.M88.4 R92, [R187+UR5+0xa800] ;  /* 0x00a80005bb5c783b */ /* 0x000eae0008000200 */
[C---:B------:R-:W-:Y:S08]  /*41d0*/  HMMA.16816.F32.BF16 R72, R36.reuse, R96, R72 ;  /* 0x000000602448723c */ /* 0x040ff00000041848 */
[C---:B------:R-:W-:Y:S01]  /*41e0*/  HMMA.16816.F32.BF16 R68, R36.reuse, R98, R68 ;  /* 0x000000622444723c */ /* 0x040fe20000041844 */
[----:B------:R-:W3:Y:S07]  /*41f0*/  LDSM.16.M88.4 R96, [R187+UR5+0xa000] ;  /* 0x00a00005bb60783b */ /* 0x000eee0008000200 */
[C---:B-----5:R-:W-:Y:S08]  /*4200*/  HMMA.16816.F32.BF16 R56, R36.reuse, R40, R56 ;  /* 0x000000282438723c */ /* 0x060ff00000041838 */
[C---:B------:R-:W-:Y:S01]  /*4210*/  HMMA.16816.F32.BF16 R52, R36.reuse, R42, R52 ;  /* 0x0000002a2434723c */ /* 0x040fe20000041834 */
[----:B------:R-:W4:Y:S07]  /*4220*/  LDSM.16.M88.4 R40, [R187+UR5+0xb000] ;  /* 0x00b00005bb28783b */ /* 0x000f2e0008000200 */
[C---:B------:R-:W-:Y:S08]  /*4230*/  HMMA.16816.F32.BF16 R48, R36.reuse, R108, R48 ;  /* 0x0000006c2430723c */ /* 0x040ff00000041830 */
[----:B------:R-:W-:Y:S01]  /*4240*/  HMMA.16816.F32.BF16 R44, R36, R110, R44 ;  /* 0x0000006e242c723c */ /* 0x000fe2000004182c */
[----:B------:R-:W5:Y:S04]  /*4250*/  LDSM.16.M88.4 R36, [R187+UR5+0xb800] ;  /* 0x00b80005bb24783b */ /* 0x000f680008000200 */
[----:B------:R-:W-:Y:S03]  /*4260*/  LDSM.16.M88.4 R108, [R124+0x8800] ;  /* 0x008800007c6c783b */ /* 0x000fe60000000200 */
[C---:B-1----:R-:W-:Y:S08]  /*4270*/  HMMA.16816.F32.BF16 R88, R4.reuse, R32, R88 ;  /* 0x000000200458723c */ /* 0x042ff00000041858 */
[C---:B------:R-:W-:Y:S01]  /*4280*/  HMMA.16816.F32.BF16 R84, R4.reuse, R34, R84 ;  /* 0x000000220454723c */ /* 0x040fe20000041854 */
[----:B------:R-:W-:Y:S04]  /*4290*/  LDSM.16.M88.4 R32, [R116+0x2000] ;  /* 0x002000007420783b */ /* 0x000fe80000000200 */
[----:B------:R-:W-:Y:S03]  /*42a0*/  LDSM.16.M88.4 R116, [R117+0x2000] ;  /* 0x002000007574783b */ /* 0x000fe60000000200 */
[C---:B------:R-:W-:Y:S08]  /*42b0*/  HMMA.16816.F32.BF16 R80, R4.reuse, R8, R80 ;  /* 0x000000080450723c */ /* 0x040ff00000041850 */
[C---:B------:R-:W-:Y:S01]  /*42c0*/  HMMA.16816.F32.BF16 R76, R4.reuse, R10, R76 ;  /* 0x0000000a044c723c */ /* 0x040fe2000004184c */
[----:B------:R-:W1:Y:S07]  /*42d0*/  LDSM.16.M88.4 R8, [R124+0x8000] ;  /* 0x008000007c08783b */ /* 0x000e6e0000000200 */
        /* <DEDUP_REMOVED lines=8> */
[----:B------:R-:W-:Y:S07]  /*4360*/  LDSM.16.M88.4 R100, [R124+0x9800] ;  /* 0x009800007c64783b */ /* 0x000fee0000000200 */
[C---:B---3--:R-:W-:Y:S08]  /*4370*/  HMMA.16816.F32.BF16 R72, R4.reuse, R96, R72 ;  /* 0x000000600448723c */ /* 0x048ff00000041848 */
[C---:B------:R-:W-:Y:S01]  /*4380*/  HMMA.16816.F32.BF16 R68, R4.reuse, R98, R68 ;  /* 0x000000620444723c */ /* 0x040fe20000041844 */
[----:B------:R-:W-:Y:S07]  /*4390*/  LDSM.16.M88.4 R96, [R124+0xa000] ;  /* 0x00a000007c60783b */ /* 0x000fee0000000200 */
[C---:B----4-:R-:W-:Y:S08]  /*43a0*/  HMMA.16816.F32.BF16 R56, R4.reuse, R40, R56 ;  /* 0x000000280438723c */ /* 0x050ff00000041838 */
[C---:B------:R-:W-:Y:S01]  /*43b0*/  HMMA.16816.F32.BF16 R52, R4.reuse, R42, R52 ;  /* 0x0000002a0434723c */ /* 0x040fe20000041834 */
[----:B------:R-:W-:Y:S07]  /*43c0*/  LDSM.16.M88.4 R40, [R124+0xb000] ;  /* 0x00b000007c28783b */ /* 0x000fee0000000200 */
[C---:B-----5:R-:W-:Y:S08]  /*43d0*/  HMMA.16816.F32.BF16 R48, R4.reuse, R36, R48 ;  /* 0x000000240430723c */ /* 0x060ff00000041830 */
[----:B------:R-:W-:Y:S01]  /*43e0*/  HMMA.16816.F32.BF16 R44, R4, R38, R44 ;  /* 0x00000026042c723c */ /* 0x000fe2000004182c */
[----:B------:R-:W3:Y:S04]  /*43f0*/  LDSM.16.M88.4 R4, [R123+0x8000] ;  /* 0x008000007b04783b */ /* 0x000ee80000000200 */
[----:B------:R-:W-:Y:S03]  /*4400*/  LDSM.16.M88.4 R36, [R124+0xb800] ;  /* 0x00b800007c24783b */ /* 0x000fe60000000200 */
[C---:B-1----:R-:W-:Y:S08]  /*4410*/  HMMA.16816.F32.BF16 R28, R32.reuse, R8, R28 ;  /* 0x00000008201c723c */ /* 0x042ff0000004181c */
[C---:B------:R-:W-:Y:S01]  /*4420*/  HMMA.16816.F32.BF16 R20, R32.reuse, R10, R20 ;  /* 0x0000000a2014723c */ /* 0x040fe20000041814 */
[----:B------:R-:W1:Y:S07]  /*4430*/  LDSM.16.M88.4 R8, [R123+0x8800] ;  /* 0x008800007b08783b */ /* 0x000e6e0000000200 */
[C---:B------:R-:W-:Y:S08]  /*4440*/  HMMA.16816.F32.BF16 R16, R32.reuse, R108, R16 ;  /* 0x0000006c2010723c */ /* 0x040ff00000041810 */
[C---:B------:R-:W-:Y:S01]  /*4450*/  HMMA.16816.F32.BF16 R12, R32.reuse, R110, R12 ;  /* 0x0000006e200c723c */ /* 0x040fe2000004180c */
[----:B------:R-:W-:Y:S07]  /*4460*/  LDSM.16.M88.4 R108, [R123+0x9800] ;  /* 0x009800007b6c783b */ /* 0x000fee0000000200 */
[C---:B--2---:R-:W-:Y:S08]  /*4470*/  HMMA.16816.F32.BF16 R64, R32.reuse, R92, R64 ;  /* 0x0000005c2040723c */ /* 0x044ff00000041840 */
[----:B------:R-:W-:Y:S01]  /*4480*/  HMMA.16816.F32.BF16 R60, R32, R94, R60 ;  /* 0x0000005e203c723c */ /* 0x000fe2000004183c */
[----:B------:R-:W2:Y:S07]  /*4490*/  LDSM.16.M88.4 R92, [R123+0xb800] ;  /* 0x00b800007b5c783b */ /* 0x000eae0000000200 */
[C---:B---3--:R-:W-:Y:S08]  /*44a0*/  HMMA.16816.F32.BF16 R28, R116.reuse, R4, R28 ;  /* 0x00000004741c723c */ /* 0x048ff0000004181c */
[C---:B------:R-:W-:Y:S01]  /*44b0*/  HMMA.16816.F32.BF16 R20, R116.reuse, R6, R20 ;  /* 0x000000067414723c */ /* 0x040fe20000041814 */
[----:B------:R-:W-:Y:S07]  /*44c0*/  LDSM.16.M88.4 R4, [R122+0x2000] ;  /* 0x002000007a04783b */ /* 0x000fee0000000200 */
[C---:B-1----:R-:W-:Y:S08]  /*44d0*/  HMMA.16816.F32.BF16 R16, R116.reuse, R8, R16 ;  /* 0x000000087410723c */ /* 0x042ff00000041810 */
[----:B------:R-:W-:Y:S01]  /*44e0*/  HMMA.16816.F32.BF16 R12, R116, R10, R12 ;  /* 0x0000000a740c723c */ /* 0x000fe2000004180c */
        /* <DEDUP_REMOVED lines=12> */
[----:B------:R-:W1:Y:S07]  /*45b0*/  LDSM.16.M88.4 R40, [R120+0x8000] ;  /* 0x008000007828783b */ /* 0x000e6e0000000200 */
[C---:B------:R-:W-:Y:S08]  /*45c0*/  HMMA.16816.F32.BF16 R48, R32.reuse, R36, R48 ;  /* 0x000000242030723c */ /* 0x040ff00000041830 */
[----:B------:R-:W-:Y:S01]  /*45d0*/  HMMA.16816.F32.BF16 R44, R32, R38, R44 ;  /* 0x00000026202c723c */ /* 0x000fe2000004182c */
[----:B------:R-:W3:Y:S04]  /*45e0*/  LDSM.16.M88.4 R32, [R120+0x9000] ;  /* 0x009000007820783b */ /* 0x000ee80000000200 */
[----:B------:R-:W4:Y:S03]  /*45f0*/  LDSM.16.M88.4 R36, [R120+0x8800] ;  /* 0x008800007824783b */ /* 0x000f260000000200 */
[C---:B------:R-:W-:Y:S08]  /*4600*/  HMMA.16816.F32.BF16 R88, R116.reuse, R112, R88 ;  /* 0x000000707458723c */ /* 0x040ff00000041858 */
[C---:B------:R-:W-:Y:S08]  /*4610*/  HMMA.16816.F32.BF16 R84, R116.reuse, R114, R84 ;  /* 0x000000727454723c */ /* 0x040ff00000041854 */
[----:B--2---:R-:W-:Y:S08]  /*4620*/  HMMA.16816.F32.BF16 R44, R116, R94, R44 ;  /* 0x0000005e742c723c */ /* 0x004ff0000004182c */
[C---:B-1----:R-:W-:Y:S08]  /*4630*/  HMMA.16816.F32.BF16 R28, R4.reuse, R40, R28 ;  /* 0x00000028041c723c */ /* 0x042ff0000004181c */
[C---:B------:R-:W-:Y:S08]  /*4640*/  HMMA.16816.F32.BF16 R20, R4.reuse, R42, R20 ;  /* 0x0000002a0414723c */ /* 0x040ff00000041814 */
[C---:B------:R-:W-:Y:S08]  /*4650*/  HMMA.16816.F32.BF16 R44, R4.reuse, R10, R44 ;  /* 0x0000000a042c723c */ /* 0x040ff0000004182c */
[C---:B---3--:R-:W-:Y:S08]  /*4660*/  HMMA.16816.F32.BF16 R88, R4.reuse, R32, R88 ;  /* 0x000000200458723c */ /* 0x048ff00000041858 */
[C---:B------:R-:W-:Y:S01]  /*4670*/  HMMA.16816.F32.BF16 R84, R4.reuse, R34, R84 ;  /* 0x000000220454723c */ /* 0x040fe20000041854 */
[----:B------:R-:W1:Y:S07]  /*4680*/  LDSM.16.M88.4 R32, [R120+0xa000] ;  /* 0x00a000007820783b */ /* 0x000e6e0000000200 */
[----:B----4-:R-:W-:Y:S01]  /*4690*/  HMMA.16816.F32.BF16 R12, R4, R38, R12 ;  /* 0x00000026040c723c */ /* 0x010fe2000004180c */
[----:B------:R-:W-:-:S04]  /*46a0*/  LOP3.LUT R39, R181, R138, RZ, 0xfc, !PT ;  /* 0x0000008ab5277212 */ /* 0x000fc800078efcff */
[C---:B------:R-:W-:Y:S02]  /*46b0*/  LOP3.LUT R11, R39.reuse, 0x78, RZ, 0xfc, !PT ;  /* 0x00000078270b7812 */ /* 0x040fe400078efcff */
[----:B------:R-:W-:Y:S01]  /*46c0*/  LOP3.LUT R41, R39, 0x8, RZ, 0xfc, !PT ;  /* 0x0000000827297812 */ /* 0x000fe200078efcff */
[----:B------:R-:W-:Y:S01]  /*46d0*/  HMMA.16816.F32.BF16 R16, R4, R36, R16 ;  /* 0x000000240410723c */ /* 0x000fe20000041810 */
[----:B------:R-:W-:Y:S02]  /*46e0*/  I2FP.F32.U32 R10, R11 ;  /* 0x0000000b000a7245 */ /* 0x000fe40000201000 */
[C---:B------:R-:W-:Y:S02]  /*46f0*/  ISETP.GE.AND P4, PT, R11.reuse, R180, PT ;  /* 0x000000b40b00720c */ /* 0x040fe40003f86270 */
[----:B------:R-:W-:Y:S01]  /*4700*/  ISETP.GE.AND P2, PT, R11, R2, PT ;  /* 0x000000020b00720c */ /* 0x000fe20003f46270 */
[-C--:B------:R-:W-:Y:S01]  /*4710*/  FFMA.FTZ R44, R3, R10.reuse, R44 ;  /* 0x0000000a032c7223 */ /* 0x080fe2000001002c */
[----:B------:R-:W-:Y:S01]  /*4720*/  LOP3.LUT R11, R39, 0x1, RZ, 0xfc, !PT ;  /* 0x00000001270b7812 */ /* 0x000fe200078efcff */
[----:B------:R-:W-:Y:S01]  /*4730*/  FFMA.FTZ R46, R3, R10, R46 ;  /* 0x0000000a032e7223 */ /* 0x000fe2000001002e */
[----:B------:R-:W-:Y:S01]  /*4740*/  I2FP.F32.U32 R10, R41 ;  /* 0x00000029000a7245 */ /* 0x000fe20000201000 */
[----:B------:R-:W-:Y:S01]  /*4750*/  HMMA.16816.F32.BF16 R80, R116, R108, R80 ;  /* 0x0000006c7450723c */ /* 0x000fe20000041850 */
[----:B------:R-:W-:-:S02]  /*4760*/  I2FP.F32.U32 R36, R11 ;  /* 0x0000000b00247245 */ /* 0x000fc40000201000 */
[----:B------:R-:W-:Y:S01]  /*4770*/  FSEL R141, R44, -INF , !P4 ;  /* 0xff8000002c8d7808 */ /* 0x000fe20006000000 */
[----:B------:R-:W-:Y:S01]  /*4780*/  FFMA.FTZ R22, R3, R10, R22 ;  /* 0x0000000a03167223 */ /* 0x000fe20000010016 */
[----:B------:R-:W-:Y:S01]  /*4790*/  ISETP.GE.AND P5, PT, R41, R180, PT ;  /* 0x000000b42900720c */ /* 0x000fe20003fa6270 */
[----:B------:R-:W-:Y:S01]  /*47a0*/  FFMA.FTZ R31, R3, R36, R31 ;  /* 0x00000024031f7223 */ /* 0x000fe2000001001f */
[----:B------:R-:W-:Y:S01]  /*47b0*/  ISETP.GE.AND P4, PT, R41, R2, PT ;  /* 0x000000022900720c */ /* 0x000fe20003f86270 */
[----:B------:R-:W-:Y:S01]  /*47c0*/  HMMA.16816.F32.BF16 R76, R116, R110, R76 ;  /* 0x0000006e744c723c */ /* 0x000fe2000004184c */
[----:B------:R-:W2:Y:S01]  /*47d0*/  LDSM.16.M88.4 R108, [R120+0x9800] ;  /* 0x00980000786c783b */ /* 0x000ea20000000200 */
[----:B------:R-:W-:Y:S01]  /*47e0*/  FFMA.FTZ R41, R3, R10, R20 ;  /* 0x0000000a03297223 */ /* 0x000fe20000010014 */
[----:B------:R-:W-:Y:S01]  /*47f0*/  ISETP.GE.AND P3, PT, R11, R180, PT ;  /* 0x000000b40b00720c */ /* 0x000fe20003f66270 */
[----:B------:R-:W-:Y:S01]  /*4800*/  FFMA.FTZ R29, R3, R36, R29 ;  /* 0x00000024031d7223 */ /* 0x000fe2000001001d */
[----:B------:R-:W-:-:S02]  /*4810*/  ISETP.GE.AND P1, PT, R11, R2, PT ;  /* 0x000000020b00720c */ /* 0x000fc40003f26270 */
[C---:B------:R-:W-:Y:S01]  /*4820*/  LOP3.LUT R11, R39.reuse, 0x10, RZ, 0xfc, !PT ;  /* 0x00000010270b7812 */ /* 0x040fe200078efcff */
[C---:B------:R-:W-:Y:S01]  /*4830*/  HMMA.16816.F32.BF16 R72, R116.reuse, R104, R72 ;  /* 0x000000687448723c */ /* 0x040fe20000041848 */
[----:B------:R-:W-:Y:S02]  /*4840*/  LOP3.LUT R37, R39, 0x9, RZ, 0xfc, !PT ;  /* 0x0000000927257812 */ /* 0x000fe400078efcff */
[----:B------:R-:W-:Y:S02]  /*4850*/  FSEL R36, R31, -INF , !P1 ;  /* 0xff8000001f247808 */ /* 0x000fe40004800000 */
[----:B------:R-:W-:Y:S02]  /*4860*/  FSEL R41, R41, -INF , !P5 ;  /* 0xff80000029297808 */ /* 0x000fe40006800000 */
[C---:B------:R-:W-:Y:S01]  /*4870*/  ISETP.GE.AND P1, PT, R11.reuse, R180, PT ;  /* 0x000000b40b00720c */ /* 0x040fe20003f26270 */
[----:B------:R-:W-:Y:S01]  /*4880*/  HMMA.16816.F32.BF16 R68, R116, R106, R68 ;  /* 0x0000006a7444723c */ /* 0x000fe20000041844 */
[----:B------:R-:W-:-:S02]  /*4890*/  ISETP.GE.AND P5, PT, R11, R2, PT ;  /* 0x000000020b00720c */ /* 0x000fc40003fa6270 */
[----:B------:R-:W-:Y:S02]  /*48a0*/  I2FP.F32.U32 R20, R37 ;  /* 0x0000002500147245 */ /* 0x000fe40000201000 */
[----:B------:R-:W-:Y:S02]  /*48b0*/  I2FP.F32.U32 R11, R11 ;  /* 0x0000000b000b7245 */ /* 0x000fe40000201000 */
[----:B------:R-:W-:Y:S01]  /*48c0*/  FSEL R140, R46, -INF , !P2 ;  /* 0xff8000002e8c7808 */ /* 0x000fe20005000000 */
[-C--:B------:R-:W-:Y:S01]  /*48d0*/  FFMA.FTZ R21, R3, R20.reuse, R21 ;  /* 0x0000001403157223 */ /* 0x080fe20000010015 */
[----:B------:R-:W-:Y:S01]  /*48e0*/  FSEL R43, R29, -INF , !P3 ;  /* 0xff8000001d2b7808 */ /* 0x000fe20005800000 */
[----:B------:R-:W-:Y:S01]  /*48f0*/  FFMA.FTZ R23, R3, R20, R23 ;  /* 0x0000001403177223 */ /* 0x000fe20000010017 */
[C---:B------:R-:W-:Y:S01]  /*4900*/  ISETP.GE.AND P2, PT, R37.reuse, R180, PT ;  /* 0x000000b42500720c */ /* 0x040fe20003f46270 */
[----:B------:R-:W-:Y:S01]  /*4910*/  HMMA.16816.F32.BF16 R48, R116, R92, R48 ;  /* 0x0000005c7430723c */ /* 0x000fe20000041830 */
[----:B------:R-:W-:Y:S01]  /*4920*/  ISETP.GE.AND P3, PT, R37, R2, PT ;  /* 0x000000022500720c */ /* 0x000fe20003f66270 */
[-C--:B------:R-:W-:Y:S01]  /*4930*/  FFMA.FTZ R37, R3, R11.reuse, R16 ;  /* 0x0000000b03257223 */ /* 0x080fe20000010010 */
[----:B------:R-:W-:Y:S01]  /*4940*/  LOP3.LUT R31, R39, 0x11, RZ, 0xfc, !PT ;  /* 0x00000011271f7812 */ /* 0x000fe200078efcff */
[----:B------:R-:W-:Y:S01]  /*4950*/  FFMA.FTZ R16, R3, R11, R18 ;  /* 0x0000000b03107223 */ /* 0x000fe20000010012 */
[----:B------:R-:W-:-:S02]  /*4960*/  LOP3.LUT R11, R39, 0x18, RZ, 0xfc, !PT ;  /* 0x00000018270b7812 */ /* 0x000fc400078efcff */
[----:B------:R-:W-:Y:S01]  /*4970*/  I2FP.F32.U32 R10, R31 ;  /* 0x0000001f000a7245 */ /* 0x000fe20000201000 */
[C---:B-1----:R-:W-:Y:S01]  /*4980*/  HMMA.16816.F32.BF16 R72, R4.reuse, R32, R72 ;  /* 0x000000200448723c */ /* 0x042fe20000041848 */
[----:B------:R-:W-:Y:S02]  /*4990*/  FSEL R32, R22, -INF , !P4 ;  /* 0xff80000016207808 */ /* 0x000fe40006000000 */
[----:B------:R-:W-:Y:S01]  /*49a0*/  FSEL R93, R21, -INF , !P2 ;  /* 0xff800000155d7808 */ /* 0x000fe20005000000 */
[-C--:B------:R-:W-:Y:S01]  /*49b0*/  FFMA.FTZ R19, R3, R10.reuse, R19 ;  /* 0x0000000a03137223 */ /* 0x080fe20000010013 */
[----:B------:R-:W-:Y:S01]  /*49c0*/  FSEL R18, R23, -INF , !P3 ;  /* 0xff80000017127808 */ /* 0x000fe20005800000 */
[----:B------:R-:W-:Y:S01]  /*49d0*/  FFMA.FTZ R17, R3, R10, R17 ;  /* 0x0000000a03117223 */ /* 0x000fe20000010011 */
[----:B------:R-:W-:Y:S01]  /*49e0*/  FSEL R37, R37, -INF , !P1 ;  /* 0xff80000025257808 */ /* 0x000fe20004800000 */
[----:B------:R-:W1:Y:S01]  /*49f0*/  LDSM.16.M88.4 R20, [R120+0xa800] ;  /* 0x00a800007814783b */ /* 0x000e620000000200 */
[C---:B------:R-:W-:Y:S01]  /*4a00*/  ISETP.GE.AND P3, PT, R11.reuse, R180, PT ;  /* 0x000000b40b00720c */ /* 0x040fe20003f66270 */
[----:B------:R-:W-:Y:S01]  /*4a10*/  HMMA.16816.F32.BF16 R68, R4, R34, R68 ;  /* 0x000000220444723c */ /* 0x000fe20000041844 */
[----:B------:R-:W-:Y:S01]  /*4a20*/  ISETP.GE.AND P1, PT, R11, R2, PT ;  /* 0x000000020b00720c */ /* 0x000fe20003f26270 */
[----:B------:R-:W3:Y:S01]  /*4a30*/  LDSM.16.M88.4 R120, [R120+0xb000] ;  /* 0x00b000007878783b */ /* 0x000ee20000000200 */
[----:B------:R-:W-:Y:S01]  /*4a40*/  I2FP.F32.U32 R11, R11 ;  /* 0x0000000b000b7245 */ /* 0x000fe20000201000 */
[----:B------:R-:W-:-:S04]  /*4a50*/  DEPBAR.LE SB0, 0x0 ;  /* 0x000080000000791a */ /* 0x000fc80000000000 */
[----:B------:R-:W-:Y:S01]  /*4a60*/  ISETP.GE.AND P2, PT, R31, R2, PT ;  /* 0x000000021f00720c */ /* 0x000fe20003f46270 */
[-C--:B------:R-:W-:Y:S01]  /*4a70*/  FFMA.FTZ R12, R3, R11.reuse, R12 ;  /* 0x0000000b030c7223 */ /* 0x080fe2000001000c */
[----:B------:R-:W-:Y:S01]  /*4a80*/  LOP3.LUT R29, R39, 0x19, RZ, 0xfc, !PT ;  /* 0x00000019271d7812 */ /* 0x000fe200078efcff */
[----:B------:R-:W-:Y:S01]  /*4a90*/  FFMA.FTZ R11, R3, R11, R14 ;  /* 0x0000000b030b7223 */ /* 0x000fe2000001000e */
[----:B------:R-:W-:Y:S01]  /*4aa0*/  LOP3.LUT R33, R39, 0x20, RZ, 0xfc, !PT ;  /* 0x0000002027217812 */ /* 0x000fe200078efcff */
[----:B--2---:R-:W-:Y:S01]  /*4ab0*/  HMMA.16816.F32.BF16 R80, R4, R108, R80 ;  /* 0x0000006c0450723c */ /* 0x004fe20000041850 */
[----:B------:R-:W-:Y:S02]  /*4ac0*/  FSEL R14, R19, -INF , !P2 ;  /* 0xff800000130e7808 */ /* 0x000fe40005000000 */
[----:B------:R-:W-:Y:S02]  /*4ad0*/  I2FP.F32.U32 R38, R29 ;  /* 0x0000001d00267245 */ /* 0x000fe40000201000 */
[----:B------:R-:W-:-:S02]  /*4ae0*/  I2FP.F32.U32 R19, R33 ;  /* 0x0000002100137245 */ /* 0x000fc40000201000 */
[----:B------:R-:W-:Y:S01]  /*4af0*/  ISETP.GE.AND P4, PT, R31, R180, PT ;  /* 0x000000b41f00720c */ /* 0x000fe20003f86270 */
[----:B------:R-:W-:Y:S01]  /*4b00*/  FFMA.FTZ R10, R3, R38, R15 ;  /* 0x00000026030a7223 */ /* 0x000fe2000001000f */
[----:B------:R-:W-:Y:S01]  /*4b10*/  ISETP.GE.AND P2, PT, R33, R180, PT ;  /* 0x000000b42100720c */ /* 0x000fe20003f46270 */
[-C--:B------:R-:W-:Y:S01]  /*4b20*/  FFMA.FTZ R35, R3, R19.reuse, R88 ;  /* 0x0000001303237223 */ /* 0x080fe20000010058 */
[----:B------:R-:W-:Y:S01]  /*4b30*/  FSEL R17, R17, -INF , !P4 ;  /* 0xff80000011117808 */ /* 0x000fe20006000000 */
[----:B------:R-:W-:Y:S01]  /*4b40*/  HMMA.16816.F32.BF16 R64, R116, R100, R64 ;  /* 0x000000647440723c */ /* 0x000fe20000041840 */
[----:B------:R-:W-:Y:S01]  /*4b50*/  ISETP.GE.AND P4, PT, R29, R2, PT ;  /* 0x000000021d00720c */ /* 0x000fe20003f86270 */
[----:B------:R-:W-:Y:S01]  /*4b60*/  FFMA.FTZ R46, R3, R19, R90 ;  /* 0x00000013032e7223 */ /* 0x000fe2000001005a */
[C---:B------:R-:W-:Y:S02]  /*4b70*/  LOP3.LUT R15, R39.reuse, 0x28, RZ, 0xfc, !PT ;  /* 0x00000028270f7812 */ /* 0x040fe400078efcff */
[----:B------:R-:W-:-:S02]  /*4b80*/  LOP3.LUT R31, R39, 0x21, RZ, 0xfc, !PT ;  /* 0x00000021271f7812 */ /* 0x000fc400078efcff */
[----:B------:R-:W-:Y:S01]  /*4b90*/  FSEL R16, R16, -INF , !P5 ;  /* 0xff80000010107808 */ /* 0x000fe20006800000 */
[----:B------:R-:W-:Y:S01]  /*4ba0*/  HMMA.16816.F32.BF16 R76, R4, R110, R76 ;  /* 0x0000006e044c723c */ /* 0x000fe2000004184c */
[----:B------:R-:W-:Y:S02]  /*4bb0*/  FSEL R10, R10, -INF , !P4 ;  /* 0xff8000000a0a7808 */ /* 0x000fe40006000000 */
[----:B------:R-:W-:Y:S02]  /*4bc0*/  FSEL R35, R35, -INF , !P2 ;  /* 0xff80000023237808 */ /* 0x000fe40005000000 */
[----:B------:R-:W-:Y:S01]  /*4bd0*/  ISETP.GE.AND P5, PT, R29, R180, PT ;  /* 0x000000b41d00720c */ /* 0x000fe20003fa6270 */
[----:B------:R-:W-:Y:S01]  /*4be0*/  FFMA.FTZ R29, R3, R38, R13 ;  /* 0x00000026031d7223 */ /* 0x000fe2000001000d */
[C---:B------:R-:W-:Y:S01]  /*4bf0*/  ISETP.GE.AND P4, PT, R15.reuse, R180, PT ;  /* 0x000000b40f00720c */ /* 0x040fe20003f86270 */
[----:B------:R-:W-:Y:S01]  /*4c00*/  HMMA.16816.F32.BF16 R60, R116, R102, R60 ;  /* 0x00000066743c723c */ /* 0x000fe2000004183c */
[----:B------:R-:W-:-:S02]  /*4c10*/  ISETP.GE.AND P2, PT, R15, R2, PT ;  /* 0x000000020f00720c */ /* 0x000fc40003f46270 */
[----:B------:R-:W-:Y:S02]  /*4c20*/  I2FP.F32.U32 R34, R31 ;  /* 0x0000001f00227245 */ /* 0x000fe40000201000 */
[----:B------:R-:W-:Y:S02]  /*4c30*/  I2FP.F32.U32 R15, R15 ;  /* 0x0000000f000f7245 */ /* 0x000fe40000201000 */
[----:B------:R-:W-:Y:S01]  /*4c40*/  FSEL R13, R12, -INF , !P3 ;  /* 0xff8000000c0d7808 */ /* 0x000fe20005800000 */
[----:B------:R-:W-:Y:S01]  /*4c50*/  FFMA.FTZ R91, R3, R34, R91 ;  /* 0x00000022035b7223 */ /* 0x000fe2000001005b */
[-C--:B------:R-:W-:Y:S01]  /*4c60*/  ISETP.GE.AND P3, PT, R33, R2.reuse, PT ;  /* 0x000000022100720c */ /* 0x080fe20003f66270 */
[-C--:B------:R-:W-:Y:S01]  /*4c70*/  FFMA.FTZ R33, R3, R15.reuse, R84 ;  /* 0x0000000f03217223 */ /* 0x080fe20000010054 */
[----:B------:R-:W-:Y:S01]  /*4c80*/  FSEL R12, R11, -INF , !P1 ;  /* 0xff8000000b0c7808 */ /* 0x000fe20004800000 */
[----:B------:R-:W-:Y:S01]  /*4c90*/  FFMA.FTZ R40, R3, R15, R86 ;  /* 0x0000000f03287223 */ /* 0x000fe20000010056 */
[----:B------:R-:W-:Y:S01]  /*4ca0*/  FSEL R11, R29, -INF , !P5 ;  /* 0xff8000001d0b7808 */ /* 0x000fe20006800000 */
[----:B-1----:R-:W-:Y:S01]  /*4cb0*/  HMMA.16816.F32.BF16 R64, R4, R20, R64 ;  /* 0x000000140440723c */ /* 0x002fe20000041840 */
[----:B------:R-:W-:-:S02]  /*4cc0*/  ISETP.GE.AND P5, PT, R31, R2, PT ;  /* 0x000000021f00720c */ /* 0x000fc40003fa6270 */
[C---:B------:R-:W-:Y:S02]  /*4cd0*/  LOP3.LUT R15, R39.reuse, 0x30, RZ, 0xfc, !PT ;  /* 0x00000030270f7812 */ /* 0x040fe400078efcff */
[----:B------:R-:W-:Y:S02]  /*4ce0*/  LOP3.LUT R19, R39, 0x29, RZ, 0xfc, !PT ;  /* 0x0000002927137812 */ /* 0x000fe400078efcff */
[----:B------:R-:W-:Y:S01]  /*4cf0*/  FSEL R188, R91, -INF , !P5 ;  /* 0xff8000005bbc7808 */ /* 0x000fe20006800000 */
[----:B------:R-:W-:Y:S01]  /*4d00*/  HMMA.16816.F32.BF16 R56, R116, R96, R56 ;  /* 0x000000607438723c */ /* 0x000fe20000041838 */
[----:B------:R-:W-:Y:S02]  /*4d10*/  FSEL R33, R33, -INF , !P4 ;  /* 0xff80000021217808 */ /* 0x000fe40006000000 */
[----:B------:R-:W-:Y:S01]  /*4d20*/  ISETP.GE.AND P1, PT, R31, R180, PT ;  /* 0x000000b41f00720c */ /* 0x000fe20003f26270 */
[----:B------:R-:W-:Y:S01]  /*4d30*/  FFMA.FTZ R31, R3, R34, R89 ;  /* 0x00000022031f7223 */ /* 0x000fe20000010059 */
[----:B------:R-:W-:-:S02]  /*4d40*/  ISETP.GE.AND P5, PT, R15, R180, PT ;  /* 0x000000b40f00720c */ /* 0x000fc40003fa6270 */
[----:B------:R-:W-:Y:S01]  /*4d50*/  ISETP.GE.AND P4, PT, R15, R2, PT ;  /* 0x000000020f00720c */ /* 0x000fe20003f86270 */
[----:B------:R-:W-:Y:S01]  /*4d60*/  HMMA.16816.F32.BF16 R60, R4, R22, R60 ;  /* 0x00000016043c723c */ /* 0x000fe2000004183c */
[----:B------:R-:W-:Y:S02]  /*4d70*/  I2FP.F32.U32 R38, R19 ;  /* 0x0000001300267245 */ /* 0x000fe40000201000 */
[----:B------:R-:W-:Y:S02]  /*4d80*/  I2FP.F32.U32 R15, R15 ;  /* 0x0000000f000f7245 */ /* 0x000fe40000201000 */
[----:B------:R-:W-:Y:S01]  /*4d90*/  FSEL R46, R46, -INF , !P3 ;  /* 0xff8000002e2e7808 */ /* 0x000fe20005800000 */
[----:B------:R-:W-:Y:S01]  /*4da0*/  FFMA.FTZ R87, R3, R38, R87 ;  /* 0x0000002603577223 */ /* 0x000fe20000010057 */
[----:B------:R-:W-:Y:S01]  /*4db0*/  FSEL R31, R31, -INF , !P1 ;  /* 0xff8000001f1f7808 */ /* 0x000fe20004800000 */
[-C--:B------:R-:W-:Y:S01]  /*4dc0*/  FFMA.FTZ R80, R3, R15.reuse, R80 ;  /* 0x0000000f03507223 */ /* 0x080fe20000010050 */
[----:B------:R-:W-:Y:S01]  /*4dd0*/  ISETP.GE.AND P3, PT, R19, R180, PT ;  /* 0x000000b41300720c */ /* 0x000fe20003f66270 */
[----:B------:R-:W-:Y:S01]  /*4de0*/  FFMA.FTZ R29, R3, R38, R85 ;  /* 0x00000026031d7223 */ /* 0x000fe20000010055 */
[----:B------:R-:W-:Y:S01]  /*4df0*/  ISETP.GE.AND P1, PT, R19, R2, PT ;  /* 0x000000021300720c */ /* 0x000fe20003f26270 */
[----:B------:R-:W-:Y:S01]  /*4e00*/  FFMA.FTZ R82, R3, R15, R82 ;  /* 0x0000000f03527223 */ /* 0x000fe20000010052 */
[C---:B------:R-:W-:Y:S01]  /*4e10*/  LOP3.LUT R19, R39.reuse, 0x38, RZ, 0xfc, !PT ;  /* 0x0000003827137812 */ /* 0x040fe200078efcff */
[----:B------:R-:W-:Y:S01]  /*4e20*/  HMMA.16816.F32.BF16 R52, R116, R98, R52 ;  /* 0x000000627434723c */ /* 0x000fe20000041834 */
[----:B------:R-:W-:-:S02]  /*4e30*/  LOP3.LUT R21, R39, 0x31, RZ, 0xfc, !PT ;  /* 0x0000003127157812 */ /* 0x000fc400078efcff */
[----:B------:R-:W-:Y:S02]  /*4e40*/  FSEL R186, R87, -INF , !P1 ;  /* 0xff80000057ba7808 */ /* 0x000fe40004800000 */
[----:B------:R-:W-:Y:S02]  /*4e50*/  FSEL R175, R80, -INF , !P5 ;  /* 0xff80000050af7808 */ /* 0x000fe40006800000 */
[C---:B------:R-:W-:Y:S01]  /*4e60*/  ISETP.GE.AND P1, PT, R19.reuse, R180, PT ;  /* 0x000000b41300720c */ /* 0x040fe20003f26270 */
[----:B---3--:R-:W-:Y:S01]  /*4e70*/  HMMA.16816.F32.BF16 R56, R4, R120, R56 ;  /* 0x000000780438723c */ /* 0x008fe20000041838 */
[----:B------:R-:W-:Y:S02]  /*4e80*/  ISETP.GE.AND P5, PT, R19, R2, PT ;  /* 0x000000021300720c */ /* 0x000fe40003fa6270 */
[----:B------:R-:W-:Y:S02]  /*4e90*/  I2FP.F32.U32 R20, R21 ;  /* 0x0000001500147245 */ /* 0x000fe40000201000 */
[----:B------:R-:W-:-:S02]  /*4ea0*/  I2FP.F32.U32 R19, R19 ;  /* 0x0000001300137245 */ /* 0x000fc40000201000 */
[----:B------:R-:W-:Y:S01]  /*4eb0*/  FSEL R29, R29, -INF , !P3 ;  /* 0xff8000001d1d7808 */ /* 0x000fe20005800000 */
[----:B------:R-:W-:Y:S01]  /*4ec0*/  FFMA.FTZ R83, R3, R20, R83 ;  /* 0x0000001403537223 */ /* 0x000fe20000010053 */
[----:B------:R-:W-:Y:S01]  /*4ed0*/  ISETP.GE.AND P3, PT, R21, R2, PT ;  /* 0x000000021500720c */ /* 0x000fe20003f66270 */
[CC--:B------:R-:W-:Y:S01]  /*4ee0*/  FFMA.FTZ R76, R3.reuse, R19.reuse, R76 ;  /* 0x00000013034c7223 */ /* 0x0c0fe2000001004c */
[----:B------:R-:W-:Y:S01]  /*4ef0*/  FFMA.FTZ R78, R3, R19, R78 ;  /* 0x00000013034e7223 */ /* 0x000fe2000001004e */
[----:B------:R-:W-:Y:S01]  /*4f00*/  LOP3.LUT R15, R39, 0x40, RZ, 0xfc, !PT ;  /* 0x00000040270f7812 */ /* 0x000fe200078efcff */
[----:B------:R-:W-:Y:S01]  /*4f10*/  FFMA.FTZ R81, R3, R20, R81 ;  /* 0x0000001403517223 */ /* 0x000fe20000010051 */
[----:B------:R-:W-:Y:S01]  /*4f20*/  LOP3.LUT R19, R39, 0x39, RZ, 0xfc, !PT ;  /* 0x0000003927137812 */ /* 0x000fe200078efcff */
[----:B------:R-:W-:Y:S01]  /*4f30*/  HMMA.16816.F32.BF16 R52, R4, R122, R52 ;  /* 0x0000007a0434723c */ /* 0x000fe20000041834 */
[----:B------:R-:W-:Y:S02]  /*4f40*/  FSEL R148, R83, -INF , !P3 ;  /* 0xff80000053947808 */ /* 0x000fe40005800000 */
[----:B------:R-:W-:Y:S01]  /*4f50*/  FSEL R149, R76, -INF , !P1 ;  /* 0xff8000004c957808 */ /* 0x000fe20004800000 */
[----:B------:R-:W-:Y:S01]  /*4f60*/  BAR.SYNC.DEFER_BLOCKING 0x0 ;  /* 0x0000000000007b1d */ /* 0x000fe20000010000 */
[----:B------:R-:W-:-:S02]  /*4f70*/  ISETP.GE.AND P3, PT, R15, R180, PT ;  /* 0x000000b40f00720c */ /* 0x000fc40003f66270 */
[----:B------:R-:W-:Y:S01]  /*4f80*/  ISETP.GE.AND P1, PT, R15, R2, PT ;  /* 0x000000020f00720c */ /* 0x000fe20003f26270 */
[----:B------:R-:W-:Y:S01]  /*4f90*/  HMMA.16816.F32.BF16 R48, R4, R8, R48 ;  /* 0x000000080430723c */ /* 0x000fe20000041830 */
[----:B------:R-:W-:Y:S02]  /*4fa0*/  FSEL R40, R40, -INF , !P2 ;  /* 0xff80000028287808 */ /* 0x000fe40005000000 */
[----:B------:R-:W-:Y:S02]  /*4fb0*/  I2FP.F32.U32 R20, R19 ;  /* 0x0000001300147245 */ /* 0x000fe40000201000 */
[----:B------:R-:W-:Y:S02]  /*4fc0*/  I2FP.F32.U32 R15, R15 ;  /* 0x0000000f000f7245 */ /* 0x000fe40000201000 */
[----:B------:R-:W-:Y:S01]  /*4fd0*/  ISETP.GE.AND P2, PT, R21, R180, PT ;  /* 0x000000b41500720c */ /* 0x000fe20003f46270 */
[CC--:B------:R-:W-:Y:S01]  /*4fe0*/  FFMA.FTZ R79, R3.reuse, R20.reuse, R79 ;  /* 0x00000014034f7223 */ /* 0x0c0fe2000001004f */
[----:B------:R-:W-:Y:S01]  /*4ff0*/  FSEL R162, R82, -INF , !P4 ;  /* 0xff80000052a27808 */ /* 0x000fe20006000000 */
[-C--:B------:R-:W-:Y:S01]  /*5000*/  FFMA.FTZ R72, R3, R15.reuse, R72 ;  /* 0x0000000f03487223 */ /* 0x080fe20000010048 */
[----:B------:R-:W-:Y:S01]  /*5010*/  FSEL R177, R81, -INF , !P2 ;  /* 0xff80000051b17808 */ /* 0x000fe20005000000 */
[----:B------:R-:W-:Y:S01]  /*5020*/  FFMA.FTZ R77, R3, R20, R77 ;  /* 0x00000014034d7223 */ /* 0x000fe2000001004d */
[----:B------:R-:W-:Y:S01]  /*5030*/  ISETP.GE.AND P4, PT, R19, R180, PT ;  /* 0x000000b41300720c */ /* 0x000fe20003f86270 */
[----:B------:R-:W-:Y:S01]  /*5040*/  FFMA.FTZ R74, R3, R15, R74 ;  /* 0x0000000f034a7223 */ /* 0x000fe2000001004a */
[----:B------:R-:W-:-:S02]  /*5050*/  ISETP.GE.AND P2, PT, R19, R2, PT ;  /* 0x000000021300720c */ /* 0x000fc40003f46270 */
[C---:B------:R-:W-:Y:S02]  /*5060*/  LOP3.LUT R19, R39.reuse, 0x48, RZ, 0xfc, !PT ;  /* 0x0000004827137812 */ /* 0x040fe400078efcff */
[----:B------:R-:W-:Y:S02]  /*5070*/  LOP3.LUT R21, R39, 0x41, RZ, 0xfc, !PT ;  /* 0x0000004127157812 */ /* 0x000fe400078efcff */
[----:B------:R-:W-:Y:S02]  /*5080*/  FSEL R150, R79, -INF , !P2 ;  /* 0xff8000004f967808 */ /* 0x000fe40005000000 */
[----:B------:R-:W-:Y:S02]  /*5090*/  FSEL R159, R72, -INF , !P3 ;  /* 0xff800000489f7808 */ /* 0x000fe40005800000 */
[C---:B------:R-:W-:Y:S02]  /*50a0*/  ISETP.GE.AND P2, PT, R19.reuse, R180, PT ;  /* 0x000000b41300720c */ /* 0x040fe40003f46270 */
[----:B------:R-:W-:-:S02]  /*50b0*/  ISETP.GE.AND P3, PT, R19, R2, PT ;  /* 0x000000021300720c */ /* 0x000fc40003f66270 */
[----:B------:R-:W-:Y:S02]  /*50c0*/  I2FP.F32.U32 R20, R21 ;  /* 0x0000001500147245 */ /* 0x000fe40000201000 */
[----:B------:R-:W-:Y:S02]  /*50d0*/  I2FP.F32.U32 R19, R19 ;  /* 0x0000001300137245 */ /* 0x000fe40000201000 */
[----:B------:R-:W-:Y:S01]  /*50e0*/  FSEL R145, R77, -INF , !P4 ;  /* 0xff8000004d917808 */ /* 0x000fe20006000000 */
[----:B------:R-:W-:Y:S01]  /*50f0*/  FFMA.FTZ R75, R3, R20, R75 ;  /* 0x00000014034b7223 */ /* 0x000fe2000001004b */
[----:B------:R-:W-:Y:S01]  /*5100*/  ISETP.GE.AND P4, PT, R21, R2, PT ;  /* 0x000000021500720c */ /* 0x000fe20003f86270 */
[CC--:B------:R-:W-:Y:S01]  /*5110*/  FFMA.FTZ R68, R3.reuse, R19.reuse, R68 ;  /* 0x0000001303447223 */ /* 0x0c0fe20000010044 */
[----:B------:R-:W-:Y:S01]  /*5120*/  FFMA.FTZ R70, R3, R19, R70 ;  /* 0x0000001303467223 */ /* 0x000fe20000010046 */
[----:B------:R-:W-:Y:S01]  /*5130*/  LOP3.LUT R15, R39, 0x50, RZ, 0xfc, !PT ;  /* 0x00000050270f7812 */ /* 0x000fe200078efcff */
[----:B------:R-:W-:Y:S01]  /*5140*/  FFMA.FTZ R73, R3, R20, R73 ;  /* 0x0000001403497223 */ /* 0x000fe20000010049 */
[----:B------:R-:W-:-:S02]  /*5150*/  LOP3.LUT R19, R39, 0x49, RZ, 0xfc, !PT ;  /* 0x0000004927137812 */ /* 0x000fc400078efcff */
[----:B------:R-:W-:Y:S02]  /*5160*/  FSEL R170, R75, -INF , !P4 ;  /* 0xff8000004baa7808 */ /* 0x000fe40006000000 */
[----:B------:R-:W-:Y:S02]  /*5170*/  FSEL R161, R68, -INF , !P2 ;  /* 0xff80000044a17808 */ /* 0x000fe40005000000 */
[C---:B------:R-:W-:Y:S02]  /*5180*/  ISETP.GE.AND P4, PT, R15.reuse, R180, PT ;  /* 0x000000b40f00720c */ /* 0x040fe40003f86270 */
[----:B------:R-:W-:Y:S02]  /*5190*/  ISETP.GE.AND P2, PT, R15, R2, PT ;  /* 0x000000020f00720c */ /* 0x000fe40003f46270 */
[----:B------:R-:W-:Y:S02]  /*51a0*/  FSEL R160, R78, -INF , !P5 ;  /* 0xff8000004ea07808 */ /* 0x000fe40006800000 */
[----:B------:R-:W-:-:S02]  /*51b0*/  I2FP.F32.U32 R20, R19 ;  /* 0x0000001300147245 */ /* 0x000fc40000201000 */
        /* <DEDUP_REMOVED lines=48> */
[----:B------:R-:W-:Y:S02]  /*54c0*/  LOP3.LUT R9, R39, 0x69, RZ, 0xfc, !PT ;  /* 0x0000006927097812 */ /* 0x000fe400078efcff */
[----:B------:R-:W-:Y:S02]  /*54d0*/  I2FP.F32.U32 R20, R21 ;  /* 0x0000001500147245 */ /* 0x000fe40000201000 */
[----:B------:R-:W-:Y:S02]  /*54e0*/  I2FP.F32.U32 R19, R19 ;  /* 0x0000001300137245 */ /* 0x000fe40000201000 */
[----:B------:R-:W-:Y:S01]  /*54f0*/  I2FP.F32.U32 R4, R9 ;  /* 0x0000000900047245 */ /* 0x000fe20000201000 */
[----:B------:R-:W-:Y:S01]  /*5500*/  FFMA.FTZ R59, R3, R20, R59 ;  /* 0x00000014033b7223 */ /* 0x000fe2000001003b */
[----:B------:R-:W-:Y:S01]  /*5510*/  LOP3.LUT R5, R39, 0x71, RZ, 0xfc, !PT ;  /* 0x0000007127057812 */ /* 0x000fe200078efcff */
[-C--:B------:R-:W-:Y:S01]  /*5520*/  FFMA.FTZ R52, R3, R19.reuse, R52 ;  /* 0x0000001303347223 */ /* 0x080fe20000010034 */
[----:B------:R-:W-:Y:S01]  /*5530*/  FSEL R167, R61, -INF , !P2 ;  /* 0xff8000003da77808 */ /* 0x000fe20005000000 */
[----:B------:R-:W-:Y:S01]  /*5540*/  FFMA.FTZ R53, R3, R4, R53 ;  /* 0x0000000403357223 */ /* 0x000fe20000010035 */
[----:B------:R-:W-:Y:S01]  /*5550*/  ISETP.GE.AND P2, PT, R21, R2, PT ;  /* 0x000000021500720c */ /* 0x000fe20003f46270 */
[----:B------:R-:W-:Y:S01]  /*5560*/  FFMA.FTZ R57, R3, R20, R57 ;  /* 0x0000001403397223 */ /* 0x000fe20000010039 */
[----:B------:R-:W-:Y:S01]  /*5570*/  LOP3.LUT R7, R39, 0x70, RZ, 0xfc, !PT ;  /* 0x0000007027077812 */ /* 0x000fe200078efcff */
[C---:B------:R-:W-:Y:S01]  /*5580*/  FFMA.FTZ R54, R3.reuse, R19, R54 ;  /* 0x0000001303367223 */ /* 0x040fe20000010036 */
[----:B------:R-:W-:Y:S01]  /*5590*/  FSEL R158, R58, -INF , !P5 ;  /* 0xff8000003a9e7808 */ /* 0x000fe20006800000 */
[----:B------:R-:W-:Y:S01]  /*55a0*/  FFMA.FTZ R55, R3, R4, R55 ;  /* 0x0000000403377223 */ /* 0x000fe20000010037 */
[----:B------:R-:W-:-:S02]  /*55b0*/  I2FP.F32.U32 R6, R5 ;  /* 0x0000000500067245 */ /* 0x000fc40000201000 */
[----:B------:R-:W-:Y:S02]  /*55c0*/  ISETP.GE.AND P5, PT, R9, R180, PT ;  /* 0x000000b40900720c */ /* 0x000fe40003fa6270 */
[----:B------:R-:W-:Y:S01]  /*55d0*/  FSEL R156, R59, -INF , !P2 ;  /* 0xff8000003b9c7808 */ /* 0x000fe20005000000 */
[CC--:B------:R-:W-:Y:S01]  /*55e0*/  FFMA.FTZ R51, R3.reuse, R6.reuse, R51 ;  /* 0x0000000603337223 */ /* 0x0c0fe20000010033 */
[----:B------:R-:W-:Y:S01]  /*55f0*/  FSEL R153, R52, -INF , !P3 ;  /* 0xff80000034997808 */ /* 0x000fe20005800000 */
[----:B------:R-:W-:Y:S01]  /*5600*/  FFMA.FTZ R49, R3, R6, R49 ;  /* 0x0000000603317223 */ /* 0x000fe20000010031 */
[C---:B------:R-:W-:Y:S02]  /*5610*/  ISETP.GE.AND P2, PT, R7.reuse, R180, PT ;  /* 0x000000b40700720c */ /* 0x040fe40003f46270 */
[----:B------:R-:W-:Y:S02]  /*5620*/  ISETP.GE.AND P3, PT, R7, R2, PT ;  /* 0x000000020700720c */ /* 0x000fe40003f66270 */
[----:B------:R-:W-:-:S02]  /*5630*/  FSEL R166, R62, -INF , !P4 ;  /* 0xff8000003ea67808 */ /* 0x000fc40006000000 */
[----:B------:R-:W-:Y:S02]  /*5640*/  I2FP.F32.U32 R7, R7 ;  /* 0x0000000700077245 */ /* 0x000fe40000201000 */
[----:B------:R-:W-:Y:S02]  /*5650*/  ISETP.GE.AND P4, PT, R21, R180, PT ;  /* 0x000000b41500720c */ /* 0x000fe40003f86270 */
[----:B------:R-:W-:Y:S01]  /*5660*/  FSEL R151, R53, -INF , !P5 ;  /* 0xff80000035977808 */ /* 0x000fe20006800000 */
[-C--:B------:R-:W-:Y:S01]  /*5670*/  FFMA.FTZ R48, R3, R7.reuse, R48 ;  /* 0x0000000703307223 */ /* 0x080fe20000010030 */
[-C--:B------:R-:W-:Y:S01]  /*5680*/  ISETP.GE.AND P5, PT, R5, R2.reuse, PT ;  /* 0x000000020500720c */ /* 0x080fe20003fa6270 */
[----:B------:R-:W-:Y:S01]  /*5690*/  FFMA.FTZ R50, R3, R7, R50 ;  /* 0x0000000703327223 */ /* 0x000fe20000010032 */
[----:B------:R-:W-:Y:S02]  /*56a0*/  FSEL R155, R57, -INF , !P4 ;  /* 0xff800000399b7808 */ /* 0x000fe40006000000 */
[----:B------:R-:W-:-:S02]  /*56b0*/  ISETP.GE.AND P4, PT, R9, R2, PT ;  /* 0x000000020900720c */ /* 0x000fc40003f86270 */
[----:B------:R-:W-:Y:S02]  /*56c0*/  FSEL R154, R54, -INF , !P1 ;  /* 0xff800000369a7808 */ /* 0x000fe40004800000 */
[----:B------:R-:W-:Y:S02]  /*56d0*/  FSEL R142, R51, -INF , !P5 ;  /* 0xff800000338e7808 */ /* 0x000fe40006800000 */
[----:B------:R-:W-:Y:S02]  /*56e0*/  ISETP.GE.AND P1, PT, R5, R180, PT ;  /* 0x000000b40500720c */ /* 0x000fe40003f26270 */
[----:B------:R-:W-:Y:S02]  /*56f0*/  ISETP.NE.AND P5, PT, R182, 0x1, PT ;  /* 0x00000001b600780c */ /* 0x000fe40003fa5270 */
[----:B------:R-:W-:Y:S02]  /*5700*/  LOP3.LUT R5, R39, 0x79, RZ, 0xfc, !PT ;  /* 0x0000007927057812 */ /* 0x000fe400078efcff */
[----:B------:R-:W-:-:S02]  /*5710*/  FSEL R152, R55, -INF , !P4 ;  /* 0xff80000037987808 */ /* 0x000fc40006000000 */
[----:B------:R-:W-:Y:S02]  /*5720*/  FSEL R147, R48, -INF , !P2 ;  /* 0xff80000030937808 */ /* 0x000fe40005000000 */
[C---:B------:R-:W-:Y:S02]  /*5730*/  ISETP.GE.AND P4, PT, R39.reuse, R180, PT ;  /* 0x000000b42700720c */ /* 0x040fe40003f86270 */
[----:B------:R-:W-:Y:S02]  /*5740*/  ISETP.GE.AND P2, PT, R39, R2, PT ;  /* 0x000000022700720c */ /* 0x000fe40003f46270 */
[----:B------:R-:W-:Y:S02]  /*5750*/  I2FP.F32.U32 R39, R39 ;  /* 0x0000002700277245 */ /* 0x000fe40000201000 */
[----:B------:R-:W-:Y:S02]  /*5760*/  I2FP.F32.U32 R4, R5 ;  /* 0x0000000500047245 */ /* 0x000fe40000201000 */
[----:B------:R-:W-:Y:S01]  /*5770*/  FSEL R144, R50, -INF , !P3 ;  /* 0xff80000032907808 */ /* 0x000fe20005800000 */
[-C--:B------:R-:W-:Y:S01]  /*5780*/  FFMA.FTZ R30, R3, R39.reuse, R30 ;  /* 0x00000027031e7223 */ /* 0x080fe2000001001e */
[----:B------:R-:W-:Y:S01]  /*5790*/  FSEL R143, R49, -INF , !P1 ;  /* 0xff800000318f7808 */ /* 0x000fe20004800000 */
[----:B------:R-:W-:Y:S01]  /*57a0*/  FFMA.FTZ R45, R3, R4, R45 ;  /* 0x00000004032d7223 */ /* 0x000fe2000001002d */
[----:B------:R-:W-:Y:S01]  /*57b0*/  ISETP.GE.AND P3, PT, R5, R180, PT ;  /* 0x000000b40500720c */ /* 0x000fe20003f66270 */
[----:B------:R-:W-:Y:S01]  /*57c0*/  FFMA.FTZ R47, R3, R4, R47 ;  /* 0x00000004032f7223 */ /* 0x000fe2000001002f */
[----:B------:R-:W-:Y:S01]  /*57d0*/  ISETP.GE.AND P1, PT, R5, R2, PT ;  /* 0x000000020500720c */ /* 0x000fe20003f26270 */
[----:B------:R-:W-:Y:S01]  /*57e0*/  FFMA.FTZ R5, R3, R39, R28 ;  /* 0x0000002703057223 */ /* 0x000fe2000001001c */
[----:B------:R-:W-:-:S02]  /*57f0*/  FSEL R4, R30, -INF , !P2 ;  /* 0xff8000001e047808 */ /* 0x000fc40005000000 */
[----:B------:R-:W-:Y:S02]  /*5800*/  FSEL R139, R45, -INF , !P3 ;  /* 0xff8000002d8b7808 */ /* 0x000fe40005800000 */
[----:B------:R-:W-:Y:S02]  /*5810*/  FSEL R5, R5, -INF , !P4 ;  /* 0xff80000005057808 */ /* 0x000fe40006000000 */
[----:B------:R-:W-:Y:S01]  /*5820*/  FSEL R66, R47, -INF , !P1 ;  /* 0xff8000002f427808 */ /* 0x000fe20004800000 */
[----:B------:R-:W-:Y:S06]  /*5830*/  @!P5 BRA `(.L_x_2078) ;  /* 0x0000000800d0d947 */ /* 0x000fec0003800000 */
        /* <DEDUP_REMOVED lines=11> */
.L_x_2079:
        /* <DEDUP_REMOVED lines=59> */
.L_x_2080:
        /* <DEDUP_REMOVED lines=22> */
[----:B------:R-:W-:Y:S01]  /*5e00*/  IMAD.X R21, R23, 0x1, R6, P4 ;  /* 0x0000000117157824 */ /* 0x000fe200020e0606 */
        /* <DEDUP_REMOVED lines=27> */
[----:B---3--:R-:W-:Y:S01]  /*5fc0*/  IADD3 R48, P3, PT, R20, R7, RZ ;  /* 0x0000000714307210 */ /* 0x008fe20007f7e0ff */
        /* <DEDUP_REMOVED lines=59> */
.L_x_2078:
        /* <DEDUP_REMOVED lines=33> */
[----:B------:R-:W-:Y:S01]  /*6590*/  IADD3 R65, PT, PT, R184, R183, RZ ;  /* 0x000000b7b8417210 */ /* 0x000fe20007ffe0ff */
[----:B------:R-:W2:Y:S01]  /*65a0*/  SHFL.BFLY PT, R6, R9, 0x2, 0x1f ;  /* 0x0c401f0009067f89 */ /* 0x000ea200000e0000 */
[----:B------:R-:W-:Y:S02]  /*65b0*/  MOV R212, 0xffffffff ;  /* 0xffffffff00d47802 */ /* 0x000fe40000000f00 */
        /* <DEDUP_REMOVED lines=9> */
[----:B--2---:R-:W-:-:S03]  /*6650*/  FMNMX.FTZ R6, R9, R6, !PT ;  /* 0x0000000609067209 */ /* 0x004fc60007810000 */
[----:B------:R-:W-:Y:S01]  /*6660*/  LDSM.16.MT88.4 R88, [R26+0xc000] ;  /* 0x00c000001a58783b */ /* 0x000fe20000004200 */
[----:B---3--:R-:W-:-:S03]  /*6670*/  FMNMX.FTZ R7, R8, R7, !PT ;  /* 0x0000000708077209 */ /* 0x008fc60007810000 */
[----:B------:R-:W2:Y:S04]  /*6680*/  SHFL.BFLY PT, R133, R6, 0x1, 0x1f ;  /* 0x0c201f0006857f89 */ /* 0x000ea800000e0000 */
[----:B------:R-:W3:Y:S04]  /*6690*/  SHFL.BFLY PT, R132, R7, 0x1, 0x1f ;  /* 0x0c201f0007847f89 */ /* 0x000ee800000e0000 */
[----:B------:R-:W4:Y:S04]  /*66a0*/  LDSM.16.MT88.4 R96, [R65+0x10000] ;  /* 0x010000004160783b */ /* 0x000f280000004200 */
[----:B------:R-:W5:Y:S04]  /*66b0*/  LDSM.16.MT88.4 R108, [R44+0x10000] ;  /* 0x010000002c6c783b */ /* 0x000f680000004200 */
[----:B------:R-:W-:Y:S01]  /*66c0*/  LDSM.16.MT88.4 R20, [R137+0x10800] ;  /* 0x010800008914783b */ /* 0x000fe20000004200 */
[----:B--2---:R-:W-:-:S02]  /*66d0*/  FMNMX.FTZ R133, R6, R133, !PT ;  /* 0x0000008506857209 */ /* 0x004fc40007810000 */
[----:B---3--:R-:W-:-:S03]  /*66e0*/  FMNMX.FTZ R132, R7, R132, !PT ;  /* 0x0000008407847209 */ /* 0x008fc60007810000 */
[C---:B-1----:R-:W-:Y:S01]  /*66f0*/  FMUL.FTZ R146, R133.reuse, UR4 ;  /* 0x0000000485927c20 */ /* 0x042fe20008410000 */
        /* <DEDUP_REMOVED lines=25> */
[----:B------:R-:W2:Y:S01]  /*6890*/  LDSM.16.MT88.4 R16, [R137+0xc800] ;  /* 0x00c800008910783b */ /* 0x000ea20000004200 */
[--C-:B------:R-:W-:Y:S01]  /*68a0*/  FFMA.FTZ R48, R35, UR4, -R146.reuse ;  /* 0x0000000423307c23 */ /* 0x100fe20008010892 */
[--C-:B------:R-:W-:Y:S01]  /*68b0*/  FFMA.FTZ R43, R33, UR4, -R146.reuse ;  /* 0x00000004212b7c23 */ /* 0x100fe20008010892 */
[--C-:B------:R-:W-:Y:S01]  /*68c0*/  FFMA.FTZ R41, R40, UR4, -R67.reuse ;  /* 0x0000000428297c23 */ /* 0x100fe20008010843 */
[----:B------:R-:W2:Y:S01]  /*68d0*/  LDSM.16.MT88.4 R12, [R44+0xc800] ;  /* 0x00c800002c0c783b */ /* 0x000ea20000004200 */
[--C-:B------:R-:W-:Y:S01]  /*68e0*/  FFMA.FTZ R47, R31, UR4, -R146.reuse ;  /* 0x000000041f2f7c23 */ /* 0x100fe20008010892 */
[----:B------:R-:W-:Y:S01]  /*68f0*/  MUFU.EX2 R60, R60 ;  /* 0x0000003c003c7308 */ /* 0x000fe20000000800 */
[--C-:B------:R-:W-:Y:S01]  /*6900*/  FFMA.FTZ R42, R29, UR4, -R146.reuse ;  /* 0x000000041d2a7c23 */ /* 0x100fe20008010892 */
[----:B------:R-:W-:Y:S01]  /*6910*/  LDSM.16.MT88.4 R36, [R65+0x10800] ;  /* 0x010800004124783b */ /* 0x000fe20000004200 */
[--C-:B------:R-:W-:Y:S01]  /*6920*/  FFMA.FTZ R46, R46, UR4, -R67.reuse ;  /* 0x000000042e2e7c23 */ /* 0x100fe20008010843 */
[--C-:B------:R-:W-:Y:S01]  /*6930*/  FFMA.FTZ R45, R188, UR4, -R67.reuse ;  /* 0x00000004bc2d7c23 */ /* 0x100fe20008010843 */
[--C-:B------:R-:W-:Y:S01]  /*6940*/  FFMA.FTZ R40, R186, UR4, -R67.reuse ;  /* 0x00000004ba287c23 */ /* 0x100fe20008010843 */
[----:B------:R-:W-:Y:S01]  /*6950*/  LDSM.16.MT88.4 R32, [R44+0x10800] ;  /* 0x010800002c20783b */ /* 0x000fe20000004200 */
[--C-:B------:R-:W-:Y:S01]  /*6960*/  FFMA.FTZ R148, R148, UR4, -R67.reuse ;  /* 0x0000000494947c23 */ /* 0x100fe20008010843 */
[----:B------:R-:W4:Y:S01]  /*6970*/  MUFU.EX2 R59, R59 ;  /* 0x0000003b003b7308 */ /* 0x000f220000000800 */
[----:B---3--:R-:W-:Y:S01]  /*6980*/  F2FP.BF16.F32.PACK_AB R116, R63, R64 ;  /* 0x000000403f74723e */ /* 0x008fe200000010ff */
[----:B------:R-:W-:Y:S01]  /*6990*/  LDSM.16.MT88.4 R28, [R137+0xd000] ;  /* 0x00d00000891c783b */ /* 0x000fe20000004200 */
        /* <DEDUP_REMOVED lines=13> */
[----:B------:R-:W3:Y:S01]  /*6a70*/  MUFU.EX2 R61, R61 ;  /* 0x0000003d003d7308 */ /* 0x000ee20000000800 */
[----:B----4-:R-:W-:Y:S01]  /*6a80*/  F2FP.BF16.F32.PACK_AB R118, R59, R60 ;  /* 0x0000003c3b76723e */ /* 0x010fe200000010ff */
[--C-:B------:R-:W-:Y:S01]  /*6a90*/  FFMA.FTZ R142, R142, UR4, -R67.reuse ;  /* 0x000000048e8e7c23 */ /* 0x100fe20008010843 */
        /* <DEDUP_REMOVED lines=29> */
[C---:B-----5:R-:W-:Y:S07]  /*6c70*/  HMMA.16816.F32.BF16 R120, R116.reuse, R108, RZ ;  /* 0x0000006c7478723c */ /* 0x060fee00000418ff */
        /* <DEDUP_REMOVED lines=14> */
[----:B---3--:R-:W-:Y:S01]  /*6d60*/  F2FP.BF16.F32.PACK_AB R4, R55, R56 ;  /* 0x000000383704723e */ /* 0x008fe200000010ff */
[----:B------:R-:W-:Y:S01]  /*6d70*/  FADD.FTZ R56, R56, R59 ;  /* 0x0000003b38387221 */ /* 0x000fe20000010000 */
[----:B----4-:R-:W-:Y:S01]  /*6d80*/  F2FP.BF16.F32.PACK_AB R5, R53, R54 ;  /* 0x000000363505723e */ /* 0x010fe200000010ff */
[----:B------:R-:W-:-:S02]  /*6d90*/  FADD.FTZ R54, R54, R57 ;  /* 0x0000003936367221 */ /* 0x000fc40000010000 */
[----:B------:R-:W-:Y:S01]  /*6da0*/  FADD.FTZ R55, R55, R56 ;  /* 0x0000003837377221 */ /* 0x000fe20000010000 */
[----:B------:R-:W-:Y:S01]  /*6db0*/  MUFU.EX2 R150, R150 ;  /* 0x0000009600967308 */ /* 0x000fe20000000800 */
[----:B------:R-:W-:Y:S01]  /*6dc0*/  HMMA.16816.F32.BF16 R116, R116, R6, RZ ;  /* 0x000000067474723c */ /* 0x000fe200000418ff */
[----:B------:R-:W-:Y:S01]  /*6dd0*/  F2FP.BF16.F32.PACK_AB R6, R51, R52 ;  /* 0x000000343306723e */ /* 0x000fe200000010ff */
[----:B------:R-:W-:Y:S01]  /*6de0*/  FADD.FTZ R53, R53, R54 ;  /* 0x0000003635357221 */ /* 0x000fe20000010000 */
[----:B--2---:R-:W-:Y:S01]  /*6df0*/  F2FP.BF16.F32.PACK_AB R7, R49, R50 ;  /* 0x000000323107723e */ /* 0x004fe200000010ff */
        /* <DEDUP_REMOVED lines=8> */
[----:B------:R-:W1:Y:S04]  /*6e80*/  LDSM.16.MT88.4 R8, [R26+0x10800] ;  /* 0x010800001a08783b */ /* 0x000e680000004200 */
        /* <DEDUP_REMOVED lines=41> */
[----:B------:R-:W2:Y:S01]  /*7120*/  MUFU.EX2 R38, R38 ;  /* 0x0000002600267308 */ /* 0x000ea20000000800 */
[----:B------:R-:W-:Y:S01]  /*7130*/  HMMA.16816.F32.BF16 R108, R4, R34, R108 ;  /* 0x00000022046c723c */ /* 0x000fe2000004186c */
[----:B------:R-:W-:Y:S01]  /*7140*/  F2FP.BF16.F32.PACK_AB R4, R47, R48 ;  /* 0x000000302f04723e */ /* 0x000fe200000010ff */
[----:B------:R-:W-:Y:S01]  /*7150*/  LDSM.16.MT88.4 R32, [R44+0x11000] ;  /* 0x011000002c20783b */ /* 0x000fe20000004200 */
[----:B-----5:R-:W-:-:S02]  /*7160*/  F2FP.BF16.F32.PACK_AB R5, R45, R46 ;  /* 0x0000002e2d05723e */ /* 0x020fc400000010ff */
[----:B------:R-:W-:Y:S02]  /*7170*/  F2FP.BF16.F32.PACK_AB R6, R42, R43 ;  /* 0x0000002b2a06723e */ /* 0x000fe400000010ff */
[----:B------:R-:W-:Y:S01]  /*7180*/  F2FP.BF16.F32.PACK_AB R7, R40, R41 ;  /* 0x000000292807723e */ /* 0x000fe200000010ff */
[----:B------:R-:W-:Y:S06]  /*7190*/  MUFU.EX2 R36, R36 ;  /* 0x0000002400247308 */ /* 0x000fec0000000800 */
[C---:B---3--:R-:W-:Y:S02]  /*71a0*/  HMMA.16816.F32.BF16 R100, R4.reuse, R12, R100 ;  /* 0x0000000c0464723c */ /* 0x048fe40000041864 */
[----:B------:R-:W3:Y:S06]  /*71b0*/  MUFU.EX2 R145, R145 ;  /* 0x0000009100917308 */ /* 0x000eec0000000800 */
[C---:B------:R-:W-:Y:S01]  /*71c0*/  HMMA.16816.F32.BF16 R104, R4.reuse, R14, R104 ;  /* 0x0000000e0468723c */ /* 0x040fe20000041868 */
[----:B------:R-:W5:Y:S01]  /*71d0*/  LDSM.16.MT88.4 R12, [R65+0x11000] ;  /* 0x01100000410c783b */ /* 0x000f620000004200 */
[----:B------:R-:W3:Y:S06]  /*71e0*/  MUFU.EX2 R149, R149 ;  /* 0x0000009500957308 */ /* 0x000eec0000000800 */
[C---:B----4-:R-:W-:Y:S02]  /*71f0*/  HMMA.16816.F32.BF16 R128, R4.reuse, R20, R128 ;  /* 0x000000140480723c */ /* 0x050fe40000041880 */
[----:B------:R-:W4:Y:S06]  /*7200*/  MUFU.EX2 R160, R160 ;  /* 0x000000a000a07308 */ /* 0x000f2c0000000800 */
[C---:B------:R-:W-:Y:S01]  /*7210*/  HMMA.16816.F32.BF16 R124, R4.reuse, R22, R124 ;  /* 0x00000016047c723c */ /* 0x040fe2000004187c */
[----:B------:R-:W3:Y:S01]  /*7220*/  LDSM.16.MT88.4 R20, [R26+0x11000] ;  /* 0x011000001a14783b */ /* 0x000ee20000004200 */
[----:B------:R-:W-:Y:S06]  /*7230*/  MUFU.EX2 R162, R162 ;  /* 0x000000a200a27308 */ /* 0x000fec0000000800 */
[C---:B-1----:R-:W-:Y:S02]  /*7240*/  HMMA.16816.F32.BF16 R84, R4.reuse, R8, R84 ;  /* 0x000000080454723c */ /* 0x042fe40000041854 */
[----:B------:R-:W1:Y:S06]  /*7250*/  MUFU.EX2 R163, R163 ;  /* 0x000000a300a37308 */ /* 0x000e6c0000000800 */
[C---:B------:R-:W-:Y:S01]  /*7260*/  HMMA.16816.F32.BF16 R88, R4.reuse, R10, R88 ;  /* 0x0000000a0458723c */ /* 0x040fe20000041858 */
[----:B------:R-:W4:Y:S01]  /*7270*/  LDSM.16.MT88.4 R8, [R65+0xd800] ;  /* 0x00d800004108783b */ /* 0x000f220000004200 */
[----:B------:R-:W1:Y:S06]  /*7280*/  MUFU.EX2 R165, R165 ;  /* 0x000000a500a57308 */ /* 0x000e6c0000000800 */
[C---:B--2---:R-:W-:Y:S02]  /*7290*/  HMMA.16816.F32.BF16 R76, R4.reuse, R16, R76 ;  /* 0x00000010044c723c */ /* 0x044fe4000004184c */
[----:B------:R-:W-:Y:S06]  /*72a0*/  MUFU.EX2 R66, R66 ;  /* 0x0000004200427308 */ /* 0x000fec0000000800 */
[C---:B------:R-:W-:Y:S01]  /*72b0*/  HMMA.16816.F32.BF16 R80, R4.reuse, R18, R80 ;  /* 0x000000120450723c */ /* 0x040fe20000041850 */
[----:B------:R-:W2:Y:S07]  /*72c0*/  LDSM.16.MT88.4 R16, [R137+0xd800] ;  /* 0x00d800008910783b */ /* 0x000eae0000004200 */
[C---:B-----5:R-:W-:Y:S08]  /*72d0*/  HMMA.16816.F32.BF16 R92, R4.reuse, R12, R92 ;  /* 0x0000000c045c723c */ /* 0x060ff0000004185c */
[C---:B------:R-:W-:Y:S01]  /*72e0*/  HMMA.16816.F32.BF16 R96, R4.reuse, R14, R96 ;  /* 0x0000000e0460723c */ /* 0x040fe20000041860 */
[----:B------:R-:W5:Y:S07]  /*72f0*/  LDSM.16.MT88.4 R12, [R44+0xd800] ;  /* 0x00d800002c0c783b */ /* 0x000f6e0000004200 */
[C---:B------:R-:W-:Y:S08]  /*7300*/  HMMA.16816.F32.BF16 R68, R4.reuse, R28, R68 ;  /* 0x0000001c0444723c */ /* 0x040ff00000041844 */
[C---:B------:R-:W-:Y:S01]  /*7310*/  HMMA.16816.F32.BF16 R72, R4.reuse, R30, R72 ;  /* 0x0000001e0448723c */ /* 0x040fe20000041848 */
[----:B------:R-:W1:Y:S07]  /*7320*/  LDSM.16.MT88.4 R28, [R137+0x11800] ;  /* 0x01180000891c783b */ /* 0x000e6e0000004200 */
[C---:B------:R-:W-:Y:S08]  /*7330*/  HMMA.16816.F32.BF16 R120, R4.reuse, R32, R120 ;  /* 0x000000200478723c */ /* 0x040ff00000041878 */
[C---:B------:R-:W-:Y:S01]  /*7340*/  HMMA.16816.F32.BF16 R108, R4.reuse, R34, R108 ;  /* 0x00000022046c723c */ /* 0x040fe2000004186c */
[----:B------:R-:W-:Y:S07]  /*7350*/  LDSM.16.MT88.4 R32, [R137+0xe000] ;  /* 0x00e000008920783b */ /* 0x000fee0000004200 */
[C---:B---3--:R-:W-:Y:S08]  /*7360*/  HMMA.16816.F32.BF16 R112, R4.reuse, R20, R112 ;  /* 0x000000140470723c */ /* 0x048ff00000041870 */
        /* <DEDUP_REMOVED lines=15> */
[C---:B-1----:R-:W-:Y:S08]  /*7460*/  HMMA.16816.F32.BF16 R100, R4.reuse, R28, R100 ;  /* 0x0000001c0464723c */ /* 0x042ff00000041864 */
[C---:B---3--:R-:W-:Y:S08]  /*7470*/  HMMA.16816.F32.BF16 R120, R4.reuse, R8, R120 ;  /* 0x000000080478723c */ /* 0x048ff00000041878 */
[C---:B------:R-:W-:Y:S01]  /*7480*/  HMMA.16816.F32.BF16 R108, R4.reuse, R10, R108 ;  /* 0x0000000a046c723c */ /* 0x040fe2000004186c */
[----:B------:R-:W1:Y:S07]  /*7490*/  LDSM.16.MT88.4 R8, [R44+0xe000] ;  /* 0x00e000002c08783b */ /* 0x000e6e0000004200 */
[C---:B--2---:R-:W-:Y:S08]  /*74a0*/  HMMA.16816.F32.BF16 R92, R4.reuse, R16, R92 ;  /* 0x00000010045c723c */ /* 0x044ff0000004185c */
[C---:B------:R-:W-:Y:S01]  /*74b0*/  HMMA.16816.F32.BF16 R96, R4.reuse, R18, R96 ;  /* 0x000000120460723c */ /* 0x040fe20000041860 */
[----:B------:R-:W2:Y:S07]  /*74c0*/  LDSM.16.MT88.4 R16, [R26+0xe000] ;  /* 0x00e000001a10783b */ /* 0x000eae0000004200 */
[C---:B----4-:R-:W-:Y:S08]  /*74d0*/  HMMA.16816.F32.BF16 R112, R4.reuse, R12, R112 ;  /* 0x0000000c0470723c */ /* 0x050ff00000041870 */
        /* <DEDUP_REMOVED lines=21> */
[--C-:B------:R-:W-:Y:S01]  /*7630*/  FFMA.FTZ R34, R169, UR4, -R146.reuse ;  /* 0x00000004a9227c23 */ /* 0x100fe20008010892 */
[--C-:B------:R-:W-:Y:S01]  /*7640*/  FFMA.FTZ R35, R167, UR4, -R146.reuse ;  /* 0x00000004a7237c23 */ /* 0x100fe20008010892 */
[--C-:B------:R-:W-:Y:S01]  /*7650*/  FFMA.FTZ R167, R172, UR4, -R67.reuse ;  /* 0x00000004aca77c23 */ /* 0x100fe20008010843 */
[--C-:B------:R-:W-:Y:S01]  /*7660*/  FFMA.FTZ R169, R164, UR4, -R67.reuse ;  /* 0x00000004a4a97c23 */ /* 0x100fe20008010843 */
[--C-:B------:R-:W-:Y:S01]  /*7670*/  FFMA.FTZ R164, R155, UR4, -R146.reuse ;  /* 0x000000049ba47c23 */ /* 0x100fe20008010892 */
[----:B------:R-:W-:Y:S01]  /*7680*/  FFMA.FTZ R172, R151, UR4, -R146 ;  /* 0x0000000497ac7c23 */ /* 0x000fe20008010892 */
[----:B------:R-:W-:Y:S01]  /*7690*/  MUFU.EX2 R34, R34 ;  /* 0x0000002200227308 */ /* 0x000fe20000000800 */
[----:B----4-:R-:W-:Y:S01]  /*76a0*/  HMMA.16816.F32.BF16 R128, R4, R20, R128 ;  /* 0x000000140480723c */ /* 0x010fe20000041880 */
[--C-:B------:R-:W-:Y:S01]  /*76b0*/  FFMA.FTZ R151, R158, UR4, -R67.reuse ;  /* 0x000000049e977c23 */ /* 0x100fe20008010843 */
[----:B------:R-:W-:-:S05]  /*76c0*/  FFMA.FTZ R155, R152, UR4, -R67 ;  /* 0x00000004989b7c23 */ /* 0x000fca0008010843 */
[----:B------:R-:W-:Y:S01]  /*76d0*/  MUFU.EX2 R35, R35 ;  /* 0x0000002300237308 */ /* 0x000fe20000000800 */
[C---:B------:R-:W-:Y:S01]  /*76e0*/  HMMA.16816.F32.BF16 R124, R4.reuse, R22, R124 ;  /* 0x00000016047c723c */ /* 0x040fe2000004187c */
[----:B------:R-:W4:Y:S06]  /*76f0*/  LDSM.16.MT88.4 R20, [R65+0xe800] ;  /* 0x00e800004114783b */ /* 0x000f2c0000004200 */
        /* <DEDUP_REMOVED lines=9> */
[----:B------:R-:W3:Y:S01]  /*7790*/  MUFU.EX2 R169, R169 ;  /* 0x000000a900a97308 */ /* 0x000ee20000000800 */
[C---:B------:R-:W-:Y:S07]  /*77a0*/  HMMA.16816.F32.BF16 R100, R4.reuse, R28, R100 ;  /* 0x0000001c0464723c */ /* 0x040fee0000041864 */
[----:B------:R-:W5:Y:S01]  /*77b0*/  MUFU.EX2 R164, R164 ;  /* 0x000000a400a47308 */ /* 0x000f620000000800 */
[C---:B------:R-:W-:Y:S01]  /*77c0*/  HMMA.16816.F32.BF16 R104, R4.reuse, R30, R104 ;  /* 0x0000001e0468723c */ /* 0x040fe20000041868 */
[----:B------:R-:W-:Y:S06]  /*77d0*/  LDSM.16.MT88.4 R28, [R137+0xe800] ;  /* 0x00e80000891c783b */ /* 0x000fec0000004200 */
[----:B------:R-:W-:Y:S01]  /*77e0*/  MUFU.EX2 R172, R172 ;  /* 0x000000ac00ac7308 */ /* 0x000fe20000000800 */
[C---:B--2---:R-:W-:Y:S07]  /*77f0*/  HMMA.16816.F32.BF16 R112, R4.reuse, R16, R112 ;  /* 0x000000100470723c */ /* 0x044fee0000041870 */
[----:B------:R-:W2:Y:S01]  /*7800*/  MUFU.EX2 R151, R151 ;  /* 0x0000009700977308 */ /* 0x000ea20000000800 */
[----:B------:R-:W-:Y:S01]  /*7810*/  HMMA.16816.F32.BF16 R116, R4, R18, R116 ;  /* 0x000000120474723c */ /* 0x000fe20000041874 */
[----:B-1----:R-:W-:Y:S01]  /*7820*/  F2FP.BF16.F32.PACK_AB R4, R33, R32 ;  /* 0x000000202104723e */ /* 0x002fe200000010ff */
[----:B------:R-:W1:Y:S01]  /*7830*/  LDSM.16.MT88.4 R16, [R26+0xe800] ;  /* 0x00e800001a10783b */ /* 0x000e620000004200 */
[----:B------:R-:W-:-:S02]  /*7840*/  F2FP.BF16.F32.PACK_AB R5, R168, R167 ;  /* 0x000000a7a805723e */ /* 0x000fc400000010ff */
[----:B------:R-:W-:Y:S02]  /*7850*/  F2FP.BF16.F32.PACK_AB R6, R35, R34 ;  /* 0x000000222306723e */ /* 0x000fe400000010ff */
[----:B---3--:R-:W-:Y:S01]  /*7860*/  F2FP.BF16.F32.PACK_AB R7, R169, R166 ;  /* 0x000000a6a907723e */ /* 0x008fe200000010ff */
[----:B------:R-:W3:Y:S06]  /*7870*/  MUFU.EX2 R155, R155 ;  /* 0x0000009b009b7308 */ /* 0x000eec0000000800 */
[C---:B------:R-:W-:Y:S08]  /*7880*/  HMMA.16816.F32.BF16 R100, R4.reuse, R12, R100 ;  /* 0x0000000c0464723c */ /* 0x040ff00000041864 */
        /* <DEDUP_REMOVED lines=8> */
[C---:B-1----:R-:W-:Y:S08]  /*7910*/  HMMA.16816.F32.BF16 R84, R4.reuse, R16, R84 ;  /* 0x000000100454723c */ /* 0x042ff00000041854 */
[C---:B--2---:R-:W-:Y:S08]  /*7920*/  HMMA.16816.F32.BF16 R92, R4.reuse, R12, R92 ;  /* 0x0000000c045c723c */ /* 0x044ff0000004185c */
[C---:B------:R-:W-:Y:S01]  /*7930*/  HMMA.16816.F32.BF16 R96, R4.reuse, R14, R96 ;  /* 0x0000000e0460723c */ /* 0x040fe20000041860 */
[----:B------:R-:W1:Y:S07]  /*7940*/  LDSM.16.MT88.4 R12, [R65+0xf000] ;  /* 0x00f00000410c783b */ /* 0x000e6e0000004200 */
        /* <DEDUP_REMOVED lines=9> */
[----:B------:R-:W-:Y:S01]  /*79e0*/  HMMA.16816.F32.BF16 R72, R4, R30, R72 ;  /* 0x0000001e0448723c */ /* 0x000fe20000041848 */
[----:B------:R-:W5:Y:S01]  /*79f0*/  LDSM.16.MT88.4 R28, [R137+0xf000] ;  /* 0x00f00000891c783b */ /* 0x000f620000004200 */
[----:B------:R-:W-:-:S02]  /*7a00*/  F2FP.BF16.F32.PACK_AB R4, R164, R157 ;  /* 0x0000009da404723e */ /* 0x000fc400000010ff */
[----:B------:R-:W-:Y:S02]  /*7a10*/  F2FP.BF16.F32.PACK_AB R5, R156, R151 ;  /* 0x000000979c05723e */ /* 0x000fe400000010ff */
[----:B------:R-:W-:Y:S02]  /*7a20*/  F2FP.BF16.F32.PACK_AB R6, R172, R153 ;  /* 0x00000099ac06723e */ /* 0x000fe400000010ff */
[----:B---3--:R-:W-:-:S07]  /*7a30*/  F2FP.BF16.F32.PACK_AB R7, R155, R154 ;  /* 0x0000009a9b07723e */ /* 0x008fce00000010ff */
        /* <DEDUP_REMOVED lines=34> */
[----:B----4-:R-:W-:Y:S01]  /*7c60*/  F2FP.BF16.F32.PACK_AB R5, R142, R31 ;  /* 0x0000001f8e05723e */ /* 0x010fe200000010ff */
        /* <DEDUP_REMOVED lines=33> */
[----:B-1----:R-:W-:Y:S01]  /*7e80*/  HMMA.16816.F32.BF16 R120, R4, R12, R120 ;  /* 0x0000000c0478723c */ /* 0x002fe20000041878 */
[----:B------:R-:W-:-:S04]  /*7e90*/  FADD.FTZ R13, R161, R160 ;  /* 0x000000a0a10d7221 */ /* 0x000fc80000010000 */
[----:B------:R-:W-:-:S03]  /*7ea0*/  FADD.FTZ R13, R162, R13 ;  /* 0x0000000da20d7221 */ /* 0x000fc60000010000 */
[----:B------:R-:W-:Y:S01]  /*7eb0*/  HMMA.16816.F32.BF16 R108, R4, R14, R108 ;  /* 0x0000000e046c723c */ /* 0x000fe2000004186c */
[----:B------:R-:W-:Y:S01]  /*7ec0*/  FADD.FTZ R32, R32, R13 ;  /* 0x0000000d20207221 */ /* 0x000fe20000010000 */
[----:B------:R-:W-:-:S03]  /*7ed0*/  FADD.FTZ R13, R167, R174 ;  /* 0x000000aea70d7221 */ /* 0x000fc60000010000 */
[----:B------:R-:W-:Y:S01]  /*7ee0*/  FADD.FTZ R33, R33, R32 ;  /* 0x0000002021217221 */ /* 0x000fe20000010000 */
[----:B------:R-:W-:Y:S02]  /*7ef0*/  FADD.FTZ R13, R168, R13 ;  /* 0x0000000da80d7221 */ /* 0x000fe40000010000 */
[----:B--2---:R-:W-:Y:S02]  /*7f00*/  HMMA.16816.F32.BF16 R76, R4, R16, R76 ;  /* 0x00000010044c723c */ /* 0x004fe4000004184c */
[----:B------:R-:W-:-:S04]  /*7f10*/  FADD.FTZ R12, R166, R13 ;  /* 0x0000000da60c7221 */ /* 0x000fc80000010000 */
[----:B------:R-:W-:Y:S02]  /*7f20*/  FADD.FTZ R12, R169, R12 ;  /* 0x0000000ca90c7221 */ /* 0x000fe40000010000 */
[C---:B------:R-:W-:Y:S01]  /*7f30*/  HMMA.16816.F32.BF16 R80, R4.reuse, R18, R80 ;  /* 0x000000120450723c */ /* 0x040fe20000041850 */
[----:B------:R-:W1:Y:S07]  /*7f40*/  LDSM.16.MT88.4 R16, [R26+0x13800] ;  /* 0x013800001a10783b */ /* 0x000e6e0000004200 */
[----:B---3--:R-:W-:Y:S01]  /*7f50*/  HMMA.16816.F32.BF16 R84, R4, R8, R84 ;  /* 0x000000080454723c */ /* 0x008fe20000041854 */
        /* <DEDUP_REMOVED lines=47> */
[C---:B------:R-:W-:Y:S01]  /*8250*/  IMAD R7, R6.reuse, R4, R7 ;  /* 0x0000000406077224 */ /* 0x040fe200078e0207 */
[----:B------:R-:W-:Y:S02]  /*8260*/  LOP3.LUT R4, R181, R8, RZ, 0x3c, !PT ;  /* 0x00000008b5047212 */ /* 0x000fe400078e3cff */
        /* <DEDUP_REMOVED lines=38> */
.L_x_2082:
[----:B------:R-:W-:Y:S01]  /*84d0*/  UMOV UR4, URZ ;  /* 0x000000ff00047c82 */ /* 0x000fe20008000000 */
[----:B------:R-:W-:Y:S01]  /*84e0*/  IMAD.SHL.U32 R4, R24, 0x80, RZ ;  /* 0x0000008018047824 */ /* 0x000fe200078e00ff */
[----:B------:R-:W-:-:S05]  /*84f0*/  IADD3 R5, P1, PT, RZ, -UR4, RZ ;  /* 0x80000004ff057c10 */ /* 0x000fca000ff3e0ff */
[----:B------:R-:W-:-:S05]  /*8500*/  IMAD.X R4, RZ, RZ, ~R4, P1 ;  /* 0x000000ffff047224 */ /* 0x000fca00008e0e04 */
[----:B------:R-:W-:-:S04]  /*8510*/  SHF.R.S64 R5, R5, 0x1f, R4 ;  /* 0x0000001f05057819 */ /* 0x000fc80000001004 */
[----:B------:R-:W-:-:S04]  /*8520*/  IADD3 R208, P1, PT, R5, R208, RZ ;  /* 0x000000d005d07210 */ /* 0x000fc80007f3e0ff */
[----:B------:R-:W-:-:S09]  /*8530*/  LEA.HI.X.SX32 R209, R4, R209, 0x1, P1 ;  /* 0x000000d104d17211 */ /* 0x000fd200008f0eff */
.L_x_2083:
        /* <DEDUP_REMOVED lines=126> */
[----:B------:R-:W1:Y:S01]  /*8d20*/  LDSM.16.M88.4 R4, [R188+0x4000] ;  /* 0x00400000bc04783b */ /* 0x000e620000000200 */
[C---:B--2---:R-:W-:Y:S03]  /*8d30*/  HMMA.16816.F32.BF16 R64, R160.reuse, R60, RZ ;  /* 0x0000003ca040723c */ /* 0x044fe600000418ff */
[----:B------:R-:W2:Y:S04]  /*8d40*/  LDSM.16.M88.4 R176, [R188+0x4800] ;  /* 0x00480000bcb0783b */ /* 0x000ea80000000200 */
[----:B------:R-:W-:Y:S01]  /*8d50*/  LDSM.16.M88.4 R136, [R185+0x4000] ;  /* 0x00400000b988783b */ /* 0x000fe20000000200 */
[C---:B------:R-:W-:Y:S03]  /*8d60*/  HMMA.16816.F32.BF16 R60, R160.reuse, R62, RZ ;  /* 0x0000003ea03c723c */ /* 0x040fe600000418ff */
[----:B------:R-:W2:Y:S04]  /*8d70*/  LDSM.16.M88.4 R172, [R188+0x5000] ;  /* 0x00500000bcac783b */ /* 0x000ea80000000200 */
[----:B------:R-:W-:Y:S01]  /*8d80*/  LDSM.16.M88.4 R168, [R188+0x5800] ;  /* 0x00580000bca8783b */ /* 0x000fe20000000200 */
[C---:B---3--:R-:W-:Y:S03]  /*8d90*/  HMMA.16816.F32.BF16 R56, R160.reuse, R52, RZ ;  /* 0x00000034a038723c */ /* 0x048fe600000418ff */
[----:B------:R-:W-:Y:S04]  /*8da0*/  LDSM.16.M88.4 R156, [R188+0x6000] ;  /* 0x00600000bc9c783b */ /* 0x000fe80000000200 */
[----:B------:R-:W-:Y:S01]  /*8db0*/  LDSM.16.M88.4 R152, [R188+0x6800] ;  /* 0x00680000bc98783b */ /* 0x000fe20000000200 */
[C---:B----4-:R-:W-:Y:S03]  /*8dc0*/  HMMA.16816.F32.BF16 R48, R160.reuse, R44, RZ ;  /* 0x0000002ca030723c */ /* 0x050fe600000418ff */
[----:B------:R-:W-:Y:S04]  /*8dd0*/  LDSM.16.M88.4 R140, [R188+0x7000] ;  /* 0x00700000bc8c783b */ /* 0x000fe80000000200 */
[----:B------:R-:W-:Y:S01]  /*8de0*/  LDSM.16.M88.4 R148, [R188+0x7800] ;  /* 0x00780000bc94783b */ /* 0x000fe20000000200 */
[C---:B-----5:R-:W-:Y:S03]  /*8df0*/  HMMA.16816.F32.BF16 R40, R160.reuse, R36, RZ ;  /* 0x00000024a028723c */ /* 0x060fe600000418ff */
        /* <DEDUP_REMOVED lines=12> */
[----:B------:R-:W1:Y:S07]  /*8ec0*/  LDSM.16.M88.4 R8, [R189] ;  /* 0x00000000bd08783b */ /* 0x000e6e0000000200 */
[C---:B------:R-:W-:Y:S08]  /*8ed0*/  HMMA.16816.F32.BF16 R64, R144.reuse, R4, R64 ;  /* 0x000000049040723c */ /* 0x040ff00000041840 */
[C---:B------:R-:W-:Y:S01]  /*8ee0*/  HMMA.16816.F32.BF16 R60, R144.reuse, R6, R60 ;  /* 0x00000006903c723c */ /* 0x040fe2000004183c */
[----:B------:R-:W3:Y:S07]  /*8ef0*/  LDSM.16.M88.4 R4, [R185+0x4800] ;  /* 0x00480000b904783b */ /* 0x000eee0000000200 */
[C---:B--2---:R-:W-:Y:S08]  /*8f00*/  HMMA.16816.F32.BF16 R56, R144.reuse, R176, R56 ;  /* 0x000000b09038723c */ /* 0x044ff00000041838 */
[C---:B------:R-:W-:Y:S01]  /*8f10*/  HMMA.16816.F32.BF16 R52, R144.reuse, R178, R52 ;  /* 0x000000b29034723c */ /* 0x040fe20000041834 */
[----:B------:R-:W-:Y:S07]  /*8f20*/  LDSM.16.M88.4 R176, [R188+0xb000] ;  /* 0x00b00000bcb0783b */ /* 0x000fee0000000200 */
[----:B------:R-:W-:Y:S08]  /*8f30*/  HMMA.16816.F32.BF16 R48, R144, R172, R48 ;  /* 0x000000ac9030723c */ /* 0x000ff00000041830 */
[C---:B-1----:R-:W-:Y:S08]  /*8f40*/  HMMA.16816.F32.BF16 R64, R8.reuse, R136, R64 ;  /* 0x000000880840723c */ /* 0x042ff00000041840 */
[----:B------:R-:W-:Y:S01]  /*8f50*/  HMMA.16816.F32.BF16 R60, R8, R138, R60 ;  /* 0x0000008a083c723c */ /* 0x000fe2000004183c */
[----:B------:R-:W1:Y:S07]  /*8f60*/  LDSM.16.M88.4 R136, [R185+0x7000] ;  /* 0x00700000b988783b */ /* 0x000e6e0000000200 */
[C---:B------:R-:W-:Y:S01]  /*8f70*/  HMMA.16816.F32.BF16 R44, R144.reuse, R174, R44 ;  /* 0x000000ae902c723c */ /* 0x040fe2000004182c */
[----:B------:R-:W-:Y:S07]  /*8f80*/  LDSM.16.M88.4 R172, [R185+0x5800] ;  /* 0x00580000b9ac783b */ /* 0x000fee0000000200 */
[C---:B------:R-:W-:Y:S08]  /*8f90*/  HMMA.16816.F32.BF16 R40, R144.reuse, R168, R40 ;  /* 0x000000a89028723c */ /* 0x040ff00000041828 */
[C---:B------:R-:W-:Y:S01]  /*8fa0*/  HMMA.16816.F32.BF16 R36, R144.reuse, R170, R36 ;  /* 0x000000aa9024723c */ /* 0x040fe20000041824 */
[----:B------:R-:W-:Y:S07]  /*8fb0*/  LDSM.16.M88.4 R168, [R185+0x6000] ;  /* 0x00600000b9a8783b */ /* 0x000fee0000000200 */
[C---:B------:R-:W-:Y:S08]  /*8fc0*/  HMMA.16816.F32.BF16 R32, R144.reuse, R156, R32 ;  /* 0x0000009c9020723c */ /* 0x040ff00000041820 */
[C---:B------:R-:W-:Y:S01]  /*8fd0*/  HMMA.16816.F32.BF16 R28, R144.reuse, R158, R28 ;  /* 0x0000009e901c723c */ /* 0x040fe2000004181c */
[----:B------:R-:W-:Y:S07]  /*8fe0*/  LDSM.16.M88.4 R156, [R191] ;  /* 0x00000000bf9c783b */ /* 0x000fee0000000200 */
[C---:B------:R-:W-:Y:S08]  /*8ff0*/  HMMA.16816.F32.BF16 R24, R144.reuse, R152, R24 ;  /* 0x000000989018723c */ /* 0x040ff00000041818 */
[C---:B------:R-:W-:Y:S01]  /*9000*/  HMMA.16816.F32.BF16 R20, R144.reuse, R154, R20 ;  /* 0x0000009a9014723c */ /* 0x040fe20000041814 */
[----:B------:R-:W-:Y:S07]  /*9010*/  LDSM.16.M88.4 R152, [R185+0x6800] ;  /* 0x00680000b998783b */ /* 0x000fee0000000200 */
[C---:B------:R-:W-:Y:S08]  /*9020*/  HMMA.16816.F32.BF16 R16, R144.reuse, R140, R16 ;  /* 0x0000008c9010723c */ /* 0x040ff00000041810 */
[C---:B------:R-:W-:Y:S01]  /*9030*/  HMMA.16816.F32.BF16 R12, R144.reuse, R142, R12 ;  /* 0x0000008e900c723c */ /* 0x040fe2000004180c */
[----:B------:R-:W2:Y:S07]  /*9040*/  LDSM.16.M88.4 R140, [R185+0x5000] ;  /* 0x00500000b98c783b */ /* 0x000eae0000000200 */
[C---:B------:R-:W-:Y:S08]  /*9050*/  HMMA.16816.F32.BF16 R164, R144.reuse, R148, R164 ;  /* 0x0000009490a4723c */ /* 0x040ff000000418a4 */
[----:B------:R-:W-:Y:S01]  /*9060*/  HMMA.16816.F32.BF16 R160, R144, R150, R160 ;  /* 0x0000009690a0723c */ /* 0x000fe200000418a0 */
[----:B------:R-:W4:Y:S04]  /*9070*/  LDSM.16.M88.4 R148, [R185+0x7800] ;  /* 0x00780000b994783b */ /* 0x000f280000000200 */
[----:B------:R-:W-:Y:S03]  /*9080*/  LDSM.16.M88.4 R144, [R186+0x4800] ;  /* 0x00480000ba90783b */ /* 0x000fe60000000200 */
[C---:B---3--:R-:W-:Y:S08]  /*9090*/  HMMA.16816.F32.BF16 R56, R8.reuse, R4, R56 ;  /* 0x000000040838723c */ /* 0x048ff00000041838 */
[C---:B------:R-:W-:Y:S01]  /*90a0*/  HMMA.16816.F32.BF16 R52, R8.reuse, R6, R52 ;  /* 0x000000060834723c */ /* 0x040fe20000041834 */
[----:B------:R-:W3:Y:S07]  /*90b0*/  LDSM.16.M88.4 R4, [R186+0x4000] ;  /* 0x00400000ba04783b */ /* 0x000eee0000000200 */
        /* <DEDUP_REMOVED lines=17> */
[----:B------:R-:W4:Y:S04]  /*91d0*/  LDSM.16.M88.4 R8, [R186+0x6000] ;  /* 0x00600000ba08783b */ /* 0x000f280000000200 */
[----:B------:R-:W-:Y:S03]  /*91e0*/  LDSM.16.M88.4 R148, [R187+UR5+0x8000] ;  /* 0x00800005bb94783b */ /* 0x000fe60008000200 */
[C---:B---3--:R-:W-:Y:S08]  /*91f0*/  HMMA.16816.F32.BF16 R64, R156.reuse, R4, R64 ;  /* 0x000000049c40723c */ /* 0x048ff00000041840 */
[C---:B------:R-:W-:Y:S01]  /*9200*/  HMMA.16816.F32.BF16 R60, R156.reuse, R6, R60 ;  /* 0x000000069c3c723c */ /* 0x040fe2000004183c */
[----:B------:R-:W3:Y:S07]  /*9210*/  LDSM.16.M88.4 R4, [R186+0x6800] ;  /* 0x00680000ba04783b */ /* 0x000eee0000000200 */
        /* <DEDUP_REMOVED lines=9> */
[C---:B---3--:R-:W-:Y:S08]  /*92b0*/  HMMA.16816.F32.BF16 R24, R156.reuse, R4, R24 ;  /* 0x000000049c18723c */ /* 0x048ff00000041818 */
[C---:B------:R-:W-:Y:S01]  /*92c0*/  HMMA.16816.F32.BF16 R20, R156.reuse, R6, R20 ;  /* 0x000000069c14723c */ /* 0x040fe20000041814 */
[----:B------:R-:W3:Y:S07]  /*92d0*/  LDSM.16.M88.4 R4, [R187+UR5+0xa800] ;  /* 0x00a80005bb04783b */ /* 0x000eee0008000200 */
[C---:B------:R-:W-:Y:S08]  /*92e0*/  HMMA.16816.F32.BF16 R56, R156.reuse, R144, R56 ;  /* 0x000000909c38723c */ /* 0x040ff00000041838 */
[C---:B------:R-:W-:Y:S01]  /*92f0*/  HMMA.16816.F32.BF16 R52, R156.reuse, R146, R52 ;  /* 0x000000929c34723c */ /* 0x040fe20000041834 */
[----:B------:R-:W5:Y:S07]  /*9300*/  LDSM.16.M88.4 R144, [R187+UR5+0x8800] ;  /* 0x00880005bb90783b */ /* 0x000f6e0008000200 */
[C---:B------:R-:W-:Y:S08]  /*9310*/  HMMA.16816.F32.BF16 R164, R156.reuse, R168, R164 ;  /* 0x000000a89ca4723c */ /* 0x040ff000000418a4 */
[C---:B------:R-:W-:Y:S01]  /*9320*/  HMMA.16816.F32.BF16 R160, R156.reuse, R170, R160 ;  /* 0x000000aa9ca0723c */ /* 0x040fe200000418a0 */
[----:B------:R-:W5:Y:S07]  /*9330*/  LDSM.16.M88.4 R168, [R187+UR5+0xb000] ;  /* 0x00b00005bba8783b */ /* 0x000f6e0008000200 */
[C---:B------:R-:W-:Y:S08]  /*9340*/  HMMA.16816.F32.BF16 R16, R156.reuse, R172, R16 ;  /* 0x000000ac9c10723c */ /* 0x040ff00000041810 */
[----:B------:R-:W-:Y:S01]  /*9350*/  HMMA.16816.F32.BF16 R12, R156, R174, R12 ;  /* 0x000000ae9c0c723c */ /* 0x000fe2000004180c */
[----:B------:R-:W5:Y:S04]  /*9360*/  LDSM.16.M88.4 R156, [R187+UR5+0xb800] ;  /* 0x00b80005bb9c783b */ /* 0x000f680008000200 */
[----:B------:R-:W-:Y:S03]  /*9370*/  LDSM.16.M88.4 R172, [R190+0x2000] ;  /* 0x00200000beac783b */ /* 0x000fe60000000200 */
[C---:B-1----:R-:W-:Y:S08]  /*9380*/  HMMA.16816.F32.BF16 R40, R152.reuse, R136, R40 ;  /* 0x000000889828723c */ /* 0x042ff00000041828 */
[C---:B------:R-:W-:Y:S01]  /*9390*/  HMMA.16816.F32.BF16 R36, R152.reuse, R138, R36 ;  /* 0x0000008a9824723c */ /* 0x040fe20000041824 */
[----:B------:R-:W1:Y:S07]  /*93a0*/  LDSM.16.M88.4 R136, [R188+0x9800] ;  /* 0x00980000bc88783b */ /* 0x000e6e0000000200 */
[C---:B------:R-:W-:Y:S08]  /*93b0*/  HMMA.16816.F32.BF16 R64, R152.reuse, R148, R64 ;  /* 0x000000949840723c */ /* 0x040ff00000041840 */
[C---:B------:R-:W-:Y:S01]  /*93c0*/  HMMA.16816.F32.BF16 R60, R152.reuse, R150, R60 ;  /* 0x00000096983c723c */ /* 0x040fe2000004183c */
[----:B------:R-:W1:Y:S07]  /*93d0*/  LDSM.16.M88.4 R148, [R188+0x8000] ;  /* 0x00800000bc94783b */ /* 0x000e6e0000000200 */
[C---:B--2---:R-:W-:Y:S08]  /*93e0*/  HMMA.16816.F32.BF16 R48, R152.reuse, R140, R48 ;  /* 0x0000008c9830723c */ /* 0x044ff00000041830 */
        /* <DEDUP_REMOVED lines=8> */
[C---:B-----5:R-:W-:Y:S08]  /*9470*/  HMMA.16816.F32.BF16 R56, R152.reuse, R144, R56 ;  /* 0x000000909838723c */ /* 0x060ff00000041838 */
[C---:B------:R-:W-:Y:S01]  /*9480*/  HMMA.16816.F32.BF16 R52, R152.reuse, R146, R52 ;  /* 0x000000929834723c */ /* 0x040fe20000041834 */
[----:B------:R-:W5:Y:S07]  /*9490*/  LDSM.16.M88.4 R144, [R188+0x8800] ;  /* 0x00880000bc90783b */ /* 0x000f6e0000000200 */
[C---:B------:R-:W-:Y:S08]  /*94a0*/  HMMA.16816.F32.BF16 R16, R152.reuse, R168, R16 ;  /* 0x000000a89810723c */ /* 0x040ff00000041810 */
[C---:B------:R-:W-:Y:S01]  /*94b0*/  HMMA.16816.F32.BF16 R12, R152.reuse, R170, R12 ;  /* 0x000000aa980c723c */ /* 0x040fe2000004180c */
[----:B------:R-:W5:Y:S07]  /*94c0*/  LDSM.16.M88.4 R168, [R188+0xb800] ;  /* 0x00b80000bca8783b */ /* 0x000f6e0000000200 */
[C---:B------:R-:W-:Y:S08]  /*94d0*/  HMMA.16816.F32.BF16 R164, R152.reuse, R156, R164 ;  /* 0x0000009c98a4723c */ /* 0x040ff000000418a4 */
[----:B------:R-:W-:Y:S01]  /*94e0*/  HMMA.16816.F32.BF16 R160, R152, R158, R160 ;  /* 0x0000009e98a0723c */ /* 0x000fe200000418a0 */
[----:B------:R-:W-:Y:S04]  /*94f0*/  LDSM.16.M88.4 R156, [R189+0x2000] ;  /* 0x00200000bd9c783b */ /* 0x000fe80000000200 */
[----:B------:R-:W5:Y:S03]  /*9500*/  LDSM.16.M88.4 R152, [R185+0x8000] ;  /* 0x00800000b998783b */ /* 0x000f660000000200 */
[C---:B-1----:R-:W-:Y:S08]  /*9510*/  HMMA.16816.F32.BF16 R40, R172.reuse, R136, R40 ;  /* 0x00000088ac28723c */ /* 0x042ff00000041828 */
        /* <DEDUP_REMOVED lines=8> */
[C---:B----4-:R-:W-:Y:S08]  /*95a0*/  HMMA.16816.F32.BF16 R32, R172.reuse, R8, R32 ;  /* 0x00000008ac20723c */ /* 0x050ff00000041820 */
[C---:B------:R-:W-:Y:S01]  /*95b0*/  HMMA.16816.F32.BF16 R28, R172.reuse, R10, R28 ;  /* 0x0000000aac1c723c */ /* 0x040fe2000004181c */
[----:B------:R-:W-:Y:S07]  /*95c0*/  LDSM.16.M88.4 R8, [R191+0x2000] ;  /* 0x00200000bf08783b */ /* 0x000fee0000000200 */
[C---:B---3--:R-:W-:Y:S08]  /*95d0*/  HMMA.16816.F32.BF16 R24, R172.reuse, R4, R24 ;  /* 0x00000004ac18723c */ /* 0x048ff00000041818 */
[C---:B------:R-:W-:Y:S01]  /*95e0*/  HMMA.16816.F32.BF16 R20, R172.reuse, R6, R20 ;  /* 0x00000006ac14723c */ /* 0x040fe20000041814 */
[----:B------:R-:W3:Y:S07]  /*95f0*/  LDSM.16.M88.4 R4, [R186+0x8000] ;  /* 0x00800000ba04783b */ /* 0x000eee0000000200 */
[C---:B-----5:R-:W-:Y:S08]  /*9600*/  HMMA.16816.F32.BF16 R56, R172.reuse, R144, R56 ;  /* 0x00000090ac38723c */ /* 0x060ff00000041838 */
[C---:B------:R-:W-:Y:S01]  /*9610*/  HMMA.16816.F32.BF16 R52, R172.reuse, R146, R52 ;  /* 0x00000092ac34723c */ /* 0x040fe20000041834 */
[----:B------:R-:W4:Y:S07]  /*9620*/  LDSM.16.M88.4 R144, [R185+0x9000] ;  /* 0x00900000b990783b */ /* 0x000f2e0000000200 */
[C---:B------:R-:W-:Y:S08]  /*9630*/  HMMA.16816.F32.BF16 R160, R172.reuse, R170, R160 ;  /* 0x000000aaaca0723c */ /* 0x040ff000000418a0 */
[----:B------:R-:W-:Y:S01]  /*9640*/  HMMA.16816.F32.BF16 R164, R172, R168, R164 ;  /* 0x000000a8aca4723c */ /* 0x000fe200000418a4 */
[----:B------:R-:W5:Y:S07]  /*9650*/  LDSM.16.M88.4 R168, [R186+0xb800] ;  /* 0x00b80000baa8783b */ /* 0x000f6e0000000200 */
[C---:B------:R-:W-:Y:S08]  /*9660*/  HMMA.16816.F32.BF16 R64, R156.reuse, R152, R64 ;  /* 0x000000989c40723c */ /* 0x040ff00000041840 */
[C---:B------:R-:W-:Y:S01]  /*9670*/  HMMA.16816.F32.BF16 R60, R156.reuse, R154, R60 ;  /* 0x0000009a9c3c723c */ /* 0x040fe2000004183c */
[----:B------:R-:W5:Y:S07]  /*9680*/  LDSM.16.M88.4 R152, [R185+0xa000] ;  /* 0x00a00000b998783b */ /* 0x000f6e0000000200 */
[----:B-1----:R-:W-:Y:S01]  /*9690*/  HMMA.16816.F32.BF16 R160, R156, R138, R160 ;  /* 0x0000008a9ca0723c */ /* 0x002fe200000418a0 */
[----:B------:R-:W-:-:S05]  /*96a0*/  IMAD.SHL.U32 R138, R201, 0x2, RZ ;  /* 0x00000002c98a7824 */ /* 0x000fca00078e00ff */
[----:B------:R-:W-:Y:S02]  /*96b0*/  LOP3.LUT R138, R138, 0x6, RZ, 0xc0, !PT ;  /* 0x000000068a8a7812 */ /* 0x000fe400078ec0ff */
[----:B--2---:R-:W-:Y:S08]  /*96c0*/  HMMA.16816.F32.BF16 R40, R156, R140, R40 ;  /* 0x0000008c9c28723c */ /* 0x004ff00000041828 */
[----:B---3--:R-:W-:Y:S08]  /*96d0*/  HMMA.16816.F32.BF16 R64, R8, R4, R64 ;  /* 0x000000040840723c */ /* 0x008ff00000041840 */
[C---:B------:R-:W-:Y:S01]  /*96e0*/  HMMA.16816.F32.BF16 R36, R156.reuse, R142, R36 ;  /* 0x0000008e9c24723c */ /* 0x040fe20000041824 */
[----:B------:R-:W1:Y:S07]  /*96f0*/  LDSM.16.M88.4 R140, [R186+0x8800] ;  /* 0x00880000ba8c783b */ /* 0x000e6e0000000200 */
[----:B----4-:R-:W-:Y:S01]  /*9700*/  HMMA.16816.F32.BF16 R48, R156, R144, R48 ;  /* 0x000000909c30723c */ /* 0x010fe20000041830 */
[----:B------:R-:W-:-:S04]  /*9710*/  IMAD R145, R182, 0x80, R138 ;  /* 0x00000080b6917824 */ /* 0x000fc800078e028a */
[C---:B------:R-:W-:Y:S02]  /*9720*/  VIADD R5, R145.reuse, 0xffffff00 ;  /* 0xffffff0091057836 */ /* 0x040fe40000000000 */
[----:B------:R-:W-:Y:S01]  /*9730*/  VIADD R139, R145, 0xffffff78 ;  /* 0xffffff78918b7836 */ /* 0x000fe20000000000 */
[----:B-----5:R-:W-:Y:S02]  /*9740*/  HMMA.16816.F32.BF16 R160, R8, R170, R160 ;  /* 0x000000aa08a0723c */ /* 0x020fe400000418a0 */
[----:B------:R-:W-:Y:S02]  /*9750*/  I2FP.F32.U32 R4, R5 ;  /* 0x0000000500047245 */ /* 0x000fe40000201000 */
[C---:B------:R-:W-:Y:S02]  /*9760*/  ISETP.GE.AND P2, PT, R5.reuse, R180, PT ;  /* 0x000000b40500720c */ /* 0x040fe40003f46270 */
[----:B------:R-:W-:Y:S01]  /*9770*/  ISETP.GE.AND P1, PT, R5, R2, PT ;  /* 0x000000020500720c */ /* 0x000fe20003f26270 */
[CC--:B------:R-:W-:Y:S01]  /*9780*/  FFMA.FTZ R64, R3.reuse, R4.reuse, R64 ;  /* 0x0000000403407223 */ /* 0x0c0fe20000010040 */
[----:B------:R-:W-:Y:S01]  /*9790*/  HMMA.16816.F32.BF16 R32, R156, R152, R32 ;  /* 0x000000989c20723c */ /* 0x000fe20000041820 */
[----:B------:R-:W-:Y:S01]  /*97a0*/  FFMA.FTZ R153, R3, R4, R66 ;  /* 0x0000000403997223 */ /* 0x000fe20000010042 */
[----:B------:R-:W-:-:S02]  /*97b0*/  I2FP.F32.U32 R66, R139 ;  /* 0x0000008b00427245 */ /* 0x000fc40000201000 */
[----:B------:R-:W-:Y:S02]  /*97c0*/  ISETP.GE.AND P5, PT, R139, R180, PT ;  /* 0x000000b48b00720c */ /* 0x000fe40003fa6270 */
[----:B------:R-:W-:Y:S02]  /*97d0*/  FSEL R153, R153, -INF , !P1 ;  /* 0xff80000099997808 */ /* 0x000fe40004800000 */
[----:B------:R-:W-:Y:S01]  /*97e0*/  HMMA.16816.F32.BF16 R60, R8, R6, R60 ;  /* 0x00000006083c723c */ /* 0x000fe2000004183c */
[----:B------:R-:W2:Y:S02]  /*97f0*/  LDSM.16.M88.4 R4, [R186+0x9000] ;  /* 0x00900000ba04783b */ /* 0x000ea40000000200 */
[----:B------:R-:W-:-:S05]  /*9800*/  FFMA.FTZ R144, R3, R66, R162 ;  /* 0x0000004203907223 */ /* 0x000fca00000100a2 */
[----:B------:R-:W-:Y:S01]  /*9810*/  HMMA.16816.F32.BF16 R56, R156, R148, R56 ;  /* 0x000000949c38723c */ /* 0x000fe20000041838 */
[----:B------:R-:W-:-:S07]  /*9820*/  VIADD R149, R145, 0xffffff08 ;  /* 0xffffff0891957836 */ /* 0x000fce0000000000 */
[C---:B------:R-:W-:Y:S01]  /*9830*/  HMMA.16816.F32.BF16 R44, R156.reuse, R146, R44 ;  /* 0x000000929c2c723c */ /* 0x040fe2000004182c */
[----:B------:R-:W-:Y:S01]  /*9840*/  VIADD R147, R145, 0xffffff01 ;  /* 0xffffff0191937836 */ /* 0x000fe20000000000 */
[----:B------:R-:W-:Y:S02]  /*9850*/  FSEL R146, R64, -INF , !P2 ;  /* 0xff80000040927808 */ /* 0x000fe40005000000 */
[----:B------:R-:W-:Y:S01]  /*9860*/  ISETP.GE.AND P2, PT, R139, R2, PT ;  /* 0x000000028b00720c */ /* 0x000fe20003f46270 */
[----:B------:R-:W-:Y:S01]  /*9870*/  FFMA.FTZ R139, R3, R66, R160 ;  /* 0x00000042038b7223 */ /* 0x000fe200000100a0 */
[----:B------:R-:W-:Y:S02]  /*9880*/  I2FP.F32.U32 R64, R147 ;  /* 0x0000009300407245 */ /* 0x000fe40000201000 */
[----:B------:R-:W-:Y:S01]  /*9890*/  HMMA.16816.F32.BF16 R52, R156, R150, R52 ;  /* 0x000000969c34723c */ /* 0x000fe20000041834 */
[----:B------:R-:W-:Y:S02]  /*98a0*/  ISETP.GE.AND P1, PT, R147, R180, PT ;  /* 0x000000b49300720c */ /* 0x000fe40003f26270 */
[-C--:B------:R-:W-:Y:S01]  /*98b0*/  FFMA.FTZ R148, R3, R64.reuse, R65 ;  /* 0x0000004003947223 */ /* 0x080fe20000010041 */
[----:B------:R-:W-:Y:S01]  /*98c0*/  VIADD R65, R145, 0xffffff09 ;  /* 0xffffff0991417836 */ /* 0x000fe20000000000 */
[----:B------:R-:W-:Y:S01]  /*98d0*/  FSEL R139, R139, -INF , !P5 ;  /* 0xff8000008b8b7808 */ /* 0x000fe20006800000 */
[----:B------:R-:W-:Y:S01]  /*98e0*/  FFMA.FTZ R67, R3, R64, R67 ;  /* 0x0000004003437223 */ /* 0x000fe20000010043 */
[----:B------:R-:W-:Y:S01]  /*98f0*/  ISETP.GE.AND P5, PT, R147, R2, PT ;  /* 0x000000029300720c */ /* 0x000fe20003fa6270 */
[----:B-1----:R-:W-:Y:S01]  /*9900*/  HMMA.16816.F32.BF16 R56, R8, R140, R56 ;  /* 0x0000008c0838723c */ /* 0x002fe20000041838 */
[----:B------:R-:W-:Y:S01]  /*9910*/  I2FP.F32.U32 R147, R149 ;  /* 0x0000009500937245 */ /* 0x000fe20000201000 */
[----:B------:R-:W-:Y:S01]  /*9920*/  VIADD R141, R145, 0xffffff10 ;  /* 0xffffff10918d7836 */ /* 0x000fe20000000000 */
[----:B------:R-:W-:-:S02]  /*9930*/  I2FP.F32.U32 R140, R65 ;  /* 0x00000041008c7245 */ /* 0x000fc40000201000 */
[----:B------:R-:W-:Y:S01]  /*9940*/  FSEL R148, R148, -INF , !P1 ;  /* 0xff80000094947808 */ /* 0x000fe20004800000 */
[-C--:B------:R-:W-:Y:S01]  /*9950*/  FFMA.FTZ R62, R3, R147.reuse, R62 ;  /* 0x00000093033e7223 */ /* 0x080fe2000001003e */
[----:B------:R-:W-:Y:S01]  /*9960*/  ISETP.GE.AND P1, PT, R149, R2, PT ;  /* 0x000000029500720c */ /* 0x000fe20003f26270 */
[----:B------:R-:W-:Y:S01]  /*9970*/  HMMA.16816.F32.BF16 R28, R156, R154, R28 ;  /* 0x0000009a9c1c723c */ /* 0x000fe2000004181c */
[----:B------:R-:W-:Y:S01]  /*9980*/  FSEL R155, R67, -INF , !P5 ;  /* 0xff800000439b7808 */ /* 0x000fe20006800000 */
[----:B------:R-:W-:Y:S01]  /*9990*/  FFMA.FTZ R61, R3, R140, R61 ;  /* 0x0000008c033d7223 */ /* 0x000fe2000001003d */
[----:B------:R-:W-:Y:S01]  /*99a0*/  ISETP.GE.AND P5, PT, R65, R180, PT ;  /* 0x000000b44100720c */ /* 0x000fe20003fa6270 */
[C---:B------:R-:W-:Y:S01]  /*99b0*/  FFMA.FTZ R60, R3.reuse, R147, R60 ;  /* 0x00000093033c7223 */ /* 0x040fe2000001003c */
[----:B------:R-:W-:Y:S01]  /*99c0*/  FSEL R154, R62, -INF , !P1 ;  /* 0xff8000003e9a7808 */ /* 0x000fe20004800000 */
[----:B------:R-:W-:Y:S01]  /*99d0*/  FFMA.FTZ R191, R3, R140, R63 ;  /* 0x0000008c03bf7223 */ /* 0x000fe2000001003f */
[----:B------:R-:W-:Y:S01]  /*99e0*/  FSEL R193, R61, -INF , !P5 ;  /* 0xff8000003dc17808 */ /* 0x000fe20006800000 */
[----:B------:R-:W-:Y:S01]  /*99f0*/  HMMA.16816.F32.BF16 R52, R8, R142, R52 ;  /* 0x0000008e0834723c */ /* 0x000fe20000041834 */
[----:B------:R-:W-:Y:S01]  /*9a00*/  FSEL R144, R144, -INF , !P2 ;  /* 0xff80000090907808 */ /* 0x000fe20005000000 */
[----:B------:R-:W-:Y:S01]  /*9a10*/  VIADD R143, R145, 0xffffff18 ;  /* 0xffffff18918f7836 */ /* 0x000fe20000000000 */
[----:B------:R-:W-:-:S02]  /*9a20*/  ISETP.GE.AND P1, PT, R141, R180, PT ;  /* 0x000000b48d00720c */ /* 0x000fc40003f26270 */
[----:B------:R-:W-:Y:S02]  /*9a30*/  ISETP.GE.AND P5, PT, R141, R2, PT ;  /* 0x000000028d00720c */ /* 0x000fe40003fa6270 */
[----:B------:R-:W-:Y:S01]  /*9a40*/  ISETP.GE.AND P2, PT, R149, R180, PT ;  /* 0x000000b49500720c */ /* 0x000fe20003f46270 */
[C---:B------:R-:W-:Y:S01]  /*9a50*/  VIADD R149, R145.reuse, 0xffffff11 ;  /* 0xffffff1191957836 */ /* 0x040fe20000000000 */
[----:B------:R-:W-:Y:S01]  /*9a60*/  I2FP.F32.U32 R141, R141 ;  /* 0x0000008d008d7245 */ /* 0x000fe20000201000 */
[----:B--2---:R-:W-:Y:S01]  /*9a70*/  HMMA.16816.F32.BF16 R48, R8, R4, R48 ;  /* 0x000000040830723c */ /* 0x004fe20000041830 */
[----:B------:R-:W-:Y:S01]  /*9a80*/  FSEL R147, R60, -INF , !P2 ;  /* 0xff8000003c937808 */ /* 0x000fe20005000000 */
[----:B------:R-:W-:Y:S01]  /*9a90*/  VIADD R5, R145, 0xffffff19 ;  /* 0xffffff1991057836 */ /* 0x000fe20000000000 */
[----:B------:R-:W1:Y:S01]  /*9aa0*/  LDSM.16.M88.4 R60, [R186+0x9800] ;  /* 0x00980000ba3c783b */ /* 0x000e620000000200 */
[CC--:B------:R-:W-:Y:S01]  /*9ab0*/  FFMA.FTZ R189, R3.reuse, R141.reuse, R56 ;  /* 0x0000008d03bd7223 */ /* 0x0c0fe20000010038 */
[----:B------:R-:W-:Y:S01]  /*9ac0*/  FFMA.FTZ R58, R3, R141, R58 ;  /* 0x0000008d033a7223 */ /* 0x000fe2000001003a */
[----:B------:R-:W-:-:S02]  /*9ad0*/  I2FP.F32.U32 R56, R149 ;  /* 0x0000009500387245 */ /* 0x000fc40000201000 */
[----:B------:R-:W-:Y:S01]  /*9ae0*/  I2FP.F32.U32 R4, R143 ;  /* 0x0000008f00047245 */ /* 0x000fe20000201000 */
[----:B------:R-:W-:Y:S01]  /*9af0*/  HMMA.16816.F32.BF16 R12, R172, R178, R12 ;  /* 0x000000b2ac0c723c */ /* 0x000fe2000004180c */
[----:B------:R-:W-:Y:S01]  /*9b00*/  FSEL R187, R58, -INF , !P5 ;  /* 0xff8000003abb7808 */ /* 0x000fe20006800000 */
[----:B------:R-:W-:Y:S01]  /*9b10*/  FFMA.FTZ R59, R3, R56, R59 ;  /* 0x00000038033b7223 */ /* 0x000fe2000001003b */
[----:B------:R-:W-:Y:S01]  /*9b20*/  FSEL R189, R189, -INF , !P1 ;  /* 0xff800000bdbd7808 */ /* 0x000fe20004800000 */
[----:B------:R-:W-:Y:S01]  /*9b30*/  FFMA.FTZ R58, R3, R4, R52 ;  /* 0x00000004033a7223 */ /* 0x000fe20000010034 */
[----:B------:R-:W-:Y:S01]  /*9b40*/  ISETP.GE.AND P1, PT, R149, R2, PT ;  /* 0x000000029500720c */ /* 0x000fe20003f26270 */
[----:B------:R-:W-:Y:S01]  /*9b50*/  FFMA.FTZ R57, R3, R56, R57 ;  /* 0x0000003803397223 */ /* 0x000fe20000010039 */
[----:B------:R-:W-:Y:S01]  /*9b60*/  ISETP.GE.AND P5, PT, R143, R180, PT ;  /* 0x000000b48f00720c */ /* 0x000fe20003fa6270 */
[----:B------:R-:W-:Y:S01]  /*9b70*/  FFMA.FTZ R54, R3, R4, R54 ;  /* 0x0000000403367223 */ /* 0x000fe20000010036 */
[----:B------:R-:W-:Y:S01]  /*9b80*/  I2FP.F32.U32 R52, R5 ;  /* 0x0000000500347245 */ /* 0x000fe20000201000 */
[----:B------:R-:W-:Y:S01]  /*9b90*/  HMMA.16816.F32.BF16 R44, R8, R6, R44 ;  /* 0x00000006082c723c */ /* 0x000fe2000004182c */
[----:B------:R-:W-:-:S02]  /*9ba0*/  FSEL R179, R59, -INF , !P1 ;  /* 0xff8000003bb37808 */ /* 0x000fc40004800000 */
[----:B------:R-:W-:Y:S01]  /*9bb0*/  FSEL R58, R58, -INF , !P5 ;  /* 0xff8000003a3a7808 */ /* 0x000fe20006800000 */
[----:B------:R-:W-:Y:S01]  /*9bc0*/  FFMA.FTZ R53, R3, R52, R53 ;  /* 0x0000003403357223 */ /* 0x000fe20000010035 */
[----:B------:R-:W-:Y:S01]  /*9bd0*/  ISETP.GE.AND P1, PT, R5, R180, PT ;  /* 0x000000b40500720c */ /* 0x000fe20003f26270 */
[----:B------:R-:W-:Y:S01]  /*9be0*/  FFMA.FTZ R55, R3, R52, R55 ;  /* 0x0000003403377223 */ /* 0x000fe20000010037 */
[-C--:B------:R-:W-:Y:S01]  /*9bf0*/  ISETP.GE.AND P5, PT, R5, R2.reuse, PT ;  /* 0x000000020500720c */ /* 0x080fe20003fa6270 */
[----:B------:R-:W-:Y:S01]  /*9c00*/  VIADD R5, R145, 0xffffff20 ;  /* 0xffffff2091057836 */ /* 0x000fe20000000000 */
[----:B------:R-:W-:Y:S01]  /*9c10*/  ISETP.GE.AND P2, PT, R65, R2, PT ;  /* 0x000000024100720c */ /* 0x000fe20003f46270 */
[----:B------:R-:W-:Y:S01]  /*9c20*/  HMMA.16816.F32.BF16 R16, R172, R176, R16 ;  /* 0x000000b0ac10723c */ /* 0x000fe20000041810 */
[----:B------:R-:W-:Y:S01]  /*9c30*/  FSEL R56, R53, -INF , !P1 ;  /* 0xff80000035387808 */ /* 0x000fe20004800000 */
[----:B------:R-:W-:Y:S01]  /*9c40*/  VIADD R53, R145, 0xffffff21 ;  /* 0xffffff2191357836 */ /* 0x000fe20000000000 */
[----:B------:R-:W-:Y:S01]  /*9c50*/  FSEL R191, R191, -INF , !P2 ;  /* 0xff800000bfbf7808 */ /* 0x000fe20005000000 */
[----:B------:R-:W2:Y:S01]  /*9c60*/  LDSM.16.M88.4 R64, [R185+0xa800] ;  /* 0x00a80000b940783b */ /* 0x000ea20000000200 */
[----:B------:R-:W-:-:S02]  /*9c70*/  ISETP.GE.AND P2, PT, R149, R180, PT ;  /* 0x000000b49500720c */ /* 0x000fc40003f46270 */
[----:B------:R-:W-:Y:S01]  /*9c80*/  I2FP.F32.U32 R52, R5 ;  /* 0x0000000500347245 */ /* 0x000fe20000201000 */
[----:B------:R-:W-:Y:S01]  /*9c90*/  HMMA.16816.F32.BF16 R164, R156, R136, R164 ;  /* 0x000000889ca4723c */ /* 0x000fe200000418a4 */
[----:B------:R-:W-:Y:S02]  /*9ca0*/  FSEL R57, R57, -INF , !P2 ;  /* 0xff80000039397808 */ /* 0x000fe40005000000 */
[----:B------:R-:W-:Y:S01]  /*9cb0*/  ISETP.GE.AND P2, PT, R143, R2, PT ;  /* 0x000000028f00720c */ /* 0x000fe20003f46270 */
[CC--:B------:R-:W-:Y:S01]  /*9cc0*/  FFMA.FTZ R171, R3.reuse, R52.reuse, R48 ;  /* 0x0000003403ab7223 */ /* 0x0c0fe20000010030 */
[----:B------:R-:W-:Y:S01]  /*9cd0*/  I2FP.F32.U32 R48, R53 ;  /* 0x0000003500307245 */ /* 0x000fe20000201000 */
[----:B------:R-:W-:Y:S01]  /*9ce0*/  FFMA.FTZ R248, R3, R52, R50 ;  /* 0x0000003403f87223 */ /* 0x000fe20000010032 */
[----:B------:R-:W-:Y:S01]  /*9cf0*/  FSEL R177, R54, -INF , !P2 ;  /* 0xff80000036b17808 */ /* 0x000fe20005000000 */
[C---:B-1----:R-:W-:Y:S01]  /*9d00*/  HMMA.16816.F32.BF16 R40, R8.reuse, R60, R40 ;  /* 0x0000003c0828723c */ /* 0x042fe20000041828 */
[----:B------:R-:W-:Y:S01]  /*9d10*/  ISETP.GE.AND P2, PT, R5, R180, PT ;  /* 0x000000b40500720c */ /* 0x000fe20003f46270 */
[CC--:B------:R-:W-:Y:S01]  /*9d20*/  FFMA.FTZ R173, R3.reuse, R48.reuse, R49 ;  /* 0x0000003003ad7223 */ /* 0x0c0fe20000010031 */
[----:B------:R-:W-:Y:S01]  /*9d30*/  FFMA.FTZ R242, R3, R48, R51 ;  /* 0x0000003003f27223 */ /* 0x000fe20000010033 */
[----:B------:R-:W-:Y:S01]  /*9d40*/  ISETP.GE.AND P1, PT, R5, R2, PT ;  /* 0x000000020500720c */ /* 0x000fe20003f26270 */
[----:B------:R-:W1:Y:S01]  /*9d50*/  LDSM.16.M88.4 R48, [R186+0xa000] ;  /* 0x00a00000ba30783b */ /* 0x000e620000000200 */
[----:B------:R-:W-:Y:S01]  /*9d60*/  FSEL R175, R55, -INF , !P5 ;  /* 0xff80000037af7808 */ /* 0x000fe20006800000 */
[----:B------:R-:W-:Y:S01]  /*9d70*/  VIADD R55, R145, 0xffffff29 ;  /* 0xffffff2991377836 */ /* 0x000fe20000000000 */
[----:B------:R-:W-:Y:S01]  /*9d80*/  FSEL R171, R171, -INF , !P2 ;  /* 0xff800000abab7808 */ /* 0x000fe20005000000 */
[----:B------:R-:W3:Y:S01]  /*9d90*/  LDSM.16.M88.4 R4, [R185+0xb000] ;  /* 0x00b00000b904783b */ /* 0x000ee20000000200 */
[C---:B------:R-:W-:Y:S01]  /*9da0*/  ISETP.GE.AND P5, PT, R53.reuse, R180, PT ;  /* 0x000000b43500720c */ /* 0x040fe20003fa6270 */
[----:B------:R-:W-:Y:S01]  /*9db0*/  HMMA.16816.F32.BF16 R36, R8, R62, R36 ;  /* 0x0000003e0824723c */ /* 0x000fe20000041824 */
[----:B------:R-:W-:Y:S01]  /*9dc0*/  ISETP.GE.AND P2, PT, R53, R2, PT ;  /* 0x000000023500720c */ /* 0x000fe20003f46270 */
[----:B------:R-:W-:Y:S01]  /*9dd0*/  VIADD R53, R145, 0xffffff28 ;  /* 0xffffff2891357836 */ /* 0x000fe20000000000 */
[----:B------:R-:W-:-:S02]  /*9de0*/  FSEL R248, R248, -INF , !P1 ;  /* 0xff800000f8f87808 */ /* 0x000fc40004800000 */
[----:B------:R-:W-:Y:S02]  /*9df0*/  FSEL R173, R173, -INF , !P5 ;  /* 0xff800000adad7808 */ /* 0x000fe40006800000 */
[----:B------:R-:W-:Y:S02]  /*9e00*/  I2FP.F32.U32 R52, R53 ;  /* 0x0000003500347245 */ /* 0x000fe40000201000 */
[C---:B------:R-:W-:Y:S02]  /*9e10*/  ISETP.GE.AND P1, PT, R53.reuse, R180, PT ;  /* 0x000000b43500720c */ /* 0x040fe40003f26270 */
[----:B------:R-:W-:Y:S01]  /*9e20*/  ISETP.GE.AND P5, PT, R53, R2, PT ;  /* 0x000000023500720c */ /* 0x000fe20003fa6270 */
[CC--:B------:R-:W-:Y:S01]  /*9e30*/  FFMA.FTZ R252, R3.reuse, R52.reuse, R44 ;  /* 0x0000003403fc7223 */ /* 0x0c0fe2000001002c */
[----:B------:R-:W-:Y:S01]  /*9e40*/  I2FP.F32.U32 R44, R55 ;  /* 0x00000037002c7245 */ /* 0x000fe20000201000 */
[----:B------:R-:W-:Y:S01]  /*9e50*/  FFMA.FTZ R46, R3, R52, R46 ;  /* 0x00000034032e7223 */ /* 0x000fe2000001002e */
[----:B------:R-:W-:Y:S01]  /*9e60*/  FSEL R242, R242, -INF , !P2 ;  /* 0xff800000f2f27808 */ /* 0x000fe20005000000 */
[----:B------:R-:W-:Y:S01]  /*9e70*/  VIADD R53, R145, 0xffffff30 ;  /* 0xffffff3091357836 */ /* 0x000fe20000000000 */
[----:B------:R-:W-:Y:S01]  /*9e80*/  FSEL R252, R252, -INF , !P1 ;  /* 0xff800000fcfc7808 */ /* 0x000fe20004800000 */
[CC--:B------:R-:W-:Y:S01]  /*9e90*/  FFMA.FTZ R45, R3.reuse, R44.reuse, R45 ;  /* 0x0000002c032d7223 */ /* 0x0c0fe2000001002d */
[----:B------:R-:W-:Y:S01]  /*9ea0*/  FFMA.FTZ R47, R3, R44, R47 ;  /* 0x0000002c032f7223 */ /* 0x000fe2000001002f */
[C---:B------:R-:W-:Y:S01]  /*9eb0*/  ISETP.GE.AND P2, PT, R55.reuse, R180, PT ;  /* 0x000000b43700720c */ /* 0x040fe20003f46270 */
[----:B--2---:R-:W-:Y:S01]  /*9ec0*/  HMMA.16816.F32.BF16 R24, R156, R64, R24 ;  /* 0x000000409c18723c */ /* 0x004fe20000041818 */
[----:B------:R-:W-:-:S02]  /*9ed0*/  ISETP.GE.AND P1, PT, R55, R2, PT ;  /* 0x000000023700720c */ /* 0x000fc40003f26270 */
[----:B------:R-:W-:Y:S02]  /*9ee0*/  FSEL R246, R46, -INF , !P5 ;  /* 0xff8000002ef67808 */ /* 0x000fe40006800000 */
[----:B------:R-:W-:Y:S02]  /*9ef0*/  I2FP.F32.U32 R52, R53 ;  /* 0x0000003500347245 */ /* 0x000fe40000201000 */
[----:B------:R-:W-:Y:S01]  /*9f00*/  FSEL R250, R45, -INF , !P2 ;  /* 0xff8000002dfa7808 */ /* 0x000fe20005000000 */
[----:B------:R-:W-:Y:S01]  /*9f10*/  HMMA.16816.F32.BF16 R20, R156, R66, R20 ;  /* 0x000000429c14723c */ /* 0x000fe20000041814 */
[----:B------:R-:W-:Y:S01]  /*9f20*/  FSEL R244, R47, -INF , !P1 ;  /* 0xff8000002ff47808 */ /* 0x000fe20004800000 */
[----:B------:R-:W-:Y:S01]  /*9f30*/  FFMA.FTZ R238, R3, R52, R40 ;  /* 0x0000003403ee7223 */ /* 0x000fe20000010028 */
[----:B------:R-:W2:Y:S01]  /*9f40*/  LDSM.16.M88.4 R44, [R186+0xa800] ;  /* 0x00a80000ba2c783b */ /* 0x000ea20000000200 */
[----:B------:R-:W-:Y:S01]  /*9f50*/  ISETP.GE.AND P5, PT, R53, R180, PT ;  /* 0x000000b43500720c */ /* 0x000fe20003fa6270 */
[----:B------:R-:W-:Y:S01]  /*9f60*/  FFMA.FTZ R42, R3, R52, R42 ;  /* 0x00000034032a7223 */ /* 0x000fe2000001002a */
[----:B------:R-:W-:Y:S01]  /*9f70*/  ISETP.GE.AND P2, PT, R53, R2, PT ;  /* 0x000000023500720c */ /* 0x000fe20003f46270 */
[----:B------:R-:W-:Y:S01]  /*9f80*/  VIADD R53, R145, 0xffffff31 ;  /* 0xffffff3191357836 */ /* 0x000fe20000000000 */
[----:B------:R-:W-:Y:S01]  /*9f90*/  FSEL R238, R238, -INF , !P5 ;  /* 0xff800000eeee7808 */ /* 0x000fe20006800000 */
[----:B-1----:R-:W-:Y:S01]  /*9fa0*/  HMMA.16816.F32.BF16 R32, R8, R48, R32 ;  /* 0x000000300820723c */ /* 0x002fe20000041820 */
[----:B------:R-:W-:-:S02]  /*9fb0*/  FSEL R232, R42, -INF , !P2 ;  /* 0xff8000002ae87808 */ /* 0x000fc40005000000 */
[C---:B------:R-:W-:Y:S02]  /*9fc0*/  ISETP.GE.AND P1, PT, R53.reuse, R180, PT ;  /* 0x000000b43500720c */ /* 0x040fe40003f26270 */
[----:B------:R-:W-:Y:S02]  /*9fd0*/  I2FP.F32.U32 R40, R53 ;  /* 0x0000003500287245 */ /* 0x000fe40000201000 */
[----:B------:R-:W-:Y:S01]  /*9fe0*/  ISETP.GE.AND P5, PT, R53, R2, PT ;  /* 0x000000023500720c */ /* 0x000fe20003fa6270 */
[----:B------:R-:W-:Y:S01]  /*9ff0*/  VIADD R53, R145, 0xffffff38 ;  /* 0xffffff3891357836 */ /* 0x000fe20000000000 */
[----:B---3--:R-:W-:Y:S01]  /*a000*/  HMMA.16816.F32.BF16 R16, R156, R4, R16 ;  /* 0x000000049c10723c */ /* 0x008fe20000041810 */
[-C--:B------:R-:W-:Y:S01]  /*a010*/  FFMA.FTZ R236, R3, R40.reuse, R41 ;  /* 0x0000002803ec7223 */ /* 0x080fe20000010029 */
[----:B------:R-:W-:Y:S02]  /*a020*/  VIADD R5, R145, 0xffffff39 ;  /* 0xffffff3991057836 */ /* 0x000fe40000000000 */
[----:B------:R-:W-:Y:S01]  /*a030*/  FFMA.FTZ R43, R3, R40, R43 ;  /* 0x00000028032b7223 */ /* 0x000fe2000001002b */
[----:B------:R-:W-:-:S02]  /*a040*/  I2FP.F32.U32 R41, R53 ;  /* 0x0000003500297245 */ /* 0x000fc40000201000 */
[----:B------:R-:W-:Y:S02]  /*a050*/  ISETP.GE.AND P2, PT, R53, R180, PT ;  /* 0x000000b43500720c */ /* 0x000fe40003f46270 */
[----:B------:R-:W-:Y:S01]  /*a060*/  I2FP.F32.U32 R4, R5 ;  /* 0x0000000500047245 */ /* 0x000fe20000201000 */
[CC--:B------:R-:W-:Y:S01]  /*a070*/  FFMA.FTZ R36, R3.reuse, R41.reuse, R36 ;  /* 0x0000002903247223 */ /* 0x0c0fe20000010024 */
[----:B------:R-:W-:Y:S01]  /*a080*/  FFMA.FTZ R38, R3, R41, R38 ;  /* 0x0000002903267223 */ /* 0x000fe20000010026 */
[----:B------:R-:W-:Y:S01]  /*a090*/  VIADD R41, R145, 0xffffff40 ;  /* 0xffffff4091297836 */ /* 0x000fe20000000000 */
[----:B------:R-:W-:Y:S01]  /*a0a0*/  FSEL R230, R43, -INF , !P5 ;  /* 0xff8000002be67808 */ /* 0x000fe20006800000 */
[CC--:B------:R-:W-:Y:S01]  /*a0b0*/  FFMA.FTZ R37, R3.reuse, R4.reuse, R37 ;  /* 0x0000000403257223 */ /* 0x0c0fe20000010025 */
[----:B------:R-:W-:Y:S01]  /*a0c0*/  FSEL R240, R36, -INF , !P2 ;  /* 0xff80000024f07808 */ /* 0x000fe20005000000 */
[----:B------:R-:W-:Y:S01]  /*a0d0*/  FFMA.FTZ R39, R3, R4, R39 ;  /* 0x0000000403277223 */ /* 0x000fe20000010027 */
[C---:B------:R-:W-:Y:S01]  /*a0e0*/  ISETP.GE.AND P5, PT, R5.reuse, R180, PT ;  /* 0x000000b40500720c */ /* 0x040fe20003fa6270 */
[----:B------:R-:W-:Y:S01]  /*a0f0*/  HMMA.16816.F32.BF16 R28, R8, R50, R28 ;  /* 0x00000032081c723c */ /* 0x000fe2000004181c */
[----:B------:R-:W-:-:S02]  /*a100*/  ISETP.GE.AND P2, PT, R5, R2, PT ;  /* 0x000000020500720c */ /* 0x000fc40003f46270 */
[----:B------:R-:W-:Y:S02]  /*a110*/  FSEL R236, R236, -INF , !P1 ;  /* 0xff800000ecec7808 */ /* 0x000fe40004800000 */
[----:B------:R-:W-:Y:S02]  /*a120*/  I2FP.F32.U32 R5, R41 ;  /* 0x0000002900057245 */ /* 0x000fe40000201000 */
[----:B------:R-:W-:Y:S01]  /*a130*/  ISETP.GE.AND P1, PT, R53, R2, PT ;  /* 0x000000023500720c */ /* 0x000fe20003f26270 */
[----:B------:R-:W-:Y:S01]  /*a140*/  HMMA.16816.F32.BF16 R12, R156, R6, R12 ;  /* 0x000000069c0c723c */ /* 0x000fe2000004180c */
[----:B------:R-:W-:Y:S01]  /*a150*/  FSEL R234, R37, -INF , !P5 ;  /* 0xff80000025ea7808 */ /* 0x000fe20006800000 */
[-C--:B------:R-:W-:Y:S01]  /*a160*/  FFMA.FTZ R32, R3, R5.reuse, R32 ;  /* 0x0000000503207223 */ /* 0x080fe20000010020 */
[----:B------:R-:W-:Y:S01]  /*a170*/  FSEL R228, R38, -INF , !P1 ;  /* 0xff80000026e47808 */ /* 0x000fe20004800000 */
[----:B------:R-:W-:Y:S01]  /*a180*/  VIADD R37, R145, 0xffffff41 ;  /* 0xffffff4191257836 */ /* 0x000fe20000000000 */
[-C--:B------:R-:W-:Y:S01]  /*a190*/  ISETP.GE.AND P1, PT, R41, R180.reuse, PT ;  /* 0x000000b42900720c */ /* 0x080fe20003f26270 */
[----:B------:R-:W-:Y:S01]  /*a1a0*/  FFMA.FTZ R34, R3, R5, R34 ;  /* 0x0000000503227223 */ /* 0x000fe20000010022 */
[----:B------:R-:W-:Y:S01]  /*a1b0*/  FSEL R174, R39, -INF , !P2 ;  /* 0xff80000027ae7808 */ /* 0x000fe20005000000 */
[----:B------:R-:W-:Y:S01]  /*a1c0*/  VIADD R7, R145, 0xffffff50 ;  /* 0xffffff5091077836 */ /* 0x000fe20000000000 */
[----:B------:R-:W-:Y:S01]  /*a1d0*/  FSEL R222, R32, -INF , !P1 ;  /* 0xff80000020de7808 */ /* 0x000fe20004800000 */
[----:B--2---:R-:W-:Y:S01]  /*a1e0*/  HMMA.16816.F32.BF16 R20, R8, R46, R20 ;  /* 0x0000002e0814723c */ /* 0x004fe20000041814 */
[----:B------:R-:W-:-:S02]  /*a1f0*/  ISETP.GE.AND P2, PT, R37, R180, PT ;  /* 0x000000b42500720c */ /* 0x000fc40003f46270 */
[----:B------:R-:W-:Y:S02]  /*a200*/  I2FP.F32.U32 R4, R37 ;  /* 0x0000002500047245 */ /* 0x000fe40000201000 */
[-C--:B------:R-:W-:Y:S02]  /*a210*/  ISETP.GE.AND P1, PT, R37, R2.reuse, PT ;  /* 0x000000022500720c */ /* 0x080fe40003f26270 */
[----:B------:R-:W-:Y:S01]  /*a220*/  ISETP.GE.AND P5, PT, R41, R2, PT ;  /* 0x000000022900720c */ /* 0x000fe20003fa6270 */
[----:B------:R-:W-:Y:S01]  /*a230*/  HMMA.16816.F32.BF16 R36, R8, R44, R24 ;  /* 0x0000002c0824723c */ /* 0x000fe20000041818 */
[----:B------:R-:W1:Y:S01]  /*a240*/  LDSM.16.M88.4 R24, [R186+0xb000] ;  /* 0x00b00000ba18783b */ /* 0x000e620000000200 */
[----:B------:R-:W-:Y:S02]  /*a250*/  VIADD R41, R145, 0xffffff48 ;  /* 0xffffff4891297836 */ /* 0x000fe40000000000 */
[CC--:B------:R-:W-:Y:S01]  /*a260*/  FFMA.FTZ R33, R3.reuse, R4.reuse, R33 ;  /* 0x0000000403217223 */ /* 0x0c0fe20000010021 */
[----:B------:R-:W-:Y:S01]  /*a270*/  FFMA.FTZ R35, R3, R4, R35 ;  /* 0x0000000403237223 */ /* 0x000fe20000010023 */
[----:B------:R-:W-:Y:S01]  /*a280*/  FSEL R212, R34, -INF , !P5 ;  /* 0xff80000022d47808 */ /* 0x000fe20006800000 */
[----:B------:R-:W-:-:S04]  /*a290*/  DEPBAR.LE SB0, 0x0 ;  /* 0x000080000000791a */ /* 0x000fc80000000000 */
[----:B------:R-:W-:Y:S02]  /*a2a0*/  I2FP.F32.U32 R5, R41 ;  /* 0x0000002900057245 */ /* 0x000fe40000201000 */
[----:B------:R-:W-:Y:S01]  /*a2b0*/  FSEL R220, R33, -INF , !P2 ;  /* 0xff80000021dc7808 */ /* 0x000fe20005000000 */
[----:B------:R-:W-:Y:S01]  /*a2c0*/  VIADD R33, R145, 0xffffff49 ;  /* 0xffffff4991217836 */ /* 0x000fe20000000000 */
[----:B------:R-:W-:Y:S01]  /*a2d0*/  ISETP.GE.AND P5, PT, R41, R180, PT ;  /* 0x000000b42900720c */ /* 0x000fe20003fa6270 */
[CC--:B------:R-:W-:Y:S01]  /*a2e0*/  FFMA.FTZ R28, R3.reuse, R5.reuse, R28 ;  /* 0x00000005031c7223 */ /* 0x0c0fe2000001001c */
[----:B------:R-:W-:Y:S01]  /*a2f0*/  FFMA.FTZ R30, R3, R5, R30 ;  /* 0x00000005031e7223 */ /* 0x000fe2000001001e */
[----:B------:R-:W-:Y:S02]  /*a300*/  I2FP.F32.U32 R5, R7 ;  /* 0x0000000700057245 */ /* 0x000fe40000201000 */
[----:B------:R-:W-:Y:S02]  /*a310*/  I2FP.F32.U32 R4, R33 ;  /* 0x0000002100047245 */ /* 0x000fe40000201000 */
[----:B------:R-:W-:Y:S01]  /*a320*/  ISETP.GE.AND P2, PT, R41, R2, PT ;  /* 0x000000022900720c */ /* 0x000fe20003f46270 */
[CC--:B------:R-:W-:Y:S01]  /*a330*/  FFMA.FTZ R36, R3.reuse, R5.reuse, R36 ;  /* 0x0000000503247223 */ /* 0x0c0fe20000010024 */
[----:B------:R-:W-:Y:S01]  /*a340*/  FSEL R226, R28, -INF , !P5 ;  /* 0xff8000001ce27808 */ /* 0x000fe20006800000 */
[CC--:B------:R-:W-:Y:S01]  /*a350*/  FFMA.FTZ R224, R3.reuse, R4.reuse, R29 ;  /* 0x0000000403e07223 */ /* 0x0c0fe2000001001d */
[----:B------:R-:W-:Y:S01]  /*a360*/  FFMA.FTZ R31, R3, R4, R31 ;  /* 0x00000004031f7223 */ /* 0x000fe2000001001f */
[----:B------:R-:W-:Y:S01]  /*a370*/  FSEL R218, R30, -INF , !P2 ;  /* 0xff8000001eda7808 */ /* 0x000fe20005000000 */
[----:B------:R-:W-:Y:S01]  /*a380*/  VIADD R29, R145, 0xffffff51 ;  /* 0xffffff51911d7836 */ /* 0x000fe20000000000 */
[----:B------:R-:W-:Y:S01]  /*a390*/  BAR.SYNC.DEFER_BLOCKING 0x0 ;  /* 0x0000000000007b1d */ /* 0x000fe20000010000 */
[----:B------:R-:W-:Y:S01]  /*a3a0*/  ISETP.GE.AND P5, PT, R33, R2, PT ;  /* 0x000000022100720c */ /* 0x000fe20003fa6270 */
[----:B------:R-:W-:Y:S01]  /*a3b0*/  FFMA.FTZ R38, R3, R5, R38 ;  /* 0x0000000503267223 */ /* 0x000fe20000010026 */
[----:B------:R-:W-:Y:S01]  /*a3c0*/  ISETP.GE.AND P2, PT, R7, R180, PT ;  /* 0x000000b40700720c */ /* 0x000fe20003f46270 */
[----:B------:R-:W-:Y:S01]  /*a3d0*/  VIADD R5, R145, 0xffffff59 ;  /* 0xffffff5991057836 */ /* 0x000fe20000000000 */
[----:B------:R-:W-:-:S02]  /*a3e0*/  FSEL R216, R35, -INF , !P1 ;  /* 0xff80000023d87808 */ /* 0x000fc40004800000 */
[----:B------:R-:W-:Y:S02]  /*a3f0*/  FSEL R210, R31, -INF , !P5 ;  /* 0xff8000001fd27808 */ /* 0x000fe40006800000 */
[----:B------:R-:W-:Y:S02]  /*a400*/  FSEL R192, R36, -INF , !P2 ;  /* 0xff80000024c07808 */ /* 0x000fe40005000000 */
[-C--:B------:R-:W-:Y:S02]  /*a410*/  ISETP.GE.AND P1, PT, R33, R180.reuse, PT ;  /* 0x000000b42100720c */ /* 0x080fe40003f26270 */
[----:B------:R-:W-:Y:S01]  /*a420*/  ISETP.GE.AND P5, PT, R29, R180, PT ;  /* 0x000000b41d00720c */ /* 0x000fe20003fa6270 */
[C---:B-1----:R-:W-:Y:S01]  /*a430*/  HMMA.16816.F32.BF16 R16, R8.reuse, R24, R16 ;  /* 0x000000180810723c */ /* 0x042fe20000041810 */
[----:B------:R-:W-:Y:S01]  /*a440*/  I2FP.F32.U32 R4, R29 ;  /* 0x0000001d00047245 */ /* 0x000fe20000201000 */
[----:B------:R-:W-:Y:S01]  /*a450*/  VIADD R25, R145, 0xffffff60 ;  /* 0xffffff6091197836 */ /* 0x000fe20000000000 */
[----:B------:R-:W-:Y:S01]  /*a460*/  ISETP.GE.AND P2, PT, R29, R2, PT ;  /* 0x000000021d00720c */ /* 0x000fe20003f46270 */
[----:B------:R-:W-:Y:S01]  /*a470*/  VIADD R29, R145, 0xffffff58 ;  /* 0xffffff58911d7836 */ /* 0x000fe20000000000 */
[----:B------:R-:W-:Y:S01]  /*a480*/  FSEL R224, R224, -INF , !P1 ;  /* 0xff800000e0e07808 */ /* 0x000fe20004800000 */
[----:B------:R-:W-:Y:S01]  /*a490*/  FFMA.FTZ R39, R3, R4, R39 ;  /* 0x0000000403277223 */ /* 0x000fe20000010027 */
[----:B------:R-:W-:Y:S01]  /*a4a0*/  ISETP.GE.AND P1, PT, R7, R2, PT ;  /* 0x000000020700720c */ /* 0x000fe20003f26270 */
[----:B------:R-:W-:Y:S01]  /*a4b0*/  FFMA.FTZ R37, R3, R4, R37 ;  /* 0x0000000403257223 */ /* 0x000fe20000010025 */
[----:B------:R-:W-:Y:S01]  /*a4c0*/  I2FP.F32.U32 R7, R29 ;  /* 0x0000001d00077245 */ /* 0x000fe20000201000 */
[----:B------:R-:W-:Y:S01]  /*a4d0*/  HMMA.16816.F32.BF16 R12, R8, R26, R12 ;  /* 0x0000001a080c723c */ /* 0x000fe2000004180c */
[----:B------:R-:W-:-:S02]  /*a4e0*/  FSEL R188, R38, -INF , !P1 ;  /* 0xff80000026bc7808 */ /* 0x000fc40004800000 */
[-C--:B------:R-:W-:Y:S01]  /*a4f0*/  ISETP.GE.AND P1, PT, R29, R180.reuse, PT ;  /* 0x000000b41d00720c */ /* 0x080fe20003f26270 */
[CC--:B------:R-:W-:Y:S01]  /*a500*/  FFMA.FTZ R20, R3.reuse, R7.reuse, R20 ;  /* 0x0000000703147223 */ /* 0x0c0fe20000010014 */
[----:B------:R-:W-:Y:S01]  /*a510*/  FFMA.FTZ R22, R3, R7, R22 ;  /* 0x0000000703167223 */ /* 0x000fe20000010016 */
[----:B------:R-:W-:Y:S02]  /*a520*/  FSEL R186, R39, -INF , !P2 ;  /* 0xff80000027ba7808 */ /* 0x000fe40005000000 */
[----:B------:R-:W-:Y:S01]  /*a530*/  FSEL R194, R37, -INF , !P5 ;  /* 0xff80000025c27808 */ /* 0x000fe20006800000 */
[----:B------:R-:W-:Y:S01]  /*a540*/  HMMA.16816.F32.BF16 R8, R8, R168, R164 ;  /* 0x000000a80808723c */ /* 0x000fe200000418a4 */
[----:B------:R-:W-:Y:S02]  /*a550*/  FSEL R196, R20, -INF , !P1 ;  /* 0xff80000014c47808 */ /* 0x000fe40004800000 */
[----:B------:R-:W-:Y:S02]  /*a560*/  I2FP.F32.U32 R4, R5 ;  /* 0x0000000500047245 */ /* 0x000fe40000201000 */
[----:B------:R-:W-:-:S02]  /*a570*/  ISETP.GE.AND P2, PT, R5, R180, PT ;  /* 0x000000b40500720c */ /* 0x000fc40003f46270 */
[----:B------:R-:W-:Y:S01]  /*a580*/  ISETP.GE.AND P1, PT, R5, R2, PT ;  /* 0x000000020500720c */ /* 0x000fe20003f26270 */
[----:B------:R-:W-:Y:S01]  /*a590*/  VIADD R5, R145, 0xffffff61 ;  /* 0xffffff6191057836 */ /* 0x000fe20000000000 */
[----:B------:R-:W-:Y:S01]  /*a5a0*/  I2FP.F32.U32 R7, R25 ;  /* 0x0000001900077245 */ /* 0x000fe20000201000 */
[----:B------:R-:W-:Y:S01]  /*a5b0*/  FFMA.FTZ R21, R3, R4, R21 ;  /* 0x0000000403157223 */ /* 0x000fe20000010015 */
[----:B------:R-:W-:Y:S01]  /*a5c0*/  ISETP.GE.AND P5, PT, R29, R2, PT ;  /* 0x000000021d00720c */ /* 0x000fe20003fa6270 */
[C---:B------:R-:W-:Y:S01]  /*a5d0*/  FFMA.FTZ R23, R3.reuse, R4, R23 ;  /* 0x0000000403177223 */ /* 0x040fe20000010017 */
[----:B------:R-:W-:Y:S01]  /*a5e0*/  I2FP.F32.U32 R4, R5 ;  /* 0x0000000500047245 */ /* 0x000fe20000201000 */
[CC--:B------:R-:W-:Y:S01]  /*a5f0*/  FFMA.FTZ R16, R3.reuse, R7.reuse, R16 ;  /* 0x0000000703107223 */ /* 0x0c0fe20000010010 */
[----:B------:R-:W-:Y:S01]  /*a600*/  FSEL R178, R22, -INF , !P5 ;  /* 0xff80000016b27808 */ /* 0x000fe20006800000 */
[----:B------:R-:W-:Y:S01]  /*a610*/  FFMA.FTZ R18, R3, R7, R18 ;  /* 0x0000000703127223 */ /* 0x000fe20000010012 */
[----:B------:R-:W-:Y:S01]  /*a620*/  ISETP.GE.AND P5, PT, R25, R180, PT ;  /* 0x000000b41900720c */ /* 0x000fe20003fa6270 */
[-C--:B------:R-:W-:Y:S01]  /*a630*/  FFMA.FTZ R17, R3, R4.reuse, R17 ;  /* 0x0000000403117223 */ /* 0x080fe20000010011 */
[----:B------:R-:W-:Y:S01]  /*a640*/  FSEL R176, R23, -INF , !P1 ;  /* 0xff80000017b07808 */ /* 0x000fe20004800000 */
[----:B------:R-:W-:Y:S01]  /*a650*/  FFMA.FTZ R19, R3, R4, R19 ;  /* 0x0000000403137223 */ /* 0x000fe20000010013 */
[----:B------:R-:W-:-:S02]  /*a660*/  FSEL R172, R16, -INF , !P5 ;  /* 0xff80000010ac7808 */ /* 0x000fc40006800000 */
[----:B------:R-:W-:Y:S02]  /*a670*/  FSEL R190, R21, -INF , !P2 ;  /* 0xff80000015be7808 */ /* 0x000fe40005000000 */
[C---:B------:R-:W-:Y:S02]  /*a680*/  ISETP.GE.AND P1, PT, R5.reuse, R180, PT ;  /* 0x000000b40500720c */ /* 0x040fe40003f26270 */
[-C--:B------:R-:W-:Y:S01]  /*a690*/  ISETP.GE.AND P5, PT, R5, R2.reuse, PT ;  /* 0x000000020500720c */ /* 0x080fe20003fa6270 */
[----:B------:R-:W-:Y:S01]  /*a6a0*/  VIADD R5, R145, 0xffffff68 ;  /* 0xffffff6891057836 */ /* 0x000fe20000000000 */
[----:B------:R-:W-:Y:S02]  /*a6b0*/  ISETP.GE.AND P2, PT, R25, R2, PT ;  /* 0x000000021900720c */ /* 0x000fe40003f46270 */
[----:B------:R-:W-:Y:S01]  /*a6c0*/  FSEL R170, R17, -INF , !P1 ;  /* 0xff80000011aa7808 */ /* 0x000fe20004800000 */
[----:B------:R-:W-:Y:S01]  /*a6d0*/  VIADD R17, R145, 0xffffff69 ;  /* 0xffffff6991117836 */ /* 0x000fe20000000000 */
[----:B------:R-:W-:-:S02]  /*a6e0*/  FSEL R164, R18, -INF , !P2 ;  /* 0xff80000012a47808 */ /* 0x000fc40005000000 */
[C---:B------:R-:W-:Y:S02]  /*a6f0*/  ISETP.GE.AND P2, PT, R5.reuse, R180, PT ;  /* 0x000000b40500720c */ /* 0x040fe40003f46270 */
[----:B------:R-:W-:Y:S02]  /*a700*/  I2FP.F32.U32 R7, R5 ;  /* 0x0000000500077245 */ /* 0x000fe40000201000 */
[----:B------:R-:W-:Y:S01]  /*a710*/  ISETP.GE.AND P1, PT, R5, R2, PT ;  /* 0x000000020500720c */ /* 0x000fe20003f26270 */
[----:B------:R-:W-:Y:S01]  /*a720*/  VIADD R5, R145, 0xffffff70 ;  /* 0xffffff7091057836 */ /* 0x000fe20000000000 */
[----:B------:R-:W-:Y:S01]  /*a730*/  I2FP.F32.U32 R6, R17 ;  /* 0x0000001100067245 */ /* 0x000fe20000201000 */
[CC--:B------:R-:W-:Y:S01]  /*a740*/  FFMA.FTZ R12, R3.reuse, R7.reuse, R12 ;  /* 0x00000007030c7223 */ /* 0x0c0fe2000001000c */
[----:B------:R-:W-:Y:S01]  /*a750*/  FFMA.FTZ R14, R3, R7, R14 ;  /* 0x00000007030e7223 */ /* 0x000fe2000001000e */
[----:B------:R-:W-:Y:S01]  /*a760*/  VIADD R7, R145, 0xffffff71 ;  /* 0xffffff7191077836 */ /* 0x000fe20000000000 */
[----:B------:R-:W-:Y:S01]  /*a770*/  I2FP.F32.U32 R4, R5 ;  /* 0x0000000500047245 */ /* 0x000fe20000201000 */
[CC--:B------:R-:W-:Y:S01]  /*a780*/  FFMA.FTZ R15, R3.reuse, R6.reuse, R15 ;  /* 0x00000006030f7223 */ /* 0x0c0fe2000001000f */
[----:B------:R-:W-:Y:S01]  /*a790*/  FSEL R168, R12, -INF , !P2 ;  /* 0xff8000000ca87808 */ /* 0x000fe20005000000 */
[C---:B------:R-:W-:Y:S01]  /*a7a0*/  FFMA.FTZ R13, R3.reuse, R6, R13 ;  /* 0x00000006030d7223 */ /* 0x040fe2000001000d */
[----:B------:R-:W-:Y:S01]  /*a7b0*/  FSEL R160, R14, -INF , !P1 ;  /* 0xff8000000ea07808 */ /* 0x000fe20004800000 */
[CC--:B------:R-:W-:Y:S01]  /*a7c0*/  FFMA.FTZ R8, R3.reuse, R4.reuse, R8 ;  /* 0x0000000403087223 */ /* 0x0c0fe20000010008 */
[----:B------:R-:W-:Y:S01]  /*a7d0*/  FFMA.FTZ R10, R3, R4, R10 ;  /* 0x00000004030a7223 */ /* 0x000fe2000001000a */
[----:B------:R-:W-:Y:S01]  /*a7e0*/  I2FP.F32.U32 R4, R7 ;  /* 0x0000000700047245 */ /* 0x000fe20000201000 */
[----:B------:R-:W-:Y:S01]  /*a7f0*/  VIADD R145, R145, 0xffffff79 ;  /* 0xffffff7991917836 */ /* 0x000fe20000000000 */
[----:B------:R-:W-:-:S02]  /*a800*/  ISETP.GE.AND P1, PT, R5, R180, PT ;  /* 0x000000b40500720c */ /* 0x000fc40003f26270 */
[----:B------:R-:W-:Y:S01]  /*a810*/  ISETP.GE.AND P2, PT, R17, R2, PT ;  /* 0x000000021100720c */ /* 0x000fe20003f46270 */
[CC--:B------:R-:W-:Y:S01]  /*a820*/  FFMA.FTZ R11, R3.reuse, R4.reuse, R11 ;  /* 0x00000004030b7223 */ /* 0x0c0fe2000001000b */
[----:B------:R-:W-:Y:S01]  /*a830*/  FSEL R137, R8, -INF , !P1 ;  /* 0xff80000008897808 */ /* 0x000fe20004800000 */
[----:B------:R-:W-:Y:S01]  /*a840*/  FFMA.FTZ R9, R3, R4, R9 ;  /* 0x0000000403097223 */ /* 0x000fe20000010009 */
[----:B------:R-:W-:Y:S02]  /*a850*/  ISETP.GE.AND P1, PT, R7, R2, PT ;  /* 0x000000020700720c */ /* 0x000fe40003f26270 */
[----:B------:R-:W-:Y:S02]  /*a860*/  FSEL R162, R19, -INF , !P5 ;  /* 0xff80000013a27808 */ /* 0x000fe40006800000 */
[----:B------:R-:W-:Y:S02]  /*a870*/  FSEL R141, R11, -INF , !P1 ;  /* 0xff8000000b8d7808 */ /* 0x000fe40004800000 */
[----:B------:R-:W-:-:S02]  /*a880*/  ISETP.GE.U32.AND P1, PT, R182, 0x3, PT ;  /* 0x00000003b600780c */ /* 0x000fc40003f26070 */
[-C--:B------:R-:W-:Y:S02]  /*a890*/  ISETP.GE.AND P5, PT, R17, R180.reuse, PT ;  /* 0x000000b41100720c */ /* 0x080fe40003fa6270 */
[----:B------:R-:W-:Y:S02]  /*a8a0*/  FSEL R158, R15, -INF , !P2 ;  /* 0xff8000000f9e7808 */ /* 0x000fe40005000000 */
[----:B------:R-:W-:Y:S02]  /*a8b0*/  ISETP.GE.AND P2, PT, R7, R180, PT ;  /* 0x000000b40700720c */ /* 0x000fe40003f46270 */
[----:B------:R-:W-:Y:S02]  /*a8c0*/  FSEL R166, R13, -INF , !P5 ;  /* 0xff8000000da67808 */ /* 0x000fe40006800000 */
[----:B------:R-:W-:Y:S02]  /*a8d0*/  I2FP.F32.U32 R4, R145 ;  /* 0x0000009100047245 */ /* 0x000fe40000201000 */
[----:B------:R-:W-:-:S02]  /*a8e0*/  ISETP.GE.AND P5, PT, R5, R2, PT ;  /* 0x000000020500720c */ /* 0x000fc40003fa6270 */
[----:B------:R-:W-:Y:S01]  /*a8f0*/  FSEL R140, R9, -INF , !P2 ;  /* 0xff800000098c7808 */ /* 0x000fe20005000000 */
[----:B------:R-:W-:Y:S01]  /*a900*/  FFMA.FTZ R143, R3, R4, R163 ;  /* 0x00000004038f7223 */ /* 0x000fe200000100a3 */
[----:B------:R-:W-:Y:S01]  /*a910*/  ISETP.GE.AND P2, PT, R145, R2, PT ;  /* 0x000000029100720c */ /* 0x000fe20003f46270 */
[----:B------:R-:W-:Y:S01]  /*a920*/  FFMA.FTZ R2, R3, R4, R161 ;  /* 0x0000000403027223 */ /* 0x000fe200000100a1 */
[----:B------:R-:W-:Y:S02]  /*a930*/  FSEL R136, R10, -INF , !P5 ;  /* 0xff8000000a887808 */ /* 0x000fe40006800000 */
[----:B------:R-:W-:Y:S02]  /*a940*/  ISETP.GE.AND P5, PT, R145, R180, PT ;  /* 0x000000b49100720c */ /* 0x000fe40003fa6270 */
[----:B------:R-:W-:Y:S02]  /*a950*/  FSEL R143, R143, -INF , !P2 ;  /* 0xff8000008f8f7808 */ /* 0x000fe40005000000 */
[----:B------:R-:W-:Y:S01]  /*a960*/  FSEL R2, R2, -INF , !P5 ;  /* 0xff80000002027808 */ /* 0x000fe20006800000 */
[----:B------:R-:W-:Y:S08]  /*a970*/  @!P1 BRA `(.L_x_2084) ;  /* 0x0000000800c09947 */ /* 0x000ff00003800000 */
        /* <DEDUP_REMOVED lines=19> */
[----:B------:R-:W-:Y:S02]  /*aab0*/  IMAD.MOV R7, RZ, RZ, -R8 ;  /* 0x000000ffff077224 */ /* 0x000fe400078e0a08 */
[----:B------:R-:W-:-:S04]  /*aac0*/  IMAD.HI.U32 R10, R10, R11, RZ ;  /* 0x0000000b0a0a7227 */ /* 0x000fc800078e00ff */
[----:B------:R-:W-:Y:S01]  /*aad0*/  IMAD R7, R4, R7, R9 ;  /* 0x0000000704077224 */ /* 0x000fe200078e0209 */
[----:B------:R-:W-:-:S04]  /*aae0*/  IADD3 R9, PT, PT, -R10, RZ, RZ ;  /* 0x000000ff0a097210 */ /* 0x000fc80007ffe1ff */
[C---:B------:R-:W-:Y:S01]  /*aaf0*/  ISETP.GT.U32.AND P1, PT, R4.reuse, R7, PT ;  /* 0x000000070400720c */ /* 0x040fe20003f24070 */
[----:B------:R-:W-:-:S05]  /*ab00*/  IMAD R9, R4, R9, R11 ;  /* 0x0000000904097224 */ /* 0x000fca00078e020b */
[----:B------:R-:W-:-:S07]  /*ab10*/  ISETP.GT.U32.AND P2, PT, R4, R9, PT ;  /* 0x000000090400720c */ /* 0x000fce0003f44070 */
[----:B------:R-:W-:Y:S02]  /*ab20*/  @!P1 IMAD.IADD R7, R7, 0x1, -R4 ;  /* 0x0000000107079824 */ /* 0x000fe400078e0a04 */
[----:B------:R-:W-:-:S03]  /*ab30*/  @!P1 VIADD R8, R8, 0x1 ;  /* 0x0000000108089836 */ /* 0x000fc60000000000 */
[-C--:B------:R-:W-:Y:S01]  /*ab40*/  ISETP.GE.U32.AND P5, PT, R7, R4.reuse, PT ;  /* 0x000000040700720c */ /* 0x080fe20003fa6070 */
[----:B------:R-:W-:Y:S01]  /*ab50*/  @!P2 VIADD R10, R10, 0x1 ;  /* 0x000000010a0aa836 */ /* 0x000fe20000000000 */
[-C--:B------:R-:W-:Y:S02]  /*ab60*/  @!P2 IADD3 R9, PT, PT, R9, -R4.reuse, RZ ;  /* 0x800000040909a210 */ /* 0x080fe40007ffe0ff */
[----:B------:R-:W-:Y:S02]  /*ab70*/  ISETP.GE.AND P2, PT, R6, RZ, PT ;  /* 0x000000ff0600720c */ /* 0x000fe40003f46270 */
[----:B------:R-:W-:Y:S02]  /*ab80*/  ISETP.GE.U32.AND P1, PT, R9, R4, PT ;  /* 0x000000040900720c */ /* 0x000fe40003f26070 */
[----:B------:R-:W-:-:S05]  /*ab90*/  LOP3.LUT R7, RZ, R5, RZ, 0x33, !PT ;  /* 0x00000005ff077212 */ /* 0x000fca00078e33ff */
[----:B------:R-:W-:Y:S02]  /*aba0*/  @P5 IADD3 R8, PT, PT, R8, 0x1, RZ ;  /* 0x0000000108085810 */ /* 0x000fe40007ffe0ff */
[----:B------:R-:W-:Y:S02]  /*abb0*/  ISETP.GE.AND P5, PT, R12, RZ, PT ;  /* 0x000000ff0c00720c */ /* 0x000fe40003fa6270 */
[----:B------:R-:W-:Y:S02]  /*abc0*/  @!P2 IADD3 R8, PT, PT, -R8, RZ, RZ ;  /* 0x000000ff0808a210 */ /* 0x000fe40007ffe1ff */
[----:B------:R-:W-:Y:S02]  /*abd0*/  @P1 IADD3 R10, PT, PT, R10, 0x1, RZ ;  /* 0x000000010a0a1810 */ /* 0x000fe40007ffe0ff */
[----:B------:R-:W-:-:S07]  /*abe0*/  ISETP.NE.AND P1, PT, R5, RZ, PT ;  /* 0x000000ff0500720c */ /* 0x000fce0003f25270 */
        /* <DEDUP_REMOVED lines=23> */
.L_x_2085:
[----:B------:R-:W-:Y:S01]  /*ad60*/  UMOV UR4, URZ ;  /* 0x000000ff00047c82 */ /* 0x000fe20008000000 */
[----:B------:R-:W-:Y:S01]  /*ad70*/  IMAD.SHL.U32 R4, R134, 0x80, RZ ;  /* 0x0000008086047824 */ /* 0x000fe200078e00ff */
[----:B------:R-:W-:-:S05]  /*ad80*/  IADD3 R5, P1, PT, RZ, -UR4, RZ ;  /* 0x80000004ff057c10 */ /* 0x000fca000ff3e0ff */
[----:B------:R-:W-:-:S05]  /*ad90*/  IMAD.X R4, RZ, RZ, ~R4, P1 ;  /* 0x000000ffff047224 */ /* 0x000fca00008e0e04 */
[----:B------:R-:W-:-:S04]  /*ada0*/  SHF.R.S64 R5, R5, 0x1f, R4 ;  /* 0x0000001f05057819 */ /* 0x000fc80000001004 */
[----:B------:R-:W-:-:S04]  /*adb0*/  IADD3 R206, P1, PT, R5, R206, RZ ;  /* 0x000000ce05ce7210 */ /* 0x000fc80007f3e0ff */
[----:B------:R-:W-:-:S09]  /*adc0*/  LEA.HI.X.SX32 R205, R4, R205, 0x1, P1 ;  /* 0x000000cd04cd7211 */ /* 0x000fd200008f0eff */
.L_x_2086:
        /* <DEDUP_REMOVED lines=107> */
.L_x_2084:
[----:B--2---:R-:W-:Y:S01]  /*b480*/  FMNMX3.FTZ R4, R133, R146, R148, !PT ;  /* 0x0000009285047276 */ /* 0x004fe20007810094 */
[----:B------:R-:W1:Y:S03]  /*b490*/  LDCU UR4, c[0x0][0x45c] ;  /* 0x00008b80ff0477ac */ /* 0x000e660008000800 */
[----:B------:R-:W-:-:S04]  /*b4a0*/  FMNMX3.FTZ R4, R4, R147, R193, !PT ;  /* 0x0000009304047276 */ /* 0x000fc800078100c1 */
[----:B------:R-:W-:-:S04]  /*b4b0*/  FMNMX3.FTZ R5, R4, R189, R57, !PT ;  /* 0x000000bd04057276 */ /* 0x000fc80007810039 */
[----:B------:R-:W-:-:S04]  /*b4c0*/  FMNMX3.FTZ R4, R5, R58, R56, !PT ;  /* 0x0000003a05047276 */ /* 0x000fc80007810038 */
        /* <DEDUP_REMOVED lines=23> */
[----:B------:R-:W-:-:S03]  /*b640*/  FMNMX3.FTZ R7, R7, R178, R176, !PT ;  /* 0x000000b207077276 */ /* 0x000fc600078100b0 */
[----:B------:R-:W2:Y:S01]  /*b650*/  SHFL.BFLY PT, R5, R6, 0x2, 0x1f ;  /* 0x0c401f0006057f89 */ /* 0x000ea200000e0000 */
[----:B------:R-:W-:-:S04]  /*b660*/  FMNMX3.FTZ R7, R7, R164, R162, !PT ;  /* 0x000000a407077276 */ /* 0x000fc800078100a2 */
[----:B------:R-:W-:-:S04]  /*b670*/  FMNMX3.FTZ R7, R7, R160, R158, !PT ;  /* 0x000000a007077276 */ /* 0x000fc8000781009e */
[----:B------:R-:W-:-:S04]  /*b680*/  FMNMX3.FTZ R7, R7, R136, R141, !PT ;  /* 0x0000008807077276 */ /* 0x000fc8000781008d */
[----:B------:R-:W-:-:S05]  /*b690*/  FMNMX3.FTZ R7, R7, R144, R143, !PT ;  /* 0x0000009007077276 */ /* 0x000fca000781008f */
[----:B------:R-:W3:Y:S01]  /*b6a0*/  SHFL.BFLY PT, R4, R7, 0x2, 0x1f ;  /* 0x0c401f0007047f89 */ /* 0x000ee200000e0000 */
[----:B--2---:R-:W-:-:S05]  /*b6b0*/  FMNMX.FTZ R5, R6, R5, !PT ;  /* 0x0000000506057209 */ /* 0x004fca0007810000 */
[----:B------:R-:W2:Y:S01]  /*b6c0*/  SHFL.BFLY PT, R152, R5, 0x1, 0x1f ;  /* 0x0c201f0005987f89 */ /* 0x000ea200000e0000 */
[----:B---3--:R-:W-:-:S05]  /*b6d0*/  FMNMX.FTZ R4, R7, R4, !PT ;  /* 0x0000000407047209 */ /* 0x008fca0007810000 */
[----:B------:R-:W3:Y:S01]  /*b6e0*/  SHFL.BFLY PT, R151, R4, 0x1, 0x1f ;  /* 0x0c201f0004977f89 */ /* 0x000ee200000e0000 */
[----:B--2---:R-:W-:-:S04]  /*b6f0*/  FMNMX.FTZ R152, R5, R152, !PT ;  /* 0x0000009805987209 */ /* 0x004fc80007810000 */
[C---:B------:R-:W-:Y:S01]  /*b700*/  FSETP.NEU.FTZ.AND P2, PT, R152.reuse, -INF , PT ;  /* 0xff8000009800780b */ /* 0x040fe20003f5d000 */
[----:B-1----:R-:W-:-:S05]  /*b710*/  FMUL.FTZ R149, R152, UR4 ;  /* 0x0000000498957c20 */ /* 0x002fca0008410000 */
[----:B------:R-:W-:-:S05]  /*b720*/  FSEL R149, R149, RZ, P2 ;  /* 0x000000ff95957208 */ /* 0x000fca0001000000 */
[--C-:B------:R-:W-:Y:S01]  /*b730*/  FFMA.FTZ R150, R146, UR4, -R149.reuse ;  /* 0x0000000492967c23 */ /* 0x100fe20008010895 */
[--C-:B------:R-:W-:Y:S01]  /*b740*/  FFMA.FTZ R148, R148, UR4, -R149.reuse ;  /* 0x0000000494947c23 */ /* 0x100fe20008010895 */
[--C-:B------:R-:W-:Y:S01]  /*b750*/  FFMA.FTZ R147, R147, UR4, -R149.reuse ;  /* 0x0000000493937c23 */ /* 0x100fe20008010895 */
[----:B---3--:R-:W-:Y:S01]  /*b760*/  FMNMX.FTZ R151, R4, R151, !PT ;  /* 0x0000009704977209 */ /* 0x008fe20007810000 */
[--C-:B------:R-:W-:Y:S01]  /*b770*/  FFMA.FTZ R146, R193, UR4, -R149.reuse ;  /* 0x00000004c1927c23 */ /* 0x100fe20008010895 */
[----:B------:R-:W-:Y:S01]  /*b780*/  FSEL R4, R152, RZ, P2 ;  /* 0x000000ff98047208 */ /* 0x000fe20001000000 */
[----:B------:R-:W-:Y:S01]  /*b790*/  MUFU.EX2 R150, R150 ;  /* 0x0000009600967308 */ /* 0x000fe20000000800 */
[C---:B------:R-:W-:Y:S01]  /*b7a0*/  FSETP.NEU.FTZ.AND P1, PT, R151.reuse, -INF , PT ;  /* 0xff8000009700780b */ /* 0x040fe20003f3d000 */
[----:B------:R-:W-:Y:S01]  /*b7b0*/  FMUL.FTZ R145, R151, UR4 ;  /* 0x0000000497917c20 */ /* 0x000fe20008410000 */
[--C-:B------:R-:W-:Y:S01]  /*b7c0*/  FFMA.FTZ R159, R189, UR4, -R149.reuse ;  /* 0x00000004bd9f7c23 */ /* 0x100fe20008010895 */
[----:B------:R-:W-:Y:S01]  /*b7d0*/  FADD.FTZ R4, R133, -R4 ;  /* 0x8000000485047221 */ /* 0x000fe20000010000 */
[----:B------:R-:W-:Y:S01]  /*b7e0*/  FSEL R5, R151, RZ, P1 ;  /* 0x000000ff97057208 */ /* 0x000fe20000800000 */
[--C-:B------:R-:W-:Y:S01]  /*b7f0*/  FFMA.FTZ R156, R57, UR4, -R149.reuse ;  /* 0x00000004399c7c23 */ /* 0x100fe20008010895 */
[----:B------:R-:W-:Y:S01]  /*b800*/  FSEL R145, R145, RZ, P1 ;  /* 0x000000ff91917208 */ /* 0x000fe20000800000 */
[----:B------:R-:W1:Y:S01]  /*b810*/  MUFU.EX2 R148, R148 ;  /* 0x0000009400947308 */ /* 0x000e620000000800 */
[----:B------:R-:W-:Y:S01]  /*b820*/  FFMA.FTZ R180, R220, UR4, -R149 ;  /* 0x00000004dcb47c23 */ /* 0x000fe20008010895 */
[----:B------:R-:W-:Y:S01]  /*b830*/  FADD.FTZ R5, R132, -R5 ;  /* 0x8000000584057221 */ /* 0x000fe20000010000 */
[----:B------:R-:W-:Y:S01]  /*b840*/  FFMA.FTZ R161, R222, UR4, -R149 ;  /* 0x00000004dea17c23 */ /* 0x000fe20008010895 */
[--C-:B------:R-:W-:Y:S01]  /*b850*/  FFMA.FTZ R142, R153, UR4, -R145.reuse ;  /* 0x00000004998e7c23 */ /* 0x100fe20008010891 */
[----:B------:R-:W-:Y:S01]  /*b860*/  LOP3.LUT R153, R183, R184, RZ, 0xfc, !PT ;  /* 0x000000b8b7997212 */ /* 0x000fe200078efcff */
[--C-:B------:R-:W-:Y:S01]  /*b870*/  FFMA.FTZ R135, R155, UR4, -R145.reuse ;  /* 0x000000049b877c23 */ /* 0x100fe20008010891 */
[--C-:B------:R-:W-:Y:S01]  /*b880*/  FFMA.FTZ R134, R154, UR4, -R145.reuse ;  /* 0x000000049a867c23 */ /* 0x100fe20008010891 */
[----:B------:R-:W-:Y:S01]  /*b890*/  FMUL.FTZ R155, R4, UR4 ;  /* 0x00000004049b7c20 */ /* 0x000fe20008410000 */
[----:B------:R-:W-:Y:S01]  /*b8a0*/  LEA R153, R153, UR5, 0x1 ;  /* 0x0000000599997c11 */ /* 0x000fe2000f8e08ff */
[----:B------:R-:W-:Y:S01]  /*b8b0*/  FMUL.FTZ R154, R5, UR4 ;  /* 0x00000004059a7c20 */ /* 0x000fe20008410000 */
[--C-:B------:R-:W-:Y:S01]  /*b8c0*/  FFMA.FTZ R133, R191, UR4, -R145.reuse ;  /* 0x00000004bf857c23 */ /* 0x100fe20008010891 */
[----:B------:R-:W-:Y:S01]  /*b8d0*/  MUFU.EX2 R147, R147 ;  /* 0x0000009300937308 */ /* 0x000fe20000000800 */
[----:B------:R-:W-:Y:S01]  /*b8e0*/  IADD3 R132, PT, PT, R0, R153, RZ ;  /* 0x0000009900847210 */ /* 0x000fe20007ffe0ff */
[----:B------:R-:W-:Y:S01]  /*b8f0*/  LDSM.16.MT88.4 R44, [R153+0x10000] ;  /* 0x01000000992c783b */ /* 0x000fe20000004200 */
[C---:B------:R-:W-:Y:S01]  /*b900*/  IADD3 R16, PT, PT, R153.reuse, 0xc000, RZ ;  /* 0x0000c00099107810 */ /* 0x040fe20007ffe0ff */
[--C-:B------:R-:W-:Y:S01]  /*b910*/  FFMA.FTZ R174, R174, UR4, -R145.reuse ;  /* 0x00000004aeae7c23 */ /* 0x100fe20008010891 */
[----:B------:R-:W-:Y:S01]  /*b920*/  IADD3 R157, PT, PT, R153, 0xc040, RZ ;  /* 0x0000c040999d7810 */ /* 0x000fe20007ffe0ff */
[----:B------:R-:W2:Y:S01]  /*b930*/  LDSM.16.MT88.4 R20, [R132+0xc000] ;  /* 0x00c000008414783b */ /* 0x000ea20000004200 */
[----:B------:R-:W-:Y:S01]  /*b940*/  @P0 IADD3 R157, PT, PT, R16, -0x40, RZ ;  /* 0xffffffc0109d0810 */ /* 0x000fe20007ffe0ff */
[----:B------:R-:W3:Y:S01]  /*b950*/  MUFU.EX2 R155, R155 ;  /* 0x0000009b009b7308 */ /* 0x000ee20000000800 */
[----:B-1----:R-:W-:Y:S01]  /*b960*/  F2FP.BF16.F32.PACK_AB R4, R148, R150 ;  /* 0x000000969404723e */ /* 0x002fe200000010ff */
[----:B------:R-:W1:Y:S01]  /*b970*/  LDSM.16.MT88.4 R52, [R132+0x10000] ;  /* 0x010000008434783b */ /* 0x000e620000004200 */
[----:B------:R-:W-:Y:S01]  /*b980*/  IADD3 R0, PT, PT, R0, R157, RZ ;  /* 0x0000009d00007210 */ /* 0x000fe20007ffe0ff */
[----:B------:R-:W-:Y:S01]  /*b990*/  FFMA.FTZ R165, R212, UR4, -R145 ;  /* 0x00000004d4a57c23 */ /* 0x000fe20008010891 */
[--C-:B------:R-:W-:Y:S01]  /*b9a0*/  FFMA.FTZ R220, R226, UR4, -R149.reuse ;  /* 0x00000004e2dc7c23 */ /* 0x100fe20008010895 */
[----:B------:R-:W4:Y:S01]  /*b9b0*/  LDSM.16.MT88.4 R12, [R153+0xc000] ;  /* 0x00c00000990c783b */ /* 0x000f220000004200 */
[----:B------:R-:W-:Y:S01]  /*b9c0*/  FFMA.FTZ R163, R224, UR4, -R149 ;  /* 0x00000004e0a37c23 */ /* 0x000fe20008010895 */
[----:B------:R-:W5:Y:S01]  /*b9d0*/  MUFU.EX2 R154, R154 ;  /* 0x0000009a009a7308 */ /* 0x000f620000000800 */
[--C-:B------:R-:W-:Y:S01]  /*b9e0*/  FFMA.FTZ R212, R216, UR4, -R145.reuse ;  /* 0x00000004d8d47c23 */ /* 0x100fe20008010891 */
[----:B------:R-:W4:Y:S01]  /*b9f0*/  LDSM.16.MT88.4 R28, [R157] ;  /* 0x000000009d1c783b */ /* 0x000f220000004200 */
[--C-:B------:R-:W-:Y:S01]  /*ba00*/  FFMA.FTZ R167, R218, UR4, -R145.reuse ;  /* 0x00000004daa77c23 */ /* 0x100fe20008010891 */
[----:B------:R-:W-:Y:S01]  /*ba10*/  FFMA.FTZ R210, R210, UR4, -R145 ;  /* 0x00000004d2d27c23 */ /* 0x000fe20008010891 */
[--C-:B------:R-:W-:Y:S01]  /*ba20*/  FFMA.FTZ R169, R192, UR4, -R149.reuse ;  /* 0x00000004c0a97c23 */ /* 0x100fe20008010895 */
[----:B------:R-:W4:Y:S01]  /*ba30*/  LDSM.16.MT88.4 R36, [R0] ;  /* 0x000000000024783b */ /* 0x000f220000004200 */
[--C-:B------:R-:W-:Y:S01]  /*ba40*/  FFMA.FTZ R192, R194, UR4, -R149.reuse ;  /* 0x00000004c2c07c23 */ /* 0x100fe20008010895 */
[----:B------:R-:W2:Y:S01]  /*ba50*/  MUFU.EX2 R146, R146 ;  /* 0x0000009200927308 */ /* 0x000ea20000000800 */
[-C--:B---3--:R-:W-:Y:S01]  /*ba60*/  FMUL.FTZ R16, R68, R155.reuse ;  /* 0x0000009b44107220 */ /* 0x088fe20000410000 */
[-C--:B------:R-:W-:Y:S01]  /*ba70*/  FMUL.FTZ R17, R69, R155.reuse ;  /* 0x0000009b45117220 */ /* 0x080fe20000410000 */
[----:B------:R-:W3:Y:S01]  /*ba80*/  LDSM.16.MT88.4 R60, [R157+0x4000] ;  /* 0x004000009d3c783b */ /* 0x000ee20000004200 */
[-C--:B------:R-:W-:Y:S01]  /*ba90*/  FMUL.FTZ R32, R84, R155.reuse ;  /* 0x0000009b54207220 */ /* 0x080fe20000410000 */
[-C--:B------:R-:W-:Y:S01]  /*baa0*/  FMUL.FTZ R33, R85, R155.reuse ;  /* 0x0000009b55217220 */ /* 0x080fe20000410000 */
[-C--:B------:R-:W-:Y:S01]  /*bab0*/  FMUL.FTZ R72, R72, R155.reuse ;  /* 0x0000009b48487220 */ /* 0x080fe20000410000 */
[----:B------:R-:W-:Y:S01]  /*bac0*/  FMUL.FTZ R73, R73, R155 ;  /* 0x0000009b49497220 */ /* 0x000fe20000410000 */
[----:B------:R-:W-:Y:S01]  /*bad0*/  MUFU.EX2 R142, R142 ;  /* 0x0000008e008e7308 */ /* 0x000fe20000000800 */
[-C--:B-----5:R-:W-:Y:S01]  /*bae0*/  FMUL.FTZ R18, R70, R154.reuse ;  /* 0x0000009a46127220 */ /* 0x0a0fe20000410000 */
[-C--:B------:R-:W-:Y:S01]  /*baf0*/  FMUL.FTZ R19, R71, R154.reuse ;  /* 0x0000009a47137220 */ /* 0x080fe20000410000 */
[-C--:B------:R-:W-:Y:S01]  /*bb00*/  FMUL.FTZ R34, R86, R154.reuse ;  /* 0x0000009a56227220 */ /* 0x080fe20000410000 */
[----:B------:R-:W5:Y:S01]  /*bb10*/  LDSM.16.MT88.4 R68, [R0+0x4000] ;  /* 0x004000000044783b */ /* 0x000f620000004200 */
[-C--:B------:R-:W-:Y:S01]  /*bb20*/  FMUL.FTZ R35, R87, R154.reuse ;  /* 0x0000009a57237220 */ /* 0x080fe20000410000 */
[-C--:B------:R-:W-:Y:S01]  /*bb30*/  FMUL.FTZ R74, R74, R154.reuse ;  /* 0x0000009a4a4a7220 */ /* 0x080fe20000410000 */
[-C--:B------:R-:W-:Y:S01]  /*bb40*/  FMUL.FTZ R75, R75, R154.reuse ;  /* 0x0000009a4b4b7220 */ /* 0x080fe20000410000 */
[----:B------:R-:W1:Y:S01]  /*bb50*/  MUFU.EX2 R135, R135 ;  /* 0x0000008700877308 */ /* 0x000e620000000800 */
[----:B--2---:R-:W-:Y:S01]  /*bb60*/  F2FP.BF16.F32.PACK_AB R6, R146, R147 ;  /* 0x000000939206723e */ /* 0x004fe200000010ff */
[----:B------:R-:W2:Y:S01]  /*bb70*/  LDSM.16.MT88.4 R84, [R153+0xc800] ;  /* 0x00c800009954783b */ /* 0x000ea20000004200 */
        /* <DEDUP_REMOVED lines=13> */
[----:B------:R-:W4:Y:S01]  /*bc50*/  MUFU.EX2 R133, R133 ;  /* 0x0000008500857308 */ /* 0x000f220000000800 */
[----:B-1----:R-:W-:Y:S01]  /*bc60*/  F2FP.BF16.F32.PACK_AB R5, R135, R142 ;  /* 0x0000008e8705723e */ /* 0x002fe200000010ff */
[-C--:B------:R-:W-:Y:S01]  /*bc70*/  FMUL.FTZ R104, R104, R155.reuse ;  /* 0x0000009b68687220 */ /* 0x080fe20000410000 */
[-C--:B------:R-:W-:Y:S01]  /*bc80*/  FMUL.FTZ R105, R105, R155.reuse ;  /* 0x0000009b69697220 */ /* 0x080fe20000410000 */
[-C--:B------:R-:W-:Y:S01]  /*bc90*/  FMUL.FTZ R106, R106, R154.reuse ;  /* 0x0000009a6a6a7220 */ /* 0x080fe20000410000 */
[-C--:B------:R-:W-:Y:S01]  /*bca0*/  FMUL.FTZ R107, R107, R154.reuse ;  /* 0x0000009a6b6b7220 */ /* 0x080fe20000410000 */
[--C-:B------:R-:W-:Y:S01]  /*bcb0*/  FFMA.FTZ R101, R58, UR4, -R149.reuse ;  /* 0x000000043a657c23 */ /* 0x100fe20008010895 */
[----:B------:R-:W-:Y:S01]  /*bcc0*/  FFMA.FTZ R100, R56, UR4, -R149 ;  /* 0x0000000438647c23 */ /* 0x000fe20008010895 */
[--C-:B------:R-:W-:Y:S01]  /*bcd0*/  FFMA.FTZ R103, R177, UR4, -R145.reuse ;  /* 0x00000004b1677c23 */ /* 0x100fe20008010891 */
[--C-:B------:R-:W-:Y:S01]  /*bce0*/  FFMA.FTZ R102, R175, UR4, -R145.reuse ;  /* 0x00000004af667c23 */ /* 0x100fe20008010891 */
[-C--:B------:R-:W-:Y:S01]  /*bcf0*/  FMUL.FTZ R8, R128, R155.reuse ;  /* 0x0000009b80087220 */ /* 0x080fe20000410000 */
[-C--:B------:R-:W-:Y:S01]  /*bd00*/  FMUL.FTZ R9, R129, R155.reuse ;  /* 0x0000009b81097220 */ /* 0x080fe20000410000 */
[-C--:B------:R-:W-:Y:S01]  /*bd10*/  FMUL.FTZ R10, R130, R154.reuse ;  /* 0x0000009a820a7220 */ /* 0x080fe20000410000 */
[-C--:B------:R-:W-:Y:S01]  /*bd20*/  FMUL.FTZ R11, R131, R154.reuse ;  /* 0x0000009a830b7220 */ /* 0x080fe20000410000 */
[-C--:B------:R-:W-:Y:S01]  /*bd30*/  FMUL.FTZ R124, R124, R155.reuse ;  /* 0x0000009b7c7c7220 */ /* 0x080fe20000410000 */
[-C--:B------:R-:W-:Y:S01]  /*bd40*/  FMUL.FTZ R125, R125, R155.reuse ;  /* 0x0000009b7d7d7220 */ /* 0x080fe20000410000 */
[----:B------:R-:W-:Y:S01]  /*bd50*/  FMUL.FTZ R126, R126, R154 ;  /* 0x0000009a7e7e7220 */ /* 0x000fe20000410000 */
[----:B----4-:R-:W-:Y:S01]  /*bd60*/  F2FP.BF16.F32.PACK_AB R7, R133, R134 ;  /* 0x000000868507723e */ /* 0x010fe200000010ff */
[-C--:B------:R-:W-:Y:S01]  /*bd70*/  FMUL.FTZ R127, R127, R154.reuse ;  /* 0x0000009a7f7f7220 */ /* 0x080fe20000410000 */
[-C--:B------:R-:W-:Y:S01]  /*bd80*/  FMUL.FTZ R24, R76, R155.reuse ;  /* 0x0000009b4c187220 */ /* 0x080fe20000410000 */
[-C--:B------:R-:W-:Y:S01]  /*bd90*/  FMUL.FTZ R25, R77, R155.reuse ;  /* 0x0000009b4d197220 */ /* 0x080fe20000410000 */
[-C--:B------:R-:W-:Y:S01]  /*bda0*/  FMUL.FTZ R26, R78, R154.reuse ;  /* 0x0000009a4e1a7220 */ /* 0x080fe20000410000 */
[-C--:B------:R-:W-:Y:S01]  /*bdb0*/  FMUL.FTZ R27, R79, R154.reuse ;  /* 0x0000009a4f1b7220 */ /* 0x080fe20000410000 */
[----:B------:R-:W-:Y:S01]  /*bdc0*/  MUFU.EX2 R159, R159 ;  /* 0x0000009f009f7308 */ /* 0x000fe20000000800 */
[C---:B------:R-:W-:Y:S01]  /*bdd0*/  HMMA.16816.F32.BF16 R16, R4.reuse, R20, R16 ;  /* 0x000000140410723c */ /* 0x040fe20000041810 */
[----:B------:R-:W-:Y:S01]  /*bde0*/  LDSM.16.MT88.4 R76, [R0+0x800] ;  /* 0x00080000004c783b */ /* 0x000fe20000004200 */
[-C--:B------:R-:W-:Y:S01]  /*bdf0*/  FMUL.FTZ R80, R80, R155.reuse ;  /* 0x0000009b50507220 */ /* 0x080fe20000410000 */
[-C--:B------:R-:W-:Y:S01]  /*be00*/  FMUL.FTZ R81, R81, R155.reuse ;  /* 0x0000009b51517220 */ /* 0x080fe20000410000 */
[-C--:B------:R-:W-:Y:S01]  /*be10*/  FMUL.FTZ R82, R82, R154.reuse ;  /* 0x0000009a52527220 */ /* 0x080fe20000410000 */
[-C--:B------:R-:W-:Y:S01]  /*be20*/  FMUL.FTZ R83, R83, R154.reuse ;  /* 0x0000009a53537220 */ /* 0x080fe20000410000 */
[-C--:B------:R-:W-:Y:S01]  /*be30*/  FMUL.FTZ R56, R120, R155.reuse ;  /* 0x0000009b78387220 */ /* 0x080fe20000410000 */
[----:B------:R-:W1:Y:S01]  /*be40*/  MUFU.EX2 R156, R156 ;  /* 0x0000009c009c7308 */ /* 0x000e620000000800 */
[C---:B------:R-:W-:Y:S01]  /*be50*/  HMMA.16816.F32.BF16 R20, R4.reuse, R22, R72 ;  /* 0x000000160414723c */ /* 0x040fe20000041848 */
[----:B------:R-:W4:Y:S01]  /*be60*/  LDSM.16.MT88.4 R72, [R157+0x800] ;  /* 0x000800009d48783b */ /* 0x000f220000004200 */
[-C--:B------:R-:W-:Y:S01]  /*be70*/  FMUL.FTZ R57, R121, R155.reuse ;  /* 0x0000009b79397220 */ /* 0x080fe20000410000 */
[-C--:B------:R-:W-:Y:S01]  /*be80*/  FMUL.FTZ R58, R122, R154.reuse ;  /* 0x0000009a7a3a7220 */ /* 0x080fe20000410000 */
[-C--:B------:R-:W-:Y:S01]  /*be90*/  FMUL.FTZ R59, R123, R154.reuse ;  /* 0x0000009a7b3b7220 */ /* 0x080fe20000410000 */
        /* <DEDUP_REMOVED lines=20> */
[--C-:B------:R-:W-:Y:S01]  /*bfe0*/  FFMA.FTZ R97, R187, UR4, -R145.reuse ;  /* 0x00000004bb617c23 */ /* 0x100fe20008010891 */
[-C--:B------:R-:W-:Y:S01]  /*bff0*/  FMUL.FTZ R118, R118, R154.reuse ;  /* 0x0000009a76767220 */ /* 0x080fe20000410000 */
[-C--:B------:R-:W-:Y:S01]  /*c000*/  FMUL.FTZ R119, R119, R154.reuse ;  /* 0x0000009a77777220 */ /* 0x080fe20000410000 */
[----:B------:R-:W-:Y:S01]  /*c010*/  LDSM.16.MT88.4 R92, [R132+0x10800] ;  /* 0x01080000845c783b */ /* 0x000fe20000004200 */
[----:B------:R-:W-:Y:S01]  /*c020*/  FFMA.FTZ R112, R246, UR4, -R145 ;  /* 0x00000004f6707c23 */ /* 0x000fe20008010891 */
[----:B------:R-:W-:Y:S01]  /*c030*/  FFMA.FTZ R113, R238, UR4, -R149 ;  /* 0x00000004ee717c23 */ /* 0x000fe20008010895 */
[----:B------:R-:W-:Y:S01]  /*c040*/  MUFU.EX2 R97, R97 ;  /* 0x0000006100617308 */ /* 0x000fe20000000800 */
[C---:B------:R-:W-:Y:S01]  /*c050*/  HMMA.16816.F32.BF16 R52, R4.reuse, R54, R104 ;  /* 0x000000360434723c */ /* 0x040fe20000041868 */
[----:B------:R-:W-:Y:S01]  /*c060*/  FFMA.FTZ R104, R179, UR4, -R145 ;  /* 0x00000004b3687c23 */ /* 0x000fe20008010891 */
[--C-:B------:R-:W-:Y:S01]  /*c070*/  FFMA.FTZ R107, R171, UR4, -R149.reuse ;  /* 0x00000004ab6b7c23 */ /* 0x100fe20008010895 */
[--C-:B------:R-:W-:Y:S01]  /*c080*/  FFMA.FTZ R106, R173, UR4, -R149.reuse ;  /* 0x00000004ad6a7c23 */ /* 0x100fe20008010895 */
[--C-:B------:R-:W-:Y:S01]  /*c090*/  FFMA.FTZ R105, R250, UR4, -R149.reuse ;  /* 0x00000004fa697c23 */ /* 0x100fe20008010895 */
[--C-:B------:R-:W-:Y:S01]  /*c0a0*/  FFMA.FTZ R114, R236, UR4, -R149.reuse ;  /* 0x00000004ec727c23 */ /* 0x100fe20008010895 */
[--C-:B------:R-:W-:Y:S01]  /*c0b0*/  FFMA.FTZ R120, R240, UR4, -R149.reuse ;  /* 0x00000004f0787c23 */ /* 0x100fe20008010895 */
[----:B------:R-:W2:Y:S01]  /*c0c0*/  MUFU.EX2 R104, R104 ;  /* 0x0000006800687308 */ /* 0x000ea20000000800 */
[C---:B------:R-:W-:Y:S01]  /*c0d0*/  HMMA.16816.F32.BF16 R8, R4.reuse, R12, R8 ;  /* 0x0000000c0408723c */ /* 0x040fe20000041808 */
[----:B------:R-:W-:Y:S01]  /*c0e0*/  FFMA.FTZ R115, R234, UR4, -R149 ;  /* 0x00000004ea737c23 */ /* 0x000fe20008010895 */
[--C-:B------:R-:W-:Y:S01]  /*c0f0*/  FFMA.FTZ R121, R232, UR4, -R145.reuse ;  /* 0x00000004e8797c23 */ /* 0x100fe20008010891 */
[--C-:B------:R-:W-:Y:S01]  /*c100*/  FFMA.FTZ R122, R230, UR4, -R145.reuse ;  /* 0x00000004e67a7c23 */ /* 0x100fe20008010891 */
[----:B------:R-:W-:Y:S01]  /*c110*/  FFMA.FTZ R123, R228, UR4, -R145 ;  /* 0x00000004e47b7c23 */ /* 0x000fe20008010891 */
[--C-:B------:R-:W-:Y:S01]  /*c120*/  FFMA.FTZ R194, R196, UR4, -R149.reuse ;  /* 0x00000004c4c27c23 */ /* 0x100fe20008010895 */
[----:B------:R-:W-:Y:S01]  /*c130*/  FFMA.FTZ R171, R190, UR4, -R149 ;  /* 0x00000004beab7c23 */ /* 0x000fe20008010895 */
[----:B------:R-:W4:Y:S01]  /*c140*/  MUFU.EX2 R102, R102 ;  /* 0x0000006600667308 */ /* 0x000f220000000800 */
[C---:B------:R-:W-:Y:S01]  /*c150*/  HMMA.16816.F32.BF16 R12, R4.reuse, R14, R124 ;  /* 0x0000000e040c723c */ /* 0x040fe2000004187c */
[--C-:B------:R-:W-:Y:S01]  /*c160*/  FFMA.FTZ R173, R188, UR4, -R145.reuse ;  /* 0x00000004bcad7c23 */ /* 0x100fe20008010891 */
[--C-:B------:R-:W-:Y:S01]  /*c170*/  FFMA.FTZ R186, R186, UR4, -R145.reuse ;  /* 0x00000004baba7c23 */ /* 0x100fe20008010891 */
[--C-:B------:R-:W-:Y:S01]  /*c180*/  FFMA.FTZ R175, R178, UR4, -R145.reuse ;  /* 0x00000004b2af7c23 */ /* 0x100fe20008010891 */
[----:B------:R-:W-:Y:S01]  /*c190*/  FFMA.FTZ R176, R176, UR4, -R145 ;  /* 0x00000004b0b07c23 */ /* 0x000fe20008010891 */
[--C-:B------:R-:W-:Y:S01]  /*c1a0*/  FFMA.FTZ R172, R172, UR4, -R149.reuse ;  /* 0x00000004acac7c23 */ /* 0x100fe20008010895 */
[--C-:B------:R-:W-:Y:S01]  /*c1b0*/  FFMA.FTZ R177, R170, UR4, -R149.reuse ;  /* 0x00000004aab17c23 */ /* 0x100fe20008010895 */
[----:B------:R-:W-:Y:S01]  /*c1c0*/  MUFU.EX2 R107, R107 ;  /* 0x0000006b006b7308 */ /* 0x000fe20000000800 */
[C---:B------:R-:W-:Y:S01]  /*c1d0*/  HMMA.16816.F32.BF16 R24, R4.reuse, R28, R24 ;  /* 0x0000001c0418723c */ /* 0x040fe20000041818 */
[--C-:B------:R-:W-:Y:S01]  /*c1e0*/  FFMA.FTZ R179, R168, UR4, -R149.reuse ;  /* 0x00000004a8b37c23 */ /* 0x100fe20008010895 */
[----:B------:R-:W-:Y:S01]  /*c1f0*/  FFMA.FTZ R166, R166, UR4, -R149 ;  /* 0x00000004a6a67c23 */ /* 0x000fe20008010895 */
[--C-:B------:R-:W-:Y:S01]  /*c200*/  FFMA.FTZ R164, R164, UR4, -R145.reuse ;  /* 0x00000004a4a47c23 */ /* 0x100fe20008010891 */
[--C-:B------:R-:W-:Y:S01]  /*c210*/  FFMA.FTZ R181, R162, UR4, -R145.reuse ;  /* 0x00000004a2b57c23 */ /* 0x100fe20008010891 */
[--C-:B------:R-:W-:Y:S01]  /*c220*/  FFMA.FTZ R160, R160, UR4, -R145.reuse ;  /* 0x00000004a0a07c23 */ /* 0x100fe20008010891 */
[----:B------:R-:W-:Y:S01]  /*c230*/  FFMA.FTZ R185, R158, UR4, -R145 ;  /* 0x000000049eb97c23 */ /* 0x000fe20008010891 */
[----:B------:R-:W4:Y:S01]  /*c240*/  MUFU.EX2 R106, R106 ;  /* 0x0000006a006a7308 */ /* 0x000f220000000800 */
[C---:B------:R-:W-:Y:S01]  /*c250*/  HMMA.16816.F32.BF16 R28, R4.reuse, R30, R80 ;  /* 0x0000001e041c723c */ /* 0x040fe20000041850 */
[----:B------:R-:W4:Y:S01]  /*c260*/  LDSM.16.MT88.4 R80, [R132+0xc800] ;  /* 0x00c800008450783b */ /* 0x000f220000004200 */
[--C-:B------:R-:W-:Y:S01]  /*c270*/  FFMA.FTZ R137, R137, UR4, -R149.reuse ;  /* 0x0000000489897c23 */ /* 0x100fe20008010895 */
[--C-:B------:R-:W-:Y:S01]  /*c280*/  FFMA.FTZ R140, R140, UR4, -R149.reuse ;  /* 0x000000048c8c7c23 */ /* 0x100fe20008010895 */
[--C-:B------:R-:W-:Y:S01]  /*c290*/  FFMA.FTZ R139, R139, UR4, -R149.reuse ;  /* 0x000000048b8b7c23 */ /* 0x100fe20008010895 */
[----:B------:R-:W-:Y:S01]  /*c2a0*/  LDSM.16.MT88.4 R124, [R153+0xf800] ;  /* 0x00f80000997c783b */ /* 0x000fe20000004200 */
[----:B------:R-:W-:Y:S01]  /*c2b0*/  FFMA.FTZ R2, R2, UR4, -R149 ;  /* 0x0000000402027c23 */ /* 0x000fe20008010895 */
[----:B------:R-:W-:Y:S01]  /*c2c0*/  MUFU.EX2 R105, R105 ;  /* 0x0000006900697308 */ /* 0x000fe20000000800 */
[C---:B------:R-:W-:Y:S01]  /*c2d0*/  HMMA.16816.F32.BF16 R32, R4.reuse, R36, R32 ;  /* 0x000000240420723c */ /* 0x040fe20000041820 */
[--C-:B------:R-:W-:Y:S01]  /*c2e0*/  FFMA.FTZ R136, R136, UR4, -R145.reuse ;  /* 0x0000000488887c23 */ /* 0x100fe20008010891 */
[--C-:B------:R-:W-:Y:S01]  /*c2f0*/  FFMA.FTZ R141, R141, UR4, -R145.reuse ;  /* 0x000000048d8d7c23 */ /* 0x100fe20008010891 */
[--C-:B------:R-:W-:Y:S01]  /*c300*/  FFMA.FTZ R144, R144, UR4, -R145.reuse ;  /* 0x0000000490907c23 */ /* 0x100fe20008010891 */
[----:B------:R-:W-:Y:S01]  /*c310*/  FFMA.FTZ R143, R143, UR4, -R145 ;  /* 0x000000048f8f7c23 */ /* 0x000fe20008010891 */
[----:B------:R-:W-:Y:S01]  /*c320*/  FFMA.FTZ R155, R225, R155, R150 ;  /* 0x0000009be19b7223 */ /* 0x000fe20000010096 */
[----:B------:R-:W-:Y:S01]  /*c330*/  FFMA.FTZ R142, R223, R154, R142 ;  /* 0x0000009adf8e7223 */ /* 0x000fe2000001008e */
[----:B------:R-:W-:Y:S01]  /*c340*/  MUFU.EX2 R112, R112 ;  /* 0x0000007000707308 */ /* 0x000fe20000000800 */
[----:B---3--:R-:W-:Y:S01]  /*c350*/  HMMA.16816.F32.BF16 R56, R4, R60, R56 ;  /* 0x0000003c0438723c */ /* 0x008fe20000041838 */
[----:B------:R-:W-:Y:S01]  /*c360*/  FADD.FTZ R148, R148, R155 ;  /* 0x0000009b94947221 */ /* 0x000fe20000010000 */
[----:B------:R-:W-:-:S03]  /*c370*/  FADD.FTZ R135, R135, R142 ;  /* 0x0000008e87877221 */ /* 0x000fc60000010000 */
[----:B------:R-:W-:Y:S01]  /*c380*/  FADD.FTZ R147, R147, R148 ;  /* 0x0000009493937221 */ /* 0x000fe20000010000 */
[----:B------:R-:W-:Y:S01]  /*c390*/  FADD.FTZ R134, R134, R135 ;  /* 0x0000008786867221 */ /* 0x000fe20000010000 */
[----:B------:R-:W-:Y:S01]  /*c3a0*/  MUFU.EX2 R113, R113 ;  /* 0x0000007100717308 */ /* 0x000fe20000000800 */
[----:B------:R-:W-:Y:S01]  /*c3b0*/  HMMA.16816.F32.BF16 R36, R4, R38, R88 ;  /* 0x000000260424723c */ /* 0x000fe20000041858 */
[----:B------:R-:W-:Y:S01]  /*c3c0*/  LDSM.16.MT88.4 R88, [R157+0x4800] ;  /* 0x004800009d58783b */ /* 0x000fe20000004200 */
[----:B------:R-:W-:Y:S01]  /*c3d0*/  FADD.FTZ R146, R146, R147 ;  /* 0x0000009392927221 */ /* 0x000fe20000010000 */
[----:B------:R-:W-:Y:S01]  /*c3e0*/  FADD.FTZ R134, R133, R134 ;  /* 0x0000008685867221 */ /* 0x000fe20000010000 */
[----:B------:R-:W-:-:S03]  /*c3f0*/  MOV R133, R152 ;  /* 0x0000009800857202 */ /* 0x000fc60000000f00 */
[----:B------:R-:W-:Y:S01]  /*c400*/  MUFU.EX2 R114, R114 ;  /* 0x0000007200727308 */ /* 0x000fe20000000800 */
[----:B------:R-:W-:Y:S01]  /*c410*/  HMMA.16816.F32.BF16 R60, R4, R62, R108 ;  /* 0x0000003e043c723c */ /* 0x000fe2000004186c */
[----:B------:R-:W-:Y:S01]  /*c420*/  FFMA.FTZ R108, R252, UR4, -R149 ;  /* 0x00000004fc6c7c23 */ /* 0x000fe20008010895 */
[--C-:B------:R-:W-:Y:S01]  /*c430*/  FFMA.FTZ R110, R248, UR4, -R145.reuse ;  /* 0x00000004f86e7c23 */ /* 0x100fe20008010891 */
[--C-:B------:R-:W-:Y:S01]  /*c440*/  FFMA.FTZ R109, R242, UR4, -R145.reuse ;  /* 0x00000004f26d7c23 */ /* 0x100fe20008010891 */
[----:B------:R-:W-:-:S03]  /*c450*/  FFMA.FTZ R111, R244, UR4, -R145 ;  /* 0x00000004f46f7c23 */ /* 0x000fc60008010891 */
[----:B------:R-:W-:Y:S01]  /*c460*/  MUFU.EX2 R108, R108 ;  /* 0x0000006c006c7308 */ /* 0x000fe20000000800 */
[----:B-----5:R-:W-:Y:S01]  /*c470*/  HMMA.16816.F32.BF16 R64, R4, R68, R64 ;  /* 0x000000440440723c */ /* 0x020fe20000041840 */
[----:B-1----:R-:W-:Y:S01]  /*c480*/  F2FP.BF16.F32.PACK_AB R68, R156, R159 ;  /* 0x0000009f9c44723e */ /* 0x002fe200000010ff */
[----:B------:R-:W-:Y:S01]  /*c490*/  FADD.FTZ R159, R159, R146 ;  /* 0x000000929f9f7221 */ /* 0x000fe20000010000 */
[----:B--2---:R-:W-:-:S03]  /*c4a0*/  F2FP.BF16.F32.PACK_AB R69, R104, R97 ;  /* 0x000000616845723e */ /* 0x004fc600000010ff */
[----:B------:R-:W-:Y:S01]  /*c4b0*/  FADD.FTZ R156, R156, R159 ;  /* 0x0000009f9c9c7221 */ /* 0x000fe20000010000 */
[----:B------:R-:W-:Y:S01]  /*c4c0*/  MUFU.EX2 R110, R110 ;  /* 0x0000006e006e7308 */ /* 0x000fe20000000800 */
[----:B------:R-:W-:Y:S01]  /*c4d0*/  HMMA.16816.F32.BF16 R4, R4, R70, R116 ;  /* 0x000000460404723c */ /* 0x000fe20000041874 */
[----:B------:R-:W-:Y:S01]  /*c4e0*/  F2FP.BF16.F32.PACK_AB R70, R100, R101 ;  /* 0x000000656446723e */ /* 0x000fe200000010ff */
[----:B------:R-:W-:Y:S01]  /*c4f0*/  FADD.FTZ R101, R101, R156 ;  /* 0x0000009c65657221 */ /* 0x000fe20000010000 */
[----:B----4-:R-:W-:-:S03]  /*c500*/  F2FP.BF16.F32.PACK_AB R71, R102, R103 ;  /* 0x000000676647723e */ /* 0x010fc600000010ff */
[----:B------:R-:W-:Y:S01]  /*c510*/  FADD.FTZ R100, R100, R101 ;  /* 0x0000006564647221 */ /* 0x000fe20000010000 */
[----:B------:R-:W1:Y:S03]  /*c520*/  MUFU.EX2 R109, R109 ;  /* 0x0000006d006d7308 */ /* 0x000e660000000800 */
[C---:B------:R-:W-:Y:S05]  /*c530*/  HMMA.16816.F32.BF16 R8, R68.reuse, R84, R8 ;  /* 0x000000544408723c */ /* 0x040fea0000041808 */
[----:B------:R-:W2:Y:S03]  /*c540*/  MUFU.EX2 R111, R111 ;  /* 0x0000006f006f7308 */ /* 0x000ea60000000800 */
        /* <DEDUP_REMOVED lines=9> */
[----:B------:R-:W5:Y:S03]  /*c5e0*/  MUFU.EX2 R122, R122 ;  /* 0x0000007a007a7308 */ /* 0x000f660000000800 */
[C---:B------:R-:W-:Y:S01]  /*c5f0*/  HMMA.16816.F32.BF16 R36, R68.reuse, R78, R36 ;  /* 0x0000004e4424723c */ /* 0x040fe20000041824 */
[----:B------:R-:W5:Y:S04]  /*c600*/  LDSM.16.MT88.4 R76, [R132+0xd000] ;  /* 0x00d00000844c783b */ /* 0x000f680000004200 */
[----:B------:R-:W-:Y:S03]  /*c610*/  MUFU.EX2 R123, R123 ;  /* 0x0000007b007b7308 */ /* 0x000fe60000000800 */
[C---:B------:R-:W-:Y:S05]  /*c620*/  HMMA.16816.F32.BF16 R16, R68.reuse, R80, R16 ;  /* 0x000000504410723c */ /* 0x040fea0000041810 */
[----:B------:R-:W5:Y:S03]  /*c630*/  MUFU.EX2 R174, R174 ;  /* 0x000000ae00ae7308 */ /* 0x000f660000000800 */
        /* <DEDUP_REMOVED lines=20> */
[----:B------:R-:W-:Y:S01]  /*c780*/  HMMA.16816.F32.BF16 R4, R68, R74, R4 ;  /* 0x0000004a4404723c */ /* 0x000fe20000041804 */
[C---:B------:R-:W-:Y:S01]  /*c790*/  F2FP.BF16.F32.PACK_AB R68, R106.reuse, R107 ;  /* 0x0000006b6a44723e */ /* 0x040fe200000010ff */
[----:B------:R-:W4:Y:S01]  /*c7a0*/  LDSM.16.MT88.4 R72, [R153+0x11000] ;  /* 0x011000009948783b */ /* 0x000f220000004200 */
[----:B-1----:R-:W-:Y:S01]  /*c7b0*/  F2FP.BF16.F32.PACK_AB R69, R109, R110 ;  /* 0x0000006e6d45723e */ /* 0x002fe200000010ff */
[----:B------:R-:W-:Y:S01]  /*c7c0*/  FADD.FTZ R107, R107, R100 ;  /* 0x000000646b6b7221 */ /* 0x000fe20000010000 */
[----:B------:R-:W-:Y:S01]  /*c7d0*/  F2FP.BF16.F32.PACK_AB R70, R105, R108 ;  /* 0x0000006c6946723e */ /* 0x000fe200000010ff */
[----:B------:R-:W-:Y:S01]  /*c7e0*/  MUFU.EX2 R169, R169 ;  /* 0x000000a900a97308 */ /* 0x000fe20000000800 */
[----:B--2---:R-:W-:Y:S01]  /*c7f0*/  F2FP.BF16.F32.PACK_AB R71, R111, R112 ;  /* 0x000000706f47723e */ /* 0x004fe200000010ff */
[----:B------:R-:W-:-:S04]  /*c800*/  FADD.FTZ R107, R106, R107 ;  /* 0x0000006b6a6b7221 */ /* 0x000fc80000010000 */
[----:B------:R-:W-:Y:S02]  /*c810*/  FADD.FTZ R108, R108, R107 ;  /* 0x0000006b6c6c7221 */ /* 0x000fe40000010000 */
[----:B-----5:R-:W-:Y:S01]  /*c820*/  HMMA.16816.F32.BF16 R16, R68, R76, R16 ;  /* 0x0000004c4410723c */ /* 0x020fe20000041810 */
[----:B------:R-:W-:Y:S01]  /*c830*/  MUFU.EX2 R192, R192 ;  /* 0x000000c000c07308 */ /* 0x000fe20000000800 */
[----:B------:R-:W-:-:S06]  /*c840*/  FADD.FTZ R108, R105, R108 ;  /* 0x0000006c696c7221 */ /* 0x000fcc0000010000 */
[C---:B------:R-:W-:Y:S01]  /*c850*/  HMMA.16816.F32.BF16 R20, R68.reuse, R78, R20 ;  /* 0x0000004e4414723c */ /* 0x040fe20000041814 */
[----:B------:R-:W1:Y:S01]  /*c860*/  LDSM.16.MT88.4 R76, [R132+0x11000] ;  /* 0x01100000844c783b */ /* 0x000e620000004200 */
        /* <DEDUP_REMOVED lines=21> */
[C---:B-1----:R-:W-:Y:S02]  /*c9c0*/  HMMA.16816.F32.BF16 R48, R68.reuse, R76, R48 ;  /* 0x0000004c4430723c */ /* 0x042fe40000041830 */
[----:B------:R-:W-:Y:S06]  /*c9d0*/  MUFU.EX2 R166, R166 ;  /* 0x000000a600a67308 */ /* 0x000fec0000000800 */
[C---:B------:R-:W-:Y:S01]  /*c9e0*/  HMMA.16816.F32.BF16 R52, R68.reuse, R78, R52 ;  /* 0x0000004e4434723c */ /* 0x040fe20000041834 */
[----:B------:R-:W1:Y:S01]  /*c9f0*/  LDSM.16.MT88.4 R76, [R0+0x1800] ;  /* 0x00180000004c783b */ /* 0x000e620000004200 */
[----:B------:R-:W-:Y:S06]  /*ca00*/  MUFU.EX2 R164, R164 ;  /* 0x000000a400a47308 */ /* 0x000fec0000000800 */
[C---:B--2---:R-:W-:Y:S02]  /*ca10*/  HMMA.16816.F32.BF16 R56, R68.reuse, R84, R56 ;  /* 0x000000544438723c */ /* 0x044fe40000041838 */
[----:B------:R-:W-:Y:S06]  /*ca20*/  MUFU.EX2 R181, R181 ;  /* 0x000000b500b57308 */ /* 0x000fec0000000800 */
[C---:B------:R-:W-:Y:S01]  /*ca30*/  HMMA.16816.F32.BF16 R60, R68.reuse, R86, R60 ;  /* 0x00000056443c723c */ /* 0x040fe2000004183c */
[----:B------:R-:W-:Y:S01]  /*ca40*/  LDSM.16.MT88.4 R84, [R0+0x5800] ;  /* 0x005800000054783b */ /* 0x000fe20000004200 */
[----:B------:R-:W-:Y:S06]  /*ca50*/  MUFU.EX2 R160, R160 ;  /* 0x000000a000a07308 */ /* 0x000fec0000000800 */
[C---:B------:R-:W-:Y:S02]  /*ca60*/  HMMA.16816.F32.BF16 R64, R68.reuse, R80, R64 ;  /* 0x000000504440723c */ /* 0x040fe40000041840 */
[----:B------:R-:W-:Y:S06]  /*ca70*/  MUFU.EX2 R185, R185 ;  /* 0x000000b900b97308 */ /* 0x000fec0000000800 */
[----:B------:R-:W-:Y:S01]  /*ca80*/  HMMA.16816.F32.BF16 R4, R68, R82, R4 ;  /* 0x000000524404723c */ /* 0x000fe20000041804 */
[----:B------:R-:W-:Y:S01]  /*ca90*/  F2FP.BF16.F32.PACK_AB R68, R114, R113 ;  /* 0x000000717244723e */ /* 0x000fe200000010ff */
[----:B------:R-:W2:Y:S01]  /*caa0*/  LDSM.16.MT88.4 R80, [R153+0x11800] ;  /* 0x011800009950783b */ /* 0x000ea20000004200 */
[----:B------:R-:W-:Y:S01]  /*cab0*/  F2FP.BF16.F32.PACK_AB R69, R122, R121 ;  /* 0x000000797a45723e */ /* 0x000fe200000010ff */
[----:B------:R-:W-:Y:S01]  /*cac0*/  MUFU.EX2 R137, R137 ;  /* 0x0000008900897308 */ /* 0x000fe20000000800 */
[----:B------:R-:W-:Y:S01]  /*cad0*/  F2FP.BF16.F32.PACK_AB R70, R115, R120 ;  /* 0x000000787346723e */ /* 0x000fe200000010ff */
[----:B------:R-:W-:Y:S01]  /*cae0*/  FADD.FTZ R113, R113, R108 ;  /* 0x0000006c71717221 */ /* 0x000fe20000010000 */
[----:B------:R-:W-:-:S03]  /*caf0*/  F2FP.BF16.F32.PACK_AB R71, R174, R123 ;  /* 0x0000007bae47723e */ /* 0x000fc600000010ff */
[----:B------:R-:W-:Y:S02]  /*cb00*/  FADD.FTZ R113, R114, R113 ;  /* 0x0000007172717221 */ /* 0x000fe40000010000 */
[----:B------:R-:W5:Y:S02]  /*cb10*/  MUFU.EX2 R140, R140 ;  /* 0x0000008c008c7308 */ /* 0x000f640000000800 */
[----:B---3--:R-:W-:Y:S01]  /*cb20*/  HMMA.16816.F32.BF16 R16, R68, R88, R16 ;  /* 0x000000584410723c */ /* 0x008fe20000041810 */
[----:B------:R-:W-:-:S04]  /*cb30*/  FADD.FTZ R120, R120, R113 ;  /* 0x0000007178787221 */ /* 0x000fc80000010000 */
[----:B------:R-:W-:Y:S01]  /*cb40*/  FADD.FTZ R120, R115, R120 ;  /* 0x0000007873787221 */ /* 0x000fe20000010000 */
[----:B------:R-:W-:Y:S02]  /*cb50*/  MUFU.EX2 R139, R139 ;  /* 0x0000008b008b7308 */ /* 0x000fe40000000800 */
[C---:B------:R-:W-:Y:S01]  /*cb60*/  HMMA.16816.F32.BF16 R20, R68.reuse, R90, R20 ;  /* 0x0000005a4414723c */ /* 0x040fe20000041814 */
[----:B------:R-:W-:Y:S05]  /*cb70*/  LDSM.16.MT88.4 R88, [R157+0x5800] ;  /* 0x005800009d58783b */ /* 0x000fea0000004200 */
[----:B------:R-:W3:Y:S01]  /*cb80*/  MUFU.EX2 R2, R2 ;  /* 0x0000000200027308 */ /* 0x000ee20000000800 */
[----:B-----5:R-:W-:Y:S01]  /*cb90*/  F2FP.BF16.F32.PACK_AB R116, R140, R137 ;  /* 0x000000898c74723e */ /* 0x020fe200000010ff */
[C---:B----4-:R-:W-:Y:S06]  /*cba0*/  HMMA.16816.F32.BF16 R24, R68.reuse, R72, R24 ;  /* 0x000000484418723c */ /* 0x050fec0000041818 */
[----:B------:R-:W-:Y:S02]  /*cbb0*/  MUFU.EX2 R136, R136 ;  /* 0x0000008800887308 */ /* 0x000fe40000000800 */
[C---:B------:R-:W-:Y:S01]  /*cbc0*/  HMMA.16816.F32.BF16 R28, R68.reuse, R74, R28 ;  /* 0x0000004a441c723c */ /* 0x040fe2000004181c */
[----:B------:R-:W4:Y:S05]  /*cbd0*/  LDSM.16.MT88.4 R72, [R132+0x11800] ;  /* 0x011800008448783b */ /* 0x000f2a0000004200 */
[----:B------:R-:W5:Y:S01]  /*cbe0*/  MUFU.EX2 R141, R141 ;  /* 0x0000008d008d7308 */ /* 0x000f620000000800 */
[----:B---3--:R-:W-:Y:S01]  /*cbf0*/  F2FP.BF16.F32.PACK_AB R118, R2, R139 ;  /* 0x0000008b0276723e */ /* 0x008fe200000010ff */
[C---:B-1----:R-:W-:Y:S06]  /*cc00*/  HMMA.16816.F32.BF16 R32, R68.reuse, R76, R32 ;  /* 0x0000004c4420723c */ /* 0x042fec0000041820 */
[----:B------:R-:W-:Y:S02]  /*cc10*/  MUFU.EX2 R144, R144 ;  /* 0x0000009000907308 */ /* 0x000fe40000000800 */
[C---:B------:R-:W-:Y:S01]  /*cc20*/  HMMA.16816.F32.BF16 R36, R68.reuse, R78, R36 ;  /* 0x0000004e4424723c */ /* 0x040fe20000041824 */
[----:B------:R-:W1:Y:S05]  /*cc30*/  LDSM.16.MT88.4 R76, [R132+0xe000] ;  /* 0x00e00000844c783b */ /* 0x000e6a0000004200 */
[----:B------:R-:W3:Y:S01]  /*cc40*/  MUFU.EX2 R143, R143 ;  /* 0x0000008f008f7308 */ /* 0x000ee20000000800 */
[----:B-----5:R-:W-:Y:S01]  /*cc50*/  F2FP.BF16.F32.PACK_AB R117, R141, R136 ;  /* 0x000000888d75723e */ /* 0x020fe200000010ff */
[C---:B------:R-:W-:Y:S08]  /*cc60*/  HMMA.16816.F32.BF16 R8, R68.reuse, R92, R8 ;  /* 0x0000005c4408723c */ /* 0x040ff00000041808 */
[----:B------:R-:W-:Y:S01]  /*cc70*/  HMMA.16816.F32.BF16 R12, R68, R94, R12 ;  /* 0x0000005e440c723c */ /* 0x000fe2000004180c */
[----:B------:R-:W-:Y:S01]  /*cc80*/  LDSM.16.MT88.4 R92, [R153+0xe000] ;  /* 0x00e00000995c783b */ /* 0x000fe20000004200 */
[----:B---3--:R-:W-:-:S06]  /*cc90*/  F2FP.BF16.F32.PACK_AB R119, R143, R144 ;  /* 0x000000908f77723e */ /* 0x008fcc00000010ff */
        /* <DEDUP_REMOVED lines=29> */
[C---:B---3--:R-:W-:Y:S08]  /*ce70*/  HMMA.16816.F32.BF16 R32, R68.reuse, R72, R32 ;  /* 0x000000484420723c */ /* 0x048ff00000041820 */
[C---:B-1----:R-:W-:Y:S08]  /*ce80*/  HMMA.16816.F32.BF16 R40, R68.reuse, R76, R40 ;  /* 0x0000004c4428723c */ /* 0x042ff00000041828 */
[C---:B------:R-:W-:Y:S01]  /*ce90*/  HMMA.16816.F32.BF16 R44, R68.reuse, R78, R44 ;  /* 0x0000004e442c723c */ /* 0x040fe2000004182c */
[----:B------:R-:W1:Y:S07]  /*cea0*/  LDSM.16.MT88.4 R76, [R157+0x2800] ;  /* 0x002800009d4c783b */ /* 0x000e6e0000004200 */
[C---:B------:R-:W-:Y:S01]  /*ceb0*/  HMMA.16816.F32.BF16 R36, R68.reuse, R74, R36 ;  /* 0x0000004a4424723c */ /* 0x040fe20000041824 */
[----:B------:R-:W3:Y:S07]  /*cec0*/  LDSM.16.MT88.4 R72, [R132+0xe800] ;  /* 0x00e800008448783b */ /* 0x000eee0000004200 */
[C---:B--2---:R-:W-:Y:S08]  /*ced0*/  HMMA.16816.F32.BF16 R48, R68.reuse, R80, R48 ;  /* 0x000000504430723c */ /* 0x044ff00000041830 */
[C---:B------:R-:W-:Y:S01]  /*cee0*/  HMMA.16816.F32.BF16 R52, R68.reuse, R82, R52 ;  /* 0x000000524434723c */ /* 0x040fe20000041834 */
[----:B------:R-:W2:Y:S07]  /*cef0*/  LDSM.16.MT88.4 R80, [R0+0x2800] ;  /* 0x002800000050783b */ /* 0x000eae0000004200 */
[C---:B------:R-:W-:Y:S08]  /*cf00*/  HMMA.16816.F32.BF16 R56, R68.reuse, R88, R56 ;  /* 0x000000584438723c */ /* 0x040ff00000041838 */
[C---:B------:R-:W-:Y:S01]  /*cf10*/  HMMA.16816.F32.BF16 R60, R68.reuse, R90, R60 ;  /* 0x0000005a443c723c */ /* 0x040fe2000004183c */
[----:B------:R-:W4:Y:S07]  /*cf20*/  LDSM.16.MT88.4 R88, [R157+0x6800] ;  /* 0x006800009d58783b */ /* 0x000f2e0000004200 */
        /* <DEDUP_REMOVED lines=19> */
[----:B------:R-:W-:Y:S07]  /*d060*/  LDSM.16.MT88.4 R80, [R132+0xf000] ;  /* 0x00f000008450783b */ /* 0x000fee0000004200 */
[C---:B----4-:R-:W-:Y:S08]  /*d070*/  HMMA.16816.F32.BF16 R56, R68.reuse, R88, R56 ;  /* 0x000000584438723c */ /* 0x050ff00000041838 */
[C---:B-1----:R-:W-:Y:S08]  /*d080*/  HMMA.16816.F32.BF16 R48, R68.reuse, R76, R48 ;  /* 0x0000004c4430723c */ /* 0x042ff00000041830 */
[C---:B------:R-:W-:Y:S01]  /*d090*/  HMMA.16816.F32.BF16 R52, R68.reuse, R78, R52 ;  /* 0x0000004e4434723c */ /* 0x040fe20000041834 */
[----:B------:R-:W1:Y:S07]  /*d0a0*/  LDSM.16.MT88.4 R76, [R0+0x3000] ;  /* 0x00300000004c783b */ /* 0x000e6e0000004200 */
[C---:B------:R-:W-:Y:S01]  /*d0b0*/  HMMA.16816.F32.BF16 R60, R68.reuse, R90, R60 ;  /* 0x0000005a443c723c */ /* 0x040fe2000004183c */
[----:B------:R-:W2:Y:S07]  /*d0c0*/  LDSM.16.MT88.4 R88, [R153+0x13000] ;  /* 0x013000009958783b */ /* 0x000eae0000004200 */
[C---:B------:R-:W-:Y:S08]  /*d0d0*/  HMMA.16816.F32.BF16 R8, R68.reuse, R92, R8 ;  /* 0x0000005c4408723c */ /* 0x040ff00000041808 */
[C---:B------:R-:W-:Y:S01]  /*d0e0*/  HMMA.16816.F32.BF16 R12, R68.reuse, R94, R12 ;  /* 0x0000005e440c723c */ /* 0x040fe2000004180c */
[----:B------:R-:W4:Y:S07]  /*d0f0*/  LDSM.16.MT88.4 R92, [R153+0xf000] ;  /* 0x00f00000995c783b */ /* 0x000f2e0000004200 */
        /* <DEDUP_REMOVED lines=22> */
[C---:B----4-:R-:W-:Y:S08]  /*d260*/  HMMA.16816.F32.BF16 R8, R68.reuse, R92, R8 ;  /* 0x0000005c4408723c */ /* 0x050ff00000041808 */
[C---:B------:R-:W-:Y:S08]  /*d270*/  HMMA.16816.F32.BF16 R12, R68.reuse, R94, R12 ;  /* 0x0000005e440c723c */ /* 0x040ff0000004180c */
[C---:B------:R-:W-:Y:S08]  /*d280*/  HMMA.16816.F32.BF16 R16, R68.reuse, R80, R16 ;  /* 0x000000504410723c */ /* 0x040ff00000041810 */
[----:B------:R-:W-:Y:S01]  /*d290*/  HMMA.16816.F32.BF16 R20, R68, R82, R20 ;  /* 0x000000524414723c */ /* 0x000fe20000041814 */
[----:B------:R-:W2:Y:S07]  /*d2a0*/  LDSM.16.MT88.4 R80, [R157+0x7000] ;  /* 0x007000009d50783b */ /* 0x000eae0000004200 */
[----:B-1----:R-:W-:Y:S01]  /*d2b0*/  HMMA.16816.F32.BF16 R92, R116, R76, R40 ;  /* 0x0000004c745c723c */ /* 0x002fe20000041828 */
[----:B------:R-:W-:-:S04]  /*d2c0*/  FADD.FTZ R41, R97, R134 ;  /* 0x0000008661297221 */ /* 0x000fc80000010000 */
[----:B------:R-:W-:-:S03]  /*d2d0*/  FADD.FTZ R104, R104, R41 ;  /* 0x0000002968687221 */ /* 0x000fc60000010000 */
[----:B------:R-:W-:Y:S01]  /*d2e0*/  HMMA.16816.F32.BF16 R128, R116, R124, R8 ;  /* 0x0000007c7480723c */ /* 0x000fe20000041808 */
[----:B------:R-:W1:Y:S01]  /*d2f0*/  LDSM.16.MT88.4 R8, [R132+0x13800] ;  /* 0x013800008408783b */ /* 0x000e620000004200 */
        /* <DEDUP_REMOVED lines=9> */
[----:B------:R-:W-:Y:S02]  /*d390*/  HMMA.16816.F32.BF16 R48, R68, R84, R48 ;  /* 0x000000544430723c */ /* 0x000fe40000041830 */
[----:B------:R-:W-:-:S04]  /*d3a0*/  FADD.FTZ R121, R121, R112 ;  /* 0x0000007079797221 */ /* 0x000fc80000010000 */
[----:B------:R-:W-:Y:S02]  /*d3b0*/  FADD.FTZ R122, R122, R121 ;  /* 0x000000797a7a7221 */ /* 0x000fe40000010000 */
[----:B------:R-:W-:Y:S02]  /*d3c0*/  HMMA.16816.F32.BF16 R52, R68, R86, R52 ;  /* 0x000000564434723c */ /* 0x000fe40000041834 */
[----:B------:R-:W-:-:S04]  /*d3d0*/  FADD.FTZ R123, R123, R122 ;  /* 0x0000007a7b7b7221 */ /* 0x000fc80000010000 */
[----:B------:R-:W-:Y:S02]  /*d3e0*/  FADD.FTZ R174, R174, R123 ;  /* 0x0000007baeae7221 */ /* 0x000fe40000010000 */
[----:B------:R-:W-:Y:S01]  /*d3f0*/  HMMA.16816.F32.BF16 R44, R68, R90, R44 ;  /* 0x0000005a442c723c */ /* 0x000fe2000004182c */
[----:B------:R-:W-:Y:S01]  /*d400*/  LDSM.16.MT88.4 R88, [R0+0x3800] ;  /* 0x003800000058783b */ /* 0x000fe20000004200 */
[----:B------:R-:W-:-:S04]  /*d410*/  FADD.FTZ R165, R165, R174 ;  /* 0x000000aea5a57221 */ /* 0x000fc80000010000 */
[----:B------:R-:W-:Y:S02]  /*d420*/  FADD.FTZ R212, R212, R165 ;  /* 0x000000a5d4d47221 */ /* 0x000fe40000010000 */
[----:B--2---:R-:W-:Y:S02]  /*d430*/  HMMA.16816.F32.BF16 R56, R68, R80, R56 ;  /* 0x000000504438723c */ /* 0x004fe40000041838 */
[----:B------:R-:W-:Y:S01]  /*d440*/  FADD.FTZ R167, R167, R212 ;  /* 0x000000d4a7a77221 */ /* 0x000fe20000010000 */
[----:B------:R-:W-:-:S03]  /*d450*/  IADD3 R212, PT, PT, R182, -0x3, RZ ;  /* 0xfffffffdb6d47810 */ /* 0x000fc60007ffe0ff */
[----:B------:R-:W-:Y:S02]  /*d460*/  FADD.FTZ R210, R210, R167 ;  /* 0x000000a7d2d27221 */ /* 0x000fe40000010000 */
[----:B------:R-:W-:Y:S01]  /*d470*/  HMMA.16816.F32.BF16 R60, R68, R82, R60 ;  /* 0x00000052443c723c */ /* 0x000fe2000004183c */
[----:B------:R2:W4:Y:S01]  /*d480*/  LDSM.16.MT88.4 R80, [R132+0xf800] ;  /* 0x00f800008450783b */ /* 0x0005220000004200 */
[----:B------:R-:W-:-:S04]  /*d490*/  FADD.FTZ R173, R173, R210 ;  /* 0x000000d2adad7221 */ /* 0x000fc80000010000 */
[----:B------:R-:W-:Y:S02]  /*d4a0*/  FADD.FTZ R186, R186, R173 ;  /* 0x000000adbaba7221 */ /* 0x000fe40000010000 */
[----:B------:R-:W-:Y:S01]  /*d4b0*/  HMMA.16816.F32.BF16 R124, R116, R126, R12 ;  /* 0x0000007e747c723c */ /* 0x000fe2000004180c */
[----:B------:R-:W5:Y:S01]  /*d4c0*/  LDSM.16.MT88.4 R12, [R157+0x3800] ;  /* 0x003800009d0c783b */ /* 0x000f620000004200 */
[----:B------:R-:W-:-:S03]  /*d4d0*/  FADD.FTZ R175, R175, R186 ;  /* 0x000000baafaf7221 */ /* 0x000fc60000010000 */
[----:B------:R-:W5:Y:S01]  /*d4e0*/  LDSM.16.MT88.4 R156, [R157+0x7800] ;  /* 0x007800009d9c783b */ /* 0x000f620000004200 */
[----:B------:R-:W-:Y:S02]  /*d4f0*/  FADD.FTZ R175, R176, R175 ;  /* 0x000000afb0af7221 */ /* 0x000fe40000010000 */
[----:B-1----:R-:W-:Y:S02]  /*d500*/  HMMA.16816.F32.BF16 R100, R116, R8, R48 ;  /* 0x000000087464723c */ /* 0x002fe40000041830 */
[----:B------:R-:W-:-:S04]  /*d510*/  FADD.FTZ R164, R164, R175 ;  /* 0x000000afa4a47221 */ /* 0x000fc80000010000 */
[----:B------:R-:W-:Y:S02]  /*d520*/  FADD.FTZ R181, R181, R164 ;  /* 0x000000a4b5b57221 */ /* 0x000fe40000010000 */
[----:B------:R-:W-:Y:S01]  /*d530*/  HMMA.16816.F32.BF16 R104, R116, R10, R52 ;  /* 0x0000000a7468723c */ /* 0x000fe20000041834 */
[----:B------:R-:W1:Y:S01]  /*d540*/  LDSM.16.MT88.4 R8, [R0+0x7800] ;  /* 0x007800000008783b */ /* 0x000e620000004200 */
[----:B------:R-:W-:Y:S01]  /*d550*/  FADD.FTZ R160, R160, R181 ;  /* 0x000000b5a0a07221 */ /* 0x000fe20000010000 */
[----:B--2---:R-:W-:-:S03]  /*d560*/  MOV R132, R151 ;  /* 0x0000009700847202 */ /* 0x004fc60000000f00 */
[----:B------:R-:W-:Y:S02]  /*d570*/  FADD.FTZ R185, R185, R160 ;  /* 0x000000a0b9b97221 */ /* 0x000fe40000010000 */
[----:B---3--:R-:W-:Y:S02]  /*d580*/  HMMA.16816.F32.BF16 R64, R68, R72, R64 ;  /* 0x000000484440723c */ /* 0x008fe40000041840 */
[----:B------:R-:W-:-:S04]  /*d590*/  FADD.FTZ R136, R136, R185 ;  /* 0x000000b988887221 */ /* 0x000fc80000010000 */
[----:B------:R-:W-:Y:S02]  /*d5a0*/  FADD.FTZ R141, R141, R136 ;  /* 0x000000888d8d7221 */ /* 0x000fe40000010000 */
[----:B------:R-:W-:Y:S02]  /*d5b0*/  HMMA.16816.F32.BF16 R4, R68, R74, R4 ;  /* 0x0000004a4404723c */ /* 0x000fe40000041804 */
[----:B------:R-:W-:-:S04]  /*d5c0*/  FADD.FTZ R144, R144, R141 ;  /* 0x0000008d90907221 */ /* 0x000fc80000010000 */
[----:B------:R-:W-:Y:S02]  /*d5d0*/  FADD.FTZ R223, R143, R144 ;  /* 0x000000908fdf7221 */ /* 0x000fe40000010000 */
[C---:B------:R-:W-:Y:S08]  /*d5e0*/  HMMA.16816.F32.BF16 R96, R116.reuse, R78, R44 ;  /* 0x0000004e7460723c */ /* 0x040ff0000004182c */
[C---:B----4-:R-:W-:Y:S08]  /*d5f0*/  HMMA.16816.F32.BF16 R68, R116.reuse, R80, R16 ;  /* 0x000000507444723c */ /* 0x050ff00000041810 */
[C---:B------:R-:W-:Y:S08]  /*d600*/  HMMA.16816.F32.BF16 R72, R116.reuse, R82, R20 ;  /* 0x000000527448723c */ /* 0x040ff00000041814 */
[C---:B------:R-:W-:Y:S08]  /*d610*/  HMMA.16816.F32.BF16 R84, R116.reuse, R88, R32 ;  /* 0x000000587454723c */ /* 0x040ff00000041820 */
[C---:B-----5:R-:W-:Y:S08]  /*d620*/  HMMA.16816.F32.BF16 R76, R116.reuse, R12, R24 ;  /* 0x0000000c744c723c */ /* 0x060ff00000041818 */
[C---:B------:R-:W-:Y:S08]  /*d630*/  HMMA.16816.F32.BF16 R80, R116.reuse, R14, R28 ;  /* 0x0000000e7450723c */ /* 0x040ff0000004181c */
[C---:B------:R-:W-:Y:S08]  /*d640*/  HMMA.16816.F32.BF16 R120, R116.reuse, R156, R56 ;  /* 0x0000009c7478723c */ /* 0x040ff00000041838 */
[C---:B------:R-:W-:Y:S08]  /*d650*/  HMMA.16816.F32.BF16 R108, R116.reuse, R158, R60 ;  /* 0x0000009e746c723c */ /* 0x040ff0000004183c */
[C---:B------:R-:W-:Y:S08]  /*d660*/  HMMA.16816.F32.BF16 R88, R116.reuse, R90, R36 ;  /* 0x0000005a7458723c */ /* 0x040ff00000041824 */
[C---:B-1----:R-:W-:Y:S08]  /*d670*/  HMMA.16816.F32.BF16 R112, R116.reuse, R8, R64 ;  /* 0x000000087470723c */ /* 0x042ff00000041840 */
[----:B------:R-:W-:-:S15]  /*d680*/  HMMA.16816.F32.BF16 R116, R116, R10, R4 ;  /* 0x0000000a7474723c */ /* 0x000fde0000041804 */
[----:B------:R-:W-:-:S05]  /*d690*/  NOP ;  /* 0x0000000000007918 */ /* 0x000fca0000000000 */
.L_x_2081:
[----:B------:R-:W-:-:S13]  /*d6a0*/  ISETP.GE.AND P1, PT, R212, RZ, PT ;  /* 0x000000ffd400720c */ /* 0x000fda0003f26270 */
[----:B------:R-:W-:Y:S05]  /*d6b0*/  @!P1 BRA `(.L_x_2087) ;  /* 0x0000005000049947 */ /* 0x000fea0003800000 */
[----:B------:R-:W1:Y:S01]  /*d6c0*/  S2UR UR5, SR_CgaCtaId ;  /* 0x00000000000579c3 */ /* 0x000e620000008800 */
[----:B------:R-:W-:Y:S01]  /*d6d0*/  UISETP.NE.U32.AND UP0, UPT, UR8, URZ, UPT ;  /* 0x000000ff0800728c */ /* 0x000fe2000bf05070 */
[----:B------:R-:W-:Y:S01]  /*d6e0*/  LOP3.LUT R197, R183, R184, RZ, 0xfc, !PT ;  /* 0x000000b8b7c57212 */ /* 0x000fe200078efcff */
[----:B------:R-:W-:Y:S01]  /*d6f0*/  IMAD.MOV.U32 R196, RZ, RZ, 0x20 ;  /* 0x00000020ffc47424 */ /* 0x000fe200078e00ff */
[----:B------:R-:W-:Y:S01]  /*d700*/  SHF.L.U32 R5, R212, 0x7, RZ ;  /* 0x00000007d4057819 */ /* 0x000fe200000006ff */
[----:B------:R-:W-:Y:S01]  /*d710*/  UISETP.NE.AND.EX UP0, UPT, UR9, URZ, UPT, UP0 ;  /* 0x000000ff0900728c */ /* 0x000fe2000bf05300 */
[----:B------:R-:W-:Y:S01]  /*d720*/  IMAD.MOV.U32 R135, RZ, RZ, R132 ;  /* 0x000000ffff877224 */ /* 0x000fe200078e0084 */
[----:B------:R-:W-:Y:S01]  /*d730*/  MOV R210, RZ ;  /* 0x000000ff00d27202 */ /* 0x000fe20000000f00 */
[----:B------:R-:W2:Y:S01]  /*d740*/  S2UR UR10, SR_CgaCtaId ;  /* 0x00000000000a79c3 */ /* 0x000ea20000008800 */
[----:B------:R-:W-:Y:S01]  /*d750*/  SEL R196, R196, 0xffffffe0, !P6 ;  /* 0xffffffe0c4c47807 */ /* 0x000fe20007000000 */
[----:B------:R-:W-:Y:S01]  /*d760*/  IMAD.MOV.U32 R0, RZ, RZ, R133 ;  /* 0x000000ffff007224 */ /* 0x000fe200078e0085 */
[----:B------:R-:W-:Y:S01]  /*d770*/  PLOP3.LUT P3, PT, PT, PT, UP0, 0x80, 0x8 ;  /* 0x000000000008781c */ /* 0x000fe20003f6f008 */
[----:B------:R-:W-:Y:S01]  /*d780*/  VIADD R212, R212, 0x1 ;  /* 0x00000001d4d47836 */ /* 0x000fe20000000000 */
[C---:B------:R-:W-:Y:S01]  /*d790*/  LOP3.LUT R213, R5.reuse, 0x40, R138, 0xfe, !PT ;  /* 0x0000004005d57812 */ /* 0x040fe200078efe8a */
[----:B------:R-:W-:Y:S01]  /*d7a0*/  VIADD R216, R5, 0x80 ;  /* 0x0000008005d87836 */ /* 0x000fe20000000000 */
[----:B------:R-:W-:Y:S01]  /*d7b0*/  UMOV UR12, 0x400 ;  /* 0x00000400000c7882 */ /* 0x000fe20000000000 */
[----:B------:R-:W3:Y:S01]  /*d7c0*/  LDCU UR11, c[0x0][0x440] ;  /* 0x00008800ff0b77ac */ /* 0x000ee20008000800 */
[----:B------:R-:W4:Y:S01]  /*d7d0*/  LDCU UR4, c[0x0][0x45c] ;  /* 0x00008b80ff0477ac */ /* 0x000f220008000800 */
[----:B-1----:R-:W-:Y:S01]  /*d7e0*/  ULEA UR5, UR5, UR17, 0x18 ;  /* 0x0000001105057291 */ /* 0x002fe2000f8ec0ff */
[----:B------:R-:W1:Y:S05]  /*d7f0*/  LDCU.64 UR6, c[0x0][0x3a0] ;  /* 0x00007400ff0677ac */ /* 0x000e6a0008000a00 */
[----:B------:R-:W-:Y:S01]  /*d800*/  LEA R197, R197, UR5, 0x1 ;  /* 0x00000005c5c57c11 */ /* 0x000fe2000f8e08ff */
[----:B------:R-:W1:Y:S03]  /*d810*/  LDCU.64 UR8, c[0x0][0x3a8] ;  /* 0x00007500ff0877ac */ /* 0x000e660008000a00 */
[----:B------:R-:W-:Y:S01]  /*d820*/  IADD3 R196, PT, PT, R196, R197, RZ ;  /* 0x000000c5c4c47210 */ /* 0x000fe20007ffe0ff */
[C---:B------:R-:W-:Y:S01]  /*d830*/  VIADD R218, R197.reuse, 0xc000 ;  /* 0x0000c000c5da7836 */ /* 0x040fe20000000000 */
[----:B------:R-:W-:Y:S01]  /*d840*/  IADD3 R217, PT, PT, R197, 0xc040, RZ ;  /* 0x0000c040c5d97810 */ /* 0x000fe20007ffe0ff */
[----:B--234-:R-:W-:-:S12]  /*d850*/  ULEA UR10, UR10, UR12, 0x18 ;  /* 0x0000000c0a0a7291 */ /* 0x01cfd8000f8ec0ff */
.L_x_2091:
[----:B------:R-:W-:Y:S01]  /*d860*/  @!P3 IADD3 R7, P0, PT, RZ, -R210, RZ ;  /* 0x800000d2ff07b210 */ /* 0x000fe20007f1e0ff */
[----:B------:R-:W2:Y:S01]  /*d870*/  S2R R201, SR_TID.X ;  /* 0x0000000000c97919 */ /* 0x000ea20000002100 */
[----:B------:R-:W3:Y:S01]  /*d880*/  @!P3 LDC R52, c[0x0][0x3c0] ;  /* 0x0000f000ff34bb82 */ /* 0x000ee20000000800 */
[----:B------:R-:W-:Y:S07]  /*d890*/  DEPBAR.LE SB0, 0x0 ;  /* 0x000080000000791a */ /* 0x000fee0000000000 */
[----:B------:R-:W4:Y:S08]  /*d8a0*/  LDC R55, c[0x0][0x3c4] ;  /* 0x0000f100ff377b82 */ /* 0x000f300000000800 */
[----:B------:R-:W-:Y:S01]  /*d8b0*/  BAR.SYNC.DEFER_BLOCKING 0x0 ;  /* 0x0000000000007b1d */ /* 0x000fe20000010000 */
[C---:B--2---:R-:W-:Y:S01]  /*d8c0*/  LOP3.LUT R221, R201.reuse, 0x38, RZ, 0xc0, !PT ;  /* 0x00000038c9dd7812 */ /* 0x044fe200078ec0ff */
[----:B---3--:R-:W-:Y:S01]  /*d8d0*/  @!P3 IMAD.SHL.U32 R8, R52, 0x80, RZ ;  /* 0x000000803408b824 */ /* 0x008fe200078e00ff */
[----:B------:R-:W-:Y:S01]  /*d8e0*/  SHF.R.U32.HI R200, RZ, 0x1, R201 ;  /* 0x00000001ffc87819 */ /* 0x000fe200000116c9 */
[C---:B------:R-:W-:Y:S02]  /*d8f0*/  IMAD.SHL.U32 R6, R201.reuse, 0x20, RZ ;  /* 0x00000020c9067824 */ /* 0x040fe400078e00ff */
        /* <DEDUP_REMOVED lines=8> */
[--C-:B------:R-:W-:Y:S02]  /*d980*/  LOP3.LUT R221, R221, 0x1f8, R4.reuse, 0x78, !PT ;  /* 0x000001f8dddd7812 */ /* 0x100fe400078e7804 */
[--C-:B------:R-:W-:Y:S02]  /*d990*/  LOP3.LUT R2, R198, 0x1c0, R133.reuse, 0xf8, !PT ;  /* 0x000001c0c6027812 */ /* 0x100fe400078ef885 */
[----:B------:R-:W-:Y:S02]  /*d9a0*/  LOP3.LUT R188, R202, 0x200, R133, 0xf8, !PT ;  /* 0x00000200cabc7812 */ /* 0x000fe400078ef885 */
[----:B------:R-:W-:Y:S02]  /*d9b0*/  LOP3.LUT R219, R198, 0x40, RZ, 0xfc, !PT ;  /* 0x00000040c6db7812 */ /* 0x000fe400078efcff */
[----:B------:R-:W-:Y:S02]  /*d9c0*/  @!P3 IADD3 R208, P0, PT, R208, R7, RZ ;  /* 0x00000007d0d0b210 */ /* 0x000fe40007f1e0ff */
[----:B------:R-:W-:Y:S01]  /*d9d0*/  LOP3.LUT R221, R221, 0x1e00, R4, 0xf8, !PT ;  /* 0x00001e00dddd7812 */ /* 0x000fe200078ef804 */
[----:B------:R-:W-:Y:S01]  /*d9e0*/  IMAD.MOV.U32 R4, RZ, RZ, R209 ;  /* 0x000000ffff047224 */ /* 0x000fe200078e00d1 */
[----:B------:R-:W-:Y:S02]  /*d9f0*/  LOP3.LUT R188, R188, R2, R5, 0xf6, !PT ;  /* 0x00000002bcbc7212 */ /* 0x000fe400078ef605 */
[----:B------:R-:W-:Y:S02]  /*da00*/  ISETP.GE.AND P2, PT, R198, UR11, PT ;  /* 0x0000000bc6007c0c */ /* 0x000fe4000bf46270 */
[----:B------:R-:W-:Y:S02]  /*da10*/  ISETP.GE.AND P1, PT, R219, UR11, PT ;  /* 0x0000000bdb007c0c */ /* 0x000fe4000bf26270 */
[----:B------:R-:W-:Y:S01]  /*da20*/  @!P3 LEA.HI.X.SX32 R209, R8, R209, 0x1, P0 ;  /* 0x000000d108d1b211 */ /* 0x000fe200000f0eff */
[----:B----4-:R-:W-:Y:S10]  /*da30*/  @!P3 BRA `(.L_x_2088) ;  /* 0x0000000000f4b947 */ /* 0x010ff40003800000 */
[----:B------:R-:W2:Y:S01]  /*da40*/  LDC R5, c[0x0][0x4f0] ;  /* 0x00013c00ff057b82 */ /* 0x000ea20000000800 */
[----:B------:R-:W-:Y:S07]  /*da50*/  IABS R11, R216 ;  /* 0x000000d8000b7213 */ /* 0x000fee0000000000 */
[----:B------:R-:W3:Y:S01]  /*da60*/  LDC.64 R52, c[0x0][0x3c0] ;  /* 0x0000f000ff347b82 */ /* 0x000ee20000000a00 */
[-C--:B--2---:R-:W-:Y:S04]  /*da70*/  IABS R7, R5.reuse ;  /* 0x0000000500077213 */ /* 0x084fe80000000000 */
[----:B------:R-:W2:Y:S10]  /*da80*/  I2F.RP R10, R7 ;  /* 0x00000007000a7306 */ /* 0x000eb40000209400 */
[----:B--2---:R-:W2:Y:S02]  /*da90*/  MUFU.RCP R8, R10 ;  /* 0x0000000a00087308 */ /* 0x004ea40000001000 */
[----:B--2---:R-:W-:Y:S02]  /*daa0*/  VIADD R12, R8, 0xffffffe ;  /* 0x0ffffffe080c7836 */ /* 0x004fe40000000000 */
[----:B------:R-:W-:Y:S06]  /*dab0*/  VIADD R8, R216, 0xffffff80 ;  /* 0xffffff80d8087836 */ /* 0x000fec0000000000 */
[----:B------:R-:W2:Y:S01]  /*dac0*/  F2I.FTZ.U32.TRUNC.NTZ R13, R12 ;  /* 0x0000000c000d7305 */ /* 0x000ea2000021f000 */
[----:B------:R-:W-:Y:S02]  /*dad0*/  IABS R9, R8 ;  /* 0x0000000800097213 */ /* 0x000fe40000000000 */
[----:B------:R-:W-:Y:S01]  /*dae0*/  LOP3.LUT R8, R8, R5, RZ, 0x3c, !PT ;  /* 0x0000000508087212 */ /* 0x000fe200078e3cff */
[--C-:B--2---:R-:W-:Y:S01]  /*daf0*/  IMAD.MOV R14, RZ, RZ, -R13.reuse ;  /* 0x000000ffff0e7224 */ /* 0x104fe200078e0a0d */
        /* <DEDUP_REMOVED lines=34> */
[----:B------:R-:W2:Y:S02]  /*dd20*/  LDG.E R8, desc[UR14][R18.64] ;  /* 0x0000000e12087981 */ /* 0x000ea4000c1e1900 */
[-C--:B---3--:R-:W-:Y:S01]  /*dd30*/  IMAD.WIDE.U32 R12, R5, R52.reuse, RZ ;  /* 0x00000034050c7225 */ /* 0x088fe200078e00ff */
[----:B------:R-:W-:Y:S01]  /*dd40*/  SHF.R.S32.HI R9, RZ, 0x1f, R5 ;  /* 0x0000001fff097819 */ /* 0x000fe20000011405 */
[----:B------:R-:W2:Y:S04]  /*dd50*/  LDG.E R7, desc[UR14][R16.64] ;  /* 0x0000000e10077981 */ /* 0x000ea8000c1e1900 */
[----:B------:R-:W-:Y:S04]  /*dd60*/  IMAD R10, R9, R52, RZ ;  /* 0x00000034090a7224 */ /* 0x000fe800078e02ff */
[----:B------:R-:W-:Y:S05]  /*dd70*/  IMAD R10, R5, R53, R10 ;  /* 0x00000035050a7224 */ /* 0x000fea00078e020a */
[----:B------:R-:W-:Y:S01]  /*dd80*/  IADD3 R13, PT, PT, R13, R10, RZ ;  /* 0x0000000a0d0d7210 */ /* 0x000fe20007ffe0ff */
[----:B--2---:R-:W-:Y:S04]  /*dd90*/  IMAD.IADD R7, R8, 0x1, -R7 ;  /* 0x0000000108077824 */ /* 0x004fe800078e0a07 */
[----:B-1----:R-:W-:Y:S01]  /*dda0*/  IMAD.WIDE.U32 R12, R7, UR8, R12 ;  /* 0x00000008070c7c25 */ /* 0x002fe2000f8e000c */
[----:B------:R-:W-:Y:S02]  /*ddb0*/  SHF.R.S32.HI R5, RZ, 0x1f, R7 ;  /* 0x0000001fff057819 */ /* 0x000fe40000011407 */
[C---:B------:R-:W-:Y:S03]  /*ddc0*/  LEA R208, P0, R12.reuse, R6, 0x1 ;  /* 0x000000060cd07211 */ /* 0x040fe600078008ff */
[----:B------:R-:W-:Y:S04]  /*ddd0*/  IMAD R8, R5, UR8, RZ ;  /* 0x0000000805087c24 */ /* 0x000fe8000f8e02ff */
[----:B------:R-:W-:Y:S04]  /*dde0*/  IMAD R8, R7, UR9, R8 ;  /* 0x0000000907087c24 */ /* 0x000fe8000f8e0208 */
[----:B------:R-:W-:Y:S05]  /*ddf0*/  IMAD.IADD R209, R13, 0x1, R8 ;  /* 0x000000010dd17824 */ /* 0x000fea00078e0208 */
[----:B------:R-:W-:Y:S07]  /*de00*/  LEA.HI.X R209, R12, R4, R209, 0x1, P0 ;  /* 0x000000040cd17211 */ /* 0x000fee00000f0cd1 */
.L_x_2088:
[----:B------:R-:W-:Y:S01]  /*de10*/  UMOV UR5, UR10 ;  /* 0x0000000a00057c82 */ /* 0x000fe20008000000 */
[C---:B------:R-:W-:Y:S01]  /*de20*/  IMAD.SHL.U32 R53, R52.reuse, 0x20, RZ ;  /* 0x0000002034357824 */ /* 0x040fe200078e00ff */
[----:B------:R-:W-:Y:S02]  /*de30*/  LEA R221, R221, UR5, 0x1 ;  /* 0x00000005dddd7c11 */ /* 0x000fe4000f8e08ff */
[----:B------:R-:W-:Y:S02]  /*de40*/  SHF.L.U64.HI R52, R52, 0x5, R55 ;  /* 0x0000000534347819 */ /* 0x000fe40000010237 */
[----:B------:R-:W-:Y:S01]  /*de50*/  IADD3 R54, P0, PT, R53, R208, RZ ;  /* 0x000000d035367210 */ /* 0x000fe20007f1e0ff */
[----:B------:R-:W-:Y:S01]  /*de60*/  @!PT LDS RZ, [RZ] ;  /* 0x00000000fffff984 */ /* 0x000fe20000000800 */
[----:B------:R-:W-:Y:S01]  /*de70*/  @!PT LDS RZ, [RZ] ;  /* 0x00000000fffff984 */ /* 0x000fe20000000800 */
[----:B------:R-:W-:Y:S01]  /*de80*/  @!PT LDS RZ, [RZ] ;  /* 0x00000000fffff984 */ /* 0x000fe20000000800 */
[----:B------:R-:W-:Y:S01]  /*de90*/  @!P2 LDGSTS.E.BYPASS.LTC128B.128 [R221+0xc000], desc[UR14][R208.64] ;  /* 0x0c000000d0ddafae */ /* 0x000fe2000b981a0e */
[----:B------:R-:W-:Y:S02]  /*dea0*/  LOP3.LUT R186, R133, 0x400, RZ, 0xc0, !PT ;  /* 0x0000040085ba7812 */ /* 0x000fe400078ec0ff */
[----:B------:R-:W-:Y:S01]  /*deb0*/  LOP3.LUT R133, R2, 0x8, R201, 0x78, !PT ;  /* 0x0000000802857812 */ /* 0x000fe200078e78c9 */
[----:B------:R-:W-:Y:S01]  /*dec0*/  @P2 STS.128 [R221+0xc000], RZ ;  /* 0x00c000ffdd002388 */ /* 0x000fe20000000c00 */
[----:B------:R-:W-:Y:S01]  /*ded0*/  IMAD.X R55, R52, 0x1, R209, P0 ;  /* 0x0000000134377824 */ /* 0x000fe200000e06d1 */
[-C--:B------:R-:W-:Y:S02]  /*dee0*/  IADD3 R56, P0, PT, R54, R53.reuse, RZ ;  /* 0x0000003536387210 */ /* 0x080fe40007f1e0ff */
[----:B------:R-:W-:Y:S01]  /*def0*/  @!PT LDS RZ, [RZ] ;  /* 0x00000000fffff984 */ /* 0x000fe20000000800 */
[----:B------:R-:W-:Y:S01]  /*df00*/  @!PT LDS RZ, [RZ] ;  /* 0x00000000fffff984 */ /* 0x000fe20000000800 */
[----:B------:R-:W-:Y:S01]  /*df10*/  @!PT LDS RZ, [RZ] ;  /* 0x00000000fffff984 */ /* 0x000fe20000000800 */
[----:B------:R-:W-:Y:S01]  /*df20*/  @!P1 LDGSTS.E.BYPASS.LTC128B.128 [R221+0x10000], desc[UR14][R208.64+0x80] ;  /* 0x10000080d0dd9fae */ /* 0x000fe2000b981a0e */
[----:B------:R-:W-:Y:S01]  /*df30*/  IMAD R186, R133, 0x2, R186 ;  /* 0x0000000285ba7824 */ /* 0x000fe200078e02ba */
[----:B------:R-:W-:Y:S01]  /*df40*/  LEA R188, R188, UR5, 0x1 ;  /* 0x00000005bcbc7c11 */ /* 0x000fe2000f8e08ff */
[--C-:B------:R-:W-:Y:S01]  /*df50*/  IMAD.X R57, R55, 0x1, R52.reuse, P0 ;  /* 0x0000000137397824 */ /* 0x100fe200000e0634 */
[----:B------:R-:W-:Y:S01]  /*df60*/  @P1 STS.128 [R221+0x10000], RZ ;  /* 0x010000ffdd001388 */ /* 0x000fe20000000c00 */
[-C--:B------:R-:W-:Y:S01]  /*df70*/  IADD3 R58, P0, PT, R56, R53.reuse, RZ ;  /* 0x00000035383a7210 */ /* 0x080fe20007f1e0ff */
[----:B------:R-:W-:Y:S01]  /*df80*/  VIADD R2, R186, UR5 ;  /* 0x00000005ba027c36 */ /* 0x000fe20008000000 */
[----:B------:R-:W-:Y:S01]  /*df90*/  ISETP.NE.AND P4, PT, R212, 0x1, PT ;  /* 0x00000001d400780c */ /* 0x000fe20003f85270 */
[----:B------:R-:W-:Y:S01]  /*dfa0*/  @!PT LDS RZ, [RZ] ;  /* 0x00000000fffff984 */ /* 0x000fe20000000800 */
[----:B------:R-:W-:Y:S01]  /*dfb0*/  @!PT LDS RZ, [RZ] ;  /* 0x00000000fffff984 */ /* 0x000fe20000000800 */
[----:B------:R-:W-:Y:S01]  /*dfc0*/  @!PT LDS RZ, [RZ] ;  /* 0x00000000fffff984 */ /* 0x000fe20000000800 */
[----:B------:R-:W-:Y:S01]  /*dfd0*/  @!P2 LDGSTS.E.BYPASS.LTC128B.128 [R221+0xc800], desc[UR14][R54.64] ;  /* 0x0c80000036ddafae */ /* 0x000fe2000b981a0e */
[----:B------:R-:W-:Y:S02]  /*dfe0*/  IMAD.MOV.U32 R133, RZ, RZ, 0x40 ;  /* 0x00000040ff857424 */ /* 0x000fe400078e00ff */
        /* <DEDUP_REMOVED lines=35> */
[-C--:B---3--:R-:W-:Y:S03]  /*e220*/  IADD3 R56, P0, PT, R54, R53.reuse, RZ ;  /* 0x0000003536387210 */ /* 0x088fe60007f1e0ff */
        /* <DEDUP_REMOVED lines=11> */
[----:B--2---:R-:W-:Y:S03]  /*e2e0*/  IADD3 R58, P0, PT, R56, R53, RZ ;  /* 0x00000035383a7210 */ /* 0x004fe60007f1e0ff */
        /* <DEDUP_REMOVED lines=40> */
[----:B------:R-:W1:Y:S04]  /*e570*/  LDSM.16.M88.4 R148, [R186+UR5+0x5000] ;  /* 0x00500005ba94783b */ /* 0x000e680008000200 */
[----:B------:R-:W0:Y:S04]  /*e580*/  LDGDEPBAR ;  /* 0x00000000000079af */ /* 0x000e280000000000 */
[----:B------:R-:W2:Y:S04]  /*e590*/  LDSM.16.M88.4 R152, [R186+UR5+0x5800] ;  /* 0x00580005ba98783b */ /* 0x000ea80008000200 */
[----:B------:R-:W3:Y:S04]  /*e5a0*/  LDSM.16.M88.4 R156, [R186+UR5+0x6000] ;  /* 0x00600005ba9c783b */ /* 0x000ee80008000200 */
[----:B------:R-:W3:Y:S04]  /*e5b0*/  LDSM.16.M88.4 R160, [R186+UR5+0x6800] ;  /* 0x00680005baa0783b */ /* 0x000ee80008000200 */
[----:B------:R-:W3:Y:S04]  /*e5c0*/  LDSM.16.M88.4 R164, [R186+UR5+0x7000] ;  /* 0x00700005baa4783b */ /* 0x000ee80008000200 */
[----:B------:R-:W3:Y:S04]  /*e5d0*/  LDSM.16.M88.4 R168, [R186+UR5+0x7800] ;  /* 0x00780005baa8783b */ /* 0x000ee80008000200 */
[----:B------:R-:W-:Y:S01]  /*e5e0*/  LDSM.16.M88.4 R172, [R185] ;  /* 0x00000000b9ac783b */ /* 0x000fe20000000200 */
[C---:B----4-:R-:W-:Y:S03]  /*e5f0*/  HMMA.16816.F32.BF16 R4, R136.reuse, R140, RZ ;  /* 0x0000008c8804723c */ /* 0x050fe600000418ff */
[----:B------:R-:W4:Y:S04]  /*e600*/  LDSM.16.M88.4 R176, [R132+0x4000] ;  /* 0x0040000084b0783b */ /* 0x000f280000000200 */
[----:B------:R-:W4:Y:S01]  /*e610*/  LDSM.16.M88.4 R180, [R132+0x4800] ;  /* 0x0048000084b4783b */ /* 0x000f220000000200 */
[C---:B------:R-:W-:Y:S03]  /*e620*/  HMMA.16816.F32.BF16 R8, R136.reuse, R142, RZ ;  /* 0x0000008e8808723c */ /* 0x040fe600000418ff */
[----:B------:R-:W4:Y:S04]  /*e630*/  LDSM.16.M88.4 R140, [R132+0x5000] ;  /* 0x00500000848c783b */ /* 0x000f280000000200 */
[----:B------:R-:W-:Y:S01]  /*e640*/  LDSM.16.M88.4 R192, [R133+0xb000] ;  /* 0x00b0000085c0783b */ /* 0x000fe20000000200 */
[C---:B-----5:R-:W-:Y:S08]  /*e650*/  HMMA.16816.F32.BF16 R12, R136.reuse, R144, RZ ;  /* 0x00000090880c723c */ /* 0x060ff000000418ff */
        /* <DEDUP_REMOVED lines=8> */
[C---:B---3--:R-:W-:Y:S08]  /*e6e0*/  HMMA.16816.F32.BF16 R36, R136.reuse, R156, RZ ;  /* 0x0000009c8824723c */ /* 0x048ff000000418ff */
        /* <DEDUP_REMOVED lines=12> */
[C---:B----4-:R-:W-:Y:S08]  /*e7b0*/  HMMA.16816.F32.BF16 R4, R172.reuse, R176, R4 ;  /* 0x000000b0ac04723c */ /* 0x050ff00000041804 */
        /* <DEDUP_REMOVED lines=241> */
.L_x_2090:
        /* <DEDUP_REMOVED lines=16> */
[--C-:B------:R-:W-:Y:S04]  /*f7d0*/  IMAD.X R143, R141, 0x1, R133.reuse, P5 ;  /* 0x000000018d8f7824 */ /* 0x100fe800028e0685 */
[----:B------:R-:W-:Y:S02]  /*f7e0*/  IMAD.X R145, R143, 0x1, R133, P4 ;  /* 0x000000018f917824 */ /* 0x000fe400020e0685 */
        /* <DEDUP_REMOVED lines=30> */
[-C--:B-1----:R-:W-:Y:S03]  /*f9d0*/  IADD3 R138, P5, PT, R144, R2.reuse, RZ ;  /* 0x00000002908a7210 */ /* 0x082fe60007fbe0ff */
[----:B------:R2:W-:Y:S01]  /*f9e0*/  @P2 STS.128 [R221+0x5800], RZ ;  /* 0x005800ffdd002388 */ /* 0x0005e20000000c00 */
[----:B------:R-:W-:Y:S03]  /*f9f0*/  IADD3 R132, P4, PT, R138, R2, RZ ;  /* 0x000000028a847210 */ /* 0x000fe60007f9e0ff */
[----:B------:R-:W-:Y:S01]  /*fa00*/  @!PT LDS RZ, [RZ] ;  /* 0x00000000fffff984 */ /* 0x000fe20000000800 */
[----:B------:R-:W-:Y:S01]  /*fa10*/  @!PT LDS RZ, [RZ] ;  /* 0x00000000fffff984 */ /* 0x000fe20000000800 */
[----:B------:R-:W-:Y:S01]  /*fa20*/  @!PT LDS RZ, [RZ] ;  /* 0x00000000fffff984 */ /* 0x000fe20000000800 */
[----:B------:R2:W-:Y:S01]  /*fa30*/  @!P1 LDGSTS.E.BYPASS.LTC128B.128 [R221+0x9800], desc[UR14][R140.64+0x80] ;  /* 0x098000808cdd9fae */ /* 0x0005e2000b981a0e */
[--C-:B------:R-:W-:Y:S03]  /*fa40*/  IMAD.X R139, R145, 0x1, R133.reuse, P5 ;  /* 0x00000001918b7824 */ /* 0x100fe600028e0685 */
[----:B------:R2:W-:Y:S01]  /*fa50*/  @P1 STS.128 [R221+0x9800], RZ ;  /* 0x009800ffdd001388 */ /* 0x0005e20000000c00 */
[----:B------:R-:W-:Y:S03]  /*fa60*/  IMAD.X R133, R139, 0x1, R133, P4 ;  /* 0x000000018b857824 */ /* 0x000fe600020e0685 */
        /* <DEDUP_REMOVED lines=41> */
.L_x_2089:
[C---:B--2---:R-:W-:Y:S01]  /*fd00*/  IADD3 R133, PT, PT, R213.reuse, -0x38, RZ ;  /* 0xffffffc8d5857810 */ /* 0x044fe20007ffe0ff */
[----:B------:R-:W-:Y:S01]  /*fd10*/  LDSM.16.MT88.4 R140, [R196+0xc000] ;  /* 0x00c00000c48c783b */ /* 0x000fe20000004200 */
[----:B------:R-:W-:Y:S02]  /*fd20*/  I2FP.F32.U32 R132, R213 ;  /* 0x000000d500847245 */ /* 0x000fe40000201000 */
[----:B------:R-:W-:Y:S02]  /*fd30*/  I2FP.F32.U32 R133, R133 ;  /* 0x0000008500857245 */ /* 0x000fe40000201000 */
[----:B------:R-:W-:Y:S01]  /*fd40*/  IADD3 R2, PT, PT, R213, -0x3f, RZ ;  /* 0xffffffc1d5027810 */ /* 0x000fe20007ffe0ff */
[CC--:B------:R-:W-:Y:S01]  /*fd50*/  FFMA.FTZ R36, R3.reuse, R132.reuse, R36 ;  /* 0x0000008403247223 */ /* 0x0c0fe20000010024 */
[C---:B------:R-:W-:Y:S01]  /*fd60*/  FFMA.FTZ R38, R3.reuse, R132, R38 ;  /* 0x0000008403267223 */ /* 0x040fe20000010026 */
[CC--:B------:R-:W-:Y:S01]  /*fd70*/  FFMA.FTZ R8, R3.reuse, R133.reuse, R8 ;  /* 0x0000008503087223 */ /* 0x0c0fe20000010008 */
[----:B------:R-:W-:Y:S01]  /*fd80*/  FFMA.FTZ R10, R3, R133, R10 ;  /* 0x00000085030a7223 */ /* 0x000fe2000001000a */
[C---:B------:R-:W-:Y:S02]  /*fd90*/  IADD3 R133, PT, PT, R213.reuse, -0x28, RZ ;  /* 0xffffffd8d5857810 */ /* 0x040fe40007ffe0ff */
[----:B------:R-:W-:Y:S02]  /*fda0*/  IADD3 R132, PT, PT, R213, -0x37, RZ ;  /* 0xffffffc9d5847810 */ /* 0x000fe40007ffe0ff */
[----:B------:R-:W-:Y:S02]  /*fdb0*/  I2FP.F32.U32 R133, R133 ;  /* 0x0000008500857245 */ /* 0x000fe40000201000 */
[----:B------:R-:W-:Y:S02]  /*fdc0*/  I2FP.F32.U32 R132, R132 ;  /* 0x0000008400847245 */ /* 0x000fe40000201000 */
[----:B------:R-:W-:Y:S01]  /*fdd0*/  I2FP.F32.U32 R2, R2 ;  /* 0x0000000200027245 */ /* 0x000fe20000201000 */
[CC--:B------:R-:W-:Y:S01]  /*fde0*/  FFMA.FTZ R16, R3.reuse, R133.reuse, R16 ;  /* 0x0000008503107223 */ /* 0x0c0fe20000010010 */
[----:B------:R-:W-:Y:S01]  /*fdf0*/  FFMA.FTZ R18, R3, R133, R18 ;  /* 0x0000008503127223 */ /* 0x000fe20000010012 */
[----:B------:R-:W-:Y:S01]  /*fe00*/  IADD3 R133, PT, PT, R213, -0x18, RZ ;  /* 0xffffffe8d5857810 */ /* 0x000fe20007ffe0ff */
[CC--:B------:R-:W-:Y:S01]  /*fe10*/  FFMA.FTZ R9, R3.reuse, R132.reuse, R9 ;  /* 0x0000008403097223 */ /* 0x0c0fe20000010009 */
[----:B------:R-:W-:Y:S01]  /*fe20*/  FFMA.FTZ R11, R3, R132, R11 ;  /* 0x00000084030b7223 */ /* 0x000fe2000001000b */
[----:B------:R-:W-:Y:S01]  /*fe30*/  IADD3 R132, PT, PT, R213, -0x27, RZ ;  /* 0xffffffd9d5847810 */ /* 0x000fe20007ffe0ff */
[CC--:B------:R-:W-:Y:S01]  /*fe40*/  FFMA.FTZ R5, R3.reuse, R2.reuse, R5 ;  /* 0x0000000203057223 */ /* 0x0c0fe20000010005 */
[----:B------:R-:W-:Y:S01]  /*fe50*/  I2FP.F32.U32 R133, R133 ;  /* 0x0000008500857245 */ /* 0x000fe20000201000 */
[----:B------:R-:W-:Y:S01]  /*fe60*/  FFMA.FTZ R7, R3, R2, R7 ;  /* 0x0000000203077223 */ /* 0x000fe20000010007 */
[----:B------:R-:W-:Y:S02]  /*fe70*/  I2FP.F32.U32 R132, R132 ;  /* 0x0000008400847245 */ /* 0x000fe40000201000 */
[----:B------:R-:W-:Y:S01]  /*fe80*/  IADD3 R2, PT, PT, R213, -0x2f, RZ ;  /* 0xffffffd1d5027810 */ /* 0x000fe20007ffe0ff */
[CC--:B------:R-:W-:Y:S01]  /*fe90*/  FFMA.FTZ R24, R3.reuse, R133.reuse, R24 ;  /* 0x0000008503187223 */ /* 0x0c0fe20000010018 */
[----:B------:R-:W-:Y:S01]  /*fea0*/  FFMA.FTZ R26, R3, R133, R26 ;  /* 0x00000085031a7223 */ /* 0x000fe2000001001a */
[----:B------:R-:W-:Y:S01]  /*feb0*/  IADD3 R133, PT, PT, R213, -0x8, RZ ;  /* 0xfffffff8d5857810 */ /* 0x000fe20007ffe0ff */
[CC--:B------:R-:W-:Y:S01]  /*fec0*/  FFMA.FTZ R17, R3.reuse, R132.reuse, R17 ;  /* 0x0000008403117223 */ /* 0x0c0fe20000010011 */
[----:B------:R-:W-:Y:S01]  /*fed0*/  FFMA.FTZ R19, R3, R132, R19 ;  /* 0x0000008403137223 */ /* 0x000fe20000010013 */
[----:B------:R-:W-:Y:S02]  /*fee0*/  IADD3 R132, PT, PT, R213, -0x17, RZ ;  /* 0xffffffe9d5847810 */ /* 0x000fe40007ffe0ff */
[----:B------:R-:W-:Y:S02]  /*fef0*/  I2FP.F32.U32 R133, R133 ;  /* 0x0000008500857245 */ /* 0x000fe40000201000 */
[----:B------:R-:W-:Y:S02]  /*ff00*/  I2FP.F32.U32 R2, R2 ;  /* 0x0000000200027245 */ /* 0x000fe40000201000 */
[----:B------:R-:W-:Y:S01]  /*ff10*/  I2FP.F32.U32 R132, R132 ;  /* 0x0000008400847245 */ /* 0x000fe20000201000 */
[CC--:B------:R-:W-:Y:S01]  /*ff20*/  FFMA.FTZ R32, R3.reuse, R133.reuse, R32 ;  /* 0x0000008503207223 */ /* 0x0c0fe20000010020 */
[----:B------:R-:W-:Y:S01]  /*ff30*/  FFMA.FTZ R34, R3, R133, R34 ;  /* 0x0000008503227223 */ /* 0x000fe20000010022 */
[----:B------:R-:W-:Y:S01]  /*ff40*/  IADD3 R133, PT, PT, R213, 0x8, RZ ;  /* 0x00000008d5857810 */ /* 0x000fe20007ffe0ff */
[-C--:B------:R-:W-:Y:S01]  /*ff50*/  FFMA.FTZ R13, R3, R2.reuse, R13 ;  /* 0x00000002030d7223 */ /* 0x080fe2000001000d */
[----:B------:R-:W-:Y:S01]  /*ff60*/  IADD3 R137, PT, PT, R213, -0x40, RZ ;  /* 0xffffffc0d5897810 */ /* 0x000fe20007ffe0ff */
        /* <DEDUP_REMOVED lines=9> */
[----:B------:R-:W-:Y:S01]  /*10000*/  I2FP.F32.U32 R132, R132 ;  /* 0x0000008400847245 */ /* 0x000fe20000201000 */
[C---:B------:R-:W-:Y:S01]  /*10010*/  FFMA.FTZ R42, R3.reuse, R133, R42 ;  /* 0x00000085032a7223 */ /* 0x040fe2000001002a */
[CC--:B------:R-:W-:Y:S01]  /*10020*/  FFMA.FTZ R4, R3.reuse, R137.reuse, R4 ;  /* 0x0000008903047223 */ /* 0x0c0fe20000010004 */
[----:B------:R-:W-:Y:S01]  /*10030*/  FFMA.FTZ R6, R3, R137, R6 ;  /* 0x0000008903067223 */ /* 0x000fe20000010006 */
[----:B------:R-:W-:Y:S01]  /*10040*/  IADD3 R137, PT, PT, R213, -0x30, RZ ;  /* 0xffffffd0d5897810 */ /* 0x000fe20007ffe0ff */
[-C--:B------:R-:W-:Y:S01]  /*10050*/  FFMA.FTZ R21, R3, R2.reuse, R21 ;  /* 0x0000000203157223 */ /* 0x080fe20000010015 */
[----:B------:R-:W-:Y:S01]  /*10060*/  IADD3 R133, PT, PT, R213, 0x18, RZ ;  /* 0x00000018d5857810 */ /* 0x000fe20007ffe0ff */
[C---:B------:R-:W-:Y:S01]  /*10070*/  FFMA.FTZ R23, R3.reuse, R2, R23 ;  /* 0x0000000203177223 */ /* 0x040fe20000010017 */
[CC--:B------:R-:W-:Y:S01]  /*10080*/  FFMA.FTZ R33, R3.reuse, R132.reuse, R33 ;  /* 0x0000008403217223 */ /* 0x0c0fe20000010021 */
[----:B------:R-:W-:Y:S01]  /*10090*/  FFMA.FTZ R35, R3, R132, R35 ;  /* 0x0000008403237223 */ /* 0x000fe20000010023 */
[C---:B------:R-:W-:Y:S02]  /*100a0*/  IADD3 R2, PT, PT, R213.reuse, -0xf, RZ ;  /* 0xfffffff1d5027810 */ /* 0x040fe40007ffe0ff */
[C---:B------:R-:W-:Y:S02]  /*100b0*/  IADD3 R132, PT, PT, R213.reuse, 0x9, RZ ;  /* 0x00000009d5847810 */ /* 0x040fe40007ffe0ff */
[----:B------:R-:W-:Y:S02]  /*100c0*/  I2FP.F32.U32 R137, R137 ;  /* 0x0000008900897245 */ /* 0x000fe40000201000 */
[----:B------:R-:W-:Y:S02]  /*100d0*/  IADD3 R134, PT, PT, R213, 0x19, RZ ;  /* 0x00000019d5867810 */ /* 0x000fe40007ffe0ff */
[----:B------:R-:W-:Y:S01]  /*100e0*/  I2FP.F32.U32 R133, R133 ;  /* 0x0000008500857245 */ /* 0x000fe20000201000 */
[CC--:B------:R-:W-:Y:S01]  /*100f0*/  FFMA.FTZ R12, R3.reuse, R137.reuse, R12 ;  /* 0x00000089030c7223 */ /* 0x0c0fe2000001000c */
[----:B------:R-:W-:Y:S01]  /*10100*/  I2FP.F32.U32 R2, R2 ;  /* 0x0000000200027245 */ /* 0x000fe20000201000 */
[C---:B------:R-:W-:Y:S01]  /*10110*/  FFMA.FTZ R14, R3.reuse, R137, R14 ;  /* 0x00000089030e7223 */ /* 0x040fe2000001000e */
[----:B------:R-:W-:Y:S01]  /*10120*/  I2FP.F32.U32 R132, R132 ;  /* 0x0000008400847245 */ /* 0x000fe20000201000 */
[CC--:B------:R-:W-:Y:S01]  /*10130*/  FFMA.FTZ R50, R3.reuse, R133.reuse, R50 ;  /* 0x0000008503327223 */ /* 0x0c0fe20000010032 */
[----:B------:R-:W-:Y:S01]  /*10140*/  I2FP.F32.U32 R134, R134 ;  /* 0x0000008600867245 */ /* 0x000fe20000201000 */
[C---:B------:R-:W-:Y:S01]  /*10150*/  FFMA.FTZ R48, R3.reuse, R133, R48 ;  /* 0x0000008503307223 */ /* 0x040fe20000010030 */
[----:B------:R-:W-:Y:S01]  /*10160*/  FMNMX3.FTZ R133, R0, R4, R5, !PT ;  /* 0x0000000400857276 */ /* 0x000fe20007810005 */
[-C--:B------:R-:W-:Y:S01]  /*10170*/  FFMA.FTZ R29, R3, R2.reuse, R29 ;  /* 0x00000002031d7223 */ /* 0x080fe2000001001d */
[----:B------:R-:W-:Y:S01]  /*10180*/  IADD3 R137, PT, PT, R213, -0x20, RZ ;  /* 0xffffffe0d5897810 */ /* 0x000fe20007ffe0ff */
[C---:B------:R-:W-:Y:S01]  /*10190*/  FFMA.FTZ R31, R3.reuse, R2, R31 ;  /* 0x00000002031f7223 */ /* 0x040fe2000001001f */
[CC--:B------:R-:W-:Y:S01]  /*101a0*/  FFMA.FTZ R41, R3.reuse, R132.reuse, R41 ;  /* 0x0000008403297223 */ /* 0x0c0fe20000010029 */
[----:B------:R-:W-:Y:S01]  /*101b0*/  FFMA.FTZ R43, R3, R132, R43 ;  /* 0x00000084032b7223 */ /* 0x000fe2000001002b */
[----:B------:R-:W-:Y:S01]  /*101c0*/  IADD3 R2, PT, PT, R213, 0x1, RZ ;  /* 0x00000001d5027810 */ /* 0x000fe20007ffe0ff */
[CC--:B------:R-:W-:Y:S01]  /*101d0*/  FFMA.FTZ R49, R3.reuse, R134.reuse, R49 ;  /* 0x0000008603317223 */ /* 0x0c0fe20000010031 */
[----:B------:R-:W-:Y:S01]  /*101e0*/  FFMA.FTZ R51, R3, R134, R51 ;  /* 0x0000008603337223 */ /* 0x000fe20000010033 */
[----:B------:R-:W-:Y:S02]  /*101f0*/  IADD3 R132, PT, PT, R213, 0x20, RZ ;  /* 0x00000020d5847810 */ /* 0x000fe40007ffe0ff */
[----:B------:R-:W-:Y:S02]  /*10200*/  FMNMX3.FTZ R134, R133, R8, R9, !PT ;  /* 0x0000000885867276 */ /* 0x000fe40007810009 */
[----:B------:R-:W-:Y:S02]  /*10210*/  I2FP.F32.U32 R137, R137 ;  /* 0x0000008900897245 */ /* 0x000fe40000201000 */
[----:B------:R-:W-:Y:S02]  /*10220*/  FMNMX3.FTZ R133, R135, R6, R7, !PT ;  /* 0x0000000687857276 */ /* 0x000fe40007810007 */
[----:B------:R-:W-:Y:S01]  /*10230*/  I2FP.F32.U32 R2, R2 ;  /* 0x0000000200027245 */ /* 0x000fe20000201000 */
[CC--:B------:R-:W-:Y:S01]  /*10240*/  FFMA.FTZ R20, R3.reuse, R137.reuse, R20 ;  /* 0x0000008903147223 */ /* 0x0c0fe20000010014 */
[----:B------:R-:W-:Y:S01]  /*10250*/  I2FP.F32.U32 R132, R132 ;  /* 0x0000008400847245 */ /* 0x000fe20000201000 */
[C---:B------:R-:W-:Y:S01]  /*10260*/  FFMA.FTZ R22, R3.reuse, R137, R22 ;  /* 0x0000008903167223 */ /* 0x040fe20000010016 */
[----:B------:R-:W-:Y:S01]  /*10270*/  FMNMX3.FTZ R134, R134, R12, R13, !PT ;  /* 0x0000000c86867276 */ /* 0x000fe2000781000d */
[----:B------:R-:W-:Y:S01]  /*10280*/  FFMA.FTZ R37, R3, R2, R37 ;  /* 0x0000000203257223 */ /* 0x000fe20000010025 */
[----:B------:R-:W-:Y:S01]  /*10290*/  FMNMX3.FTZ R133, R133, R10, R11, !PT ;  /* 0x0000000a85857276 */ /* 0x000fe2000781000b */
[----:B------:R-:W-:Y:S01]  /*102a0*/  FFMA.FTZ R39, R3, R2, R39 ;  /* 0x0000000203277223 */ /* 0x000fe20000010027 */
[----:B------:R-:W-:Y:S01]  /*102b0*/  IADD3 R137, PT, PT, R213, -0x10, RZ ;  /* 0xfffffff0d5897810 */ /* 0x000fe20007ffe0ff */
[-C--:B------:R-:W-:Y:S01]  /*102c0*/  FFMA.FTZ R54, R3, R132.reuse, R54 ;  /* 0x0000008403367223 */ /* 0x080fe20000010036 */
[----:B------:R-:W-:Y:S01]  /*102d0*/  IADD3 R2, PT, PT, R213, 0x11, RZ ;  /* 0x00000011d5027810 */ /* 0x000fe20007ffe0ff */
[----:B------:R-:W-:Y:S01]  /*102e0*/  FFMA.FTZ R52, R3, R132, R52 ;  /* 0x0000008403347223 */ /* 0x000fe20000010034 */
[----:B------:R-:W-:Y:S02]  /*102f0*/  FMNMX3.FTZ R134, R134, R16, R17, !PT ;  /* 0x0000001086867276 */ /* 0x000fe40007810011 */
[----:B------:R-:W-:Y:S02]  /*10300*/  FMNMX3.FTZ R132, R133, R14, R15, !PT ;  /* 0x0000000e85847276 */ /* 0x000fe4000781000f */
[----:B------:R-:W-:Y:S02]  /*10310*/  I2FP.F32.U32 R137, R137 ;  /* 0x0000008900897245 */ /* 0x000fe40000201000 */
[----:B------:R-:W-:Y:S02]  /*10320*/  I2FP.F32.U32 R2, R2 ;  /* 0x0000000200027245 */ /* 0x000fe40000201000 */
[----:B------:R-:W-:Y:S01]  /*10330*/  FMNMX3.FTZ R134, R134, R20, R21, !PT ;  /* 0x0000001486867276 */ /* 0x000fe20007810015 */
[CC--:B------:R-:W-:Y:S01]  /*10340*/  FFMA.FTZ R28, R3.reuse, R137.reuse, R28 ;  /* 0x00000089031c7223 */ /* 0x0c0fe2000001001c */
[----:B------:R-:W-:Y:S01]  /*10350*/  FMNMX3.FTZ R132, R132, R18, R19, !PT ;  /* 0x0000001284847276 */ /* 0x000fe20007810013 */
[C---:B------:R-:W-:Y:S01]  /*10360*/  FFMA.FTZ R45, R3.reuse, R2, R45 ;  /* 0x00000002032d7223 */ /* 0x040fe2000001002d */
[----:B------:R-:W-:Y:S01]  /*10370*/  FMNMX3.FTZ R134, R134, R24, R25, !PT ;  /* 0x0000001886867276 */ /* 0x000fe20007810019 */
[C---:B------:R-:W-:Y:S01]  /*10380*/  FFMA.FTZ R47, R3.reuse, R2, R47 ;  /* 0x00000002032f7223 */ /* 0x040fe2000001002f */
[----:B------:R-:W-:Y:S01]  /*10390*/  FMNMX3.FTZ R132, R132, R22, R23, !PT ;  /* 0x0000001684847276 */ /* 0x000fe20007810017 */
[----:B------:R-:W-:Y:S01]  /*103a0*/  FFMA.FTZ R30, R3, R137, R30 ;  /* 0x00000089031e7223 */ /* 0x000fe2000001001e */
[C---:B------:R-:W-:Y:S02]  /*103b0*/  IADD3 R2, PT, PT, R213.reuse, 0x21, RZ ;  /* 0x00000021d5027810 */ /* 0x040fe40007ffe0ff */
[----:B------:R-:W-:Y:S02]  /*103c0*/  FMNMX3.FTZ R134, R134, R28, R29, !PT ;  /* 0x0000001c86867276 */ /* 0x000fe4000781001d */
[----:B------:R-:W-:Y:S02]  /*103d0*/  FMNMX3.FTZ R132, R132, R26, R27, !PT ;  /* 0x0000001a84847276 */ /* 0x000fe4000781001b */
[C---:B------:R-:W-:Y:S02]  /*103e0*/  IADD3 R137, PT, PT, R213.reuse, 0x10, RZ ;  /* 0x00000010d5897810 */ /* 0x040fe40007ffe0ff */
[----:B------:R-:W-:Y:S02]  /*103f0*/  I2FP.F32.U32 R2, R2 ;  /* 0x0000000200027245 */ /* 0x000fe40000201000 */
[----:B------:R-:W-:Y:S02]  /*10400*/  IADD3 R136, PT, PT, R213, 0x28, RZ ;  /* 0x00000028d5887810 */ /* 0x000fe40007ffe0ff */
[----:B------:R-:W-:Y:S01]  /*10410*/  FMNMX3.FTZ R134, R134, R32, R33, !PT ;  /* 0x0000002086867276 */ /* 0x000fe20007810021 */
[C---:B------:R-:W-:Y:S01]  /*10420*/  FFMA.FTZ R55, R3.reuse, R2, R55 ;  /* 0x0000000203377223 */ /* 0x040fe20000010037 */
[----:B------:R-:W-:Y:S01]  /*10430*/  FMNMX3.FTZ R132, R132, R30, R31, !PT ;  /* 0x0000001e84847276 */ /* 0x000fe2000781001f */
[C---:B------:R-:W-:Y:S01]  /*10440*/  FFMA.FTZ R53, R3.reuse, R2, R53 ;  /* 0x0000000203357223 */ /* 0x040fe20000010035 */
[----:B------:R-:W-:Y:S02]  /*10450*/  I2FP.F32.U32 R137, R137 ;  /* 0x0000008900897245 */ /* 0x000fe40000201000 */
[----:B------:R-:W-:Y:S02]  /*10460*/  I2FP.F32.U32 R136, R136 ;  /* 0x0000008800887245 */ /* 0x000fe40000201000 */
[----:B------:R-:W-:Y:S01]  /*10470*/  FMNMX3.FTZ R134, R134, R36, R37, !PT ;  /* 0x0000002486867276 */ /* 0x000fe20007810025 */
[-C--:B------:R-:W-:Y:S01]  /*10480*/  FFMA.FTZ R44, R3, R137.reuse, R44 ;  /* 0x00000089032c7223 */ /* 0x080fe2000001002c */
[----:B------:R-:W-:Y:S01]  /*10490*/  IADD3 R2, PT, PT, R213, 0x29, RZ ;  /* 0x00000029d5027810 */ /* 0x000fe20007ffe0ff */
[C---:B------:R-:W-:Y:S01]  /*104a0*/  FFMA.FTZ R56, R3.reuse, R136, R56 ;  /* 0x0000008803387223 */ /* 0x040fe20000010038 */
[----:B------:R-:W-:Y:S01]  /*104b0*/  FMNMX3.FTZ R132, R132, R34, R35, !PT ;  /* 0x0000002284847276 */ /* 0x000fe20007810023 */
[C---:B------:R-:W-:Y:S01]  /*104c0*/  FFMA.FTZ R58, R3.reuse, R136, R58 ;  /* 0x00000088033a7223 */ /* 0x040fe2000001003a */
[----:B------:R-:W-:Y:S01]  /*104d0*/  FMNMX3.FTZ R134, R134, R40, R41, !PT ;  /* 0x0000002886867276 */ /* 0x000fe20007810029 */
[----:B------:R-:W-:Y:S01]  /*104e0*/  FFMA.FTZ R46, R3, R137, R46 ;  /* 0x00000089032e7223 */ /* 0x000fe2000001002e */
[----:B------:R-:W-:Y:S02]  /*104f0*/  I2FP.F32.U32 R2, R2 ;  /* 0x0000000200027245 */ /* 0x000fe40000201000 */
[----:B------:R-:W-:Y:S02]  /*10500*/  IADD3 R133, PT, PT, R213, 0x30, RZ ;  /* 0x00000030d5857810 */ /* 0x000fe40007ffe0ff */
[----:B------:R-:W-:Y:S01]  /*10510*/  FMNMX3.FTZ R136, R132, R38, R39, !PT ;  /* 0x0000002684887276 */ /* 0x000fe20007810027 */
[C---:B------:R-:W-:Y:S01]  /*10520*/  FFMA.FTZ R59, R3.reuse, R2, R59 ;  /* 0x00000002033b7223 */ /* 0x040fe2000001003b */
[----:B------:R-:W-:Y:S01]  /*10530*/  FMNMX3.FTZ R134, R134, R44, R45, !PT ;  /* 0x0000002c86867276 */ /* 0x000fe2000781002d */
[----:B------:R-:W-:Y:S01]  /*10540*/  FFMA.FTZ R57, R3, R2, R57 ;  /* 0x0000000203397223 */ /* 0x000fe20000010039 */
[----:B------:R-:W-:Y:S02]  /*10550*/  I2FP.F32.U32 R133, R133 ;  /* 0x0000008500857245 */ /* 0x000fe40000201000 */
[----:B------:R-:W-:Y:S02]  /*10560*/  FMNMX3.FTZ R136, R136, R42, R43, !PT ;  /* 0x0000002a88887276 */ /* 0x000fe4000781002b */
[----:B------:R-:W-:Y:S01]  /*10570*/  IADD3 R2, PT, PT, R213, 0x31, RZ ;  /* 0x00000031d5027810 */ /* 0x000fe20007ffe0ff */
[CC--:B------:R-:W-:Y:S01]  /*10580*/  FFMA.FTZ R60, R3.reuse, R133.reuse, R60 ;  /* 0x00000085033c7223 */ /* 0x0c0fe2000001003c */
[----:B------:R-:W-:Y:S01]  /*10590*/  FMNMX3.FTZ R134, R134, R48, R49, !PT ;  /* 0x0000003086867276 */ /* 0x000fe20007810031 */
[----:B------:R-:W-:Y:S01]  /*105a0*/  FFMA.FTZ R62, R3, R133, R62 ;  /* 0x00000085033e7223 */ /* 0x000fe2000001003e */
[----:B------:R-:W-:Y:S02]  /*105b0*/  FMNMX3.FTZ R136, R136, R46, R47, !PT ;  /* 0x0000002e88887276 */ /* 0x000fe4000781002f */
[----:B------:R-:W-:Y:S02]  /*105c0*/  I2FP.F32.U32 R2, R2 ;  /* 0x0000000200027245 */ /* 0x000fe40000201000 */
[C---:B------:R-:W-:Y:S02]  /*105d0*/  IADD3 R132, PT, PT, R213.reuse, 0x39, RZ ;  /* 0x00000039d5847810 */ /* 0x040fe40007ffe0ff */
[----:B------:R-:W-:Y:S01]  /*105e0*/  IADD3 R133, PT, PT, R213, 0x38, RZ ;  /* 0x00000038d5857810 */ /* 0x000fe20007ffe0ff */
[C---:B------:R-:W-:Y:S01]  /*105f0*/  FFMA.FTZ R61, R3.reuse, R2, R61 ;  /* 0x00000002033d7223 */ /* 0x040fe2000001003d */
[----:B------:R-:W-:Y:S01]  /*10600*/  FMNMX3.FTZ R134, R134, R52, R53, !PT ;  /* 0x0000003486867276 */ /* 0x000fe20007810035 */
[C---:B------:R-:W-:Y:S01]  /*10610*/  FFMA.FTZ R63, R3.reuse, R2, R63 ;  /* 0x00000002033f7223 */ /* 0x040fe2000001003f */
[----:B------:R-:W-:Y:S02]  /*10620*/  FMNMX3.FTZ R136, R136, R50, R51, !PT ;  /* 0x0000003288887276 */ /* 0x000fe40007810033 */
[----:B------:R-:W-:Y:S02]  /*10630*/  I2FP.F32.U32 R132, R132 ;  /* 0x0000008400847245 */ /* 0x000fe40000201000 */
[----:B------:R-:W-:Y:S02]  /*10640*/  I2FP.F32.U32 R133, R133 ;  /* 0x0000008500857245 */ /* 0x000fe40000201000 */
[----:B------:R-:W-:Y:S01]  /*10650*/  FMNMX3.FTZ R134, R134, R56, R57, !PT ;  /* 0x0000003886867276 */ /* 0x000fe20007810039 */
[C---:B------:R-:W-:Y:S01]  /*10660*/  FFMA.FTZ R65, R3.reuse, R132, R65 ;  /* 0x0000008403417223 */ /* 0x040fe20000010041 */
[----:B------:R-:W-:Y:S01]  /*10670*/  FMNMX3.FTZ R136, R136, R54, R55, !PT ;  /* 0x0000003688887276 */ /* 0x000fe20007810037 */
[CC--:B------:R-:W-:Y:S01]  /*10680*/  FFMA.FTZ R64, R3.reuse, R133.reuse, R64 ;  /* 0x0000008503407223 */ /* 0x0c0fe20000010040 */
[----:B------:R-:W-:Y:S01]  /*10690*/  FMNMX3.FTZ R134, R134, R60, R61, !PT ;  /* 0x0000003c86867276 */ /* 0x000fe2000781003d */
[C---:B------:R-:W-:Y:S01]  /*106a0*/  FFMA.FTZ R67, R3.reuse, R132, R67 ;  /* 0x0000008403437223 */ /* 0x040fe20000010043 */
[----:B------:R-:W-:Y:S01]  /*106b0*/  FMNMX3.FTZ R2, R136, R58, R59, !PT ;  /* 0x0000003a88027276 */ /* 0x000fe2000781003b */
[----:B------:R-:W-:Y:S01]  /*106c0*/  FFMA.FTZ R66, R3, R133, R66 ;  /* 0x0000008503427223 */ /* 0x000fe20000010042 */
[----:B------:R-:W-:Y:S02]  /*106d0*/  FMNMX3.FTZ R138, R134, R64, R65, !PT ;  /* 0x00000040868a7276 */ /* 0x000fe40007810041 */
[----:B------:R-:W-:Y:S02]  /*106e0*/  FMNMX3.FTZ R2, R2, R62, R63, !PT ;  /* 0x0000003e02027276 */ /* 0x000fe4000781003f */
[----:B------:R-:W-:Y:S01]  /*106f0*/  IADD3 R212, PT, PT, R212, -0x1, RZ ;  /* 0xffffffffd4d47810 */ /* 0x000fe20007ffe0ff */
[----:B------:R-:W-:Y:S01]  /*10700*/  SHFL.BFLY PT, R133, R138, 0x2, 0x1f ;  /* 0x0c401f008a857f89 */ /* 0x000fe200000e0000 */
[----:B------:R-:W-:Y:S02]  /*10710*/  FMNMX3.FTZ R139, R2, R66, R67, !PT ;  /* 0x00000042028b7276 */ /* 0x000fe40007810043 */
[----:B------:R-:W-:Y:S02]  /*10720*/  IADD3 R216, PT, PT, R216, -0x80, RZ ;  /* 0xffffff80d8d87810 */ /* 0x000fe40007ffe0ff */
[----:B------:R-:W-:Y:S03]  /*10730*/  IADD3 R213, PT, PT, R213, -0x80, RZ ;  /* 0xffffff80d5d57810 */ /* 0x000fe60007ffe0ff */
        /* <DEDUP_REMOVED lines=8> */
[----:B------:R-:W-:Y:S03]  /*107c0*/  FMUL.FTZ R154, R132, UR4 ;  /* 0x00000004849a7c20 */ /* 0x000fe60008410000 */
[C---:B------:R-:W-:Y:S01]  /*107d0*/  FSETP.NEU.FTZ.AND P1, PT, R133.reuse, -INF , PT ;  /* 0xff8000008500780b */ /* 0x040fe20003f3d000 */
[C---:B------:R-:W-:Y:S01]  /*107e0*/  FMUL.FTZ R156, R133.reuse, UR4 ;  /* 0x00000004859c7c20 */ /* 0x040fe20008410000 */
[----:B------:R-:W-:Y:S04]  /*107f0*/  FADD.FTZ R0, -R133, R0 ;  /* 0x0000000085007221 */ /* 0x000fe80000010100 */
[----:B------:R-:W-:Y:S01]  /*10800*/  FSEL R156, R156, RZ, P1 ;  /* 0x000000ff9c9c7208 */ /* 0x000fe20000800000 */
[----:B------:R-:W-:Y:S01]  /*10810*/  FMUL.FTZ R2, R0, UR4 ;  /* 0x0000000400027c20 */ /* 0x000fe20008410000 */
[C---:B------:R-:W-:Y:S01]  /*10820*/  FADD.FTZ R0, -R132.reuse, R135 ;  /* 0x0000008784007221 */ /* 0x040fe20000010100 */
[----:B------:R-:W-:Y:S02]  /*10830*/  FSETP.NEU.FTZ.AND P1, PT, R132, -INF , PT ;  /* 0xff8000008400780b */ /* 0x000fe40003f3d000 */
[--C-:B------:R-:W-:Y:S01]  /*10840*/  FFMA.FTZ R150, R8, UR4, -R156.reuse ;  /* 0x0000000408967c23 */ /* 0x100fe2000801089c */
[----:B------:R-:W-:Y:S01]  /*10850*/  FMUL.FTZ R134, R0, UR4 ;  /* 0x0000000400867c20 */ /* 0x000fe20008410000 */
[----:B------:R-:W-:Y:S01]  /*10860*/  FSEL R154, R154, RZ, P1 ;  /* 0x000000ff9a9a7208 */ /* 0x000fe20000800000 */
[--C-:B------:R-:W-:Y:S01]  /*10870*/  FFMA.FTZ R149, R9, UR4, -R156.reuse ;  /* 0x0000000409957c23 */ /* 0x100fe2000801089c */
[--C-:B------:R-:W-:Y:S01]  /*10880*/  FFMA.FTZ R155, R4, UR4, -R156.reuse ;  /* 0x00000004049b7c23 */ /* 0x100fe2000801089c */
[----:B------:R2:W3:Y:S01]  /*10890*/  MUFU.EX2 R0, R134 ;  /* 0x0000008600007308 */ /* 0x0004e20000000800 */
[----:B------:R-:W-:Y:S01]  /*108a0*/  FFMA.FTZ R152, R5, UR4, -R156 ;  /* 0x0000000405987c23 */ /* 0x000fe2000801089c */
[--C-:B------:R-:W-:Y:S01]  /*108b0*/  FFMA.FTZ R148, R10, UR4, -R154.reuse ;  /* 0x000000040a947c23 */ /* 0x100fe2000801089a */
[--C-:B------:R-:W-:Y:S01]  /*108c0*/  FFMA.FTZ R135, R11, UR4, -R154.reuse ;  /* 0x000000040b877c23 */ /* 0x100fe2000801089a */
[--C-:B------:R-:W-:Y:S01]  /*108d0*/  FFMA.FTZ R153, R6, UR4, -R154.reuse ;  /* 0x0000000406997c23 */ /* 0x100fe2000801089a */
[----:B------:R-:W-:Y:S01]  /*108e0*/  FFMA.FTZ R151, R7, UR4, -R154 ;  /* 0x0000000407977c23 */ /* 0x000fe2000801089a */
[--C-:B------:R-:W-:Y:S01]  /*108f0*/  FFMA.FTZ R167, R24, UR4, -R156.reuse ;  /* 0x0000000418a77c23 */ /* 0x100fe2000801089c */
[----:B------:R-:W-:Y:S03]  /*10900*/  FFMA.FTZ R170, R25, UR4, -R156 ;  /* 0x0000000419aa7c23 */ /* 0x000fe6000801089c */
[----:B------:R-:W4:Y:S01]  /*10910*/  MUFU.EX2 R2, R2 ;  /* 0x0000000200027308 */ /* 0x000f220000000800 */
[--C-:B------:R-:W-:Y:S01]  /*10920*/  FFMA.FTZ R171, R26, UR4, -R154.reuse ;  /* 0x000000041aab7c23 */ /* 0x100fe2000801089a */
[--C-:B------:R-:W-:Y:S01]  /*10930*/  FFMA.FTZ R172, R27, UR4, -R154.reuse ;  /* 0x000000041bac7c23 */ /* 0x100fe2000801089a */
[----:B------:R-:W-:Y:S01]  /*10940*/  FFMA.FTZ R173, R39, UR4, -R154 ;  /* 0x0000000427ad7c23 */ /* 0x000fe2000801089a */
[----:B------:R-:W-:Y:S01]  /*10950*/  FFMA.FTZ R174, R41, UR4, -R156 ;  /* 0x0000000429ae7c23 */ /* 0x000fe2000801089c */
[--C-:B------:R-:W-:Y:S01]  /*10960*/  FFMA.FTZ R175, R42, UR4, -R154.reuse ;  /* 0x000000042aaf7c23 */ /* 0x100fe2000801089a */
[----:B------:R-:W-:Y:S01]  /*10970*/  FFMA.FTZ R176, R43, UR4, -R154 ;  /* 0x000000042bb07c23 */ /* 0x000fe2000801089a */
[--C-:B------:R-:W-:Y:S03]  /*10980*/  FFMA.FTZ R157, R12, UR4, -R156.reuse ;  /* 0x000000040c9d7c23 */ /* 0x100fe6000801089c */
[----:B------:R-:W-:Y:S01]  /*10990*/  MUFU.EX2 R155, R155 ;  /* 0x0000009b009b7308 */ /* 0x000fe20000000800 */
[----:B--2---:R-:W-:Y:S01]  /*109a0*/  MOV R134, R217 ;  /* 0x000000d900867202 */ /* 0x004fe20000000f00 */
[----:B---3--:R-:W-:Y:S01]  /*109b0*/  FMUL.FTZ R6, R0, R130 ;  /* 0x0000008200067220 */ /* 0x008fe20000410000 */
[----:B------:R-:W-:Y:S01]  /*109c0*/  @P0 IADD3 R134, PT, PT, R218, -0x40, RZ ;  /* 0xffffffc0da860810 */ /* 0x000fe20007ffe0ff */
[C---:B------:R-:W-:Y:S01]  /*109d0*/  FMUL.FTZ R7, R0.reuse, R131 ;  /* 0x0000008300077220 */ /* 0x040fe20000410000 */
[C---:B------:R-:W-:Y:S01]  /*109e0*/  FMUL.FTZ R10, R0.reuse, R126 ;  /* 0x0000007e000a7220 */ /* 0x040fe20000410000 */
[----:B------:R-:W-:Y:S01]  /*109f0*/  FMUL.FTZ R11, R0, R127 ;  /* 0x0000007f000b7220 */ /* 0x000fe20000410000 */
[----:B------:R-:W-:Y:S03]  /*10a00*/  IADD3 R203, PT, PT, R203, R134, RZ ;  /* 0x00000086cbcb7210 */ /* 0x000fe60007ffe0ff */
[----:B------:R-:W2:Y:S01]  /*10a10*/  MUFU.EX2 R152, R152 ;  /* 0x0000009800987308 */ /* 0x000ea20000000800 */
[----:B------:R-:W3:Y:S01]  /*10a20*/  LDSM.16.MT88.4 R144, [R134] ;  /* 0x000000008690783b */ /* 0x000ee20000004200 */
[C---:B----4-:R-:W-:Y:S01]  /*10a30*/  FMUL.FTZ R4, R2.reuse, R128 ;  /* 0x0000008002047220 */ /* 0x050fe20000410000 */
[C---:B------:R-:W-:Y:S01]  /*10a40*/  FMUL.FTZ R5, R2.reuse, R129 ;  /* 0x0000008102057220 */ /* 0x040fe20000410000 */
[C---:B------:R-:W-:Y:S01]  /*10a50*/  FMUL.FTZ R8, R2.reuse, R124 ;  /* 0x0000007c02087220 */ /* 0x040fe20000410000 */
[C---:B------:R-:W-:Y:S01]  /*10a60*/  FMUL.FTZ R9, R2.reuse, R125 ;  /* 0x0000007d02097220 */ /* 0x040fe20000410000 */
[C---:B------:R-:W-:Y:S01]  /*10a70*/  FMUL.FTZ R68, R2.reuse, R68 ;  /* 0x0000004402447220 */ /* 0x040fe20000410000 */
[----:B------:R-:W-:Y:S03]  /*10a80*/  FMUL.FTZ R69, R2, R69 ;  /* 0x0000004502457220 */ /* 0x000fe60000410000 */
[----:B------:R-:W-:Y:S01]  /*10a90*/  MUFU.EX2 R153, R153 ;  /* 0x0000009900997308 */ /* 0x000fe20000000800 */
[----:B------:R-:W4:Y:S01]  /*10aa0*/  LDSM.16.MT88.4 R124, [R203] ;  /* 0x00000000cb7c783b */ /* 0x000f220000004200 */
[C---:B------:R-:W-:Y:S01]  /*10ab0*/  FMUL.FTZ R70, R0.reuse, R70 ;  /* 0x0000004600467220 */ /* 0x040fe20000410000 */
[----:B------:R-:W-:Y:S01]  /*10ac0*/  FMUL.FTZ R71, R0, R71 ;  /* 0x0000004700477220 */ /* 0x000fe20000410000 */
[C---:B------:R-:W-:Y:S01]  /*10ad0*/  FMUL.FTZ R72, R2.reuse, R72 ;  /* 0x0000004802487220 */ /* 0x040fe20000410000 */
[----:B------:R-:W-:Y:S01]  /*10ae0*/  FMUL.FTZ R73, R2, R73 ;  /* 0x0000004902497220 */ /* 0x000fe20000410000 */
[C---:B------:R-:W-:Y:S01]  /*10af0*/  FMUL.FTZ R74, R0.reuse, R74 ;  /* 0x0000004a004a7220 */ /* 0x040fe20000410000 */
[----:B------:R-:W-:Y:S03]  /*10b00*/  FMUL.FTZ R75, R0, R75 ;  /* 0x0000004b004b7220 */ /* 0x000fe60000410000 */
[----:B------:R-:W5:Y:S01]  /*10b10*/  MUFU.EX2 R151, R151 ;  /* 0x0000009700977308 */ /* 0x000f620000000800 */
[----:B--2---:R-:W-:Y:S01]  /*10b20*/  F2FP.BF16.F32.PACK_AB R128, R152, R155 ;  /* 0x0000009b9880723e */ /* 0x004fe200000010ff */
[----:B------:R-:W-:Y:S01]  /*10b30*/  LDSM.16.MT88.4 R24, [R203+0x1000] ;  /* 0x00100000cb18783b */ /* 0x000fe20000004200 */
[C---:B------:R-:W-:Y:S01]  /*10b40*/  FMUL.FTZ R12, R2.reuse, R120 ;  /* 0x00000078020c7220 */ /* 0x040fe20000410000 */
[C---:B------:R-:W-:Y:S01]  /*10b50*/  FMUL.FTZ R76, R2.reuse, R76 ;  /* 0x0000004c024c7220 */ /* 0x040fe20000410000 */
        /* <DEDUP_REMOVED lines=11> */
[----:B------:R-:W2:Y:S01]  /*10c10*/  MUFU.EX2 R149, R149 ;  /* 0x0000009500957308 */ /* 0x000ea20000000800 */
[----:B-----5:R-:W-:Y:S01]  /*10c20*/  F2FP.BF16.F32.PACK_AB R129, R151, R153 ;  /* 0x000000999781723e */ /* 0x020fe200000010ff */
        /* <DEDUP_REMOVED lines=31> */
[----:B-----5:R-:W-:Y:S01]  /*10e20*/  F2FP.BF16.F32.PACK_AB R131, R135, R148 ;  /* 0x000000948783723e */ /* 0x020fe200000010ff */
[----:B------:R-:W-:Y:S01]  /*10e30*/  LDSM.16.MT88.4 R120, [R197+0xc800] ;  /* 0x00c80000c578783b */ /* 0x000fe20000004200 */
[----:B------:R-:W-:Y:S01]  /*10e40*/  FMUL.FTZ R109, R2, R109 ;  /* 0x0000006d026d7220 */ /* 0x000fe20000410000 */
[C---:B------:R-:W-:Y:S01]  /*10e50*/  FMUL.FTZ R110, R0.reuse, R110 ;  /* 0x0000006e006e7220 */ /* 0x040fe20000410000 */
[----:B------:R-:W-:Y:S01]  /*10e60*/  FMUL.FTZ R111, R0, R111 ;  /* 0x0000006f006f7220 */ /* 0x000fe20000410000 */
[----:B------:R-:W-:Y:S01]  /*10e70*/  MUFU.EX2 R157, R157 ;  /* 0x0000009d009d7308 */ /* 0x000fe20000000800 */
[C---:B------:R-:W-:Y:S01]  /*10e80*/  FMUL.FTZ R112, R2.reuse, R112 ;  /* 0x0000007002707220 */ /* 0x040fe20000410000 */
[C---:B-1----:R-:W-:Y:S05]  /*10e90*/  HMMA.16816.F32.BF16 R4, R128.reuse, R136, R4 ;  /* 0x000000888004723c */ /* 0x042fea0000041804 */
[----:B------:R-:W-:Y:S03]  /*10ea0*/  FMUL.FTZ R113, R2, R113 ;  /* 0x0000007102717220 */ /* 0x000fe60000410000 */
[----:B------:R-:W1:Y:S01]  /*10eb0*/  MUFU.EX2 R158, R158 ;  /* 0x0000009e009e7308 */ /* 0x000e620000000800 */
[C---:B------:R-:W-:Y:S01]  /*10ec0*/  FMUL.FTZ R114, R0.reuse, R114 ;  /* 0x0000007200727220 */ /* 0x040fe20000410000 */
[C---:B------:R-:W-:Y:S01]  /*10ed0*/  HMMA.16816.F32.BF16 R8, R128.reuse, R138, R8 ;  /* 0x0000008a8008723c */ /* 0x040fe20000041808 */
[----:B------:R-:W2:Y:S02]  /*10ee0*/  LDSM.16.MT88.4 R136, [R197+0x10000] ;  /* 0x01000000c588783b */ /* 0x000ea40000004200 */
[----:B------:R-:W-:Y:S01]  /*10ef0*/  FMUL.FTZ R115, R0, R115 ;  /* 0x0000007300737220 */ /* 0x000fe20000410000 */
[--C-:B------:R-:W-:Y:S01]  /*10f00*/  FFMA.FTZ R160, R16, UR4, -R156.reuse ;  /* 0x0000000410a07c23 */ /* 0x100fe2000801089c */
[C---:B------:R-:W-:Y:S03]  /*10f10*/  FMUL.FTZ R16, R2.reuse, R116 ;  /* 0x0000007402107220 */ /* 0x040fe60000410000 */
[----:B------:R-:W-:Y:S01]  /*10f20*/  MUFU.EX2 R159, R159 ;  /* 0x0000009f009f7308 */ /* 0x000fe20000000800 */
[----:B------:R-:W-:Y:S01]  /*10f30*/  FFMA.FTZ R161, R17, UR4, -R156 ;  /* 0x0000000411a17c23 */ /* 0x000fe2000801089c */
[C---:B------:R-:W-:Y:S03]  /*10f40*/  HMMA.16816.F32.BF16 R68, R128.reuse, R140, R68 ;  /* 0x0000008c8044723c */ /* 0x040fe60000041844 */
[----:B------:R-:W-:Y:S01]  /*10f50*/  FMUL.FTZ R17, R2, R117 ;  /* 0x0000007502117220 */ /* 0x000fe20000410000 */
[--C-:B------:R-:W-:Y:S01]  /*10f60*/  FFMA.FTZ R163, R18, UR4, -R154.reuse ;  /* 0x0000000412a37c23 */ /* 0x100fe2000801089a */
[----:B------:R-:W-:Y:S03]  /*10f70*/  FMUL.FTZ R18, R0, R118 ;  /* 0x0000007600127220 */ /* 0x000fe60000410000 */
[----:B------:R-:W5:Y:S01]  /*10f80*/  MUFU.EX2 R162, R162 ;  /* 0x000000a200a27308 */ /* 0x000f620000000800 */
[----:B-1----:R-:W-:Y:S01]  /*10f90*/  F2FP.BF16.F32.PACK_AB R116, R158, R157 ;  /* 0x0000009d9e74723e */ /* 0x002fe200000010ff */
[C---:B------:R-:W-:Y:S01]  /*10fa0*/  HMMA.16816.F32.BF16 R72, R128.reuse, R142, R72 ;  /* 0x0000008e8048723c */ /* 0x040fe20000041848 */
[----:B------:R-:W1:Y:S02]  /*10fb0*/  LDSM.16.MT88.4 R140, [R196+0x10000] ;  /* 0x01000000c48c783b */ /* 0x000e640000004200 */
[----:B------:R-:W-:Y:S01]  /*10fc0*/  FFMA.FTZ R164, R19, UR4, -R154 ;  /* 0x0000000413a47c23 */ /* 0x000fe2000801089a */
[----:B------:R-:W-:Y:S01]  /*10fd0*/  FMUL.FTZ R19, R0, R119 ;  /* 0x0000007700137220 */ /* 0x000fe20000410000 */
[--C-:B------:R-:W-:Y:S03]  /*10fe0*/  FFMA.FTZ R165, R20, UR4, -R156.reuse ;  /* 0x0000000414a57c23 */ /* 0x100fe6000801089c */
[----:B------:R-:W-:Y:S01]  /*10ff0*/  MUFU.EX2 R160, R160 ;  /* 0x000000a000a07308 */ /* 0x000fe20000000800 */
[----:B------:R-:W-:Y:S01]  /*11000*/  FFMA.FTZ R166, R21, UR4, -R156 ;  /* 0x0000000415a67c23 */ /* 0x000fe2000801089c */
[C---:B---3--:R-:W-:Y:S03]  /*11010*/  HMMA.16816.F32.BF16 R76, R128.reuse, R144, R76 ;  /* 0x00000090804c723c */ /* 0x048fe6000004184c */
[--C-:B------:R-:W-:Y:S01]  /*11020*/  FFMA.FTZ R169, R22, UR4, -R154.reuse ;  /* 0x0000000416a97c23 */ /* 0x100fe2000801089a */
[----:B------:R-:W-:Y:S01]  /*11030*/  FFMA.FTZ R168, R23, UR4, -R154 ;  /* 0x0000000417a87c23 */ /* 0x000fe2000801089a */
[--C-:B------:R-:W-:Y:S03]  /*11040*/  FFMA.FTZ R52, R52, UR4, -R156.reuse ;  /* 0x0000000434347c23 */ /* 0x100fe6000801089c */
[----:B------:R-:W3:Y:S01]  /*11050*/  MUFU.EX2 R161, R161 ;  /* 0x000000a100a17308 */ /* 0x000ee20000000800 */
[----:B-----5:R-:W-:Y:S01]  /*11060*/  F2FP.BF16.F32.PACK_AB R117, R162, R159 ;  /* 0x0000009fa275723e */ /* 0x020fe200000010ff */
[C---:B------:R-:W-:Y:S01]  /*11070*/  HMMA.16816.F32.BF16 R80, R128.reuse, R146, R80 ;  /* 0x000000928050723c */ /* 0x040fe20000041850 */
[----:B------:R-:W-:Y:S02]  /*11080*/  LDSM.16.MT88.4 R144, [R203+0x800] ;  /* 0x00080000cb90783b */ /* 0x000fe40000004200 */
[----:B------:R-:W-:Y:S01]  /*11090*/  FFMA.FTZ R53, R53, UR4, -R156 ;  /* 0x0000000435357c23 */ /* 0x000fe2000801089c */
[--C-:B------:R-:W-:Y:S01]  /*110a0*/  FFMA.FTZ R54, R54, UR4, -R154.reuse ;  /* 0x0000000436367c23 */ /* 0x100fe2000801089a */
[----:B------:R-:W-:Y:S03]  /*110b0*/  FFMA.FTZ R55, R55, UR4, -R154 ;  /* 0x0000000437377c23 */ /* 0x000fe6000801089a */
[----:B------:R-:W-:Y:S01]  /*110c0*/  MUFU.EX2 R163, R163 ;  /* 0x000000a300a37308 */ /* 0x000fe20000000800 */
[--C-:B------:R-:W-:Y:S01]  /*110d0*/  FFMA.FTZ R56, R56, UR4, -R156.reuse ;  /* 0x0000000438387c23 */ /* 0x100fe2000801089c */
[C---:B----4-:R-:W-:Y:S03]  /*110e0*/  HMMA.16816.F32.BF16 R84, R128.reuse, R124, R84 ;  /* 0x0000007c8054723c */ /* 0x050fe60000041854 */
[----:B------:R-:W-:Y:S01]  /*110f0*/  FFMA.FTZ R57, R57, UR4, -R156 ;  /* 0x0000000439397c23 */ /* 0x000fe2000801089c */
[--C-:B------:R-:W-:Y:S01]  /*11100*/  FFMA.FTZ R58, R58, UR4, -R154.reuse ;  /* 0x000000043a3a7c23 */ /* 0x100fe2000801089a */
[----:B------:R-:W-:Y:S03]  /*11110*/  FFMA.FTZ R59, R59, UR4, -R154 ;  /* 0x000000043b3b7c23 */ /* 0x000fe6000801089a */
[----:B------:R-:W4:Y:S01]  /*11120*/  MUFU.EX2 R164, R164 ;  /* 0x000000a400a47308 */ /* 0x000f220000000800 */
[----:B---3--:R-:W-:Y:S01]  /*11130*/  F2FP.BF16.F32.PACK_AB R118, R161, R160 ;  /* 0x000000a0a176723e */ /* 0x008fe200000010ff */
[C---:B------:R-:W-:Y:S01]  /*11140*/  HMMA.16816.F32.BF16 R88, R128.reuse, R126, R88 ;  /* 0x0000007e8058723c */ /* 0x040fe20000041858 */
[----:B------:R-:W3:Y:S02]  /*11150*/  LDSM.16.MT88.4 R124, [R134+0x4000] ;  /* 0x00400000867c783b */ /* 0x000ee40000004200 */
[--C-:B------:R-:W-:Y:S01]  /*11160*/  FFMA.FTZ R48, R48, UR4, -R156.reuse ;  /* 0x0000000430307c23 */ /* 0x100fe2000801089c */
[----:B------:R-:W-:Y:S01]  /*11170*/  FFMA.FTZ R49, R49, UR4, -R156 ;  /* 0x0000000431317c23 */ /* 0x000fe2000801089c */
[--C-:B------:R-:W-:Y:S03]  /*11180*/  FFMA.FTZ R50, R50, UR4, -R154.reuse ;  /* 0x0000000432327c23 */ /* 0x100fe6000801089a */
[----:B------:R-:W-:Y:S01]  /*11190*/  MUFU.EX2 R52, R52 ;  /* 0x0000003400347308 */ /* 0x000fe20000000800 */
[--C-:B------:R-:W-:Y:S01]  /*111a0*/  FFMA.FTZ R51, R51, UR4, -R154.reuse ;  /* 0x0000000433337c23 */ /* 0x100fe2000801089a */
[C---:B--2---:R-:W-:Y:S03]  /*111b0*/  HMMA.16816.F32.BF16 R92, R128.reuse, R136, R92 ;  /* 0x00000088805c723c */ /* 0x044fe6000004185c */
[----:B------:R-:W-:Y:S01]  /*111c0*/  FFMA.FTZ R62, R62, UR4, -R154 ;  /* 0x000000043e3e7c23 */ /* 0x000fe2000801089a */
[----:B------:R-:W-:Y:S01]  /*111d0*/  FFMA.FTZ R155, R2, R225, R155 ;  /* 0x000000e1029b7223 */ /* 0x000fe2000001009b */
[----:B------:R-:W-:Y:S03]  /*111e0*/  ISETP.NE.AND P1, PT, R212, RZ, PT ;  /* 0x000000ffd400720c */ /* 0x000fe60003f25270 */
[----:B------:R-:W-:Y:S01]  /*111f0*/  MUFU.EX2 R53, R53 ;  /* 0x0000003500357308 */ /* 0x000fe20000000800 */
[----:B----4-:R-:W-:Y:S01]  /*11200*/  F2FP.BF16.F32.PACK_AB R119, R164, R163 ;  /* 0x000000a3a477723e */ /* 0x010fe200000010ff */
[C---:B------:R-:W-:Y:S01]  /*11210*/  HMMA.16816.F32.BF16 R96, R128.reuse, R138, R96 ;  /* 0x0000008a8060723c */ /* 0x040fe20000041860 */
[----:B------:R-:W2:Y:S02]  /*11220*/  LDSM.16.MT88.4 R136, [R203+0x4000] ;  /* 0x00400000cb88783b */ /* 0x000ea40000004200 */
[----:B------:R-:W-:Y:S01]  /*11230*/  FFMA.FTZ R153, R0, R223, R153 ;  /* 0x000000df00997223 */ /* 0x000fe20000010099 */
[----:B------:R-:W-:Y:S04]  /*11240*/  FADD.FTZ R155, R152, R155 ;  /* 0x0000009b989b7221 */ /* 0x000fe80000010000 */
[----:B------:R-:W-:Y:S01]  /*11250*/  MUFU.EX2 R54, R54 ;  /* 0x0000003600367308 */ /* 0x000fe20000000800 */
[----:B------:R-:W-:Y:S01]  /*11260*/  FADD.FTZ R153, R151, R153 ;  /* 0x0000009997997221 */ /* 0x000fe20000010000 */
[C---:B-1----:R-:W-:Y:S03]  /*11270*/  HMMA.16816.F32.BF16 R100, R128.reuse, R140, R100 ;  /* 0x0000008c8064723c */ /* 0x042fe60000041864 */
[----:B------:R-:W-:Y:S01]  /*11280*/  FADD.FTZ R0, R150, R155 ;  /* 0x0000009b96007221 */ /* 0x000fe20000010000 */
[----:B------:R-:W-:Y:S04]  /*11290*/  FADD.FTZ R2, R148, R153 ;  /* 0x0000009994027221 */ /* 0x000fe80000010000 */
[----:B------:R-:W-:Y:S01]  /*112a0*/  MUFU.EX2 R55, R55 ;  /* 0x0000003700377308 */ /* 0x000fe20000000800 */
[----:B------:R-:W-:Y:S01]  /*112b0*/  FADD.FTZ R0, R149, R0 ;  /* 0x0000000095007221 */ /* 0x000fe20000010000 */
[C---:B------:R-:W-:Y:S01]  /*112c0*/  HMMA.16816.F32.BF16 R104, R128.reuse, R142, R104 ;  /* 0x0000008e8068723c */ /* 0x040fe20000041868 */
[----:B------:R-:W1:Y:S02]  /*112d0*/  LDSM.16.MT88.4 R140, [R196+0xc800] ;  /* 0x00c80000c48c783b */ /* 0x000e640000004200 */
[----:B------:R-:W-:Y:S01]  /*112e0*/  FADD.FTZ R2, R135, R2 ;  /* 0x0000000287027221 */ /* 0x000fe20000010000 */
[----:B------:R-:W-:Y:S04]  /*112f0*/  MOV R135, R132 ;  /* 0x0000008400877202 */ /* 0x000fe80000000f00 */
[----:B------:R-:W-:Y:S01]  /*11300*/  MUFU.EX2 R56, R56 ;  /* 0x0000003800387308 */ /* 0x000fe20000000800 */
[----:B------:R-:W-:Y:S01]  /*11310*/  FADD.FTZ R159, R159, R2 ;  /* 0x000000029f9f7221 */ /* 0x000fe20000010000 */
[C---:B---3--:R-:W-:Y:S03]  /*11320*/  HMMA.16816.F32.BF16 R12, R128.reuse, R124, R12 ;  /* 0x0000007c800c723c */ /* 0x048fe6000004180c */
[----:B------:R-:W-:Y:S05]  /*11330*/  FADD.FTZ R162, R162, R159 ;  /* 0x0000009fa2a27221 */ /* 0x000fea0000010000 */
[----:B------:R-:W-:Y:S01]  /*11340*/  MUFU.EX2 R57, R57 ;  /* 0x0000003900397308 */ /* 0x000fe20000000800 */
[----:B------:R-:W-:Y:S01]  /*11350*/  FADD.FTZ R163, R163, R162 ;  /* 0x000000a2a3a37221 */ /* 0x000fe20000010000 */
[C---:B------:R-:W-:Y:S01]  /*11360*/  HMMA.16816.F32.BF16 R108, R128.reuse, R126, R108 ;  /* 0x0000007e806c723c */ /* 0x040fe2000004186c */
[----:B------:R-:W3:Y:S02]  /*11370*/  LDSM.16.MT88.4 R124, [R134+0x800] ;  /* 0x00080000867c783b */ /* 0x000ee40000004200 */
[----:B------:R-:W-:Y:S05]  /*11380*/  FADD.FTZ R164, R164, R163 ;  /* 0x000000a3a4a47221 */ /* 0x000fea0000010000 */
[----:B------:R-:W-:Y:S01]  /*11390*/  MUFU.EX2 R58, R58 ;  /* 0x0000003a003a7308 */ /* 0x000fe20000000800 */
[C---:B--2---:R-:W-:Y:S09]  /*113a0*/  HMMA.16816.F32.BF16 R112, R128.reuse, R136, R112 ;  /* 0x000000888070723c */ /* 0x044ff20000041870 */
[----:B------:R-:W-:Y:S01]  /*113b0*/  MUFU.EX2 R59, R59 ;  /* 0x0000003b003b7308 */ /* 0x000fe20000000800 */
[----:B------:R-:W-:Y:S01]  /*113c0*/  HMMA.16816.F32.BF16 R16, R128, R138, R16 ;  /* 0x0000008a8010723c */ /* 0x000fe20000041810 */
[----:B------:R-:W-:Y:S08]  /*113d0*/  LDSM.16.MT88.4 R128, [R134+0x4800] ;  /* 0x004800008680783b */ /* 0x000ff00000004200 */
[----:B------:R-:W-:Y:S01]  /*113e0*/  MUFU.EX2 R165, R165 ;  /* 0x000000a500a57308 */ /* 0x000fe20000000800 */
[C---:B------:R-:W-:Y:S01]  /*113f0*/  HMMA.16816.F32.BF16 R4, R116.reuse, R120, R4 ;  /* 0x000000787404723c */ /* 0x040fe20000041804 */
[----:B------:R-:W-:Y:S08]  /*11400*/  LDSM.16.MT88.4 R136, [R203+0x4800] ;  /* 0x00480000cb88783b */ /* 0x000ff00000004200 */
[----:B------:R-:W2:Y:S01]  /*11410*/  MUFU.EX2 R166, R166 ;  /* 0x000000a600a67308 */ /* 0x000ea20000000800 */
[C---:B------:R-:W-:Y:S01]  /*11420*/  HMMA.16816.F32.BF16 R8, R116.reuse, R122, R8 ;  /* 0x0000007a7408723c */ /* 0x040fe20000041808 */
[----:B------:R-:W4:Y:S08]  /*11430*/  LDSM.16.MT88.4 R120, [R197+0x10800] ;  /* 0x01080000c578783b */ /* 0x000f300000004200 */
[----:B------:R-:W-:Y:S01]  /*11440*/  MUFU.EX2 R169, R169 ;  /* 0x000000a900a97308 */ /* 0x000fe20000000800 */
[C---:B-1----:R-:W-:Y:S09]  /*11450*/  HMMA.16816.F32.BF16 R68, R116.reuse, R140, R68 ;  /* 0x0000008c7444723c */ /* 0x042ff20000041844 */
[----:B------:R-:W1:Y:S01]  /*11460*/  MUFU.EX2 R168, R168 ;  /* 0x000000a800a87308 */ /* 0x000e620000000800 */
[----:B--2---:R-:W-:Y:S01]  /*11470*/  F2FP.BF16.F32.PACK_AB R20, R166, R165 ;  /* 0x000000a5a614723e */ /* 0x004fe200000010ff */
[C---:B------:R-:W-:Y:S01]  /*11480*/  HMMA.16816.F32.BF16 R72, R116.reuse, R142, R72 ;  /* 0x0000008e7448723c */ /* 0x040fe20000041848 */
[----:B------:R-:W-:Y:S07]  /*11490*/  LDSM.16.MT88.4 R140, [R197+0xd000] ;  /* 0x00d00000c58c783b */ /* 0x000fee0000004200 */
[----:B------:R-:W-:Y:S01]  /*114a0*/  MUFU.EX2 R167, R167 ;  /* 0x000000a700a77308 */ /* 0x000fe20000000800 */
[C---:B---3--:R-:W-:Y:S09]  /*114b0*/  HMMA.16816.F32.BF16 R76, R116.reuse, R124, R76 ;  /* 0x0000007c744c723c */ /* 0x048ff2000004184c */
[----:B------:R-:W2:Y:S01]  /*114c0*/  MUFU.EX2 R170, R170 ;  /* 0x000000aa00aa7308 */ /* 0x000ea20000000800 */
[C---:B-1----:R-:W-:Y:S01]  /*114d0*/  F2FP.BF16.F32.PACK_AB R21, R168.reuse, R169 ;  /* 0x000000a9a815723e */ /* 0x042fe200000010ff */
[----:B------:R-:W-:Y:S01]  /*114e0*/  FADD.FTZ R169, R169, R164 ;  /* 0x000000a4a9a97221 */ /* 0x000fe20000010000 */
[C---:B------:R-:W-:Y:S01]  /*114f0*/  HMMA.16816.F32.BF16 R80, R116.reuse, R126, R80 ;  /* 0x0000007e7450723c */ /* 0x040fe20000041850 */
[----:B------:R-:W1:Y:S02]  /*11500*/  LDSM.16.MT88.4 R124, [R196+0x10800] ;  /* 0x01080000c47c783b */ /* 0x000e640000004200 */
[----:B------:R-:W-:Y:S04]  /*11510*/  FADD.FTZ R168, R168, R169 ;  /* 0x000000a9a8a87221 */ /* 0x000fe80000010000 */
[----:B------:R-:W-:Y:S01]  /*11520*/  MUFU.EX2 R171, R171 ;  /* 0x000000ab00ab7308 */ /* 0x000fe20000000800 */
[C---:B------:R-:W-:Y:S09]  /*11530*/  HMMA.16816.F32.BF16 R84, R116.reuse, R144, R84 ;  /* 0x000000907454723c */ /* 0x040ff20000041854 */
[----:B------:R-:W3:Y:S01]  /*11540*/  MUFU.EX2 R172, R172 ;  /* 0x000000ac00ac7308 */ /* 0x000ee20000000800 */
[----:B--2---:R-:W-:Y:S01]  /*11550*/  F2FP.BF16.F32.PACK_AB R22, R170, R167 ;  /* 0x000000a7aa16723e */ /* 0x004fe200000010ff */
[C---:B------:R-:W-:Y:S01]  /*11560*/  HMMA.16816.F32.BF16 R88, R116.reuse, R146, R88 ;  /* 0x000000927458723c */ /* 0x040fe20000041858 */
[----:B------:R-:W2:Y:S07]  /*11570*/  LDSM.16.MT88.4 R144, [R196+0xd000] ;  /* 0x00d00000c490783b */ /* 0x000eae0000004200 */
[----:B------:R-:W-:Y:S01]  /*11580*/  MUFU.EX2 R173, R173 ;  /* 0x000000ad00ad7308 */ /* 0x000fe20000000800 */
[C---:B----4-:R-:W-:Y:S09]  /*11590*/  HMMA.16816.F32.BF16 R92, R116.reuse, R120, R92 ;  /* 0x00000078745c723c */ /* 0x050ff2000004185c */
[----:B------:R-:W-:Y:S01]  /*115a0*/  MUFU.EX2 R174, R174 ;  /* 0x000000ae00ae7308 */ /* 0x000fe20000000800 */
[----:B---3--:R-:W-:Y:S01]  /*115b0*/  F2FP.BF16.F32.PACK_AB R23, R172, R171 ;  /* 0x000000abac17723e */ /* 0x008fe200000010ff */
[C---:B------:R-:W-:Y:S01]  /*115c0*/  HMMA.16816.F32.BF16 R96, R116.reuse, R122, R96 ;  /* 0x0000007a7460723c */ /* 0x040fe20000041860 */
[----:B------:R-:W3:Y:S07]  /*115d0*/  LDSM.16.MT88.4 R120, [R134+0x1000] ;  /* 0x001000008678783b */ /* 0x000eee0000004200 */
[----:B------:R-:W-:Y:S01]  /*115e0*/  MUFU.EX2 R175, R175 ;  /* 0x000000af00af7308 */ /* 0x000fe20000000800 */
[C---:B-1----:R-:W-:Y:S09]  /*115f0*/  HMMA.16816.F32.BF16 R100, R116.reuse, R124, R100 ;  /* 0x0000007c7464723c */ /* 0x042ff20000041864 */
[----:B------:R-:W-:Y:S01]  /*11600*/  MUFU.EX2 R176, R176 ;  /* 0x000000b000b07308 */ /* 0x000fe20000000800 */
[C---:B------:R-:W-:Y:S01]  /*11610*/  HMMA.16816.F32.BF16 R104, R116.reuse, R126, R104 ;  /* 0x0000007e7468723c */ /* 0x040fe20000041868 */
[----:B------:R-:W-:Y:S08]  /*11620*/  LDSM.16.MT88.4 R124, [R134+0x5000] ;  /* 0x00500000867c783b */ /* 0x000ff00000004200 */
[----:B------:R-:W-:Y:S01]  /*11630*/  MUFU.EX2 R48, R48 ;  /* 0x0000003000307308 */ /* 0x000fe20000000800 */
[C---:B------:R-:W-:Y:S09]  /*11640*/  HMMA.16816.F32.BF16 R12, R116.reuse, R128, R12 ;  /* 0x00000080740c723c */ /* 0x040ff2000004180c */
[----:B------:R-:W-:Y:S01]  /*11650*/  MUFU.EX2 R49, R49 ;  /* 0x0000003100317308 */ /* 0x000fe20000000800 */
[C---:B------:R-:W-:Y:S01]  /*11660*/  HMMA.16816.F32.BF16 R108, R116.reuse, R130, R108 ;  /* 0x00000082746c723c */ /* 0x040fe2000004186c */
[----:B------:R-:W-:Y:S08]  /*11670*/  LDSM.16.MT88.4 R128, [R203+0x5000] ;  /* 0x00500000cb80783b */ /* 0x000ff00000004200 */
[----:B------:R-:W-:Y:S01]  /*11680*/  MUFU.EX2 R50, R50 ;  /* 0x0000003200327308 */ /* 0x000fe20000000800 */
[C---:B------:R-:W-:Y:S03]  /*11690*/  HMMA.16816.F32.BF16 R112, R116.reuse, R136, R112 ;  /* 0x000000887470723c */ /* 0x040fe60000041870 */
[--C-:B------:R-:W-:Y:S01]  /*116a0*/  FFMA.FTZ R136, R28, UR4, -R156.reuse ;  /* 0x000000041c887c23 */ /* 0x100fe2000801089c */
[----:B------:R-:W-:Y:S05]  /*116b0*/  FFMA.FTZ R137, R29, UR4, -R156 ;  /* 0x000000041d897c23 */ /* 0x000fea000801089c */
[----:B------:R-:W-:Y:S01]  /*116c0*/  MUFU.EX2 R51, R51 ;  /* 0x0000003300337308 */ /* 0x000fe20000000800 */
[----:B------:R-:W-:Y:S01]  /*116d0*/  HMMA.16816.F32.BF16 R16, R116, R138, R16 ;  /* 0x0000008a7410723c */ /* 0x000fe20000041810 */
[----:B------:R-:W1:Y:S02]  /*116e0*/  LDSM.16.MT88.4 R116, [R197+0x11000] ;  /* 0x01100000c574783b */ /* 0x000e640000004200 */
[----:B------:R-:W-:Y:S01]  /*116f0*/  FFMA.FTZ R139, R31, UR4, -R154 ;  /* 0x000000041f8b7c23 */ /* 0x000fe2000801089a */
[----:B------:R-:W-:Y:S05]  /*11700*/  FFMA.FTZ R138, R32, UR4, -R156 ;  /* 0x00000004208a7c23 */ /* 0x000fea000801089c */
[----:B------:R-:W-:Y:S01]  /*11710*/  MUFU.EX2 R136, R136 ;  /* 0x0000008800887308 */ /* 0x000fe20000000800 */
[C---:B------:R-:W-:Y:S05]  /*11720*/  HMMA.16816.F32.BF16 R4, R20.reuse, R140, R4 ;  /* 0x0000008c1404723c */ /* 0x040fea0000041804 */
[----:B------:R-:W-:Y:S01]  /*11730*/  FFMA.FTZ R140, R30, UR4, -R154 ;  /* 0x000000041e8c7c23 */ /* 0x000fe2000801089a */
[----:B------:R-:W-:Y:S01]  /*11740*/  FFMA.FTZ R141, R33, UR4, -R156 ;  /* 0x00000004218d7c23 */ /* 0x000fe2000801089c */
[----:B------:R-:W-:Y:S01]  /*11750*/  LDSM.16.MT88.4 R28, [R196+0xd800] ;  /* 0x00d80000c41c783b */ /* 0x000fe20000004200 */
[C---:B------:R-:W-:Y:S01]  /*11760*/  HMMA.16816.F32.BF16 R8, R20.reuse, R142, R8 ;  /* 0x0000008e1408723c */ /* 0x040fe20000041808 */
[----:B------:R-:W4:Y:S02]  /*11770*/  MUFU.EX2 R137, R137 ;  /* 0x0000008900897308 */ /* 0x000f240000000800 */
[--C-:B------:R-:W-:Y:S01]  /*11780*/  FFMA.FTZ R142, R34, UR4, -R154.reuse ;  /* 0x00000004228e7c23 */ /* 0x100fe2000801089a */
[----:B------:R-:W-:Y:S03]  /*11790*/  FFMA.FTZ R143, R35, UR4, -R154 ;  /* 0x00000004238f7c23 */ /* 0x000fe6000801089a */
[----:B------:R-:W-:Y:S01]  /*117a0*/  LDSM.16.MT88.4 R32, [R203+0x1800] ;  /* 0x00180000cb20783b */ /* 0x000fe20000004200 */
[C---:B--2---:R-:W-:Y:S03]  /*117b0*/  HMMA.16816.F32.BF16 R68, R20.reuse, R144, R68 ;  /* 0x000000901444723c */ /* 0x044fe60000041844 */
[----:B------:R-:W-:Y:S01]  /*117c0*/  MUFU.EX2 R140, R140 ;  /* 0x0000008c008c7308 */ /* 0x000fe20000000800 */
[--C-:B------:R-:W-:Y:S01]  /*117d0*/  FFMA.FTZ R144, R36, UR4, -R156.reuse ;  /* 0x0000000424907c23 */ /* 0x100fe2000801089c */
[----:B------:R-:W-:Y:S03]  /*117e0*/  FFMA.FTZ R145, R37, UR4, -R156 ;  /* 0x0000000425917c23 */ /* 0x000fe6000801089c */
[C---:B------:R-:W-:Y:S05]  /*117f0*/  HMMA.16816.F32.BF16 R72, R20.reuse, R146, R72 ;  /* 0x000000921448723c */ /* 0x040fea0000041848 */
[----:B------:R-:W2:Y:S01]  /*11800*/  MUFU.EX2 R139, R139 ;  /* 0x0000008b008b7308 */ /* 0x000ea20000000800 */
[----:B------:R-:W-:Y:S01]  /*11810*/  FFMA.FTZ R146, R38, UR4, -R154 ;  /* 0x0000000426927c23 */ /* 0x000fe2000801089a */
[--C-:B------:R-:W-:Y:S01]  /*11820*/  FFMA.FTZ R147, R40, UR4, -R156.reuse ;  /* 0x0000000428937c23 */ /* 0x100fe2000801089c */
[----:B------:R-:W-:Y:S01]  /*11830*/  LDSM.16.MT88.4 R36, [R196+0xe000] ;  /* 0x00e00000c424783b */ /* 0x000fe20000004200 */
[C---:B---3--:R-:W-:Y:S06]  /*11840*/  HMMA.16816.F32.BF16 R76, R20.reuse, R120, R76 ;  /* 0x00000078144c723c */ /* 0x048fec000004184c */
[----:B------:R-:W-:Y:S01]  /*11850*/  MUFU.EX2 R138, R138 ;  /* 0x0000008a008a7308 */ /* 0x000fe20000000800 */
[----:B------:R-:W-:Y:S01]  /*11860*/  LDSM.16.MT88.4 R40, [R203+0x6000] ;  /* 0x00600000cb28783b */ /* 0x000fe20000004200 */
[C---:B------:R-:W-:Y:S08]  /*11870*/  HMMA.16816.F32.BF16 R80, R20.reuse, R122, R80 ;  /* 0x0000007a1450723c */ /* 0x040ff00000041850 */
[----:B------:R-:W3:Y:S01]  /*11880*/  MUFU.EX2 R141, R141 ;  /* 0x0000008d008d7308 */ /* 0x000ee20000000800 */
[----:B------:R-:W5:Y:S01]  /*11890*/  LDSM.16.MT88.4 R120, [R196+0x11000] ;  /* 0x01100000c478783b */ /* 0x000f620000004200 */
[C---:B------:R-:W-:Y:S08]  /*118a0*/  HMMA.16816.F32.BF16 R84, R20.reuse, R24, R84 ;  /* 0x000000181454723c */ /* 0x040ff00000041854 */
[----:B------:R-:W-:Y:S01]  /*118b0*/  MUFU.EX2 R142, R142 ;  /* 0x0000008e008e7308 */ /* 0x000fe20000000800 */
[C---:B------:R-:W-:Y:S01]  /*118c0*/  HMMA.16816.F32.BF16 R88, R20.reuse, R26, R88 ;  /* 0x0000001a1458723c */ /* 0x040fe20000041858 */
[----:B------:R-:W3:Y:S08]  /*118d0*/  LDSM.16.MT88.4 R24, [R197+0xd800] ;  /* 0x00d80000c518783b */ /* 0x000ef00000004200 */
[----:B------:R-:W3:Y:S01]  /*118e0*/  MUFU.EX2 R143, R143 ;  /* 0x0000008f008f7308 */ /* 0x000ee20000000800 */
[C---:B-1----:R-:W-:Y:S09]  /*118f0*/  HMMA.16816.F32.BF16 R92, R20.reuse, R116, R92 ;  /* 0x00000074145c723c */ /* 0x042ff2000004185c */
[----:B------:R-:W-:Y:S01]  /*11900*/  MUFU.EX2 R144, R144 ;  /* 0x0000009000907308 */ /* 0x000fe20000000800 */
[C---:B------:R-:W-:Y:S01]  /*11910*/  HMMA.16816.F32.BF16 R96, R20.reuse, R118, R96 ;  /* 0x000000761460723c */ /* 0x040fe20000041860 */
[----:B------:R-:W1:Y:S08]  /*11920*/  LDSM.16.MT88.4 R116, [R134+0x1800] ;  /* 0x001800008674783b */ /* 0x000e700000004200 */
[----:B------:R-:W1:Y:S10]  /*11930*/  MUFU.EX2 R145, R145 ;  /* 0x0000009100917308 */ /* 0x000e740000000800 */
[----:B------:R-:W1:Y:S01]  /*11940*/  MUFU.EX2 R146, R146 ;  /* 0x0000009200927308 */ /* 0x000e620000000800 */
[C---:B-----5:R-:W-:Y:S09]  /*11950*/  HMMA.16816.F32.BF16 R100, R20.reuse, R120, R100 ;  /* 0x000000781464723c */ /* 0x060ff20000041864 */
[----:B------:R-:W5:Y:S01]  /*11960*/  MUFU.EX2 R147, R147 ;  /* 0x0000009300937308 */ /* 0x000f620000000800 */
[C---:B------:R-:W-:Y:S01]  /*11970*/  HMMA.16816.F32.BF16 R104, R20.reuse, R122, R104 ;  /* 0x0000007a1468723c */ /* 0x040fe20000041868 */
[----:B------:R-:W-:Y:S07]  /*11980*/  LDSM.16.MT88.4 R120, [R203+0x5800] ;  /* 0x00580000cb78783b */ /* 0x000fee0000004200 */
[C---:B------:R-:W-:Y:S08]  /*11990*/  HMMA.16816.F32.BF16 R12, R20.reuse, R124, R12 ;  /* 0x0000007c140c723c */ /* 0x040ff0000004180c */
[C---:B------:R-:W-:Y:S01]  /*119a0*/  HMMA.16816.F32.BF16 R108, R20.reuse, R126, R108 ;  /* 0x0000007e146c723c */ /* 0x040fe2000004186c */
[----:B------:R-:W-:Y:S07]  /*119b0*/  LDSM.16.MT88.4 R124, [R197+0xf800] ;  /* 0x00f80000c57c783b */ /* 0x000fee0000004200 */
[C---:B------:R-:W-:Y:S08]  /*119c0*/  HMMA.16816.F32.BF16 R112, R20.reuse, R128, R112 ;  /* 0x000000801470723c */ /* 0x040ff00000041870 */
[----:B------:R-:W-:Y:S03]  /*119d0*/  HMMA.16816.F32.BF16 R16, R20, R130, R16 ;  /* 0x000000821410723c */ /* 0x000fe60000041810 */
[----:B----4-:R-:W-:Y:S02]  /*119e0*/  F2FP.BF16.F32.PACK_AB R20, R137, R136 ;  /* 0x000000888914723e */ /* 0x010fe400000010ff */
[----:B--2---:R-:W-:Y:S02]  /*119f0*/  F2FP.BF16.F32.PACK_AB R21, R139, R140 ;  /* 0x0000008c8b15723e */ /* 0x004fe400000010ff */
[----:B---3--:R-:W-:Y:S02]  /*11a00*/  F2FP.BF16.F32.PACK_AB R22, R141, R138 ;  /* 0x0000008a8d16723e */ /* 0x008fe400000010ff */
[----:B------:R-:W-:Y:S07]  /*11a10*/  F2FP.BF16.F32.PACK_AB R23, R143, R142 ;  /* 0x0000008e8f17723e */ /* 0x000fee00000010ff */
[C---:B------:R-:W-:Y:S08]  /*11a20*/  HMMA.16816.F32.BF16 R4, R20.reuse, R24, R4 ;  /* 0x000000181404723c */ /* 0x040ff00000041804 */
        /* <DEDUP_REMOVED lines=18> */
[C---:B------:R-:W-:Y:S08]  /*11b50*/  HMMA.16816.F32.BF16 R108, R20.reuse, R118, R108 ;  /* 0x00000076146c723c */ /* 0x040ff0000004186c */
[C---:B------:R-:W-:Y:S03]  /*11b60*/  HMMA.16816.F32.BF16 R112, R20.reuse, R120, R112 ;  /* 0x000000781470723c */ /* 0x040fe60000041870 */
[--C-:B------:R-:W-:Y:S01]  /*11b70*/  FFMA.FTZ R120, R44, UR4, -R156.reuse ;  /* 0x000000042c787c23 */ /* 0x100fe2000801089c */
[----:B------:R-:W-:Y:S04]  /*11b80*/  FFMA.FTZ R121, R45, UR4, -R156 ;  /* 0x000000042d797c23 */ /* 0x000fe8000801089c */
[----:B------:R-:W-:Y:S01]  /*11b90*/  HMMA.16816.F32.BF16 R16, R20, R122, R16 ;  /* 0x0000007a1410723c */ /* 0x000fe20000041810 */
[----:B------:R-:W-:Y:S02]  /*11ba0*/  MUFU.EX2 R120, R120 ;  /* 0x0000007800787308 */ /* 0x000fe40000000800 */
[----:B------:R-:W-:Y:S01]  /*11bb0*/  F2FP.BF16.F32.PACK_AB R20, R145, R144 ;  /* 0x000000909114723e */ /* 0x000fe200000010ff */
[--C-:B------:R-:W-:Y:S01]  /*11bc0*/  FFMA.FTZ R122, R46, UR4, -R154.reuse ;  /* 0x000000042e7a7c23 */ /* 0x100fe2000801089a */
[----:B------:R-:W-:Y:S01]  /*11bd0*/  F2FP.BF16.F32.PACK_AB R21, R173, R146 ;  /* 0x00000092ad15723e */ /* 0x000fe200000010ff */
[----:B------:R-:W-:Y:S01]  /*11be0*/  FFMA.FTZ R123, R47, UR4, -R154 ;  /* 0x000000042f7b7c23 */ /* 0x000fe2000801089a */
[----:B-----5:R-:W-:Y:S01]  /*11bf0*/  F2FP.BF16.F32.PACK_AB R22, R174, R147 ;  /* 0x00000093ae16723e */ /* 0x020fe200000010ff */
[----:B------:R-:W-:Y:S01]  /*11c00*/  LDSM.16.MT88.4 R44, [R196+0xe800] ;  /* 0x00e80000c42c783b */ /* 0x000fe20000004200 */
[----:B------:R-:W-:Y:S02]  /*11c10*/  F2FP.BF16.F32.PACK_AB R23, R176, R175 ;  /* 0x000000afb017723e */ /* 0x000fe400000010ff */
[----:B------:R-:W1:Y:S05]  /*11c20*/  MUFU.EX2 R121, R121 ;  /* 0x0000007900797308 */ /* 0x000e6a0000000800 */
[C---:B----4-:R-:W-:Y:S05]  /*11c30*/  HMMA.16816.F32.BF16 R4, R20.reuse, R32, R4 ;  /* 0x000000201404723c */ /* 0x050fea0000041804 */
[----:B------:R-:W-:Y:S03]  /*11c40*/  MUFU.EX2 R122, R122 ;  /* 0x0000007a007a7308 */ /* 0x000fe60000000800 */
[C---:B------:R-:W-:Y:S01]  /*11c50*/  HMMA.16816.F32.BF16 R8, R20.reuse, R34, R8 ;  /* 0x000000221408723c */ /* 0x040fe20000041808 */
[----:B------:R-:W4:Y:S06]  /*11c60*/  LDSM.16.MT88.4 R32, [R197+0x12000] ;  /* 0x01200000c520783b */ /* 0x000f2c0000004200 */
[----:B------:R-:W5:Y:S01]  /*11c70*/  MUFU.EX2 R123, R123 ;  /* 0x0000007b007b7308 */ /* 0x000f620000000800 */
[C---:B------:R-:W-:Y:S08]  /*11c80*/  HMMA.16816.F32.BF16 R68, R20.reuse, R36, R68 ;  /* 0x000000241444723c */ /* 0x040ff00000041844 */
[C---:B------:R-:W-:Y:S01]  /*11c90*/  HMMA.16816.F32.BF16 R72, R20.reuse, R38, R72 ;  /* 0x000000261448723c */ /* 0x040fe20000041848 */
[----:B------:R-:W-:Y:S07]  /*11ca0*/  LDSM.16.MT88.4 R36, [R134+0x6000] ;  /* 0x006000008624783b */ /* 0x000fee0000004200 */
        /* <DEDUP_REMOVED lines=18> */
[----:B-1----:R-:W-:Y:S02]  /*11dd0*/  F2FP.BF16.F32.PACK_AB R20, R121, R120 ;  /* 0x000000787914723e */ /* 0x002fe400000010ff */
[----:B-----5:R-:W-:Y:S02]  /*11de0*/  F2FP.BF16.F32.PACK_AB R21, R123, R122 ;  /* 0x0000007a7b15723e */ /* 0x020fe400000010ff */
[----:B------:R-:W-:Y:S02]  /*11df0*/  F2FP.BF16.F32.PACK_AB R22, R49, R48 ;  /* 0x000000303116723e */ /* 0x000fe400000010ff */
[----:B------:R-:W-:Y:S07]  /*11e00*/  F2FP.BF16.F32.PACK_AB R23, R51, R50 ;  /* 0x000000323317723e */ /* 0x000fee00000010ff */
[C---:B---3--:R-:W-:Y:S08]  /*11e10*/  HMMA.16816.F32.BF16 R4, R20.reuse, R28, R4 ;  /* 0x0000001c1404723c */ /* 0x048ff00000041804 */
[C---:B------:R-:W-:Y:S01]  /*11e20*/  HMMA.16816.F32.BF16 R8, R20.reuse, R30, R8 ;  /* 0x0000001e1408723c */ /* 0x040fe20000041808 */
[----:B------:R-:W1:Y:S07]  /*11e30*/  LDSM.16.MT88.4 R28, [R197+0x12800] ;  /* 0x01280000c51c783b */ /* 0x000e6e0000004200 */
[C---:B------:R-:W-:Y:S08]  /*11e40*/  HMMA.16816.F32.BF16 R68, R20.reuse, R44, R68 ;  /* 0x0000002c1444723c */ /* 0x040ff00000041844 */
[C---:B------:R-:W-:Y:S01]  /*11e50*/  HMMA.16816.F32.BF16 R72, R20.reuse, R46, R72 ;  /* 0x0000002e1448723c */ /* 0x040fe20000041848 */
[----:B------:R-:W-:Y:S07]  /*11e60*/  LDSM.16.MT88.4 R44, [R196+0xf000] ;  /* 0x00f00000c42c783b */ /* 0x000fee0000004200 */
[C---:B----4-:R-:W-:Y:S08]  /*11e70*/  HMMA.16816.F32.BF16 R76, R20.reuse, R32, R76 ;  /* 0x00000020144c723c */ /* 0x050ff0000004184c */
        /* <DEDUP_REMOVED lines=18> */
[----:B------:R-:W-:Y:S02]  /*11fa0*/  F2FP.BF16.F32.PACK_AB R21, R55, R54 ;  /* 0x000000363715723e */ /* 0x000fe400000010ff */
[----:B------:R-:W-:Y:S02]  /*11fb0*/  F2FP.BF16.F32.PACK_AB R22, R57, R56 ;  /* 0x000000383916723e */ /* 0x000fe400000010ff */
[----:B------:R-:W-:Y:S07]  /*11fc0*/  F2FP.BF16.F32.PACK_AB R23, R59, R58 ;  /* 0x0000003a3b17723e */ /* 0x000fee00000010ff */
[C---:B--2---:R-:W-:Y:S08]  /*11fd0*/  HMMA.16816.F32.BF16 R4, R20.reuse, R24, R4 ;  /* 0x000000181404723c */ /* 0x044ff00000041804 */
[C---:B------:R-:W-:Y:S01]  /*11fe0*/  HMMA.16816.F32.BF16 R8, R20.reuse, R26, R8 ;  /* 0x0000001a1408723c */ /* 0x040fe20000041808 */
[----:B------:R-:W2:Y:S07]  /*11ff0*/  LDSM.16.MT88.4 R24, [R197+0x13000] ;  /* 0x01300000c518783b */ /* 0x000eae0000004200 */
[C---:B------:R-:W-:Y:S03]  /*12000*/  HMMA.16816.F32.BF16 R68, R20.reuse, R44, R68 ;  /* 0x0000002c1444723c */ /* 0x040fe60000041844 */
[--C-:B------:R-:W-:Y:S01]  /*12010*/  FFMA.FTZ R44, R60, UR4, -R156.reuse ;  /* 0x000000043c2c7c23 */ /* 0x100fe2000801089c */
[----:B------:R-:W-:Y:S04]  /*12020*/  FFMA.FTZ R45, R61, UR4, -R156 ;  /* 0x000000043d2d7c23 */ /* 0x000fe8000801089c */
[C---:B------:R-:W-:Y:S01]  /*12030*/  HMMA.16816.F32.BF16 R72, R20.reuse, R46, R72 ;  /* 0x0000002e1448723c */ /* 0x040fe20000041848 */
[----:B------:R-:W-:Y:S02]  /*12040*/  MUFU.EX2 R44, R44 ;  /* 0x0000002c002c7308 */ /* 0x000fe40000000800 */
[--C-:B------:R-:W-:Y:S05]  /*12050*/  FFMA.FTZ R46, R66, UR4, -R154.reuse ;  /* 0x00000004422e7c23 */ /* 0x100fea000801089a */
[C---:B-1----:R-:W-:Y:S03]  /*12060*/  HMMA.16816.F32.BF16 R76, R20.reuse, R28, R76 ;  /* 0x0000001c144c723c */ /* 0x042fe6000004184c */
[----:B------:R-:W1:Y:S05]  /*12070*/  MUFU.EX2 R45, R45 ;  /* 0x0000002d002d7308 */ /* 0x000e6a0000000800 */
[C---:B------:R-:W-:Y:S01]  /*12080*/  HMMA.16816.F32.BF16 R80, R20.reuse, R30, R80 ;  /* 0x0000001e1450723c */ /* 0x040fe20000041850 */
[----:B------:R-:W4:Y:S04]  /*12090*/  LDSM.16.MT88.4 R28, [R196+0x13000] ;  /* 0x01300000c41c783b */ /* 0x000f280000004200 */
[----:B------:R-:W-:Y:S03]  /*120a0*/  MUFU.EX2 R46, R46 ;  /* 0x0000002e002e7308 */ /* 0x000fe60000000800 */
[C---:B---3--:R-:W-:Y:S07]  /*120b0*/  HMMA.16816.F32.BF16 R84, R20.reuse, R32, R84 ;  /* 0x000000201454723c */ /* 0x048fee0000041854 */
[----:B------:R-:W-:Y:S01]  /*120c0*/  MUFU.EX2 R32, R62 ;  /* 0x0000003e00207308 */ /* 0x000fe20000000800 */
[----:B-1----:R-:W-:Y:S01]  /*120d0*/  F2FP.BF16.F32.PACK_AB R116, R45, R44 ;  /* 0x0000002c2d74723e */ /* 0x002fe200000010ff */
[--C-:B------:R-:W-:Y:S01]  /*120e0*/  FFMA.FTZ R33, R63, UR4, -R154.reuse ;  /* 0x000000043f217c23 */ /* 0x100fe2000801089a */
[----:B------:R-:W-:Y:S01]  /*120f0*/  FFMA.FTZ R154, R67, UR4, -R154 ;  /* 0x00000004439a7c23 */ /* 0x000fe2000801089a */
[C---:B------:R-:W-:Y:S06]  /*12100*/  HMMA.16816.F32.BF16 R88, R20.reuse, R34, R88 ;  /* 0x000000221458723c */ /* 0x040fec0000041858 */
[----:B------:R-:W1:Y:S01]  /*12110*/  MUFU.EX2 R33, R33 ;  /* 0x0000002100217308 */ /* 0x000e620000000800 */
[--C-:B------:R-:W-:Y:S01]  /*12120*/  FFMA.FTZ R34, R64, UR4, -R156.reuse ;  /* 0x0000000440227c23 */ /* 0x100fe2000801089c */
[----:B------:R-:W-:Y:S01]  /*12130*/  FFMA.FTZ R156, R65, UR4, -R156 ;  /* 0x00000004419c7c23 */ /* 0x000fe2000801089c */
[C---:B--2---:R-:W-:Y:S07]  /*12140*/  HMMA.16816.F32.BF16 R92, R20.reuse, R24, R92 ;  /* 0x00000018145c723c */ /* 0x044fee000004185c */
[----:B------:R-:W-:Y:S01]  /*12150*/  MUFU.EX2 R34, R34 ;  /* 0x0000002200227308 */ /* 0x000fe20000000800 */
[C---:B------:R-:W-:Y:S01]  /*12160*/  HMMA.16816.F32.BF16 R96, R20.reuse, R26, R96 ;  /* 0x0000001a1460723c */ /* 0x040fe20000041860 */
[----:B------:R-:W2:Y:S08]  /*12170*/  LDSM.16.MT88.4 R24, [R196+0xf800] ;  /* 0x00f80000c418783b */ /* 0x000eb00000004200 */
[----:B------:R-:W3:Y:S01]  /*12180*/  MUFU.EX2 R35, R156 ;  /* 0x0000009c00237308 */ /* 0x000ee20000000800 */
[----:B-1----:R-:W-:Y:S01]  /*12190*/  F2FP.BF16.F32.PACK_AB R117, R33, R32 ;  /* 0x000000202175723e */ /* 0x002fe200000010ff */
[C---:B----4-:R-:W-:Y:S08]  /*121a0*/  HMMA.16816.F32.BF16 R100, R20.reuse, R28, R100 ;  /* 0x0000001c1464723c */ /* 0x050ff00000041864 */
[----:B------:R-:W1:Y:S01]  /*121b0*/  MUFU.EX2 R29, R154 ;  /* 0x0000009a001d7308 */ /* 0x000e620000000800 */
[C---:B------:R-:W-:Y:S03]  /*121c0*/  HMMA.16816.F32.BF16 R104, R20.reuse, R30, R104 ;  /* 0x0000001e1468723c */ /* 0x040fe60000041868 */
[----:B---3--:R-:W-:Y:S05]  /*121d0*/  F2FP.BF16.F32.PACK_AB R118, R35, R34 ;  /* 0x000000222376723e */ /* 0x008fea00000010ff */
[C---:B------:R-:W-:Y:S03]  /*121e0*/  HMMA.16816.F32.BF16 R12, R20.reuse, R36, R12 ;  /* 0x00000024140c723c */ /* 0x040fe6000004180c */
[----:B-1----:R-:W-:Y:S05]  /*121f0*/  F2FP.BF16.F32.PACK_AB R119, R29, R46 ;  /* 0x0000002e1d77723e */ /* 0x002fea00000010ff */
[C---:B------:R-:W-:Y:S08]  /*12200*/  HMMA.16816.F32.BF16 R108, R20.reuse, R38, R108 ;  /* 0x00000026146c723c */ /* 0x040ff0000004186c */
[C---:B------:R-:W-:Y:S08]  /*12210*/  HMMA.16816.F32.BF16 R112, R20.reuse, R40, R112 ;  /* 0x000000281470723c */ /* 0x040ff00000041870 */
[----:B------:R-:W-:Y:S01]  /*12220*/  HMMA.16816.F32.BF16 R16, R20, R42, R16 ;  /* 0x0000002a1410723c */ /* 0x000fe20000041810 */
[----:B------:R-:W1:Y:S07]  /*12230*/  LDSM.16.MT88.4 R20, [R134+0x3800] ;  /* 0x003800008614783b */ /* 0x000e6e0000004200 */
[C---:B------:R-:W-:Y:S01]  /*12240*/  HMMA.16816.F32.BF16 R128, R116.reuse, R124, R4 ;  /* 0x0000007c7480723c */ /* 0x040fe20000041804 */
[----:B------:R-:W3:Y:S07]  /*12250*/  LDSM.16.MT88.4 R4, [R203+0x3800] ;  /* 0x00380000cb04783b */ /* 0x000eee0000004200 */
[C---:B------:R-:W-:Y:S01]  /*12260*/  HMMA.16816.F32.BF16 R124, R116.reuse, R126, R8 ;  /* 0x0000007e747c723c */ /* 0x040fe20000041808 */
[----:B------:R-:W4:Y:S07]  /*12270*/  LDSM.16.MT88.4 R8, [R197+0x13800] ;  /* 0x01380000c508783b */ /* 0x000f2e0000004200 */
[C---:B--2---:R-:W-:Y:S03]  /*12280*/  HMMA.16816.F32.BF16 R68, R116.reuse, R24, R68 ;  /* 0x000000187444723c */ /* 0x044fe60000041844 */
[----:B------:R-:W-:Y:S04]  /*12290*/  FADD.FTZ R25, R157, R0 ;  /* 0x000000009d197221 */ /* 0x000fe80000010000 */
[----:B------:R-:W-:Y:S01]  /*122a0*/  FADD.FTZ R25, R158, R25 ;  /* 0x000000199e197221 */ /* 0x000fe20000010000 */
[C---:B------:R-:W-:Y:S03]  /*122b0*/  HMMA.16816.F32.BF16 R72, R116.reuse, R26, R72 ;  /* 0x0000001a7448723c */ /* 0x040fe60000041848 */
[----:B------:R-:W-:Y:S01]  /*122c0*/  FADD.FTZ R0, R160, R25 ;  /* 0x00000019a0007221 */ /* 0x000fe20000010000 */
[----:B------:R-:W-:Y:S03]  /*122d0*/  FADD.FTZ R27, R171, R168 ;  /* 0x000000a8ab1b7221 */ /* 0x000fe60000010000 */
[----:B------:R-:W-:Y:S01]  /*122e0*/  FADD.FTZ R0, R161, R0 ;  /* 0x00000000a1007221 */ /* 0x000fe20000010000 */
[----:B------:R-:W-:Y:S01]  /*122f0*/  FADD.FTZ R27, R172, R27 ;  /* 0x0000001bac1b7221 */ /* 0x000fe20000010000 */
[C---:B-1----:R-:W-:Y:S03]  /*12300*/  HMMA.16816.F32.BF16 R76, R116.reuse, R20, R76 ;  /* 0x00000014744c723c */ /* 0x042fe6000004184c */
[----:B------:R-:W-:Y:S01]  /*12310*/  FADD.FTZ R165, R165, R0 ;  /* 0x00000000a5a57221 */ /* 0x000fe20000010000 */
[----:B------:R-:W-:Y:S03]  /*12320*/  FADD.FTZ R140, R140, R27 ;  /* 0x0000001b8c8c7221 */ /* 0x000fe60000010000 */
[----:B------:R-:W-:Y:S01]  /*12330*/  FADD.FTZ R166, R166, R165 ;  /* 0x000000a5a6a67221 */ /* 0x000fe20000010000 */
[C---:B------:R-:W-:Y:S01]  /*12340*/  HMMA.16816.F32.BF16 R80, R116.reuse, R22, R80 ;  /* 0x000000167450723c */ /* 0x040fe20000041850 */
[----:B------:R-:W1:Y:S02]  /*12350*/  LDSM.16.MT88.4 R20, [R196+0x13800] ;  /* 0x01380000c414783b */ /* 0x000e640000004200 */
[----:B------:R-:W-:Y:S01]  /*12360*/  FADD.FTZ R25, R167, R166 ;  /* 0x000000a6a7197221 */ /* 0x000fe20000010000 */
[----:B------:R-:W-:Y:S03]  /*12370*/  FADD.FTZ R139, R139, R140 ;  /* 0x0000008c8b8b7221 */ /* 0x000fe60000010000 */
[----:B------:R-:W-:Y:S01]  /*12380*/  FADD.FTZ R25, R170, R25 ;  /* 0x00000019aa197221 */ /* 0x000fe20000010000 */
[C---:B---3--:R-:W-:Y:S03]  /*12390*/  HMMA.16816.F32.BF16 R84, R116.reuse, R4, R84 ;  /* 0x000000047454723c */ /* 0x048fe60000041854 */
[----:B------:R-:W-:Y:S01]  /*123a0*/  FADD.FTZ R136, R136, R25 ;  /* 0x0000001988887221 */ /* 0x000fe20000010000 */
[----:B------:R-:W-:Y:S03]  /*123b0*/  FADD.FTZ R142, R142, R139 ;  /* 0x0000008b8e8e7221 */ /* 0x000fe60000010000 */
[----:B------:R-:W-:Y:S01]  /*123c0*/  FADD.FTZ R137, R137, R136 ;  /* 0x0000008889897221 */ /* 0x000fe20000010000 */
[C---:B------:R-:W-:Y:S01]  /*123d0*/  HMMA.16816.F32.BF16 R88, R116.reuse, R6, R88 ;  /* 0x000000067458723c */ /* 0x040fe20000041858 */
[----:B------:R-:W2:Y:S02]  /*123e0*/  LDSM.16.MT88.4 R4, [R134+0x7800] ;  /* 0x007800008604783b */ /* 0x000ea40000004200 */
[----:B------:R-:W-:Y:S01]  /*123f0*/  FADD.FTZ R138, R138, R137 ;  /* 0x000000898a8a7221 */ /* 0x000fe20000010000 */
[----:B------:R-:W-:Y:S03]  /*12400*/  FADD.FTZ R143, R143, R142 ;  /* 0x0000008e8f8f7221 */ /* 0x000fe60000010000 */
[----:B------:R-:W-:Y:S01]  /*12410*/  FADD.FTZ R141, R141, R138 ;  /* 0x0000008a8d8d7221 */ /* 0x000fe20000010000 */
[C---:B----4-:R-:W-:Y:S03]  /*12420*/  HMMA.16816.F32.BF16 R92, R116.reuse, R8, R92 ;  /* 0x00000008745c723c */ /* 0x050fe6000004185c */
[----:B------:R-:W-:Y:S01]  /*12430*/  FADD.FTZ R0, R144, R141 ;  /* 0x0000008d90007221 */ /* 0x000fe20000010000 */
[----:B------:R-:W-:Y:S03]  /*12440*/  FADD.FTZ R2, R146, R143 ;  /* 0x0000008f92027221 */ /* 0x000fe60000010000 */
[----:B------:R-:W-:Y:S01]  /*12450*/  FADD.FTZ R0, R145, R0 ;  /* 0x0000000091007221 */ /* 0x000fe20000010000 */
[C---:B------:R-:W-:Y:S01]  /*12460*/  HMMA.16816.F32.BF16 R96, R116.reuse, R10, R96 ;  /* 0x0000000a7460723c */ /* 0x040fe20000041860 */
[----:B------:R-:W3:Y:S02]  /*12470*/  LDSM.16.MT88.4 R8, [R203+0x7800] ;  /* 0x00780000cb08783b */ /* 0x000ee40000004200 */
[----:B------:R-:W-:Y:S01]  /*12480*/  FADD.FTZ R2, R173, R2 ;  /* 0x00000002ad027221 */ /* 0x000fe20000010000 */
[----:B------:R-:W-:Y:S01]  /*12490*/  FADD.FTZ R25, R147, R0 ;  /* 0x0000000093197221 */ /* 0x000fe20000010000 */
[----:B------:R-:W-:Y:S02]  /*124a0*/  MOV R0, R133 ;  /* 0x0000008500007202 */ /* 0x000fe40000000f00 */
[----:B------:R-:W-:Y:S01]  /*124b0*/  FADD.FTZ R27, R175, R2 ;  /* 0x00000002af1b7221 */ /* 0x000fe20000010000 */
[----:B------:R-:W-:Y:S01]  /*124c0*/  FADD.FTZ R25, R174, R25 ;  /* 0x00000019ae197221 */ /* 0x000fe20000010000 */
[C---:B-1----:R-:W-:Y:S03]  /*124d0*/  HMMA.16816.F32.BF16 R100, R116.reuse, R20, R100 ;  /* 0x000000147464723c */ /* 0x042fe60000041864 */
[----:B------:R-:W-:Y:S01]  /*124e0*/  FADD.FTZ R27, R176, R27 ;  /* 0x0000001bb01b7221 */ /* 0x000fe20000010000 */
[----:B------:R-:W-:Y:S03]  /*124f0*/  FADD.FTZ R120, R120, R25 ;  /* 0x0000001978787221 */ /* 0x000fe60000010000 */
[----:B------:R-:W-:Y:S01]  /*12500*/  FADD.FTZ R122, R122, R27 ;  /* 0x0000001b7a7a7221 */ /* 0x000fe20000010000 */
[C---:B------:R-:W-:Y:S03]  /*12510*/  HMMA.16816.F32.BF16 R104, R116.reuse, R22, R104 ;  /* 0x000000167468723c */ /* 0x040fe60000041868 */
[----:B------:R-:W-:Y:S01]  /*12520*/  FADD.FTZ R121, R121, R120 ;  /* 0x0000007879797221 */ /* 0x000fe20000010000 */
[----:B------:R-:W-:Y:S03]  /*12530*/  FADD.FTZ R123, R123, R122 ;  /* 0x0000007a7b7b7221 */ /* 0x000fe60000010000 */
[----:B------:R-:W-:Y:S01]  /*12540*/  FADD.FTZ R48, R48, R121 ;  /* 0x0000007930307221 */ /* 0x000fe20000010000 */
[----:B------:R-:W-:Y:S02]  /*12550*/  FADD.FTZ R50, R50, R123 ;  /* 0x0000007b32327221 */ /* 0x000fe40000010000 */
[C---:B--2---:R-:W-:Y:S03]  /*12560*/  HMMA.16816.F32.BF16 R120, R116.reuse, R4, R12 ;  /* 0x000000047478723c */ /* 0x044fe6000004180c */
[----:B------:R-:W-:Y:S01]  /*12570*/  FADD.FTZ R49, R49, R48 ;  /* 0x0000003031317221 */ /* 0x000fe20000010000 */
[----:B------:R-:W-:Y:S03]  /*12580*/  FADD.FTZ R51, R51, R50 ;  /* 0x0000003233337221 */ /* 0x000fe60000010000 */
[----:B------:R-:W-:Y:S01]  /*12590*/  FADD.FTZ R52, R52, R49 ;  /* 0x0000003134347221 */ /* 0x000fe20000010000 */
[C---:B------:R-:W-:Y:S03]  /*125a0*/  HMMA.16816.F32.BF16 R108, R116.reuse, R6, R108 ;  /* 0x00000006746c723c */ /* 0x040fe6000004186c */
[----:B------:R-:W-:Y:S01]  /*125b0*/  FADD.FTZ R54, R54, R51 ;  /* 0x0000003336367221 */ /* 0x000fe20000010000 */
[----:B------:R-:W-:Y:S03]  /*125c0*/  FADD.FTZ R53, R53, R52 ;  /* 0x0000003435357221 */ /* 0x000fe60000010000 */
[----:B------:R-:W-:Y:S01]  /*125d0*/  FADD.FTZ R55, R55, R54 ;  /* 0x0000003637377221 */ /* 0x000fe20000010000 */
[C---:B---3--:R-:W-:Y:S03]  /*125e0*/  HMMA.16816.F32.BF16 R112, R116.reuse, R8, R112 ;  /* 0x000000087470723c */ /* 0x048fe60000041870 */
[----:B------:R-:W-:Y:S01]  /*125f0*/  FADD.FTZ R56, R56, R53 ;  /* 0x0000003538387221 */ /* 0x000fe20000010000 */
[----:B------:R-:W-:Y:S03]  /*12600*/  FADD.FTZ R58, R58, R55 ;  /* 0x000000373a3a7221 */ /* 0x000fe60000010000 */
[----:B------:R-:W-:Y:S01]  /*12610*/  FADD.FTZ R57, R57, R56 ;  /* 0x0000003839397221 */ /* 0x000fe20000010000 */
[----:B------:R-:W-:Y:S03]  /*12620*/  HMMA.16816.F32.BF16 R116, R116, R10, R16 ;  /* 0x0000000a7474723c */ /* 0x000fe60000041810 */
[----:B------:R-:W-:Y:S01]  /*12630*/  FADD.FTZ R59, R59, R58 ;  /* 0x0000003a3b3b7221 */ /* 0x000fe20000010000 */
[----:B------:R-:W-:Y:S03]  /*12640*/  FADD.FTZ R44, R44, R57 ;  /* 0x000000392c2c7221 */ /* 0x000fe60000010000 */
[----:B------:R-:W-:Y:S01]  /*12650*/  FADD.FTZ R32, R32, R59 ;  /* 0x0000003b20207221 */ /* 0x000fe20000010000 */
[----:B------:R-:W-:Y:S03]  /*12660*/  FADD.FTZ R45, R45, R44 ;  /* 0x0000002c2d2d7221 */ /* 0x000fe60000010000 */
[----:B------:R-:W-:Y:S01]  /*12670*/  FADD.FTZ R33, R33, R32 ;  /* 0x0000002021217221 */ /* 0x000fe20000010000 */
[----:B------:R-:W-:Y:S03]  /*12680*/  FADD.FTZ R34, R34, R45 ;  /* 0x0000002d22227221 */ /* 0x000fe60000010000 */
[----:B------:R-:W-:Y:S01]  /*12690*/  FADD.FTZ R46, R46, R33 ;  /* 0x000000212e2e7221 */ /* 0x000fe20000010000 */
[----:B------:R-:W-:Y:S03]  /*126a0*/  FADD.FTZ R225, R35, R34 ;  /* 0x0000002223e17221 */ /* 0x000fe60000010000 */
[----:B------:R-:W-:Y:S01]  /*126b0*/  FADD.FTZ R223, R29, R46 ;  /* 0x0000002e1ddf7221 */ /* 0x000fe20000010000 */
[----:B------:R-:W-:Y:S06]  /*126c0*/  @P1 BRA `(.L_x_2091) ;  /* 0xffffffb000641947 */ /* 0x000fec000383ffff */
.L_x_2087:
[----:B------:R-:W1:Y:S01]  /*126d0*/  SHFL.BFLY PT, R8, R225, 0x2, 0x1f ;  /* 0x0c401f00e1087f89 */ /* 0x000e6200000e0000 */
[C---:B------:R-:W-:Y:S01]  /*126e0*/  SHF.L.U32 R4, R201.reuse, 0x4, RZ ;  /* 0x00000004c9047819 */ /* 0x040fe200000006ff */
[----:B------:R-:W2:Y:S01]  /*126f0*/  LDC.U8 R10, c[0x0][0x548] ;  /* 0x00015200ff0a7b82 */ /* 0x000ea20000000000 */
[C---:B------:R-:W-:Y:S01]  /*12700*/  LOP3.LUT P3, RZ, R201.reuse, 0x8, RZ, 0xc0, !PT ;  /* 0x00000008c9ff7812 */ /* 0x040fe2000786c0ff */
[----:B------:R-:W3:Y:S01]  /*12710*/  SHFL.BFLY PT, R0, R223, 0x2, 0x1f ;  /* 0x0c401f00df007f89 */ /* 0x000ee200000e0000 */
[----:B------:R-:W-:Y:S01]  /*12720*/  LOP3.LUT R4, R4, 0x1c0, RZ, 0xc0, !PT ;  /* 0x000001c004047812 */ /* 0x000fe200078ec0ff */
[----:B------:R-:W-:Y:S01]  /*12730*/  BSSY.RECONVERGENT B0, `(.L_x_2092) ;  /* 0x00000cf000007945 */ /* 0x000fe20003800200 */
[----:B------:R-:W-:Y:S02]  /*12740*/  LOP3.LUT P5, RZ, R201, 0x3, RZ, 0xc0, !PT ;  /* 0x00000003c9ff7812 */ /* 0x000fe400078ac0ff */
[----:B------:R-:W-:Y:S01]  /*12750*/  LOP3.LUT R200, R200, 0x30, RZ, 0xc0, !PT ;  /* 0x00000030c8c87812 */ /* 0x000fe200078ec0ff */
[----:B------:R-:W4:Y:S01]  /*12760*/  S2UR UR6, SR_CTAID.X ;  /* 0x00000000000679c3 */ /* 0x000f220000002500 */
[----:B-1----:R-:W-:Y:S01]  /*12770*/  FADD.FTZ R8, R8, R225 ;  /* 0x000000e108087221 */ /* 0x002fe20000010000 */
[----:B--2---:R-:W-:Y:S01]  /*12780*/  ISETP.NE.AND P4, PT, R10, RZ, PT ;  /* 0x000000ff0a00720c */ /* 0x004fe20003f85270 */
[----:B---3--:R-:W-:-:S03]  /*12790*/  FADD.FTZ R7, R0, R223 ;  /* 0x000000df00077221 */ /* 0x008fc60000010000 */
[----:B------:R-:W1:Y:S04]  /*127a0*/  SHFL.BFLY PT, R3, R8, 0x1, 0x1f ;  /* 0x0c201f0008037f89 */ /* 0x000e6800000e0000 */
[----:B------:R-:W2:Y:S01]  /*127b0*/  SHFL.BFLY PT, R0, R7, 0x1, 0x1f ;  /* 0x0c201f0007007f89 */ /* 0x000ea200000e0000 */
[----:B----4-:R-:W-:Y:S01]  /*127c0*/  USHF.L.U32 UR6, UR6, 0x6, URZ ;  /* 0x0000000606067899 */ /* 0x010fe200080006ff */
[----:B------:R-:W3:Y:S03]  /*127d0*/  S2R R10, SR_CTAID.Z ;  /* 0x00000000000a7919 */ /* 0x000ee60000002700 */
[----:B------:R-:W3:Y:S01]  /*127e0*/  @!P4 LDC R23, c[0x0][0x3e0] ;  /* 0x0000f800ff17cb82 */ /* 0x000ee20000000800 */
[----:B-1----:R-:W-:Y:S01]  /*127f0*/  FADD.FTZ R2, R8, R3 ;  /* 0x0000000308027221 */ /* 0x002fe20000010000 */
[----:B------:R-:W-:Y:S01]  /*12800*/  SHF.L.U32 R3, R201, 0x1, RZ ;  /* 0x00000001c9037819 */ /* 0x000fe200000006ff */
[----:B--2---:R-:W-:-:S02]  /*12810*/  FADD.FTZ R0, R7, R0 ;  /* 0x0000000007007221 */ /* 0x004fc40000010000 */
[----:B------:R-:W1:Y:S01]  /*12820*/  MUFU.RCP R6, R2 ;  /* 0x0000000200067308 */ /* 0x000e620000001000 */
[--C-:B------:R-:W-:Y:S02]  /*12830*/  LOP3.LUT R202, R202, 0x6, R3.reuse, 0xf8, !PT ;  /* 0x00000006caca7812 */ /* 0x100fe400078ef803 */
[----:B------:R-:W-:Y:S02]  /*12840*/  LOP3.LUT R3, R4, 0x38, R3, 0xf8, !PT ;  /* 0x0000003804037812 */ /* 0x000fe400078ef803 */
[----:B------:R-:W-:Y:S02]  /*12850*/  MOV R4, 0x10 ;  /* 0x0000001000047802 */ /* 0x000fe40000000f00 */
[----:B------:R-:W-:Y:S01]  /*12860*/  FSETP.NE.FTZ.AND P2, PT, R2, RZ, PT ;  /* 0x000000ff0200720b */ /* 0x000fe20003f55000 */
[----:B------:R-:W2:Y:S01]  /*12870*/  MUFU.RCP R5, R0 ;  /* 0x0000000000057308 */ /* 0x000ea20000001000 */
[----:B------:R-:W-:Y:S02]  /*12880*/  SEL R4, R4, 0xfffffff0, !P0 ;  /* 0xfffffff004047807 */ /* 0x000fe40004000000 */
[----:B------:R-:W-:-:S02]  /*12890*/  FSETP.NE.FTZ.AND P1, PT, R0, RZ, PT ;  /* 0x000000ff0000720b */ /* 0x000fc40003f35000 */
[----:B------:R-:W-:Y:S02]  /*128a0*/  LOP3.LUT P0, RZ, R201, 0x10, RZ, 0xc0, !PT ;  /* 0x00000010c9ff7812 */ /* 0x000fe4000780c0ff */
[----:B------:R-:W-:Y:S02]  /*128b0*/  LOP3.LUT R3, R202, R3, RZ, 0xfc, !PT ;  /* 0x00000003ca037212 */ /* 0x000fe400078efcff */
[----:B-1----:R-:W-:Y:S02]  /*128c0*/  FSEL R6, R6, 1, P2 ;  /* 0x3f80000006067808 */ /* 0x002fe40001000000 */
[----:B------:R-:W-:Y:S01]  /*128d0*/  LEA R3, R3, UR5, 0x1 ;  /* 0x0000000503037c11 */ /* 0x000fe2000f8e08ff */
[----:B------:R-:W1:Y:S01]  /*128e0*/  @P2 LDC R16, c[0x0][0x458] ;  /* 0x00011600ff102b82 */ /* 0x000e620000000800 */
[----:B------:R-:W4:Y:S01]  /*128f0*/  @P2 MUFU.LG2 R18, R2 ;  /* 0x0000000200122308 */ /* 0x000f220000000c00 */
        /* <DEDUP_REMOVED lines=105> */
[----:B------:R-:W2:Y:S01]  /*12f90*/  @P1 MUFU.LG2 R0, R0 ;  /* 0x0000000000001308 */ /* 0x000ea20000000c00 */
[----:B------:R-:W-:Y:S01]  /*12fa0*/  F2FP.BF16.F32.PACK_AB R104, R105, R104 ;  /* 0x000000686968723e */ /* 0x000fe200000010ff */
[----:B------:R-:W-:Y:S01]  /*12fb0*/  STS [R11+0x400], R78 ;  /* 0x0004004e0b007388 */ /* 0x000fe20000000800 */
[----:B------:R-:W-:Y:S01]  /*12fc0*/  F2FP.BF16.F32.PACK_AB R106, R107, R106 ;  /* 0x0000006a6b6a723e */ /* 0x000fe200000010ff */
[----:B----4-:R-:W-:Y:S01]  /*12fd0*/  @P2 FMUL.FTZ R18, R18, 0.69314718246459960938 ;  /* 0x3f31721812122820 */ /* 0x010fe20000410000 */
        /* <DEDUP_REMOVED lines=11> */
[----:B------:R-:W-:-:S02]  /*13090*/  F2FP.BF16.F32.PACK_AB R5, R5, R118 ;  /* 0x000000760505723e */ /* 0x000fc400000010ff */
[C---:B------:R-:W-:Y:S01]  /*130a0*/  ISETP.NE.AND P3, PT, R211.reuse, -0x1, PT ;  /* 0xffffffffd300780c */ /* 0x040fe20003f65270 */
[----:B------:R-:W-:Y:S01]  /*130b0*/  STS [R21], R88 ;  /* 0x0000005815007388 */ /* 0x000fe20000000800 */
[----:B------:R-:W-:-:S03]  /*130c0*/  ISETP.NE.OR P0, PT, R211, -0x1, !P4 ;  /* 0xffffffffd300780c */ /* 0x000fc60006705670 */
[----:B------:R-:W-:Y:S04]  /*130d0*/  STS [R21+0x400], R90 ;  /* 0x0004005a15007388 */ /* 0x000fe80000000800 */
[----:B------:R-:W-:Y:S04]  /*130e0*/  STS [R3+0x2000], R92 ;  /* 0x0020005c03007388 */ /* 0x000fe80000000800 */
[----:B------:R4:W-:Y:S01]  /*130f0*/  STS [R3+0x2400], R94 ;  /* 0x0024005e03007388 */ /* 0x0009e20000000800 */
[----:B------:R-:W5:Y:S03]  /*13100*/  @!P3 LDC.64 R8, c[0x0][0x400] ;  /* 0x00010000ff08bb82 */ /* 0x000f660000000a00 */
[----:B------:R-:W-:Y:S04]  /*13110*/  STS [R7+0x2000], R96 ;  /* 0x0020006007007388 */ /* 0x000fe80000000800 */
[----:B------:R3:W-:Y:S04]  /*13120*/  STS [R7+0x2400], R98 ;  /* 0x0024006207007388 */ /* 0x0007e80000000800 */
[----:B------:R-:W-:Y:S04]  /*13130*/  STS [R15+0x2000], R100 ;  /* 0x002000640f007388 */ /* 0x000fe80000000800 */
[----:B------:R-:W-:Y:S04]  /*13140*/  STS [R15+0x2400], R102 ;  /* 0x002400660f007388 */ /* 0x000fe80000000800 */
[----:B------:R-:W-:Y:S04]  /*13150*/  STS [R13+0x2000], R104 ;  /* 0x002000680d007388 */ /* 0x000fe80000000800 */
[----:B------:R-:W-:Y:S01]  /*13160*/  STS [R13+0x2400], R106 ;  /* 0x0024006a0d007388 */ /* 0x000fe20000000800 */
[----:B----4-:R-:W4:Y:S03]  /*13170*/  LDC.64 R2, c[0x0][0x408] ;  /* 0x00010200ff027b82 */ /* 0x010f260000000a00 */
[----:B------:R-:W-:Y:S04]  /*13180*/  STS [R11+0x2000], R120 ;  /* 0x002000780b007388 */ /* 0x000fe80000000800 */
[----:B------:R1:W-:Y:S01]  /*13190*/  STS [R11+0x2400], R122 ;  /* 0x0024007a0b007388 */ /* 0x0003e20000000800 */
[----:B---3--:R-:W3:Y:S03]  /*131a0*/  @P3 LDC.64 R6, c[0x0][0x408] ;  /* 0x00010200ff063b82 */ /* 0x008ee60000000a00 */
[----:B------:R-:W-:Y:S04]  /*131b0*/  STS [R17+0x2000], R108 ;  /* 0x0020006c11007388 */ /* 0x000fe80000000800 */
[----:B------:R2:W-:Y:S04]  /*131c0*/  STS [R17+0x2400], R110 ;  /* 0x0024006e11007388 */ /* 0x0005e80000000800 */
[----:B------:R-:W-:Y:S04]  /*131d0*/  STS [R19+0x2000], R112 ;  /* 0x0020007013007388 */ /* 0x000fe80000000800 */
[----:B------:R5:W-:Y:S04]  /*131e0*/  STS [R19+0x2400], R114 ;  /* 0x0024007213007388 */ /* 0x000be80000000800 */
[----:B------:R-:W-:Y:S04]  /*131f0*/  STS [R21+0x2000], R116 ;  /* 0x0020007415007388 */ /* 0x000fe80000000800 */
[----:B------:R3:W-:Y:S01]  /*13200*/  STS [R21+0x2400], R5 ;  /* 0x0024000515007388 */ /* 0x0007e20000000800 */
[----:B-1----:R-:W1:Y:S08]  /*13210*/  LDC R11, c[0x0][0x434] ;  /* 0x00010d00ff0b7b82 */ /* 0x002e700000000800 */
[----:B------:R-:W-:Y:S08]  /*13220*/  BAR.SYNC.DEFER_BLOCKING 0x0 ;  /* 0x0000000000007b1d */ /* 0x000ff00000010000 */
[----:B--2---:R-:W2:Y:S01]  /*13230*/  @P1 LDC R17, c[0x0][0x458] ;  /* 0x00011600ff111b82 */ /* 0x004ea20000000800 */
[----:B------:R-:W4:Y:S01]  /*13240*/  S2R R4, SR_CTAID.Y ;  /* 0x0000000000047919 */ /* 0x000f220000002600 */
[----:B-----5:R-:W-:Y:S01]  /*13250*/  @P1 FMUL.FTZ R19, R0, 0.69314718246459960938 ;  /* 0x3f31721800131820 */ /* 0x020fe20000410000 */
[----:B---3--:R-:W-:Y:S01]  /*13260*/  @P3 IMAD.WIDE.U32 R20, R211, R6, RZ ;  /* 0x00000006d3143225 */ /* 0x008fe200078e00ff */
[----:B------:R-:W-:Y:S01]  /*13270*/  SHF.R.U32.HI R5, RZ, 0x2, R201 ;  /* 0x00000002ff057819 */ /* 0x000fe200000116c9 */
[----:B------:R3:W3:Y:S01]  /*13280*/  LDS.128 R12, [R221+0x1800] ;  /* 0x00180000dd0c7984 */ /* 0x0006e20000000c00 */
[----:B------:R-:W-:Y:S01]  /*13290*/  MOV R6, 0x7f800000 ;  /* 0x7f80000000067802 */ /* 0x000fe20000000f00 */
[----:B------:R-:W-:Y:S01]  /*132a0*/  @P2 FFMA.FTZ R6, R133, R16, R18 ;  /* 0x0000001085062223 */ /* 0x000fe20000010012 */
[----:B------:R-:W-:Y:S01]  /*132b0*/  LOP3.LUT R5, R200, 0x7, R5, 0xf8, !PT ;  /* 0x00000007c8057812 */ /* 0x000fe200078ef805 */
[----:B----4-:R-:W-:-:S02]  /*132c0*/  @!P3 IMAD.WIDE.U32 R24, R4, R8, RZ ;  /* 0x000000080418b225 */ /* 0x010fc400078e00ff */
[----:B------:R-:W4:Y:S02]  /*132d0*/  @P4 LDC R8, c[0x0][0x454] ;  /* 0x00011500ff084b82 */ /* 0x000f240000000800 */
[C---:B------:R-:W-:Y:S02]  /*132e0*/  @!P3 IMAD R9, R4.reuse, R9, R25 ;  /* 0x000000090409b224 */ /* 0x040fe400078e0219 */
[----:B------:R-:W-:Y:S01]  /*132f0*/  @P3 IMAD R9, R211, R7, R21 ;  /* 0x00000007d3093224 */ /* 0x000fe200078e0215 */
[----:B------:R-:W-:Y:S01]  /*13300*/  MOV R7, 0x7f800000 ;  /* 0x7f80000000077802 */ /* 0x000fe20000000f00 */
[----:B------:R-:W-:Y:S02]  /*13310*/  @!P4 IMAD R22, R4, R23, R10 ;  /* 0x000000170416c224 */ /* 0x000fe400078e020a */
[----:B--2---:R-:W-:Y:S01]  /*13320*/  @P1 FFMA.FTZ R7, R132, R17, R19 ;  /* 0x0000001184071223 */ /* 0x004fe20000010013 */
[-C--:B-1----:R-:W-:Y:S02]  /*13330*/  @!P0 IMAD R211, R4, R11.reuse, RZ ;  /* 0x0000000b04d38224 */ /* 0x082fe400078e02ff */
[----:B------:R-:W-:-:S02]  /*13340*/  @!P4 IMAD R22, R22, R11, RZ ;  /* 0x0000000b1616c224 */ /* 0x000fc400078e02ff */
[----:B----4-:R-:W-:Y:S01]  /*13350*/  @P4 IMAD R22, R10, R8, R211 ;  /* 0x000000080a164224 */ /* 0x010fe200078e02d3 */
[----:B---3--:R-:W-:Y:S06]  /*13360*/  @P5 BRA `(.L_x_2093) ;  /* 0x00000000002c5947 */ /* 0x008fec0003800000 */
        /* <DEDUP_REMOVED lines=11> */
.L_x_2093:
[----:B------:R-:W-:Y:S05]  /*13420*/  BSYNC.RECONVERGENT B0 ;  /* 0x0000000000007941 */ /* 0x000fea0003800200 */
.L_x_2092:
[----:B------:R-:W2:Y:S01]  /*13430*/  LDCU.64 UR4, c[0x0][0x410] ;  /* 0x00008200ff0477ac */ /* 0x000ea20008000a00 */
[----:B------:R-:W-:Y:S01]  /*13440*/  IMAD.MOV.U32 R199, RZ, RZ, RZ ;  /* 0x000000ffffc77224 */ /* 0x000fe200078e00ff */
[----:B------:R-:W-:Y:S01]  /*13450*/  SHF.R.U32.HI R17, RZ, 0x3, R201 ;  /* 0x00000003ff117819 */ /* 0x000fe200000116c9 */
[----:B------:R-:W-:Y:S01]  /*13460*/  @P3 IMAD.MOV.U32 R24, RZ, RZ, R20 ;  /* 0x000000ffff183224 */ /* 0x000fe200078e0014 */
[----:B------:R-:W-:Y:S01]  /*13470*/  BSSY.RECONVERGENT B0, `(.L_x_2094) ;  /* 0x000001c000007945 */ /* 0x000fe20003800200 */
[----:B-1----:R-:W-:Y:S01]  /*13480*/  IMAD.WIDE.U32 R4, R2, UR6, R198 ;  /* 0x0000000602047c25 */ /* 0x002fe2000f8e00c6 */
        /* <DEDUP_REMOVED lines=8> */
[-C--:B------:R-:W-:Y:S02]  /*13510*/  ISETP.GE.AND P1, PT, R5, R204.reuse, PT ;  /* 0x000000cc0500720c */ /* 0x080fe40003f26270 */
[----:B------:R1:W3:Y:S01]  /*13520*/  LDS.128 R4, [R221+0x2000] ;  /* 0x00200000dd047984 */ /* 0x0002e20000000c00 */
[----:B--2---:R-:W-:Y:S01]  /*13530*/  IMAD.WIDE.U32 R18, R10, UR4, R18 ;  /* 0x000000040a127c25 */ /* 0x004fe2000f8e0012 */
[----:B------:R-:W-:-:S03]  /*13540*/  ISETP.GE.AND P0, PT, R9, R204, PT ;  /* 0x000000cc0900720c */ /* 0x000fc60003f06270 */
[----:B------:R-:W-:Y:S02]  /*13550*/  IMAD R23, R10, UR5, R19 ;  /* 0x000000050a177c24 */ /* 0x000fe4000f8e0213 */
[----:B------:R1:W2:Y:S01]  /*13560*/  LDS.128 R8, [R221] ;  /* 0x00000000dd087984 */ /* 0x0002a20000000c00 */
[----:B------:R-:W-:Y:S07]  /*13570*/  @P3 BRA `(.L_x_2095) ;  /* 0x00000000002c3947 */ /* 0x000fee0003800000 */
        /* <DEDUP_REMOVED lines=11> */
.L_x_2095:
[----:B------:R-:W-:Y:S05]  /*13630*/  BSYNC.RECONVERGENT B0 ;  /* 0x0000000000007941 */ /* 0x000fea0003800200 */
.L_x_2094:
[----:B--2-4-:R2:W4:Y:S01]  /*13640*/  LDS.128 R8, [R221+0x800] ;  /* 0x00080000dd087984 */ /* 0x0145220000000c00 */
[----:B------:R-:W-:Y:S03]  /*13650*/  BSSY.RECONVERGENT B0, `(.L_x_2096) ;  /* 0x0000013000007945 */ /* 0x000fe60003800200 */
[----:B---3--:R2:W3:Y:S01]  /*13660*/  LDS.128 R4, [R221+0x2800] ;  /* 0x00280000dd047984 */ /* 0x0084e20000000c00 */
        /* <DEDUP_REMOVED lines=15> */
[----:B----4-:R1:W-:Y:S04]  /*13760*/  @!P3 STG.E.128 desc[UR14][R20.64], R8 ;  /* 0x000000081400b986 */ /* 0x0103e8000c101d0e */
[----:B---3--:R1:W-:Y:S02]  /*13770*/  @!P2 STG.E.128 desc[UR14][R20.64+0x80], R4 ;  /* 0x000080041400a986 */ /* 0x0083e4000c101d0e */
.L_x_2097:
[----:B------:R-:W-:Y:S05]  /*13780*/  BSYNC.RECONVERGENT B0 ;  /* 0x0000000000007941 */ /* 0x000fea0003800200 */
.L_x_2096:
[----:B-1--4-:R1:W4:Y:S01]  /*13790*/  LDS.128 R8, [R221+0x1000] ;  /* 0x00100000dd087984 */ /* 0x0123220000000c00 */
[----:B------:R-:W-:Y:S03]  /*137a0*/  BSSY.RECONVERGENT B0, `(.L_x_2098) ;  /* 0x0000013000007945 */ /* 0x000fe60003800200 */
[----:B---3--:R1:W3:Y:S01]  /*137b0*/  LDS.128 R4, [R221+0x3000] ;  /* 0x00300000dd047984 */ /* 0x0082e20000000c00 */
        /* <DEDUP_REMOVED lines=15> */
[----:B----4-:R2:W-:Y:S04]  /*138b0*/  @!P2 STG.E.128 desc[UR14][R20.64], R8 ;  /* 0x000000081400a986 */ /* 0x0105e8000c101d0e */
[----:B---3--:R2:W-:Y:S02]  /*138c0*/  @!P1 STG.E.128 desc[UR14][R20.64+0x80], R4 ;  /* 0x0000800414009986 */ /* 0x0085e4000c101d0e */
.L_x_2099:
[----:B------:R-:W-:Y:S05]  /*138d0*/  BSYNC.RECONVERGENT B0 ;  /* 0x0000000000007941 */ /* 0x000fea0003800200 */
.L_x_2098:
[----:B------:R-:W-:Y:S05]  /*138e0*/  @P0 EXIT ;  /* 0x000000000000094d */ /* 0x000fea0003800000 */
[----:B--23--:R2:W3:Y:S01]  /*138f0*/  LDS.128 R4, [R221+0x3800] ;  /* 0x00380000dd047984 */ /* 0x00c4e20000000c00 */
[----:B------:R-:W5:Y:S01]  /*13900*/  LDCU UR6, c[0x0][0x440] ;  /* 0x00008800ff0677ac */ /* 0x000f620008000800 */
[----:B------:R-:W-:Y:S01]  /*13910*/  IADD3 R17, P0, PT, R17, 0x30, RZ ;  /* 0x0000003011117810 */ /* 0x000fe20007f1e0ff */
[----:B----4-:R-:W-:Y:S01]  /*13920*/  IMAD.MOV.U32 R8, RZ, RZ, R18 ;  /* 0x000000ffff087224 */ /* 0x010fe200078e0012 */
[----:B------:R-:W4:Y:S03]  /*13930*/  LDCU.64 UR4, c[0x0][0x3f0] ;  /* 0x00007e00ff0477ac */ /* 0x000f260008000a00 */
        /* <DEDUP_REMOVED lines=8> */
[----:B----4-:R-:W-:-:S04]  /*139c0*/  LEA R2, P2, R8, UR4, 0x1 ;  /* 0x0000000408027c11 */ /* 0x010fc8000f8408ff */
[----:B------:R-:W-:-:S05]  /*139d0*/  LEA.HI.X R3, R8, UR5, R3, 0x1, P2 ;  /* 0x0000000508037c11 */ /* 0x000fca00090f0c03 */
[----:B------:R2:W-:Y:S02]  /*139e0*/  @!P1 STG.E.128 desc[UR14][R2.64], R12 ;  /* 0x0000000c02009986 */ /* 0x0005e4000c101d0e */
[----:B------:R-:W-:Y:S05]  /*139f0*/  @P0 EXIT ;  /* 0x000000000000094d */ /* 0x000fea0003800000 */
[----:B---3--:R-:W-:Y:S01]  /*13a00*/  STG.E.128 desc[UR14][R2.64+0x80], R4 ;  /* 0x0000800402007986 */ /* 0x008fe2000c101d0e */
[----:B------:R-:W-:Y:S05]  /*13a10*/  EXIT ;  /* 0x000000000000794d */ /* 0x000fea0003800000 */
.L_x_2100:
        /* <DEDUP_REMOVED lines=14> */
.L_x_7208:


//--------------------- .text._ZN5flash24flash_fwd_splitkv_kernelI23Flash_fwd_kernel_traitsILi128ELi64ELi128ELi4ELb0ELb0EN7cutlass10bfloat16_tE19Flash_kernel_traitsILi128ELi64ELi128ELi4ES3_EELb1ELb0ELb1ELb0ELb0ELb1ELb0ELb0EEEvNS_16Flash_fwd_paramsE --------------------------
	.section	.text._ZN5flash24flash_fwd_splitkv_kernelI23Flash_fwd_kernel_traitsILi128ELi64ELi128ELi4ELb0ELb0EN7cutlass10bfloat16_tE19Flash_kernel_traitsILi128ELi64ELi128ELi4ES3_EELb1ELb0ELb1ELb0ELb0ELb1ELb0ELb0EEEvNS_16Flash_fwd_paramsE,"ax",@progbits
	.align	128
        .global         _ZN5flash24flash_fwd_splitkv_kernelI23Flash_fwd_kernel_traitsILi128ELi64ELi128ELi4ELb0ELb0EN7cutlass10bfloat16_tE19Flash_kernel_traitsILi128ELi64ELi128ELi4ES3_EELb1ELb0ELb1ELb0ELb0ELb1ELb0ELb0EEEvNS_16Flash_fwd_paramsE
        .type           _ZN5flash24flash_fwd_splitkv_kernelI23Flash_fwd_kernel_traitsILi128ELi64ELi128ELi4ELb0ELb0EN7cutlass10bfloat16_tE19Flash_kernel_traitsILi128ELi64ELi128ELi4ES3_EELb1ELb0ELb1ELb0ELb0ELb1ELb0ELb0EEEvNS_16Flash_fwd_paramsE,@function
        .size           _ZN5flash24flash_fwd_splitkv_kernelI23Flash_fwd_kernel_traitsILi128ELi64ELi128ELi4ELb0ELb0EN7cutlass10bfloat16_tE19Flash_kernel_traitsILi128ELi64ELi128ELi4ES3_EELb1ELb0ELb1ELb0ELb0ELb1ELb0ELb0EEEvNS_16Flash_fwd_paramsE,(.L_x_7209 - _ZN5flash24flash_fwd_splitkv_kernelI23Flash_fwd_kernel_traitsILi128ELi64ELi128ELi4ELb0ELb0EN7cutlass10bfloat16_tE19Flash_kernel_traitsILi128ELi64ELi128ELi4ES3_EELb1ELb0ELb1ELb0ELb0ELb1ELb0ELb0EEEvNS_16Flash_fwd_paramsE)
        .other          _ZN5flash24flash_fwd_splitkv_kernelI23Flash_fwd_kernel_traitsILi128ELi64ELi128ELi4ELb0ELb0EN7cutlass10bfloat16_tE19Flash_kernel_traitsILi128ELi64ELi128ELi4ES3_EELb1ELb0ELb1ELb0ELb0ELb1ELb0ELb0EEEvNS_16Flash_fwd_paramsE,@"STO_CUDA_ENTRY STV_DEFAULT"
_ZN5flash24flash_fwd_splitkv_kernelI23Flash_fwd_kernel_traitsILi128ELi64ELi128ELi4ELb0ELb0EN7cutlass10bfloat16_tE19Flash_kernel_traitsILi128ELi64ELi128ELi4ES3_EELb1ELb0ELb1ELb0ELb0ELb1ELb0ELb0EEEvNS_16Flash_fwd_paramsE:
.text._ZN5flash24flash_fwd_splitkv_kernelI23Flash_fwd_kernel_traitsILi128ELi64ELi128ELi4ELb0ELb0EN7cutlass10bfloat16_tE19Flash_kernel_traitsILi128ELi64ELi128ELi4ES3_EELb1ELb0ELb1ELb0ELb0ELb1ELb0ELb0EEEvNS_16Flash_fwd_paramsE:
        /* <DEDUP_REMOVED lines=51> */
.L_x_2101:
        /* <DEDUP_REMOVED lines=17> */
[----:B------:R-:W-:Y:S01]  /*0440*/  LEA.HI R6, R6, R7, RZ, 0x7 ;  /* 0x0000000706067211 */ /* 0x000fe200078f38ff */
[----:B------:R-:W-:Y:S01]  /*0450*/  IMAD.MOV.U32 R7, RZ, RZ, R8 ;  /* 0x000000ffff077224 */ /* 0x000fe200078e0008 */
        /* <DEDUP_REMOVED lines=20> */
[----:B-1----:R-:W-:-:S04]  /*05a0*/  @P0 IMAD.WIDE.U32 R10, R221, R2, RZ ;  /* 0x00000002dd0a0225 */ /* 0x002fc800078e00ff */
[----:B-----5:R-:W-:Y:S01]  /*05b0*/  @!P0 IMAD.WIDE.U32 R12, R8, R4, RZ ;  /* 0x00000004080c8225 */ /* 0x020fe200078e00ff */
        /* <DEDUP_REMOVED lines=9> */
[----:B------:R-:W-:-:S04]  /*0650*/  VIADD R11, R209, 0x10 ;  /* 0x00000010d10b7836 */ /* 0x000fc80000000000 */
        /* <DEDUP_REMOVED lines=22> */
.L_x_2104:
[----:B------:R-:W-:Y:S05]  /*07c0*/  BSYNC.RECONVERGENT B0 ;  /* 0x0000000000007941 */ /* 0x000fea0003800200 */
.L_x_2103:
        /* <DEDUP_REMOVED lines=18> */
.L_x_2106:
[----:B------:R-:W-:Y:S05]  /*08f0*/  BSYNC.RECONVERGENT B0 ;  /* 0x0000000000007941 */ /* 0x000fea0003800200 */
.L_x_2105:
        /* <DEDUP_REMOVED lines=18> */
.L_x_2108:
[----:B------:R-:W-:Y:S05]  /*0a20*/  BSYNC.RECONVERGENT B0 ;  /* 0x0000000000007941 */ /* 0x000fea0003800200 */
.L_x_2107:
        /* <DEDUP_REMOVED lines=17> */
.L_x_2110:
[----:B------:R-:W-:Y:S05]  /*0b40*/  BSYNC.RECONVERGENT B0 ;  /* 0x0000000000007941 */ /* 0x000fea0003800200 */
.L_x_2109:
        /* <DEDUP_REMOVED lines=20> */
.L_x_2102:
        /* <DEDUP_REMOVED lines=10> */
.L_x_2111:
[----:B------:R-:W-:Y:S05]  /*0d30*/  BRA.U !UP1, `(.L_x_2112) ;  /* 0x0000000509907547 */ /* 0x000fea000b800000 */
[----:B------:R-:W2:Y:S01]  /*0d40*/  LDC R9, c[0x0][0x4f0] ;  /* 0x00013c00ff097b82 */ /* 0x000ea20000000800 */
[----:B------:R-:W-:Y:S01]  /*0d50*/  LEA R198, R199, 0xffffff80, 0x7 ;  /* 0xffffff80c7c67811 */ /* 0x000fe200078e38ff */
[----:B------:R-:W3:Y:S03]  /*0d60*/  LDCU.64 UR4, c[0x0][0x4e8] ;  /* 0x00009d00ff0477ac */ /* 0x000ee60008000a00 */
[----:B-1----:R-:W-:Y:S01]  /*0d70*/  IABS R2, R198 ;  /* 0x000000c600027213 */ /* 0x002fe20000000000 */
[----:B------:R-:W1:Y:S01]  /*0d80*/  LDCU.64 UR6, c[0x0][0x3a0] ;  /* 0x00007400ff0677ac */ /* 0x000e620008000a00 */
[----:B------:R-:W4:Y:S01]  /*0d90*/  LDCU.64 UR12, c[0x0][0x3b8] ;  /* 0x00007700ff0c77ac */ /* 0x000f220008000a00 */
[----:B------:R-:W1:Y:S01]  /*0da0*/  LDCU.64 UR10, c[0x0][0x3c0] ;  /* 0x00007800ff0a77ac */ /* 0x000e620008000a00 */
[----:B--2---:R-:W-:-:S04]  /*0db0*/  IABS R4, R9 ;  /* 0x0000000900047213 */ /* 0x004fc80000000000 */
[----:B------:R-:W2:Y:S08]  /*0dc0*/  I2F.RP R5, R4 ;  /* 0x0000000400057306 */ /* 0x000eb00000209400 */
[----:B--2---:R-:W2:Y:S02]  /*0dd0*/  MUFU.RCP R6, R5 ;  /* 0x0000000500067308 */ /* 0x004ea40000001000 */
[----:B--2---:R-:W-:Y:S01]  /*0de0*/  IADD3 R6, PT, PT, R6, 0xffffffe, RZ ;  /* 0x0ffffffe06067810 */ /* 0x004fe20007ffe0ff */
[----:B------:R-:W2:Y:S05]  /*0df0*/  LDC R5, c[0x0][0x3e8] ;  /* 0x0000fa00ff057b82 */ /* 0x000eaa0000000800 */
[----:B-----5:R-:W3:Y:S02]  /*0e00*/  F2I.FTZ.U32.TRUNC.NTZ R7, R6 ;  /* 0x0000000600077305 */ /* 0x020ee4000021f000 */
[----:B---3--:R-:W-:Y:S01]  /*0e10*/  IMAD.MOV R3, RZ, RZ, -R7 ;  /* 0x000000ffff037224 */ /* 0x008fe200078e0a07 */
[----:B------:R-:W-:-:S03]  /*0e20*/  MOV R6, RZ ;  /* 0x000000ff00067202 */ /* 0x000fc60000000f00 */
        /* <DEDUP_REMOVED lines=11> */
[----:B------:R-:W-:Y:S01]  /*0ee0*/  ISETP.GE.U32.AND P0, PT, R3, R4, PT ;  /* 0x000000040300720c */ /* 0x000fe20003f06070 */
[----:B------:R-:W-:-:S04]  /*0ef0*/  IMAD.WIDE.U32 R2, R8, UR4, RZ ;  /* 0x0000000408027c25 */ /* 0x000fc8000f8e00ff */
[----:B------:R-:W-:Y:S01]  /*0f00*/  IMAD R225, R8, UR5, R3 ;  /* 0x0000000508e17c24 */ /* 0x000fe2000f8e0203 */
[----:B--2---:R-:W-:Y:S01]  /*0f10*/  IABS R4, R5 ;  /* 0x0000000500047213 */ /* 0x004fe20000000000 */
[----:B------:R-:W2:Y:S06]  /*0f20*/  LDCU.64 UR4, c[0x0][0x3a8] ;  /* 0x00007500ff0477ac */ /* 0x000eac0008000a00 */
[----:B------:R-:W-:Y:S02]  /*0f30*/  @P0 IADD3 R7, PT, PT, R7, 0x1, RZ ;  /* 0x0000000107070810 */ /* 0x000fe40007ffe0ff */
[----:B------:R-:W-:-:S03]  /*0f40*/  LEA R224, P0, R2, UR8, 0x2 ;  /* 0x0000000802e07c11 */ /* 0x000fc6000f8010ff */
[----:B------:R-:W-:Y:S01]  /*0f50*/  @!P1 IMAD.MOV R7, RZ, RZ, -R7 ;  /* 0x000000ffff079224 */ /* 0x000fe200078e0a07 */
[----:B------:R-:W-:Y:S02]  /*0f60*/  LEA.HI.X R225, R2, UR9, R225, 0x2, P0 ;  /* 0x0000000902e17c11 */ /* 0x000fe400080f14e1 */
[----:B------:R-:W-:-:S05]  /*0f70*/  @!P2 LOP3.LUT R7, RZ, R9, RZ, 0x33, !PT ;  /* 0x00000009ff07a212 */ /* 0x000fca00078e33ff */
[----:B------:R-:W-:-:S06]  /*0f80*/  IMAD.WIDE R16, R7, 0x4, R224 ;  /* 0x0000000407107825 */ /* 0x000fcc00078e02e0 */
[----:B------:R-:W3:Y:S01]  /*0f90*/  LDG.E R16, desc[UR14][R16.64] ;  /* 0x0000000e10107981 */ /* 0x000ee2000c1e1900 */
[----:B------:R-:W4:Y:S01]  /*0fa0*/  I2F.RP R12, R4 ;  /* 0x00000004000c7306 */ /* 0x000f220000209400 */
[----:B------:R-:W-:Y:S02]  /*0fb0*/  IADD3 R7, PT, PT, -R7, RZ, RZ ;  /* 0x000000ff07077210 */ /* 0x000fe40007ffe1ff */
[----:B-1----:R-:W-:Y:S02]  /*0fc0*/  MOV R24, UR10 ;  /* 0x0000000a00187c02 */ /* 0x002fe40008000f00 */
[----:B------:R-:W-:-:S03]  /*0fd0*/  MOV R25, UR11 ;  /* 0x0000000b00197c02 */ /* 0x000fc60008000f00 */
[----:B----4-:R-:W1:Y:S02]  /*0fe0*/  MUFU.RCP R10, R12 ;  /* 0x0000000c000a7308 */ /* 0x010e640000001000 */
[----:B-1----:R-:W-:-:S06]  /*0ff0*/  IADD3 R10, PT, PT, R10, 0xffffffe, RZ ;  /* 0x0ffffffe0a0a7810 */ /* 0x002fcc0007ffe0ff */
[----:B------:R-:W1:Y:S02]  /*1000*/  F2I.FTZ.U32.TRUNC.NTZ R11, R10 ;  /* 0x0000000a000b7305 */ /* 0x000e64000021f000 */
[----:B-1----:R-:W-:Y:S01]  /*1010*/  IMAD.MOV R2, RZ, RZ, -R11 ;  /* 0x000000ffff027224 */ /* 0x002fe200078e0a0b */
[----:B------:R-:W-:-:S03]  /*1020*/  MOV R10, RZ ;  /* 0x000000ff000a7202 */ /* 0x000fc60000000f00 */
[----:B------:R-:W-:Y:S01]  /*1030*/  IMAD R3, R2, R4, RZ ;  /* 0x0000000402037224 */ /* 0x000fe200078e02ff */
[----:B------:R-:W-:-:S03]  /*1040*/  IABS R2, R22 ;  /* 0x0000001600027213 */ /* 0x000fc60000000000 */
[----:B------:R-:W-:-:S04]  /*1050*/  IMAD.HI.U32 R3, R11, R3, R10 ;  /* 0x000000030b037227 */ /* 0x000fc800078e000a */
[----:B------:R-:W-:Y:S02]  /*1060*/  IMAD.MOV.U32 R6, RZ, RZ, R2 ;  /* 0x000000ffff067224 */ /* 0x000fe400078e0002 */
[----:B------:R-:W-:Y:S02]  /*1070*/  IMAD R10, R9, R7, R198 ;  /* 0x00000007090a7224 */ /* 0x000fe400078e02c6 */
[----:B------:R-:W-:-:S05]  /*1080*/  IMAD.HI.U32 R2, R3, R6, RZ ;  /* 0x0000000603027227 */ /* 0x000fca00078e00ff */
[----:B------:R-:W-:-:S05]  /*1090*/  IADD3 R3, PT, PT, -R2, RZ, RZ ;  /* 0x000000ff02037210 */ /* 0x000fca0007ffe1ff */
        /* <DEDUP_REMOVED lines=8> */
[----:B------:R-:W-:-:S04]  /*1120*/  @P2 IADD3 R2, PT, PT, R2, 0x1, RZ ;  /* 0x0000000102022810 */ /* 0x000fc80007ffe0ff */
[----:B------:R-:W-:Y:S02]  /*1130*/  MOV R4, R2 ;  /* 0x0000000200047202 */ /* 0x000fe40000000f00 */
[----:B------:R-:W-:-:S03]  /*1140*/  MOV R2, UR12 ;  /* 0x0000000c00027c02 */ /* 0x000fc60008000f00 */
[----:B------:R-:W-:Y:S01]  /*1150*/  @!P0 IMAD.MOV R4, RZ, RZ, -R4 ;  /* 0x000000ffff048224 */ /* 0x000fe200078e0a04 */
[----:B------:R-:W-:Y:S02]  /*1160*/  @!P1 LOP3.LUT R4, RZ, R5, RZ, 0x33, !PT ;  /* 0x00000005ff049212 */ /* 0x000fe400078e33ff */
[----:B------:R-:W-:-:S05]  /*1170*/  SHF.R.S32.HI R5, RZ, 0x1f, R10 ;  /* 0x0000001fff057819 */ /* 0x000fca000001140a */
[----:B------:R-:W-:-:S04]  /*1180*/  IMAD R6, R5, R24, RZ ;  /* 0x0000001805067224 */ /* 0x000fc800078e02ff */
[----:B------:R-:W-:Y:S01]  /*1190*/  IMAD R6, R10, R25, R6 ;  /* 0x000000190a067224 */ /* 0x000fe200078e0206 */
[----:B---3--:R-:W-:Y:S01]  /*11a0*/  SHF.R.S32.HI R3, RZ, 0x1f, R16 ;  /* 0x0000001fff037819 */ /* 0x008fe20000011410 */
[----:B------:R-:W-:-:S04]  /*11b0*/  IMAD.WIDE.U32 R12, R16, UR6, RZ ;  /* 0x00000006100c7c25 */ /* 0x000fc8000f8e00ff */
[C---:B------:R-:W-:Y:S02]  /*11c0*/  IMAD R11, R3.reuse, UR6, RZ ;  /* 0x00000006030b7c24 */ /* 0x040fe4000f8e02ff */
[----:B--2---:R-:W-:Y:S02]  /*11d0*/  IMAD R3, R3, UR4, RZ ;  /* 0x0000000403037c24 */ /* 0x004fe4000f8e02ff */
[C---:B------:R-:W-:Y:S02]  /*11e0*/  IMAD R14, R16.reuse, UR7, R11 ;  /* 0x00000007100e7c24 */ /* 0x040fe4000f8e020b */
[C---:B------:R-:W-:Y:S02]  /*11f0*/  IMAD R3, R16.reuse, UR5, R3 ;  /* 0x0000000510037c24 */ /* 0x040fe4000f8e0203 */
[----:B------:R-:W-:Y:S01]  /*1200*/  IMAD.WIDE.U32 R16, R16, UR4, RZ ;  /* 0x0000000410107c25 */ /* 0x000fe2000f8e00ff */
[----:B------:R-:W1:Y:S01]  /*1210*/  LDCU.128 UR4, c[0x0][0x3d0] ;  /* 0x00007a00ff0477ac */ /* 0x000e620008000c00 */
[----:B------:R-:W-:-:S02]  /*1220*/  IADD3 R15, PT, PT, R13, R14, RZ ;  /* 0x0000000e0d0f7210 */ /* 0x000fc40007ffe0ff */
[----:B------:R-:W-:Y:S01]  /*1230*/  IMAD.IADD R17, R17, 0x1, R3 ;  /* 0x0000000111117824 */ /* 0x000fe200078e0203 */
[----:B------:R-:W-:Y:S01]  /*1240*/  MOV R3, UR13 ;  /* 0x0000000d00037c02 */ /* 0x000fe20008000f00 */
[----:B------:R-:W-:Y:S02]  /*1250*/  IMAD.MOV.U32 R14, RZ, RZ, R12 ;  /* 0x000000ffff0e7224 */ /* 0x000fe400078e000c */
[-C--:B------:R-:W-:Y:S01]  /*1260*/  IMAD R12, R5, R2.reuse, RZ ;  /* 0x00000002050c7224 */ /* 0x080fe200078e02ff */
[----:B------:R-:W-:Y:S01]  /*1270*/  SHF.R.S32.HI R5, RZ, 0x1f, R4 ;  /* 0x0000001fff057819 */ /* 0x000fe20000011404 */
[----:B------:R-:W-:-:S04]  /*1280*/  IMAD.WIDE.U32 R14, R10, R2, R14 ;  /* 0x000000020a0e7225 */ /* 0x000fc800078e000e */
[C---:B------:R-:W-:Y:S02]  /*1290*/  IMAD R12, R10.reuse, R3, R12 ;  /* 0x000000030a0c7224 */ /* 0x040fe400078e020c */
        /* <DEDUP_REMOVED lines=14> */
.L_x_2112:
[----:B------:R-:W-:-:S13]  /*1380*/  ISETP.NE.AND P0, PT, R5, -0x1, PT ;  /* 0xffffffff0500780c */ /* 0x000fda0003f05270 */
[----:B------:R-:W-:Y:S05]  /*1390*/  @P0 BRA `(.L_x_2114) ;  /* 0x0000000000340947 */ /* 0x000fea0003800000 */
[----:B-1----:R-:W1:Y:S01]  /*13a0*/  LDC.64 R2, c[0x0][0x3b8] ;  /* 0x0000ee00ff027b82 */ /* 0x002e620000000a00 */
        /* <DEDUP_REMOVED lines=11> */
[----:B------:R-:W-:Y:S05]  /*1460*/  BRA `(.L_x_2115) ;  /* 0x0000000000187947 */ /* 0x000fea0003800000 */
.L_x_2114:
[----:B-1----:R-:W1:Y:S01]  /*1470*/  LDC.64 R2, c[0x0][0x3b8] ;  /* 0x0000ee00ff027b82 */ /* 0x002e620000000a00 */
[----:B------:R-:W-:-:S05]  /*1480*/  IADD3 R12, PT, PT, R4, R5, RZ ;  /* 0x00000005040c7210 */ /* 0x000fca0007ffe0ff */
[C---:B-1----:R-:W-:Y:S02]  /*1490*/  IMAD R11, R12.reuse, R3, RZ ;  /* 0x000000030c0b7224 */ /* 0x042fe400078e02ff */
[----:B------:R-:W-:-:S05]  /*14a0*/  IMAD.WIDE.U32 R12, R12, R2, RZ ;  /* 0x000000020c0c7225 */ /* 0x000fca00078e00ff */
[----:B------:R-:W-:Y:S02]  /*14b0*/  IADD3 R11, PT, PT, R13, R11, RZ ;  /* 0x0000000b0d0b7210 */ /* 0x000fe40007ffe0ff */
[----:B------:R-:W-:Y:S02]  /*14c0*/  MOV R10, R12 ;  /* 0x0000000c000a7202 */ /* 0x000fe40000000f00 */
.L_x_2115:
        /* <DEDUP_REMOVED lines=14> */
.L_x_2116:
[----:B------:R-:W1:Y:S01]  /*15b0*/  LDC.64 R24, c[0x0][0x3c0] ;  /* 0x0000f000ff187b82 */ /* 0x000e620000000a00 */
[----:B------:R-:W-:-:S05]  /*15c0*/  IADD3 R4, PT, PT, R4, R5, RZ ;  /* 0x0000000504047210 */ /* 0x000fca0007ffe0ff */
[C---:B-1----:R-:W-:Y:S02]  /*15d0*/  IMAD R13, R4.reuse, R25, RZ ;  /* 0x00000019040d7224 */ /* 0x042fe400078e02ff */
[----:B------:R-:W-:-:S05]  /*15e0*/  IMAD.WIDE.U32 R4, R4, R24, RZ ;  /* 0x0000001804047225 */ /* 0x000fca00078e00ff */
[----:B------:R-:W-:Y:S02]  /*15f0*/  IADD3 R13, PT, PT, R5, R13, RZ ;  /* 0x0000000d050d7210 */ /* 0x000fe40007ffe0ff */
[----:B------:R-:W-:-:S07]  /*1600*/  MOV R12, R4 ;  /* 0x00000004000c7202 */ /* 0x000fce0000000f00 */
.L_x_2117:
[----:B------:R-:W1:Y:S01]  /*1610*/  LDC R9, c[0x0][0x3e8] ;  /* 0x0000fa00ff097b82 */ /* 0x000e620000000800 */
[----:B------:R-:W-:Y:S02]  /*1620*/  MOV R14, RZ ;  /* 0x000000ff000e7202 */ /* 0x000fe40000000f00 */
[----:B------:R-:W-:Y:S02]  /*1630*/  CS2R R224, SRZ ;  /* 0x0000000000e07805 */ /* 0x000fe4000001ff00 */
[----:B------:R-:W-:Y:S02]  /*1640*/  LEA R198, R199, 0xffffff80, 0x7 ;  /* 0xffffff80c7c67811 */ /* 0x000fe400078e38ff */
[----:B-1----:R-:W-:-:S04]  /*1650*/  IABS R4, R9 ;  /* 0x0000000900047213 */ /* 0x002fc80000000000 */
[----:B------:R-:W1:Y:S08]  /*1660*/  I2F.RP R16, R4 ;  /* 0x0000000400107306 */ /* 0x000e700000209400 */
[----:B-1---5:R-:W1:Y:S02]  /*1670*/  MUFU.RCP R7, R16 ;  /* 0x0000001000077308 */ /* 0x022e640000001000 */
        /* <DEDUP_REMOVED lines=35> */
.L_x_2113:
        /* <DEDUP_REMOVED lines=10> */
[-C--:B------:R-:W-:Y:S01]  /*1950*/  ISETP.GE.AND P5, PT, R26, R213.reuse, PT ;  /* 0x000000d51a00720c */ /* 0x080fe20003fa6270 */
        /* <DEDUP_REMOVED lines=21> */
[C---:B------:R-:W-:Y:S01]  /*1ab0*/  IADD3 R16, P0, PT, R206.reuse, R16, RZ ;  /* 0x00000010ce107210 */ /* 0x040fe20007f1e0ff */
        /* <DEDUP_REMOVED lines=44> */
.L_x_2119:
[----:B------:R-:W-:Y:S05]  /*1d80*/  BSYNC.RECONVERGENT B0 ;  /* 0x0000000000007941 */ /* 0x000fea0003800200 */
.L_x_2118:
        /* <DEDUP_REMOVED lines=28> */
.L_x_2121:
[----:B------:R-:W-:Y:S05]  /*1f50*/  BSYNC.RECONVERGENT B0 ;  /* 0x0000000000007941 */ /* 0x000fea0003800200 */
.L_x_2120:
        /* <DEDUP_REMOVED lines=29> */
.L_x_2123:
[----:B------:R-:W-:Y:S05]  /*2130*/  BSYNC.RECONVERGENT B0 ;  /* 0x0000000000007941 */ /* 0x000fea0003800200 */
.L_x_2122:
        /* <DEDUP_REMOVED lines=30> */
.L_x_2125:
[----:B------:R-:W-:Y:S05]  /*2320*/  BSYNC.RECONVERGENT B0 ;  /* 0x0000000000007941 */ /* 0x000fea0003800200 */
.L_x_2124:
[----:B------:R-:W-:Y:S04]  /*2330*/  BSSY.RECONVERGENT B0, `(.L_x_2126) ;  /* 0x0000012000007945 */ /* 0x000fe80003800200 */
[----:B------:R-:W-:Y:S05]  /*2340*/  @P6 BRA `(.L_x_2127) ;  /* 0x0000000000406947 */ /* 0x000fea0003800000 */
[----:B------:R-:W4:Y:S02]  /*2350*/  LDCU UR4, c[0x0][0x440] ;  /* 0x00008800ff0477ac */ /* 0x000f240008000800 */
[----:B----4-:R-:W-:Y:S02]  /*2360*/  ISETP.GE.AND P2, PT, R206, UR4, PT ;  /* 0x00000004ce007c0c */ /* 0x010fe4000bf46270 */
[----:B------:R-:W-:-:S11]  /*2370*/  ISETP.GE.AND P1, PT, R229, UR4, PT ;  /* 0x00000004e5007c0c */ /* 0x000fd6000bf26270 */
[--C-:B---3--:R-:W-:Y:S01]  /*2380*/  @!P2 IMAD.MOV.U32 R14, RZ, RZ, R216.reuse ;  /* 0x000000ffff0ea224 */ /* 0x108fe200078e00d8 */
        /* <DEDUP_REMOVED lines=12> */
.L_x_2127:
[----:B------:R-:W-:Y:S05]  /*2450*/  BSYNC.RECONVERGENT B0 ;  /* 0x0000000000007941 */ /* 0x000fea0003800200 */
.L_x_2126:
        /* <DEDUP_REMOVED lines=20> */
.L_x_2129:
[----:B------:R-:W-:Y:S05]  /*25a0*/  BSYNC.RECONVERGENT B0 ;  /* 0x0000000000007941 */ /* 0x000fea0003800200 */
.L_x_2128:
        /* <DEDUP_REMOVED lines=19> */
.L_x_2131:
[----:B------:R-:W-:Y:S05]  /*26e0*/  BSYNC.RECONVERGENT B0 ;  /* 0x0000000000007941 */ /* 0x000fea0003800200 */
.L_x_2130:
        /* <DEDUP_REMOVED lines=19> */
.L_x_2133:
[----:B------:R-:W-:Y:S05]  /*2820*/  BSYNC.RECONVERGENT B0 ;  /* 0x0000000000007941 */ /* 0x000fea0003800200 */
.L_x_2132:
        /* <DEDUP_REMOVED lines=21> */
.L_x_2135:
[----:B------:R-:W-:Y:S05]  /*2980*/  BSYNC.RECONVERGENT B0 ;  /* 0x0000000000007941 */ /* 0x000fea0003800200 */
.L_x_2134:
        /* <DEDUP_REMOVED lines=17> */
.L_x_2137:
[----:B------:R-:W-:Y:S05]  /*2aa0*/  BSYNC.RECONVERGENT B0 ;  /* 0x0000000000007941 */ /* 0x000fea0003800200 */
.L_x_2136:
        /* <DEDUP_REMOVED lines=20> */
.L_x_2139:
[----:B------:R-:W-:Y:S05]  /*2bf0*/  BSYNC.RECONVERGENT B0 ;  /* 0x0000000000007941 */ /* 0x000fea0003800200 */
.L_x_2138:
        /* <DEDUP_REMOVED lines=18> */
.L_x_2141:
[----:B------:R-:W-:Y:S05]  /*2d20*/  BSYNC.RECONVERGENT B0 ;  /* 0x0000000000007941 */ /* 0x000fea0003800200 */
.L_x_2140:
        /* <DEDUP_REMOVED lines=10> */
[----:B------:R1:W5:Y:S01]  /*2dd0*/  LDG.E R5, desc[UR14][R26.64] ;  /* 0x0000000e1a057981 */ /* 0x000362000c1e1900 */
[----:B--2---:R-:W5:Y:S01]  /*2de0*/  MUFU.RCP R4, UR4 ;  /* 0x0000000400047d08 */ /* 0x004f620008001000 */
[----:B------:R-:W-:Y:S01]  /*2df0*/  LOP3.LUT R23, R208, 0x1f0, RZ, 0xc0, !PT ;  /* 0x000001f0d0177812 */ /* 0x000fe200078ec0ff */
[----:B------:R-:W-:Y:S01]  /*2e00*/  BSSY.RECONVERGENT B0, `(.L_x_2142) ;  /* 0x000001f000007945 */ /* 0x000fe20003800200 */
[----:B------:R-:W-:Y:S02]  /*2e10*/  SHF.R.U32.HI R8, RZ, 0x2, R209 ;  /* 0x00000002ff087819 */ /* 0x000fe400000116d1 */
[----:B------:R-:W-:Y:S02]  /*2e20*/  IADD3 R116, PT, PT, R23, 0x1, R0 ;  /* 0x0000000117747810 */ /* 0x000fe40007ffe000 */
[----:B------:R-:W-:-:S04]  /*2e30*/  LOP3.LUT R8, R8, 0x7, RZ, 0xc0, !PT ;  /* 0x0000000708087812 */ /* 0x000fc800078ec0ff */
[----:B------:R-:W-:-:S04]  /*2e40*/  IADD3 R116, PT, PT, -R21, R116, R8 ;  /* 0x0000007415747210 */ /* 0x000fc80007ffe108 */
[----:B------:R-:W-:Y:S01]  /*2e50*/  IADD3 R116, PT, PT, R116, UR16, R117 ;  /* 0x0000001074747c10 */ /* 0x000fe2000fffe075 */
[----:B-1----:R-:W-:Y:S01]  /*2e60*/  IMAD.SHL.U32 R27, R209, 0x40, RZ ;  /* 0x00000040d11b7824 */ /* 0x002fe200078e00ff */
[----:B------:R-:W-:Y:S01]  /*2e70*/  BAR.SYNC.DEFER_BLOCKING 0x0 ;  /* 0x0000000000007b1d */ /* 0x000fe20000010000 */
[----:B-----5:R-:W-:Y:S01]  /*2e80*/  FMUL.FTZ R0, R5, R4 ;  /* 0x0000000405007220 */ /* 0x020fe20000410000 */
[C---:B------:R-:W-:Y:S01]  /*2e90*/  SHF.L.U64.HI R4, R24.reuse, 0x4, R25 ;  /* 0x0000000418047819 */ /* 0x040fe20000010219 */
[----:B------:R-:W-:-:S03]  /*2ea0*/  IMAD.SHL.U32 R5, R24, 0x10, RZ ;  /* 0x0000001018057824 */ /* 0x000fc600078e00ff */
[----:B------:R-:W-:Y:S05]  /*2eb0*/  @P6 BRA `(.L_x_2143) ;  /* 0x0000000000446947 */ /* 0x000fea0003800000 */
[----:B------:R-:W1:Y:S02]  /*2ec0*/  LDCU UR4, c[0x0][0x440] ;  /* 0x00008800ff0477ac */ /* 0x000e640008000800 */
[----:B-1----:R-:W-:Y:S02]  /*2ed0*/  ISETP.GE.AND P1, PT, R206, UR4, PT ;  /* 0x00000004ce007c0c */ /* 0x002fe4000bf26270 */
        /* <DEDUP_REMOVED lines=15> */
.L_x_2143:
[----:B------:R2:W-:Y:S04]  /*2fd0*/  STS.128 [R231+0xc000], RZ ;  /* 0x00c000ffe7007388 */ /* 0x0005e80000000c00 */
[----:B------:R2:W-:Y:S02]  /*2fe0*/  STS.128 [R231+0x10000], RZ ;  /* 0x010000ffe7007388 */ /* 0x0005e40000000c00 */
.L_x_2144:
[----:B------:R-:W-:Y:S05]  /*2ff0*/  BSYNC.RECONVERGENT B0 ;  /* 0x0000000000007941 */ /* 0x000fea0003800200 */
.L_x_2142:
        /* <DEDUP_REMOVED lines=33> */
.L_x_2146:
[----:B------:R-:W-:Y:S05]  /*3210*/  BSYNC.RECONVERGENT B0 ;  /* 0x0000000000007941 */ /* 0x000fea0003800200 */
.L_x_2145:
        /* <DEDUP_REMOVED lines=21> */
.L_x_2148:
[----:B------:R-:W-:Y:S05]  /*3370*/  BSYNC.RECONVERGENT B0 ;  /* 0x0000000000007941 */ /* 0x000fea0003800200 */
.L_x_2147:
[----:B------:R2:W-:Y:S01]  /*3380*/  @P0 STS.128 [R231+0xd800], RZ ;  /* 0x00d800ffe7000388 */ /* 0x0005e20000000c00 */
[----:B------:R-:W-:Y:S01]  /*3390*/  LOP3.LUT R204, R27, 0x400, RZ, 0xc0, !PT ;  /* 0x000004001bcc7812 */ /* 0x000fe200078ec0ff */
[----:B------:R-:W-:Y:S01]  /*33a0*/  BSSY.RECONVERGENT B0, `(.L_x_2149) ;  /* 0x0000017000007945 */ /* 0x000fe20003800200 */
[----:B-1----:R-:W-:Y:S01]  /*33b0*/  LOP3.LUT R5, R26, 0x8, R209, 0x78, !PT ;  /* 0x000000081a057812 */ /* 0x002fe200078e78d1 */
[----:B------:R2:W-:Y:S01]  /*33c0*/  @P0 STS.128 [R231+0x11800], RZ ;  /* 0x011800ffe7000388 */ /* 0x0005e20000000c00 */
[----:B------:R-:W-:Y:S02]  /*33d0*/  LOP3.LUT R11, R11, R200, RZ, 0xfc, !PT ;  /* 0x000000c80b0b7212 */ /* 0x000fe400078efcff */
[----:B------:R-:W-:Y:S01]  /*33e0*/  ISETP.GE.AND P3, PT, R7, R6, PT ;  /* 0x000000060700720c */ /* 0x000fe20003f66270 */
[----:B------:R-:W-:Y:S01]  /*33f0*/  IMAD R204, R5, 0x2, R204 ;  /* 0x0000000205cc7824 */ /* 0x000fe200078e02cc */
[----:B------:R-:W-:Y:S01]  /*3400*/  LEA R123, R11, UR5, 0x1 ;  /* 0x000000050b7b7c11 */ /* 0x000fe2000f8e08ff */
[----:B------:R-:W-:Y:S10]  /*3410*/  @P0 BRA `(.L_x_2150) ;  /* 0x00000000003c0947 */ /* 0x000ff40003800000 */
[----:B------:R-:W1:Y:S01]  /*3420*/  LDCU UR4, c[0x0][0x440] ;  /* 0x00008800ff0477ac */ /* 0x000e620008000800 */
[----:B------:R-:W-:-:S04]  /*3430*/  LEA R4, P2, R24, R8, 0x6 ;  /* 0x0000000818047211 */ /* 0x000fc800078430ff */
[----:B------:R-:W-:Y:S02]  /*3440*/  LEA.HI.X R5, R24, R9, R25, 0x6, P2 ;  /* 0x0000000918057211 */ /* 0x000fe400010f3419 */
        /* <DEDUP_REMOVED lines=12> */
.L_x_2150:
[----:B------:R-:W-:Y:S05]  /*3510*/  BSYNC.RECONVERGENT B0 ;  /* 0x0000000000007941 */ /* 0x000fea0003800200 */
.L_x_2149:
        /* <DEDUP_REMOVED lines=22> */
.L_x_2152:
[----:B------:R-:W-:Y:S05]  /*3680*/  BSYNC.RECONVERGENT B0 ;  /* 0x0000000000007941 */ /* 0x000fea0003800200 */
.L_x_2151:
        /* <DEDUP_REMOVED lines=19> */
.L_x_2154:
[----:B------:R-:W-:Y:S05]  /*37c0*/  BSYNC.RECONVERGENT B0 ;  /* 0x0000000000007941 */ /* 0x000fea0003800200 */
.L_x_2153:
        /* <DEDUP_REMOVED lines=22> */
.L_x_2156:
[----:B------:R-:W-:Y:S05]  /*3930*/  BSYNC.RECONVERGENT B0 ;  /* 0x0000000000007941 */ /* 0x000fea0003800200 */
.L_x_2155:
        /* <DEDUP_REMOVED lines=20> */
.L_x_2158:
[----:B------:R-:W-:Y:S05]  /*3a80*/  BSYNC.RECONVERGENT B0 ;  /* 0x0000000000007941 */ /* 0x000fea0003800200 */
.L_x_2157:
[----:B------:R-:W-:Y:S01]  /*3a90*/  LDSM.16.M88.4 R60, [R123] ;  /* 0x000000007b3c783b */ /* 0x000fe20000000200 */
[----:B------:R-:W-:Y:S01]  /*3aa0*/  IMAD.MOV.U32 R207, RZ, RZ, 0x20 ;  /* 0x00000020ffcf7424 */ /* 0x000fe200078e00ff */
[----:B------:R-:W-:Y:S01]  /*3ab0*/  LOP3.LUT P6, RZ, R209, 0x2, RZ, 0xc0, !PT ;  /* 0x00000002d1ff7812 */ /* 0x000fe200078cc0ff */
[----:B------:R-:W-:Y:S01]  /*3ac0*/  VIADD R119, R204, UR5 ;  /* 0x00000005cc777c36 */ /* 0x000fe20008000000 */
[----:B------:R-:W5:Y:S01]  /*3ad0*/  LDSM.16.M88.4 R32, [R204+UR5+0x4000] ;  /* 0x00400005cc20783b */ /* 0x000f620008000200 */
[----:B------:R-:W-:Y:S01]  /*3ae0*/  IMAD.MOV.U32 R148, RZ, RZ, 0x40 ;  /* 0x00000040ff947424 */ /* 0x000fe200078e00ff */
[----:B------:R-:W-:Y:S01]  /*3af0*/  SEL R124, R207, 0xffffffe0, !P6 ;  /* 0xffffffe0cf7c7807 */ /* 0x000fe20007000000 */
[----:B------:R-:W2:Y:S01]  /*3b00*/  LDCU UR4, c[0x0][0x50c] ;  /* 0x0000a180ff0477ac */ /* 0x000ea20008000800 */
[----:B------:R-:W3:Y:S01]  /*3b10*/  LDSM.16.M88.4 R12, [R204+UR5+0x5000] ;  /* 0x00500005cc0c783b */ /* 0x000ee20008000200 */
[C---:B------:R-:W-:Y:S01]  /*3b20*/  LOP3.LUT P0, RZ, R209.reuse, 0x4, RZ, 0xc0, !PT ;  /* 0x00000004d1ff7812 */ /* 0x040fe2000780c0ff */
[----:B------:R-:W-:Y:S01]  /*3b30*/  IMAD.SHL.U32 R136, R209, 0x2, RZ ;  /* 0x00000002d1887824 */ /* 0x000fe200078e00ff */
[----:B------:R-:W-:Y:S01]  /*3b40*/  VIMNMX R197, PT, PT, R116, R117, PT ;  /* 0x0000007574c57248 */ /* 0x000fe20003fe0100 */
[--C-:B------:R-:W-:Y:S01]  /*3b50*/  IMAD.IADD R120, R123, 0x1, R124.reuse ;  /* 0x000000017b787824 */ /* 0x100fe200078e027c */
[----:B------:R-:W4:Y:S01]  /*3b60*/  LDSM.16.M88.4 R20, [R204+UR5+0x4800] ;  /* 0x00480005cc14783b */ /* 0x000f220008000200 */
[----:B------:R-:W-:Y:S01]  /*3b70*/  IMAD.IADD R118, R119, 0x1, R124 ;  /* 0x0000000177767824 */ /* 0x000fe200078e027c */
[----:B------:R-:W-:-:S02]  /*3b80*/  SEL R148, R148, 0xffffffc0, !P0 ;  /* 0xffffffc094947807 */ /* 0x000fc40004000000 */
[----:B------:R-:W-:Y:S01]  /*3b90*/  LDSM.16.M88.4 R108, [R120] ;  /* 0x00000000786c783b */ /* 0x000fe20000000200 */
[----:B------:R-:W-:Y:S02]  /*3ba0*/  LOP3.LUT R136, R136, 0x6, RZ, 0xc0, !PT ;  /* 0x0000000688887812 */ /* 0x000fe400078ec0ff */
[--C-:B------:R-:W-:Y:S01]  /*3bb0*/  IMAD.IADD R121, R123, 0x1, R148.reuse ;  /* 0x000000017b797824 */ /* 0x100fe200078e0294 */
[----:B------:R-:W2:Y:S01]  /*3bc0*/  LDSM.16.M88.4 R48, [R118+0x4000] ;  /* 0x004000007630783b */ /* 0x000ea20000000200 */
[----:B------:R-:W-:Y:S01]  /*3bd0*/  IMAD.IADD R119, R119, 0x1, R148 ;  /* 0x0000000177777824 */ /* 0x000fe200078e0294 */
[----:B------:R-:W-:Y:S02]  /*3be0*/  VIADDMNMX R196, R116, 0x8, R117, PT ;  /* 0x0000000874c47846 */ /* 0x000fe40003800175 */
[----:B-1----:R-:W1:Y:S04]  /*3bf0*/  LDSM.16.M88.4 R4, [R204+UR5+0x5800] ;  /* 0x00580005cc04783b */ /* 0x002e680008000200 */
[----:B------:R-:W1:Y:S04]  /*3c00*/  LDSM.16.M88.4 R84, [R204+UR5+0x6000] ;  /* 0x00600005cc54783b */ /* 0x000e680008000200 */
[----:B------:R-:W1:Y:S04]  /*3c10*/  LDSM.16.M88.4 R76, [R204+UR5+0x6800] ;  /* 0x00680005cc4c783b */ /* 0x000e680008000200 */
[----:B------:R-:W1:Y:S04]  /*3c20*/  LDSM.16.M88.4 R68, [R204+UR5+0x7000] ;  /* 0x00700005cc44783b */ /* 0x000e680008000200 */
[----:B------:R-:W1:Y:S01]  /*3c30*/  LDSM.16.M88.4 R52, [R204+UR5+0x7800] ;  /* 0x00780005cc34783b */ /* 0x000e620008000200 */
[C---:B-----5:R-:W-:Y:S03]  /*3c40*/  HMMA.16816.F32.BF16 R36, R60.reuse, R32, RZ ;  /* 0x000000203c24723c */ /* 0x060fe600000418ff */
[----:B------:R-:W5:Y:S04]  /*3c50*/  LDSM.16.M88.4 R40, [R118+0x5000] ;  /* 0x005000007628783b */ /* 0x000f680000000200 */
[----:B------:R-:W5:Y:S01]  /*3c60*/  LDSM.16.M88.4 R44, [R118+0x4800] ;  /* 0x00480000762c783b */ /* 0x000f620000000200 */
[C---:B------:R-:W-:Y:S03]  /*3c70*/  HMMA.16816.F32.BF16 R32, R60.reuse, R34, RZ ;  /* 0x000000223c20723c */ /* 0x040fe600000418ff */
[----:B------:R-:W5:Y:S04]  /*3c80*/  LDSM.16.M88.4 R112, [R118+0x5800] ;  /* 0x005800007670783b */ /* 0x000f680000000200 */
[----:B------:R-:W-:Y:S01]  /*3c90*/  LDSM.16.M88.4 R56, [R121] ;  /* 0x000000007938783b */ /* 0x000fe20000000200 */
[C---:B---3--:R-:W-:Y:S03]  /*3ca0*/  HMMA.16816.F32.BF16 R16, R60.reuse, R12, RZ ;  /* 0x0000000c3c10723c */ /* 0x048fe600000418ff */
[----:B------:R-:W-:Y:S04]  /*3cb0*/  LDSM.16.M88.4 R96, [R118+0x7000] ;  /* 0x007000007660783b */ /* 0x000fe80000000200 */
[----:B------:R-:W-:Y:S01]  /*3cc0*/  LDSM.16.M88.4 R92, [R118+0x7800] ;  /* 0x00780000765c783b */ /* 0x000fe20000000200 */
[C---:B------:R-:W-:Y:S03]  /*3cd0*/  HMMA.16816.F32.BF16 R12, R60.reuse, R14, RZ ;  /* 0x0000000e3c0c723c */ /* 0x040fe600000418ff */
[----:B------:R-:W-:Y:S04]  /*3ce0*/  LDSM.16.M88.4 R104, [R118+0x6000] ;  /* 0x006000007668783b */ /* 0x000fe80000000200 */
[----:B------:R-:W-:Y:S01]  /*3cf0*/  LDSM.16.M88.4 R100, [R118+0x6800] ;  /* 0x006800007664783b */ /* 0x000fe20000000200 */
[----:B----4-:R-:W-:Y:S03]  /*3d00*/  HMMA.16816.F32.BF16 R28, R60, R20, RZ ;  /* 0x000000143c1c723c */ /* 0x010fe600000418ff */
[----:B------:R-:W0:Y:S05]  /*3d10*/  LDGDEPBAR ;  /* 0x00000000000079af */ /* 0x000e2a0000000000 */
[C---:B--2---:R-:W-:Y:S08]  /*3d20*/  HMMA.16816.F32.BF16 R36, R108.reuse, R48, R36 ;  /* 0x000000306c24723c */ /* 0x044ff00000041824 */
[----:B------:R-:W-:Y:S01]  /*3d30*/  HMMA.16816.F32.BF16 R32, R108, R50, R32 ;  /* 0x000000326c20723c */ /* 0x000fe20000041820 */
[----:B------:R-:W2:Y:S07]  /*3d40*/  LDSM.16.M88.4 R48, [R119+0x4800] ;  /* 0x004800007730783b */ /* 0x000eae0000000200 */
[C---:B------:R-:W-:Y:S08]  /*3d50*/  HMMA.16816.F32.BF16 R20, R60.reuse, R22, RZ ;  /* 0x000000163c14723c */ /* 0x040ff000000418ff */
        /* <DEDUP_REMOVED lines=11> */
[C---:B-----5:R-:W-:Y:S08]  /*3e10*/  HMMA.16816.F32.BF16 R16, R108.reuse, R40, R16 ;  /* 0x000000286c10723c */ /* 0x060ff00000041810 */
[C---:B------:R-:W-:Y:S01]  /*3e20*/  HMMA.16816.F32.BF16 R12, R108.reuse, R42, R12 ;  /* 0x0000002a6c0c723c */ /* 0x040fe2000004180c */
[----:B------:R-:W3:Y:S07]  /*3e30*/  LDSM.16.M88.4 R40, [R119+0x5800] ;  /* 0x005800007728783b */ /* 0x000eee0000000200 */
[C---:B------:R-:W-:Y:S08]  /*3e40*/  HMMA.16816.F32.BF16 R28, R108.reuse, R44, R28 ;  /* 0x0000002c6c1c723c */ /* 0x040ff0000004181c */
[C---:B------:R-:W-:Y:S01]  /*3e50*/  HMMA.16816.F32.BF16 R20, R108.reuse, R46, R20 ;  /* 0x0000002e6c14723c */ /* 0x040fe20000041814 */
[----:B------:R-:W4:Y:S07]  /*3e60*/  LDSM.16.M88.4 R44, [R119+0x5000] ;  /* 0x00500000772c783b */ /* 0x000f2e0000000200 */
[----:B------:R-:W-:Y:S01]  /*3e70*/  HMMA.16816.F32.BF16 R8, R108, R112, R8 ;  /* 0x000000706c08723c */ /* 0x000fe20000041808 */
[----:B------:R-:W-:-:S02]  /*3e80*/  IMAD.IADD R113, R124, 0x1, R121 ;  /* 0x000000017c717824 */ /* 0x000fc400078e0279 */
[----:B------:R-:W-:-:S05]  /*3e90*/  IMAD.IADD R112, R124, 0x1, R119 ;  /* 0x000000017c707824 */ /* 0x000fca00078e0277 */
[----:B------:R-:W-:Y:S08]  /*3ea0*/  HMMA.16816.F32.BF16 R4, R108, R114, R4 ;  /* 0x000000726c04723c */ /* 0x000ff00000041804 */
[C---:B--2---:R-:W-:Y:S08]  /*3eb0*/  HMMA.16816.F32.BF16 R28, R56.reuse, R48, R28 ;  /* 0x00000030381c723c */ /* 0x044ff0000004181c */
[C---:B------:R-:W-:Y:S01]  /*3ec0*/  HMMA.16816.F32.BF16 R20, R56.reuse, R50, R20 ;  /* 0x000000323814723c */ /* 0x040fe20000041814 */
[----:B------:R-:W2:Y:S07]  /*3ed0*/  LDSM.16.M88.4 R48, [R119+0x7000] ;  /* 0x007000007730783b */ /* 0x000eae0000000200 */
[C---:B-1----:R-:W-:Y:S08]  /*3ee0*/  HMMA.16816.F32.BF16 R36, R56.reuse, R52, R36 ;  /* 0x000000343824723c */ /* 0x042ff00000041824 */
[----:B------:R-:W-:Y:S01]  /*3ef0*/  HMMA.16816.F32.BF16 R32, R56, R54, R32 ;  /* 0x000000363820723c */ /* 0x000fe20000041820 */
[----:B------:R-:W1:Y:S07]  /*3f00*/  LDSM.16.M88.4 R52, [R119+0x6000] ;  /* 0x006000007734783b */ /* 0x000e6e0000000200 */
[C---:B------:R-:W-:Y:S08]  /*3f10*/  HMMA.16816.F32.BF16 R72, R108.reuse, R96, R72 ;  /* 0x000000606c48723c */ /* 0x040ff00000041848 */
[----:B------:R-:W-:Y:S01]  /*3f20*/  HMMA.16816.F32.BF16 R68, R108, R98, R68 ;  /* 0x000000626c44723c */ /* 0x000fe20000041844 */
[----:B------:R-:W-:Y:S07]  /*3f30*/  LDSM.16.M88.4 R96, [R113] ;  /* 0x000000007160783b */ /* 0x000fee0000000200 */
[C---:B---3--:R-:W-:Y:S08]  /*3f40*/  HMMA.16816.F32.BF16 R8, R56.reuse, R40, R8 ;  /* 0x000000283808723c */ /* 0x048ff00000041808 */
[----:B------:R-:W-:Y:S01]  /*3f50*/  HMMA.16816.F32.BF16 R4, R56, R42, R4 ;  /* 0x0000002a3804723c */ /* 0x000fe20000041804 */
        /* <DEDUP_REMOVED lines=11> */
[----:B------:R-:W-:Y:S01]  /*4010*/  HMMA.16816.F32.BF16 R68, R56, R50, R68 ;  /* 0x000000323844723c */ /* 0x000fe20000041844 */
[----:B------:R-:W2:Y:S07]  /*4020*/  LDSM.16.M88.4 R48, [R112+0x5800] ;  /* 0x005800007030783b */ /* 0x000eae0000000200 */
[C---:B------:R-:W-:Y:S08]  /*4030*/  HMMA.16816.F32.BF16 R80, R108.reuse, R100, R80 ;  /* 0x000000646c50723c */ /* 0x040ff00000041850 */
[----:B------:R-:W-:Y:S01]  /*4040*/  HMMA.16816.F32.BF16 R76, R108, R102, R76 ;  /* 0x000000666c4c723c */ /* 0x000fe2000004184c */
[----:B------:R-:W-:Y:S04]  /*4050*/  LDSM.16.M88.4 R100, [R112+0x6000] ;  /* 0x006000007064783b */ /* 0x000fe80000000200 */
[----:B------:R-:W-:Y:S03]  /*4060*/  LDSM.16.M88.4 R108, [R204+UR5+0x9800] ;  /* 0x00980005cc6c783b */ /* 0x000fe60008000200 */
[C---:B-1----:R-:W-:Y:S08]  /*4070*/  HMMA.16816.F32.BF16 R88, R56.reuse, R52, R88 ;  /* 0x000000343858723c */ /* 0x042ff00000041858 */
[----:B------:R-:W-:Y:S01]  /*4080*/  HMMA.16816.F32.BF16 R84, R56, R54, R84 ;  /* 0x000000363854723c */ /* 0x000fe20000041854 */
[----:B------:R-:W1:Y:S07]  /*4090*/  LDSM.16.M88.4 R52, [R112+0x4800] ;  /* 0x004800007034783b */ /* 0x000e6e0000000200 */
        /* <DEDUP_REMOVED lines=8> */
[----:B------:R-:W4:Y:S04]  /*4120*/  LDSM.16.M88.4 R44, [R112+0x6800] ;  /* 0x00680000702c783b */ /* 0x000f280000000200 */
[----:B------:R-:W4:Y:S03]  /*4130*/  LDSM.16.M88.4 R56, [R204+UR5+0x8800] ;  /* 0x00880005cc38783b */ /* 0x000f260008000200 */
[C---:B--2---:R-:W-:Y:S08]  /*4140*/  HMMA.16816.F32.BF16 R8, R96.reuse, R48, R8 ;  /* 0x000000306008723c */ /* 0x044ff00000041808 */
[C---:B------:R-:W-:Y:S01]  /*4150*/  HMMA.16816.F32.BF16 R4, R96.reuse, R50, R4 ;  /* 0x000000326004723c */ /* 0x040fe20000041804 */
[----:B------:R-:W2:Y:S07]  /*4160*/  LDSM.16.M88.4 R48, [R204+UR5+0x9000] ;  /* 0x00900005cc30783b */ /* 0x000eae0008000200 */
[C---:B-1----:R-:W-:Y:S08]  /*4170*/  HMMA.16816.F32.BF16 R28, R96.reuse, R52, R28 ;  /* 0x00000034601c723c */ /* 0x042ff0000004181c */
[C---:B------:R-:W-:Y:S01]  /*4180*/  HMMA.16816.F32.BF16 R20, R96.reuse, R54, R20 ;  /* 0x000000366014723c */ /* 0x040fe20000041814 */
[----:B------:R-:W1:Y:S07]  /*4190*/  LDSM.16.M88.4 R52, [R112+0x7800] ;  /* 0x007800007034783b */ /* 0x000e6e0000000200 */
[C---:B---3--:R-:W-:Y:S08]  /*41a0*/  HMMA.16816.F32.BF16 R72, R96.reuse, R40, R72 ;  /* 0x000000286048723c */ /* 0x048ff00000041848 */
[C---:B------:R-:W-:Y:S01]  /*41b0*/  HMMA.16816.F32.BF16 R68, R96.reuse, R42, R68 ;  /* 0x0000002a6044723c */ /* 0x040fe20000041844 */
[----:B------:R-:W3:Y:S07]  /*41c0*/  LDSM.16.M88.4 R40, [R204+UR5+0xb000] ;  /* 0x00b00005cc28783b */ /* 0x000eee0008000200 */
[C---:B-----5:R-:W-:Y:S08]  /*41d0*/  HMMA.16816.F32.BF16 R16, R96.reuse, R92, R16 ;  /* 0x0000005c6010723c */ /* 0x060ff00000041810 */
[C---:B------:R-:W-:Y:S01]  /*41e0*/  HMMA.16816.F32.BF16 R12, R96.reuse, R94, R12 ;  /* 0x0000005e600c723c */ /* 0x040fe2000004180c */
[----:B------:R-:W5:Y:S07]  /*41f0*/  LDSM.16.M88.4 R92, [R204+UR5+0x8000] ;  /* 0x00800005cc5c783b */ /* 0x000f6e0008000200 */
[C---:B----4-:R-:W-:Y:S08]  /*4200*/  HMMA.16816.F32.BF16 R80, R96.reuse, R44, R80 ;  /* 0x0000002c6050723c */ /* 0x050ff00000041850 */
[----:B------:R-:W-:Y:S01]  /*4210*/  HMMA.16816.F32.BF16 R76, R96, R46, R76 ;  /* 0x0000002e604c723c */ /* 0x000fe2000004184c */
[----:B------:R-:W4:Y:S07]  /*4220*/  LDSM.16.M88.4 R44, [R204+UR5+0xa000] ;  /* 0x00a00005cc2c783b */ /* 0x000f2e0008000200 */
[C---:B------:R-:W-:Y:S08]  /*4230*/  HMMA.16816.F32.BF16 R28, R104.reuse, R56, R28 ;  /* 0x00000038681c723c */ /* 0x040ff0000004181c */
[C---:B------:R-:W-:Y:S01]  /*4240*/  HMMA.16816.F32.BF16 R20, R104.reuse, R58, R20 ;  /* 0x0000003a6814723c */ /* 0x040fe20000041814 */
[----:B------:R-:W-:Y:S04]  /*4250*/  LDSM.16.M88.4 R56, [R120+0x2000] ;  /* 0x002000007838783b */ /* 0x000fe80000000200 */
[----:B------:R-:W-:Y:S03]  /*4260*/  LDSM.16.M88.4 R120, [R121+0x2000] ;  /* 0x002000007978783b */ /* 0x000fe60000000200 */
[C---:B--2---:R-:W-:Y:S08]  /*4270*/  HMMA.16816.F32.BF16 R16, R104.reuse, R48, R16 ;  /* 0x000000306810723c */ /* 0x044ff00000041810 */
[----:B------:R-:W-:Y:S01]  /*4280*/  HMMA.16816.F32.BF16 R12, R104, R50, R12 ;  /* 0x00000032680c723c */ /* 0x000fe2000004180c */
[----:B------:R-:W2:Y:S07]  /*4290*/  LDSM.16.M88.4 R48, [R118+0x8000] ;  /* 0x008000007630783b */ /* 0x000eae0000000200 */
[C---:B------:R-:W-:Y:S08]  /*42a0*/  HMMA.16816.F32.BF16 R88, R96.reuse, R100, R88 ;  /* 0x000000646058723c */ /* 0x040ff00000041858 */
[C---:B------:R-:W-:Y:S01]  /*42b0*/  HMMA.16816.F32.BF16 R84, R96.reuse, R102, R84 ;  /* 0x000000666054723c */ /* 0x040fe20000041854 */
[----:B------:R-:W-:Y:S07]  /*42c0*/  LDSM.16.M88.4 R100, [R204+UR5+0xa800] ;  /* 0x00a80005cc64783b */ /* 0x000fee0008000200 */
[C---:B-1----:R-:W-:Y:S08]  /*42d0*/  HMMA.16816.F32.BF16 R64, R96.reuse, R52, R64 ;  /* 0x000000346040723c */ /* 0x042ff00000041840 */
[----:B------:R-:W-:Y:S01]  /*42e0*/  HMMA.16816.F32.BF16 R60, R96, R54, R60 ;  /* 0x00000036603c723c */ /* 0x000fe2000004183c */
[----:B------:R-:W1:Y:S04]  /*42f0*/  LDSM.16.M88.4 R52, [R204+UR5+0xb800] ;  /* 0x00b80005cc34783b */ /* 0x000e680008000200 */
[----:B------:R-:W-:Y:S03]  /*4300*/  LDSM.16.M88.4 R96, [R112+0x8000] ;  /* 0x008000007060783b */ /* 0x000fe60000000200 */
[C---:B---3--:R-:W-:Y:S08]  /*4310*/  HMMA.16816.F32.BF16 R72, R104.reuse, R40, R72 ;  /* 0x000000286848723c */ /* 0x048ff00000041848 */
[C---:B------:R-:W-:Y:S01]  /*4320*/  HMMA.16816.F32.BF16 R68, R104.reuse, R42, R68 ;  /* 0x0000002a6844723c */ /* 0x040fe20000041844 */
[----:B------:R-:W3:Y:S07]  /*4330*/  LDSM.16.M88.4 R40, [R118+0x9800] ;  /* 0x009800007628783b */ /* 0x000eee0000000200 */
[C---:B-----5:R-:W-:Y:S08]  /*4340*/  HMMA.16816.F32.BF16 R36, R104.reuse, R92, R36 ;  /* 0x0000005c6824723c */ /* 0x060ff00000041824 */
[C---:B------:R-:W-:Y:S01]  /*4350*/  HMMA.16816.F32.BF16 R32, R104.reuse, R94, R32 ;  /* 0x0000005e6820723c */ /* 0x040fe20000041820 */
[----:B------:R-:W-:Y:S07]  /*4360*/  LDSM.16.M88.4 R92, [R118+0x8800] ;  /* 0x00880000765c783b */ /* 0x000fee0000000200 */
[C---:B----4-:R-:W-:Y:S08]  /*4370*/  HMMA.16816.F32.BF16 R88, R104.reuse, R44, R88 ;  /* 0x0000002c6858723c */ /* 0x050ff00000041858 */
[C---:B------:R-:W-:Y:S01]  /*4380*/  HMMA.16816.F32.BF16 R84, R104.reuse, R46, R84 ;  /* 0x0000002e6854723c */ /* 0x040fe20000041854 */
[----:B------:R-:W4:Y:S07]  /*4390*/  LDSM.16.M88.4 R44, [R118+0x9000] ;  /* 0x00900000762c783b */ /* 0x000f2e0000000200 */
[C---:B------:R-:W-:Y:S08]  /*43a0*/  HMMA.16816.F32.BF16 R8, R104.reuse, R108, R8 ;  /* 0x0000006c6808723c */ /* 0x040ff00000041808 */
[----:B------:R-:W-:Y:S08]  /*43b0*/  HMMA.16816.F32.BF16 R4, R104, R110, R4 ;  /* 0x0000006e6804723c */ /* 0x000ff00000041804 */
[C---:B--2---:R-:W-:Y:S08]  /*43c0*/  HMMA.16816.F32.BF16 R36, R56.reuse, R48, R36 ;  /* 0x000000303824723c */ /* 0x044ff00000041824 */
[----:B------:R-:W-:Y:S01]  /*43d0*/  HMMA.16816.F32.BF16 R32, R56, R50, R32 ;  /* 0x000000323820723c */ /* 0x000fe20000041820 */
[----:B------:R-:W2:Y:S07]  /*43e0*/  LDSM.16.M88.4 R48, [R118+0xa800] ;  /* 0x00a800007630783b */ /* 0x000eae0000000200 */
[C---:B-1----:R-:W-:Y:S08]  /*43f0*/  HMMA.16816.F32.BF16 R64, R104.reuse, R52, R64 ;  /* 0x000000346840723c */ /* 0x042ff00000041840 */
[----:B------:R-:W-:Y:S01]  /*4400*/  HMMA.16816.F32.BF16 R60, R104, R54, R60 ;  /* 0x00000036683c723c */ /* 0x000fe2000004183c */
[----:B------:R-:W1:Y:S07]  /*4410*/  LDSM.16.M88.4 R52, [R118+0xa000] ;  /* 0x00a000007634783b */ /* 0x000e6e0000000200 */
[C---:B---3--:R-:W-:Y:S08]  /*4420*/  HMMA.16816.F32.BF16 R8, R56.reuse, R40, R8 ;  /* 0x000000283808723c */ /* 0x048ff00000041808 */
[----:B------:R-:W-:Y:S01]  /*4430*/  HMMA.16816.F32.BF16 R4, R56, R42, R4 ;  /* 0x0000002a3804723c */ /* 0x000fe20000041804 */
[----:B------:R-:W3:Y:S07]  /*4440*/  LDSM.16.M88.4 R40, [R118+0xb800] ;  /* 0x00b800007628783b */ /* 0x000eee0000000200 */
[C---:B------:R-:W-:Y:S08]  /*4450*/  HMMA.16816.F32.BF16 R80, R104.reuse, R100, R80 ;  /* 0x000000646850723c */ /* 0x040ff00000041850 */
[----:B------:R-:W-:Y:S01]  /*4460*/  HMMA.16816.F32.BF16 R76, R104, R102, R76 ;  /* 0x00000066684c723c */ /* 0x000fe2000004184c */
[----:B------:R-:W-:Y:S07]  /*4470*/  LDSM.16.M88.4 R104, [R119+0x9800] ;  /* 0x009800007768783b */ /* 0x000fee0000000200 */
[C---:B----4-:R-:W-:Y:S08]  /*4480*/  HMMA.16816.F32.BF16 R16, R56.reuse, R44, R16 ;  /* 0x0000002c3810723c */ /* 0x050ff00000041810 */
[C---:B------:R-:W-:Y:S01]  /*4490*/  HMMA.16816.F32.BF16 R12, R56.reuse, R46, R12 ;  /* 0x0000002e380c723c */ /* 0x040fe2000004180c */
[----:B------:R-:W4:Y:S07]  /*44a0*/  LDSM.16.M88.4 R44, [R118+0xb000] ;  /* 0x00b00000762c783b */ /* 0x000f2e0000000200 */
[C---:B--2---:R-:W-:Y:S08]  /*44b0*/  HMMA.16816.F32.BF16 R80, R56.reuse, R48, R80 ;  /* 0x000000303850723c */ /* 0x044ff00000041850 */
[C---:B------:R-:W-:Y:S01]  /*44c0*/  HMMA.16816.F32.BF16 R76, R56.reuse, R50, R76 ;  /* 0x00000032384c723c */ /* 0x040fe2000004184c */
[----:B------:R-:W2:Y:S07]  /*44d0*/  LDSM.16.M88.4 R48, [R119+0x9000] ;  /* 0x009000007730783b */ /* 0x000eae0000000200 */
[C---:B------:R-:W-:Y:S08]  /*44e0*/  HMMA.16816.F32.BF16 R28, R56.reuse, R92, R28 ;  /* 0x0000005c381c723c */ /* 0x040ff0000004181c */
[C---:B------:R-:W-:Y:S01]  /*44f0*/  HMMA.16816.F32.BF16 R20, R56.reuse, R94, R20 ;  /* 0x0000005e3814723c */ /* 0x040fe20000041814 */
[----:B------:R-:W5:Y:S07]  /*4500*/  LDSM.16.M88.4 R92, [R119+0x8000] ;  /* 0x00800000775c783b */ /* 0x000f6e0000000200 */
[C---:B-1----:R-:W-:Y:S01]  /*4510*/  HMMA.16816.F32.BF16 R100, R56.reuse, R52, R88 ;  /* 0x000000343864723c */ /* 0x042fe20000041858 */
[----:B------:R-:W-:Y:S07]  /*4520*/  LDSM.16.M88.4 R88, [R113+0x2000] ;  /* 0x002000007158783b */ /* 0x000fee0000000200 */
        /* <DEDUP_REMOVED lines=9> */
[C---:B--2---:R-:W-:Y:S08]  /*45c0*/  HMMA.16816.F32.BF16 R16, R120.reuse, R48, R16 ;  /* 0x000000307810723c */ /* 0x044ff00000041810 */
[C---:B------:R-:W-:Y:S01]  /*45d0*/  HMMA.16816.F32.BF16 R12, R120.reuse, R50, R12 ;  /* 0x00000032780c723c */ /* 0x040fe2000004180c */
[----:B------:R-:W2:Y:S07]  /*45e0*/  LDSM.16.M88.4 R48, [R119+0xa800] ;  /* 0x00a800007730783b */ /* 0x000eae0000000200 */
[C---:B-----5:R-:W-:Y:S08]  /*45f0*/  HMMA.16816.F32.BF16 R32, R120.reuse, R94, R32 ;  /* 0x0000005e7820723c */ /* 0x060ff00000041820 */
[C---:B-1----:R-:W-:Y:S08]  /*4600*/  HMMA.16816.F32.BF16 R20, R120.reuse, R54, R20 ;  /* 0x000000367814723c */ /* 0x042ff00000041814 */
[C---:B---3--:R-:W-:Y:S08]  /*4610*/  HMMA.16816.F32.BF16 R100, R120.reuse, R40, R100 ;  /* 0x000000287864723c */ /* 0x048ff00000041864 */
[C---:B------:R-:W-:Y:S01]  /*4620*/  HMMA.16816.F32.BF16 R84, R120.reuse, R42, R84 ;  /* 0x0000002a7854723c */ /* 0x040fe20000041854 */
[----:B------:R-:W1:Y:S07]  /*4630*/  LDSM.16.M88.4 R40, [R112+0x9000] ;  /* 0x009000007028783b */ /* 0x000e6e0000000200 */
[----:B------:R-:W-:Y:S01]  /*4640*/  HMMA.16816.F32.BF16 R28, R120, R52, R28 ;  /* 0x00000034781c723c */ /* 0x000fe2000004181c */
[----:B------:R-:W3:Y:S07]  /*4650*/  LDSM.16.M88.4 R52, [R119+0xb000] ;  /* 0x00b000007734783b */ /* 0x000eee0000000200 */
[C---:B------:R-:W-:Y:S08]  /*4660*/  HMMA.16816.F32.BF16 R32, R88.reuse, R98, R32 ;  /* 0x000000625820723c */ /* 0x040ff00000041820 */
[----:B----4-:R-:W-:Y:S08]  /*4670*/  HMMA.16816.F32.BF16 R20, R88, R46, R20 ;  /* 0x0000002e5814723c */ /* 0x010ff00000041814 */
[----:B------:R-:W-:Y:S03]  /*4680*/  HMMA.16816.F32.BF16 R36, R120, R92, R36 ;  /* 0x0000005c7824723c */ /* 0x000fe60000041824 */
[----:B------:R-:W-:Y:S01]  /*4690*/  FMUL.FTZ R32, R32, UR4 ;  /* 0x0000000420207c20 */ /* 0x000fe20008410000 */
[----:B------:R-:W-:Y:S01]  /*46a0*/  FMUL.FTZ R33, R33, UR4 ;  /* 0x0000000421217c20 */ /* 0x000fe20008410000 */
[----:B------:R-:W-:-:S02]  /*46b0*/  FMUL.FTZ R99, R34, UR4 ;  /* 0x0000000422637c20 */ /* 0x000fc40008410000 */
[----:B------:R-:W-:Y:S01]  /*46c0*/  MUFU.TANH R95, R32 ;  /* 0x00000020005f7308 */ /* 0x000fe20000002400 */
[----:B--2---:R-:W-:Y:S03]  /*46d0*/  HMMA.16816.F32.BF16 R80, R120, R48, R80 ;  /* 0x000000307850723c */ /* 0x004fe60000041850 */
[----:B------:R-:W-:-:S04]  /*46e0*/  FMUL.FTZ R20, R20, UR4 ;  /* 0x0000000414147c20 */ /* 0x000fc80008410000 */
[----:B------:R-:W-:Y:S01]  /*46f0*/  MUFU.TANH R99, R99 ;  /* 0x0000006300637308 */ /* 0x000fe20000002400 */
[----:B------:R-:W-:Y:S01]  /*4700*/  HMMA.16816.F32.BF16 R76, R120, R50, R76 ;  /* 0x00000032784c723c */ /* 0x000fe2000004184c */
[----:B------:R-:W2:Y:S07]  /*4710*/  LDSM.16.M88.4 R48, [R112+0xb800] ;  /* 0x00b800007030783b */ /* 0x000eae0000000200 */
[C---:B------:R-:W-:Y:S01]  /*4720*/  HMMA.16816.F32.BF16 R28, R88.reuse, R44, R28 ;  /* 0x0000002c581c723c */ /* 0x040fe2000004181c */
[----:B------:R-:W-:Y:S07]  /*4730*/  LDSM.16.M88.4 R44, [R112+0xa800] ;  /* 0x00a80000702c783b */ /* 0x000fee0000000200 */
[----:B------:R-:W-:Y:S01]  /*4740*/  HMMA.16816.F32.BF16 R36, R88, R96, R36 ;  /* 0x000000605824723c */ /* 0x000fe20000041824 */
[----:B------:R4:W-:Y:S07]  /*4750*/  MUFU.TANH R97, R33 ;  /* 0x0000002100617308 */ /* 0x0009ee0000002400 */
[----:B------:R-:W-:Y:S01]  /*4760*/  HMMA.16816.F32.BF16 R8, R120, R104, R8 ;  /* 0x000000687808723c */ /* 0x000fe20000041808 */
[----:B------:R-:W-:-:S02]  /*4770*/  FMUL.FTZ R105, R35, UR4 ;  /* 0x0000000423697c20 */ /* 0x000fc40008410000 */
[----:B------:R-:W-:-:S04]  /*4780*/  FMUL.FTZ R109, R29, UR4 ;  /* 0x000000041d6d7c20 */ /* 0x000fc80008410000 */
[----:B------:R-:W-:Y:S01]  /*4790*/  MUFU.TANH R105, R105 ;  /* 0x0000006900697308 */ /* 0x000fe20000002400 */
[----:B------:R-:W-:Y:S01]  /*47a0*/  HMMA.16816.F32.BF16 R64, R120, R56, R64 ;  /* 0x000000387840723c */ /* 0x000fe20000041840 */
[----:B----4-:R-:W4:Y:S02]  /*47b0*/  LDSM.16.M88.4 R32, [R112+0x9800] ;  /* 0x009800007020783b */ /* 0x010f240000000200 */
[----:B------:R-:W-:Y:S01]  /*47c0*/  FMUL.FTZ R37, R37, UR4 ;  /* 0x0000000425257c20 */ /* 0x000fe20008410000 */
[----:B------:R-:W-:Y:S01]  /*47d0*/  FMUL.FTZ R39, R39, UR4 ;  /* 0x0000000427277c20 */ /* 0x000fe20008410000 */
[----:B------:R-:W-:Y:S02]  /*47e0*/  FMUL.FTZ R36, R36, UR4 ;  /* 0x0000000424247c20 */ /* 0x000fe40008410000 */
[----:B------:R5:W-:Y:S01]  /*47f0*/  MUFU.TANH R57, R20 ;  /* 0x0000001400397308 */ /* 0x000be20000002400 */
[----:B-1----:R-:W-:Y:S01]  /*4800*/  HMMA.16816.F32.BF16 R16, R88, R40, R16 ;  /* 0x000000285810723c */ /* 0x002fe20000041810 */
[----:B------:R-:W-:-:S06]  /*4810*/  FMUL.FTZ R41, R21, UR4 ;  /* 0x0000000415297c20 */ /* 0x000fcc0008410000 */
[----:B------:R-:W-:Y:S01]  /*4820*/  MUFU.TANH R37, R37 ;  /* 0x0000002500257308 */ /* 0x000fe20000002400 */
[----:B------:R-:W-:Y:S01]  /*4830*/  HMMA.16816.F32.BF16 R60, R120, R58, R60 ;  /* 0x0000003a783c723c */ /* 0x000fe2000004183c */
[----:B------:R-:W-:-:S06]  /*4840*/  FMUL.FTZ R59, R22, UR4 ;  /* 0x00000004163b7c20 */ /* 0x000fcc0008410000 */
[----:B------:R-:W-:Y:S01]  /*4850*/  MUFU.TANH R39, R39 ;  /* 0x0000002700277308 */ /* 0x000fe20000002400 */
[----:B------:R-:W-:Y:S01]  /*4860*/  HMMA.16816.F32.BF16 R12, R88, R42, R12 ;  /* 0x0000002a580c723c */ /* 0x000fe2000004180c */
[----:B------:R-:W-:Y:S02]  /*4870*/  FMUL.FTZ R43, R23, UR4 ;  /* 0x00000004172b7c20 */ /* 0x000fe40008410000 */
[----:B-----5:R-:W1:Y:S01]  /*4880*/  LDSM.16.M88.4 R20, [R112+0xb000] ;  /* 0x00b000007014783b */ /* 0x020e620000000200 */
[----:B------:R-:W-:Y:S01]  /*4890*/  FMUL.FTZ R16, R16, UR4 ;  /* 0x0000000410107c20 */ /* 0x000fe20008410000 */
[----:B------:R-:W-:Y:S01]  /*48a0*/  FMUL.FTZ R18, R18, UR4 ;  /* 0x0000000412127c20 */ /* 0x000fe20008410000 */
[----:B------:R-:W-:Y:S01]  /*48b0*/  FMUL.FTZ R17, R17, UR4 ;  /* 0x0000000411117c20 */ /* 0x000fe20008410000 */
[----:B------:R-:W-:Y:S01]  /*48c0*/  MUFU.TANH R109, R109 ;  /* 0x0000006d006d7308 */ /* 0x000fe20000002400 */
[----:B------:R-:W-:Y:S01]  /*48d0*/  HMMA.16816.F32.BF16 R4, R120, R106, R4 ;  /* 0x0000006a7804723c */ /* 0x000fe20000041804 */
[----:B------:R-:W-:Y:S01]  /*48e0*/  FMUL.FTZ R107, R28, UR4 ;  /* 0x000000041c6b7c20 */ /* 0x000fe20008410000 */
[----:B------:R-:W-:-:S05]  /*48f0*/  FMUL.FTZ R19, R19, UR4 ;  /* 0x0000000413137c20 */ /* 0x000fca0008410000 */
[----:B------:R-:W-:Y:S01]  /*4900*/  MUFU.TANH R107, R107 ;  /* 0x0000006b006b7308 */ /* 0x000fe20000002400 */
[C---:B---3--:R-:W-:Y:S01]  /*4910*/  HMMA.16816.F32.BF16 R72, R120.reuse, R52, R72 ;  /* 0x000000347848723c */ /* 0x048fe20000041848 */
[----:B------:R-:W-:Y:S02]  /*4920*/  FMUL.FTZ R53, R30, UR4 ;  /* 0x000000041e357c20 */ /* 0x000fe40008410000 */
[----:B------:R-:W-:Y:S01]  /*4930*/  FMUL.FTZ R13, R13, UR4 ;  /* 0x000000040d0d7c20 */ /* 0x000fe20008410000 */
[----:B------:R-:W-:Y:S01]  /*4940*/  FMUL.FTZ R15, R15, UR4 ;  /* 0x000000040f0f7c20 */ /* 0x000fe20008410000 */
[----:B------:R-:W-:Y:S01]  /*4950*/  FMUL.FTZ R12, R12, UR4 ;  /* 0x000000040c0c7c20 */ /* 0x000fe20008410000 */
[----:B------:R-:W-:Y:S01]  /*4960*/  FMUL.FTZ R14, R14, UR4 ;  /* 0x000000040e0e7c20 */ /* 0x000fe20008410000 */
[----:B------:R-:W-:Y:S01]  /*4970*/  MUFU.TANH R53, R53 ;  /* 0x0000003500357308 */ /* 0x000fe20000002400 */
[----:B------:R-:W-:Y:S01]  /*4980*/  HMMA.16816.F32.BF16 R68, R120, R54, R68 ;  /* 0x000000367844723c */ /* 0x000fe20000041844 */
[----:B------:R-:W-:-:S02]  /*4990*/  FMUL.FTZ R55, R31, UR4 ;  /* 0x000000041f377c20 */ /* 0x000fc40008410000 */
[----:B------:R-:W3:Y:S01]  /*49a0*/  LDSM.16.M88.4 R28, [R112+0xa000] ;  /* 0x00a00000701c783b */ /* 0x000ee20000000200 */
[----:B------:R-:W-:-:S04]  /*49b0*/  DEPBAR.LE SB0, 0x0 ;  /* 0x000080000000791a */ /* 0x000fc80000000000 */
[C---:B--2---:R-:W-:Y:S01]  /*49c0*/  HMMA.16816.F32.BF16 R60, R88.reuse, R50, R60 ;  /* 0x00000032583c723c */ /* 0x044fe2000004183c */
[----:B------:R-:W-:Y:S07]  /*49d0*/  MUFU.TANH R51, R15 ;  /* 0x0000000f00337308 */ /* 0x000fee0000002400 */
[C---:B----4-:R-:W-:Y:S01]  /*49e0*/  HMMA.16816.F32.BF16 R8, R88.reuse, R32, R8 ;  /* 0x000000205808723c */ /* 0x050fe20000041808 */
[----:B------:R2:W-:Y:S07]  /*49f0*/  MUFU.TANH R33, R16 ;  /* 0x0000001000217308 */ /* 0x0005ee0000002400 */
[----:B------:R-:W-:Y:S01]  /*4a00*/  HMMA.16816.F32.BF16 R4, R88, R34, R4 ;  /* 0x000000225804723c */ /* 0x000fe20000041804 */
[----:B------:R-:W-:Y:S02]  /*4a10*/  MUFU.TANH R55, R55 ;  /* 0x0000003700377308 */ /* 0x000fe40000002400 */
[----:B------:R-:W-:Y:S01]  /*4a20*/  FMUL.FTZ R60, R60, UR4 ;  /* 0x000000043c3c7c20 */ /* 0x000fe20008410000 */
[----:B------:R-:W-:Y:S01]  /*4a30*/  FMUL.FTZ R61, R61, UR4 ;  /* 0x000000043d3d7c20 */ /* 0x000fe20008410000 */
[----:B------:R-:W-:-:S03]  /*4a40*/  FMUL.FTZ R63, R63, UR4 ;  /* 0x000000043f3f7c20 */ /* 0x000fc60008410000 */
[C---:B-1----:R-:W-:Y:S01]  /*4a50*/  HMMA.16816.F32.BF16 R72, R88.reuse, R20, R72 ;  /* 0x000000145848723c */ /* 0x042fe20000041848 */
[----:B------:R-:W-:Y:S01]  /*4a60*/  FMUL.FTZ R21, R62, UR4 ;  /* 0x000000043e157c20 */ /* 0x000fe20008410000 */
[----:B--2---:R-:W-:Y:S01]  /*4a70*/  LOP3.LUT R16, R198, R136, RZ, 0xfc, !PT ;  /* 0x00000088c6107212 */ /* 0x004fe200078efcff */
[----:B------:R-:W-:Y:S01]  /*4a80*/  FMUL.FTZ R8, R8, UR4 ;  /* 0x0000000408087c20 */ /* 0x000fe20008410000 */
[----:B------:R-:W-:Y:S02]  /*4a90*/  MUFU.TANH R59, R59 ;  /* 0x0000003b003b7308 */ /* 0x000fe40000002400 */
[C---:B------:R-:W-:Y:S02]  /*4aa0*/  LOP3.LUT R15, R16.reuse, 0x78, RZ, 0xfc, !PT ;  /* 0x00000078100f7812 */ /* 0x040fe400078efcff */
[----:B------:R-:W-:Y:S01]  /*4ab0*/  HMMA.16816.F32.BF16 R80, R88, R44, R80 ;  /* 0x0000002c5850723c */ /* 0x000fe20000041850 */
[----:B------:R-:W-:Y:S02]  /*4ac0*/  LOP3.LUT R20, R16, 0x11, RZ, 0xfc, !PT ;  /* 0x0000001110147812 */ /* 0x000fe400078efcff */
[C---:B------:R-:W-:Y:S01]  /*4ad0*/  ISETP.GE.AND P4, PT, R15.reuse, R197, PT ;  /* 0x000000c50f00720c */ /* 0x040fe20003f86270 */
[----:B------:R-:W-:Y:S01]  /*4ae0*/  MUFU.TANH R45, R13 ;  /* 0x0000000d002d7308 */ /* 0x000fe20000002400 */
[----:B------:R-:W-:-:S02]  /*4af0*/  ISETP.GE.AND P2, PT, R15, R196, PT ;  /* 0x000000c40f00720c */ /* 0x000fc40003f46270 */
[----:B------:R-:W-:Y:S01]  /*4b00*/  I2FP.F32.U32 R15, R15 ;  /* 0x0000000f000f7245 */ /* 0x000fe20000201000 */
[C---:B---3--:R-:W-:Y:S01]  /*4b10*/  HMMA.16816.F32.BF16 R84, R88.reuse, R30, R84 ;  /* 0x0000001e5854723c */ /* 0x048fe20000041854 */
[----:B------:R-:W-:Y:S02]  /*4b20*/  LOP3.LUT R34, R16, 0x28, RZ, 0xfc, !PT ;  /* 0x0000002810227812 */ /* 0x000fe400078efcff */
[----:B------:R-:W-:Y:S01]  /*4b30*/  FMUL.FTZ R72, R72, UR4 ;  /* 0x0000000448487c20 */ /* 0x000fe20008410000 */
[----:B------:R-:W1:Y:S01]  /*4b40*/  MUFU.TANH R13, R60 ;  /* 0x0000003c000d7308 */ /* 0x000e620000002400 */
[----:B------:R-:W-:Y:S01]  /*4b50*/  FMUL.FTZ R73, R73, UR4 ;  /* 0x0000000449497c20 */ /* 0x000fe20008410000 */
[----:B------:R-:W-:Y:S01]  /*4b60*/  FMUL.FTZ R74, R74, UR4 ;  /* 0x000000044a4a7c20 */ /* 0x000fe20008410000 */
[----:B------:R-:W-:Y:S01]  /*4b70*/  FMUL.FTZ R75, R75, UR4 ;  /* 0x000000044b4b7c20 */ /* 0x000fe20008410000 */
[C---:B------:R-:W-:Y:S01]  /*4b80*/  HMMA.16816.F32.BF16 R64, R88.reuse, R48, R64 ;  /* 0x000000305840723c */ /* 0x040fe20000041840 */
[----:B------:R-:W-:Y:S01]  /*4b90*/  FMUL.FTZ R49, R9, UR4 ;  /* 0x0000000409317c20 */ /* 0x000fe20008410000 */
[----:B------:R-:W-:Y:S01]  /*4ba0*/  FMUL.FTZ R9, R6, UR4 ;  /* 0x0000000406097c20 */ /* 0x000fe20008410000 */
[----:B------:R-:W-:Y:S01]  /*4bb0*/  FMUL.FTZ R32, R81, UR4 ;  /* 0x0000000451207c20 */ /* 0x000fe20008410000 */
[----:B------:R-:W2:Y:S01]  /*4bc0*/  MUFU.TANH R21, R21 ;  /* 0x0000001500157308 */ /* 0x000ea20000002400 */
[----:B------:R-:W-:Y:S01]  /*4bd0*/  FMUL.FTZ R82, R82, UR4 ;  /* 0x0000000452527c20 */ /* 0x000fe20008410000 */
[----:B------:R-:W-:Y:S01]  /*4be0*/  FMUL.FTZ R80, R80, UR4 ;  /* 0x0000000450507c20 */ /* 0x000fe20008410000 */
[----:B------:R-:W-:Y:S01]  /*4bf0*/  FMUL.FTZ R83, R83, UR4 ;  /* 0x0000000453537c20 */ /* 0x000fe20008410000 */
[----:B------:R-:W-:Y:S01]  /*4c00*/  HMMA.16816.F32.BF16 R100, R88, R28, R100 ;  /* 0x0000001c5864723c */ /* 0x000fe20000041864 */
[----:B------:R-:W-:-:S02]  /*4c10*/  LOP3.LUT R28, R16, 0x18, RZ, 0xfc, !PT ;  /* 0x00000018101c7812 */ /* 0x000fc400078efcff */
[----:B------:R-:W-:Y:S01]  /*4c20*/  FMUL.FTZ R84, R84, UR4 ;  /* 0x0000000454547c20 */ /* 0x000fe20008410000 */
[----:B------:R3:W-:Y:S01]  /*4c30*/  MUFU.TANH R31, R12 ;  /* 0x0000000c001f7308 */ /* 0x0007e20000002400 */
[-C--:B-1----:R-:W-:Y:S01]  /*4c40*/  FFMA.FTZ R13, R0, R15.reuse, R13 ;  /* 0x0000000f000d7223 */ /* 0x082fe2000001000d */
[----:B------:R-:W-:Y:S01]  /*4c50*/  FMUL.FTZ R86, R86, UR4 ;  /* 0x0000000456567c20 */ /* 0x000fe20008410000 */
[----:B------:R-:W-:Y:S01]  /*4c60*/  FMUL.FTZ R87, R87, UR4 ;  /* 0x0000000457577c20 */ /* 0x000fe20008410000 */
[C---:B------:R-:W-:Y:S02]  /*4c70*/  HMMA.16816.F32.BF16 R76, R88.reuse, R46, R76 ;  /* 0x0000002e584c723c */ /* 0x040fe4000004184c */
[----:B------:R-:W-:Y:S01]  /*4c80*/  FSEL R139, R13, -INF , !P4 ;  /* 0xff8000000d8b7808 */ /* 0x000fe20006000000 */
[----:B------:R-:W-:Y:S01]  /*4c90*/  FMUL.FTZ R67, R67, UR4 ;  /* 0x0000000443437c20 */ /* 0x000fe20008410000 */
[----:B------:R-:W-:Y:S01]  /*4ca0*/  MUFU.TANH R47, R14 ;  /* 0x0000000e002f7308 */ /* 0x000fe20000002400 */
[----:B--2---:R-:W-:Y:S01]  /*4cb0*/  FFMA.FTZ R21, R0, R15, R21 ;  /* 0x0000000f00157223 */ /* 0x004fe20000010015 */
[----:B------:R-:W-:Y:S01]  /*4cc0*/  FMUL.FTZ R64, R64, UR4 ;  /* 0x0000000440407c20 */ /* 0x000fe20008410000 */
[----:B------:R-:W-:Y:S01]  /*4cd0*/  FMUL.FTZ R65, R65, UR4 ;  /* 0x0000000441417c20 */ /* 0x000fe20008410000 */
[----:B------:R-:W-:Y:S01]  /*4ce0*/  HMMA.16816.F32.BF16 R68, R88, R22, R68 ;  /* 0x000000165844723c */ /* 0x000fe20000041844 */
[----:B------:R-:W-:Y:S01]  /*4cf0*/  FMUL.FTZ R91, R11, UR4 ;  /* 0x000000040b5b7c20 */ /* 0x000fe20008410000 */
[----:B------:R-:W-:Y:S01]  /*4d00*/  FMUL.FTZ R11, R4, UR4 ;  /* 0x00000004040b7c20 */ /* 0x000fe20008410000 */
[C---:B------:R-:W-:Y:S01]  /*4d10*/  LOP3.LUT R4, R16.reuse, 0x8, RZ, 0xfc, !PT ;  /* 0x0000000810047812 */ /* 0x040fe200078efcff */
[----:B------:R1:W-:Y:S01]  /*4d20*/  MUFU.TANH R23, R8 ;  /* 0x0000000800177308 */ /* 0x0003e20000002400 */
[----:B---3--:R-:W-:Y:S01]  /*4d30*/  LOP3.LUT R12, R16, 0x1, RZ, 0xfc, !PT ;  /* 0x00000001100c7812 */ /* 0x008fe200078efcff */
[----:B------:R-:W-:Y:S01]  /*4d40*/  FMUL.FTZ R89, R10, UR4 ;  /* 0x000000040a597c20 */ /* 0x000fe20008410000 */
[-C--:B------:R-:W-:Y:S01]  /*4d50*/  ISETP.GE.AND P5, PT, R4, R197.reuse, PT ;  /* 0x000000c50400720c */ /* 0x080fe20003fa6270 */
[----:B------:R-:W-:Y:S01]  /*4d60*/  FMUL.FTZ R10, R5, UR4 ;  /* 0x00000004050a7c20 */ /* 0x000fe20008410000 */
[----:B------:R-:W-:Y:S01]  /*4d70*/  I2FP.F32.U32 R6, R12 ;  /* 0x0000000c00067245 */ /* 0x000fe20000201000 */
[----:B------:R-:W-:Y:S01]  /*4d80*/  FMUL.FTZ R22, R85, UR4 ;  /* 0x0000000455167c20 */ /* 0x000fe20008410000 */
[CC--:B------:R-:W-:Y:S01]  /*4d90*/  ISETP.GE.AND P3, PT, R12.reuse, R197.reuse, PT ;  /* 0x000000c50c00720c */ /* 0x0c0fe20003f66270 */
[----:B------:R-:W2:Y:S01]  /*4da0*/  MUFU.TANH R41, R41 ;  /* 0x0000002900297308 */ /* 0x000ea20000002400 */
[----:B------:R-:W-:Y:S01]  /*4db0*/  ISETP.GE.AND P1, PT, R12, R196, PT ;  /* 0x000000c40c00720c */ /* 0x000fe20003f26270 */
[----:B------:R-:W-:Y:S01]  /*4dc0*/  FFMA.FTZ R37, R0, R6, R37 ;  /* 0x0000000600257223 */ /* 0x000fe20000010025 */
[----:B------:R-:W-:Y:S01]  /*4dd0*/  ISETP.GE.AND P4, PT, R4, R196, PT ;  /* 0x000000c40400720c */ /* 0x000fe20003f86270 */
[----:B------:R-:W-:Y:S01]  /*4de0*/  FFMA.FTZ R6, R0, R6, R39 ;  /* 0x0000000600067223 */ /* 0x000fe20000010027 */
[----:B------:R-:W-:Y:S01]  /*4df0*/  LOP3.LUT R12, R16, 0x9, RZ, 0xfc, !PT ;  /* 0x00000009100c7812 */ /* 0x000fe200078efcff */
[----:B------:R-:W-:Y:S01]  /*4e00*/  FMUL.FTZ R100, R100, UR4 ;  /* 0x0000000464647c20 */ /* 0x000fe20008410000 */
[----:B------:R-:W-:Y:S01]  /*4e10*/  I2FP.F32.U32 R4, R4 ;  /* 0x0000000400047245 */ /* 0x000fe20000201000 */
[----:B------:R3:W-:Y:S01]  /*4e20*/  MUFU.TANH R85, R9 ;  /* 0x0000000900557308 */ /* 0x0007e20000002400 */
[----:B------:R-:W-:Y:S01]  /*4e30*/  FSEL R138, R21, -INF , !P2 ;  /* 0xff800000158a7808 */ /* 0x000fe20005000000 */
[----:B-1----:R-:W-:Y:S01]  /*4e40*/  FMUL.FTZ R8, R7, UR4 ;  /* 0x0000000407087c20 */ /* 0x002fe20008410000 */
[----:B------:R-:W-:Y:S01]  /*4e50*/  FSEL R21, R37, -INF , !P3 ;  /* 0xff80000025157808 */ /* 0x000fe20005800000 */
[-C--:B------:R-:W-:Y:S01]  /*4e60*/  FFMA.FTZ R7, R0, R4.reuse, R95 ;  /* 0x0000000400077223 */ /* 0x080fe2000001005f */
[-C--:B------:R-:W-:Y:S01]  /*4e70*/  ISETP.GE.AND P2, PT, R12, R197.reuse, PT ;  /* 0x000000c50c00720c */ /* 0x080fe20003f46270 */
[----:B------:R-:W-:Y:S01]  /*4e80*/  FFMA.FTZ R4, R0, R4, R99 ;  /* 0x0000000400047223 */ /* 0x000fe20000010063 */
[----:B------:R-:W-:Y:S01]  /*4e90*/  ISETP.GE.AND P3, PT, R12, R196, PT ;  /* 0x000000c40c00720c */ /* 0x000fe20003f66270 */
[----:B------:R-:W1:Y:S01]  /*4ea0*/  MUFU.TANH R43, R43 ;  /* 0x0000002b002b7308 */ /* 0x000e620000002400 */
[----:B------:R-:W-:Y:S01]  /*4eb0*/  I2FP.F32.U32 R12, R12 ;  /* 0x0000000c000c7245 */ /* 0x000fe20000201000 */
[----:B------:R-:W-:Y:S01]  /*4ec0*/  FMUL.FTZ R103, R103, UR4 ;  /* 0x0000000467677c20 */ /* 0x000fe20008410000 */
[----:B------:R-:W-:Y:S01]  /*4ed0*/  LOP3.LUT R14, R16, 0x10, RZ, 0xfc, !PT ;  /* 0x00000010100e7812 */ /* 0x000fe200078efcff */
[----:B------:R-:W-:Y:S01]  /*4ee0*/  FMUL.FTZ R101, R101, UR4 ;  /* 0x0000000465657c20 */ /* 0x000fe20008410000 */
[----:B------:R-:W-:Y:S01]  /*4ef0*/  FSEL R6, R6, -INF , !P1 ;  /* 0xff80000006067808 */ /* 0x000fe20004800000 */
[CC--:B------:R-:W-:Y:S01]  /*4f00*/  FFMA.FTZ R5, R0.reuse, R12.reuse, R97 ;  /* 0x0000000c00057223 */ /* 0x0c0fe20000010061 */
[----:B------:R-:W-:Y:S01]  /*4f10*/  FSEL R7, R7, -INF , !P5 ;  /* 0xff80000007077808 */ /* 0x000fe20006800000 */
[----:B------:R-:W-:Y:S01]  /*4f20*/  FFMA.FTZ R105, R0, R12, R105 ;  /* 0x0000000c00697223 */ /* 0x000fe20000010069 */
[CC--:B------:R-:W-:Y:S01]  /*4f30*/  ISETP.GE.AND P1, PT, R14.reuse, R197.reuse, PT ;  /* 0x000000c50e00720c */ /* 0x0c0fe20003f26270 */
[----:B------:R4:W5:Y:S01]  /*4f40*/  MUFU.TANH R29, R18 ;  /* 0x00000012001d7308 */ /* 0x0009620000002400 */
[----:B------:R-:W-:Y:S01]  /*4f50*/  ISETP.GE.AND P5, PT, R14, R196, PT ;  /* 0x000000c40e00720c */ /* 0x000fe20003fa6270 */
[----:B------:R-:W-:Y:S01]  /*4f60*/  FMUL.FTZ R102, R102, UR4 ;  /* 0x0000000466667c20 */ /* 0x000fe20008410000 */
[----:B------:R-:W-:Y:S01]  /*4f70*/  I2FP.F32.U32 R14, R14 ;  /* 0x0000000e000e7245 */ /* 0x000fe20000201000 */
[----:B------:R-:W-:Y:S01]  /*4f80*/  FMUL.FTZ R76, R76, UR4 ;  /* 0x000000044c4c7c20 */ /* 0x000fe20008410000 */
[----:B------:R-:W-:Y:S01]  /*4f90*/  FSEL R4, R4, -INF , !P4 ;  /* 0xff80000004047808 */ /* 0x000fe20006000000 */
[----:B------:R-:W-:Y:S01]  /*4fa0*/  FMUL.FTZ R78, R78, UR4 ;  /* 0x000000044e4e7c20 */ /* 0x000fe20008410000 */
[----:B------:R-:W-:Y:S01]  /*4fb0*/  FSEL R5, R5, -INF , !P2 ;  /* 0xff80000005057808 */ /* 0x000fe20005000000 */
[-C--:B------:R-:W-:Y:S01]  /*4fc0*/  FFMA.FTZ R15, R0, R14.reuse, R107 ;  /* 0x0000000e000f7223 */ /* 0x080fe2000001006b */
[-C--:B------:R-:W-:Y:S01]  /*4fd0*/  ISETP.GE.AND P4, PT, R20, R197.reuse, PT ;  /* 0x000000c51400720c */ /* 0x080fe20003f86270 */
[----:B------:R-:W-:Y:S01]  /*4fe0*/  FFMA.FTZ R14, R0, R14, R53 ;  /* 0x0000000e000e7223 */ /* 0x000fe20000010035 */
[----:B------:R-:W-:Y:S01]  /*4ff0*/  ISETP.GE.AND P2, PT, R20, R196, PT ;  /* 0x000000c41400720c */ /* 0x000fe20003f46270 */
[----:B------:R2:W-:Y:S01]  /*5000*/  MUFU.TANH R39, R11 ;  /* 0x0000000b00277308 */ /* 0x0005e20000002400 */
[----:B------:R-:W-:Y:S01]  /*5010*/  I2FP.F32.U32 R20, R20 ;  /* 0x0000001400147245 */ /* 0x000fe20000201000 */
[----:B------:R-:W-:Y:S01]  /*5020*/  FMUL.FTZ R77, R77, UR4 ;  /* 0x000000044d4d7c20 */ /* 0x000fe20008410000 */
[----:B---3--:R-:W-:Y:S01]  /*5030*/  I2FP.F32.U32 R9, R28 ;  /* 0x0000001c00097245 */ /* 0x008fe20000201000 */
[----:B------:R-:W-:Y:S01]  /*5040*/  FMUL.FTZ R79, R79, UR4 ;  /* 0x000000044f4f7c20 */ /* 0x000fe20008410000 */
[----:B------:R-:W-:Y:S01]  /*5050*/  FSEL R15, R15, -INF , !P1 ;  /* 0xff8000000f0f7808 */ /* 0x000fe20004800000 */
[CC--:B------:R-:W-:Y:S01]  /*5060*/  FFMA.FTZ R13, R0.reuse, R20.reuse, R109 ;  /* 0x00000014000d7223 */ /* 0x0c0fe2000001006d */
[----:B------:R-:W-:Y:S01]  /*5070*/  FFMA.FTZ R12, R0, R20, R55 ;  /* 0x00000014000c7223 */ /* 0x000fe20000010037 */
[----:B------:R-:W-:Y:S01]  /*5080*/  FSEL R20, R105, -INF , !P3 ;  /* 0xff80000069147808 */ /* 0x000fe20005800000 */
[----:B------:R3:W-:Y:S01]  /*5090*/  MUFU.TANH R37, R10 ;  /* 0x0000000a00257308 */ /* 0x0007e20000002400 */
[----:B------:R-:W-:Y:S01]  /*50a0*/  ISETP.GE.AND P3, PT, R28, R197, PT ;  /* 0x000000c51c00720c */ /* 0x000fe20003f66270 */
[-C--:B------:R-:W-:Y:S01]  /*50b0*/  FFMA.FTZ R59, R0, R9.reuse, R59 ;  /* 0x00000009003b7223 */ /* 0x080fe2000001003b */
[-C--:B------:R-:W-:Y:S01]  /*50c0*/  ISETP.GE.AND P1, PT, R28, R196.reuse, PT ;  /* 0x000000c41c00720c */ /* 0x080fe20003f26270 */
[----:B------:R-:W-:Y:S01]  /*50d0*/  FFMA.FTZ R28, R0, R9, R57 ;  /* 0x00000009001c7223 */ /* 0x000fe20000010039 */
[----:B------:R-:W-:Y:S01]  /*50e0*/  FSEL R14, R14, -INF , !P5 ;  /* 0xff8000000e0e7808 */ /* 0x000fe20006800000 */
[----:B----4-:R-:W-:Y:S01]  /*50f0*/  FMUL.FTZ R18, R38, UR4 ;  /* 0x0000000426127c20 */ /* 0x010fe20008410000 */
[----:B------:R-:W-:Y:S01]  /*5100*/  FSEL R13, R13, -INF , !P4 ;  /* 0xff8000000d0d7808 */ /* 0x000fe20006000000 */
[----:B------:R4:W-:Y:S01]  /*5110*/  MUFU.TANH R55, R8 ;  /* 0x0000000800377308 */ /* 0x0009e20000002400 */
[----:B--2---:R-:W-:Y:S01]  /*5120*/  LOP3.LUT R11, R16, 0x19, RZ, 0xfc, !PT ;  /* 0x00000019100b7812 */ /* 0x004fe200078efcff */
[----:B------:R-:W-:Y:S01]  /*5130*/  FMUL.FTZ R68, R68, UR4 ;  /* 0x0000000444447c20 */ /* 0x000fe20008410000 */
[----:B------:R-:W-:Y:S01]  /*5140*/  FSEL R12, R12, -INF , !P2 ;  /* 0xff8000000c0c7808 */ /* 0x000fe20005000000 */
[----:B------:R-:W-:Y:S01]  /*5150*/  FMUL.FTZ R70, R70, UR4 ;  /* 0x0000000446467c20 */ /* 0x000fe20008410000 */
[----:B------:R-:W-:Y:S01]  /*5160*/  ISETP.GE.AND P5, PT, R11, R197, PT ;  /* 0x000000c50b00720c */ /* 0x000fe20003fa6270 */
[----:B------:R-:W-:Y:S01]  /*5170*/  FMUL.FTZ R69, R69, UR4 ;  /* 0x0000000445457c20 */ /* 0x000fe20008410000 */
[----:B------:R-:W-:Y:S01]  /*5180*/  ISETP.GE.AND P4, PT, R11, R196, PT ;  /* 0x000000c40b00720c */ /* 0x000fe20003f86270 */
[----:B------:R-:W2:Y:S01]  /*5190*/  MUFU.TANH R17, R17 ;  /* 0x0000001100117308 */ /* 0x000ea20000002400 */
[----:B---3--:R-:W-:Y:S01]  /*51a0*/  LOP3.LUT R10, R16, 0x20, RZ, 0xfc, !PT ;  /* 0x00000020100a7812 */ /* 0x008fe200078efcff */
[----:B------:R-:W-:Y:S01]  /*51b0*/  FMUL.FTZ R71, R71, UR4 ;  /* 0x0000000447477c20 */ /* 0x000fe20008410000 */
[----:B------:R-:W-:-:S02]  /*51c0*/  FMUL.FTZ R66, R66, UR4 ;  /* 0x0000000442427c20 */ /* 0x000fc40008410000 */
[----:B------:R-:W-:-:S03]  /*51d0*/  ISETP.GE.AND P2, PT, R10, R197, PT ;  /* 0x000000c50a00720c */ /* 0x000fc60003f46270 */
[----:B------:R-:W3:Y:S01]  /*51e0*/  MUFU.TANH R19, R19 ;  /* 0x0000001300137308 */ /* 0x000ee20000002400 */
[----:B----4-:R-:W-:Y:S02]  /*51f0*/  I2FP.F32.U32 R8, R11 ;  /* 0x0000000b00087245 */ /* 0x010fe40000201000 */
[----:B------:R-:W-:Y:S02]  /*5200*/  FSEL R11, R28, -INF , !P3 ;  /* 0xff8000001c0b7808 */ /* 0x000fe40005800000 */
[----:B------:R-:W-:Y:S01]  /*5210*/  ISETP.GE.AND P3, PT, R10, R196, PT ;  /* 0x000000c40a00720c */ /* 0x000fe20003f66270 */
[C---:B------:R-:W-:Y:S01]  /*5220*/  FFMA.FTZ R9, R0.reuse, R8, R41 ;  /* 0x0000000800097223 */ /* 0x040fe20000010029 */
[----:B------:R-:W-:Y:S01]  /*5230*/  I2FP.F32.U32 R10, R10 ;  /* 0x0000000a000a7245 */ /* 0x000fe20000201000 */
[----:B-1----:R-:W-:Y:S01]  /*5240*/  FFMA.FTZ R8, R0, R8, R43 ;  /* 0x0000000800087223 */ /* 0x002fe2000001002b */
[----:B------:R-:W-:Y:S01]  /*5250*/  LOP3.LUT R28, R16, 0x21, RZ, 0xfc, !PT ;  /* 0x00000021101c7812 */ /* 0x000fe200078efcff */
[----:B------:R1:W-:Y:S01]  /*5260*/  MUFU.TANH R93, R36 ;  /* 0x00000024005d7308 */ /* 0x0003e20000002400 */
[----:B------:R-:W-:Y:S01]  /*5270*/  FSEL R9, R9, -INF , !P5 ;  /* 0xff80000009097808 */ /* 0x000fe20006800000 */
[CC--:B------:R-:W-:Y:S01]  /*5280*/  FFMA.FTZ R33, R0.reuse, R10.reuse, R33 ;  /* 0x0000000a00217223 */ /* 0x0c0fe20000010021 */
[----:B-----5:R-:W-:Y:S01]  /*5290*/  FFMA.FTZ R29, R0, R10, R29 ;  /* 0x0000000a001d7223 */ /* 0x020fe2000001001d */
[----:B------:R-:W-:-:S02]  /*52a0*/  FSEL R10, R59, -INF , !P1 ;  /* 0xff8000003b0a7808 */ /* 0x000fc40004800000 */
[CC--:B------:R-:W-:Y:S02]  /*52b0*/  ISETP.GE.AND P1, PT, R28.reuse, R197.reuse, PT ;  /* 0x000000c51c00720c */ /* 0x0c0fe40003f26270 */
[----:B------:R-:W-:Y:S01]  /*52c0*/  ISETP.GE.AND P5, PT, R28, R196, PT ;  /* 0x000000c41c00720c */ /* 0x000fe20003fa6270 */
[----:B------:R-:W-:Y:S01]  /*52d0*/  MUFU.TANH R49, R49 ;  /* 0x0000003100317308 */ /* 0x000fe20000002400 */
[----:B------:R-:W-:Y:S02]  /*52e0*/  FSEL R8, R8, -INF , !P4 ;  /* 0xff80000008087808 */ /* 0x000fe40006000000 */
[----:B------:R-:W-:Y:S02]  /*52f0*/  FSEL R35, R33, -INF , !P2 ;  /* 0xff80000021237808 */ /* 0x000fe40005000000 */
[----:B------:R-:W-:Y:S02]  /*5300*/  I2FP.F32.U32 R28, R28 ;  /* 0x0000001c001c7245 */ /* 0x000fe40000201000 */
[C---:B------:R-:W-:Y:S01]  /*5310*/  ISETP.GE.AND P4, PT, R34.reuse, R197, PT ;  /* 0x000000c52200720c */ /* 0x040fe20003f86270 */
[----:B------:R-:W4:Y:S01]  /*5320*/  MUFU.TANH R89, R89 ;  /* 0x0000005900597308 */ /* 0x000f220000002400 */
[----:B------:R-:W-:Y:S01]  /*5330*/  ISETP.GE.AND P2, PT, R34, R196, PT ;  /* 0x000000c42200720c */ /* 0x000fe20003f46270 */
[C---:B--2---:R-:W-:Y:S01]  /*5340*/  FFMA.FTZ R33, R0.reuse, R28, R17 ;  /* 0x0000001c00217223 */ /* 0x044fe20000010011 */
[----:B------:R-:W-:Y:S01]  /*5350*/  I2FP.F32.U32 R34, R34 ;  /* 0x0000002200227245 */ /* 0x000fe20000201000 */
[----:B---3--:R-:W-:Y:S01]  /*5360*/  FFMA.FTZ R28, R0, R28, R19 ;  /* 0x0000001c001c7223 */ /* 0x008fe20000010013 */
[----:B-1----:R-:W-:-:S02]  /*5370*/  LOP3.LUT R36, R16, 0x29, RZ, 0xfc, !PT ;  /* 0x0000002910247812 */ /* 0x002fc400078efcff */
[----:B------:R-:W-:Y:S01]  /*5380*/  FSEL R30, R29, -INF , !P3 ;  /* 0xff8000001d1e7808 */ /* 0x000fe20005800000 */
[CC--:B------:R-:W-:Y:S01]  /*5390*/  FFMA.FTZ R31, R0.reuse, R34.reuse, R31 ;  /* 0x00000022001f7223 */ /* 0x0c0fe2000001001f */
[----:B------:R1:W-:Y:S01]  /*53a0*/  MUFU.TANH R17, R22 ;  /* 0x0000001600117308 */ /* 0x0003e20000002400 */
[----:B------:R-:W-:Y:S01]  /*53b0*/  FSEL R33, R33, -INF , !P1 ;  /* 0xff80000021217808 */ /* 0x000fe20004800000 */
[----:B------:R-:W-:Y:S01]  /*53c0*/  FFMA.FTZ R40, R0, R34, R47 ;  /* 0x0000002200287223 */ /* 0x000fe2000001002f */
[C---:B------:R-:W-:Y:S02]  /*53d0*/  ISETP.GE.AND P3, PT, R36.reuse, R197, PT ;  /* 0x000000c52400720c */ /* 0x040fe40003f66270 */
[----:B------:R-:W-:Y:S02]  /*53e0*/  ISETP.GE.AND P1, PT, R36, R196, PT ;  /* 0x000000c42400720c */ /* 0x000fe40003f26270 */
[----:B------:R-:W-:Y:S01]  /*53f0*/  FSEL R28, R28, -INF , !P5 ;  /* 0xff8000001c1c7808 */ /* 0x000fe20006800000 */
[----:B------:R-:W2:Y:S01]  /*5400*/  MUFU.TANH R91, R91 ;  /* 0x0000005b005b7308 */ /* 0x000ea20000002400 */
[----:B------:R-:W-:-:S02]  /*5410*/  FSEL R31, R31, -INF , !P4 ;  /* 0xff8000001f1f7808 */ /* 0x000fc40006000000 */
[----:B------:R-:W-:Y:S02]  /*5420*/  I2FP.F32.U32 R36, R36 ;  /* 0x0000002400247245 */ /* 0x000fe40000201000 */
[----:B------:R-:W-:Y:S02]  /*5430*/  LOP3.LUT R34, R16, 0x31, RZ, 0xfc, !PT ;  /* 0x0000003110227812 */ /* 0x000fe400078efcff */
[----:B------:R-:W-:Y:S01]  /*5440*/  FSEL R40, R40, -INF , !P2 ;  /* 0xff80000028287808 */ /* 0x000fe20005000000 */
[-C--:B------:R-:W-:Y:S01]  /*5450*/  FFMA.FTZ R29, R0, R36.reuse, R45 ;  /* 0x00000024001d7223 */ /* 0x080fe2000001002d */
[----:B-1----:R-:W-:Y:S01]  /*5460*/  LOP3.LUT R22, R16, 0x30, RZ, 0xfc, !PT ;  /* 0x0000003010167812 */ /* 0x002fe200078efcff */
[----:B------:R-:W-:Y:S01]  /*5470*/  FFMA.FTZ R38, R0, R36, R51 ;  /* 0x0000002400267223 */ /* 0x000fe20000010033 */
[----:B------:R-:W-:Y:S01]  /*5480*/  LOP3.LUT R36, R16, 0x38, RZ, 0xfc, !PT ;  /* 0x0000003810247812 */ /* 0x000fe200078efcff */
[----:B------:R-:W1:Y:S01]  /*5490*/  MUFU.TANH R53, R100 ;  /* 0x0000006400357308 */ /* 0x000e620000002400 */
[----:B------:R-:W-:-:S02]  /*54a0*/  ISETP.GE.AND P5, PT, R22, R197, PT ;  /* 0x000000c51600720c */ /* 0x000fc40003fa6270 */
[----:B------:R-:W-:Y:S02]  /*54b0*/  ISETP.GE.AND P4, PT, R22, R196, PT ;  /* 0x000000c41600720c */ /* 0x000fe40003f86270 */
[----:B------:R-:W-:Y:S02]  /*54c0*/  I2FP.F32.U32 R22, R22 ;  /* 0x0000001600167245 */ /* 0x000fe40000201000 */
[----:B------:R-:W-:Y:S01]  /*54d0*/  FSEL R29, R29, -INF , !P3 ;  /* 0xff8000001d1d7808 */ /* 0x000fe20005800000 */
[----:B------:R3:W-:Y:S01]  /*54e0*/  MUFU.TANH R19, R32 ;  /* 0x0000002000137308 */ /* 0x0007e20000002400 */
[----:B------:R-:W-:Y:S01]  /*54f0*/  ISETP.GE.AND P2, PT, R34, R197, PT ;  /* 0x000000c52200720c */ /* 0x000fe20003f46270 */
[----:B------:R-:W-:Y:S01]  /*5500*/  FFMA.FTZ R23, R0, R22, R23 ;  /* 0x0000001600177223 */ /* 0x000fe20000010017 */
[----:B------:R-:W-:Y:S01]  /*5510*/  ISETP.GE.AND P3, PT, R34, R196, PT ;  /* 0x000000c42200720c */ /* 0x000fe20003f66270 */
[----:B----4-:R-:W-:Y:S01]  /*5520*/  FFMA.FTZ R89, R0, R22, R89 ;  /* 0x0000001600597223 */ /* 0x010fe20000010059 */
[----:B------:R-:W-:-:S02]  /*5530*/  FSEL R38, R38, -INF , !P1 ;  /* 0xff80000026267808 */ /* 0x000fc40004800000 */
[----:B------:R-:W-:Y:S01]  /*5540*/  FSEL R147, R23, -INF , !P5 ;  /* 0xff80000017937808 */ /* 0x000fe20006800000 */
[----:B------:R-:W-:Y:S01]  /*5550*/  MUFU.TANH R57, R101 ;  /* 0x0000006500397308 */ /* 0x000fe20000002400 */
[----:B------:R-:W-:Y:S02]  /*5560*/  I2FP.F32.U32 R34, R34 ;  /* 0x0000002200227245 */ /* 0x000fe40000201000 */
[C---:B------:R-:W-:Y:S02]  /*5570*/  ISETP.GE.AND P1, PT, R36.reuse, R197, PT ;  /* 0x000000c52400720c */ /* 0x040fe40003f26270 */
[----:B------:R-:W-:Y:S01]  /*5580*/  ISETP.GE.AND P5, PT, R36, R196, PT ;  /* 0x000000c42400720c */ /* 0x000fe20003fa6270 */
[C---:B------:R-:W-:Y:S01]  /*5590*/  FFMA.FTZ R49, R0.reuse, R34, R49 ;  /* 0x0000002200317223 */ /* 0x040fe20000010031 */
[----:B------:R-:W-:Y:S01]  /*55a0*/  I2FP.F32.U32 R36, R36 ;  /* 0x0000002400247245 */ /* 0x000fe20000201000 */
[----:B--2---:R-:W-:Y:S01]  /*55b0*/  FFMA.FTZ R91, R0, R34, R91 ;  /* 0x00000022005b7223 */ /* 0x004fe2000001005b */
[C---:B------:R-:W-:Y:S01]  /*55c0*/  LOP3.LUT R22, R16.reuse, 0x39, RZ, 0xfc, !PT ;  /* 0x0000003910167812 */ /* 0x040fe200078efcff */
[----:B------:R-:W2:Y:S01]  /*55d0*/  MUFU.TANH R81, R102 ;  /* 0x0000006600517308 */ /* 0x000ea20000002400 */
[----:B---3--:R-:W-:Y:S01]  /*55e0*/  LOP3.LUT R32, R16, 0x40, RZ, 0xfc, !PT ;  /* 0x0000004010207812 */ /* 0x008fe200078efcff */
[CC--:B------:R-:W-:Y:S01]  /*55f0*/  FFMA.FTZ R143, R0.reuse, R36.reuse, R39 ;  /* 0x00000024008f7223 */ /* 0x0c0fe20000010027 */
[----:B------:R-:W-:Y:S01]  /*5600*/  FSEL R182, R89, -INF , !P4 ;  /* 0xff80000059b67808 */ /* 0x000fe20006000000 */
[----:B------:R-:W-:Y:S01]  /*5610*/  FFMA.FTZ R85, R0, R36, R85 ;  /* 0x0000002400557223 */ /* 0x000fe20000010055 */
[----:B------:R-:W-:-:S02]  /*5620*/  FSEL R39, R49, -INF , !P2 ;  /* 0xff80000031277808 */ /* 0x000fc40005000000 */
[CC--:B------:R-:W-:Y:S01]  /*5630*/  ISETP.GE.AND P4, PT, R22.reuse, R197.reuse, PT ;  /* 0x000000c51600720c */ /* 0x0c0fe20003f86270 */
[----:B------:R-:W3:Y:S01]  /*5640*/  MUFU.TANH R103, R103 ;  /* 0x0000006700677308 */ /* 0x000ee20000002400 */
[----:B------:R-:W-:Y:S02]  /*5650*/  ISETP.GE.AND P2, PT, R22, R196, PT ;  /* 0x000000c41600720c */ /* 0x000fe40003f46270 */
[----:B------:R-:W-:Y:S02]  /*5660*/  FSEL R146, R91, -INF , !P3 ;  /* 0xff8000005b927808 */ /* 0x000fe40005800000 */
[----:B------:R-:W-:Y:S02]  /*5670*/  FSEL R143, R143, -INF , !P1 ;  /* 0xff8000008f8f7808 */ /* 0x000fe40004800000 */
[----:B------:R-:W-:Y:S01]  /*5680*/  I2FP.F32.U32 R22, R22 ;  /* 0x0000001600167245 */ /* 0x000fe20000201000 */
[----:B------:R-:W4:Y:S01]  /*5690*/  MUFU.TANH R41, R84 ;  /* 0x0000005400297308 */ /* 0x000f220000002400 */
[----:B------:R-:W-:-:S02]  /*56a0*/  ISETP.GE.AND P3, PT, R32, R197, PT ;  /* 0x000000c52000720c */ /* 0x000fc40003f66270 */
[----:B------:R-:W-:Y:S01]  /*56b0*/  ISETP.GE.AND P1, PT, R32, R196, PT ;  /* 0x000000c42000720c */ /* 0x000fe20003f26270 */
[C---:B------:R-:W-:Y:S01]  /*56c0*/  FFMA.FTZ R37, R0.reuse, R22, R37 ;  /* 0x0000001600257223 */ /* 0x040fe20000010025 */
[----:B------:R-:W-:Y:S01]  /*56d0*/  I2FP.F32.U32 R32, R32 ;  /* 0x0000002000207245 */ /* 0x000fe20000201000 */
[----:B------:R-:W-:Y:S01]  /*56e0*/  FFMA.FTZ R55, R0, R22, R55 ;  /* 0x0000001600377223 */ /* 0x000fe20000010037 */
[C---:B------:R-:W-:Y:S01]  /*56f0*/  LOP3.LUT R34, R16.reuse, 0x41, RZ, 0xfc, !PT ;  /* 0x0000004110227812 */ /* 0x040fe200078efcff */
[----:B------:R-:W5:Y:S01]  /*5700*/  MUFU.TANH R43, R86 ;  /* 0x00000056002b7308 */ /* 0x000f620000002400 */
[----:B------:R-:W-:Y:S01]  /*5710*/  LOP3.LUT R22, R16, 0x48, RZ, 0xfc, !PT ;  /* 0x0000004810167812 */ /* 0x000fe200078efcff */
[CC--:B-1----:R-:W-:Y:S01]  /*5720*/  FFMA.FTZ R53, R0.reuse, R32.reuse, R53 ;  /* 0x0000002000357223 */ /* 0x0c2fe20000010035 */
[----:B------:R-:W-:Y:S01]  /*5730*/  FSEL R180, R85, -INF , !P5 ;  /* 0xff80000055b47808 */ /* 0x000fe20006800000 */
[----:B--2---:R-:W-:Y:S01]  /*5740*/  FFMA.FTZ R81, R0, R32, R81 ;  /* 0x0000002000517223 */ /* 0x004fe20000010051 */
[----:B------:R-:W-:-:S02]  /*5750*/  FSEL R37, R37, -INF , !P4 ;  /* 0xff80000025257808 */ /* 0x000fc40006000000 */
[CC--:B------:R-:W-:Y:S01]  /*5760*/  ISETP.GE.AND P5, PT, R34.reuse, R197.reuse, PT ;  /* 0x000000c52200720c */ /* 0x0c0fe20003fa6270 */
[----:B------:R-:W-:Y:S01]  /*5770*/  MUFU.TANH R23, R82 ;  /* 0x0000005200177308 */ /* 0x000fe20000002400 */
[----:B------:R-:W-:Y:S02]  /*5780*/  ISETP.GE.AND P4, PT, R34, R196, PT ;  /* 0x000000c42200720c */ /* 0x000fe40003f86270 */
[----:B------:R-:W-:Y:S02]  /*5790*/  FSEL R150, R55, -INF , !P2 ;  /* 0xff80000037967808 */ /* 0x000fe40005000000 */
[----:B------:R-:W-:Y:S02]  /*57a0*/  FSEL R175, R53, -INF , !P3 ;  /* 0xff80000035af7808 */ /* 0x000fe40005800000 */
[----:B------:R-:W-:Y:S01]  /*57b0*/  I2FP.F32.U32 R34, R34 ;  /* 0x0000002200227245 */ /* 0x000fe20000201000 */
[----:B------:R-:W1:Y:S01]  /*57c0*/  MUFU.TANH R87, R87 ;  /* 0x0000005700577308 */ /* 0x000e620000002400 */
[----:B------:R-:W-:-:S02]  /*57d0*/  ISETP.GE.AND P2, PT, R22, R197, PT ;  /* 0x000000c51600720c */ /* 0x000fc40003f46270 */
[----:B------:R-:W-:Y:S01]  /*57e0*/  ISETP.GE.AND P3, PT, R22, R196, PT ;  /* 0x000000c41600720c */ /* 0x000fe20003f66270 */
[C---:B------:R-:W-:Y:S01]  /*57f0*/  FFMA.FTZ R57, R0.reuse, R34, R57 ;  /* 0x0000002200397223 */ /* 0x040fe20000010039 */
[----:B------:R-:W-:Y:S01]  /*5800*/  I2FP.F32.U32 R22, R22 ;  /* 0x0000001600167245 */ /* 0x000fe20000201000 */
[----:B---3--:R-:W-:Y:S01]  /*5810*/  FFMA.FTZ R103, R0, R34, R103 ;  /* 0x0000002200677223 */ /* 0x008fe20000010067 */
[C---:B------:R-:W-:Y:S01]  /*5820*/  LOP3.LUT R32, R16.reuse, 0x49, RZ, 0xfc, !PT ;  /* 0x0000004910207812 */ /* 0x040fe200078efcff */
[----:B------:R-:W2:Y:S01]  /*5830*/  MUFU.TANH R45, R80 ;  /* 0x00000050002d7308 */ /* 0x000ea20000002400 */
[----:B------:R-:W-:Y:S01]  /*5840*/  LOP3.LUT R34, R16, 0x50, RZ, 0xfc, !PT ;  /* 0x0000005010227812 */ /* 0x000fe200078efcff */
[CC--:B----4-:R-:W-:Y:S01]  /*5850*/  FFMA.FTZ R41, R0.reuse, R22.reuse, R41 ;  /* 0x0000001600297223 */ /* 0x0d0fe20000010029 */
[----:B------:R-:W-:Y:S01]  /*5860*/  FSEL R178, R81, -INF , !P1 ;  /* 0xff80000051b27808 */ /* 0x000fe20004800000 */
[----:B-----5:R-:W-:Y:S01]  /*5870*/  FFMA.FTZ R43, R0, R22, R43 ;  /* 0x00000016002b7223 */ /* 0x020fe2000001002b */
        /* <DEDUP_REMOVED lines=12> */
[C---:B-1----:R-:W-:Y:S01]  /*5940*/  FFMA.FTZ R87, R0.reuse, R32, R87 ;  /* 0x0000002000577223 */ /* 0x042fe20000010057 */
[----:B------:R-:W-:Y:S01]  /*5950*/  FSEL R176, R43, -INF , !P3 ;  /* 0xff8000002bb07808 */ /* 0x000fe20005800000 */
[----:B------:R-:W1:Y:S01]  /*5960*/  MUFU.TANH R49, R78 ;  /* 0x0000004e00317308 */ /* 0x000e620000002400 */
[----:B------:R-:W-:Y:S01]  /*5970*/  FSEL R161, R17, -INF , !P1 ;  /* 0xff80000011a17808 */ /* 0x000fe20004800000 */
[-C--:B------:R-:W-:Y:S01]  /*5980*/  FFMA.FTZ R172, R0, R34.reuse, R23 ;  /* 0x0000002200ac7223 */ /* 0x080fe20000010017 */
[----:B------:R-:W-:Y:S01]  /*5990*/  LOP3.LUT R23, R16, 0x51, RZ, 0xfc, !PT ;  /* 0x0000005110177812 */ /* 0x000fe200078efcff */
[----:B--2---:R-:W-:Y:S01]  /*59a0*/  FFMA.FTZ R45, R0, R34, R45 ;  /* 0x00000022002d7223 */ /* 0x004fe2000001002d */
[----:B------:R-:W-:-:S02]  /*59b0*/  LOP3.LUT R32, R16, 0x58, RZ, 0xfc, !PT ;  /* 0x0000005810207812 */ /* 0x000fc400078efcff */
[C---:B------:R-:W-:Y:S01]  /*59c0*/  ISETP.GE.AND P3, PT, R23.reuse, R197, PT ;  /* 0x000000c51700720c */ /* 0x040fe20003f66270 */
[----:B------:R-:W2:Y:S01]  /*59d0*/  MUFU.TANH R77, R77 ;  /* 0x0000004d004d7308 */ /* 0x000ea20000002400 */
[-C--:B------:R-:W-:Y:S02]  /*59e0*/  ISETP.GE.AND P1, PT, R23, R196.reuse, PT ;  /* 0x000000c41700720c */ /* 0x080fe40003f26270 */
[----:B------:R-:W-:Y:S02]  /*59f0*/  I2FP.F32.U32 R23, R23 ;  /* 0x0000001700177245 */ /* 0x000fe40000201000 */
[----:B------:R-:W-:Y:S02]  /*5a00*/  FSEL R174, R87, -INF , !P5 ;  /* 0xff80000057ae7808 */ /* 0x000fe40006800000 */
[----:B------:R-:W-:Y:S01]  /*5a10*/  FSEL R171, R45, -INF , !P4 ;  /* 0xff8000002dab7808 */ /* 0x000fe20006000000 */
[----:B------:R-:W-:Y:S01]  /*5a20*/  FFMA.FTZ R19, R0, R23, R19 ;  /* 0x0000001700137223 */ /* 0x000fe20000010013 */
[C---:B------:R-:W-:Y:S01]  /*5a30*/  ISETP.GE.AND P5, PT, R32.reuse, R197, PT ;  /* 0x000000c52000720c */ /* 0x040fe20003fa6270 */
[----:B------:R-:W5:Y:S01]  /*5a40*/  MUFU.TANH R79, R79 ;  /* 0x0000004f004f7308 */ /* 0x000f620000002400 */
[----:B------:R-:W-:Y:S01]  /*5a50*/  ISETP.GE.AND P4, PT, R32, R196, PT ;  /* 0x000000c42000720c */ /* 0x000fe20003f86270 */
[----:B---3--:R-:W-:Y:S01]  /*5a60*/  FFMA.FTZ R83, R0, R23, R83 ;  /* 0x0000001700537223 */ /* 0x008fe20000010053 */
[----:B------:R-:W-:-:S02]  /*5a70*/  LOP3.LUT R22, R16, 0x59, RZ, 0xfc, !PT ;  /* 0x0000005910167812 */ /* 0x000fc400078efcff */
[----:B------:R-:W-:Y:S02]  /*5a80*/  I2FP.F32.U32 R32, R32 ;  /* 0x0000002000207245 */ /* 0x000fe40000201000 */
[----:B------:R-:W-:Y:S01]  /*5a90*/  FSEL R172, R172, -INF , !P2 ;  /* 0xff800000acac7808 */ /* 0x000fe20005000000 */
[----:B------:R-:W3:Y:S01]  /*5aa0*/  MUFU.TANH R51, R72 ;  /* 0x0000004800337308 */ /* 0x000ee20000002400 */
[----:B------:R-:W-:Y:S01]  /*5ab0*/  FSEL R169, R19, -INF , !P3 ;  /* 0xff80000013a97808 */ /* 0x000fe20005800000 */
[-C--:B----4-:R-:W-:Y:S01]  /*5ac0*/  FFMA.FTZ R47, R0, R32.reuse, R47 ;  /* 0x00000020002f7223 */ /* 0x090fe2000001002f */
[----:B------:R-:W-:Y:S01]  /*5ad0*/  ISETP.GE.AND P2, PT, R22, R197, PT ;  /* 0x000000c51600720c */ /* 0x000fe20003f46270 */
[----:B-1----:R-:W-:Y:S01]  /*5ae0*/  FFMA.FTZ R49, R0, R32, R49 ;  /* 0x0000002000317223 */ /* 0x002fe20000010031 */
[----:B------:R-:W-:Y:S02]  /*5af0*/  ISETP.GE.AND P3, PT, R22, R196, PT ;  /* 0x000000c41600720c */ /* 0x000fe40003f66270 */
[----:B------:R-:W-:Y:S01]  /*5b00*/  I2FP.F32.U32 R22, R22 ;  /* 0x0000001600167245 */ /* 0x000fe20000201000 */
[----:B------:R-:W-:Y:S01]  /*5b10*/  MUFU.TANH R73, R73 ;  /* 0x0000004900497308 */ /* 0x000fe20000002400 */
[----:B------:R-:W-:-:S02]  /*5b20*/  LOP3.LUT R32, R16, 0x60, RZ, 0xfc, !PT ;  /* 0x0000006010207812 */ /* 0x000fc400078efcff */
[----:B------:R-:W-:Y:S01]  /*5b30*/  FSEL R168, R83, -INF , !P1 ;  /* 0xff80000053a87808 */ /* 0x000fe20004800000 */
[CC--:B--2---:R-:W-:Y:S01]  /*5b40*/  FFMA.FTZ R77, R0.reuse, R22.reuse, R77 ;  /* 0x00000016004d7223 */ /* 0x0c4fe2000001004d */
[----:B------:R-:W-:Y:S01]  /*5b50*/  FSEL R167, R47, -INF , !P5 ;  /* 0xff8000002fa77808 */ /* 0x000fe20006800000 */
[----:B-----5:R-:W-:Y:S01]  /*5b60*/  FFMA.FTZ R79, R0, R22, R79 ;  /* 0x00000016004f7223 */ /* 0x020fe2000001004f */
[C---:B------:R-:W-:Y:S01]  /*5b70*/  ISETP.GE.AND P1, PT, R32.reuse, R197, PT ;  /* 0x000000c52000720c */ /* 0x040fe20003f26270 */
[----:B------:R-:W1:Y:S01]  /*5b80*/  MUFU.TANH R41, R74 ;  /* 0x0000004a00297308 */ /* 0x000e620000002400 */
[----:B------:R-:W-:Y:S02]  /*5b90*/  ISETP.GE.AND P5, PT, R32, R196, PT ;  /* 0x000000c42000720c */ /* 0x000fe40003fa6270 */
[----:B------:R-:W-:Y:S02]  /*5ba0*/  LOP3.LUT R34, R16, 0x61, RZ, 0xfc, !PT ;  /* 0x0000006110227812 */ /* 0x000fe400078efcff */
[----:B------:R-:W-:-:S02]  /*5bb0*/  I2FP.F32.U32 R32, R32 ;  /* 0x0000002000207245 */ /* 0x000fc40000201000 */
[----:B------:R-:W-:Y:S01]  /*5bc0*/  FSEL R166, R49, -INF , !P4 ;  /* 0xff80000031a67808 */ /* 0x000fe20006000000 */
[----:B------:R-:W2:Y:S01]  /*5bd0*/  MUFU.TANH R17, R68 ;  /* 0x0000004400117308 */ /* 0x000ea20000002400 */
[----:B------:R-:W-:Y:S01]  /*5be0*/  FSEL R165, R77, -INF , !P2 ;  /* 0xff8000004da57808 */ /* 0x000fe20005000000 */
[----:B---3--:R-:W-:Y:S01]  /*5bf0*/  FFMA.FTZ R51, R0, R32, R51 ;  /* 0x0000002000337223 */ /* 0x008fe20000010033 */
[C---:B------:R-:W-:Y:S02]  /*5c00*/  ISETP.GE.AND P4, PT, R34.reuse, R197, PT ;  /* 0x000000c52200720c */ /* 0x040fe40003f86270 */
[----:B------:R-:W-:Y:S02]  /*5c10*/  ISETP.GE.AND P2, PT, R34, R196, PT ;  /* 0x000000c42200720c */ /* 0x000fe40003f46270 */
[----:B------:R-:W-:Y:S01]  /*5c20*/  I2FP.F32.U32 R34, R34 ;  /* 0x0000002200227245 */ /* 0x000fe20000201000 */
[----:B------:R-:W3:Y:S01]  /*5c30*/  MUFU.TANH R23, R70 ;  /* 0x0000004600177308 */ /* 0x000ee20000002400 */
[----:B------:R-:W-:Y:S01]  /*5c40*/  LOP3.LUT R22, R16, 0x68, RZ, 0xfc, !PT ;  /* 0x0000006810167812 */ /* 0x000fe200078efcff */
[C---:B-1----:R-:W-:Y:S01]  /*5c50*/  FFMA.FTZ R41, R0.reuse, R32, R41 ;  /* 0x0000002000297223 */ /* 0x042fe20000010029 */
[----:B------:R-:W-:Y:S01]  /*5c60*/  FSEL R164, R79, -INF , !P3 ;  /* 0xff8000004fa47808 */ /* 0x000fe20005800000 */
[----:B------:R-:W-:Y:S01]  /*5c70*/  FFMA.FTZ R73, R0, R34, R73 ;  /* 0x0000002200497223 */ /* 0x000fe20000010049 */
[----:B------:R-:W-:-:S02]  /*5c80*/  FSEL R159, R51, -INF , !P1 ;  /* 0xff800000339f7808 */ /* 0x000fc40004800000 */
[CC--:B------:R-:W-:Y:S01]  /*5c90*/  ISETP.GE.AND P3, PT, R22.reuse, R197.reuse, PT ;  /* 0x000000c51600720c */ /* 0x0c0fe20003f66270 */
[----:B------:R-:W1:Y:S01]  /*5ca0*/  MUFU.TANH R75, R75 ;  /* 0x0000004b004b7308 */ /* 0x000e620000002400 */
[----:B------:R-:W-:Y:S02]  /*5cb0*/  ISETP.GE.AND P1, PT, R22, R196, PT ;  /* 0x000000c41600720c */ /* 0x000fe40003f26270 */
[----:B------:R-:W-:Y:S02]  /*5cc0*/  I2FP.F32.U32 R22, R22 ;  /* 0x0000001600167245 */ /* 0x000fe40000201000 */
[----:B------:R-:W-:Y:S02]  /*5cd0*/  LOP3.LUT R32, R16, 0x69, RZ, 0xfc, !PT ;  /* 0x0000006910207812 */ /* 0x000fe400078efcff */
[----:B------:R-:W-:Y:S01]  /*5ce0*/  FSEL R162, R41, -INF , !P5 ;  /* 0xff80000029a27808 */ /* 0x000fe20006800000 */
[----:B------:R-:W4:Y:S01]  /*5cf0*/  MUFU.TANH R69, R69 ;  /* 0x0000004500457308 */ /* 0x000f220000002400 */
[----:B------:R-:W-:Y:S01]  /*5d00*/  FSEL R157, R73, -INF , !P4 ;  /* 0xff800000499d7808 */ /* 0x000fe20006000000 */
[-C--:B--2---:R-:W-:Y:S01]  /*5d10*/  FFMA.FTZ R151, R0, R22.reuse, R17 ;  /* 0x0000001600977223 */ /* 0x084fe20000010011 */
[----:B------:R-:W-:Y:S01]  /*5d20*/  ISETP.GE.AND P5, PT, R32, R197, PT ;  /* 0x000000c52000720c */ /* 0x000fe20003fa6270 */
[----:B---3--:R-:W-:Y:S01]  /*5d30*/  FFMA.FTZ R158, R0, R22, R23 ;  /* 0x00000016009e7223 */ /* 0x008fe20000010017 */
[----:B------:R-:W-:-:S02]  /*5d40*/  ISETP.GE.AND P4, PT, R32, R196, PT ;  /* 0x000000c42000720c */ /* 0x000fc40003f86270 */
[----:B------:R-:W-:Y:S01]  /*5d50*/  I2FP.F32.U32 R32, R32 ;  /* 0x0000002000207245 */ /* 0x000fe20000201000 */
[----:B------:R-:W2:Y:S01]  /*5d60*/  MUFU.TANH R67, R67 ;  /* 0x0000004300437308 */ /* 0x000ea20000002400 */
[----:B-1----:R-:W-:Y:S01]  /*5d70*/  FFMA.FTZ R75, R0, R34, R75 ;  /* 0x00000022004b7223 */ /* 0x002fe2000001004b */
[C---:B------:R-:W-:Y:S02]  /*5d80*/  LOP3.LUT R17, R16.reuse, 0x71, RZ, 0xfc, !PT ;  /* 0x0000007110117812 */ /* 0x040fe400078efcff */
[----:B------:R-:W-:Y:S02]  /*5d90*/  LOP3.LUT R22, R16, 0x70, RZ, 0xfc, !PT ;  /* 0x0000007010167812 */ /* 0x000fe400078efcff */
[----:B------:R-:W-:Y:S02]  /*5da0*/  I2FP.F32.U32 R34, R17 ;  /* 0x0000001100227245 */ /* 0x000fe40000201000 */
[----:B------:R-:W1:Y:S01]  /*5db0*/  MUFU.TANH R71, R71 ;  /* 0x0000004700477308 */ /* 0x000e620000002400 */
[----:B----4-:R-:W-:Y:S01]  /*5dc0*/  FFMA.FTZ R69, R0, R32, R69 ;  /* 0x0000002000457223 */ /* 0x010fe20000010045 */
[----:B------:R-:W-:-:S02]  /*5dd0*/  FSEL R160, R75, -INF , !P2 ;  /* 0xff8000004ba07808 */ /* 0x000fc40005000000 */
[----:B------:R-:W-:Y:S02]  /*5de0*/  FSEL R151, R151, -INF , !P3 ;  /* 0xff80000097977808 */ /* 0x000fe40005800000 */
[C---:B------:R-:W-:Y:S02]  /*5df0*/  ISETP.GE.AND P2, PT, R22.reuse, R197, PT ;  /* 0x000000c51600720c */ /* 0x040fe40003f46270 */
[----:B------:R-:W3:Y:S01]  /*5e00*/  MUFU.TANH R19, R64 ;  /* 0x0000004000137308 */ /* 0x000ee20000002400 */
[----:B------:R-:W-:Y:S01]  /*5e10*/  ISETP.GE.AND P3, PT, R22, R196, PT ;  /* 0x000000c41600720c */ /* 0x000fe20003f66270 */
[C---:B--2---:R-:W-:Y:S01]  /*5e20*/  FFMA.FTZ R67, R0.reuse, R34, R67 ;  /* 0x0000002200437223 */ /* 0x044fe20000010043 */
[----:B------:R-:W-:Y:S02]  /*5e30*/  I2FP.F32.U32 R22, R22 ;  /* 0x0000001600167245 */ /* 0x000fe40000201000 */
[----:B------:R-:W-:Y:S02]  /*5e40*/  FSEL R149, R69, -INF , !P5 ;  /* 0xff80000045957808 */ /* 0x000fe40006800000 */
[----:B------:R-:W-:Y:S01]  /*5e50*/  ISETP.GE.AND P5, PT, R17, R196, PT ;  /* 0x000000c41100720c */ /* 0x000fe20003fa6270 */
[----:B------:R-:W2:Y:S01]  /*5e60*/  MUFU.TANH R65, R65 ;  /* 0x0000004100417308 */ /* 0x000ea20000002400 */
[----:B-1----:R-:W-:Y:S01]  /*5e70*/  FFMA.FTZ R71, R0, R32, R71 ;  /* 0x0000002000477223 */ /* 0x002fe20000010047 */
[----:B------:R-:W-:-:S02]  /*5e80*/  FSEL R158, R158, -INF , !P1 ;  /* 0xff8000009e9e7808 */ /* 0x000fc40004800000 */
[----:B------:R-:W-:Y:S02]  /*5e90*/  FSEL R140, R67, -INF , !P5 ;  /* 0xff800000438c7808 */ /* 0x000fe40006800000 */
[----:B------:R-:W-:Y:S02]  /*5ea0*/  ISETP.GE.AND P1, PT, R17, R197, PT ;  /* 0x000000c51100720c */ /* 0x000fe40003f26270 */
[----:B------:R-:W1:Y:S01]  /*5eb0*/  MUFU.TANH R23, R66 ;  /* 0x0000004200177308 */ /* 0x000e620000002400 */
[----:B---3--:R-:W-:Y:S01]  /*5ec0*/  FFMA.FTZ R19, R0, R22, R19 ;  /* 0x0000001600137223 */ /* 0x008fe20000010013 */
[----:B------:R-:W-:Y:S02]  /*5ed0*/  ISETP.NE.AND P5, PT, R199, 0x1, PT ;  /* 0x00000001c700780c */ /* 0x000fe40003fa5270 */
[----:B------:R-:W-:Y:S02]  /*5ee0*/  LOP3.LUT R17, R16, 0x79, RZ, 0xfc, !PT ;  /* 0x0000007910117812 */ /* 0x000fe400078efcff */
[----:B------:R-:W-:-:S02]  /*5ef0*/  FSEL R156, R71, -INF , !P4 ;  /* 0xff800000479c7808 */ /* 0x000fc40006000000 */
[----:B------:R3:W4:Y:S01]  /*5f00*/  MUFU.TANH R41, R18 ;  /* 0x0000001200297308 */ /* 0x0007220000002400 */
[----:B--2---:R-:W-:Y:S01]  /*5f10*/  FFMA.FTZ R65, R0, R34, R65 ;  /* 0x0000002200417223 */ /* 0x004fe20000010041 */
[----:B------:R-:W-:Y:S01]  /*5f20*/  FSEL R145, R19, -INF , !P2 ;  /* 0xff80000013917808 */ /* 0x000fe20005000000 */
[----:B------:R-:W-:Y:S01]  /*5f30*/  BAR.SYNC.DEFER_BLOCKING 0x0 ;  /* 0x0000000000007b1d */ /* 0x000fe20000010000 */
[C---:B------:R-:W-:Y:S02]  /*5f40*/  ISETP.GE.AND P4, PT, R16.reuse, R197, PT ;  /* 0x000000c51000720c */ /* 0x040fe40003f86270 */
[----:B------:R-:W-:Y:S02]  /*5f50*/  ISETP.GE.AND P2, PT, R16, R196, PT ;  /* 0x000000c41000720c */ /* 0x000fe40003f46270 */
[----:B------:R-:W-:Y:S01]  /*5f60*/  I2FP.F32.U32 R16, R16 ;  /* 0x0000001000107245 */ /* 0x000fe20000201000 */
[----:B------:R-:W2:Y:S01]  /*5f70*/  MUFU.TANH R61, R61 ;  /* 0x0000003d003d7308 */ /* 0x000ea20000002400 */
[----:B-1----:R-:W-:Y:S01]  /*5f80*/  FFMA.FTZ R23, R0, R22, R23 ;  /* 0x0000001600177223 */ /* 0x002fe20000010017 */
[----:B------:R-:W-:-:S02]  /*5f90*/  FSEL R141, R65, -INF , !P1 ;  /* 0xff800000418d7808 */ /* 0x000fc40004800000 */
[----:B------:R-:W-:Y:S02]  /*5fa0*/  ISETP.GE.AND P1, PT, R17, R196, PT ;  /* 0x000000c41100720c */ /* 0x000fe40003f26270 */
[----:B------:R-:W-:Y:S02]  /*5fb0*/  FSEL R142, R23, -INF , !P3 ;  /* 0xff800000178e7808 */ /* 0x000fe40005800000 */
[----:B------:R-:W1:Y:S01]  /*5fc0*/  MUFU.TANH R63, R63 ;  /* 0x0000003f003f7308 */ /* 0x000e620000002400 */
[----:B---3--:R-:W-:Y:S02]  /*5fd0*/  I2FP.F32.U32 R18, R17 ;  /* 0x0000001100127245 */ /* 0x008fe40000201000 */
[----:B------:R-:W-:Y:S01]  /*5fe0*/  ISETP.GE.AND P3, PT, R17, R197, PT ;  /* 0x000000c51100720c */ /* 0x000fe20003f66270 */
[CC--:B------:R-:W-:Y:S01]  /*5ff0*/  FFMA.FTZ R17, R0.reuse, R16.reuse, R93 ;  /* 0x0000001000117223 */ /* 0x0c0fe2000001005d */
[C---:B----4-:R-:W-:Y:S01]  /*6000*/  FFMA.FTZ R16, R0.reuse, R16, R41 ;  /* 0x0000001000107223 */ /* 0x050fe20000010029 */
[----:B--2---:R-:W-:-:S03]  /*6010*/  FFMA.FTZ R61, R0, R18, R61 ;  /* 0x00000012003d7223 */ /* 0x004fc6000001003d */
[----:B------:R-:W-:Y:S02]  /*6020*/  FSEL R17, R17, -INF , !P4 ;  /* 0xff80000011117808 */ /* 0x000fe40006000000 */
[----:B------:R-:W-:Y:S02]  /*6030*/  FSEL R16, R16, -INF , !P2 ;  /* 0xff80000010107808 */ /* 0x000fe40005000000 */
[----:B------:R-:W-:Y:S01]  /*6040*/  FSEL R137, R61, -INF , !P3 ;  /* 0xff8000003d897808 */ /* 0x000fe20005800000 */
[----:B-1----:R-:W-:-:S05]  /*6050*/  FFMA.FTZ R63, R0, R18, R63 ;  /* 0x00000012003f7223 */ /* 0x002fca000001003f */
        /* <DEDUP_REMOVED lines=13> */
.L_x_2160:
        /* <DEDUP_REMOVED lines=59> */
.L_x_2161:
        /* <DEDUP_REMOVED lines=110> */
.L_x_2159:
        /* <DEDUP_REMOVED lines=50> */
[----:B------:R-:W-:Y:S04]  /*6ee0*/  LDSM.16.MT88.4 R76, [R45+0x10000] ;  /* 0x010000002d4c783b */ /* 0x000fe80000004200 */
        /* <DEDUP_REMOVED lines=43> */
[----:B------:R-:W3:Y:S01]  /*71a0*/  MUFU.EX2 R60, R60 ;  /* 0x0000003c003c7308 */ /* 0x000ee20000000800 */
[----:B--2---:R-:W-:Y:S01]  /*71b0*/  F2FP.BF16.F32.PACK_AB R68, R64, R65 ;  /* 0x000000414044723e */ /* 0x004fe200000010ff */
        /* <DEDUP_REMOVED lines=16> */
[----:B------:R-:W-:Y:S01]  /*72c0*/  FFMA.FTZ R151, R151, UR4, -R144 ;  /* 0x0000000497977c23 */ /* 0x000fe20008010890 */
[--C-:B------:R-:W-:Y:S01]  /*72d0*/  FFMA.FTZ R160, R160, UR4, -R135.reuse ;  /* 0x00000004a0a07c23 */ /* 0x100fe20008010887 */
[--C-:B------:R-:W-:Y:S01]  /*72e0*/  FFMA.FTZ R156, R156, UR4, -R135.reuse ;  /* 0x000000049c9c7c23 */ /* 0x100fe20008010887 */
[--C-:B------:R-:W-:Y:S01]  /*72f0*/  FFMA.FTZ R140, R140, UR4, -R135.reuse ;  /* 0x000000048c8c7c23 */ /* 0x100fe20008010887 */
[--C-:B------:R-:W-:Y:S01]  /*7300*/  FFMA.FTZ R138, R138, UR4, -R135.reuse ;  /* 0x000000048a8a7c23 */ /* 0x100fe20008010887 */
[----:B------:R-:W-:Y:S01]  /*7310*/  FFMA.FTZ R233, R66, UR4, -R135 ;  /* 0x0000000442e97c23 */ /* 0x000fe20008010887 */
[----:B------:R-:W-:Y:S01]  /*7320*/  MUFU.EX2 R59, R59 ;  /* 0x0000003b003b7308 */ /* 0x000fe20000000800 */
[----:B------:R-:W-:-:S04]  /*7330*/  FADD.FTZ R64, R65, R64 ;  /* 0x0000004041407221 */ /* 0x000fc80000010000 */
[----:B------:R-:W-:-:S03]  /*7340*/  FADD.FTZ R61, R61, R64 ;  /* 0x000000403d3d7221 */ /* 0x000fc60000010000 */
[----:B------:R-:W3:Y:S01]  /*7350*/  MUFU.EX2 R58, R58 ;  /* 0x0000003a003a7308 */ /* 0x000ee20000000800 */
[----:B--2---:R-:W-:Y:S01]  /*7360*/  F2FP.BF16.F32.PACK_AB R69, R62, R63 ;  /* 0x0000003f3e45723e */ /* 0x004fe200000010ff */
[----:B------:R-:W-:Y:S01]  /*7370*/  FADD.FTZ R62, R63, R62 ;  /* 0x0000003e3f3e7221 */ /* 0x000fe20000010000 */
[----:B------:R-:W-:-:S05]  /*7380*/  FADD.FTZ R60, R60, R61 ;  /* 0x0000003d3c3c7221 */ /* 0x000fca0000010000 */
        /* <DEDUP_REMOVED lines=59> */
[----:B------:R-:W4:Y:S06]  /*7740*/  MUFU.EX2 R146, R146 ;  /* 0x0000009200927308 */ /* 0x000f2c0000000800 */
[C---:B------:R-:W-:Y:S02]  /*7750*/  HMMA.16816.F32.BF16 R88, R4.reuse, R20, R88 ;  /* 0x000000140458723c */ /* 0x040fe40000041858 */
[----:B------:R-:W-:Y:S06]  /*7760*/  MUFU.EX2 R147, R147 ;  /* 0x0000009300937308 */ /* 0x000fec0000000800 */
[C---:B------:R-:W-:Y:S01]  /*7770*/  HMMA.16816.F32.BF16 R84, R4.reuse, R22, R84 ;  /* 0x000000160454723c */ /* 0x040fe20000041854 */
[----:B------:R-:W-:Y:S01]  /*7780*/  LDSM.16.MT88.4 R20, [R67+0xd000] ;  /* 0x00d000004314783b */ /* 0x000fe20000004200 */
[----:B------:R-:W4:Y:S06]  /*7790*/  MUFU.EX2 R150, R150 ;  /* 0x0000009600967308 */ /* 0x000f2c0000000800 */
        /* <DEDUP_REMOVED lines=30> */
[----:B------:R-:W-:-:S02]  /*7980*/  F2FP.BF16.F32.PACK_AB R5, R46, R47 ;  /* 0x0000002f2e05723e */ /* 0x000fc400000010ff */
[----:B------:R-:W-:Y:S01]  /*7990*/  F2FP.BF16.F32.PACK_AB R6, R43, R44 ;  /* 0x0000002c2b06723e */ /* 0x000fe200000010ff */
[----:B------:R-:W-:Y:S01]  /*79a0*/  MUFU.EX2 R154, R154 ;  /* 0x0000009a009a7308 */ /* 0x000fe20000000800 */
[----:B------:R-:W-:-:S07]  /*79b0*/  F2FP.BF16.F32.PACK_AB R7, R41, R42 ;  /* 0x0000002a2907723e */ /* 0x000fce00000010ff */
[C---:B-1----:R-:W-:Y:S01]  /*79c0*/  HMMA.16816.F32.BF16 R88, R4.reuse, R12, R88 ;  /* 0x0000000c0458723c */ /* 0x042fe20000041858 */
[----:B------:R-:W-:Y:S07]  /*79d0*/  MUFU.EX2 R155, R155 ;  /* 0x0000009b009b7308 */ /* 0x000fee0000000800 */
[C---:B------:R-:W-:Y:S01]  /*79e0*/  HMMA.16816.F32.BF16 R84, R4.reuse, R14, R84 ;  /* 0x0000000e0454723c */ /* 0x040fe20000041854 */
[----:B------:R-:W1:Y:S01]  /*79f0*/  LDSM.16.MT88.4 R12, [R67+0x11000] ;  /* 0x01100000430c783b */ /* 0x000e620000004200 */
[----:B------:R-:W5:Y:S06]  /*7a00*/  MUFU.EX2 R161, R161 ;  /* 0x000000a100a17308 */ /* 0x000f6c0000000800 */
[C---:B------:R-:W-:Y:S02]  /*7a10*/  HMMA.16816.F32.BF16 R128, R4.reuse, R20, R128 ;  /* 0x000000140480723c */ /* 0x040fe40000041880 */
[----:B------:R-:W5:Y:S06]  /*7a20*/  MUFU.EX2 R163, R163 ;  /* 0x000000a300a37308 */ /* 0x000f6c0000000800 */
        /* <DEDUP_REMOVED lines=47> */
[C---:B------:R-:W-:Y:S01]  /*7d20*/  HMMA.16816.F32.BF16 R100, R4.reuse, R22, R100 ;  /* 0x000000160464723c */ /* 0x040fe20000041864 */
[----:B------:R-:W4:Y:S07]  /*7d30*/  LDSM.16.MT88.4 R20, [R67+0xe000] ;  /* 0x00e000004314783b */ /* 0x000f2e0000004200 */
[C---:B-1----:R-:W-:Y:S08]  /*7d40*/  HMMA.16816.F32.BF16 R72, R4.reuse, R12, R72 ;  /* 0x0000000c0448723c */ /* 0x042ff00000041848 */
[----:B------:R-:W-:Y:S01]  /*7d50*/  HMMA.16816.F32.BF16 R68, R4, R14, R68 ;  /* 0x0000000e0444723c */ /* 0x000fe20000041844 */
[----:B------:R-:W-:Y:S01]  /*7d60*/  F2FP.BF16.F32.PACK_AB R4, R153, R152 ;  /* 0x000000989904723e */ /* 0x000fe200000010ff */
[----:B------:R-:W1:Y:S01]  /*7d70*/  LDSM.16.MT88.4 R12, [R67+0x12000] ;  /* 0x01200000430c783b */ /* 0x000e620000004200 */
[----:B-----5:R-:W-:-:S02]  /*7d80*/  F2FP.BF16.F32.PACK_AB R5, R170, R161 ;  /* 0x000000a1aa05723e */ /* 0x020fc400000010ff */
        /* <DEDUP_REMOVED lines=36> */
[C---:B---3--:R-:W-:Y:S07]  /*7fd0*/  HMMA.16816.F32.BF16 R72, R4.reuse, R16, R72 ;  /* 0x000000100448723c */ /* 0x048fee0000041848 */
[----:B------:R-:W3:Y:S01]  /*7fe0*/  MUFU.EX2 R165, R165 ;  /* 0x000000a500a57308 */ /* 0x000ee20000000800 */
[----:B------:R-:W-:Y:S01]  /*7ff0*/  HMMA.16816.F32.BF16 R68, R4, R18, R68 ;  /* 0x000000120444723c */ /* 0x000fe20000041844 */
[----:B------:R-:W2:Y:S01]  /*8000*/  LDSM.16.MT88.4 R16, [R36+0xe800] ;  /* 0x00e800002410783b */ /* 0x000ea20000004200 */
[----:B----4-:R-:W-:-:S05]  /*8010*/  F2FP.BF16.F32.PACK_AB R4, R33, R32 ;  /* 0x000000202104723e */ /* 0x010fca00000010ff */
[----:B------:R-:W4:Y:S01]  /*8020*/  MUFU.EX2 R167, R167 ;  /* 0x000000a700a77308 */ /* 0x000f220000000800 */
[----:B-----5:R-:W-:-:S07]  /*8030*/  F2FP.BF16.F32.PACK_AB R6, R35, R34 ;  /* 0x000000222306723e */ /* 0x020fce00000010ff */
[----:B------:R-:W5:Y:S01]  /*8040*/  MUFU.EX2 R164, R164 ;  /* 0x000000a400a47308 */ /* 0x000f620000000800 */
[----:B---3--:R-:W-:-:S07]  /*8050*/  F2FP.BF16.F32.PACK_AB R5, R168, R165 ;  /* 0x000000a5a805723e */ /* 0x008fce00000010ff */
[----:B------:R-:W-:Y:S01]  /*8060*/  MUFU.EX2 R172, R172 ;  /* 0x000000ac00ac7308 */ /* 0x000fe20000000800 */
[----:B----4-:R-:W-:-:S07]  /*8070*/  F2FP.BF16.F32.PACK_AB R7, R167, R166 ;  /* 0x000000a6a707723e */ /* 0x010fce00000010ff */
[C---:B-1----:R-:W-:Y:S01]  /*8080*/  HMMA.16816.F32.BF16 R88, R4.reuse, R12, R88 ;  /* 0x0000000c0458723c */ /* 0x042fe20000041858 */
[----:B------:R-:W1:Y:S07]  /*8090*/  MUFU.EX2 R149, R149 ;  /* 0x0000009500957308 */ /* 0x000e6e0000000800 */
[C---:B------:R-:W-:Y:S01]  /*80a0*/  HMMA.16816.F32.BF16 R84, R4.reuse, R14, R84 ;  /* 0x0000000e0454723c */ /* 0x040fe20000041854 */
[----:B------:R-:W3:Y:S01]  /*80b0*/  LDSM.16.MT88.4 R12, [R67+0x12800] ;  /* 0x01280000430c783b */ /* 0x000ee20000004200 */
[----:B------:R-:W4:Y:S06]  /*80c0*/  MUFU.EX2 R157, R157 ;  /* 0x0000009d009d7308 */ /* 0x000f2c0000000800 */
[C---:B------:R-:W-:Y:S08]  /*80d0*/  HMMA.16816.F32.BF16 R128, R4.reuse, R20, R128 ;  /* 0x000000140480723c */ /* 0x040ff00000041880 */
[C---:B------:R-:W-:Y:S01]  /*80e0*/  HMMA.16816.F32.BF16 R124, R4.reuse, R22, R124 ;  /* 0x00000016047c723c */ /* 0x040fe2000004187c */
[----:B------:R-:W5:Y:S07]  /*80f0*/  LDSM.16.MT88.4 R20, [R45+0x12800] ;  /* 0x012800002d14783b */ /* 0x000f6e0000004200 */
[C---:B--2---:R-:W-:Y:S08]  /*8100*/  HMMA.16816.F32.BF16 R112, R4.reuse, R8, R112 ;  /* 0x000000080470723c */ /* 0x044ff00000041870 */
[C---:B------:R-:W-:Y:S01]  /*8110*/  HMMA.16816.F32.BF16 R108, R4.reuse, R10, R108 ;  /* 0x0000000a046c723c */ /* 0x040fe2000004186c */
[----:B------:R-:W2:Y:S07]  /*8120*/  LDSM.16.MT88.4 R8, [R36+0x12800] ;  /* 0x012800002408783b */ /* 0x000eae0000004200 */
[C---:B------:R-:W-:Y:S08]  /*8130*/  HMMA.16816.F32.BF16 R104, R4.reuse, R16, R104 ;  /* 0x000000100468723c */ /* 0x040ff00000041868 */
        /* <DEDUP_REMOVED lines=8> */
[C---:B--2---:R-:W-:Y:S08]  /*81c0*/  HMMA.16816.F32.BF16 R72, R4.reuse, R8, R72 ;  /* 0x000000080448723c */ /* 0x044ff00000041848 */
[C---:B------:R-:W-:Y:S01]  /*81d0*/  HMMA.16816.F32.BF16 R68, R4.reuse, R10, R68 ;  /* 0x0000000a0444723c */ /* 0x040fe20000041844 */
[----:B------:R-:W2:Y:S07]  /*81e0*/  LDSM.16.MT88.4 R8, [R36+0xf000] ;  /* 0x00f000002408783b */ /* 0x000eae0000004200 */
[C---:B------:R-:W-:Y:S08]  /*81f0*/  HMMA.16816.F32.BF16 R120, R4.reuse, R28, R120 ;  /* 0x0000001c0478723c */ /* 0x040ff00000041878 */
[----:B------:R-:W-:Y:S01]  /*8200*/  HMMA.16816.F32.BF16 R116, R4, R30, R116 ;  /* 0x0000001e0474723c */ /* 0x000fe20000041874 */
[----:B------:R-:W-:Y:S01]  /*8210*/  F2FP.BF16.F32.PACK_AB R4, R164, R159 ;  /* 0x0000009fa404723e */ /* 0x000fe200000010ff */
[----:B------:R-:W2:Y:S01]  /*8220*/  LDSM.16.MT88.4 R28, [R134+0xf000] ;  /* 0x00f00000861c783b */ /* 0x000ea20000004200 */
[----:B-1----:R-:W-:-:S02]  /*8230*/  F2FP.BF16.F32.PACK_AB R5, R160, R149 ;  /* 0x00000095a005723e */ /* 0x002fc400000010ff */
[----:B------:R-:W-:Y:S02]  /*8240*/  F2FP.BF16.F32.PACK_AB R6, R172, R151 ;  /* 0x00000097ac06723e */ /* 0x000fe400000010ff */
[----:B----4-:R-:W-:-:S07]  /*8250*/  F2FP.BF16.F32.PACK_AB R7, R156, R157 ;  /* 0x0000009d9c07723e */ /* 0x010fce00000010ff */
[C---:B------:R-:W-:Y:S08]  /*8260*/  HMMA.16816.F32.BF16 R88, R4.reuse, R16, R88 ;  /* 0x000000100458723c */ /* 0x040ff00000041858 */
[C---:B------:R-:W-:Y:S01]  /*8270*/  HMMA.16816.F32.BF16 R84, R4.reuse, R18, R84 ;  /* 0x000000120454723c */ /* 0x040fe20000041854 */
[----:B------:R-:W1:Y:S07]  /*8280*/  LDSM.16.MT88.4 R16, [R67+0x13000] ;  /* 0x013000004310783b */ /* 0x000e6e0000004200 */
[C---:B---3--:R-:W-:Y:S08]  /*8290*/  HMMA.16816.F32.BF16 R128, R4.reuse, R12, R128 ;  /* 0x0000000c0480723c */ /* 0x048ff00000041880 */
[C---:B------:R-:W-:Y:S01]  /*82a0*/  HMMA.16816.F32.BF16 R124, R4.reuse, R14, R124 ;  /* 0x0000000e047c723c */ /* 0x040fe2000004187c */
[----:B------:R-:W3:Y:S07]  /*82b0*/  LDSM.16.MT88.4 R12, [R45+0x13000] ;  /* 0x013000002d0c783b */ /* 0x000eee0000004200 */
[C---:B-----5:R-:W-:Y:S08]  /*82c0*/  HMMA.16816.F32.BF16 R112, R4.reuse, R20, R112 ;  /* 0x000000140470723c */ /* 0x060ff00000041870 */
[C---:B------:R-:W-:Y:S01]  /*82d0*/  HMMA.16816.F32.BF16 R108, R4.reuse, R22, R108 ;  /* 0x00000016046c723c */ /* 0x040fe2000004186c */
[----:B------:R-:W4:Y:S07]  /*82e0*/  LDSM.16.MT88.4 R20, [R36+0x13000] ;  /* 0x013000002414783b */ /* 0x000f2e0000004200 */
[C---:B--2---:R-:W-:Y:S08]  /*82f0*/  HMMA.16816.F32.BF16 R104, R4.reuse, R8, R104 ;  /* 0x000000080468723c */ /* 0x044ff00000041868 */
[C---:B------:R-:W-:Y:S01]  /*8300*/  HMMA.16816.F32.BF16 R100, R4.reuse, R10, R100 ;  /* 0x0000000a0464723c */ /* 0x040fe20000041864 */
[----:B------:R-:W2:Y:S07]  /*8310*/  LDSM.16.MT88.4 R8, [R134+0xf800] ;  /* 0x00f800008608783b */ /* 0x000eae0000004200 */
        /* <DEDUP_REMOVED lines=13> */
[----:B------:R-:W-:Y:S01]  /*83f0*/  MUFU.EX2 R30, R30 ;  /* 0x0000001e001e7308 */ /* 0x000fe20000000800 */
        /* <DEDUP_REMOVED lines=8> */
[----:B-1----:R-:W-:Y:S01]  /*8480*/  F2FP.BF16.F32.PACK_AB R4, R29, R28 ;  /* 0x0000001c1d04723e */ /* 0x002fe200000010ff */
[----:B------:R-:W-:Y:S01]  /*8490*/  FADD.FTZ R23, R47, R50 ;  /* 0x000000322f177221 */ /* 0x000fe20000010000 */
[----:B---3--:R-:W-:Y:S01]  /*84a0*/  F2FP.BF16.F32.PACK_AB R5, R140, R137 ;  /* 0x000000898c05723e */ /* 0x008fe200000010ff */
[----:B------:R-:W-:Y:S01]  /*84b0*/  FADD.FTZ R44, R44, R21 ;  /* 0x000000152c2c7221 */ /* 0x000fe20000010000 */
[----:B------:R-:W-:Y:S01]  /*84c0*/  F2FP.BF16.F32.PACK_AB R6, R31, R30 ;  /* 0x0000001e1f06723e */ /* 0x000fe200000010ff */
[----:B------:R-:W-:Y:S01]  /*84d0*/  FADD.FTZ R23, R46, R23 ;  /* 0x000000172e177221 */ /* 0x000fe20000010000 */
[----:B------:R-:W-:Y:S01]  /*84e0*/  F2FP.BF16.F32.PACK_AB R7, R233, R138 ;  /* 0x0000008ae907723e */ /* 0x000fe200000010ff */
[----:B------:R-:W-:Y:S02]  /*84f0*/  FADD.FTZ R43, R43, R44 ;  /* 0x0000002c2b2b7221 */ /* 0x000fe40000010000 */
[----:B------:R-:W-:-:S02]  /*8500*/  FADD.FTZ R20, R42, R23 ;  /* 0x000000172a147221 */ /* 0x000fc40000010000 */
[----:B------:R-:W-:Y:S02]  /*8510*/  FADD.FTZ R40, R40, R43 ;  /* 0x0000002b28287221 */ /* 0x000fe40000010000 */
[----:B--2---:R-:W-:Y:S01]  /*8520*/  HMMA.16816.F32.BF16 R120, R4, R8, R120 ;  /* 0x000000080478723c */ /* 0x004fe20000041878 */
[----:B------:R-:W-:Y:S01]  /*8530*/  FADD.FTZ R20, R41, R20 ;  /* 0x0000001429147221 */ /* 0x000fe20000010000 */
[----:B------:R-:W-:-:S03]  /*8540*/  FADD.FTZ R39, R39, R40 ;  /* 0x0000002827277221 */ /* 0x000fc60000010000 */
[----:B------:R-:W-:Y:S01]  /*8550*/  FADD.FTZ R143, R143, R20 ;  /* 0x000000148f8f7221 */ /* 0x000fe20000010000 */
[----:B------:R-:W-:Y:S02]  /*8560*/  FADD.FTZ R38, R38, R39 ;  /* 0x0000002726267221 */ /* 0x000fe40000010000 */
[----:B------:R-:W-:Y:S01]  /*8570*/  HMMA.16816.F32.BF16 R116, R4, R10, R116 ;  /* 0x0000000a0474723c */ /* 0x000fe20000041874 */
[----:B------:R-:W1:Y:S01]  /*8580*/  LDSM.16.MT88.4 R8, [R67+0x13800] ;  /* 0x013800004308783b */ /* 0x000e620000004200 */
[----:B------:R-:W-:-:S04]  /*8590*/  FADD.FTZ R146, R146, R143 ;  /* 0x0000008f92927221 */ /* 0x000fc80000010000 */
[----:B------:R-:W-:Y:S02]  /*85a0*/  FADD.FTZ R147, R147, R146 ;  /* 0x0000009293937221 */ /* 0x000fe40000010000 */
[----:B-----5:R-:W-:Y:S02]  /*85b0*/  HMMA.16816.F32.BF16 R88, R4, R16, R88 ;  /* 0x000000100458723c */ /* 0x020fe40000041858 */
[----:B------:R-:W-:-:S04]  /*85c0*/  FADD.FTZ R150, R150, R147 ;  /* 0x0000009396967221 */ /* 0x000fc80000010000 */
[----:B------:R-:W-:Y:S02]  /*85d0*/  FADD.FTZ R161, R161, R150 ;  /* 0x00000096a1a17221 */ /* 0x000fe40000010000 */
[----:B------:R-:W-:Y:S01]  /*85e0*/  HMMA.16816.F32.BF16 R84, R4, R18, R84 ;  /* 0x000000120454723c */ /* 0x000fe20000041854 */
[----:B------:R-:W2:Y:S01]  /*85f0*/  LDSM.16.MT88.4 R16, [R45+0xf800] ;  /* 0x00f800002d10783b */ /* 0x000ea20000004200 */
[----:B------:R-:W-:-:S04]  /*8600*/  FADD.FTZ R170, R170, R161 ;  /* 0x000000a1aaaa7221 */ /* 0x000fc80000010000 */
[----:B------:R-:W-:Y:S02]  /*8610*/  FADD.FTZ R163, R163, R170 ;  /* 0x000000aaa3a37221 */ /* 0x000fe40000010000 */
[----:B------:R-:W-:Y:S02]  /*8620*/  HMMA.16816.F32.BF16 R128, R4, R12, R128 ;  /* 0x0000000c0480723c */ /* 0x000fe40000041880 */
[----:B------:R-:W-:-:S06]  /*8630*/  FADD.FTZ R174, R174, R163 ;  /* 0x000000a3aeae7221 */ /* 0x000fcc0000010000 */
        /* <DEDUP_REMOVED lines=13> */
[----:B------:R-:W-:Y:S01]  /*8710*/  FADD.FTZ R155, R155, R154 ;  /* 0x0000009a9b9b7221 */ /* 0x000fe20000010000 */
[----:B------:R-:W-:-:S03]  /*8720*/  FADD.FTZ R13, R165, R174 ;  /* 0x000000aea50d7221 */ /* 0x000fc60000010000 */
[----:B------:R-:W-:Y:S01]  /*8730*/  FADD.FTZ R32, R32, R155 ;  /* 0x0000009b20207221 */ /* 0x000fe20000010000 */
[----:B------:R-:W-:Y:S02]  /*8740*/  FADD.FTZ R13, R168, R13 ;  /* 0x0000000da80d7221 */ /* 0x000fe40000010000 */
[----:B------:R-:W-:Y:S01]  /*8750*/  HMMA.16816.F32.BF16 R76, R4, R14, R76 ;  /* 0x0000000e044c723c */ /* 0x000fe2000004184c */
[----:B------:R-:W-:Y:S01]  /*8760*/  FADD.FTZ R33, R33, R32 ;  /* 0x0000002021217221 */ /* 0x000fe20000010000 */
        /* <DEDUP_REMOVED lines=11> */
[----:B------:R-:W-:Y:S02]  /*8820*/  FADD.FTZ R156, R156, R157 ;  /* 0x0000009d9c9c7221 */ /* 0x000fe40000010000 */
        /* <DEDUP_REMOVED lines=37> */
[----:B------:R-:W-:Y:S01]  /*8a80*/  IMAD R7, R6, R4, R7 ;  /* 0x0000000406077224 */ /* 0x000fe200078e0207 */
        /* <DEDUP_REMOVED lines=39> */
.L_x_2163:
[----:B------:R-:W-:Y:S01]  /*8d00*/  UMOV UR4, URZ ;  /* 0x000000ff00047c82 */ /* 0x000fe20008000000 */
[----:B------:R-:W-:Y:S01]  /*8d10*/  IMAD.SHL.U32 R4, R24, 0x80, RZ ;  /* 0x0000008018047824 */ /* 0x000fe200078e00ff */
[----:B------:R-:W-:-:S05]  /*8d20*/  IADD3 R5, P1, PT, RZ, -UR4, RZ ;  /* 0x80000004ff057c10 */ /* 0x000fca000ff3e0ff */
[----:B------:R-:W-:-:S05]  /*8d30*/  IMAD.X R4, RZ, RZ, ~R4, P1 ;  /* 0x000000ffff047224 */ /* 0x000fca00008e0e04 */
[----:B------:R-:W-:-:S04]  /*8d40*/  SHF.R.S64 R5, R5, 0x1f, R4 ;  /* 0x0000001f05057819 */ /* 0x000fc80000001004 */
[----:B------:R-:W-:-:S04]  /*8d50*/  IADD3 R218, P1, PT, R5, R218, RZ ;  /* 0x000000da05da7210 */ /* 0x000fc80007f3e0ff */
[----:B------:R-:W-:-:S09]  /*8d60*/  LEA.HI.X.SX32 R217, R4, R217, 0x1, P1 ;  /* 0x000000d904d97211 */ /* 0x000fd200008f0eff */
.L_x_2164:
        /* <DEDUP_REMOVED lines=11> */
[----:B------:R-:W-:Y:S02]  /*8e20*/  LOP3.LUT R200, R26, R7, RZ, 0x3c, !PT ;  /* 0x000000071ac87212 */ /* 0x000fe400078e3cff */
[----:B------:R-:W-:Y:S01]  /*8e30*/  LOP3.LUT R210, R210, 0x7c00, RZ, 0xc0, !PT ;  /* 0x00007c00d2d27812 */ /* 0x000fe200078ec0ff */
[----:B------:R-:W-:Y:S01]  /*8e40*/  IMAD.X R13, R9, 0x1, R24, P1 ;  /* 0x00000001090d7824 */ /* 0x000fe200008e0618 */
[----:B-1----:R-:W-:Y:S02]  /*8e50*/  ISETP.GE.AND P4, PT, R206, UR4, PT ;  /* 0x00000004ce007c0c */ /* 0x002fe4000bf86270 */
[----:B------:R-:W-:Y:S01]  /*8e60*/  ISETP.GE.AND P3, PT, R229, UR4, PT ;  /* 0x00000004e5007c0c */ /* 0x000fe2000bf66270 */
[----:B------:R-:W1:Y:S01]  /*8e70*/  LDCU UR4, c[0x0][0x50c] ;  /* 0x0000a180ff0477ac */ /* 0x000e620008000800 */
[----:B------:R-:W-:Y:S02]  /*8e80*/  IADD3 R6, P1, PT, R12, R5, RZ ;  /* 0x000000050c067210 */ /* 0x000fe40007f3e0ff */
[----:B------:R-:W-:-:S03]  /*8e90*/  SEL R135, R207, 0xffffffe0, !P6 ;  /* 0xffffffe0cf877807 */ /* 0x000fc60007000000 */
[--C-:B------:R-:W-:Y:S01]  /*8ea0*/  IMAD.X R7, R13, 0x1, R24.reuse, P1 ;  /* 0x000000010d077824 */ /* 0x100fe200008e0618 */
[----:B------:R-:W-:Y:S01]  /*8eb0*/  IADD3 R10, P1, PT, R6, R5, RZ ;  /* 0x00000005060a7210 */ /* 0x000fe20007f3e0ff */
[C---:B------:R-:W-:Y:S02]  /*8ec0*/  IMAD.IADD R134, R202.reuse, 0x1, R135 ;  /* 0x00000001ca867824 */ /* 0x040fe400078e0287 */
[--C-:B------:R-:W-:Y:S02]  /*8ed0*/  @!P4 IMAD.MOV.U32 R219, RZ, RZ, R217.reuse ;  /* 0x000000ffffdbc224 */ /* 0x100fe400078e00d9 */
[----:B------:R-:W-:Y:S02]  /*8ee0*/  IMAD.X R11, R7, 0x1, R24, P1 ;  /* 0x00000001070b7824 */ /* 0x000fe400008e0618 */
[----:B------:R-:W-:Y:S01]  /*8ef0*/  IMAD.IADD R202, R202, 0x1, R148 ;  /* 0x00000001caca7824 */ /* 0x000fe200078e0294 */
[----:B------:R-:W-:Y:S01]  /*8f00*/  @!PT LDS RZ, [RZ] ;  /* 0x00000000fffff984 */ /* 0x000fe20000000800 */
[----:B------:R-:W-:Y:S01]  /*8f10*/  @!PT LDS RZ, [RZ] ;  /* 0x00000000fffff984 */ /* 0x000fe20000000800 */
[----:B------:R-:W-:Y:S01]  /*8f20*/  @!PT LDS RZ, [RZ] ;  /* 0x00000000fffff984 */ /* 0x000fe20000000800 */
[----:B------:R2:W-:Y:S03]  /*8f30*/  @!P4 LDGSTS.E.BYPASS.LTC128B.128 [R231+0xc000], desc[UR14][R218.64] ;  /* 0x0c000000dae7cfae */ /* 0x0005e6000b981a0e */
[----:B------:R-:W-:Y:S01]  /*8f40*/  IMAD.IADD R203, R135, 0x1, R202 ;  /* 0x0000000187cb7824 */ /* 0x000fe200078e02ca */
[----:B------:R-:W-:Y:S01]  /*8f50*/  @P4 STS.128 [R231+0xc000], RZ ;  /* 0x00c000ffe7004388 */ /* 0x000fe20000000c00 */
[----:B--2---:R-:W-:-:S05]  /*8f60*/  @!P3 IMAD.MOV.U32 R219, RZ, RZ, R217 ;  /* 0x000000ffffdbb224 */ /* 0x004fca00078e00d9 */
        /* <DEDUP_REMOVED lines=56> */
[----:B------:R-:W-:-:S03]  /*92f0*/  IMAD.IADD R212, R172, 0x1, R148 ;  /* 0x00000001acd47824 */ /* 0x000fc600078e0294 */
[----:B------:R-:W-:Y:S01]  /*9300*/  @P3 STS.128 [R231+0x12000], RZ ;  /* 0x012000ffe7003388 */ /* 0x000fe20000000c00 */
[----:B------:R-:W-:-:S03]  /*9310*/  IMAD.IADD R211, R135, 0x1, R212 ;  /* 0x0000000187d37824 */ /* 0x000fc600078e02d4 */
        /* <DEDUP_REMOVED lines=34> */
[----:B------:R-:W-:Y:S04]  /*9540*/  LDSM.16.M88.4 R16, [R205] ;  /* 0x00000000cd10783b */ /* 0x000fe80000000200 */
[----:B--2---:R-:W2:Y:S04]  /*9550*/  LDSM.16.M88.4 R4, [R134+0x4000] ;  /* 0x004000008604783b */ /* 0x004ea80000000200 */
[----:B------:R-:W1:Y:S04]  /*9560*/  LDSM.16.M88.4 R56, [R204+UR5+0x5000] ;  /* 0x00500005cc38783b */ /* 0x000e680008000200 */
        /* <DEDUP_REMOVED lines=10> */
[C---:B----4-:R-:W-:Y:S03]  /*9610*/  HMMA.16816.F32.BF16 R136, R176.reuse, R64, RZ ;  /* 0x00000040b088723c */ /* 0x050fe600000418ff */
[----:B------:R-:W4:Y:S04]  /*9620*/  LDSM.16.M88.4 R156, [R134+0x6000] ;  /* 0x00600000869c783b */ /* 0x000f280000000200 */
[----:B------:R-:W4:Y:S01]  /*9630*/  LDSM.16.M88.4 R152, [R134+0x6800] ;  /* 0x006800008698783b */ /* 0x000f220000000200 */
[----:B-----5:R-:W-:Y:S03]  /*9640*/  HMMA.16816.F32.BF16 R28, R176, R24, RZ ;  /* 0x00000018b01c723c */ /* 0x020fe600000418ff */
[----:B------:R-:W5:Y:S04]  /*9650*/  LDSM.16.M88.4 R144, [R134+0x7800] ;  /* 0x007800008690783b */ /* 0x000f680000000200 */
[----:B------:R-:W-:Y:S01]  /*9660*/  LDSM.16.M88.4 R148, [R212] ;  /* 0x00000000d494783b */ /* 0x000fe20000000200 */
[C---:B--2---:R-:W-:Y:S03]  /*9670*/  HMMA.16816.F32.BF16 R12, R16.reuse, R4, R12 ;  /* 0x00000004100c723c */ /* 0x044fe6000004180c */
[----:B------:R-:W-:Y:S04]  /*9680*/  LDSM.16.M88.4 R188, [R211] ;  /* 0x00000000d3bc783b */ /* 0x000fe80000000200 */
[----:B------:R-:W-:Y:S01]  /*9690*/  LDSM.16.M88.4 R172, [R172+0x2000] ;  /* 0x00200000acac783b */ /* 0x000fe20000000200 */
[----:B------:R-:W-:Y:S03]  /*96a0*/  HMMA.16816.F32.BF16 R140, R16, R6, R140 ;  /* 0x00000006108c723c */ /* 0x000fe6000004188c */
[----:B------:R-:W2:Y:S04]  /*96b0*/  LDSM.16.M88.4 R4, [R202+0x4800] ;  /* 0x00480000ca04783b */ /* 0x000ea80000000200 */
[----:B------:R-:W-:Y:S01]  /*96c0*/  LDSM.16.M88.4 R192, [R204+UR5+0x8000] ;  /* 0x00800005ccc0783b */ /* 0x000fe20008000200 */
[C---:B------:R-:W-:Y:S03]  /*96d0*/  HMMA.16816.F32.BF16 R64, R176.reuse, R66, RZ ;  /* 0x00000042b040723c */ /* 0x040fe600000418ff */
[----:B------:R-:W-:Y:S04]  /*96e0*/  LDSM.16.M88.4 R184, [R203+0x7800] ;  /* 0x00780000cbb8783b */ /* 0x000fe80000000200 */
[----:B------:R-:W0:Y:S01]  /*96f0*/  LDGDEPBAR ;  /* 0x00000000000079af */ /* 0x000e220000000000 */
        /* <DEDUP_REMOVED lines=12> */
[C---:B---3--:R-:W-:Y:S08]  /*97c0*/  HMMA.16816.F32.BF16 R136, R16.reuse, R168, R136 ;  /* 0x000000a81088723c */ /* 0x048ff00000041888 */
[C---:B------:R-:W-:Y:S01]  /*97d0*/  HMMA.16816.F32.BF16 R64, R16.reuse, R170, R64 ;  /* 0x000000aa1040723c */ /* 0x040fe20000041840 */
[----:B------:R-:W-:Y:S07]  /*97e0*/  LDSM.16.M88.4 R168, [R204+UR5+0x8800] ;  /* 0x00880005cca8783b */ /* 0x000fee0008000200 */
        /* <DEDUP_REMOVED lines=14> */
[----:B------:R-:W-:Y:S07]  /*98d0*/  LDSM.16.M88.4 R152, [R202+0x7800] ;  /* 0x00780000ca98783b */ /* 0x000fee0000000200 */
[C---:B-----5:R-:W-:Y:S08]  /*98e0*/  HMMA.16816.F32.BF16 R180, R16.reuse, R144, R180 ;  /* 0x0000009010b4723c */ /* 0x060ff000000418b4 */
[----:B------:R-:W-:Y:S01]  /*98f0*/  HMMA.16816.F32.BF16 R176, R16, R146, R176 ;  /* 0x0000009210b0723c */ /* 0x000fe200000418b0 */
[----:B------:R-:W4:Y:S04]  /*9900*/  LDSM.16.M88.4 R16, [R202+0x6000] ;  /* 0x00600000ca10783b */ /* 0x000f280000000200 */
[----:B------:R-:W-:Y:S03]  /*9910*/  LDSM.16.M88.4 R144, [R203+0x4000] ;  /* 0x00400000cb90783b */ /* 0x000fe60000000200 */
        /* <DEDUP_REMOVED lines=27> */
[C---:B------:R-:W-:Y:S08]  /*9ad0*/  HMMA.16816.F32.BF16 R180, R148.reuse, R152, R180 ;  /* 0x0000009894b4723c */ /* 0x040ff000000418b4 */
[----:B------:R-:W-:Y:S01]  /*9ae0*/  HMMA.16816.F32.BF16 R176, R148, R154, R176 ;  /* 0x0000009a94b0723c */ /* 0x000fe200000418b0 */
[----:B------:R-:W5:Y:S04]  /*9af0*/  LDSM.16.M88.4 R148, [R204+UR5+0xb000] ;  /* 0x00b00005cc94783b */ /* 0x000f680008000200 */
[----:B------:R-:W-:Y:S03]  /*9b00*/  LDSM.16.M88.4 R152, [R204+UR5+0xa800] ;  /* 0x00a80005cc98783b */ /* 0x000fe60008000200 */
[C---:B---3--:R-:W-:Y:S08]  /*9b10*/  HMMA.16816.F32.BF16 R52, R188.reuse, R20, R52 ;  /* 0x00000014bc34723c */ /* 0x048ff00000041834 */
[C---:B------:R-:W-:Y:S01]  /*9b20*/  HMMA.16816.F32.BF16 R48, R188.reuse, R22, R48 ;  /* 0x00000016bc30723c */ /* 0x040fe20000041830 */
[----:B------:R-:W-:Y:S07]  /*9b30*/  LDSM.16.M88.4 R20, [R205+0x2000] ;  /* 0x00200000cd14783b */ /* 0x000fee0000000200 */
[C---:B----4-:R-:W-:Y:S08]  /*9b40*/  HMMA.16816.F32.BF16 R44, R188.reuse, R16, R44 ;  /* 0x00000010bc2c723c */ /* 0x050ff0000004182c */
[C---:B------:R-:W-:Y:S01]  /*9b50*/  HMMA.16816.F32.BF16 R40, R188.reuse, R18, R40 ;  /* 0x00000012bc28723c */ /* 0x040fe20000041828 */
[----:B------:R-:W3:Y:S07]  /*9b60*/  LDSM.16.M88.4 R16, [R134+0x8000] ;  /* 0x008000008610783b */ /* 0x000eee0000000200 */
[C---:B------:R-:W-:Y:S08]  /*9b70*/  HMMA.16816.F32.BF16 R12, R188.reuse, R144, R12 ;  /* 0x00000090bc0c723c */ /* 0x040ff0000004180c */
[C---:B------:R-:W-:Y:S01]  /*9b80*/  HMMA.16816.F32.BF16 R140, R188.reuse, R146, R140 ;  /* 0x00000092bc8c723c */ /* 0x040fe2000004188c */
[----:B------:R-:W4:Y:S07]  /*9b90*/  LDSM.16.M88.4 R144, [R204+UR5+0xb800] ;  /* 0x00b80005cc90783b */ /* 0x000f2e0008000200 */
[C---:B--2---:R-:W-:Y:S08]  /*9ba0*/  HMMA.16816.F32.BF16 R28, R188.reuse, R4, R28 ;  /* 0x00000004bc1c723c */ /* 0x044ff0000004181c */
[C---:B------:R-:W-:Y:S01]  /*9bb0*/  HMMA.16816.F32.BF16 R24, R188.reuse, R6, R24 ;  /* 0x00000006bc18723c */ /* 0x040fe20000041818 */
[----:B------:R-:W-:Y:S07]  /*9bc0*/  LDSM.16.M88.4 R4, [R202+0x8000] ;  /* 0x00800000ca04783b */ /* 0x000fee0000000200 */
[C---:B-1----:R-:W-:Y:S08]  /*9bd0*/  HMMA.16816.F32.BF16 R36, R188.reuse, R8, R36 ;  /* 0x00000008bc24723c */ /* 0x042ff00000041824 */
[----:B------:R-:W-:Y:S01]  /*9be0*/  HMMA.16816.F32.BF16 R32, R188, R10, R32 ;  /* 0x0000000abc20723c */ /* 0x000fe20000041820 */
[----:B------:R-:W1:Y:S07]  /*9bf0*/  LDSM.16.M88.4 R8, [R212+0x2000] ;  /* 0x00200000d408783b */ /* 0x000e6e0000000200 */
[C---:B------:R-:W-:Y:S08]  /*9c00*/  HMMA.16816.F32.BF16 R12, R172.reuse, R192, R12 ;  /* 0x000000c0ac0c723c */ /* 0x040ff0000004180c */
[C---:B------:R-:W-:Y:S08]  /*9c10*/  HMMA.16816.F32.BF16 R140, R172.reuse, R194, R140 ;  /* 0x000000c2ac8c723c */ /* 0x040ff0000004188c */
[C---:B-----5:R-:W-:Y:S08]  /*9c20*/  HMMA.16816.F32.BF16 R28, R172.reuse, R148, R28 ;  /* 0x00000094ac1c723c */ /* 0x060ff0000004181c */
[----:B------:R-:W-:Y:S01]  /*9c30*/  HMMA.16816.F32.BF16 R24, R172, R150, R24 ;  /* 0x00000096ac18723c */ /* 0x000fe20000041818 */
[----:B------:R-:W2:Y:S07]  /*9c40*/  LDSM.16.M88.4 R148, [R134+0x8800] ;  /* 0x008800008694783b */ /* 0x000eae0000000200 */
[C---:B------:R-:W-:Y:S08]  /*9c50*/  HMMA.16816.F32.BF16 R180, R188.reuse, R184, R180 ;  /* 0x000000b8bcb4723c */ /* 0x040ff000000418b4 */
[----:B------:R-:W-:Y:S08]  /*9c60*/  HMMA.16816.F32.BF16 R176, R188, R186, R176 ;  /* 0x000000babcb0723c */ /* 0x000ff000000418b0 */
[C---:B------:R-:W-:Y:S08]  /*9c70*/  HMMA.16816.F32.BF16 R60, R172.reuse, R164, R60 ;  /* 0x000000a4ac3c723c */ /* 0x040ff0000004183c */
[----:B------:R-:W-:Y:S08]  /*9c80*/  HMMA.16816.F32.BF16 R56, R172, R166, R56 ;  /* 0x000000a6ac38723c */ /* 0x000ff00000041838 */
[C---:B---3--:R-:W-:Y:S01]  /*9c90*/  HMMA.16816.F32.BF16 R164, R20.reuse, R16, R12 ;  /* 0x0000001014a4723c */ /* 0x048fe2000004180c */
[----:B------:R-:W-:Y:S07]  /*9ca0*/  LDSM.16.M88.4 R12, [R203+0x8000] ;  /* 0x00800000cb0c783b */ /* 0x000fee0000000200 */
[----:B------:R-:W-:Y:S01]  /*9cb0*/  HMMA.16816.F32.BF16 R140, R20, R18, R140 ;  /* 0x00000012148c723c */ /* 0x000fe2000004188c */
[----:B------:R-:W-:Y:S07]  /*9cc0*/  LDSM.16.M88.4 R16, [R202+0x8800] ;  /* 0x00880000ca10783b */ /* 0x000fee0000000200 */
[C---:B------:R-:W-:Y:S08]  /*9cd0*/  HMMA.16816.F32.BF16 R136, R172.reuse, R168, R136 ;  /* 0x000000a8ac88723c */ /* 0x040ff00000041888 */
[C---:B------:R-:W-:Y:S08]  /*9ce0*/  HMMA.16816.F32.BF16 R64, R172.reuse, R170, R64 ;  /* 0x000000aaac40723c */ /* 0x040ff00000041840 */
[C---:B------:R-:W-:Y:S08]  /*9cf0*/  HMMA.16816.F32.BF16 R52, R172.reuse, R160, R52 ;  /* 0x000000a0ac34723c */ /* 0x040ff00000041834 */
[C---:B------:R-:W-:Y:S01]  /*9d00*/  HMMA.16816.F32.BF16 R48, R172.reuse, R162, R48 ;  /* 0x000000a2ac30723c */ /* 0x040fe20000041830 */
[----:B------:R-:W3:Y:S07]  /*9d10*/  LDSM.16.M88.4 R160, [R211+0x2000] ;  /* 0x00200000d3a0783b */ /* 0x000eee0000000200 */
[C---:B----4-:R-:W-:Y:S08]  /*9d20*/  HMMA.16816.F32.BF16 R180, R172.reuse, R144, R180 ;  /* 0x00000090acb4723c */ /* 0x050ff000000418b4 */
[----:B------:R-:W-:Y:S01]  /*9d30*/  HMMA.16816.F32.BF16 R176, R172, R146, R176 ;  /* 0x00000092acb0723c */ /* 0x000fe200000418b0 */
[----:B------:R-:W4:Y:S07]  /*9d40*/  LDSM.16.M88.4 R144, [R134+0x9000] ;  /* 0x009000008690783b */ /* 0x000f2e0000000200 */
[C---:B-1----:R-:W-:Y:S08]  /*9d50*/  HMMA.16816.F32.BF16 R164, R8.reuse, R4, R164 ;  /* 0x0000000408a4723c */ /* 0x042ff000000418a4 */
[----:B------:R-:W-:Y:S01]  /*9d60*/  HMMA.16816.F32.BF16 R140, R8, R6, R140 ;  /* 0x00000006088c723c */ /* 0x000fe2000004188c */
[----:B------:R-:W1:Y:S07]  /*9d70*/  LDSM.16.M88.4 R4, [R203+0x8800] ;  /* 0x00880000cb04783b */ /* 0x000e6e0000000200 */
[C---:B--2---:R-:W-:Y:S08]  /*9d80*/  HMMA.16816.F32.BF16 R136, R20.reuse, R148, R136 ;  /* 0x000000941488723c */ /* 0x044ff00000041888 */
[----:B------:R-:W-:Y:S01]  /*9d90*/  HMMA.16816.F32.BF16 R64, R20, R150, R64 ;  /* 0x000000961440723c */ /* 0x000fe20000041840 */
[----:B------:R-:W2:Y:S07]  /*9da0*/  LDSM.16.M88.4 R148, [R134+0xb800] ;  /* 0x00b800008694783b */ /* 0x000eae0000000200 */
[----:B---3--:R-:W-:Y:S08]  /*9db0*/  HMMA.16816.F32.BF16 R164, R160, R12, R164 ;  /* 0x0000000ca0a4723c */ /* 0x008ff000000418a4 */
[C---:B------:R-:W-:Y:S08]  /*9dc0*/  HMMA.16816.F32.BF16 R136, R8.reuse, R16, R136 ;  /* 0x000000100888723c */ /* 0x040ff00000041888 */
[----:B------:R-:W-:Y:S01]  /*9dd0*/  HMMA.16816.F32.BF16 R64, R8, R18, R64 ;  /* 0x000000120840723c */ /* 0x000fe20000041840 */
[----:B------:R-:W-:Y:S02]  /*9de0*/  LDSM.16.M88.4 R16, [R203+0x9000] ;  /* 0x00900000cb10783b */ /* 0x000fe40000000200 */
[----:B------:R-:W-:-:S04]  /*9df0*/  FMUL.FTZ R166, R166, UR4 ;  /* 0x00000004a6a67c20 */ /* 0x000fc80008410000 */
[----:B------:R-:W-:Y:S01]  /*9e00*/  MUFU.TANH R169, R166 ;  /* 0x000000a600a97308 */ /* 0x000fe20000002400 */
[----:B------:R-:W-:Y:S01]  /*9e10*/  HMMA.16816.F32.BF16 R140, R160, R14, R140 ;  /* 0x0000000ea08c723c */ /* 0x000fe2000004188c */
[----:B------:R-:W3:Y:S07]  /*9e20*/  LDSM.16.M88.4 R12, [R134+0x9800] ;  /* 0x00980000860c783b */ /* 0x000eee0000000200 */
[C---:B----4-:R-:W-:Y:S08]  /*9e30*/  HMMA.16816.F32.BF16 R60, R20.reuse, R144, R60 ;  /* 0x00000090143c723c */ /* 0x050ff0000004183c */
[----:B------:R-:W-:Y:S01]  /*9e40*/  HMMA.16816.F32.BF16 R56, R20, R146, R56 ;  /* 0x000000921438723c */ /* 0x000fe20000041838 */
[----:B------:R-:W4:Y:S02]  /*9e50*/  LDSM.16.M88.4 R144, [R202+0x9000] ;  /* 0x00900000ca90783b */ /* 0x000f240000000200 */
[----:B------:R-:W-:Y:S01]  /*9e60*/  FMUL.FTZ R140, R140, UR4 ;  /* 0x000000048c8c7c20 */ /* 0x000fe20008410000 */
[----:B------:R-:W-:Y:S01]  /*9e70*/  FMUL.FTZ R141, R141, UR4 ;  /* 0x000000048d8d7c20 */ /* 0x000fe20008410000 */
[----:B------:R-:W-:Y:S01]  /*9e80*/  FMUL.FTZ R142, R142, UR4 ;  /* 0x000000048e8e7c20 */ /* 0x000fe20008410000 */
[----:B------:R-:W-:-:S02]  /*9e90*/  FMUL.FTZ R143, R143, UR4 ;  /* 0x000000048f8f7c20 */ /* 0x000fc40008410000 */
[C---:B-1----:R-:W-:Y:S02]  /*9ea0*/  HMMA.16816.F32.BF16 R136, R160.reuse, R4, R136 ;  /* 0x00000004a088723c */ /* 0x042fe40000041888 */
[----:B------:R-:W-:Y:S06]  /*9eb0*/  MUFU.TANH R171, R143 ;  /* 0x0000008f00ab7308 */ /* 0x000fec0000002400 */
[----:B------:R-:W-:Y:S01]  /*9ec0*/  HMMA.16816.F32.BF16 R64, R160, R6, R64 ;  /* 0x00000006a040723c */ /* 0x000fe20000041840 */
[----:B------:R-:W1:Y:S07]  /*9ed0*/  LDSM.16.M88.4 R4, [R202+0xb800] ;  /* 0x00b80000ca04783b */ /* 0x000e6e0000000200 */
[----:B------:R-:W-:Y:S01]  /*9ee0*/  HMMA.16816.F32.BF16 R44, R172, R156, R44 ;  /* 0x0000009cac2c723c */ /* 0x000fe2000004182c */
[----:B------:R-:W-:-:S02]  /*9ef0*/  FMUL.FTZ R157, R167, UR4 ;  /* 0x00000004a79d7c20 */ /* 0x000fc40008410000 */
[----:B------:R-:W-:Y:S01]  /*9f00*/  MUFU.TANH R167, R142 ;  /* 0x0000008e00a77308 */ /* 0x000fe20000002400 */
[----:B------:R-:W-:Y:S01]  /*9f10*/  FMUL.FTZ R136, R136, UR4 ;  /* 0x0000000488887c20 */ /* 0x000fe20008410000 */
[----:B------:R-:W-:Y:S01]  /*9f20*/  FMUL.FTZ R137, R137, UR4 ;  /* 0x0000000489897c20 */ /* 0x000fe20008410000 */
[----:B------:R-:W-:Y:S02]  /*9f30*/  FMUL.FTZ R185, R138, UR4 ;  /* 0x000000048ab97c20 */ /* 0x000fe40008410000 */
[C---:B------:R-:W-:Y:S01]  /*9f40*/  HMMA.16816.F32.BF16 R36, R172.reuse, R152, R36 ;  /* 0x00000098ac24723c */ /* 0x040fe20000041824 */
[----:B------:R-:W-:Y:S02]  /*9f50*/  FMUL.FTZ R153, R165, UR4 ;  /* 0x00000004a5997c20 */ /* 0x000fe40008410000 */
[----:B------:R-:W-:Y:S01]  /*9f60*/  MUFU.TANH R165, R140 ;  /* 0x0000008c00a57308 */ /* 0x000fe20000002400 */
[----:B------:R-:W-:Y:S01]  /*9f70*/  FMUL.FTZ R64, R64, UR4 ;  /* 0x0000000440407c20 */ /* 0x000fe20008410000 */
[----:B------:R-:W-:Y:S01]  /*9f80*/  FMUL.FTZ R66, R66, UR4 ;  /* 0x0000000442427c20 */ /* 0x000fe20008410000 */
[----:B------:R-:W-:Y:S01]  /*9f90*/  FMUL.FTZ R67, R67, UR4 ;  /* 0x0000000443437c20 */ /* 0x000fe20008410000 */
[----:B------:R-:W-:Y:S01]  /*9fa0*/  FMUL.FTZ R65, R65, UR4 ;  /* 0x0000000441417c20 */ /* 0x000fe20008410000 */
[----:B------:R-:W-:Y:S03]  /*9fb0*/  HMMA.16816.F32.BF16 R40, R172, R158, R40 ;  /* 0x0000009eac28723c */ /* 0x000fe60000041828 */
[----:B------:R5:W-:Y:S05]  /*9fc0*/  MUFU.TANH R159, R141 ;  /* 0x0000008d009f7308 */ /* 0x000bea0000002400 */
[----:B--2---:R-:W-:Y:S01]  /*9fd0*/  HMMA.16816.F32.BF16 R176, R20, R150, R176 ;  /* 0x0000009614b0723c */ /* 0x004fe200000418b0 */
[----:B------:R-:W-:-:S02]  /*9fe0*/  FMUL.FTZ R151, R139, UR4 ;  /* 0x000000048b977c20 */ /* 0x000fc40008410000 */
[----:B------:R-:W-:Y:S05]  /*9ff0*/  MUFU.TANH R153, R153 ;  /* 0x0000009900997308 */ /* 0x000fea0000002400 */
[C---:B---3--:R-:W-:Y:S03]  /*a000*/  HMMA.16816.F32.BF16 R52, R20.reuse, R12, R52 ;  /* 0x0000000c1434723c */ /* 0x048fe60000041834 */
[----:B------:R-:W-:Y:S01]  /*a010*/  MUFU.TANH R157, R157 ;  /* 0x0000009d009d7308 */ /* 0x000fe20000002400 */
[----:B-----5:R-:W2:Y:S04]  /*a020*/  LDSM.16.M88.4 R140, [R203+0xb800] ;  /* 0x00b80000cb8c783b */ /* 0x020ea80000000200 */
[----:B------:R-:W-:Y:S01]  /*a030*/  HMMA.16816.F32.BF16 R48, R20, R14, R48 ;  /* 0x0000000e1430723c */ /* 0x000fe20000041830 */
[----:B------:R-:W3:Y:S02]  /*a040*/  LDSM.16.M88.4 R12, [R134+0xa000] ;  /* 0x00a00000860c783b */ /* 0x000ee40000000200 */
[----:B------:R-:W-:Y:S05]  /*a050*/  MUFU.TANH R185, R185 ;  /* 0x000000b900b97308 */ /* 0x000fea0000002400 */
[----:B------:R-:W-:Y:S01]  /*a060*/  HMMA.16816.F32.BF16 R32, R172, R154, R32 ;  /* 0x0000009aac20723c */ /* 0x000fe20000041820 */
[----:B------:R-:W-:-:S02]  /*a070*/  FMUL.FTZ R155, R164, UR4 ;  /* 0x00000004a49b7c20 */ /* 0x000fc40008410000 */
[----:B------:R-:W-:Y:S05]  /*a080*/  MUFU.TANH R173, R136 ;  /* 0x0000008800ad7308 */ /* 0x000fea0000002400 */
[C---:B----4-:R-:W-:Y:S03]  /*a090*/  HMMA.16816.F32.BF16 R60, R8.reuse, R144, R60 ;  /* 0x00000090083c723c */ /* 0x050fe6000004183c */
[----:B------:R4:W-:Y:S05]  /*a0a0*/  MUFU.TANH R175, R137 ;  /* 0x0000008900af7308 */ /* 0x0009ea0000002400 */
[C---:B------:R-:W-:Y:S01]  /*a0b0*/  HMMA.16816.F32.BF16 R56, R8.reuse, R146, R56 ;  /* 0x000000920838723c */ /* 0x040fe20000041838 */
[----:B------:R-:W-:Y:S02]  /*a0c0*/  LDSM.16.M88.4 R144, [R134+0xa800] ;  /* 0x00a800008690783b */ /* 0x000fe40000000200 */
[----:B------:R-:W5:Y:S05]  /*a0d0*/  MUFU.TANH R155, R155 ;  /* 0x0000009b009b7308 */ /* 0x000f6a0000002400 */
[----:B-1----:R-:W-:Y:S03]  /*a0e0*/  HMMA.16816.F32.BF16 R176, R8, R6, R176 ;  /* 0x0000000608b0723c */ /* 0x002fe600000418b0 */
[----:B------:R-:W-:Y:S01]  /*a0f0*/  MUFU.TANH R151, R151 ;  /* 0x0000009700977308 */ /* 0x000fe20000002400 */
[----:B----4-:R-:W1:Y:S04]  /*a100*/  LDSM.16.M88.4 R136, [R202+0x9800] ;  /* 0x00980000ca88783b */ /* 0x010e680000000200 */
[C---:B------:R-:W-:Y:S03]  /*a110*/  HMMA.16816.F32.BF16 R60, R160.reuse, R16, R60 ;  /* 0x00000010a03c723c */ /* 0x040fe6000004183c */
[----:B------:R-:W-:Y:S05]  /*a120*/  MUFU.TANH R187, R64 ;  /* 0x0000004000bb7308 */ /* 0x000fea0000002400 */
[C---:B------:R-:W-:Y:S01]  /*a130*/  HMMA.16816.F32.BF16 R56, R160.reuse, R18, R56 ;  /* 0x00000012a038723c */ /* 0x040fe20000041838 */
[----:B------:R-:W4:Y:S02]  /*a140*/  LDSM.16.M88.4 R16, [R203+0x9800] ;  /* 0x00980000cb10783b */ /* 0x000f240000000200 */
[----:B------:R-:W-:Y:S05]  /*a150*/  MUFU.TANH R193, R66 ;  /* 0x0000004200c17308 */ /* 0x000fea0000002400 */
[----:B--2---:R-:W-:Y:S03]  /*a160*/  HMMA.16816.F32.BF16 R176, R160, R142, R176 ;  /* 0x0000008ea0b0723c */ /* 0x004fe600000418b0 */
[----:B------:R-:W-:Y:S01]  /*a170*/  FMUL.FTZ R7, R60, UR4 ;  /* 0x000000043c077c20 */ /* 0x000fe20008410000 */
[----:B------:R-:W-:Y:S01]  /*a180*/  FMUL.FTZ R63, R63, UR4 ;  /* 0x000000043f3f7c20 */ /* 0x000fe20008410000 */
[----:B------:R-:W-:Y:S01]  /*a190*/  FMUL.FTZ R62, R62, UR4 ;  /* 0x000000043e3e7c20 */ /* 0x000fe20008410000 */
[----:B------:R-:W-:Y:S01]  /*a1a0*/  FMUL.FTZ R61, R61, UR4 ;  /* 0x000000043d3d7c20 */ /* 0x000fe20008410000 */
[----:B------:R-:W-:Y:S01]  /*a1b0*/  MUFU.TANH R191, R67 ;  /* 0x0000004300bf7308 */ /* 0x000fe20000002400 */
[----:B---3--:R-:W-:Y:S03]  /*a1c0*/  HMMA.16816.F32.BF16 R44, R20, R12, R44 ;  /* 0x0000000c142c723c */ /* 0x008fe6000004182c */
[----:B------:R-:W-:Y:S01]  /*a1d0*/  FMUL.FTZ R143, R57, UR4 ;  /* 0x00000004398f7c20 */ /* 0x000fe20008410000 */
[----:B------:R-:W-:Y:S01]  /*a1e0*/  FMUL.FTZ R56, R56, UR4 ;  /* 0x0000000438387c20 */ /* 0x000fe20008410000 */
[----:B------:R-:W-:-:S02]  /*a1f0*/  FMUL.FTZ R58, R58, UR4 ;  /* 0x000000043a3a7c20 */ /* 0x000fc40008410000 */
[----:B------:R-:W-:Y:S01]  /*a200*/  MUFU.TANH R219, R63 ;  /* 0x0000003f00db7308 */ /* 0x000fe20000002400 */
[----:B------:R-:W-:Y:S01]  /*a210*/  HMMA.16816.F32.BF16 R40, R20, R14, R40 ;  /* 0x0000000e1428723c */ /* 0x000fe20000041828 */
[----:B------:R-:W2:Y:S02]  /*a220*/  LDSM.16.M88.4 R12, [R202+0xa000] ;  /* 0x00a00000ca0c783b */ /* 0x000ea40000000200 */
[----:B------:R-:W-:Y:S01]  /*a230*/  FMUL.FTZ R57, R176, UR4 ;  /* 0x00000004b0397c20 */ /* 0x000fe20008410000 */
[----:B------:R-:W-:-:S03]  /*a240*/  FMUL.FTZ R179, R179, UR4 ;  /* 0x00000004b3b37c20 */ /* 0x000fc60008410000 */
[----:B------:R3:W-:Y:S01]  /*a250*/  MUFU.TANH R223, R56 ;  /* 0x0000003800df7308 */ /* 0x0007e20000002400 */
[----:B-1----:R-:W-:Y:S01]  /*a260*/  HMMA.16816.F32.BF16 R52, R8, R136, R52 ;  /* 0x000000880834723c */ /* 0x002fe20000041834 */
[----:B------:R-:W-:-:S05]  /*a270*/  IMAD.SHL.U32 R136, R209, 0x2, RZ ;  /* 0x00000002d1887824 */ /* 0x000fca00078e00ff */
[----:B------:R-:W-:Y:S01]  /*a280*/  LOP3.LUT R136, R136, 0x6, RZ, 0xc0, !PT ;  /* 0x0000000688887812 */ /* 0x000fe200078ec0ff */
[----:B------:R-:W1:Y:S01]  /*a290*/  MUFU.TANH R57, R57 ;  /* 0x0000003900397308 */ /* 0x000e620000002400 */
[----:B------:R-:W-:Y:S03]  /*a2a0*/  HMMA.16816.F32.BF16 R48, R8, R138, R48 ;  /* 0x0000008a0830723c */ /* 0x000fe60000041830 */
[----:B------:R-:W-:-:S04]  /*a2b0*/  IMAD R60, R199, 0x80, R136 ;  /* 0x00000080c73c7824 */ /* 0x000fc800078e0288 */
[C---:B------:R-:W-:Y:S01]  /*a2c0*/  VIADD R6, R60.reuse, 0xffffff00 ;  /* 0xffffff003c067836 */ /* 0x040fe20000000000 */
[----:B------:R-:W-:Y:S01]  /*a2d0*/  HMMA.16816.F32.BF16 R36, R20, R144, R36 ;  /* 0x000000901424723c */ /* 0x000fe20000041824 */
[----:B---3--:R-:W-:Y:S01]  /*a2e0*/  VIADD R56, R60, 0xffffff78 ;  /* 0xffffff783c387836 */ /* 0x008fe20000000000 */
[----:B------:R3:W-:Y:S01]  /*a2f0*/  MUFU.TANH R211, R62 ;  /* 0x0000003e00d37308 */ /* 0x0007e20000002400 */
[----:B------:R-:W-:Y:S01]  /*a300*/  FMUL.FTZ R145, R59, UR4 ;  /* 0x000000043b917c20 */ /* 0x000fe20008410000 */
[CC--:B------:R-:W-:Y:S02]  /*a310*/  ISETP.GE.AND P2, PT, R6.reuse, R197.reuse, PT ;  /* 0x000000c50600720c */ /* 0x0c0fe40003f46270 */
[----:B------:R-:W-:Y:S02]  /*a320*/  ISETP.GE.AND P1, PT, R6, R196, PT ;  /* 0x000000c40600720c */ /* 0x000fe40003f26270 */
[----:B----4-:R-:W-:Y:S01]  /*a330*/  HMMA.16816.F32.BF16 R52, R160, R16, R52 ;  /* 0x00000010a034723c */ /* 0x010fe20000041834 */
[----:B------:R-:W-:Y:S01]  /*a340*/  I2FP.F32.U32 R16, R6 ;  /* 0x0000000600107245 */ /* 0x000fe20000201000 */
[----:B------:R-:W-:Y:S01]  /*a350*/  FMUL.FTZ R17, R178, UR4 ;  /* 0x00000004b2117c20 */ /* 0x000fe20008410000 */
[----:B------:R-:W-:Y:S01]  /*a360*/  I2FP.F32.U32 R6, R56 ;  /* 0x0000003800067245 */ /* 0x000fe20000201000 */
[----:B------:R-:W-:Y:S01]  /*a370*/  MUFU.TANH R195, R61 ;  /* 0x0000003d00c37308 */ /* 0x000fe20000002400 */
[----:B------:R-:W-:Y:S01]  /*a380*/  ISETP.GE.AND P5, PT, R56, R197, PT ;  /* 0x000000c53800720c */ /* 0x000fe20003fa6270 */
[----:B-----5:R-:W-:-:S02]  /*a390*/  FFMA.FTZ R63, R0, R16, R155 ;  /* 0x00000010003f7223 */ /* 0x020fc4000001009b */
[----:B-1----:R-:W-:Y:S01]  /*a3a0*/  FFMA.FTZ R57, R0, R6, R57 ;  /* 0x0000000600397223 */ /* 0x002fe20000010039 */
[----:B--2---:R-:W-:Y:S01]  /*a3b0*/  HMMA.16816.F32.BF16 R44, R8, R12, R44 ;  /* 0x0000000c082c723c */ /* 0x004fe2000004182c */
[----:B------:R-:W-:Y:S01]  /*a3c0*/  IADD3 R13, PT, PT, R60, -0xf0, RZ ;  /* 0xffffff103c0d7810 */ /* 0x000fe20007ffe0ff */
[----:B---3--:R-:W-:Y:S01]  /*a3d0*/  FFMA.FTZ R62, R0, R16, R169 ;  /* 0x00000010003e7223 */ /* 0x008fe200000100a9 */
[----:B------:R-:W1:Y:S01]  /*a3e0*/  MUFU.TANH R17, R17 ;  /* 0x0000001100117308 */ /* 0x000e620000002400 */
[----:B------:R-:W-:Y:S01]  /*a3f0*/  FSEL R63, R63, -INF , !P2 ;  /* 0xff8000003f3f7808 */ /* 0x000fe20005000000 */
[----:B------:R-:W-:Y:S01]  /*a400*/  VIADD R16, R60, 0xffffff01 ;  /* 0xffffff013c107836 */ /* 0x000fe20000000000 */
[----:B------:R-:W-:Y:S02]  /*a410*/  ISETP.GE.AND P2, PT, R56, R196, PT ;  /* 0x000000c43800720c */ /* 0x000fe40003f46270 */
[----:B------:R-:W-:Y:S01]  /*a420*/  FSEL R137, R57, -INF , !P5 ;  /* 0xff80000039897808 */ /* 0x000fe20006800000 */
[----:B------:R-:W-:Y:S01]  /*a430*/  HMMA.16816.F32.BF16 R48, R160, R18, R48 ;  /* 0x00000012a030723c */ /* 0x000fe20000041830 */
[----:B------:R-:W-:Y:S01]  /*a440*/  I2FP.F32.U32 R12, R16 ;  /* 0x00000010000c7245 */ /* 0x000fe20000201000 */
[----:B------:R2:W-:Y:S01]  /*a450*/  MUFU.TANH R155, R58 ;  /* 0x0000003a009b7308 */ /* 0x0005e20000002400 */
[----:B------:R-:W-:Y:S01]  /*a460*/  FSEL R62, R62, -INF , !P1 ;  /* 0xff8000003e3e7808 */ /* 0x000fe20004800000 */
[----:B------:R-:W-:Y:S01]  /*a470*/  FMUL.FTZ R139, R53, UR4 ;  /* 0x00000004358b7c20 */ /* 0x000fe20008410000 */
[-C--:B------:R-:W-:Y:S01]  /*a480*/  ISETP.GE.AND P1, PT, R16, R197.reuse, PT ;  /* 0x000000c51000720c */ /* 0x080fe20003f26270 */
[----:B------:R-:W-:Y:S01]  /*a490*/  FFMA.FTZ R153, R0, R12, R153 ;  /* 0x0000000c00997223 */ /* 0x000fe20000010099 */
[----:B------:R-:W-:Y:S01]  /*a4a0*/  ISETP.GE.AND P5, PT, R16, R196, PT ;  /* 0x000000c41000720c */ /* 0x000fe20003fa6270 */
[----:B------:R-:W-:Y:S01]  /*a4b0*/  FMUL.FTZ R169, R55, UR4 ;  /* 0x0000000437a97c20 */ /* 0x000fe20008410000 */
[----:B------:R-:W-:Y:S01]  /*a4c0*/  FMUL.FTZ R52, R52, UR4 ;  /* 0x0000000434347c20 */ /* 0x000fe20008410000 */
[C---:B------:R-:W-:Y:S01]  /*a4d0*/  FFMA.FTZ R157, R0.reuse, R12, R157 ;  /* 0x0000000c009d7223 */ /* 0x040fe2000001009d */
[----:B-1----:R-:W-:Y:S01]  /*a4e0*/  FFMA.FTZ R17, R0, R6, R17 ;  /* 0x0000000600117223 */ /* 0x002fe20000010011 */
[C---:B------:R-:W-:Y:S01]  /*a4f0*/  VIADD R6, R60.reuse, 0xffffff08 ;  /* 0xffffff083c067836 */ /* 0x040fe20000000000 */
[----:B------:R-:W-:Y:S01]  /*a500*/  FSEL R53, R153, -INF , !P1 ;  /* 0xff80000099357808 */ /* 0x000fe20004800000 */
[----:B------:R-:W-:Y:S01]  /*a510*/  VIADD R12, R60, 0xffffff09 ;  /* 0xffffff093c0c7836 */ /* 0x000fe20000000000 */
[----:B------:R-:W-:Y:S01]  /*a520*/  HMMA.16816.F32.BF16 R32, R20, R146, R32 ;  /* 0x000000921420723c */ /* 0x000fe20000041820 */
[----:B------:R-:W-:Y:S01]  /*a530*/  FSEL R138, R17, -INF , !P2 ;  /* 0xff800000118a7808 */ /* 0x000fe20005000000 */
[----:B------:R1:W-:Y:S01]  /*a540*/  MUFU.TANH R147, R52 ;  /* 0x0000003400937308 */ /* 0x0003e20000002400 */
[C---:B------:R-:W-:Y:S01]  /*a550*/  ISETP.GE.AND P2, PT, R6.reuse, R197, PT ;  /* 0x000000c50600720c */ /* 0x040fe20003f46270 */
[----:B--2---:R-:W2:Y:S01]  /*a560*/  LDSM.16.M88.4 R56, [R203+0xa000] ;  /* 0x00a00000cb38783b */ /* 0x004ea20000000200 */
[----:B------:R-:W-:Y:S01]  /*a570*/  ISETP.GE.AND P1, PT, R6, R196, PT ;  /* 0x000000c40600720c */ /* 0x000fe20003f26270 */
[----:B------:R-:W-:Y:S01]  /*a580*/  FMUL.FTZ R61, R54, UR4 ;  /* 0x00000004363d7c20 */ /* 0x000fe20008410000 */
[----:B------:R-:W-:Y:S01]  /*a590*/  I2FP.F32.U32 R6, R6 ;  /* 0x0000000600067245 */ /* 0x000fe20000201000 */
[----:B------:R-:W3:Y:S01]  /*a5a0*/  LDSM.16.M88.4 R16, [R202+0xa800] ;  /* 0x00a80000ca10783b */ /* 0x000ee20000000200 */
[----:B------:R-:W-:Y:S01]  /*a5b0*/  HMMA.16816.F32.BF16 R40, R8, R14, R40 ;  /* 0x0000000e0828723c */ /* 0x000fe20000041828 */
[----:B------:R-:W-:Y:S01]  /*a5c0*/  FMUL.FTZ R14, R48, UR4 ;  /* 0x00000004300e7c20 */ /* 0x000fe20008410000 */
[----:B------:R-:W-:-:S02]  /*a5d0*/  VIADD R48, R60, 0xffffff11 ;  /* 0xffffff113c307836 */ /* 0x000fc40000000000 */
[CC--:B------:R-:W-:Y:S01]  /*a5e0*/  FFMA.FTZ R55, R0.reuse, R6.reuse, R165 ;  /* 0x0000000600377223 */ /* 0x0c0fe200000100a5 */
[----:B------:R-:W-:Y:S01]  /*a5f0*/  FFMA.FTZ R54, R0, R6, R167 ;  /* 0x0000000600367223 */ /* 0x000fe200000100a7 */
[----:B------:R-:W-:Y:S01]  /*a600*/  I2FP.F32.U32 R6, R13 ;  /* 0x0000000d00067245 */ /* 0x000fe20000201000 */
[----:B------:R-:W4:Y:S01]  /*a610*/  MUFU.TANH R189, R65 ;  /* 0x0000004100bd7308 */ /* 0x000f220000002400 */
[----:B------:R-:W-:Y:S01]  /*a620*/  FMUL.FTZ R49, R49, UR4 ;  /* 0x0000000431317c20 */ /* 0x000fe20008410000 */
[----:B------:R-:W-:Y:S01]  /*a630*/  FSEL R55, R55, -INF , !P2 ;  /* 0xff80000037377808 */ /* 0x000fe20005000000 */
[----:B------:R-:W-:Y:S01]  /*a640*/  FMUL.FTZ R50, R50, UR4 ;  /* 0x0000000432327c20 */ /* 0x000fe20008410000 */
[----:B-1----:R-:W-:Y:S01]  /*a650*/  FSEL R52, R157, -INF , !P5 ;  /* 0xff8000009d347808 */ /* 0x002fe20006800000 */
[----:B------:R-:W-:Y:S01]  /*a660*/  FFMA.FTZ R66, R0, R6, R185 ;  /* 0x0000000600427223 */ /* 0x000fe200000100b9 */
[C---:B------:R-:W-:Y:S01]  /*a670*/  ISETP.GE.AND P5, PT, R12.reuse, R197, PT ;  /* 0x000000c50c00720c */ /* 0x040fe20003fa6270 */
[----:B------:R-:W-:Y:S01]  /*a680*/  HMMA.16816.F32.BF16 R180, R20, R148, R180 ;  /* 0x0000009414b4723c */ /* 0x000fe200000418b4 */
[----:B------:R-:W-:Y:S01]  /*a690*/  ISETP.GE.AND P2, PT, R12, R196, PT ;  /* 0x000000c40c00720c */ /* 0x000fe20003f46270 */
[----:B------:R1:W-:Y:S01]  /*a6a0*/  MUFU.TANH R157, R61 ;  /* 0x0000003d009d7308 */ /* 0x0003e20000002400 */
[----:B------:R-:W-:-:S02]  /*a6b0*/  I2FP.F32.U32 R12, R12 ;  /* 0x0000000c000c7245 */ /* 0x000fc40000201000 */
[----:B------:R-:W-:Y:S02]  /*a6c0*/  FSEL R54, R54, -INF , !P1 ;  /* 0xff80000036367808 */ /* 0x000fe40004800000 */
[----:B------:R-:W-:Y:S01]  /*a6d0*/  ISETP.GE.AND P1, PT, R13, R197, PT ;  /* 0x000000c50d00720c */ /* 0x000fe20003f26270 */
[CC--:B------:R-:W-:Y:S01]  /*a6e0*/  FFMA.FTZ R153, R0.reuse, R12.reuse, R159 ;  /* 0x0000000c00997223 */ /* 0x0c0fe2000001009f */
[----:B------:R-:W-:Y:S01]  /*a6f0*/  FFMA.FTZ R12, R0, R12, R171 ;  /* 0x0000000c000c7223 */ /* 0x000fe200000100ab */
[----:B------:R-:W5:Y:S03]  /*a700*/  MUFU.TANH R7, R7 ;  /* 0x0000000700077308 */ /* 0x000f660000002400 */
[----:B------:R-:W-:Y:S02]  /*a710*/  FSEL R153, R153, -INF , !P5 ;  /* 0xff80000099997808 */ /* 0x000fe40006800000 */
[----:B------:R-:W-:-:S03]  /*a720*/  ISETP.GE.AND P5, PT, R13, R196, PT ;  /* 0x000000c40d00720c */ /* 0x000fc60003fa6270 */
[----:B------:R4:W-:Y:S01]  /*a730*/  MUFU.TANH R171, R14 ;  /* 0x0000000e00ab7308 */ /* 0x0009e20000002400 */
[----:B-1----:R-:W-:Y:S01]  /*a740*/  FFMA.FTZ R61, R0, R6, R173 ;  /* 0x00000006003d7223 */ /* 0x002fe200000100ad */
[----:B------:R-:W-:Y:S01]  /*a750*/  VIADD R6, R60, 0xffffff18 ;  /* 0xffffff183c067836 */ /* 0x000fe20000000000 */
[----:B------:R-:W-:Y:S01]  /*a760*/  FSEL R66, R66, -INF , !P5 ;  /* 0xff80000042427808 */ /* 0x000fe20006800000 */
[----:B--2---:R-:W-:Y:S01]  /*a770*/  HMMA.16816.F32.BF16 R44, R160, R56, R44 ;  /* 0x00000038a02c723c */ /* 0x004fe2000004182c */
[----:B------:R-:W-:Y:S01]  /*a780*/  FSEL R56, R12, -INF , !P2 ;  /* 0xff8000000c387808 */ /* 0x000fe20005000000 */
[----:B------:R-:W-:Y:S01]  /*a790*/  FMUL.FTZ R57, R51, UR4 ;  /* 0x0000000433397c20 */ /* 0x000fe20008410000 */
[----:B------:R-:W-:Y:S01]  /*a7a0*/  FSEL R61, R61, -INF , !P1 ;  /* 0xff8000003d3d7808 */ /* 0x000fe20004800000 */
[----:B------:R-:W1:Y:S01]  /*a7b0*/  MUFU.TANH R143, R143 ;  /* 0x0000008f008f7308 */ /* 0x000e620000002400 */
[CC--:B------:R-:W-:Y:S02]  /*a7c0*/  ISETP.GE.AND P2, PT, R48.reuse, R197.reuse, PT ;  /* 0x000000c53000720c */ /* 0x0c0fe40003f46270 */
[----:B------:R-:W-:Y:S01]  /*a7d0*/  ISETP.GE.AND P1, PT, R48, R196, PT ;  /* 0x000000c43000720c */ /* 0x000fe20003f26270 */
[----:B---3--:R-:W-:Y:S01]  /*a7e0*/  HMMA.16816.F32.BF16 R36, R8, R16, R36 ;  /* 0x000000100824723c */ /* 0x008fe20000041824 */
[----:B------:R-:W-:Y:S01]  /*a7f0*/  I2FP.F32.U32 R48, R48 ;  /* 0x0000003000307245 */ /* 0x000fe20000201000 */
[----:B------:R-:W-:Y:S01]  /*a800*/  VIADD R16, R60, 0xffffff19 ;  /* 0xffffff193c107836 */ /* 0x000fe20000000000 */
[-C--:B------:R-:W-:Y:S01]  /*a810*/  ISETP.GE.AND P5, PT, R6, R197.reuse, PT ;  /* 0x000000c50600720c */ /* 0x080fe20003fa6270 */
[----:B------:R2:W-:Y:S01]  /*a820*/  MUFU.TANH R17, R57 ;  /* 0x0000003900117308 */ /* 0x0005e20000002400 */
[----:B----4-:R-:W3:Y:S01]  /*a830*/  LDSM.16.M88.4 R12, [R134+0xb000] ;  /* 0x00b00000860c783b */ /* 0x010ee20000000200 */
[CC--:B------:R-:W-:Y:S01]  /*a840*/  FFMA.FTZ R67, R0.reuse, R48.reuse, R175 ;  /* 0x0000003000437223 */ /* 0x0c0fe200000100af */
[----:B------:R-:W-:Y:S01]  /*a850*/  FFMA.FTZ R151, R0, R48, R151 ;  /* 0x0000003000977223 */ /* 0x000fe20000010097 */
[----:B------:R-:W-:Y:S03]  /*a860*/  HMMA.16816.F32.BF16 R40, R160, R58, R40 ;  /* 0x0000003aa028723c */ /* 0x000fe60000041828 */
[----:B------:R-:W-:Y:S01]  /*a870*/  FSEL R67, R67, -INF , !P2 ;  /* 0xff80000043437808 */ /* 0x000fe20005000000 */
[----:B------:R-:W-:Y:S01]  /*a880*/  FMUL.FTZ R44, R44, UR4 ;  /* 0x000000042c2c7c20 */ /* 0x000fe20008410000 */
[----:B------:R-:W-:Y:S01]  /*a890*/  ISETP.GE.AND P2, PT, R6, R196, PT ;  /* 0x000000c40600720c */ /* 0x000fe20003f46270 */
[----:B------:R-:W-:Y:S01]  /*a8a0*/  FMUL.FTZ R45, R45, UR4 ;  /* 0x000000042d2d7c20 */ /* 0x000fe20008410000 */
[----:B------:R-:W-:Y:S01]  /*a8b0*/  I2FP.F32.U32 R6, R6 ;  /* 0x0000000600067245 */ /* 0x000fe20000201000 */
[----:B------:R-:W-:Y:S01]  /*a8c0*/  FMUL.FTZ R46, R46, UR4 ;  /* 0x000000042e2e7c20 */ /* 0x000fe20008410000 */
[----:B------:R-:W-:Y:S01]  /*a8d0*/  FSEL R214, R151, -INF , !P1 ;  /* 0xff80000097d67808 */ /* 0x000fe20004800000 */
[----:B------:R-:W-:Y:S01]  /*a8e0*/  FMUL.FTZ R47, R47, UR4 ;  /* 0x000000042f2f7c20 */ /* 0x000fe20008410000 */
[-C--:B------:R-:W-:Y:S01]  /*a8f0*/  ISETP.GE.AND P1, PT, R16, R197.reuse, PT ;  /* 0x000000c51000720c */ /* 0x080fe20003f26270 */
[CC--:B------:R-:W-:Y:S01]  /*a900*/  FFMA.FTZ R65, R0.reuse, R6.reuse, R187 ;  /* 0x0000000600417223 */ /* 0x0c0fe200000100bb */
[----:B------:R-:W-:Y:S01]  /*a910*/  FFMA.FTZ R64, R0, R6, R193 ;  /* 0x0000000600407223 */ /* 0x000fe200000100c1 */
[C---:B------:R-:W-:Y:S01]  /*a920*/  VIADD R6, R60.reuse, 0xffffff20 ;  /* 0xffffff203c067836 */ /* 0x040fe20000000000 */
[----:B------:R-:W-:Y:S01]  /*a930*/  MUFU.TANH R151, R44 ;  /* 0x0000002c00977308 */ /* 0x000fe20000002400 */
[----:B------:R-:W-:Y:S01]  /*a940*/  HMMA.16816.F32.BF16 R32, R8, R18, R32 ;  /* 0x000000120820723c */ /* 0x000fe20000041820 */
[----:B------:R-:W-:Y:S01]  /*a950*/  FSEL R65, R65, -INF , !P5 ;  /* 0xff80000041417808 */ /* 0x000fe20006800000 */
[----:B------:R-:W-:Y:S01]  /*a960*/  VIADD R18, R60, 0xffffff40 ;  /* 0xffffff403c127836 */ /* 0x000fe20000000000 */
[----:B------:R-:W-:Y:S01]  /*a970*/  ISETP.GE.AND P5, PT, R16, R196, PT ;  /* 0x000000c41000720c */ /* 0x000fe20003fa6270 */
[----:B------:R-:W-:Y:S01]  /*a980*/  FMUL.FTZ R40, R40, UR4 ;  /* 0x0000000428287c20 */ /* 0x000fe20008410000 */
[----:B------:R-:W-:Y:S01]  /*a990*/  I2FP.F32.U32 R16, R16 ;  /* 0x0000001000107245 */ /* 0x000fe20000201000 */
[----:B------:R-:W-:Y:S01]  /*a9a0*/  FMUL.FTZ R41, R41, UR4 ;  /* 0x0000000429297c20 */ /* 0x000fe20008410000 */
[----:B------:R-:W-:Y:S01]  /*a9b0*/  I2FP.F32.U32 R168, R6 ;  /* 0x0000000600a87245 */ /* 0x000fe20000201000 */
[----:B------:R-:W-:Y:S01]  /*a9c0*/  MUFU.TANH R59, R45 ;  /* 0x0000002d003b7308 */ /* 0x000fe20000002400 */
[----:B------:R-:W-:Y:S01]  /*a9d0*/  FSEL R64, R64, -INF , !P2 ;  /* 0xff80000040407808 */ /* 0x000fe20005000000 */
[CC--:B--2---:R-:W-:Y:S01]  /*a9e0*/  FFMA.FTZ R57, R0.reuse, R16.reuse, R189 ;  /* 0x0000001000397223 */ /* 0x0c4fe200000100bd */
[----:B------:R-:W-:Y:S01]  /*a9f0*/  FFMA.FTZ R191, R0, R16, R191 ;  /* 0x0000001000bf7223 */ /* 0x000fe200000100bf */
[----:B------:R-:W-:Y:S01]  /*aa00*/  VIADD R16, R60, 0xffffff21 ;  /* 0xffffff213c107836 */ /* 0x000fe20000000000 */
[-C--:B------:R-:W-:Y:S01]  /*aa10*/  ISETP.GE.AND P2, PT, R6, R197.reuse, PT ;  /* 0x000000c50600720c */ /* 0x080fe20003f46270 */
[CC--:B-----5:R-:W-:Y:S01]  /*aa20*/  FFMA.FTZ R7, R0.reuse, R168.reuse, R7 ;  /* 0x000000a800077223 */ /* 0x0e0fe20000010007 */
[----:B------:R-:W-:Y:S01]  /*aa30*/  FSEL R57, R57, -INF , !P1 ;  /* 0xff80000039397808 */ /* 0x000fe20004800000 */
[----:B------:R-:W-:Y:S01]  /*aa40*/  FFMA.FTZ R168, R0, R168, R211 ;  /* 0x000000a800a87223 */ /* 0x000fe200000100d3 */
[----:B------:R-:W-:Y:S01]  /*aa50*/  ISETP.GE.AND P1, PT, R6, R196, PT ;  /* 0x000000c40600720c */ /* 0x000fe20003f26270 */
[----:B------:R-:W-:Y:S01]  /*aa60*/  MUFU.TANH R185, R46 ;  /* 0x0000002e00b97308 */ /* 0x000fe20000002400 */
[----:B------:R-:W-:Y:S01]  /*aa70*/  I2FP.F32.U32 R6, R16 ;  /* 0x0000001000067245 */ /* 0x000fe20000201000 */
[----:B------:R-:W-:Y:S01]  /*aa80*/  FMUL.FTZ R19, R43, UR4 ;  /* 0x000000042b137c20 */ /* 0x000fe20008410000 */
[----:B------:R-:W-:Y:S01]  /*aa90*/  FSEL R212, R191, -INF , !P5 ;  /* 0xff800000bfd47808 */ /* 0x000fe20006800000 */
[C---:B---3--:R-:W-:Y:S01]  /*aaa0*/  HMMA.16816.F32.BF16 R28, R20.reuse, R12, R28 ;  /* 0x0000000c141c723c */ /* 0x048fe2000004181c */
[----:B------:R-:W-:Y:S01]  /*aab0*/  FSEL R205, R7, -INF , !P2 ;  /* 0xff80000007cd7808 */ /* 0x000fe20005000000 */
[-C--:B------:R-:W-:Y:S01]  /*aac0*/  FFMA.FTZ R193, R0, R6.reuse, R195 ;  /* 0x0000000600c17223 */ /* 0x080fe200000100c3 */
[-C--:B------:R-:W-:Y:S01]  /*aad0*/  ISETP.GE.AND P5, PT, R16, R197.reuse, PT ;  /* 0x000000c51000720c */ /* 0x080fe20003fa6270 */
[----:B------:R-:W-:Y:S01]  /*aae0*/  FFMA.FTZ R166, R0, R6, R219 ;  /* 0x0000000600a67223 */ /* 0x000fe200000100db */
[-C--:B------:R-:W-:Y:S01]  /*aaf0*/  ISETP.GE.AND P2, PT, R16, R196.reuse, PT ;  /* 0x000000c41000720c */ /* 0x080fe20003f46270 */
[----:B------:R-:W-:Y:S01]  /*ab00*/  VIADD R16, R60, 0xffffff28 ;  /* 0xffffff283c107836 */ /* 0x000fe20000000000 */
[----:B------:R-:W-:Y:S01]  /*ab10*/  FSEL R168, R168, -INF , !P1 ;  /* 0xff800000a8a87808 */ /* 0x000fe20004800000 */
[----:B------:R-:W-:Y:S01]  /*ab20*/  VIADD R12, R60, 0xffffff29 ;  /* 0xffffff293c0c7836 */ /* 0x000fe20000000000 */
[----:B------:R-:W-:Y:S01]  /*ab30*/  FSEL R193, R193, -INF , !P5 ;  /* 0xff800000c1c17808 */ /* 0x000fe20006800000 */
[----:B------:R2:W-:Y:S01]  /*ab40*/  MUFU.TANH R7, R47 ;  /* 0x0000002f00077308 */ /* 0x0005e20000002400 */
[-C--:B------:R-:W-:Y:S01]  /*ab50*/  ISETP.GE.AND P1, PT, R16, R197.reuse, PT ;  /* 0x000000c51000720c */ /* 0x080fe20003f26270 */
[----:B------:R-:W-:Y:S01]  /*ab60*/  VIADD R6, R60, 0xffffff30 ;  /* 0xffffff303c067836 */ /* 0x000fe20000000000 */
[----:B------:R-:W-:Y:S01]  /*ab70*/  ISETP.GE.AND P5, PT, R16, R196, PT ;  /* 0x000000c41000720c */ /* 0x000fe20003fa6270 */
[----:B------:R-:W-:Y:S01]  /*ab80*/  HMMA.16816.F32.BF16 R24, R20, R14, R24 ;  /* 0x0000000e1418723c */ /* 0x000fe20000041818 */
[----:B------:R-:W-:Y:S01]  /*ab90*/  I2FP.F32.U32 R16, R16 ;  /* 0x0000001000107245 */ /* 0x000fe20000201000 */
[----:B------:R-:W-:Y:S01]  /*aba0*/  FMUL.FTZ R42, R42, UR4 ;  /* 0x000000042a2a7c20 */ /* 0x000fe20008410000 */
[----:B------:R-:W-:Y:S01]  /*abb0*/  FSEL R166, R166, -INF , !P2 ;  /* 0xff800000a6a67808 */ /* 0x000fe20005000000 */
[----:B------:R-:W3:Y:S01]  /*abc0*/  MUFU.TANH R145, R145 ;  /* 0x0000009100917308 */ /* 0x000ee20000002400 */
[----:B------:R-:W-:Y:S01]  /*abd0*/  ISETP.GE.AND P2, PT, R12, R197, PT ;  /* 0x000000c50c00720c */ /* 0x000fe20003f46270 */
[CC--:B------:R-:W-:Y:S01]  /*abe0*/  FFMA.FTZ R211, R0.reuse, R16.reuse, R223 ;  /* 0x0000001000d37223 */ /* 0x0c0fe200000100df */
[----:B------:R-:W-:Y:S01]  /*abf0*/  FFMA.FTZ R155, R0, R16, R155 ;  /* 0x00000010009b7223 */ /* 0x000fe2000001009b */
[----:B------:R-:W-:-:S03]  /*ac00*/  VIADD R16, R60, 0xffffff31 ;  /* 0xffffff313c107836 */ /* 0x000fc60000000000 */
[----:B------:R-:W-:Y:S01]  /*ac10*/  FSEL R211, R211, -INF , !P1 ;  /* 0xff800000d3d37808 */ /* 0x000fe20004800000 */
[----:B------:R-:W-:Y:S01]  /*ac20*/  MUFU.TANH R159, R49 ;  /* 0x00000031009f7308 */ /* 0x000fe20000002400 */
[----:B--2---:R-:W2:Y:S01]  /*ac30*/  LDSM.16.M88.4 R44, [R202+0xb000] ;  /* 0x00b00000ca2c783b */ /* 0x004ea20000000200 */
[----:B------:R-:W-:Y:S02]  /*ac40*/  ISETP.GE.AND P1, PT, R12, R196, PT ;  /* 0x000000c40c00720c */ /* 0x000fe40003f26270 */
[----:B------:R-:W-:Y:S02]  /*ac50*/  I2FP.F32.U32 R12, R12 ;  /* 0x0000000c000c7245 */ /* 0x000fe40000201000 */
[----:B------:R-:W-:Y:S02]  /*ac60*/  FSEL R204, R155, -INF , !P5 ;  /* 0xff8000009bcc7808 */ /* 0x000fe40006800000 */
[----:B------:R4:W-:Y:S01]  /*ac70*/  MUFU.TANH R173, R50 ;  /* 0x0000003200ad7308 */ /* 0x0009e20000002400 */
[-C--:B-1----:R-:W-:Y:S01]  /*ac80*/  FFMA.FTZ R143, R0, R12.reuse, R143 ;  /* 0x0000000c008f7223 */ /* 0x082fe2000001008f */
[----:B------:R-:W-:Y:S01]  /*ac90*/  ISETP.GE.AND P5, PT, R6, R197, PT ;  /* 0x000000c50600720c */ /* 0x000fe20003fa6270 */
[----:B---3--:R-:W-:-:S02]  /*aca0*/  FFMA.FTZ R145, R0, R12, R145 ;  /* 0x0000000c00917223 */ /* 0x008fc40000010091 */
[----:B------:R-:W1:Y:S01]  /*acb0*/  LDSM.16.M88.4 R12, [R203+0xb000] ;  /* 0x00b00000cb0c783b */ /* 0x000e620000000200 */
[----:B------:R-:W-:Y:S02]  /*acc0*/  FSEL R195, R143, -INF , !P2 ;  /* 0xff8000008fc37808 */ /* 0x000fe40005000000 */
[----:B------:R-:W-:Y:S01]  /*acd0*/  ISETP.GE.AND P2, PT, R6, R196, PT ;  /* 0x000000c40600720c */ /* 0x000fe20003f46270 */
[----:B------:R-:W3:Y:S01]  /*ace0*/  MUFU.TANH R139, R139 ;  /* 0x0000008b008b7308 */ /* 0x000ee20000002400 */
[----:B------:R-:W-:Y:S02]  /*acf0*/  I2FP.F32.U32 R6, R6 ;  /* 0x0000000600067245 */ /* 0x000fe40000201000 */
[----:B------:R-:W-:Y:S02]  /*ad00*/  FSEL R194, R145, -INF , !P1 ;  /* 0xff80000091c27808 */ /* 0x000fe40004800000 */
[----:B------:R-:W-:Y:S01]  /*ad10*/  ISETP.GE.AND P1, PT, R16, R197, PT ;  /* 0x000000c51000720c */ /* 0x000fe20003f26270 */
[CC--:B------:R-:W-:Y:S01]  /*ad20*/  FFMA.FTZ R147, R0.reuse, R6.reuse, R147 ;  /* 0x0000000600937223 */ /* 0x0c0fe20000010093 */
[----:B------:R-:W-:Y:S01]  /*ad30*/  FFMA.FTZ R157, R0, R6, R157 ;  /* 0x00000006009d7223 */ /* 0x000fe2000001009d */
[----:B----4-:R-:W4:Y:S01]  /*ad40*/  LDSM.16.M88.4 R48, [R203+0xa800] ;  /* 0x00a80000cb30783b */ /* 0x010f220000000200 */
[----:B------:R-:W5:Y:S01]  /*ad50*/  MUFU.TANH R169, R169 ;  /* 0x000000a900a97308 */ /* 0x000f620000002400 */
[----:B------:R-:W-:Y:S01]  /*ad60*/  VIADD R6, R60, 0xffffff38 ;  /* 0xffffff383c067836 */ /* 0x000fe20000000000 */
[----:B------:R-:W-:Y:S01]  /*ad70*/  FSEL R165, R147, -INF , !P5 ;  /* 0xff80000093a57808 */ /* 0x000fe20006800000 */
[----:B------:R-:W-:-:S04]  /*ad80*/  DEPBAR.LE SB0, 0x0 ;  /* 0x000080000000791a */ /* 0x000fc80000000000 */
[----:B------:R-:W-:Y:S01]  /*ad90*/  ISETP.GE.AND P5, PT, R16, R196, PT ;  /* 0x000000c41000720c */ /* 0x000fe20003fa6270 */
[----:B------:R-:W4:Y:S01]  /*ada0*/  MUFU.TANH R175, R40 ;  /* 0x0000002800af7308 */ /* 0x000f220000002400 */
[----:B------:R-:W-:Y:S02]  /*adb0*/  I2FP.F32.U32 R16, R16 ;  /* 0x0000001000107245 */ /* 0x000fe40000201000 */
[----:B------:R-:W-:Y:S02]  /*adc0*/  FSEL R190, R157, -INF , !P2 ;  /* 0xff8000009dbe7808 */ /* 0x000fe40005000000 */
[----:B------:R-:W-:Y:S01]  /*add0*/  ISETP.GE.AND P2, PT, R6, R197, PT ;  /* 0x000000c50600720c */ /* 0x000fe20003f46270 */
[CC--:B---3--:R-:W-:Y:S01]  /*ade0*/  FFMA.FTZ R139, R0.reuse, R16.reuse, R139 ;  /* 0x00000010008b7223 */ /* 0x0c8fe2000001008b */
[----:B--2---:R-:W-:Y:S01]  /*adf0*/  HMMA.16816.F32.BF16 R28, R8, R44, R28 ;  /* 0x0000002c081c723c */ /* 0x004fe2000004181c */
[----:B------:R-:W-:Y:S01]  /*ae00*/  MUFU.TANH R41, R41 ;  /* 0x0000002900297308 */ /* 0x000fe20000002400 */
[----:B-----5:R-:W-:Y:S01]  /*ae10*/  FFMA.FTZ R169, R0, R16, R169 ;  /* 0x0000001000a97223 */ /* 0x020fe200000100a9 */
[----:B------:R-:W-:Y:S01]  /*ae20*/  VIADD R16, R60, 0xffffff39 ;  /* 0xffffff393c107836 */ /* 0x000fe20000000000 */
[----:B------:R-:W-:-:S02]  /*ae30*/  FSEL R167, R139, -INF , !P1 ;  /* 0xff8000008ba77808 */ /* 0x000fc40004800000 */
[----:B------:R-:W-:Y:S02]  /*ae40*/  ISETP.GE.AND P1, PT, R6, R196, PT ;  /* 0x000000c40600720c */ /* 0x000fe40003f26270 */
[----:B------:R-:W-:Y:S01]  /*ae50*/  I2FP.F32.U32 R6, R6 ;  /* 0x0000000600067245 */ /* 0x000fe20000201000 */
[----:B------:R-:W-:Y:S01]  /*ae60*/  HMMA.16816.F32.BF16 R24, R8, R46, R24 ;  /* 0x0000002e0818723c */ /* 0x000fe20000041818 */
[----:B------:R-:W-:Y:S01]  /*ae70*/  FSEL R170, R169, -INF , !P5 ;  /* 0xff800000a9aa7808 */ /* 0x000fe20006800000 */
[----:B------:R-:W-:Y:S01]  /*ae80*/  MUFU.TANH R19, R19 ;  /* 0x0000001300137308 */ /* 0x000fe20000002400 */
[----:B------:R-:W-:Y:S01]  /*ae90*/  ISETP.GE.AND P5, PT, R16, R197, PT ;  /* 0x000000c51000720c */ /* 0x000fe20003fa6270 */
[CC--:B------:R-:W-:Y:S01]  /*aea0*/  FFMA.FTZ R171, R0.reuse, R6.reuse, R171 ;  /* 0x0000000600ab7223 */ /* 0x0c0fe200000100ab */
[----:B------:R-:W-:Y:S01]  /*aeb0*/  FFMA.FTZ R173, R0, R6, R173 ;  /* 0x0000000600ad7223 */ /* 0x000fe200000100ad */
[----:B------:R-:W-:-:S03]  /*aec0*/  I2FP.F32.U32 R6, R18 ;  /* 0x0000001200067245 */ /* 0x000fc60000201000 */
[----:B------:R-:W-:Y:S01]  /*aed0*/  FSEL R171, R171, -INF , !P2 ;  /* 0xff800000abab7808 */ /* 0x000fe20005000000 */
[----:B------:R-:W-:Y:S01]  /*aee0*/  MUFU.TANH R179, R179 ;  /* 0x000000b300b37308 */ /* 0x000fe20000002400 */
[----:B------:R-:W-:Y:S01]  /*aef0*/  ISETP.GE.AND P2, PT, R16, R196, PT ;  /* 0x000000c41000720c */ /* 0x000fe20003f46270 */
[C---:B-1----:R-:W-:Y:S01]  /*af00*/  HMMA.16816.F32.BF16 R28, R160.reuse, R12, R28 ;  /* 0x0000000ca01c723c */ /* 0x042fe2000004181c */
[----:B------:R-:W-:Y:S01]  /*af10*/  I2FP.F32.U32 R16, R16 ;  /* 0x0000001000107245 */ /* 0x000fe20000201000 */
[CC--:B------:R-:W-:Y:S01]  /*af20*/  FFMA.FTZ R185, R0.reuse, R6.reuse, R185 ;  /* 0x0000000600b97223 */ /* 0x0c0fe200000100b9 */
[----:B------:R-:W-:Y:S01]  /*af30*/  FFMA.FTZ R151, R0, R6, R151 ;  /* 0x0000000600977223 */ /* 0x000fe20000010097 */
[----:B------:R-:W-:Y:S02]  /*af40*/  IADD3 R6, PT, PT, R60, -0xb8, RZ ;  /* 0xffffff483c067810 */ /* 0x000fe40007ffe0ff */
[CC--:B------:R-:W-:Y:S01]  /*af50*/  FFMA.FTZ R159, R0.reuse, R16.reuse, R159 ;  /* 0x00000010009f7223 */ /* 0x0c0fe2000001009f */
[----:B------:R-:W-:Y:S01]  /*af60*/  FFMA.FTZ R172, R0, R16, R17 ;  /* 0x0000001000ac7223 */ /* 0x000fe20000010011 */
[----:B----4-:R-:W-:Y:S01]  /*af70*/  HMMA.16816.F32.BF16 R36, R160, R48, R36 ;  /* 0x00000030a024723c */ /* 0x010fe20000041824 */
[----:B------:R-:W-:Y:S01]  /*af80*/  VIADD R16, R60, 0xffffff41 ;  /* 0xffffff413c107836 */ /* 0x000fe20000000000 */
[----:B------:R-:W1:Y:S01]  /*af90*/  MUFU.TANH R49, R42 ;  /* 0x0000002a00317308 */ /* 0x000e620000002400 */
[----:B------:R-:W-:-:S02]  /*afa0*/  FSEL R169, R159, -INF , !P5 ;  /* 0xff8000009fa97808 */ /* 0x000fc40006800000 */
[----:B------:R-:W-:Y:S02]  /*afb0*/  FSEL R172, R172, -INF , !P2 ;  /* 0xff800000acac7808 */ /* 0x000fe40005000000 */
[----:B------:R-:W-:Y:S01]  /*afc0*/  I2FP.F32.U32 R12, R16 ;  /* 0x00000010000c7245 */ /* 0x000fe20000201000 */
[C---:B------:R-:W-:Y:S01]  /*afd0*/  HMMA.16816.F32.BF16 R32, R160.reuse, R50, R32 ;  /* 0x00000032a020723c */ /* 0x040fe20000041820 */
[----:B------:R-:W-:Y:S02]  /*afe0*/  ISETP.GE.AND P5, PT, R18, R196, PT ;  /* 0x000000c41200720c */ /* 0x000fe40003fa6270 */
[-C--:B------:R-:W-:Y:S01]  /*aff0*/  ISETP.GE.AND P2, PT, R16, R197.reuse, PT ;  /* 0x000000c51000720c */ /* 0x080fe20003f46270 */
[CC--:B------:R-:W-:Y:S01]  /*b000*/  FFMA.FTZ R59, R0.reuse, R12.reuse, R59 ;  /* 0x0000000c003b7223 */ /* 0x0c0fe2000001003b */
[----:B------:R-:W-:Y:S01]  /*b010*/  FSEL R188, R185, -INF , !P5 ;  /* 0xff800000b9bc7808 */ /* 0x000fe20006800000 */
[----:B------:R-:W-:Y:S01]  /*b020*/  FFMA.FTZ R7, R0, R12, R7 ;  /* 0x0000000c00077223 */ /* 0x000fe20000010007 */
[-C--:B------:R-:W-:Y:S01]  /*b030*/  ISETP.GE.AND P5, PT, R6, R197.reuse, PT ;  /* 0x000000c50600720c */ /* 0x080fe20003fa6270 */
[----:B------:R-:W-:Y:S01]  /*b040*/  HMMA.16816.F32.BF16 R24, R160, R14, R24 ;  /* 0x0000000ea018723c */ /* 0x000fe20000041818 */
[----:B------:R-:W-:Y:S01]  /*b050*/  FSEL R191, R59, -INF , !P2 ;  /* 0xff8000003bbf7808 */ /* 0x000fe20005000000 */
[----:B------:R-:W-:Y:S01]  /*b060*/  VIADD R14, R60, 0xffffff49 ;  /* 0xffffff493c0e7836 */ /* 0x000fe20000000000 */
[----:B------:R-:W-:Y:S01]  /*b070*/  ISETP.GE.AND P2, PT, R6, R196, PT ;  /* 0x000000c40600720c */ /* 0x000fe20003f46270 */
[----:B------:R-:W-:Y:S01]  /*b080*/  FMUL.FTZ R37, R37, UR4 ;  /* 0x0000000425257c20 */ /* 0x000fe20008410000 */
[----:B------:R-:W-:Y:S01]  /*b090*/  FSEL R192, R173, -INF , !P1 ;  /* 0xff800000adc07808 */ /* 0x000fe20004800000 */
[----:B------:R-:W-:Y:S01]  /*b0a0*/  FMUL.FTZ R36, R36, UR4 ;  /* 0x0000000424247c20 */ /* 0x000fe20008410000 */
[----:B------:R-:W-:Y:S01]  /*b0b0*/  I2FP.F32.U32 R6, R6 ;  /* 0x0000000600067245 */ /* 0x000fe20000201000 */
[----:B------:R-:W-:Y:S01]  /*b0c0*/  FMUL.FTZ R38, R38, UR4 ;  /* 0x0000000426267c20 */ /* 0x000fe20008410000 */
[-C--:B------:R-:W-:Y:S01]  /*b0d0*/  ISETP.GE.AND P1, PT, R18, R197.reuse, PT ;  /* 0x000000c51200720c */ /* 0x080fe20003f26270 */
[----:B------:R-:W2:Y:S01]  /*b0e0*/  MUFU.TANH R43, R36 ;  /* 0x00000024002b7308 */ /* 0x000ea20000002400 */
[----:B------:R-:W-:Y:S01]  /*b0f0*/  I2FP.F32.U32 R12, R14 ;  /* 0x0000000e000c7245 */ /* 0x000fe20000201000 */
[----:B------:R-:W-:Y:S01]  /*b100*/  FFMA.FTZ R175, R0, R6, R175 ;  /* 0x0000000600af7223 */ /* 0x000fe200000100af */
[----:B------:R-:W-:Y:S01]  /*b110*/  FSEL R187, R151, -INF , !P1 ;  /* 0xff80000097bb7808 */ /* 0x000fe20004800000 */
[----:B------:R-:W-:Y:S01]  /*b120*/  FMUL.FTZ R39, R39, UR4 ;  /* 0x0000000427277c20 */ /* 0x000fe20008410000 */
[----:B------:R-:W-:Y:S01]  /*b130*/  ISETP.GE.AND P1, PT, R16, R196, PT ;  /* 0x000000c41000720c */ /* 0x000fe20003f26270 */
[C---:B-1----:R-:W-:Y:S01]  /*b140*/  FFMA.FTZ R49, R0.reuse, R6, R49 ;  /* 0x0000000600317223 */ /* 0x042fe20000010031 */
[----:B------:R-:W-:Y:S01]  /*b150*/  FSEL R189, R175, -INF , !P5 ;  /* 0xff800000afbd7808 */ /* 0x000fe20006800000 */
[----:B------:R-:W-:Y:S01]  /*b160*/  MUFU.TANH R37, R37 ;  /* 0x0000002500257308 */ /* 0x000fe20000002400 */
[----:B------:R-:W-:Y:S01]  /*b170*/  FSEL R184, R7, -INF , !P1 ;  /* 0xff80000007b87808 */ /* 0x000fe20004800000 */
[----:B------:R-:W-:Y:S01]  /*b180*/  FFMA.FTZ R41, R0, R12, R41 ;  /* 0x0000000c00297223 */ /* 0x000fe20000010029 */
[----:B------:R-:W-:Y:S01]  /*b190*/  ISETP.GE.AND P1, PT, R14, R197, PT ;  /* 0x000000c50e00720c */ /* 0x000fe20003f26270 */
[----:B------:R-:W-:Y:S01]  /*b1a0*/  FMUL.FTZ R13, R34, UR4 ;  /* 0x00000004220d7c20 */ /* 0x000fe20008410000 */
[----:B------:R-:W-:Y:S01]  /*b1b0*/  ISETP.GE.AND P5, PT, R14, R196, PT ;  /* 0x000000c40e00720c */ /* 0x000fe20003fa6270 */
[----:B------:R-:W-:-:S02]  /*b1c0*/  VIADD R14, R60, 0xffffff50 ;  /* 0xffffff503c0e7836 */ /* 0x000fc40000000000 */
[----:B------:R-:W-:Y:S01]  /*b1d0*/  FFMA.FTZ R19, R0, R12, R19 ;  /* 0x0000000c00137223 */ /* 0x000fe20000010013 */
[----:B------:R-:W1:Y:S01]  /*b1e0*/  MUFU.TANH R51, R38 ;  /* 0x0000002600337308 */ /* 0x000e620000002400 */
[----:B------:R-:W-:Y:S02]  /*b1f0*/  VIADD R12, R60, 0xffffff51 ;  /* 0xffffff513c0c7836 */ /* 0x000fe40000000000 */
[----:B------:R-:W-:Y:S01]  /*b200*/  FMUL.FTZ R32, R32, UR4 ;  /* 0x0000000420207c20 */ /* 0x000fe20008410000 */
[----:B------:R-:W-:Y:S01]  /*b210*/  FSEL R186, R49, -INF , !P2 ;  /* 0xff80000031ba7808 */ /* 0x000fe20005000000 */
[----:B------:R-:W-:Y:S01]  /*b220*/  HMMA.16816.F32.BF16 R4, R8, R4, R180 ;  /* 0x000000040804723c */ /* 0x000fe200000418b4 */
[----:B------:R-:W-:Y:S01]  /*b230*/  FSEL R185, R41, -INF , !P1 ;  /* 0xff80000029b97808 */ /* 0x000fe20004800000 */
[----:B------:R-:W-:Y:S01]  /*b240*/  FMUL.FTZ R33, R33, UR4 ;  /* 0x0000000421217c20 */ /* 0x000fe20008410000 */
[CC--:B------:R-:W-:Y:S01]  /*b250*/  ISETP.GE.AND P2, PT, R14.reuse, R197.reuse, PT ;  /* 0x000000c50e00720c */ /* 0x0c0fe20003f46270 */
[----:B------:R-:W3:Y:S01]  /*b260*/  MUFU.TANH R39, R39 ;  /* 0x0000002700277308 */ /* 0x000ee20000002400 */
[----:B------:R-:W-:Y:S01]  /*b270*/  ISETP.GE.AND P1, PT, R14, R196, PT ;  /* 0x000000c40e00720c */ /* 0x000fe20003f26270 */
[----:B------:R-:W-:Y:S01]  /*b280*/  VIADD R8, R60, 0xffffff58 ;  /* 0xffffff583c087836 */ /* 0x000fe20000000000 */
[----:B------:R-:W-:Y:S01]  /*b290*/  I2FP.F32.U32 R14, R14 ;  /* 0x0000000e000e7245 */ /* 0x000fe20000201000 */
[----:B------:R-:W-:Y:S01]  /*b2a0*/  FMUL.FTZ R35, R35, UR4 ;  /* 0x0000000423237c20 */ /* 0x000fe20008410000 */
[----:B------:R-:W-:Y:S01]  /*b2b0*/  I2FP.F32.U32 R10, R12 ;  /* 0x0000000c000a7245 */ /* 0x000fe20000201000 */
[----:B------:R-:W-:Y:S01]  /*b2c0*/  FMUL.FTZ R28, R28, UR4 ;  /* 0x000000041c1c7c20 */ /* 0x000fe20008410000 */
[----:B------:R-:W-:Y:S01]  /*b2d0*/  FSEL R182, R19, -INF , !P5 ;  /* 0xff80000013b67808 */ /* 0x000fe20006800000 */
[----:B------:R-:W4:Y:S01]  /*b2e0*/  MUFU.TANH R45, R32 ;  /* 0x00000020002d7308 */ /* 0x000f220000002400 */
[CC--:B--2---:R-:W-:Y:S01]  /*b2f0*/  FFMA.FTZ R43, R0.reuse, R14.reuse, R43 ;  /* 0x0000000e002b7223 */ /* 0x0c4fe2000001002b */
[C---:B-1----:R-:W-:Y:S01]  /*b300*/  FFMA.FTZ R51, R0.reuse, R14, R51 ;  /* 0x0000000e00337223 */ /* 0x042fe20000010033 */
[-C--:B------:R-:W-:Y:S01]  /*b310*/  FFMA.FTZ R37, R0, R10.reuse, R37 ;  /* 0x0000000a00257223 */ /* 0x080fe20000010025 */
[-C--:B------:R-:W-:Y:S01]  /*b320*/  ISETP.GE.AND P5, PT, R12, R197.reuse, PT ;  /* 0x000000c50c00720c */ /* 0x080fe20003fa6270 */
[----:B------:R-:W-:Y:S01]  /*b330*/  FMUL.FTZ R9, R30, UR4 ;  /* 0x000000041e097c20 */ /* 0x000fe20008410000 */
[----:B------:R-:W-:Y:S01]  /*b340*/  FSEL R183, R43, -INF , !P2 ;  /* 0xff8000002bb77808 */ /* 0x000fe20005000000 */
[----:B------:R-:W-:Y:S01]  /*b350*/  FMUL.FTZ R11, R31, UR4 ;  /* 0x000000041f0b7c20 */ /* 0x000fe20008410000 */
[----:B------:R-:W1:Y:S01]  /*b360*/  MUFU.TANH R13, R13 ;  /* 0x0000000d000d7308 */ /* 0x000e620000002400 */
[----:B------:R-:W-:Y:S01]  /*b370*/  FSEL R180, R51, -INF , !P1 ;  /* 0xff80000033b47808 */ /* 0x000fe20004800000 */
[----:B---3--:R-:W-:Y:S01]  /*b380*/  FFMA.FTZ R39, R0, R10, R39 ;  /* 0x0000000a00277223 */ /* 0x008fe20000010027 */
[----:B------:R-:W-:Y:S01]  /*b390*/  FSEL R175, R37, -INF , !P5 ;  /* 0xff80000025af7808 */ /* 0x000fe20006800000 */
[----:B------:R-:W-:Y:S01]  /*b3a0*/  HMMA.16816.F32.BF16 R4, R160, R140, R4 ;  /* 0x0000008ca004723c */ /* 0x000fe20000041804 */
[-C--:B------:R-:W-:Y:S01]  /*b3b0*/  ISETP.GE.AND P2, PT, R12, R196.reuse, PT ;  /* 0x000000c40c00720c */ /* 0x080fe20003f46270 */
[----:B------:R-:W-:Y:S01]  /*b3c0*/  VIADD R12, R60, 0xffffff59 ;  /* 0xffffff593c0c7836 */ /* 0x000fe20000000000 */
[CC--:B------:R-:W-:Y:S01]  /*b3d0*/  ISETP.GE.AND P1, PT, R8.reuse, R197.reuse, PT ;  /* 0x000000c50800720c */ /* 0x0c0fe20003f26270 */
[----:B------:R-:W2:Y:S01]  /*b3e0*/  MUFU.TANH R17, R33 ;  /* 0x0000002100117308 */ /* 0x000ea20000002400 */
[----:B------:R-:W-:Y:S01]  /*b3f0*/  ISETP.GE.AND P5, PT, R8, R196, PT ;  /* 0x000000c40800720c */ /* 0x000fe20003fa6270 */
[----:B------:R-:W-:Y:S01]  /*b400*/  FMUL.FTZ R19, R24, UR4 ;  /* 0x0000000418137c20 */ /* 0x000fe20008410000 */
[----:B------:R-:W-:Y:S01]  /*b410*/  I2FP.F32.U32 R8, R8 ;  /* 0x0000000800087245 */ /* 0x000fe20000201000 */
[----:B------:R-:W-:Y:S01]  /*b420*/  FMUL.FTZ R23, R29, UR4 ;  /* 0x000000041d177c20 */ /* 0x000fe20008410000 */
[----:B------:R-:W-:Y:S01]  /*b430*/  I2FP.F32.U32 R10, R12 ;  /* 0x0000000c000a7245 */ /* 0x000fe20000201000 */
[----:B------:R-:W-:Y:S01]  /*b440*/  FMUL.FTZ R26, R26, UR4 ;  /* 0x000000041a1a7c20 */ /* 0x000fe20008410000 */
[----:B------:R-:W-:Y:S01]  /*b450*/  FSEL R178, R39, -INF , !P2 ;  /* 0xff80000027b27808 */ /* 0x000fe20005000000 */
[----:B------:R-:W3:Y:S01]  /*b460*/  MUFU.TANH R21, R35 ;  /* 0x0000002300157308 */ /* 0x000ee20000002400 */
[CC--:B----4-:R-:W-:Y:S01]  /*b470*/  FFMA.FTZ R45, R0.reuse, R8.reuse, R45 ;  /* 0x00000008002d7223 */ /* 0x0d0fe2000001002d */
[----:B-1----:R-:W-:Y:S01]  /*b480*/  FFMA.FTZ R176, R0, R8, R13 ;  /* 0x0000000800b07223 */ /* 0x002fe2000001000d */
[----:B------:R-:W-:Y:S01]  /*b490*/  VIADD R8, R60, 0xffffff60 ;  /* 0xffffff603c087836 */ /* 0x000fe20000000000 */
[----:B------:R-:W-:Y:S01]  /*b4a0*/  ISETP.GE.AND P2, PT, R12, R197, PT ;  /* 0x000000c50c00720c */ /* 0x000fe20003f46270 */
[----:B------:R-:W-:Y:S01]  /*b4b0*/  FMUL.FTZ R25, R25, UR4 ;  /* 0x0000000419197c20 */ /* 0x000fe20008410000 */
[----:B------:R-:W-:Y:S01]  /*b4c0*/  FSEL R181, R45, -INF , !P1 ;  /* 0xff8000002db57808 */ /* 0x000fe20004800000 */
[----:B------:R-:W-:Y:S01]  /*b4d0*/  FMUL.FTZ R7, R7, UR4 ;  /* 0x0000000407077c20 */ /* 0x000fe20008410000 */
[----:B------:R-:W1:Y:S01]  /*b4e0*/  MUFU.TANH R15, R28 ;  /* 0x0000001c000f7308 */ /* 0x000e620000002400 */
[----:B--2---:R-:W-:Y:S01]  /*b4f0*/  FFMA.FTZ R173, R0, R10, R17 ;  /* 0x0000000a00ad7223 */ /* 0x004fe20000010011 */
[----:B------:R-:W-:Y:S01]  /*b500*/  I2FP.F32.U32 R164, R8 ;  /* 0x0000000800a47245 */ /* 0x000fe20000201000 */
[----:B------:R-:W-:Y:S01]  /*b510*/  FMUL.FTZ R17, R27, UR4 ;  /* 0x000000041b117c20 */ /* 0x000fe20008410000 */
[----:B------:R-:W-:Y:S01]  /*b520*/  FSEL R176, R176, -INF , !P5 ;  /* 0xff800000b0b07808 */ /* 0x000fe20006800000 */
[----:B------:R-:W-:Y:S01]  /*b530*/  FMUL.FTZ R5, R5, UR4 ;  /* 0x0000000405057c20 */ /* 0x000fe20008410000 */
[----:B------:R-:W-:-:S02]  /*b540*/  FSEL R173, R173, -INF , !P2 ;  /* 0xff800000adad7808 */ /* 0x000fc40005000000 */
[----:B------:R-:W2:Y:S01]  /*b550*/  MUFU.TANH R9, R9 ;  /* 0x0000000900097308 */ /* 0x000ea20000002400 */
[----:B------:R-:W-:Y:S01]  /*b560*/  ISETP.GE.AND P5, PT, R8, R197, PT ;  /* 0x000000c50800720c */ /* 0x000fe20003fa6270 */
[----:B---3--:R-:W-:Y:S01]  /*b570*/  FFMA.FTZ R21, R0, R10, R21 ;  /* 0x0000000a00157223 */ /* 0x008fe20000010015 */
[-C--:B------:R-:W-:Y:S01]  /*b580*/  ISETP.GE.AND P2, PT, R8, R196.reuse, PT ;  /* 0x000000c40800720c */ /* 0x080fe20003f46270 */
[----:B------:R-:W-:Y:S01]  /*b590*/  VIADD R8, R60, 0xffffff61 ;  /* 0xffffff613c087836 */ /* 0x000fe20000000000 */
[----:B------:R-:W-:-:S03]  /*b5a0*/  ISETP.GE.AND P1, PT, R12, R196, PT ;  /* 0x000000c40c00720c */ /* 0x000fc60003f26270 */
[----:B------:R-:W3:Y:S01]  /*b5b0*/  MUFU.TANH R11, R11 ;  /* 0x0000000b000b7308 */ /* 0x000ee20000002400 */
[----:B-1----:R-:W-:Y:S01]  /*b5c0*/  FFMA.FTZ R15, R0, R164, R15 ;  /* 0x000000a4000f7223 */ /* 0x002fe2000001000f */
[----:B------:R-:W-:Y:S02]  /*b5d0*/  FSEL R174, R21, -INF , !P1 ;  /* 0xff80000015ae7808 */ /* 0x000fe40004800000 */
[----:B------:R-:W-:Y:S02]  /*b5e0*/  ISETP.GE.AND P1, PT, R8, R197, PT ;  /* 0x000000c50800720c */ /* 0x000fe40003f26270 */
[----:B------:R-:W-:Y:S02]  /*b5f0*/  FSEL R163, R15, -INF , !P5 ;  /* 0xff8000000fa37808 */ /* 0x000fe40006800000 */
[----:B------:R-:W1:Y:S01]  /*b600*/  MUFU.TANH R19, R19 ;  /* 0x0000001300137308 */ /* 0x000e620000002400 */
[----:B------:R-:W-:Y:S01]  /*b610*/  I2FP.F32.U32 R10, R8 ;  /* 0x00000008000a7245 */ /* 0x000fe20000201000 */
[----:B--2---:R-:W-:Y:S01]  /*b620*/  FFMA.FTZ R164, R0, R164, R9 ;  /* 0x000000a400a47223 */ /* 0x004fe20000010009 */
[----:B------:R-:W-:Y:S01]  /*b630*/  ISETP.GE.AND P5, PT, R8, R196, PT ;  /* 0x000000c40800720c */ /* 0x000fe20003fa6270 */
[----:B------:R-:W-:-:S02]  /*b640*/  VIADD R8, R60, 0xffffff68 ;  /* 0xffffff683c087836 */ /* 0x000fc40000000000 */
[----:B------:R-:W-:Y:S01]  /*b650*/  FMUL.FTZ R9, R4, UR4 ;  /* 0x0000000404097c20 */ /* 0x000fe20008410000 */
[----:B------:R-:W-:Y:S01]  /*b660*/  FSEL R164, R164, -INF , !P2 ;  /* 0xff800000a4a47808 */ /* 0x000fe20005000000 */
[----:B------:R-:W2:Y:S01]  /*b670*/  MUFU.TANH R23, R23 ;  /* 0x0000001700177308 */ /* 0x000ea20000002400 */
[----:B------:R-:W-:Y:S01]  /*b680*/  I2FP.F32.U32 R4, R8 ;  /* 0x0000000800047245 */ /* 0x000fe20000201000 */
[----:B---3--:R-:W-:Y:S01]  /*b690*/  FFMA.FTZ R162, R0, R10, R11 ;  /* 0x0000000a00a27223 */ /* 0x008fe2000001000b */
[----:B------:R-:W-:Y:S01]  /*b6a0*/  FMUL.FTZ R11, R6, UR4 ;  /* 0x00000004060b7c20 */ /* 0x000fe20008410000 */
[-C--:B------:R-:W-:Y:S01]  /*b6b0*/  ISETP.GE.AND P2, PT, R8, R197.reuse, PT ;  /* 0x000000c50800720c */ /* 0x080fe20003f46270 */
[----:B------:R-:W-:Y:S02]  /*b6c0*/  VIADD R6, R60, 0xffffff69 ;  /* 0xffffff693c067836 */ /* 0x000fe40000000000 */
[----:B------:R-:W-:Y:S01]  /*b6d0*/  FSEL R162, R162, -INF , !P5 ;  /* 0xff800000a2a27808 */ /* 0x000fe20006800000 */
[----:B------:R-:W3:Y:S01]  /*b6e0*/  MUFU.TANH R13, R26 ;  /* 0x0000001a000d7308 */ /* 0x000ee20000002400 */
[----:B-1----:R-:W-:Y:S01]  /*b6f0*/  FFMA.FTZ R19, R0, R4, R19 ;  /* 0x0000000400137223 */ /* 0x002fe20000010013 */
[----:B------:R-:W-:-:S04]  /*b700*/  ISETP.GE.AND P5, PT, R6, R197, PT ;  /* 0x000000c50600720c */ /* 0x000fc80003fa6270 */
[----:B------:R-:W-:Y:S02]  /*b710*/  FSEL R159, R19, -INF , !P2 ;  /* 0xff800000139f7808 */ /* 0x000fe40005000000 */
[----:B------:R-:W1:Y:S01]  /*b720*/  MUFU.TANH R25, R25 ;  /* 0x0000001900197308 */ /* 0x000e620000002400 */
[----:B--2---:R-:W-:Y:S01]  /*b730*/  FFMA.FTZ R23, R0, R10, R23 ;  /* 0x0000000a00177223 */ /* 0x004fe20000010017 */
[----:B------:R-:W-:Y:S02]  /*b740*/  ISETP.GE.AND P2, PT, R6, R196, PT ;  /* 0x000000c40600720c */ /* 0x000fe40003f46270 */
[----:B------:R-:W-:Y:S02]  /*b750*/  I2FP.F32.U32 R6, R6 ;  /* 0x0000000600067245 */ /* 0x000fe40000201000 */
[----:B------:R-:W-:Y:S02]  /*b760*/  FSEL R161, R23, -INF , !P1 ;  /* 0xff80000017a17808 */ /* 0x000fe40004800000 */
[----:B------:R-:W2:Y:S01]  /*b770*/  MUFU.TANH R17, R17 ;  /* 0x0000001100117308 */ /* 0x000ea20000002400 */
[----:B---3--:R-:W-:Y:S01]  /*b780*/  FFMA.FTZ R13, R0, R4, R13 ;  /* 0x00000004000d7223 */ /* 0x008fe2000001000d */
[----:B------:R-:W-:Y:S01]  /*b790*/  VIADD R4, R60, 0xffffff70 ;  /* 0xffffff703c047836 */ /* 0x000fe20000000000 */
[----:B------:R-:W-:Y:S01]  /*b7a0*/  BAR.SYNC.DEFER_BLOCKING 0x0 ;  /* 0x0000000000007b1d */ /* 0x000fe20000010000 */
[----:B------:R-:W-:-:S03]  /*b7b0*/  ISETP.GE.AND P1, PT, R8, R196, PT ;  /* 0x000000c40800720c */ /* 0x000fc60003f26270 */
[----:B------:R-:W-:Y:S02]  /*b7c0*/  I2FP.F32.U32 R8, R4 ;  /* 0x0000000400087245 */ /* 0x000fe40000201000 */
[----:B------:R-:W3:Y:S01]  /*b7d0*/  MUFU.TANH R9, R9 ;  /* 0x0000000900097308 */ /* 0x000ee20000002400 */
[----:B-1----:R-:W-:Y:S01]  /*b7e0*/  FFMA.FTZ R25, R0, R6, R25 ;  /* 0x0000000600197223 */ /* 0x002fe20000010019 */
[----:B------:R-:W-:Y:S01]  /*b7f0*/  FSEL R160, R13, -INF , !P1 ;  /* 0xff8000000da07808 */ /* 0x000fe20004800000 */
[----:B------:R-:W-:Y:S01]  /*b800*/  FMUL.FTZ R13, R177, UR4 ;  /* 0x00000004b10d7c20 */ /* 0x000fe20008410000 */
[C---:B------:R-:W-:Y:S02]  /*b810*/  ISETP.GE.AND P1, PT, R4.reuse, R197, PT ;  /* 0x000000c50400720c */ /* 0x040fe40003f26270 */
[----:B------:R-:W-:Y:S02]  /*b820*/  FSEL R157, R25, -INF , !P5 ;  /* 0xff800000199d7808 */ /* 0x000fe40006800000 */
[----:B------:R-:W1:Y:S01]  /*b830*/  MUFU.TANH R7, R7 ;  /* 0x0000000700077308 */ /* 0x000e620000002400 */
[----:B------:R-:W-:Y:S01]  /*b840*/  ISETP.GE.AND P5, PT, R4, R196, PT ;  /* 0x000000c40400720c */ /* 0x000fe20003fa6270 */
[----:B--2---:R-:W-:Y:S01]  /*b850*/  FFMA.FTZ R17, R0, R6, R17 ;  /* 0x0000000600117223 */ /* 0x004fe20000010011 */
[----:B------:R-:W-:-:S02]  /*b860*/  VIADD R4, R60, 0xffffff71 ;  /* 0xffffff713c047836 */ /* 0x000fc40000000000 */
[----:B------:R-:W-:Y:S02]  /*b870*/  VIADD R60, R60, 0xffffff79 ;  /* 0xffffff793c3c7836 */ /* 0x000fe40000000000 */
[----:B------:R-:W-:Y:S01]  /*b880*/  FSEL R158, R17, -INF , !P2 ;  /* 0xff800000119e7808 */ /* 0x000fe20005000000 */
[----:B------:R-:W2:Y:S01]  /*b890*/  MUFU.TANH R5, R5 ;  /* 0x0000000500057308 */ /* 0x000ea20000002400 */
[----:B---3--:R-:W-:Y:S01]  /*b8a0*/  FFMA.FTZ R9, R0, R8, R9 ;  /* 0x0000000800097223 */ /* 0x008fe20000010009 */
[----:B------:R-:W-:-:S04]  /*b8b0*/  ISETP.GE.AND P2, PT, R4, R197, PT ;  /* 0x000000c50400720c */ /* 0x000fc80003f46270 */
[----:B------:R-:W-:Y:S02]  /*b8c0*/  FSEL R139, R9, -INF , !P1 ;  /* 0xff800000098b7808 */ /* 0x000fe40004800000 */
[----:B------:R-:W3:Y:S01]  /*b8d0*/  MUFU.TANH R11, R11 ;  /* 0x0000000b000b7308 */ /* 0x000ee20000002400 */
[----:B------:R-:W-:Y:S02]  /*b8e0*/  ISETP.GE.AND P1, PT, R4, R196, PT ;  /* 0x000000c40400720c */ /* 0x000fe40003f26270 */
[----:B------:R-:W-:-:S05]  /*b8f0*/  I2FP.F32.U32 R4, R4 ;  /* 0x0000000400047245 */ /* 0x000fca0000201000 */
[----:B------:R-:W4:Y:S01]  /*b900*/  MUFU.TANH R13, R13 ;  /* 0x0000000d000d7308 */ /* 0x000f220000002400 */
[CC--:B-1----:R-:W-:Y:S01]  /*b910*/  FFMA.FTZ R7, R0.reuse, R4.reuse, R7 ;  /* 0x0000000400077223 */ /* 0x0c2fe20000010007 */
[----:B--2---:R-:W-:Y:S01]  /*b920*/  FFMA.FTZ R5, R0, R4, R5 ;  /* 0x0000000400057223 */ /* 0x004fe20000010005 */
[----:B------:R-:W-:-:S03]  /*b930*/  I2FP.F32.U32 R4, R60 ;  /* 0x0000003c00047245 */ /* 0x000fc60000201000 */
[----:B------:R-:W-:Y:S02]  /*b940*/  FSEL R143, R7, -INF , !P1 ;  /* 0xff800000078f7808 */ /* 0x000fe40004800000 */
[----:B------:R-:W-:Y:S01]  /*b950*/  ISETP.GE.U32.AND P1, PT, R199, 0x3, PT ;  /* 0x00000003c700780c */ /* 0x000fe20003f26070 */
[C---:B---3--:R-:W-:Y:S01]  /*b960*/  FFMA.FTZ R11, R0.reuse, R8, R11 ;  /* 0x00000008000b7223 */ /* 0x048fe2000001000b */
[----:B------:R-:W-:Y:S01]  /*b970*/  FSEL R140, R5, -INF , !P2 ;  /* 0xff800000058c7808 */ /* 0x000fe20005000000 */
[----:B------:R-:W-:Y:S01]  /*b980*/  FFMA.FTZ R141, R0, R4, R179 ;  /* 0x00000004008d7223 */ /* 0x000fe200000100b3 */
[C---:B------:R-:W-:Y:S02]  /*b990*/  ISETP.GE.AND P2, PT, R60.reuse, R196, PT ;  /* 0x000000c43c00720c */ /* 0x040fe40003f46270 */
[----:B------:R-:W-:Y:S02]  /*b9a0*/  FSEL R134, R11, -INF , !P5 ;  /* 0xff8000000b867808 */ /* 0x000fe40006800000 */
[----:B------:R-:W-:Y:S01]  /*b9b0*/  ISETP.GE.AND P5, PT, R60, R197, PT ;  /* 0x000000c53c00720c */ /* 0x000fe20003fa6270 */
[----:B----4-:R-:W-:Y:S01]  /*b9c0*/  FFMA.FTZ R13, R0, R4, R13 ;  /* 0x00000004000d7223 */ /* 0x010fe2000001000d */
[----:B------:R-:W-:-:S04]  /*b9d0*/  FSEL R141, R141, -INF , !P2 ;  /* 0xff8000008d8d7808 */ /* 0x000fc80005000000 */
        /* <DEDUP_REMOVED lines=64> */
.L_x_2166:
[----:B------:R-:W-:Y:S01]  /*bde0*/  UMOV UR4, URZ ;  /* 0x000000ff00047c82 */ /* 0x000fe20008000000 */
[----:B------:R-:W-:Y:S01]  /*bdf0*/  IMAD.SHL.U32 R4, R2, 0x80, RZ ;  /* 0x0000008002047824 */ /* 0x000fe200078e00ff */
[----:B------:R-:W-:-:S05]  /*be00*/  IADD3 R5, P1, PT, RZ, -UR4, RZ ;  /* 0x80000004ff057c10 */ /* 0x000fca000ff3e0ff */
[----:B------:R-:W-:-:S05]  /*be10*/  IMAD.X R4, RZ, RZ, ~R4, P1 ;  /* 0x000000ffff047224 */ /* 0x000fca00008e0e04 */
[----:B------:R-:W-:-:S04]  /*be20*/  SHF.R.S64 R5, R5, 0x1f, R4 ;  /* 0x0000001f05057819 */ /* 0x000fc80000001004 */
[----:B------:R-:W-:-:S04]  /*be30*/  IADD3 R216, P1, PT, R5, R216, RZ ;  /* 0x000000d805d87210 */ /* 0x000fc80007f3e0ff */
[----:B------:R-:W-:-:S09]  /*be40*/  LEA.HI.X.SX32 R215, R4, R215, 0x1, P1 ;  /* 0x000000d704d77211 */ /* 0x000fd200008f0eff */
.L_x_2167:
[C---:B------:R-:W-:Y:S01]  /*be50*/  LEA R6, P1, R2.reuse, R216, 0x5 ;  /* 0x000000d802067211 */ /* 0x040fe200078228ff */
[C---:B------:R-:W-:Y:S01]  /*be60*/  IMAD.SHL.U32 R4, R2.reuse, 0x20, RZ ;  /* 0x0000002002047824 */ /* 0x040fe200078e00ff */
[C-C-:B------:R-:W-:Y:S02]  /*be70*/  SHF.L.U64.HI R5, R2.reuse, 0x5, R3.reuse ;  /* 0x0000000502057819 */ /* 0x140fe40000010203 */
[----:B------:R-:W-:Y:S01]  /*be80*/  LEA.HI.X R7, R2, R215, R3, 0x5, P1 ;  /* 0x000000d702077211 */ /* 0x000fe200008f2c03 */
[----:B------:R-:W-:Y:S01]  /*be90*/  @!P4 IMAD.MOV.U32 R2, RZ, RZ, R216 ;  /* 0x000000ffff02c224 */ /* 0x000fe200078e00d8 */
[----:B------:R-:W-:Y:S01]  /*bea0*/  IADD3 R10, P1, PT, R6, R4, RZ ;  /* 0x00000004060a7210 */ /* 0x000fe20007f3e0ff */
[----:B------:R-:W-:-:S04]  /*beb0*/  @!P4 IMAD.MOV.U32 R3, RZ, RZ, R215 ;  /* 0x000000ffff03c224 */ /* 0x000fc800078e00d7 */
[----:B------:R-:W-:Y:S01]  /*bec0*/  IMAD.X R11, R7, 0x1, R5, P1 ;  /* 0x00000001070b7824 */ /* 0x000fe200008e0605 */
[----:B------:R-:W-:Y:S01]  /*bed0*/  @!PT LDS RZ, [RZ] ;  /* 0x00000000fffff984 */ /* 0x000fe20000000800 */
[----:B------:R-:W-:Y:S01]  /*bee0*/  @!PT LDS RZ, [RZ] ;  /* 0x00000000fffff984 */ /* 0x000fe20000000800 */
[----:B------:R-:W-:Y:S01]  /*bef0*/  @!PT LDS RZ, [RZ] ;  /* 0x00000000fffff984 */ /* 0x000fe20000000800 */
[----:B------:R1:W-:Y:S01]  /*bf00*/  @!P4 LDGSTS.E.BYPASS.LTC128B.128 [R231+0x4000], desc[UR14][R2.64] ;  /* 0x0400000002e7cfae */ /* 0x0003e2000b981a0e */
[----:B------:R-:W-:-:S03]  /*bf10*/  IADD3 R8, P1, PT, R10, R4, RZ ;  /* 0x000000040a087210 */ /* 0x000fc60007f3e0ff */
[----:B------:R2:W-:Y:S02]  /*bf20*/  @P4 STS.128 [R231+0x4000], RZ ;  /* 0x004000ffe7004388 */ /* 0x0005e40000000c00 */
[----:B------:R-:W-:Y:S01]  /*bf30*/  IMAD.X R9, R11, 0x1, R5, P1 ;  /* 0x000000010b097824 */ /* 0x000fe200008e0605 */
[----:B------:R-:W-:-:S05]  /*bf40*/  IADD3 R12, P1, PT, R8, R4, RZ ;  /* 0x00000004080c7210 */ /* 0x000fca0007f3e0ff */
[----:B------:R-:W-:Y:S01]  /*bf50*/  IMAD.X R13, R9, 0x1, R5, P1 ;  /* 0x00000001090d7824 */ /* 0x000fe200008e0605 */
[----:B------:R-:W-:-:S05]  /*bf60*/  IADD3 R14, P1, PT, R12, R4, RZ ;  /* 0x000000040c0e7210 */ /* 0x000fca0007f3e0ff */
[----:B------:R-:W-:Y:S01]  /*bf70*/  IMAD.X R15, R13, 0x1, R5, P1 ;  /* 0x000000010d0f7824 */ /* 0x000fe200008e0605 */
        /* <DEDUP_REMOVED lines=17> */
[----:B------:R1:W-:Y:S01]  /*c090*/  @!P3 LDGSTS.E.BYPASS.LTC128B.128 [R231+0x8800], desc[UR14][R2.64+0x80] ;  /* 0x0880008002e7bfae */ /* 0x0003e2000b981a0e */
[----:B---3--:R-:W-:-:S03]  /*c0a0*/  IADD3 R6, P2, PT, R14, R4, RZ ;  /* 0x000000040e067210 */ /* 0x008fc60007f5e0ff */
[----:B------:R2:W-:Y:S01]  /*c0b0*/  @P3 STS.128 [R231+0x8800], RZ ;  /* 0x008800ffe7003388 */ /* 0x0005e20000000c00 */
[----:B------:R-:W-:-:S03]  /*c0c0*/  IADD3.X R7, PT, PT, R15, R5, RZ, P2, !PT ;  /* 0x000000050f077210 */ /* 0x000fc600017fe4ff */
[----:B------:R-:W-:Y:S01]  /*c0d0*/  @!PT LDS RZ, [RZ] ;  /* 0x00000000fffff984 */ /* 0x000fe20000000800 */
[----:B------:R-:W-:Y:S01]  /*c0e0*/  @!PT LDS RZ, [RZ] ;  /* 0x00000000fffff984 */ /* 0x000fe20000000800 */
[----:B------:R-:W-:Y:S01]  /*c0f0*/  @!PT LDS RZ, [RZ] ;  /* 0x00000000fffff984 */ /* 0x000fe20000000800 */
[----:B------:R-:W-:Y:S01]  /*c100*/  @!P4 LDGSTS.E.BYPASS.LTC128B.128 [R231+0x5000], desc[UR14][R10.64] ;  /* 0x050000000ae7cfae */ /* 0x000fe2000b981a0e */
[----:B------:R-:W-:-:S03]  /*c110*/  IADD3 R4, P1, PT, R6, R4, RZ ;  /* 0x0000000406047210 */ /* 0x000fc60007f3e0ff */
[----:B------:R2:W-:Y:S01]  /*c120*/  @P4 STS.128 [R231+0x5000], RZ ;  /* 0x005000ffe7004388 */ /* 0x0005e20000000c00 */
        /* <DEDUP_REMOVED lines=34> */
[----:B-1----:R-:W-:-:S03]  /*c350*/  @!P3 IMAD.MOV.U32 R2, RZ, RZ, R14 ;  /* 0x000000ffff02b224 */ /* 0x002fc600078e000e */
[----:B------:R2:W-:Y:S01]  /*c360*/  @P4 STS.128 [R231+0x6800], RZ ;  /* 0x006800ffe7004388 */ /* 0x0005e20000000c00 */
        /* <DEDUP_REMOVED lines=29> */
.L_x_2165:
        /* <DEDUP_REMOVED lines=50> */
[----:B-1----:R-:W-:Y:S01]  /*c860*/  FMUL.FTZ R145, R151, UR4 ;  /* 0x0000000497917c20 */ /* 0x002fe20008410000 */
        /* <DEDUP_REMOVED lines=47> */
[----:B------:R-:W5:Y:S01]  /*cb60*/  MUFU.EX2 R146, R146 ;  /* 0x0000009200927308 */ /* 0x000f620000000800 */
[----:B----4-:R-:W-:Y:S01]  /*cb70*/  F2FP.BF16.F32.PACK_AB R4, R148, R149 ;  /* 0x000000959404723e */ /* 0x010fe200000010ff */
        /* <DEDUP_REMOVED lines=12> */
[----:B------:R-:W-:-:S02]  /*cc40*/  FFMA.FTZ R141, R141, UR4, -R145 ;  /* 0x000000048d8d7c23 */ /* 0x000fc40008010891 */
[----:B------:R-:W4:Y:S01]  /*cc50*/  MUFU.EX2 R3, R3 ;  /* 0x0000000300037308 */ /* 0x000f220000000800 */
[----:B-----5:R-:W-:-:S07]  /*cc60*/  F2FP.BF16.F32.PACK_AB R6, R146, R147 ;  /* 0x000000939206723e */ /* 0x020fce00000010ff */
[----:B------:R-:W-:Y:S08]  /*cc70*/  MUFU.EX2 R2, R2 ;  /* 0x0000000200027308 */ /* 0x000ff00000000800 */
[----:B------:R-:W5:Y:S01]  /*cc80*/  MUFU.EX2 R133, R133 ;  /* 0x0000008500857308 */ /* 0x000f620000000800 */
[----:B----4-:R-:W-:-:S07]  /*cc90*/  F2FP.BF16.F32.PACK_AB R5, R3, R144 ;  /* 0x000000900305723e */ /* 0x010fce00000010ff */
        /* <DEDUP_REMOVED lines=34> */
[--C-:B------:R-:W-:Y:S01]  /*cec0*/  FFMA.FTZ R102, R57, UR4, -R150.reuse ;  /* 0x0000000439667c23 */ /* 0x100fe20008010896 */
        /* <DEDUP_REMOVED lines=69> */
[--C-:B------:R-:W-:Y:S01]  /*d320*/  FFMA.FTZ R168, R171, UR4, -R150.reuse ;  /* 0x00000004aba87c23 */ /* 0x100fe20008010896 */
[--C-:B------:R-:W-:Y:S01]  /*d330*/  FFMA.FTZ R167, R169, UR4, -R150.reuse ;  /* 0x00000004a9a77c23 */ /* 0x100fe20008010896 */
[----:B------:R-:W3:Y:S01]  /*d340*/  MUFU.EX2 R104, R104 ;  /* 0x0000006800687308 */ /* 0x000ee20000000800 */
[--C-:B------:R-:W-:Y:S01]  /*d350*/  FFMA.FTZ R169, R190, UR4, -R145.reuse ;  /* 0x00000004bea97c23 */ /* 0x100fe20008010891 */
[----:B------:R-:W-:Y:S01]  /*d360*/  FFMA.FTZ R171, R192, UR4, -R145 ;  /* 0x00000004c0ab7c23 */ /* 0x000fe20008010891 */
[C---:B-1----:R-:W-:Y:S01]  /*d370*/  HMMA.16816.F32.BF16 R56, R4.reuse, R60, R56 ;  /* 0x0000003c0438723c */ /* 0x042fe20000041838 */
[--C-:B------:R-:W-:Y:S01]  /*d380*/  FFMA.FTZ R190, R191, UR4, -R150.reuse ;  /* 0x00000004bfbe7c23 */ /* 0x100fe20008010896 */
[----:B------:R-:W-:Y:S01]  /*d390*/  FFMA.FTZ R192, R189, UR4, -R150 ;  /* 0x00000004bdc07c23 */ /* 0x000fe20008010896 */
[----:B------:R-:W-:Y:S01]  /*d3a0*/  FFMA.FTZ R149, R230, R155, R149 ;  /* 0x0000009be6957223 */ /* 0x000fe20000010095 */
[----:B------:R-:W-:Y:S01]  /*d3b0*/  FFMA.FTZ R144, R233, R153, R144 ;  /* 0x00000099e9907223 */ /* 0x000fe20000010090 */
[----:B------:R-:W-:Y:S01]  /*d3c0*/  MUFU.EX2 R113, R113 ;  /* 0x0000007100717308 */ /* 0x000fe20000000800 */
[----:B------:R-:W-:Y:S01]  /*d3d0*/  LDSM.16.MT88.4 R116, [R132+0xf800] ;  /* 0x00f800008474783b */ /* 0x000fe20000004200 */
[----:B------:R-:W-:Y:S01]  /*d3e0*/  FADD.FTZ R148, R148, R149 ;  /* 0x0000009594947221 */ /* 0x000fe20000010000 */
[----:B------:R-:W-:Y:S01]  /*d3f0*/  HMMA.16816.F32.BF16 R12, R4, R14, R124 ;  /* 0x0000000e040c723c */ /* 0x000fe2000004187c */
[----:B------:R-:W-:Y:S01]  /*d400*/  FADD.FTZ R3, R3, R144 ;  /* 0x0000009003037221 */ /* 0x000fe20000010000 */
[----:B------:R-:W-:Y:S01]  /*d410*/  LDSM.16.MT88.4 R124, [R154+0xf800] ;  /* 0x00f800009a7c783b */ /* 0x000fe20000004200 */
[----:B------:R-:W-:-:S02]  /*d420*/  FADD.FTZ R147, R147, R148 ;  /* 0x0000009493937221 */ /* 0x000fc40000010000 */
[----:B------:R-:W-:Y:S01]  /*d430*/  MUFU.EX2 R112, R112 ;  /* 0x0000007000707308 */ /* 0x000fe20000000800 */
[----:B------:R-:W-:Y:S01]  /*d440*/  FADD.FTZ R2, R2, R3 ;  /* 0x0000000302027221 */ /* 0x000fe20000010000 */
[----:B------:R-:W-:Y:S01]  /*d450*/  FADD.FTZ R146, R146, R147 ;  /* 0x0000009392927221 */ /* 0x000fe20000010000 */
[C---:B------:R-:W-:Y:S01]  /*d460*/  HMMA.16816.F32.BF16 R28, R4.reuse, R30, R108 ;  /* 0x0000001e041c723c */ /* 0x040fe2000004186c */
[--C-:B------:R-:W-:Y:S01]  /*d470*/  FFMA.FTZ R110, R205, UR4, -R150.reuse ;  /* 0x00000004cd6e7c23 */ /* 0x100fe20008010896 */
[--C-:B------:R-:W-:Y:S01]  /*d480*/  FFMA.FTZ R109, R193, UR4, -R150.reuse ;  /* 0x00000004c16d7c23 */ /* 0x100fe20008010896 */
[--C-:B------:R-:W-:Y:S01]  /*d490*/  FFMA.FTZ R111, R211, UR4, -R150.reuse ;  /* 0x00000004d36f7c23 */ /* 0x100fe20008010896 */
[----:B------:R-:W-:Y:S01]  /*d4a0*/  FFMA.FTZ R108, R195, UR4, -R150 ;  /* 0x00000004c36c7c23 */ /* 0x000fe20008010896 */
[----:B------:R-:W-:Y:S01]  /*d4b0*/  MUFU.EX2 R115, R115 ;  /* 0x0000007300737308 */ /* 0x000fe20000000800 */
[----:B------:R-:W-:Y:S01]  /*d4c0*/  FADD.FTZ R2, R133, R2 ;  /* 0x0000000285027221 */ /* 0x000fe20000010000 */
[----:B------:R-:W-:Y:S01]  /*d4d0*/  FFMA.FTZ R150, R134, UR4, -R145 ;  /* 0x0000000486967c23 */ /* 0x000fe20008010891 */
        /* <DEDUP_REMOVED lines=14> */
[----:B------:R-:W-:-:S03]  /*d5c0*/  FADD.FTZ R100, R100, R101 ;  /* 0x0000006564647221 */ /* 0x000fc60000010000 */
[----:B------:R-:W-:Y:S01]  /*d5d0*/  FADD.FTZ R106, R106, R107 ;  /* 0x0000006b6a6a7221 */ /* 0x000fe20000010000 */
[----:B------:R-:W-:Y:S01]  /*d5e0*/  FADD.FTZ R103, R103, R100 ;  /* 0x0000006467677221 */ /* 0x000fe20000010000 */
[----:B-----5:R-:W-:Y:S01]  /*d5f0*/  HMMA.16816.F32.BF16 R16, R68, R84, R16 ;  /* 0x000000544410723c */ /* 0x020fe20000041810 */
[----:B------:R-:W2:Y:S01]  /*d600*/  MUFU.EX2 R108, R108 ;  /* 0x0000006c006c7308 */ /* 0x000ea20000000800 */
[----:B------:R-:W-:Y:S01]  /*d610*/  FADD.FTZ R105, R105, R106 ;  /* 0x0000006a69697221 */ /* 0x000fe20000010000 */
[----:B------:R-:W-:-:S03]  /*d620*/  FADD.FTZ R103, R102, R103 ;  /* 0x0000006766677221 */ /* 0x000fc60000010000 */
        /* <DEDUP_REMOVED lines=237> */
[----:B------:R-:W2:Y:S04]  /*e500*/  LDSM.16.MT88.4 R84, [R132+0x13800] ;  /* 0x013800008454783b */ /* 0x000ea80000004200 */
[----:B------:R-:W-:Y:S03]  /*e510*/  LDSM.16.MT88.4 R132, [R135+0x7800] ;  /* 0x007800008784783b */ /* 0x000fe60000004200 */
[C---:B-1----:R-:W-:Y:S08]  /*e520*/  HMMA.16816.F32.BF16 R56, R68.reuse, R80, R56 ;  /* 0x000000504438723c */ /* 0x042ff00000041838 */
[C---:B------:R-:W-:Y:S08]  /*e530*/  HMMA.16816.F32.BF16 R60, R68.reuse, R82, R60 ;  /* 0x00000052443c723c */ /* 0x040ff0000004183c */
[C---:B---3--:R-:W-:Y:S08]  /*e540*/  HMMA.16816.F32.BF16 R64, R68.reuse, R72, R64 ;  /* 0x000000484440723c */ /* 0x048ff00000041840 */
        /* <DEDUP_REMOVED lines=11> */
[----:B------:R-:W-:Y:S01]  /*e600*/  HMMA.16816.F32.BF16 R128, R68, R124, R8 ;  /* 0x0000007c4480723c */ /* 0x000fe20000041808 */
[----:B------:R-:W1:Y:S01]  /*e610*/  LDSM.16.MT88.4 R8, [R156+0x3800] ;  /* 0x003800009c08783b */ /* 0x000e620000004200 */
[----:B------:R-:W-:Y:S01]  /*e620*/  FADD.FTZ R230, R142, R137 ;  /* 0x000000898ee67221 */ /* 0x000fe20000010000 */
[----:B------:R-:W-:-:S05]  /*e630*/  FADD.FTZ R233, R141, R138 ;  /* 0x0000008a8de97221 */ /* 0x000fca0000010000 */
[C---:B----4-:R-:W-:Y:S08]  /*e640*/  HMMA.16816.F32.BF16 R96, R68.reuse, R92, R40 ;  /* 0x0000005c4460723c */ /* 0x050ff00000041828 */
[C---:B------:R-:W-:Y:S08]  /*e650*/  HMMA.16816.F32.BF16 R120, R68.reuse, R116, R16 ;  /* 0x000000744478723c */ /* 0x040ff00000041810 */
[C---:B--2---:R-:W-:Y:S08]  /*e660*/  HMMA.16816.F32.BF16 R88, R68.reuse, R84, R48 ;  /* 0x000000544458723c */ /* 0x044ff00000041830 */
        /* <DEDUP_REMOVED lines=10> */
[----:B------:R-:W-:Y:S01]  /*e710*/  HMMA.16816.F32.BF16 R72, R68, R132, R64 ;  /* 0x000000844448723c */ /* 0x000fe20000041840 */
[----:B------:R-:W-:-:S02]  /*e720*/  MOV R132, R151 ;  /* 0x0000009700847202 */ /* 0x000fc40000000f00 */
[----:B------:R-:W-:-:S05]  /*e730*/  MOV R133, R152 ;  /* 0x0000009800857202 */ /* 0x000fca0000000f00 */
[----:B------:R-:W-:-:S15]  /*e740*/  HMMA.16816.F32.BF16 R68, R68, R134, R4 ;  /* 0x000000864444723c */ /* 0x000fde0000041804 */
[----:B------:R-:W-:-:S05]  /*e750*/  NOP ;  /* 0x0000000000007918 */ /* 0x000fca0000000000 */
.L_x_2162:
        /* <DEDUP_REMOVED lines=21> */
[----:B------:R-:W1:Y:S05]  /*e8b0*/  LDCU UR4, c[0x0][0x45c] ;  /* 0x00008b80ff0477ac */ /* 0x000e6a0008000800 */
[----:B------:R-:W-:Y:S01]  /*e8c0*/  LEA R205, R205, UR5, 0x1 ;  /* 0x00000005cdcd7c11 */ /* 0x000fe2000f8e08ff */
[----:B------:R-:W1:Y:S03]  /*e8d0*/  LDCU.64 UR6, c[0x0][0x3a0] ;  /* 0x00007400ff0677ac */ /* 0x000e660008000a00 */
[----:B------:R-:W-:Y:S01]  /*e8e0*/  IADD3 R204, PT, PT, R204, R205, RZ ;  /* 0x000000cdcccc7210 */ /* 0x000fe20007ffe0ff */
[C---:B------:R-:W-:Y:S01]  /*e8f0*/  VIADD R228, R205.reuse, 0xc000 ;  /* 0x0000c000cde47836 */ /* 0x040fe20000000000 */
[----:B------:R-:W-:Y:S01]  /*e900*/  IADD3 R227, PT, PT, R205, 0xc040, RZ ;  /* 0x0000c040cde37810 */ /* 0x000fe20007ffe0ff */
[----:B------:R-:W1:Y:S01]  /*e910*/  LDCU.64 UR8, c[0x0][0x3a8] ;  /* 0x00007500ff0877ac */ /* 0x000e620008000a00 */
[----:B--234-:R-:W-:-:S12]  /*e920*/  ULEA UR10, UR10, UR13, 0x18 ;  /* 0x0000000d0a0a7291 */ /* 0x01cfd8000f8ec0ff */
.L_x_2172:
        /* <DEDUP_REMOVED lines=91> */
.L_x_2169:
[----:B------:R-:W-:Y:S01]  /*eee0*/  UMOV UR5, UR10 ;  /* 0x0000000a00057c82 */ /* 0x000fe20008000000 */
[-C--:B------:R-:W-:Y:S02]  /*eef0*/  @!P2 MOV R219, R217.reuse ;  /* 0x000000d900dba202 */ /* 0x080fe40000000f00 */
[----:B------:R-:W-:Y:S02]  /*ef00*/  LEA R231, R231, UR5, 0x1 ;  /* 0x00000005e7e77c11 */ /* 0x000fe4000f8e08ff */
[C---:B------:R-:W-:Y:S02]  /*ef10*/  SHF.L.U32 R29, R28.reuse, 0x5, RZ ;  /* 0x000000051c1d7819 */ /* 0x040fe400000006ff */
[----:B------:R-:W-:Y:S01]  /*ef20*/  SHF.L.U64.HI R28, R28, 0x5, R31 ;  /* 0x000000051c1c7819 */ /* 0x000fe2000001021f */
[----:B------:R-:W-:Y:S01]  /*ef30*/  @!PT LDS RZ, [RZ] ;  /* 0x00000000fffff984 */ /* 0x000fe20000000800 */
[----:B------:R-:W-:Y:S01]  /*ef40*/  @!PT LDS RZ, [RZ] ;  /* 0x00000000fffff984 */ /* 0x000fe20000000800 */
[----:B------:R-:W-:Y:S01]  /*ef50*/  @!PT LDS RZ, [RZ] ;  /* 0x00000000fffff984 */ /* 0x000fe20000000800 */
[----:B------:R2:W-:Y:S01]  /*ef60*/  @!P2 LDGSTS.E.BYPASS.LTC128B.128 [R231+0xc000], desc[UR14][R218.64] ;  /* 0x0c000000dae7afae */ /* 0x0005e2000b981a0e */
[----:B------:R-:W-:Y:S02]  /*ef70*/  IADD3 R30, P0, PT, R29, R218, RZ ;  /* 0x000000da1d1e7210 */ /* 0x000fe40007f1e0ff */
[----:B------:R-:W-:Y:S03]  /*ef80*/  LOP3.LUT R189, R133, 0x400, RZ, 0xc0, !PT ;  /* 0x0000040085bd7812 */ /* 0x000fe600078ec0ff */
[----:B------:R-:W-:Y:S01]  /*ef90*/  @P2 STS.128 [R231+0xc000], RZ ;  /* 0x00c000ffe7002388 */ /* 0x000fe20000000c00 */
[----:B------:R-:W-:Y:S02]  /*efa0*/  IADD3.X R31, PT, PT, R28, R217, RZ, P0, !PT ;  /* 0x000000d91c1f7210 */ /* 0x000fe400007fe4ff */
[-C--:B------:R-:W-:Y:S02]  /*efb0*/  IADD3 R32, P0, PT, R30, R29.reuse, RZ ;  /* 0x0000001d1e207210 */ /* 0x080fe40007f1e0ff */
[----:B------:R-:W-:Y:S02]  /*efc0*/  LOP3.LUT R132, R132, 0x8, R209, 0x78, !PT ;  /* 0x0000000884847812 */ /* 0x000fe400078e78d1 */
[-C--:B------:R-:W-:Y:S02]  /*efd0*/  IADD3.X R33, PT, PT, R31, R28.reuse, RZ, P0, !PT ;  /* 0x0000001c1f217210 */ /* 0x080fe400007fe4ff */
[----:B------:R-:W-:Y:S02]  /*efe0*/  IADD3 R34, P0, PT, R32, R29, RZ ;  /* 0x0000001d20227210 */ /* 0x000fe40007f1e0ff */
[----:B------:R-:W-:Y:S02]  /*eff0*/  LEA R189, R132, R189, 0x1 ;  /* 0x000000bd84bd7211 */ /* 0x000fe400078e08ff */
[-C--:B------:R-:W-:Y:S02]  /*f000*/  IADD3.X R35, PT, PT, R33, R28.reuse, RZ, P0, !PT ;  /* 0x0000001c21237210 */ /* 0x080fe400007fe4ff */
[----:B------:R-:W-:Y:S02]  /*f010*/  IADD3 R36, P0, PT, R34, R29, RZ ;  /* 0x0000001d22247210 */ /* 0x000fe40007f1e0ff */
[----:B------:R-:W-:Y:S02]  /*f020*/  LEA R190, R190, UR5, 0x1 ;  /* 0x00000005bebe7c11 */ /* 0x000fe4000f8e08ff */
[-C--:B------:R-:W-:Y:S02]  /*f030*/  IADD3.X R37, PT, PT, R35, R28.reuse, RZ, P0, !PT ;  /* 0x0000001c23257210 */ /* 0x080fe400007fe4ff */
[----:B------:R-:W-:Y:S02]  /*f040*/  IADD3 R214, PT, PT, R189, UR5, RZ ;  /* 0x00000005bdd67c10 */ /* 0x000fe4000fffe0ff */
[----:B--2---:R-:W-:Y:S02]  /*f050*/  @!P1 MOV R219, R217 ;  /* 0x000000d900db9202 */ /* 0x004fe40000000f00 */
[----:B------:R-:W-:Y:S03]  /*f060*/  ISETP.NE.AND P4, PT, R222, 0x1, PT ;  /* 0x00000001de00780c */ /* 0x000fe60003f85270 */
        /* <DEDUP_REMOVED lines=41> */
[-C--:B---3--:R-:W-:Y:S05]  /*f300*/  IADD3 R32, P0, PT, R30, R29.reuse, RZ ;  /* 0x0000001d1e207210 */ /* 0x088fea0007f1e0ff */
        /* <DEDUP_REMOVED lines=11> */
[----:B--2---:R-:W-:Y:S05]  /*f3c0*/  IADD3 R34, P0, PT, R32, R29, RZ ;  /* 0x0000001d20227210 */ /* 0x004fea0007f1e0ff */
        /* <DEDUP_REMOVED lines=33> */
[----:B------:R-:W4:Y:S06]  /*f5e0*/  LDSM.16.M88.4 R144, [R189+UR5+0x4000] ;  /* 0x00400005bd90783b */ /* 0x000f2c0008000200 */
[----:B------:R-:W5:Y:S06]  /*f5f0*/  LDSM.16.M88.4 R148, [R189+UR5+0x4800] ;  /* 0x00480005bd94783b */ /* 0x000f6c0008000200 */
[----:B------:R-:W1:Y:S06]  /*f600*/  LDSM.16.M88.4 R152, [R189+UR5+0x5000] ;  /* 0x00500005bd98783b */ /* 0x000e6c0008000200 */
[----:B------:R-:W0:Y:S06]  /*f610*/  LDGDEPBAR ;  /* 0x00000000000079af */ /* 0x000e2c0000000000 */
[----:B------:R-:W2:Y:S06]  /*f620*/  LDSM.16.M88.4 R156, [R189+UR5+0x5800] ;  /* 0x00580005bd9c783b */ /* 0x000eac0008000200 */
[----:B------:R-:W3:Y:S06]  /*f630*/  LDSM.16.M88.4 R160, [R189+UR5+0x6000] ;  /* 0x00600005bda0783b */ /* 0x000eec0008000200 */
[----:B------:R-:W3:Y:S01]  /*f640*/  LDSM.16.M88.4 R164, [R189+UR5+0x6800] ;  /* 0x00680005bda4783b */ /* 0x000ee20008000200 */
[C---:B----4-:R-:W-:Y:S05]  /*f650*/  HMMA.16816.F32.BF16 R4, R140.reuse, R144, RZ ;  /* 0x000000908c04723c */ /* 0x050fea00000418ff */
[----:B------:R-:W4:Y:S06]  /*f660*/  LDSM.16.M88.4 R168, [R189+UR5+0x7000] ;  /* 0x00700005bda8783b */ /* 0x000f2c0008000200 */
[----:B------:R-:W4:Y:S01]  /*f670*/  LDSM.16.M88.4 R172, [R189+UR5+0x7800] ;  /* 0x00780005bdac783b */ /* 0x000f220008000200 */
[C---:B------:R-:W-:Y:S05]  /*f680*/  HMMA.16816.F32.BF16 R8, R140.reuse, R146, RZ ;  /* 0x000000928c08723c */ /* 0x040fea00000418ff */
[----:B------:R-:W-:Y:S03]  /*f690*/  LDSM.16.M88.4 R176, [R188] ;  /* 0x00000000bcb0783b */ /* 0x000fe60000000200 */
[C---:B-----5:R-:W-:Y:S03]  /*f6a0*/  HMMA.16816.F32.BF16 R12, R140.reuse, R148, RZ ;  /* 0x000000948c0c723c */ /* 0x060fe600000418ff */
[----:B------:R-:W5:Y:S05]  /*f6b0*/  LDSM.16.M88.4 R180, [R196+0x4000] ;  /* 0x00400000c4b4783b */ /* 0x000f6a0000000200 */
[C---:B------:R-:W-:Y:S01]  /*f6c0*/  HMMA.16816.F32.BF16 R16, R140.reuse, R150, RZ ;  /* 0x000000968c10723c */ /* 0x040fe200000418ff */
[----:B------:R-:W5:Y:S06]  /*f6d0*/  LDSM.16.M88.4 R184, [R196+0x4800] ;  /* 0x00480000c4b8783b */ /* 0x000f6c0000000200 */
[----:B------:R-:W5:Y:S01]  /*f6e0*/  LDSM.16.M88.4 R132, [R196+0x5000] ;  /* 0x00500000c484783b */ /* 0x000f620000000200 */
[C---:B-1----:R-:W-:Y:S01]  /*f6f0*/  HMMA.16816.F32.BF16 R20, R140.reuse, R152, RZ ;  /* 0x000000988c14723c */ /* 0x042fe200000418ff */
[----:B------:R-:W-:Y:S04]  /*f700*/  MOV R152, 0x40 ;  /* 0x0000004000987802 */ /* 0x000fe80000000f00 */
[----:B------:R-:W1:Y:S01]  /*f710*/  LDSM.16.M88.4 R136, [R196+0x5800] ;  /* 0x00580000c488783b */ /* 0x000e620000000200 */
[----:B------:R-:W-:Y:S02]  /*f720*/  SEL R153, R152, 0xffffffc0, !P0 ;  /* 0xffffffc098997807 */ /* 0x000fe40004000000 */
[C---:B------:R-:W-:Y:S02]  /*f730*/  HMMA.16816.F32.BF16 R24, R140.reuse, R154, RZ ;  /* 0x0000009a8c18723c */ /* 0x040fe400000418ff */
[-C--:B------:R-:W-:Y:S01]  /*f740*/  IADD3 R198, PT, PT, R190, R153.reuse, RZ ;  /* 0x00000099bec67210 */ /* 0x080fe20007ffe0ff */
[----:B------:R-:W-:Y:S01]  /*f750*/  LDSM.16.M88.4 R144, [R196+0x6800] ;  /* 0x00680000c490783b */ /* 0x000fe20000000200 */
[----:B------:R-:W-:Y:S02]  /*f760*/  IADD3 R214, PT, PT, R214, R153, RZ ;  /* 0x00000099d6d67210 */ /* 0x000fe40007ffe0ff */
[C---:B------:R-:W-:Y:S02]  /*f770*/  IADD3 R197, PT, PT, R211.reuse, R198, RZ ;  /* 0x000000c6d3c57210 */ /* 0x040fe40007ffe0ff */
[C---:B--2---:R-:W-:Y:S01]  /*f780*/  HMMA.16816.F32.BF16 R28, R140.reuse, R156, RZ ;  /* 0x0000009c8c1c723c */ /* 0x044fe200000418ff */
[----:B------:R-:W-:Y:S01]  /*f790*/  LDSM.16.M88.4 R148, [R196+0x7000] ;  /* 0x00700000c494783b */ /* 0x000fe20000000200 */
[----:B------:R-:W-:Y:S05]  /*f7a0*/  IADD3 R212, PT, PT, R211, R214, RZ ;  /* 0x000000d6d3d47210 */ /* 0x000fea0007ffe0ff */
[----:B------:R-:W-:Y:S01]  /*f7b0*/  LDSM.16.M88.4 R152, [R196+0x7800] ;  /* 0x00780000c498783b */ /* 0x000fe20000000200 */
[C---:B---3--:R-:W-:Y:S05]  /*f7c0*/  HMMA.16816.F32.BF16 R32, R140.reuse, R158, RZ ;  /* 0x0000009e8c20723c */ /* 0x048fea00000418ff */
[----:B------:R-:W-:Y:S03]  /*f7d0*/  LDSM.16.M88.4 R156, [R198] ;  /* 0x00000000c69c783b */ /* 0x000fe60000000200 */
[C---:B------:R-:W-:Y:S03]  /*f7e0*/  HMMA.16816.F32.BF16 R36, R140.reuse, R160, RZ ;  /* 0x000000a08c24723c */ /* 0x040fe600000418ff */
[----:B------:R-:W-:Y:S05]  /*f7f0*/  LDSM.16.M88.4 R192, [R214+0xb000] ;  /* 0x00b00000d6c0783b */ /* 0x000fea0000000200 */
[C---:B------:R-:W-:Y:S01]  /*f800*/  HMMA.16816.F32.BF16 R40, R140.reuse, R162, RZ ;  /* 0x000000a28c28723c */ /* 0x040fe200000418ff */
[----:B------:R-:W-:Y:S06]  /*f810*/  LDSM.16.M88.4 R160, [R214+0x4000] ;  /* 0x00400000d6a0783b */ /* 0x000fec0000000200 */
[----:B------:R-:W-:Y:S01]  /*f820*/  LDSM.16.M88.4 R200, [R212+0x8000] ;  /* 0x00800000d4c8783b */ /* 0x000fe20000000200 */
[C---:B------:R-:W-:Y:S08]  /*f830*/  HMMA.16816.F32.BF16 R44, R140.reuse, R164, RZ ;  /* 0x000000a48c2c723c */ /* 0x040ff000000418ff */
[C---:B------:R-:W-:Y:S01]  /*f840*/  HMMA.16816.F32.BF16 R48, R140.reuse, R166, RZ ;  /* 0x000000a68c30723c */ /* 0x040fe200000418ff */
[----:B------:R-:W-:Y:S07]  /*f850*/  LDSM.16.M88.4 R164, [R214+0x4800] ;  /* 0x00480000d6a4783b */ /* 0x000fee0000000200 */
[C---:B----4-:R-:W-:Y:S08]  /*f860*/  HMMA.16816.F32.BF16 R52, R140.reuse, R168, RZ ;  /* 0x000000a88c34723c */ /* 0x050ff000000418ff */
[C---:B------:R-:W-:Y:S01]  /*f870*/  HMMA.16816.F32.BF16 R56, R140.reuse, R170, RZ ;  /* 0x000000aa8c38723c */ /* 0x040fe200000418ff */
[----:B------:R-:W-:Y:S07]  /*f880*/  LDSM.16.M88.4 R168, [R214+0x5000] ;  /* 0x00500000d6a8783b */ /* 0x000fee0000000200 */
[C---:B------:R-:W-:Y:S08]  /*f890*/  HMMA.16816.F32.BF16 R60, R140.reuse, R172, RZ ;  /* 0x000000ac8c3c723c */ /* 0x040ff000000418ff */
[----:B------:R-:W-:Y:S01]  /*f8a0*/  HMMA.16816.F32.BF16 R64, R140, R174, RZ ;  /* 0x000000ae8c40723c */ /* 0x000fe200000418ff */
[----:B------:R-:W2:Y:S06]  /*f8b0*/  LDSM.16.M88.4 R140, [R196+0x6000] ;  /* 0x00600000c48c783b */ /* 0x000eac0000000200 */
[----:B------:R-:W-:Y:S01]  /*f8c0*/  LDSM.16.M88.4 R172, [R189+UR5+0xb800] ;  /* 0x00b80005bdac783b */ /* 0x000fe20008000200 */
        /* <DEDUP_REMOVED lines=23> */
[----:B------:R-:W-:Y:S06]  /*fa40*/  LDSM.16.M88.4 R152, [R212+0x4800] ;  /* 0x00480000d498783b */ /* 0x000fec0000000200 */
[----:B------:R-:W-:Y:S01]  /*fa50*/  LDSM.16.M88.4 R176, [R214+0x9000] ;  /* 0x00900000d6b0783b */ /* 0x000fe20000000200 */
        /* <DEDUP_REMOVED lines=11> */
[----:B------:R-:W3:Y:S07]  /*fb10*/  LDSM.16.M88.4 R132, [R214+0x7800] ;  /* 0x00780000d684783b */ /* 0x000eee0000000200 */
[C---:B-1----:R-:W-:Y:S08]  /*fb20*/  HMMA.16816.F32.BF16 R36, R156.reuse, R136, R36 ;  /* 0x000000889c24723c */ /* 0x042ff00000041824 */
[C---:B------:R-:W-:Y:S01]  /*fb30*/  HMMA.16816.F32.BF16 R40, R156.reuse, R138, R40 ;  /* 0x0000008a9c28723c */ /* 0x040fe20000041828 */
[----:B------:R-:W1:Y:S07]  /*fb40*/  LDSM.16.M88.4 R136, [R197] ;  /* 0x00000000c588783b */ /* 0x000e6e0000000200 */
[C---:B--2---:R-:W-:Y:S08]  /*fb50*/  HMMA.16816.F32.BF16 R44, R156.reuse, R140, R44 ;  /* 0x0000008c9c2c723c */ /* 0x044ff0000004182c */
[C---:B------:R-:W-:Y:S01]  /*fb60*/  HMMA.16816.F32.BF16 R48, R156.reuse, R142, R48 ;  /* 0x0000008e9c30723c */ /* 0x040fe20000041830 */
[----:B------:R-:W2:Y:S07]  /*fb70*/  LDSM.16.M88.4 R140, [R212+0x6800] ;  /* 0x00680000d48c783b */ /* 0x000eae0000000200 */
[C---:B----4-:R-:W-:Y:S08]  /*fb80*/  HMMA.16816.F32.BF16 R52, R156.reuse, R144, R52 ;  /* 0x000000909c34723c */ /* 0x050ff00000041834 */
[C---:B------:R-:W-:Y:S01]  /*fb90*/  HMMA.16816.F32.BF16 R56, R156.reuse, R146, R56 ;  /* 0x000000929c38723c */ /* 0x040fe20000041838 */
[----:B------:R-:W4:Y:S07]  /*fba0*/  LDSM.16.M88.4 R144, [R212+0x7000] ;  /* 0x00700000d490783b */ /* 0x000f2e0000000200 */
[C---:B---3--:R-:W-:Y:S08]  /*fbb0*/  HMMA.16816.F32.BF16 R60, R156.reuse, R132, R60 ;  /* 0x000000849c3c723c */ /* 0x048ff0000004183c */
[----:B------:R-:W-:Y:S01]  /*fbc0*/  HMMA.16816.F32.BF16 R64, R156, R134, R64 ;  /* 0x000000869c40723c */ /* 0x000fe20000041840 */
[----:B------:R-:W3:Y:S06]  /*fbd0*/  LDSM.16.M88.4 R132, [R212+0x7800] ;  /* 0x00780000d484783b */ /* 0x000eec0000000200 */
        /* <DEDUP_REMOVED lines=19> */
[C---:B----4-:R-:W-:Y:S08]  /*fd10*/  HMMA.16816.F32.BF16 R52, R136.reuse, R144, R52 ;  /* 0x000000908834723c */ /* 0x050ff00000041834 */
[C---:B------:R-:W-:Y:S01]  /*fd20*/  HMMA.16816.F32.BF16 R56, R136.reuse, R146, R56 ;  /* 0x000000928838723c */ /* 0x040fe20000041838 */
[----:B------:R-:W4:Y:S07]  /*fd30*/  LDSM.16.M88.4 R144, [R189+UR5+0x9800] ;  /* 0x00980005bd90783b */ /* 0x000f2e0008000200 */
[C---:B---3--:R-:W-:Y:S08]  /*fd40*/  HMMA.16816.F32.BF16 R60, R136.reuse, R132, R60 ;  /* 0x00000084883c723c */ /* 0x048ff0000004183c */
[----:B------:R-:W-:Y:S01]  /*fd50*/  HMMA.16816.F32.BF16 R64, R136, R134, R64 ;  /* 0x000000868840723c */ /* 0x000fe20000041840 */
[----:B------:R-:W-:Y:S06]  /*fd60*/  LDSM.16.M88.4 R132, [R188+0x2000] ;  /* 0x00200000bc84783b */ /* 0x000fec0000000200 */
[----:B------:R-:W3:Y:S01]  /*fd70*/  LDSM.16.M88.4 R136, [R196+0x8000] ;  /* 0x00800000c488783b */ /* 0x000ee20000000200 */
[C---:B-1----:R-:W-:Y:S05]  /*fd80*/  HMMA.16816.F32.BF16 R4, R148.reuse, R152, R4 ;  /* 0x000000989404723c */ /* 0x042fea0000041804 */
[----:B------:R-:W-:Y:S03]  /*fd90*/  LDSM.16.M88.4 R188, [R214+0xa800] ;  /* 0x00a80000d6bc783b */ /* 0x000fe60000000200 */
[C---:B------:R-:W-:Y:S03]  /*fda0*/  HMMA.16816.F32.BF16 R8, R148.reuse, R154, R8 ;  /* 0x0000009a9408723c */ /* 0x040fe60000041808 */
[----:B------:R-:W1:Y:S05]  /*fdb0*/  LDSM.16.M88.4 R152, [R196+0x8800] ;  /* 0x00880000c498783b */ /* 0x000e6a0000000200 */
        /* <DEDUP_REMOVED lines=20> */
[----:B------:R-:W5:Y:S06]  /*ff00*/  LDSM.16.M88.4 R148, [R196+0xa000] ;  /* 0x00a00000c494783b */ /* 0x000f6c0000000200 */
[----:B------:R-:W5:Y:S01]  /*ff10*/  LDSM.16.M88.4 R172, [R214+0x8000] ;  /* 0x00800000d6ac783b */ /* 0x000f620000000200 */
[C---:B---3--:R-:W-:Y:S05]  /*ff20*/  HMMA.16816.F32.BF16 R4, R132.reuse, R136, R4 ;  /* 0x000000888404723c */ /* 0x048fea0000041804 */
[----:B------:R-:W-:Y:S03]  /*ff30*/  LDSM.16.M88.4 R196, [R197+0x2000] ;  /* 0x00200000c5c4783b */ /* 0x000fe60000000200 */
[C---:B------:R-:W-:Y:S03]  /*ff40*/  HMMA.16816.F32.BF16 R8, R132.reuse, R138, R8 ;  /* 0x0000008a8408723c */ /* 0x040fe60000041808 */
[----:B------:R-:W3:Y:S05]  /*ff50*/  LDSM.16.M88.4 R136, [R214+0x8800] ;  /* 0x00880000d688783b */ /* 0x000eea0000000200 */
[C---:B-1----:R-:W-:Y:S08]  /*ff60*/  HMMA.16816.F32.BF16 R12, R132.reuse, R152, R12 ;  /* 0x00000098840c723c */ /* 0x042ff0000004180c */
[C---:B------:R-:W-:Y:S01]  /*ff70*/  HMMA.16816.F32.BF16 R16, R132.reuse, R154, R16 ;  /* 0x0000009a8410723c */ /* 0x040fe20000041810 */
[----:B------:R-:W1:Y:S07]  /*ff80*/  LDSM.16.M88.4 R152, [R214+0xb800] ;  /* 0x00b80000d698783b */ /* 0x000e6e0000000200 */
[C---:B--2---:R-:W-:Y:S08]  /*ff90*/  HMMA.16816.F32.BF16 R20, R132.reuse, R140, R20 ;  /* 0x0000008c8414723c */ /* 0x044ff00000041814 */
        /* <DEDUP_REMOVED lines=12> */
[C---:B------:R-:W-:Y:S08]  /*10060*/  HMMA.16816.F32.BF16 R4, R168.reuse, R172, R4 ;  /* 0x000000aca804723c */ /* 0x040ff00000041804 */
[C---:B------:R-:W-:Y:S08]  /*10070*/  HMMA.16816.F32.BF16 R8, R168.reuse, R174, R8 ;  /* 0x000000aea808723c */ /* 0x040ff00000041808 */
[C---:B---3--:R-:W-:Y:S08]  /*10080*/  HMMA.16816.F32.BF16 R12, R168.reuse, R136, R12 ;  /* 0x00000088a80c723c */ /* 0x048ff0000004180c */
[C---:B------:R-:W-:Y:S01]  /*10090*/  HMMA.16816.F32.BF16 R16, R168.reuse, R138, R16 ;  /* 0x0000008aa810723c */ /* 0x040fe20000041810 */
[----:B------:R-:W3:Y:S07]  /*100a0*/  LDSM.16.M88.4 R136, [R212+0x9000] ;  /* 0x00900000d488783b */ /* 0x000eee0000000200 */
        /* <DEDUP_REMOVED lines=19> */
[C---:B------:R-:W-:Y:S01]  /*101e0*/  HMMA.16816.F32.BF16 R16, R196.reuse, R134, R16 ;  /* 0x00000086c410723c */ /* 0x040fe20000041810 */
[----:B------:R-:W1:Y:S01]  /*101f0*/  MUFU.TANH R195, R195 ;  /* 0x000000c300c37308 */ /* 0x000e620000002400 */
[----:B------:R-:W2:Y:S01]  /*10200*/  LDSM.16.M88.4 R132, [R212+0x9800] ;  /* 0x00980000d484783b */ /* 0x000ea20000000200 */
[----:B------:R-:W-:Y:S01]  /*10210*/  FMUL.FTZ R235, R8, UR11 ;  /* 0x0000000b08eb7c20 */ /* 0x000fe20008410000 */
[----:B------:R-:W-:Y:S01]  /*10220*/  FMUL.FTZ R237, R9, UR11 ;  /* 0x0000000b09ed7c20 */ /* 0x000fe20008410000 */
[----:B------:R-:W-:Y:S01]  /*10230*/  FMUL.FTZ R239, R10, UR11 ;  /* 0x0000000b0aef7c20 */ /* 0x000fe20008410000 */
[----:B------:R-:W-:Y:S02]  /*10240*/  FMUL.FTZ R241, R11, UR11 ;  /* 0x0000000b0bf17c20 */ /* 0x000fe40008410000 */
[C---:B---3--:R-:W-:Y:S03]  /*10250*/  HMMA.16816.F32.BF16 R20, R196.reuse, R136, R20 ;  /* 0x00000088c414723c */ /* 0x048fe60000041814 */
[----:B------:R-:W3:Y:S01]  /*10260*/  MUFU.TANH R201, R201 ;  /* 0x000000c900c97308 */ /* 0x000ee20000002400 */
[----:B------:R-:W-:Y:S01]  /*10270*/  FMUL.FTZ R247, R12, UR11 ;  /* 0x0000000b0cf77c20 */ /* 0x000fe20008410000 */
[----:B------:R-:W-:Y:S01]  /*10280*/  FMUL.FTZ R243, R13, UR11 ;  /* 0x0000000b0df37c20 */ /* 0x000fe20008410000 */
[----:B------:R-:W-:Y:S01]  /*10290*/  FMUL.FTZ R249, R14, UR11 ;  /* 0x0000000b0ef97c20 */ /* 0x000fe20008410000 */
[----:B------:R-:W-:Y:S01]  /*102a0*/  FMUL.FTZ R245, R15, UR11 ;  /* 0x0000000b0ff57c20 */ /* 0x000fe20008410000 */
[C---:B------:R-:W-:Y:S05]  /*102b0*/  HMMA.16816.F32.BF16 R24, R196.reuse, R138, R24 ;  /* 0x0000008ac418723c */ /* 0x040fea0000041818 */
[----:B------:R-:W4:Y:S01]  /*102c0*/  MUFU.TANH R203, R203 ;  /* 0x000000cb00cb7308 */ /* 0x000f220000002400 */
[----:B------:R-:W5:Y:S01]  /*102d0*/  LDSM.16.M88.4 R136, [R212+0xa000] ;  /* 0x00a00000d488783b */ /* 0x000f620000000200 */
[----:B------:R-:W-:Y:S01]  /*102e0*/  FMUL.FTZ R200, R16, UR11 ;  /* 0x0000000b10c87c20 */ /* 0x000fe20008410000 */
[----:B------:R-:W-:Y:S01]  /*102f0*/  FMUL.FTZ R251, R17, UR11 ;  /* 0x0000000b11fb7c20 */ /* 0x000fe20008410000 */
[----:B------:R-:W-:Y:S01]  /*10300*/  FMUL.FTZ R202, R18, UR11 ;  /* 0x0000000b12ca7c20 */ /* 0x000fe20008410000 */
[----:B------:R-:W-:Y:S05]  /*10310*/  FMUL.FTZ R194, R19, UR11 ;  /* 0x0000000b13c27c20 */ /* 0x000fea0008410000 */
[----:B------:R-:W1:Y:S01]  /*10320*/  MUFU.TANH R219, R219 ;  /* 0x000000db00db7308 */ /* 0x000e620000002400 */
[----:B------:R-:W-:Y:S01]  /*10330*/  FMUL.FTZ R191, R20, UR11 ;  /* 0x0000000b14bf7c20 */ /* 0x000fe20008410000 */
[----:B------:R-:W-:Y:S01]  /*10340*/  FMUL.FTZ R236, R23, UR11 ;  /* 0x0000000b17ec7c20 */ /* 0x000fe20008410000 */
[----:B------:R-:W-:Y:S01]  /*10350*/  FMUL.FTZ R193, R22, UR11 ;  /* 0x0000000b16c17c20 */ /* 0x000fe20008410000 */
[----:B------:R-:W-:Y:S06]  /*10360*/  FMUL.FTZ R232, R21, UR11 ;  /* 0x0000000b15e87c20 */ /* 0x000fec0008410000 */
[----:B------:R3:W1:Y:S01]  /*10370*/  MUFU.TANH R165, R191 ;  /* 0x000000bf00a57308 */ /* 0x0006620000002400 */
[----:B------:R-:W-:Y:S01]  /*10380*/  FMUL.FTZ R192, R24, UR11 ;  /* 0x0000000b18c07c20 */ /* 0x000fe20008410000 */
[----:B------:R-:W-:Y:S08]  /*10390*/  FMUL.FTZ R234, R25, UR11 ;  /* 0x0000000b19ea7c20 */ /* 0x000ff00008410000 */
[----:B------:R4:W1:Y:S01]  /*103a0*/  MUFU.TANH R162, R236 ;  /* 0x000000ec00a27308 */ /* 0x0008620000002400 */
[C---:B--2---:R-:W-:Y:S09]  /*103b0*/  HMMA.16816.F32.BF16 R28, R196.reuse, R132, R28 ;  /* 0x00000084c41c723c */ /* 0x044ff2000004181c */
[----:B------:R2:W1:Y:S01]  /*103c0*/  MUFU.TANH R169, R192 ;  /* 0x000000c000a97308 */ /* 0x0004620000002400 */
[C---:B------:R-:W-:Y:S09]  /*103d0*/  HMMA.16816.F32.BF16 R32, R196.reuse, R134, R32 ;  /* 0x00000086c420723c */ /* 0x040ff20000041820 */
[----:B------:R1:W1:Y:S01]  /*103e0*/  MUFU.TANH R164, R193 ;  /* 0x000000c100a47308 */ /* 0x0002620000002400 */
[C---:B-----5:R-:W-:Y:S03]  /*103f0*/  HMMA.16816.F32.BF16 R36, R196.reuse, R136, R36 ;  /* 0x00000088c424723c */ /* 0x060fe60000041824 */
[----:B---3--:R-:W-:Y:S01]  /*10400*/  FMUL.FTZ R191, R28, UR11 ;  /* 0x0000000b1cbf7c20 */ /* 0x008fe20008410000 */
[----:B----4-:R-:W-:Y:S01]  /*10410*/  FMUL.FTZ R236, R29, UR11 ;  /* 0x0000000b1dec7c20 */ /* 0x010fe20008410000 */
[----:B------:R-:W-:Y:S04]  /*10420*/  FMUL.FTZ R135, R31, UR11 ;  /* 0x0000000b1f877c20 */ /* 0x000fe80008410000 */
[----:B------:R3:W4:Y:S01]  /*10430*/  MUFU.TANH R181, R191 ;  /* 0x000000bf00b57308 */ /* 0x0007220000002400 */
[----:B--2---:R-:W-:Y:S01]  /*10440*/  FMUL.FTZ R192, R30, UR11 ;  /* 0x0000000b1ec07c20 */ /* 0x004fe20008410000 */
[C---:B------:R-:W-:Y:S01]  /*10450*/  HMMA.16816.F32.BF16 R40, R196.reuse, R138, R40 ;  /* 0x0000008ac428723c */ /* 0x040fe20000041828 */
[----:B------:R-:W2:Y:S02]  /*10460*/  LDSM.16.M88.4 R28, [R212+0xa800] ;  /* 0x00a80000d41c783b */ /* 0x000ea40000000200 */
[----:B------:R-:W-:Y:S01]  /*10470*/  FMUL.FTZ R33, R33, UR11 ;  /* 0x0000000b21217c20 */ /* 0x000fe20008410000 */
[----:B------:R-:W-:Y:S01]  /*10480*/  FMUL.FTZ R34, R34, UR11 ;  /* 0x0000000b22227c20 */ /* 0x000fe20008410000 */
[----:B------:R-:W-:Y:S03]  /*10490*/  FMUL.FTZ R35, R35, UR11 ;  /* 0x0000000b23237c20 */ /* 0x000fe60008410000 */
[----:B------:R5:W2:Y:S01]  /*104a0*/  MUFU.TANH R163, R232 ;  /* 0x000000e800a37308 */ /* 0x000aa20000002400 */
[----:B------:R-:W-:Y:S01]  /*104b0*/  FMUL.FTZ R134, R32, UR11 ;  /* 0x0000000b20867c20 */ /* 0x000fe20008410000 */
[----:B-1----:R-:W-:Y:S01]  /*104c0*/  FMUL.FTZ R193, R27, UR11 ;  /* 0x0000000b1bc17c20 */ /* 0x002fe20008410000 */
[----:B------:R-:W-:Y:S01]  /*104d0*/  FMUL.FTZ R36, R36, UR11 ;  /* 0x0000000b24247c20 */ /* 0x000fe20008410000 */
[----:B------:R-:W-:Y:S01]  /*104e0*/  FMUL.FTZ R38, R38, UR11 ;  /* 0x0000000b26267c20 */ /* 0x000fe20008410000 */
[----:B------:R-:W-:Y:S05]  /*104f0*/  FMUL.FTZ R39, R39, UR11 ;  /* 0x0000000b27277c20 */ /* 0x000fea0008410000 */
[----:B------:R-:W1:Y:S01]  /*10500*/  MUFU.TANH R183, R33 ;  /* 0x0000002100b77308 */ /* 0x000e620000002400 */
[----:B---3--:R-:W-:Y:S01]  /*10510*/  FMUL.FTZ R191, R37, UR11 ;  /* 0x0000000b25bf7c20 */ /* 0x008fe20008410000 */
[----:B------:R-:W-:Y:S01]  /*10520*/  FMUL.FTZ R37, R40, UR11 ;  /* 0x0000000b28257c20 */ /* 0x000fe20008410000 */
[----:B------:R-:W-:Y:S01]  /*10530*/  FMUL.FTZ R41, R41, UR11 ;  /* 0x0000000b29297c20 */ /* 0x000fe20008410000 */
[----:B------:R-:W-:Y:S06]  /*10540*/  FMUL.FTZ R42, R42, UR11 ;  /* 0x0000000b2a2a7c20 */ /* 0x000fec0008410000 */
[----:B------:R-:W3:Y:S01]  /*10550*/  MUFU.TANH R182, R34 ;  /* 0x0000002200b67308 */ /* 0x000ee20000002400 */
[----:B-----5:R-:W-:Y:S01]  /*10560*/  FMUL.FTZ R232, R26, UR11 ;  /* 0x0000000b1ae87c20 */ /* 0x020fe20008410000 */
[----:B------:R-:W-:Y:S08]  /*10570*/  FMUL.FTZ R43, R43, UR11 ;  /* 0x0000000b2b2b7c20 */ /* 0x000ff00008410000 */
[----:B------:R5:W1:Y:S10]  /*10580*/  MUFU.TANH R190, R35 ;  /* 0x0000002300be7308 */ /* 0x000a740000002400 */
[----:B------:R-:W1:Y:S01]  /*10590*/  MUFU.TANH R176, R193 ;  /* 0x000000c100b07308 */ /* 0x000e620000002400 */
[C---:B--2---:R-:W-:Y:S09]  /*105a0*/  HMMA.16816.F32.BF16 R44, R196.reuse, R28, R44 ;  /* 0x0000001cc42c723c */ /* 0x044ff2000004182c */
[----:B------:R2:W1:Y:S01]  /*105b0*/  MUFU.TANH R193, R36 ;  /* 0x0000002400c17308 */ /* 0x0004620000002400 */
[----:B-----5:R-:W5:Y:S01]  /*105c0*/  LDSM.16.M88.4 R32, [R212+0xb000] ;  /* 0x00b00000d420783b */ /* 0x020f620000000200 */
[C---:B------:R-:W-:Y:S05]  /*105d0*/  HMMA.16816.F32.BF16 R48, R196.reuse, R30, R48 ;  /* 0x0000001ec430723c */ /* 0x040fea0000041830 */
[----:B------:R-:W4:Y:S03]  /*105e0*/  LDSM.16.M88.4 R28, [R212+0xb800] ;  /* 0x00b80000d41c783b */ /* 0x000f260000000200 */
[----:B------:R-:W1:Y:S01]  /*105f0*/  MUFU.TANH R180, R192 ;  /* 0x000000c000b47308 */ /* 0x000e620000002400 */
[----:B------:R-:W-:Y:S04]  /*10600*/  DEPBAR.LE SB0, 0x0 ;  /* 0x000080000000791a */ /* 0x000fe80000000000 */
[----:B------:R-:W-:Y:S05]  /*10610*/  FMUL.FTZ R45, R45, UR11 ;  /* 0x0000000b2d2d7c20 */ /* 0x000fea0008410000 */
[----:B------:R-:W1:Y:S01]  /*10620*/  MUFU.TANH R178, R135 ;  /* 0x0000008700b27308 */ /* 0x000e620000002400 */
[----:B------:R-:W-:Y:S01]  /*10630*/  BAR.SYNC.DEFER_BLOCKING 0x0 ;  /* 0x0000000000007b1d */ /* 0x000fe20000010000 */
[----:B--2---:R-:W-:Y:S01]  /*10640*/  FMUL.FTZ R36, R44, UR11 ;  /* 0x0000000b2c247c20 */ /* 0x004fe20008410000 */
[----:B------:R-:W-:Y:S01]  /*10650*/  FMUL.FTZ R46, R46, UR11 ;  /* 0x0000000b2e2e7c20 */ /* 0x000fe20008410000 */
[----:B------:R-:W-:Y:S01]  /*10660*/  FMUL.FTZ R47, R47, UR11 ;  /* 0x0000000b2f2f7c20 */ /* 0x000fe20008410000 */
[----:B------:R-:W-:Y:S01]  /*10670*/  FMUL.FTZ R49, R49, UR11 ;  /* 0x0000000b31317c20 */ /* 0x000fe20008410000 */
[----:B------:R-:W-:Y:S04]  /*10680*/  FMUL.FTZ R50, R50, UR11 ;  /* 0x0000000b32327c20 */ /* 0x000fe80008410000 */
[----:B------:R-:W2:Y:S01]  /*10690*/  MUFU.TANH R185, R134 ;  /* 0x0000008600b97308 */ /* 0x000ea20000002400 */
[----:B------:R-:W-:Y:S09]  /*106a0*/  FMUL.FTZ R51, R51, UR11 ;  /* 0x0000000b33337c20 */ /* 0x000ff20008410000 */
[----:B------:R-:W1:Y:S10]  /*106b0*/  MUFU.TANH R235, R235 ;  /* 0x000000eb00eb7308 */ /* 0x000e740000002400 */
[----:B------:R-:W1:Y:S01]  /*106c0*/  MUFU.TANH R237, R237 ;  /* 0x000000ed00ed7308 */ /* 0x000e620000002400 */
[C---:B-----5:R-:W-:Y:S05]  /*106d0*/  HMMA.16816.F32.BF16 R52, R196.reuse, R32, R52 ;  /* 0x00000020c434723c */ /* 0x060fea0000041834 */
[----:B------:R-:W-:Y:S04]  /*106e0*/  FMUL.FTZ R32, R48, UR11 ;  /* 0x0000000b30207c20 */ /* 0x000fe80008410000 */
[----:B------:R-:W1:Y:S01]  /*106f0*/  MUFU.TANH R239, R239 ;  /* 0x000000ef00ef7308 */ /* 0x000e620000002400 */
[C---:B------:R-:W-:Y:S09]  /*10700*/  HMMA.16816.F32.BF16 R56, R196.reuse, R34, R56 ;  /* 0x00000022c438723c */ /* 0x040ff20000041838 */
[----:B------:R5:W1:Y:S01]  /*10710*/  MUFU.TANH R173, R32 ;  /* 0x0000002000ad7308 */ /* 0x000a620000002400 */
[C---:B----4-:R-:W-:Y:S03]  /*10720*/  HMMA.16816.F32.BF16 R60, R196.reuse, R28, R60 ;  /* 0x0000001cc43c723c */ /* 0x050fe6000004183c */
[----:B------:R-:W-:Y:S01]  /*10730*/  FMUL.FTZ R52, R52, UR11 ;  /* 0x0000000b34347c20 */ /* 0x000fe20008410000 */
[----:B------:R-:W-:Y:S01]  /*10740*/  FMUL.FTZ R53, R53, UR11 ;  /* 0x0000000b35357c20 */ /* 0x000fe20008410000 */
[----:B------:R-:W-:Y:S01]  /*10750*/  FMUL.FTZ R54, R54, UR11 ;  /* 0x0000000b36367c20 */ /* 0x000fe20008410000 */
[----:B------:R-:W-:Y:S03]  /*10760*/  FMUL.FTZ R55, R55, UR11 ;  /* 0x0000000b37377c20 */ /* 0x000fe60008410000 */
[----:B------:R-:W4:Y:S01]  /*10770*/  MUFU.TANH R241, R241 ;  /* 0x000000f100f17308 */ /* 0x000f220000002400 */
[----:B------:R-:W-:Y:S03]  /*10780*/  HMMA.16816.F32.BF16 R64, R196, R30, R64 ;  /* 0x0000001ec440723c */ /* 0x000fe60000041840 */
[----:B------:R-:W-:Y:S01]  /*10790*/  FMUL.FTZ R57, R57, UR11 ;  /* 0x0000000b39397c20 */ /* 0x000fe20008410000 */
[----:B------:R-:W-:Y:S01]  /*107a0*/  FMUL.FTZ R58, R58, UR11 ;  /* 0x0000000b3a3a7c20 */ /* 0x000fe20008410000 */
[----:B------:R-:W-:Y:S04]  /*107b0*/  FMUL.FTZ R59, R59, UR11 ;  /* 0x0000000b3b3b7c20 */ /* 0x000fe80008410000 */
[----:B------:R-:W1:Y:S01]  /*107c0*/  MUFU.TANH R247, R247 ;  /* 0x000000f700f77308 */ /* 0x000e620000002400 */
[----:B-----5:R-:W-:Y:S01]  /*107d0*/  FMUL.FTZ R32, R56, UR11 ;  /* 0x0000000b38207c20 */ /* 0x020fe20008410000 */
        /* <DEDUP_REMOVED lines=125> */
.L_x_2171:
        /* <DEDUP_REMOVED lines=18> */
[----:B------:R-:W-:Y:S02]  /*110d0*/  IMAD.X R17, R15, 0x1, R6, P4 ;  /* 0x000000010f117824 */ /* 0x000fe400020e0606 */
        /* <DEDUP_REMOVED lines=80> */
.L_x_2170:
[----:B---3--:R-:W-:Y:S01]  /*115e0*/  I2FP.F32.U32 R5, R223 ;  /* 0x000000df00057245 */ /* 0x008fe20000201000 */
[----:B------:R-:W-:Y:S01]  /*115f0*/  LDSM.16.MT88.4 R12, [R205+0xc000] ;  /* 0x00c00000cd0c783b */ /* 0x000fe20000004200 */
[C---:B------:R-:W-:Y:S02]  /*11600*/  IADD3 R6, PT, PT, R223.reuse, -0x38, RZ ;  /* 0xffffffc8df067810 */ /* 0x040fe40007ffe0ff */
[C---:B------:R-:W-:Y:S01]  /*11610*/  IADD3 R4, PT, PT, R223.reuse, -0x40, RZ ;  /* 0xffffffc0df047810 */ /* 0x040fe20007ffe0ff */
[CC--:B-1----:R-:W-:Y:S01]  /*11620*/  FFMA.FTZ R193, R0.reuse, R5.reuse, R193 ;  /* 0x0000000500c17223 */ /* 0x0c2fe200000100c1 */
[C---:B------:R-:W-:Y:S01]  /*11630*/  FFMA.FTZ R192, R0.reuse, R5, R192 ;  /* 0x0000000500c07223 */ /* 0x040fe200000100c0 */
[C---:B------:R-:W-:Y:S02]  /*11640*/  IADD3 R5, PT, PT, R223.reuse, -0x20, RZ ;  /* 0xffffffe0df057810 */ /* 0x040fe40007ffe0ff */
[----:B------:R-:W-:Y:S01]  /*11650*/  I2FP.F32.U32 R6, R6 ;  /* 0x0000000600067245 */ /* 0x000fe20000201000 */
[----:B------:R-:W-:Y:S01]  /*11660*/  LDSM.16.MT88.4 R20, [R204+0xc000] ;  /* 0x00c00000cc14783b */ /* 0x000fe20000004200 */
[----:B------:R-:W-:Y:S02]  /*11670*/  I2FP.F32.U32 R5, R5 ;  /* 0x0000000500057245 */ /* 0x000fe40000201000 */
[----:B------:R-:W-:Y:S01]  /*11680*/  I2FP.F32.U32 R4, R4 ;  /* 0x0000000400047245 */ /* 0x000fe20000201000 */
[CC--:B------:R-:W-:Y:S01]  /*11690*/  FFMA.FTZ R235, R0.reuse, R6.reuse, R235 ;  /* 0x0000000600eb7223 */ /* 0x0c0fe200000100eb */
[C---:B------:R-:W-:Y:S01]  /*116a0*/  FFMA.FTZ R239, R0.reuse, R6, R239 ;  /* 0x0000000600ef7223 */ /* 0x040fe200000100ef */
[CC--:B------:R-:W-:Y:S01]  /*116b0*/  FFMA.FTZ R165, R0.reuse, R5.reuse, R165 ;  /* 0x0000000500a57223 */ /* 0x0c0fe200000100a5 */
[C---:B------:R-:W-:Y:S01]  /*116c0*/  FFMA.FTZ R164, R0.reuse, R5, R164 ;  /* 0x0000000500a47223 */ /* 0x040fe200000100a4 */
[C---:B------:R-:W-:Y:S01]  /*116d0*/  IADD3 R5, PT, PT, R223.reuse, -0x17, RZ ;  /* 0xffffffe9df057810 */ /* 0x040fe20007ffe0ff */
[CC--:B------:R-:W-:Y:S01]  /*116e0*/  FFMA.FTZ R203, R0.reuse, R4.reuse, R203 ;  /* 0x0000000400cb7223 */ /* 0x0c0fe200000100cb */
[C---:B------:R-:W-:Y:S01]  /*116f0*/  IADD3 R6, PT, PT, R223.reuse, -0x18, RZ ;  /* 0xffffffe8df067810 */ /* 0x040fe20007ffe0ff */
[C---:B------:R-:W-:Y:S01]  /*11700*/  FFMA.FTZ R195, R0.reuse, R4, R195 ;  /* 0x0000000400c37223 */ /* 0x040fe200000100c3 */
[----:B------:R-:W-:Y:S01]  /*11710*/  I2FP.F32.U32 R5, R5 ;  /* 0x0000000500057245 */ /* 0x000fe20000201000 */
[----:B------:R-:W-:Y:S01]  /*11720*/  LDSM.16.MT88.4 R44, [R205+0x10000] ;  /* 0x01000000cd2c783b */ /* 0x000fe20000004200 */
[----:B------:R-:W-:Y:S02]  /*11730*/  I2FP.F32.U32 R6, R6 ;  /* 0x0000000600067245 */ /* 0x000fe40000201000 */
[C---:B------:R-:W-:Y:S01]  /*11740*/  IADD3 R4, PT, PT, R223.reuse, -0x37, RZ ;  /* 0xffffffc9df047810 */ /* 0x040fe20007ffe0ff */
[CC--:B------:R-:W-:Y:S01]  /*11750*/  FFMA.FTZ R167, R0.reuse, R5.reuse, R167 ;  /* 0x0000000500a77223 */ /* 0x0c0fe200000100a7 */
[C---:B------:R-:W-:Y:S01]  /*11760*/  FFMA.FTZ R176, R0.reuse, R5, R176 ;  /* 0x0000000500b07223 */ /* 0x040fe200000100b0 */
[C---:B------:R-:W-:Y:S01]  /*11770*/  IADD3 R5, PT, PT, R223.reuse, -0x8, RZ ;  /* 0xfffffff8df057810 */ /* 0x040fe20007ffe0ff */
[CC--:B------:R-:W-:Y:S01]  /*11780*/  FFMA.FTZ R169, R0.reuse, R6.reuse, R169 ;  /* 0x0000000600a97223 */ /* 0x0c0fe200000100a9 */
[C---:B------:R-:W-:Y:S01]  /*11790*/  FFMA.FTZ R166, R0.reuse, R6, R166 ;  /* 0x0000000600a67223 */ /* 0x040fe200000100a6 */
[C---:B------:R-:W-:Y:S01]  /*117a0*/  IADD3 R6, PT, PT, R223.reuse, -0xf, RZ ;  /* 0xfffffff1df067810 */ /* 0x040fe20007ffe0ff */
[----:B------:R-:W-:Y:S01]  /*117b0*/  LDSM.16.MT88.4 R52, [R204+0x10000] ;  /* 0x01000000cc34783b */ /* 0x000fe20000004200 */
[----:B------:R-:W-:Y:S02]  /*117c0*/  I2FP.F32.U32 R5, R5 ;  /* 0x0000000500057245 */ /* 0x000fe40000201000 */
[----:B------:R-:W-:Y:S02]  /*117d0*/  I2FP.F32.U32 R4, R4 ;  /* 0x0000000400047245 */ /* 0x000fe40000201000 */
[----:B------:R-:W-:Y:S01]  /*117e0*/  I2FP.F32.U32 R6, R6 ;  /* 0x0000000600067245 */ /* 0x000fe20000201000 */
[CC--:B------:R-:W-:Y:S01]  /*117f0*/  FFMA.FTZ R185, R0.reuse, R5.reuse, R185 ;  /* 0x0000000500b97223 */ /* 0x0c0fe200000100b9 */
[C---:B------:R-:W-:Y:S01]  /*11800*/  FFMA.FTZ R182, R0.reuse, R5, R182 ;  /* 0x0000000500b67223 */ /* 0x040fe200000100b6 */
[C---:B------:R-:W-:Y:S01]  /*11810*/  IADD3 R5, PT, PT, R223.reuse, 0x8, RZ ;  /* 0x00000008df057810 */ /* 0x040fe20007ffe0ff */
[CC--:B------:R-:W-:Y:S01]  /*11820*/  FFMA.FTZ R237, R0.reuse, R4.reuse, R237 ;  /* 0x0000000400ed7223 */ /* 0x0c0fe200000100ed */
[C---:B------:R-:W-:Y:S01]  /*11830*/  FFMA.FTZ R241, R0.reuse, R4, R241 ;  /* 0x0000000400f17223 */ /* 0x040fe200000100f1 */
[C---:B------:R-:W-:Y:S01]  /*11840*/  IADD3 R4, PT, PT, R223.reuse, -0x1f, RZ ;  /* 0xffffffe1df047810 */ /* 0x040fe20007ffe0ff */
[CC--:B------:R-:W-:Y:S01]  /*11850*/  FFMA.FTZ R179, R0.reuse, R6.reuse, R179 ;  /* 0x0000000600b37223 */ /* 0x0c0fe200000100b3 */
[----:B------:R-:W-:Y:S01]  /*11860*/  I2FP.F32.U32 R5, R5 ;  /* 0x0000000500057245 */ /* 0x000fe20000201000 */
[C---:B------:R-:W-:Y:S01]  /*11870*/  FFMA.FTZ R178, R0.reuse, R6, R178 ;  /* 0x0000000600b27223 */ /* 0x040fe200000100b2 */
[C---:B------:R-:W-:Y:S02]  /*11880*/  IADD3 R6, PT, PT, R223.reuse, 0x1, RZ ;  /* 0x00000001df067810 */ /* 0x040fe40007ffe0ff */
[C---:B------:R-:W-:Y:S01]  /*11890*/  IADD3 R8, PT, PT, R223.reuse, -0x3f, RZ ;  /* 0xffffffc1df087810 */ /* 0x040fe20007ffe0ff */
[CC--:B------:R-:W-:Y:S01]  /*118a0*/  FFMA.FTZ R189, R0.reuse, R5.reuse, R189 ;  /* 0x0000000500bd7223 */ /* 0x0c0fe200000100bd */
[----:B------:R-:W-:Y:S01]  /*118b0*/  I2FP.F32.U32 R4, R4 ;  /* 0x0000000400047245 */ /* 0x000fe20000201000 */
[C---:B------:R-:W-:Y:S01]  /*118c0*/  FFMA.FTZ R186, R0.reuse, R5, R186 ;  /* 0x0000000500ba7223 */ /* 0x040fe200000100ba */
[----:B------:R-:W-:Y:S02]  /*118d0*/  I2FP.F32.U32 R6, R6 ;  /* 0x0000000600067245 */ /* 0x000fe40000201000 */
[C---:B------:R-:W-:Y:S01]  /*118e0*/  IADD3 R5, PT, PT, R223.reuse, 0x11, RZ ;  /* 0x00000011df057810 */ /* 0x040fe20007ffe0ff */
[C---:B------:R-:W-:Y:S01]  /*118f0*/  FFMA.FTZ R163, R0.reuse, R4, R163 ;  /* 0x0000000400a37223 */ /* 0x040fe200000100a3 */
[----:B------:R-:W-:Y:S01]  /*11900*/  I2FP.F32.U32 R8, R8 ;  /* 0x0000000800087245 */ /* 0x000fe20000201000 */
[C---:B------:R-:W-:Y:S01]  /*11910*/  FFMA.FTZ R162, R0.reuse, R4, R162 ;  /* 0x0000000400a27223 */ /* 0x040fe200000100a2 */
[C---:B------:R-:W-:Y:S01]  /*11920*/  IADD3 R4, PT, PT, R223.reuse, -0x10, RZ ;  /* 0xfffffff0df047810 */ /* 0x040fe20007ffe0ff */
[CC--:B------:R-:W-:Y:S01]  /*11930*/  FFMA.FTZ R191, R0.reuse, R6.reuse, R191 ;  /* 0x0000000600bf7223 */ /* 0x0c0fe200000100bf */
[C---:B------:R-:W-:Y:S01]  /*11940*/  IADD3 R7, PT, PT, R223.reuse, -0x28, RZ ;  /* 0xffffffd8df077810 */ /* 0x040fe20007ffe0ff */
[C---:B------:R-:W-:Y:S01]  /*11950*/  FFMA.FTZ R188, R0.reuse, R6, R188 ;  /* 0x0000000600bc7223 */ /* 0x040fe200000100bc */
[----:B------:R-:W-:Y:S01]  /*11960*/  I2FP.F32.U32 R5, R5 ;  /* 0x0000000500057245 */ /* 0x000fe20000201000 */
[CC--:B------:R-:W-:Y:S01]  /*11970*/  FFMA.FTZ R201, R0.reuse, R8.reuse, R201 ;  /* 0x0000000800c97223 */ /* 0x0c0fe200000100c9 */
[C---:B------:R-:W-:Y:S01]  /*11980*/  IADD3 R58, PT, PT, R223.reuse, -0x30, RZ ;  /* 0xffffffd0df3a7810 */ /* 0x040fe20007ffe0ff */
[C---:B------:R-:W-:Y:S01]  /*11990*/  FFMA.FTZ R219, R0.reuse, R8, R219 ;  /* 0x0000000800db7223 */ /* 0x040fe200000100db */
[C---:B------:R-:W-:Y:S01]  /*119a0*/  IADD3 R56, PT, PT, R223.reuse, -0x2f, RZ ;  /* 0xffffffd1df387810 */ /* 0x040fe20007ffe0ff */
[CC--:B------:R-:W-:Y:S01]  /*119b0*/  FFMA.FTZ R175, R0.reuse, R5.reuse, R175 ;  /* 0x0000000500af7223 */ /* 0x0c0fe200000100af */
[C---:B------:R-:W-:Y:S01]  /*119c0*/  IADD3 R6, PT, PT, R223.reuse, 0x10, RZ ;  /* 0x00000010df067810 */ /* 0x040fe20007ffe0ff */
[C---:B------:R-:W-:Y:S01]  /*119d0*/  FFMA.FTZ R172, R0.reuse, R5, R172 ;  /* 0x0000000500ac7223 */ /* 0x040fe200000100ac */
[----:B------:R-:W-:Y:S02]  /*119e0*/  I2FP.F32.U32 R4, R4 ;  /* 0x0000000400047245 */ /* 0x000fe40000201000 */
[----:B------:R-:W-:Y:S02]  /*119f0*/  I2FP.F32.U32 R7, R7 ;  /* 0x0000000700077245 */ /* 0x000fe40000201000 */
[----:B------:R-:W-:Y:S01]  /*11a00*/  I2FP.F32.U32 R58, R58 ;  /* 0x0000003a003a7245 */ /* 0x000fe20000201000 */
[C---:B------:R-:W-:Y:S01]  /*11a10*/  FFMA.FTZ R181, R0.reuse, R4, R181 ;  /* 0x0000000400b57223 */ /* 0x040fe200000100b5 */
[----:B------:R-:W-:Y:S01]  /*11a20*/  I2FP.F32.U32 R56, R56 ;  /* 0x0000003800387245 */ /* 0x000fe20000201000 */
[C---:B------:R-:W-:Y:S01]  /*11a30*/  FFMA.FTZ R180, R0.reuse, R4, R180 ;  /* 0x0000000400b47223 */ /* 0x040fe200000100b4 */
[C---:B------:R-:W-:Y:S01]  /*11a40*/  IADD3 R64, PT, PT, R223.reuse, -0x27, RZ ;  /* 0xffffffd9df407810 */ /* 0x040fe20007ffe0ff */
[CC--:B------:R-:W-:Y:S01]  /*11a50*/  FFMA.FTZ R59, R0.reuse, R7.reuse, R200 ;  /* 0x00000007003b7223 */ /* 0x0c0fe200000100c8 */
[----:B------:R-:W-:Y:S01]  /*11a60*/  I2FP.F32.U32 R6, R6 ;  /* 0x0000000600067245 */ /* 0x000fe20000201000 */
[C---:B------:R-:W-:Y:S01]  /*11a70*/  FFMA.FTZ R66, R0.reuse, R7, R202 ;  /* 0x0000000700427223 */ /* 0x040fe200000100ca */
[C---:B------:R-:W-:Y:S01]  /*11a80*/  IADD3 R5, PT, PT, R223.reuse, 0x20, RZ ;  /* 0x00000020df057810 */ /* 0x040fe20007ffe0ff */
[----:B------:R-:W-:Y:S01]  /*11a90*/  FFMA.FTZ R51, R0, R58, R247 ;  /* 0x0000003a00337223 */ /* 0x000fe200000100f7 */
[----:B------:R-:W-:Y:S01]  /*11aa0*/  FMNMX3.FTZ R8, R2, R195, R201, !PT ;  /* 0x000000c302087276 */ /* 0x000fe200078100c9 */
[C---:B------:R-:W-:Y:S01]  /*11ab0*/  FFMA.FTZ R49, R0.reuse, R56, R243 ;  /* 0x0000003800317223 */ /* 0x040fe200000100f3 */
[----:B------:R-:W-:Y:S01]  /*11ac0*/  I2FP.F32.U32 R64, R64 ;  /* 0x0000004000407245 */ /* 0x000fe20000201000 */
[CC--:B------:R-:W-:Y:S01]  /*11ad0*/  FFMA.FTZ R177, R0.reuse, R6.reuse, R177 ;  /* 0x0000000600b17223 */ /* 0x0c0fe200000100b1 */
[C---:B------:R-:W-:Y:S01]  /*11ae0*/  IADD3 R4, PT, PT, R223.reuse, -0x7, RZ ;  /* 0xfffffff9df047810 */ /* 0x040fe20007ffe0ff */
[C---:B------:R-:W-:Y:S01]  /*11af0*/  FFMA.FTZ R174, R0.reuse, R6, R174 ;  /* 0x0000000600ae7223 */ /* 0x040fe200000100ae */
[----:B------:R-:W-:Y:S01]  /*11b00*/  IADD3 R7, PT, PT, R223, 0x19, RZ ;  /* 0x00000019df077810 */ /* 0x000fe20007ffe0ff */
[C---:B------:R-:W-:Y:S01]  /*11b10*/  FFMA.FTZ R57, R0.reuse, R64, R251 ;  /* 0x0000004000397223 */ /* 0x040fe200000100fb */
[----:B------:R-:W-:Y:S01]  /*11b20*/  I2FP.F32.U32 R5, R5 ;  /* 0x0000000500057245 */ /* 0x000fe20000201000 */
[----:B------:R-:W-:Y:S01]  /*11b30*/  FFMA.FTZ R58, R0, R58, R249 ;  /* 0x0000003a003a7223 */ /* 0x000fe200000100f9 */
[----:B------:R-:W-:Y:S01]  /*11b40*/  FMNMX3.FTZ R8, R8, R235, R237, !PT ;  /* 0x000000eb08087276 */ /* 0x000fe200078100ed */
[C---:B------:R-:W-:Y:S01]  /*11b50*/  FFMA.FTZ R56, R0.reuse, R56, R245 ;  /* 0x0000003800387223 */ /* 0x040fe200000100f5 */
[----:B------:R-:W-:Y:S01]  /*11b60*/  FMNMX3.FTZ R6, R3, R203, R219, !PT ;  /* 0x000000cb03067276 */ /* 0x000fe200078100db */
[CC--:B------:R-:W-:Y:S01]  /*11b70*/  FFMA.FTZ R161, R0.reuse, R5.reuse, R161 ;  /* 0x0000000500a17223 */ /* 0x0c0fe200000100a1 */
[----:B------:R-:W-:Y:S01]  /*11b80*/  I2FP.F32.U32 R4, R4 ;  /* 0x0000000400047245 */ /* 0x000fe20000201000 */
[C---:B------:R-:W-:Y:S01]  /*11b90*/  FFMA.FTZ R158, R0.reuse, R5, R158 ;  /* 0x00000005009e7223 */ /* 0x040fe2000001009e */
[----:B------:R-:W-:Y:S01]  /*11ba0*/  I2FP.F32.U32 R7, R7 ;  /* 0x0000000700077245 */ /* 0x000fe20000201000 */
[----:B------:R-:W-:Y:S01]  /*11bb0*/  FFMA.FTZ R64, R0, R64, R194 ;  /* 0x0000004000407223 */ /* 0x000fe200000100c2 */
[----:B------:R-:W-:Y:S01]  /*11bc0*/  FMNMX3.FTZ R8, R8, R51, R49, !PT ;  /* 0x0000003308087276 */ /* 0x000fe20007810031 */
[-C--:B------:R-:W-:Y:S01]  /*11bd0*/  FFMA.FTZ R183, R0, R4.reuse, R183 ;  /* 0x0000000400b77223 */ /* 0x080fe200000100b7 */
[----:B------:R-:W-:Y:S01]  /*11be0*/  FMNMX3.FTZ R5, R6, R239, R241, !PT ;  /* 0x000000ef06057276 */ /* 0x000fe200078100f1 */
[----:B------:R-:W-:Y:S01]  /*11bf0*/  FFMA.FTZ R190, R0, R4, R190 ;  /* 0x0000000400be7223 */ /* 0x000fe200000100be */
[----:B------:R-:W-:Y:S01]  /*11c00*/  FMNMX3.FTZ R6, R8, R59, R57, !PT ;  /* 0x0000003b08067276 */ /* 0x000fe20007810039 */
[CC--:B------:R-:W-:Y:S01]  /*11c10*/  FFMA.FTZ R171, R0.reuse, R7.reuse, R171 ;  /* 0x0000000700ab7223 */ /* 0x0c0fe200000100ab */
[----:B------:R-:W-:Y:S01]  /*11c20*/  FFMA.FTZ R168, R0, R7, R168 ;  /* 0x0000000700a87223 */ /* 0x000fe200000100a8 */
[----:B------:R-:W-:Y:S02]  /*11c30*/  IADD3 R4, PT, PT, R223, 0x9, RZ ;  /* 0x00000009df047810 */ /* 0x000fe40007ffe0ff */
[----:B------:R-:W-:Y:S02]  /*11c40*/  FMNMX3.FTZ R7, R5, R58, R56, !PT ;  /* 0x0000003a05077276 */ /* 0x000fe40007810038 */
[----:B------:R-:W-:Y:S02]  /*11c50*/  FMNMX3.FTZ R6, R6, R165, R163, !PT ;  /* 0x000000a506067276 */ /* 0x000fe400078100a3 */
[----:B------:R-:W-:Y:S02]  /*11c60*/  I2FP.F32.U32 R4, R4 ;  /* 0x0000000400047245 */ /* 0x000fe40000201000 */
[----:B------:R-:W-:Y:S02]  /*11c70*/  FMNMX3.FTZ R7, R7, R66, R64, !PT ;  /* 0x0000004207077276 */ /* 0x000fe40007810040 */
[----:B------:R-:W-:Y:S01]  /*11c80*/  FMNMX3.FTZ R6, R6, R169, R167, !PT ;  /* 0x000000a906067276 */ /* 0x000fe200078100a7 */
[CC--:B------:R-:W-:Y:S01]  /*11c90*/  FFMA.FTZ R187, R0.reuse, R4.reuse, R187 ;  /* 0x0000000400bb7223 */ /* 0x0c0fe200000100bb */
[----:B------:R-:W-:Y:S01]  /*11ca0*/  FFMA.FTZ R184, R0, R4, R184 ;  /* 0x0000000400b87223 */ /* 0x000fe200000100b8 */
[----:B------:R-:W-:Y:S02]  /*11cb0*/  FMNMX3.FTZ R7, R7, R164, R162, !PT ;  /* 0x000000a407077276 */ /* 0x000fe400078100a2 */
[----:B------:R-:W-:Y:S02]  /*11cc0*/  IADD3 R4, PT, PT, R223, 0x18, RZ ;  /* 0x00000018df047810 */ /* 0x000fe40007ffe0ff */
[----:B------:R-:W-:Y:S02]  /*11cd0*/  FMNMX3.FTZ R6, R6, R181, R179, !PT ;  /* 0x000000b506067276 */ /* 0x000fe400078100b3 */
[----:B------:R-:W-:Y:S02]  /*11ce0*/  FMNMX3.FTZ R7, R7, R166, R176, !PT ;  /* 0x000000a607077276 */ /* 0x000fe400078100b0 */
        /* <DEDUP_REMOVED lines=12> */
[----:B------:R-:W-:Y:S02]  /*11db0*/  I2FP.F32.U32 R4, R4 ;  /* 0x0000000400047245 */ /* 0x000fe40000201000 */
[----:B------:R-:W-:Y:S02]  /*11dc0*/  FMNMX3.FTZ R6, R6, R189, R187, !PT ;  /* 0x000000bd06067276 */ /* 0x000fe400078100bb */
[----:B------:R-:W-:Y:S01]  /*11dd0*/  IADD3 R5, PT, PT, R223, 0x29, RZ ;  /* 0x00000029df057810 */ /* 0x000fe20007ffe0ff */
[C---:B------:R-:W-:Y:S01]  /*11de0*/  FFMA.FTZ R156, R0.reuse, R4, R156 ;  /* 0x00000004009c7223 */ /* 0x040fe2000001009c */
[----:B------:R-:W-:Y:S01]  /*11df0*/  FMNMX3.FTZ R9, R7, R192, R188, !PT ;  /* 0x000000c007097276 */ /* 0x000fe200078100bc */
[----:B------:R-:W-:Y:S01]  /*11e00*/  FFMA.FTZ R159, R0, R4, R159 ;  /* 0x00000004009f7223 */ /* 0x000fe2000001009f */
[----:B------:R-:W-:Y:S02]  /*11e10*/  I2FP.F32.U32 R5, R5 ;  /* 0x0000000500057245 */ /* 0x000fe40000201000 */
[----:B------:R-:W-:Y:S02]  /*11e20*/  FMNMX3.FTZ R8, R6, R177, R175, !PT ;  /* 0x000000b106087276 */ /* 0x000fe400078100af */
[----:B------:R-:W-:Y:S01]  /*11e30*/  FMNMX3.FTZ R9, R9, R186, R184, !PT ;  /* 0x000000ba09097276 */ /* 0x000fe200078100b8 */
[CC--:B------:R-:W-:Y:S01]  /*11e40*/  FFMA.FTZ R155, R0.reuse, R5.reuse, R155 ;  /* 0x00000005009b7223 */ /* 0x0c0fe2000001009b */
[C---:B------:R-:W-:Y:S01]  /*11e50*/  IADD3 R4, PT, PT, R223.reuse, 0x30, RZ ;  /* 0x00000030df047810 */ /* 0x040fe20007ffe0ff */
[----:B------:R-:W-:Y:S01]  /*11e60*/  FFMA.FTZ R152, R0, R5, R152 ;  /* 0x0000000500987223 */ /* 0x000fe20000010098 */
[----:B------:R-:W-:Y:S02]  /*11e70*/  IADD3 R7, PT, PT, R223, 0x31, RZ ;  /* 0x00000031df077810 */ /* 0x000fe40007ffe0ff */
[----:B------:R-:W-:Y:S02]  /*11e80*/  FMNMX3.FTZ R8, R8, R173, R171, !PT ;  /* 0x000000ad08087276 */ /* 0x000fe400078100ab */
[----:B------:R-:W-:Y:S02]  /*11e90*/  FMNMX3.FTZ R9, R9, R174, R172, !PT ;  /* 0x000000ae09097276 */ /* 0x000fe400078100ac */
[----:B------:R-:W-:Y:S02]  /*11ea0*/  I2FP.F32.U32 R4, R4 ;  /* 0x0000000400047245 */ /* 0x000fe40000201000 */
[C---:B------:R-:W-:Y:S02]  /*11eb0*/  IADD3 R6, PT, PT, R223.reuse, 0x38, RZ ;  /* 0x00000038df067810 */ /* 0x040fe40007ffe0ff */
[----:B------:R-:W-:Y:S01]  /*11ec0*/  I2FP.F32.U32 R7, R7 ;  /* 0x0000000700077245 */ /* 0x000fe20000201000 */
[CC--:B------:R-:W-:Y:S01]  /*11ed0*/  FFMA.FTZ R153, R0.reuse, R4.reuse, R153 ;  /* 0x0000000400997223 */ /* 0x0c0fe20000010099 */
[----:B------:R-:W-:Y:S01]  /*11ee0*/  IADD3 R5, PT, PT, R223, 0x39, RZ ;  /* 0x00000039df057810 */ /* 0x000fe20007ffe0ff */
[----:B------:R-:W-:Y:S01]  /*11ef0*/  FFMA.FTZ R137, R0, R4, R137 ;  /* 0x0000000400897223 */ /* 0x000fe20000010089 */
[----:B------:R-:W-:Y:S01]  /*11f00*/  FMNMX3.FTZ R8, R8, R161, R159, !PT ;  /* 0x000000a108087276 */ /* 0x000fe2000781009f */
[CC--:B------:R-:W-:Y:S01]  /*11f10*/  FFMA.FTZ R151, R0.reuse, R7.reuse, R151 ;  /* 0x0000000700977223 */ /* 0x0c0fe20000010097 */
[----:B------:R-:W-:Y:S01]  /*11f20*/  FMNMX3.FTZ R9, R9, R170, R168, !PT ;  /* 0x000000aa09097276 */ /* 0x000fe200078100a8 */
[----:B------:R-:W-:Y:S01]  /*11f30*/  FFMA.FTZ R136, R0, R7, R136 ;  /* 0x0000000700887223 */ /* 0x000fe20000010088 */
[----:B------:R-:W-:Y:S02]  /*11f40*/  I2FP.F32.U32 R6, R6 ;  /* 0x0000000600067245 */ /* 0x000fe40000201000 */
[----:B------:R-:W-:Y:S02]  /*11f50*/  I2FP.F32.U32 R5, R5 ;  /* 0x0000000500057245 */ /* 0x000fe40000201000 */
[----:B------:R-:W-:Y:S01]  /*11f60*/  FMNMX3.FTZ R8, R8, R157, R155, !PT ;  /* 0x0000009d08087276 */ /* 0x000fe2000781009b */
[C---:B------:R-:W-:Y:S01]  /*11f70*/  FFMA.FTZ R148, R0.reuse, R6, R148 ;  /* 0x0000000600947223 */ /* 0x040fe20000010094 */
[----:B------:R-:W-:Y:S01]  /*11f80*/  FMNMX3.FTZ R9, R9, R158, R156, !PT ;  /* 0x0000009e09097276 */ /* 0x000fe2000781009c */
[----:B------:R-:W-:Y:S01]  /*11f90*/  FFMA.FTZ R147, R0, R5, R147 ;  /* 0x0000000500937223 */ /* 0x000fe20000010093 */
[----:B------:R-:W-:Y:S01]  /*11fa0*/  FMNMX3.FTZ R8, R8, R153, R151, !PT ;  /* 0x0000009908087276 */ /* 0x000fe20007810097 */
[C---:B------:R-:W-:Y:S01]  /*11fb0*/  FFMA.FTZ R135, R0.reuse, R6, R135 ;  /* 0x0000000600877223 */ /* 0x040fe20000010087 */
[----:B------:R-:W-:Y:S01]  /*11fc0*/  FMNMX3.FTZ R4, R9, R154, R152, !PT ;  /* 0x0000009a09047276 */ /* 0x000fe20007810098 */
[----:B------:R-:W-:Y:S01]  /*11fd0*/  FFMA.FTZ R134, R0, R5, R134 ;  /* 0x0000000500867223 */ /* 0x000fe20000010086 */
[----:B------:R-:W-:Y:S02]  /*11fe0*/  FMNMX3.FTZ R10, R8, R148, R147, !PT ;  /* 0x00000094080a7276 */ /* 0x000fe40007810093 */
[----:B------:R-:W-:Y:S02]  /*11ff0*/  FMNMX3.FTZ R4, R4, R137, R136, !PT ;  /* 0x0000008904047276 */ /* 0x000fe40007810088 */
[----:B------:R-:W-:Y:S01]  /*12000*/  MOV R138, R227 ;  /* 0x000000e3008a7202 */ /* 0x000fe20000000f00 */
[----:B------:R-:W1:Y:S01]  /*12010*/  SHFL.BFLY PT, R9, R10, 0x2, 0x1f ;  /* 0x0c401f000a097f89 */ /* 0x000e6200000e0000 */
[----:B------:R-:W-:Y:S02]  /*12020*/  FMNMX3.FTZ R7, R4, R135, R134, !PT ;  /* 0x0000008704077276 */ /* 0x000fe40007810086 */
[----:B------:R-:W-:Y:S02]  /*12030*/  @P0 IADD3 R138, PT, PT, R228, -0x40, RZ ;  /* 0xffffffc0e48a0810 */ /* 0x000fe40007ffe0ff */
[----:B------:R-:W-:Y:S03]  /*12040*/  IADD3 R222, PT, PT, R222, -0x1, RZ ;  /* 0xffffffffdede7810 */ /* 0x000fe60007ffe0ff */
[----:B------:R-:W2:Y:S01]  /*12050*/  SHFL.BFLY PT, R4, R7, 0x2, 0x1f ;  /* 0x0c401f0007047f89 */ /* 0x000ea200000e0000 */
[----:B------:R-:W-:Y:S02]  /*12060*/  IADD3 R211, PT, PT, R211, R138, RZ ;  /* 0x0000008ad3d37210 */ /* 0x000fe40007ffe0ff */
[----:B------:R-:W-:Y:S05]  /*12070*/  IADD3 R226, PT, PT, R226, -0x80, RZ ;  /* 0xffffff80e2e27810 */ /* 0x000fea0007ffe0ff */
[----:B------:R-:W-:Y:S01]  /*12080*/  LDSM.16.MT88.4 R28, [R138] ;  /* 0x000000008a1c783b */ /* 0x000fe20000004200 */
[----:B------:R-:W-:Y:S07]  /*12090*/  IADD3 R223, PT, PT, R223, -0x80, RZ ;  /* 0xffffff80dfdf7810 */ /* 0x000fee0007ffe0ff */
        /* <DEDUP_REMOVED lines=11> */
[----:B------:R-:W-:Y:S02]  /*12150*/  FMUL.FTZ R149, R132, UR4 ;  /* 0x0000000484957c20 */ /* 0x000fe40008410000 */
[----:B------:R-:W-:Y:S01]  /*12160*/  FSEL R150, R150, RZ, P1 ;  /* 0x000000ff96967208 */ /* 0x000fe20000800000 */
[----:B------:R-:W-:Y:S01]  /*12170*/  FMUL.FTZ R4, R2, UR4 ;  /* 0x0000000402047c20 */ /* 0x000fe20008410000 */
[C---:B------:R-:W-:Y:S01]  /*12180*/  FSETP.NEU.FTZ.AND P1, PT, R132.reuse, -INF , PT ;  /* 0xff8000008400780b */ /* 0x040fe20003f3d000 */
[----:B------:R-:W-:Y:S02]  /*12190*/  FADD.FTZ R2, -R132, R3 ;  /* 0x0000000384027221 */ /* 0x000fe40000010100 */
        /* <DEDUP_REMOVED lines=33> */
[C---:B------:R-:W-:Y:S03]  /*123b0*/  FMUL.FTZ R24, R3.reuse, R108 ;  /* 0x0000006c03187220 */ /* 0x040fe60000410000 */
[----:B------:R-:W1:Y:S01]  /*123c0*/  MUFU.EX2 R144, R144 ;  /* 0x0000009000907308 */ /* 0x000e620000000800 */
[C---:B--2---:R-:W-:Y:S01]  /*123d0*/  FMUL.FTZ R6, R2.reuse, R130 ;  /* 0x0000008202067220 */ /* 0x044fe20000410000 */
[C---:B------:R-:W-:Y:S01]  /*123e0*/  FMUL.FTZ R7, R2.reuse, R131 ;  /* 0x0000008302077220 */ /* 0x040fe20000410000 */
[C---:B------:R-:W-:Y:S01]  /*123f0*/  FMUL.FTZ R10, R2.reuse, R126 ;  /* 0x0000007e020a7220 */ /* 0x040fe20000410000 */
[C---:B------:R-:W-:Y:S01]  /*12400*/  FMUL.FTZ R11, R2.reuse, R127 ;  /* 0x0000007f020b7220 */ /* 0x040fe20000410000 */
[C---:B------:R-:W-:Y:S01]  /*12410*/  FMUL.FTZ R18, R2.reuse, R118 ;  /* 0x0000007602127220 */ /* 0x040fe20000410000 */
[C---:B------:R-:W-:Y:S01]  /*12420*/  FMUL.FTZ R19, R2.reuse, R119 ;  /* 0x0000007702137220 */ /* 0x040fe20000410000 */
[----:B------:R-:W-:Y:S03]  /*12430*/  LDSM.16.MT88.4 R124, [R205+0xf800] ;  /* 0x00f80000cd7c783b */ /* 0x000fe60000004200 */
[----:B------:R-:W-:Y:S01]  /*12440*/  MUFU.EX2 R145, R145 ;  /* 0x0000009100917308 */ /* 0x000fe20000000800 */
[C---:B------:R-:W-:Y:S01]  /*12450*/  FMUL.FTZ R25, R3.reuse, R109 ;  /* 0x0000006d03197220 */ /* 0x040fe20000410000 */
[C---:B------:R-:W-:Y:S01]  /*12460*/  FMUL.FTZ R26, R2.reuse, R110 ;  /* 0x0000006e021a7220 */ /* 0x040fe20000410000 */
[C---:B------:R-:W-:Y:S01]  /*12470*/  FMUL.FTZ R27, R2.reuse, R111 ;  /* 0x0000006f021b7220 */ /* 0x040fe20000410000 */
[C---:B------:R-:W-:Y:S01]  /*12480*/  FMUL.FTZ R32, R3.reuse, R100 ;  /* 0x0000006403207220 */ /* 0x040fe20000410000 */
[C---:B------:R-:W-:Y:S01]  /*12490*/  FMUL.FTZ R33, R3.reuse, R101 ;  /* 0x0000006503217220 */ /* 0x040fe20000410000 */
[----:B------:R-:W-:Y:S01]  /*124a0*/  FMUL.FTZ R34, R2, R102 ;  /* 0x0000006602227220 */ /* 0x000fe20000410000 */
[----:B------:R-:W-:Y:S03]  /*124b0*/  LDSM.16.MT88.4 R116, [R204+0xf800] ;  /* 0x00f80000cc74783b */ /* 0x000fe60000004200 */
[----:B------:R-:W2:Y:S01]  /*124c0*/  MUFU.EX2 R143, R143 ;  /* 0x0000008f008f7308 */ /* 0x000ea20000000800 */
[----:B-1----:R-:W-:Y:S01]  /*124d0*/  F2FP.BF16.F32.PACK_AB R128, R144, R146 ;  /* 0x000000929080723e */ /* 0x002fe200000010ff */
        /* <DEDUP_REMOVED lines=9> */
[----:B------:R-:W-:Y:S01]  /*12570*/  FMUL.FTZ R65, R3, R69 ;  /* 0x0000004503417220 */ /* 0x000fe20000410000 */
[----:B------:R-:W-:Y:S01]  /*12580*/  FMUL.FTZ R67, R2, R71 ;  /* 0x0000004702437220 */ /* 0x000fe20000410000 */
[--C-:B------:R-:W-:Y:S01]  /*12590*/  FFMA.FTZ R182, R182, UR4, -R149.reuse ;  /* 0x00000004b6b67c23 */ /* 0x100fe20008010895 */
[--C-:B------:R-:W-:Y:S01]  /*125a0*/  FFMA.FTZ R185, R190, UR4, -R149.reuse ;  /* 0x00000004beb97c23 */ /* 0x100fe20008010895 */
[----:B------:R-:W-:Y:S03]  /*125b0*/  LDSM.16.MT88.4 R92, [R204+0xd000] ;  /* 0x00d00000cc5c783b */ /* 0x000fe60000004200 */
[----:B------:R-:W1:Y:S01]  /*125c0*/  MUFU.EX2 R141, R141 ;  /* 0x0000008d008d7308 */ /* 0x000e620000000800 */
[----:B--2---:R-:W-:Y:S01]  /*125d0*/  F2FP.BF16.F32.PACK_AB R129, R143, R145 ;  /* 0x000000918f81723e */ /* 0x004fe200000010ff */
        /* <DEDUP_REMOVED lines=15> */
[----:B-1----:R-:W-:Y:S01]  /*126d0*/  F2FP.BF16.F32.PACK_AB R130, R141, R142 ;  /* 0x0000008e8d82723e */ /* 0x002fe200000010ff */
[--C-:B------:R-:W-:Y:S01]  /*126e0*/  FFMA.FTZ R174, R174, UR4, -R149.reuse ;  /* 0x00000004aeae7c23 */ /* 0x100fe20008010895 */
[--C-:B------:R-:W-:Y:S01]  /*126f0*/  FFMA.FTZ R171, R171, UR4, -R150.reuse ;  /* 0x00000004abab7c23 */ /* 0x100fe20008010896 */
[--C-:B------:R-:W-:Y:S01]  /*12700*/  FFMA.FTZ R170, R170, UR4, -R149.reuse ;  /* 0x00000004aaaa7c23 */ /* 0x100fe20008010895 */
[--C-:B------:R-:W-:Y:S01]  /*12710*/  FFMA.FTZ R173, R168, UR4, -R149.reuse ;  /* 0x00000004a8ad7c23 */ /* 0x100fe20008010895 */
[--C-:B------:R-:W-:Y:S01]  /*12720*/  FFMA.FTZ R168, R159, UR4, -R150.reuse ;  /* 0x000000049fa87c23 */ /* 0x100fe20008010896 */
[--C-:B------:R-:W-:Y:S03]  /*12730*/  FFMA.FTZ R159, R156, UR4, -R149.reuse ;  /* 0x000000049c9f7c23 */ /* 0x100fe60008010895 */
        /* <DEDUP_REMOVED lines=9> */
[----:B--2---:R-:W-:Y:S01]  /*127d0*/  F2FP.BF16.F32.PACK_AB R131, R139, R140 ;  /* 0x0000008c8b83723e */ /* 0x004fe200000010ff */
[--C-:B------:R-:W-:Y:S01]  /*127e0*/  FFMA.FTZ R151, R151, UR4, -R150.reuse ;  /* 0x0000000497977c23 */ /* 0x100fe20008010896 */
[--C-:B------:R-:W-:Y:S01]  /*127f0*/  FFMA.FTZ R137, R137, UR4, -R149.reuse ;  /* 0x0000000489897c23 */ /* 0x100fe20008010895 */
[--C-:B------:R-:W-:Y:S01]  /*12800*/  FFMA.FTZ R136, R136, UR4, -R149.reuse ;  /* 0x0000000488887c23 */ /* 0x100fe20008010895 */
[----:B------:R-:W-:Y:S01]  /*12810*/  FFMA.FTZ R148, R148, UR4, -R150 ;  /* 0x0000000494947c23 */ /* 0x000fe20008010896 */
[----:B------:R-:W-:Y:S01]  /*12820*/  FFMA.FTZ R135, R135, UR4, -R149 ;  /* 0x0000000487877c23 */ /* 0x000fe20008010895 */
[C---:B------:R-:W-:Y:S01]  /*12830*/  FFMA.FTZ R146, R3.reuse, R230, R146 ;  /* 0x000000e603927223 */ /* 0x040fe20000010092 */
[C---:B------:R-:W-:Y:S02]  /*12840*/  HMMA.16816.F32.BF16 R4, R128.reuse, R12, R4 ;  /* 0x0000000c8004723c */ /* 0x040fe40000041804 */
[----:B------:R-:W-:Y:S03]  /*12850*/  MUFU.EX2 R165, R165 ;  /* 0x000000a500a57308 */ /* 0x000fe60000000800 */
[C---:B------:R-:W-:Y:S01]  /*12860*/  FMUL.FTZ R12, R3.reuse, R120 ;  /* 0x00000078030c7220 */ /* 0x040fe20000410000 */
[----:B------:R-:W-:Y:S01]  /*12870*/  FMUL.FTZ R13, R3, R121 ;  /* 0x00000079030d7220 */ /* 0x000fe20000410000 */
[C---:B------:R-:W-:Y:S01]  /*12880*/  FFMA.FTZ R145, R2.reuse, R233, R145 ;  /* 0x000000e902917223 */ /* 0x040fe20000010091 */
[C---:B------:R-:W-:Y:S04]  /*12890*/  HMMA.16816.F32.BF16 R8, R128.reuse, R14, R8 ;  /* 0x0000000e8008723c */ /* 0x040fe80000041808 */
[----:B------:R-:W-:Y:S01]  /*128a0*/  MUFU.EX2 R164, R164 ;  /* 0x000000a400a47308 */ /* 0x000fe20000000800 */
[C---:B------:R-:W-:Y:S01]  /*128b0*/  FMUL.FTZ R14, R2.reuse, R122 ;  /* 0x0000007a020e7220 */ /* 0x040fe20000410000 */
[----:B------:R-:W-:Y:S01]  /*128c0*/  FMUL.FTZ R15, R2, R123 ;  /* 0x0000007b020f7220 */ /* 0x000fe20000410000 */
[----:B------:R-:W-:Y:S01]  /*128d0*/  FADD.FTZ R145, R143, R145 ;  /* 0x000000918f917221 */ /* 0x000fe20000010000 */
[----:B------:R-:W-:Y:S06]  /*128e0*/  ISETP.NE.AND P1, PT, R222, RZ, PT ;  /* 0x000000ffde00720c */ /* 0x000fec0003f25270 */
[----:B------:R-:W-:Y:S01]  /*128f0*/  MUFU.EX2 R162, R162 ;  /* 0x000000a200a27308 */ /* 0x000fe20000000800 */
[----:B------:R-:W-:Y:S01]  /*12900*/  FADD.FTZ R140, R140, R145 ;  /* 0x000000918c8c7221 */ /* 0x000fe20000010000 */
[C---:B------:R-:W-:Y:S03]  /*12910*/  HMMA.16816.F32.BF16 R12, R128.reuse, R20, R12 ;  /* 0x00000014800c723c */ /* 0x040fe6000004180c */
[C---:B------:R-:W-:Y:S01]  /*12920*/  FMUL.FTZ R20, R3.reuse, R112 ;  /* 0x0000007003147220 */ /* 0x040fe20000410000 */
[----:B------:R-:W-:Y:S01]  /*12930*/  FMUL.FTZ R21, R3, R113 ;  /* 0x0000007103157220 */ /* 0x000fe20000410000 */
[----:B------:R-:W-:Y:S03]  /*12940*/  FADD.FTZ R139, R139, R140 ;  /* 0x0000008c8b8b7221 */ /* 0x000fe60000010000 */
[----:B------:R-:W-:Y:S01]  /*12950*/  MUFU.EX2 R167, R167 ;  /* 0x000000a700a77308 */ /* 0x000fe20000000800 */
[C---:B------:R-:W-:Y:S03]  /*12960*/  HMMA.16816.F32.BF16 R16, R128.reuse, R22, R16 ;  /* 0x000000168010723c */ /* 0x040fe60000041810 */
[C---:B------:R-:W-:Y:S01]  /*12970*/  FMUL.FTZ R22, R2.reuse, R114 ;  /* 0x0000007202167220 */ /* 0x040fe20000410000 */
[----:B------:R-:W-:Y:S05]  /*12980*/  FMUL.FTZ R23, R2, R115 ;  /* 0x0000007302177220 */ /* 0x000fea0000410000 */
[----:B------:R-:W-:Y:S02]  /*12990*/  MUFU.EX2 R166, R166 ;  /* 0x000000a600a67308 */ /* 0x000fe40000000800 */
[C---:B------:R-:W-:Y:S03]  /*129a0*/  HMMA.16816.F32.BF16 R20, R128.reuse, R28, R20 ;  /* 0x0000001c8014723c */ /* 0x040fe60000041814 */
[----:B------:R-:W-:Y:S01]  /*129b0*/  FMUL.FTZ R28, R3, R104 ;  /* 0x00000068031c7220 */ /* 0x000fe20000410000 */
[--C-:B------:R-:W-:Y:S01]  /*129c0*/  FFMA.FTZ R104, R57, UR4, -R150.reuse ;  /* 0x0000000439687c23 */ /* 0x100fe20008010896 */
[C---:B------:R-:W-:Y:S01]  /*129d0*/  FMUL.FTZ R57, R3.reuse, R77 ;  /* 0x0000004d03397220 */ /* 0x040fe20000410000 */
[C---:B------:R-:W-:Y:S01]  /*129e0*/  FMUL.FTZ R29, R3.reuse, R105 ;  /* 0x00000069031d7220 */ /* 0x040fe20000410000 */
[--C-:B------:R-:W-:Y:S01]  /*129f0*/  FFMA.FTZ R105, R56, UR4, -R149.reuse ;  /* 0x0000000438697c23 */ /* 0x100fe20008010895 */
[C---:B------:R-:W-:Y:S01]  /*12a00*/  HMMA.16816.F32.BF16 R24, R128.reuse, R30, R24 ;  /* 0x0000001e8018723c */ /* 0x040fe20000041818 */
[----:B------:R-:W-:Y:S02]  /*12a10*/  MUFU.EX2 R169, R169 ;  /* 0x000000a900a97308 */ /* 0x000fe40000000800 */
[C---:B------:R-:W-:Y:S01]  /*12a20*/  FMUL.FTZ R30, R2.reuse, R106 ;  /* 0x0000006a021e7220 */ /* 0x040fe20000410000 */
[----:B------:R-:W-:Y:S01]  /*12a30*/  FMUL.FTZ R31, R2, R107 ;  /* 0x0000006b021f7220 */ /* 0x000fe20000410000 */
[C---:B------:R-:W-:Y:S01]  /*12a40*/  FMUL.FTZ R56, R3.reuse, R76 ;  /* 0x0000004c03387220 */ /* 0x040fe20000410000 */
[--C-:B------:R-:W-:Y:S01]  /*12a50*/  FFMA.FTZ R106, R66, UR4, -R149.reuse ;  /* 0x00000004426a7c23 */ /* 0x100fe20008010895 */
[----:B------:R-:W-:Y:S01]  /*12a60*/  FMUL.FTZ R66, R2, R70 ;  /* 0x0000004602427220 */ /* 0x000fe20000410000 */
[--C-:B------:R-:W-:Y:S01]  /*12a70*/  FFMA.FTZ R107, R64, UR4, -R149.reuse ;  /* 0x00000004406b7c23 */ /* 0x100fe20008010895 */
[C---:B------:R-:W-:Y:S02]  /*12a80*/  FMUL.FTZ R64, R3.reuse, R68 ;  /* 0x0000004403407220 */ /* 0x040fe40000410000 */
[----:B------:R-:W-:Y:S01]  /*12a90*/  MUFU.EX2 R105, R105 ;  /* 0x0000006900697308 */ /* 0x000fe20000000800 */
[C---:B------:R-:W-:Y:S03]  /*12aa0*/  HMMA.16816.F32.BF16 R28, R128.reuse, R36, R28 ;  /* 0x00000024801c723c */ /* 0x040fe6000004181c */
[----:B------:R-:W-:Y:S01]  /*12ab0*/  FMUL.FTZ R36, R3, R96 ;  /* 0x0000006003247220 */ /* 0x000fe20000410000 */
[--C-:B------:R-:W-:Y:S01]  /*12ac0*/  FFMA.FTZ R96, R51, UR4, -R150.reuse ;  /* 0x0000000433607c23 */ /* 0x100fe20008010896 */
[C---:B------:R-:W-:Y:S01]  /*12ad0*/  FMUL.FTZ R51, R2.reuse, R87 ;  /* 0x0000005702337220 */ /* 0x040fe20000410000 */
[----:B------:R-:W-:Y:S01]  /*12ae0*/  FMUL.FTZ R37, R3, R97 ;  /* 0x0000006103257220 */ /* 0x000fe20000410000 */
[--C-:B------:R-:W-:Y:S01]  /*12af0*/  FFMA.FTZ R97, R49, UR4, -R150.reuse ;  /* 0x0000000431617c23 */ /* 0x100fe20008010896 */
[C---:B------:R-:W-:Y:S01]  /*12b00*/  HMMA.16816.F32.BF16 R32, R128.reuse, R38, R32 ;  /* 0x000000268020723c */ /* 0x040fe20000041820 */
[----:B------:R-:W-:Y:S02]  /*12b10*/  MUFU.EX2 R104, R104 ;  /* 0x0000006800687308 */ /* 0x000fe40000000800 */
[C---:B------:R-:W-:Y:S01]  /*12b20*/  FMUL.FTZ R38, R2.reuse, R98 ;  /* 0x0000006202267220 */ /* 0x040fe20000410000 */
[----:B------:R-:W-:Y:S01]  /*12b30*/  FMUL.FTZ R39, R2, R99 ;  /* 0x0000006302277220 */ /* 0x000fe20000410000 */
[----:B------:R-:W-:Y:S01]  /*12b40*/  FMUL.FTZ R49, R3, R85 ;  /* 0x0000005503317220 */ /* 0x000fe20000410000 */
[--C-:B------:R-:W-:Y:S01]  /*12b50*/  FFMA.FTZ R98, R58, UR4, -R149.reuse ;  /* 0x000000043a627c23 */ /* 0x100fe20008010895 */
[----:B------:R-:W1:Y:S01]  /*12b60*/  LDSM.16.MT88.4 R84, [R211+0x4000] ;  /* 0x00400000d354783b */ /* 0x000e620000004200 */
[C---:B------:R-:W-:Y:S01]  /*12b70*/  FMUL.FTZ R58, R2.reuse, R78 ;  /* 0x0000004e023a7220 */ /* 0x040fe20000410000 */
[--C-:B------:R-:W-:Y:S01]  /*12b80*/  FFMA.FTZ R99, R59, UR4, -R150.reuse ;  /* 0x000000043b637c23 */ /* 0x100fe20008010896 */
[----:B------:R-:W-:Y:S01]  /*12b90*/  FMUL.FTZ R59, R2, R79 ;  /* 0x0000004f023b7220 */ /* 0x000fe20000410000 */
[C---:B------:R-:W-:Y:S01]  /*12ba0*/  HMMA.16816.F32.BF16 R36, R128.reuse, R44, R36 ;  /* 0x0000002c8024723c */ /* 0x040fe20000041824 */
[----:B------:R-:W-:Y:S02]  /*12bb0*/  MUFU.EX2 R96, R96 ;  /* 0x0000006000607308 */ /* 0x000fe40000000800 */
[C---:B------:R-:W-:Y:S01]  /*12bc0*/  FMUL.FTZ R44, R3.reuse, R88 ;  /* 0x00000058032c7220 */ /* 0x040fe20000410000 */
[----:B------:R-:W2:Y:S01]  /*12bd0*/  LDSM.16.MT88.4 R76, [R205+0xc800] ;  /* 0x00c80000cd4c783b */ /* 0x000ea20000004200 */
[----:B------:R-:W-:Y:S01]  /*12be0*/  FMUL.FTZ R45, R3, R89 ;  /* 0x00000059032d7220 */ /* 0x000fe20000410000 */
[----:B------:R-:W-:Y:S01]  /*12bf0*/  FFMA.FTZ R150, R147, UR4, -R150 ;  /* 0x0000000493967c23 */ /* 0x000fe20008010896 */
[----:B------:R-:W-:Y:S01]  /*12c00*/  FFMA.FTZ R149, R134, UR4, -R149 ;  /* 0x0000000486957c23 */ /* 0x000fe20008010895 */
[C---:B------:R-:W-:Y:S03]  /*12c10*/  HMMA.16816.F32.BF16 R40, R128.reuse, R46, R40 ;  /* 0x0000002e8028723c */ /* 0x040fe60000041828 */
[----:B------:R-:W3:Y:S01]  /*12c20*/  MUFU.EX2 R97, R97 ;  /* 0x0000006100617308 */ /* 0x000ee20000000800 */
[C---:B------:R-:W-:Y:S01]  /*12c30*/  FMUL.FTZ R46, R2.reuse, R90 ;  /* 0x0000005a022e7220 */ /* 0x040fe20000410000 */
[C---:B------:R-:W-:Y:S02]  /*12c40*/  FMUL.FTZ R47, R2.reuse, R91 ;  /* 0x0000005b022f7220 */ /* 0x040fe40000410000 */
[----:B------:R-:W-:Y:S06]  /*12c50*/  LDSM.16.MT88.4 R88, [R138+0x800] ;  /* 0x000800008a58783b */ /* 0x000fec0000004200 */
[----:B------:R-:W4:Y:S01]  /*12c60*/  MUFU.EX2 R98, R98 ;  /* 0x0000006200627308 */ /* 0x000f220000000800 */
[C---:B------:R-:W-:Y:S03]  /*12c70*/  HMMA.16816.F32.BF16 R44, R128.reuse, R52, R44 ;  /* 0x00000034802c723c */ /* 0x040fe6000004182c */
[C---:B------:R-:W-:Y:S01]  /*12c80*/  FMUL.FTZ R52, R3.reuse, R80 ;  /* 0x0000005003347220 */ /* 0x040fe20000410000 */
[----:B------:R-:W-:Y:S05]  /*12c90*/  FMUL.FTZ R53, R3, R81 ;  /* 0x0000005103357220 */ /* 0x000fea0000410000 */
[----:B------:R-:W5:Y:S01]  /*12ca0*/  MUFU.EX2 R99, R99 ;  /* 0x0000006300637308 */ /* 0x000f620000000800 */
[----:B---3--:R-:W-:Y:S01]  /*12cb0*/  F2FP.BF16.F32.PACK_AB R68, R97, R96 ;  /* 0x000000606144723e */ /* 0x008fe200000010ff */
[C---:B------:R-:W-:Y:S03]  /*12cc0*/  HMMA.16816.F32.BF16 R48, R128.reuse, R54, R48 ;  /* 0x000000368030723c */ /* 0x040fe60000041830 */
[C---:B------:R-:W-:Y:S01]  /*12cd0*/  FMUL.FTZ R54, R2.reuse, R82 ;  /* 0x0000005202367220 */ /* 0x040fe20000410000 */
[----:B------:R-:W-:Y:S02]  /*12ce0*/  FMUL.FTZ R55, R2, R83 ;  /* 0x0000005302377220 */ /* 0x000fe40000410000 */
[----:B------:R-:W3:Y:S01]  /*12cf0*/  LDSM.16.MT88.4 R80, [R204+0xc800] ;  /* 0x00c80000cc50783b */ /* 0x000ee20000004200 */
[----:B----4-:R-:W-:Y:S01]  /*12d00*/  F2FP.BF16.F32.PACK_AB R69, R105, R98 ;  /* 0x000000626945723e */ /* 0x010fe200000010ff */
[----:B------:R-:W-:Y:S01]  /*12d10*/  MUFU.EX2 R106, R106 ;  /* 0x0000006a006a7308 */ /* 0x000fe20000000800 */
[----:B------:R-:W-:Y:S02]  /*12d20*/  FADD.FTZ R98, R98, R139 ;  /* 0x0000008b62627221 */ /* 0x000fe40000010000 */
[C---:B------:R-:W-:Y:S03]  /*12d30*/  HMMA.16816.F32.BF16 R52, R128.reuse, R60, R52 ;  /* 0x0000003c8034723c */ /* 0x040fe60000041834 */
[C---:B------:R-:W-:Y:S01]  /*12d40*/  FMUL.FTZ R60, R3.reuse, R72 ;  /* 0x00000048033c7220 */ /* 0x040fe20000410000 */
[----:B------:R-:W-:Y:S01]  /*12d50*/  FMUL.FTZ R61, R3, R73 ;  /* 0x00000049033d7220 */ /* 0x000fe20000410000 */
[----:B-----5:R-:W-:Y:S02]  /*12d60*/  F2FP.BF16.F32.PACK_AB R70, R104, R99 ;  /* 0x000000636846723e */ /* 0x020fe400000010ff */
[----:B------:R-:W4:Y:S01]  /*12d70*/  MUFU.EX2 R107, R107 ;  /* 0x0000006b006b7308 */ /* 0x000f220000000800 */
[----:B------:R-:W-:Y:S01]  /*12d80*/  FADD.FTZ R3, R144, R146 ;  /* 0x0000009290037221 */ /* 0x000fe20000010000 */
[C---:B------:R-:W-:Y:S03]  /*12d90*/  HMMA.16816.F32.BF16 R56, R128.reuse, R62, R56 ;  /* 0x0000003e8038723c */ /* 0x040fe60000041838 */
[C---:B------:R-:W-:Y:S01]  /*12da0*/  FMUL.FTZ R62, R2.reuse, R74 ;  /* 0x0000004a023e7220 */ /* 0x040fe20000410000 */
[----:B------:R-:W-:Y:S01]  /*12db0*/  FMUL.FTZ R63, R2, R75 ;  /* 0x0000004b023f7220 */ /* 0x000fe20000410000 */
[----:B------:R-:W-:Y:S01]  /*12dc0*/  FADD.FTZ R142, R142, R3 ;  /* 0x000000038e8e7221 */ /* 0x000fe20000010000 */
[----:B------:R-:W5:Y:S02]  /*12dd0*/  LDSM.16.MT88.4 R72, [R211+0x800] ;  /* 0x00080000d348783b */ /* 0x000f640000004200 */
[----:B------:R-:W-:Y:S01]  /*12de0*/  MUFU.EX2 R176, R176 ;  /* 0x000000b000b07308 */ /* 0x000fe20000000800 */
[----:B------:R-:W-:Y:S01]  /*12df0*/  FADD.FTZ R105, R105, R98 ;  /* 0x0000006269697221 */ /* 0x000fe20000010000 */
[----:B------:R-:W-:Y:S01]  /*12e00*/  FADD.FTZ R141, R141, R142 ;  /* 0x0000008e8d8d7221 */ /* 0x000fe20000010000 */
[C---:B-1----:R-:W-:Y:S03]  /*12e10*/  HMMA.16816.F32.BF16 R60, R128.reuse, R84, R60 ;  /* 0x00000054803c723c */ /* 0x042fe6000004183c */
[----:B------:R-:W-:Y:S01]  /*12e20*/  FADD.FTZ R2, R96, R141 ;  /* 0x0000008d60027221 */ /* 0x000fe20000010000 */
[----:B----4-:R-:W-:Y:S03]  /*12e30*/  F2FP.BF16.F32.PACK_AB R71, R107, R106 ;  /* 0x0000006a6b47723e */ /* 0x010fe600000010ff */
[----:B------:R-:W-:Y:S01]  /*12e40*/  MUFU.EX2 R179, R179 ;  /* 0x000000b300b37308 */ /* 0x000fe20000000800 */
[----:B------:R-:W-:Y:S01]  /*12e50*/  FADD.FTZ R2, R97, R2 ;  /* 0x0000000261027221 */ /* 0x000fe20000010000 */
[----:B------:R-:W-:Y:S01]  /*12e60*/  HMMA.16816.F32.BF16 R64, R128, R86, R64 ;  /* 0x000000568040723c */ /* 0x000fe20000041840 */
[----:B------:R-:W-:Y:S02]  /*12e70*/  LDSM.16.MT88.4 R84, [R138+0x4800] ;  /* 0x004800008a54783b */ /* 0x000fe40000004200 */
[----:B------:R-:W-:Y:S01]  /*12e80*/  FADD.FTZ R3, R99, R2 ;  /* 0x0000000263037221 */ /* 0x000fe20000010000 */
[----:B------:R-:W-:Y:S04]  /*12e90*/  FADD.FTZ R2, R106, R105 ;  /* 0x000000696a027221 */ /* 0x000fe80000010000 */
[----:B------:R-:W1:Y:S01]  /*12ea0*/  MUFU.EX2 R181, R181 ;  /* 0x000000b500b57308 */ /* 0x000e620000000800 */
[----:B------:R-:W-:Y:S01]  /*12eb0*/  FADD.FTZ R3, R104, R3 ;  /* 0x0000000368037221 */ /* 0x000fe20000010000 */
[C---:B--2---:R-:W-:Y:S08]  /*12ec0*/  HMMA.16816.F32.BF16 R4, R68.reuse, R76, R4 ;  /* 0x0000004c4404723c */ /* 0x044ff00000041804 */
[----:B------:R-:W2:Y:S01]  /*12ed0*/  MUFU.EX2 R180, R180 ;  /* 0x000000b400b47308 */ /* 0x000ea20000000800 */
[----:B------:R-:W-:Y:S01]  /*12ee0*/  FADD.FTZ R2, R107, R2 ;  /* 0x000000026b027221 */ /* 0x000fe20000010000 */
[C---:B------:R-:W-:Y:S01]  /*12ef0*/  HMMA.16816.F32.BF16 R8, R68.reuse, R78, R8 ;  /* 0x0000004e4408723c */ /* 0x040fe20000041808 */
[----:B------:R-:W4:Y:S07]  /*12f00*/  LDSM.16.MT88.4 R76, [R205+0x10800] ;  /* 0x01080000cd4c783b */ /* 0x000f2e0000004200 */
[----:B------:R-:W-:Y:S01]  /*12f10*/  MUFU.EX2 R178, R178 ;  /* 0x000000b200b27308 */ /* 0x000fe20000000800 */
[C---:B---3--:R-:W-:Y:S09]  /*12f20*/  HMMA.16816.F32.BF16 R12, R68.reuse, R80, R12 ;  /* 0x00000050440c723c */ /* 0x048ff2000004180c */
[----:B------:R-:W3:Y:S01]  /*12f30*/  MUFU.EX2 R183, R183 ;  /* 0x000000b700b77308 */ /* 0x000ee20000000800 */
[C---:B------:R-:W-:Y:S01]  /*12f40*/  HMMA.16816.F32.BF16 R16, R68.reuse, R82, R16 ;  /* 0x000000524410723c */ /* 0x040fe20000041810 */
[----:B------:R-:W1:Y:S08]  /*12f50*/  LDSM.16.MT88.4 R80, [R204+0x10800] ;  /* 0x01080000cc50783b */ /* 0x000e700000004200 */
[----:B------:R-:W-:Y:S01]  /*12f60*/  MUFU.EX2 R182, R182 ;  /* 0x000000b600b67308 */ /* 0x000fe20000000800 */
[C---:B------:R-:W-:Y:S09]  /*12f70*/  HMMA.16816.F32.BF16 R20, R68.reuse, R88, R20 ;  /* 0x000000584414723c */ /* 0x040ff20000041814 */
[----:B------:R-:W3:Y:S01]  /*12f80*/  MUFU.EX2 R185, R185 ;  /* 0x000000b900b97308 */ /* 0x000ee20000000800 */
[C---:B------:R-:W-:Y:S01]  /*12f90*/  HMMA.16816.F32.BF16 R24, R68.reuse, R90, R24 ;  /* 0x0000005a4418723c */ /* 0x040fe20000041818 */
[----:B------:R-:W2:Y:S08]  /*12fa0*/  LDSM.16.MT88.4 R88, [R211+0x4800] ;  /* 0x00480000d358783b */ /* 0x000eb00000004200 */
[----:B------:R-:W-:Y:S01]  /*12fb0*/  MUFU.EX2 R190, R190 ;  /* 0x000000be00be7308 */ /* 0x000fe20000000800 */
[C---:B-----5:R-:W-:Y:S09]  /*12fc0*/  HMMA.16816.F32.BF16 R28, R68.reuse, R72, R28 ;  /* 0x00000048441c723c */ /* 0x060ff2000004181c */
[----:B------:R-:W5:Y:S01]  /*12fd0*/  MUFU.EX2 R191, R191 ;  /* 0x000000bf00bf7308 */ /* 0x000f620000000800 */
        /* <DEDUP_REMOVED lines=11> */
[----:B------:R-:W4:Y:S08]  /*13090*/  LDSM.16.MT88.4 R80, [R211+0x1000] ;  /* 0x00100000d350783b */ /* 0x000f300000004200 */
[----:B------:R-:W-:Y:S01]  /*130a0*/  MUFU.EX2 R186, R186 ;  /* 0x000000ba00ba7308 */ /* 0x000fe20000000800 */
[C---:B------:R-:W-:Y:S09]  /*130b0*/  HMMA.16816.F32.BF16 R52, R68.reuse, R84, R52 ;  /* 0x000000544434723c */ /* 0x040ff20000041834 */
[----:B------:R-:W1:Y:S01]  /*130c0*/  MUFU.EX2 R189, R189 ;  /* 0x000000bd00bd7308 */ /* 0x000e620000000800 */
[C---:B------:R-:W-:Y:S01]  /*130d0*/  HMMA.16816.F32.BF16 R56, R68.reuse, R86, R56 ;  /* 0x000000564438723c */ /* 0x040fe20000041838 */
[----:B------:R-:W-:Y:S08]  /*130e0*/  LDSM.16.MT88.4 R84, [R138+0x5000] ;  /* 0x005000008a54783b */ /* 0x000ff00000004200 */
[----:B------:R-:W1:Y:S01]  /*130f0*/  MUFU.EX2 R177, R177 ;  /* 0x000000b100b17308 */ /* 0x000e620000000800 */
[C---:B--2---:R-:W-:Y:S09]  /*13100*/  HMMA.16816.F32.BF16 R60, R68.reuse, R88, R60 ;  /* 0x00000058443c723c */ /* 0x044ff2000004183c */
[----:B------:R-:W2:Y:S01]  /*13110*/  MUFU.EX2 R184, R184 ;  /* 0x000000b800b87308 */ /* 0x000ea20000000800 */
[----:B------:R-:W-:Y:S01]  /*13120*/  HMMA.16816.F32.BF16 R64, R68, R90, R64 ;  /* 0x0000005a4440723c */ /* 0x000fe20000041840 */
[----:B------:R-:W-:Y:S02]  /*13130*/  LDSM.16.MT88.4 R88, [R211+0x5000] ;  /* 0x00500000d358783b */ /* 0x000fe40000004200 */
[----:B------:R-:W-:Y:S01]  /*13140*/  F2FP.BF16.F32.PACK_AB R68, R163, R160 ;  /* 0x000000a0a344723e */ /* 0x000fe200000010ff */
[----:B------:R-:W-:Y:S01]  /*13150*/  FADD.FTZ R160, R160, R3 ;  /* 0x00000003a0a07221 */ /* 0x000fe20000010000 */
[C---:B------:R-:W-:Y:S04]  /*13160*/  F2FP.BF16.F32.PACK_AB R69, R164.reuse, R165 ;  /* 0x000000a5a445723e */ /* 0x040fe800000010ff */
[----:B------:R-:W-:Y:S01]  /*13170*/  MUFU.EX2 R174, R174 ;  /* 0x000000ae00ae7308 */ /* 0x000fe20000000800 */
[----:B------:R-:W-:Y:S01]  /*13180*/  F2FP.BF16.F32.PACK_AB R70, R167, R162 ;  /* 0x000000a2a746723e */ /* 0x000fe200000010ff */
[----:B------:R-:W-:Y:S01]  /*13190*/  FADD.FTZ R3, R165, R2 ;  /* 0x00000002a5037221 */ /* 0x000fe20000010000 */
[----:B------:R-:W-:Y:S01]  /*131a0*/  F2FP.BF16.F32.PACK_AB R71, R169, R166 ;  /* 0x000000a6a947723e */ /* 0x000fe200000010ff */
[----:B------:R-:W-:Y:S02]  /*131b0*/  FADD.FTZ R163, R163, R160 ;  /* 0x000000a0a3a37221 */ /* 0x000fe40000010000 */
[----:B------:R-:W-:Y:S04]  /*131c0*/  FADD.FTZ R3, R164, R3 ;  /* 0x00000003a4037221 */ /* 0x000fe80000010000 */
[----:B------:R-:W-:Y:S01]  /*131d0*/  MUFU.EX2 R175, R175 ;  /* 0x000000af00af7308 */ /* 0x000fe20000000800 */
[----:B------:R-:W-:Y:S01]  /*131e0*/  FADD.FTZ R162, R162, R163 ;  /* 0x000000a3a2a27221 */ /* 0x000fe20000010000 */
[C---:B---3--:R-:W-:Y:S03]  /*131f0*/  HMMA.16816.F32.BF16 R4, R68.reuse, R72, R4 ;  /* 0x000000484404723c */ /* 0x048fe60000041804 */
[----:B------:R-:W-:Y:S01]  /*13200*/  FADD.FTZ R2, R166, R3 ;  /* 0x00000003a6027221 */ /* 0x000fe20000010000 */
[----:B------:R-:W-:Y:S04]  /*13210*/  FADD.FTZ R167, R167, R162 ;  /* 0x000000a2a7a77221 */ /* 0x000fe80000010000 */
[----:B------:R-:W3:Y:S01]  /*13220*/  MUFU.EX2 R172, R172 ;  /* 0x000000ac00ac7308 */ /* 0x000ee20000000800 */
[----:B------:R-:W-:Y:S01]  /*13230*/  FADD.FTZ R2, R169, R2 ;  /* 0x00000002a9027221 */ /* 0x000fe20000010000 */
[C---:B------:R-:W-:Y:S01]  /*13240*/  HMMA.16816.F32.BF16 R8, R68.reuse, R74, R8 ;  /* 0x0000004a4408723c */ /* 0x040fe20000041808 */
[----:B------:R-:W1:Y:S02]  /*13250*/  LDSM.16.MT88.4 R72, [R205+0x11000] ;  /* 0x01100000cd48783b */ /* 0x000e640000004200 */
[----:B------:R-:W-:Y:S05]  /*13260*/  FADD.FTZ R3, R181, R2 ;  /* 0x00000002b5037221 */ /* 0x000fea0000010000 */
[----:B------:R-:W3:Y:S01]  /*13270*/  MUFU.EX2 R171, R171 ;  /* 0x000000ab00ab7308 */ /* 0x000ee20000000800 */
[----:B------:R-:W-:Y:S01]  /*13280*/  FADD.FTZ R3, R180, R3 ;  /* 0x00000003b4037221 */ /* 0x000fe20000010000 */
[C---:B------:R-:W-:Y:S08]  /*13290*/  HMMA.16816.F32.BF16 R12, R68.reuse, R92, R12 ;  /* 0x0000005c440c723c */ /* 0x040ff0000004180c */
[----:B------:R-:W-:Y:S01]  /*132a0*/  MUFU.EX2 R170, R170 ;  /* 0x000000aa00aa7308 */ /* 0x000fe20000000800 */
[C---:B------:R-:W-:Y:S01]  /*132b0*/  HMMA.16816.F32.BF16 R16, R68.reuse, R94, R16 ;  /* 0x0000005e4410723c */ /* 0x040fe20000041810 */
[----:B------:R-:W-:Y:S08]  /*132c0*/  LDSM.16.MT88.4 R92, [R204+0xd800] ;  /* 0x00d80000cc5c783b */ /* 0x000ff00000004200 */
[----:B------:R-:W-:Y:S01]  /*132d0*/  MUFU.EX2 R173, R173 ;  /* 0x000000ad00ad7308 */ /* 0x000fe20000000800 */
[C---:B-----5:R-:W-:Y:S09]  /*132e0*/  HMMA.16816.F32.BF16 R20, R68.reuse, R76, R20 ;  /* 0x0000004c4414723c */ /* 0x060ff20000041814 */
[----:B------:R-:W5:Y:S01]  /*132f0*/  MUFU.EX2 R161, R161 ;  /* 0x000000a100a17308 */ /* 0x000f620000000800 */
[C---:B------:R-:W-:Y:S01]  /*13300*/  HMMA.16816.F32.BF16 R24, R68.reuse, R78, R24 ;  /* 0x0000004e4418723c */ /* 0x040fe20000041818 */
[----:B------:R-:W2:Y:S08]  /*13310*/  LDSM.16.MT88.4 R76, [R204+0x11000] ;  /* 0x01100000cc4c783b */ /* 0x000eb00000004200 */
[----:B------:R-:W5:Y:S01]  /*13320*/  MUFU.EX2 R168, R168 ;  /* 0x000000a800a87308 */ /* 0x000f620000000800 */
[C---:B----4-:R-:W-:Y:S09]  /*13330*/  HMMA.16816.F32.BF16 R28, R68.reuse, R80, R28 ;  /* 0x00000050441c723c */ /* 0x050ff2000004181c */
[----:B------:R-:W-:Y:S01]  /*13340*/  MUFU.EX2 R158, R158 ;  /* 0x0000009e009e7308 */ /* 0x000fe20000000800 */
[C---:B------:R-:W-:Y:S01]  /*13350*/  HMMA.16816.F32.BF16 R32, R68.reuse, R82, R32 ;  /* 0x000000524420723c */ /* 0x040fe20000041820 */
[----:B------:R-:W4:Y:S08]  /*13360*/  LDSM.16.MT88.4 R80, [R205+0xd800] ;  /* 0x00d80000cd50783b */ /* 0x000f300000004200 */
[----:B------:R-:W5:Y:S01]  /*13370*/  MUFU.EX2 R159, R159 ;  /* 0x0000009f009f7308 */ /* 0x000f620000000800 */
[C---:B-1----:R-:W-:Y:S09]  /*13380*/  HMMA.16816.F32.BF16 R36, R68.reuse, R72, R36 ;  /* 0x000000484424723c */ /* 0x042ff20000041824 */
[----:B------:R-:W-:Y:S01]  /*13390*/  MUFU.EX2 R156, R156 ;  /* 0x0000009c009c7308 */ /* 0x000fe20000000800 */
[C---:B------:R-:W-:Y:S01]  /*133a0*/  HMMA.16816.F32.BF16 R40, R68.reuse, R74, R40 ;  /* 0x0000004a4428723c */ /* 0x040fe20000041828 */
[----:B------:R-:W1:Y:S08]  /*133b0*/  LDSM.16.MT88.4 R72, [R138+0x1800] ;  /* 0x001800008a48783b */ /* 0x000e700000004200 */
[----:B------:R-:W5:Y:S01]  /*133c0*/  MUFU.EX2 R155, R155 ;  /* 0x0000009b009b7308 */ /* 0x000f620000000800 */
[C---:B--2---:R-:W-:Y:S09]  /*133d0*/  HMMA.16816.F32.BF16 R44, R68.reuse, R76, R44 ;  /* 0x0000004c442c723c */ /* 0x044ff2000004182c */
[----:B------:R-:W-:Y:S01]  /*133e0*/  MUFU.EX2 R154, R154 ;  /* 0x0000009a009a7308 */ /* 0x000fe20000000800 */
[C---:B------:R-:W-:Y:S01]  /*133f0*/  HMMA.16816.F32.BF16 R48, R68.reuse, R78, R48 ;  /* 0x0000004e4430723c */ /* 0x040fe20000041830 */
[----:B------:R-:W2:Y:S08]  /*13400*/  LDSM.16.MT88.4 R76, [R211+0x1800] ;  /* 0x00180000d34c783b */ /* 0x000eb00000004200 */
[----:B------:R-:W5:Y:S01]  /*13410*/  MUFU.EX2 R157, R157 ;  /* 0x0000009d009d7308 */ /* 0x000f620000000800 */
[C---:B------:R-:W-:Y:S09]  /*13420*/  HMMA.16816.F32.BF16 R52, R68.reuse, R84, R52 ;  /* 0x000000544434723c */ /* 0x040ff20000041834 */
[----:B------:R-:W-:Y:S01]  /*13430*/  MUFU.EX2 R152, R152 ;  /* 0x0000009800987308 */ /* 0x000fe20000000800 */
[C---:B------:R-:W-:Y:S01]  /*13440*/  HMMA.16816.F32.BF16 R56, R68.reuse, R86, R56 ;  /* 0x000000564438723c */ /* 0x040fe20000041838 */
[----:B------:R-:W-:Y:S08]  /*13450*/  LDSM.16.MT88.4 R84, [R138+0x5800] ;  /* 0x005800008a54783b */ /* 0x000ff00000004200 */
[----:B------:R-:W5:Y:S01]  /*13460*/  MUFU.EX2 R151, R151 ;  /* 0x0000009700977308 */ /* 0x000f620000000800 */
[C---:B------:R-:W-:Y:S09]  /*13470*/  HMMA.16816.F32.BF16 R60, R68.reuse, R88, R60 ;  /* 0x00000058443c723c */ /* 0x040ff2000004183c */
[----:B------:R-:W-:Y:S01]  /*13480*/  MUFU.EX2 R137, R137 ;  /* 0x0000008900897308 */ /* 0x000fe20000000800 */
[----:B------:R-:W-:Y:S01]  /*13490*/  HMMA.16816.F32.BF16 R64, R68, R90, R64 ;  /* 0x0000005a4440723c */ /* 0x000fe20000041840 */
[----:B------:R-:W-:Y:S02]  /*134a0*/  LDSM.16.MT88.4 R88, [R211+0x5800] ;  /* 0x00580000d358783b */ /* 0x000fe40000004200 */
[----:B------:R-:W-:Y:S01]  /*134b0*/  F2FP.BF16.F32.PACK_AB R68, R179, R176 ;  /* 0x000000b0b344723e */ /* 0x000fe200000010ff */
[----:B------:R-:W-:Y:S01]  /*134c0*/  FADD.FTZ R176, R176, R167 ;  /* 0x000000a7b0b07221 */ /* 0x000fe20000010000 */
[----:B------:R-:W-:Y:S04]  /*134d0*/  F2FP.BF16.F32.PACK_AB R69, R180, R181 ;  /* 0x000000b5b445723e */ /* 0x000fe800000010ff */
[----:B------:R-:W5:Y:S01]  /*134e0*/  MUFU.EX2 R136, R136 ;  /* 0x0000008800887308 */ /* 0x000f620000000800 */
[----:B------:R-:W-:Y:S01]  /*134f0*/  F2FP.BF16.F32.PACK_AB R70, R183, R178 ;  /* 0x000000b2b746723e */ /* 0x000fe200000010ff */
[----:B------:R-:W-:Y:S01]  /*13500*/  FADD.FTZ R179, R179, R176 ;  /* 0x000000b0b3b37221 */ /* 0x000fe20000010000 */
[C---:B------:R-:W-:Y:S01]  /*13510*/  F2FP.BF16.F32.PACK_AB R71, R185.reuse, R182 ;  /* 0x000000b6b947723e */ /* 0x040fe200000010ff */
[----:B------:R-:W-:Y:S02]  /*13520*/  FADD.FTZ R182, R182, R3 ;  /* 0x00000003b6b67221 */ /* 0x000fe40000010000 */
[----:B------:R-:W-:Y:S04]  /*13530*/  FADD.FTZ R178, R178, R179 ;  /* 0x000000b3b2b27221 */ /* 0x000fe80000010000 */
[----:B------:R-:W-:Y:S01]  /*13540*/  MUFU.EX2 R148, R148 ;  /* 0x0000009400947308 */ /* 0x000fe20000000800 */
[----:B------:R-:W-:Y:S01]  /*13550*/  FADD.FTZ R185, R185, R182 ;  /* 0x000000b6b9b97221 */ /* 0x000fe20000010000 */
[C---:B----4-:R-:W-:Y:S03]  /*13560*/  HMMA.16816.F32.BF16 R4, R68.reuse, R80, R4 ;  /* 0x000000504404723c */ /* 0x050fe60000041804 */
[----:B------:R-:W-:Y:S05]  /*13570*/  FADD.FTZ R183, R183, R178 ;  /* 0x000000b2b7b77221 */ /* 0x000fea0000010000 */
[----:B------:R-:W4:Y:S01]  /*13580*/  MUFU.EX2 R147, R150 ;  /* 0x0000009600937308 */ /* 0x000f220000000800 */
[C---:B------:R-:W-:Y:S01]  /*13590*/  HMMA.16816.F32.BF16 R8, R68.reuse, R82, R8 ;  /* 0x000000524408723c */ /* 0x040fe20000041808 */
[----:B------:R-:W3:Y:S08]  /*135a0*/  LDSM.16.MT88.4 R80, [R205+0x11800] ;  /* 0x01180000cd50783b */ /* 0x000ef00000004200 */
[----:B------:R-:W-:Y:S01]  /*135b0*/  MUFU.EX2 R135, R135 ;  /* 0x0000008700877308 */ /* 0x000fe20000000800 */
[C---:B------:R-:W-:Y:S09]  /*135c0*/  HMMA.16816.F32.BF16 R12, R68.reuse, R92, R12 ;  /* 0x0000005c440c723c */ /* 0x040ff2000004180c */
[----:B------:R-:W4:Y:S01]  /*135d0*/  MUFU.EX2 R134, R149 ;  /* 0x0000009500867308 */ /* 0x000f220000000800 */
        /* <DEDUP_REMOVED lines=39> */
[----:B------:R-:W-:Y:S04]  /*13850*/  FADD.FTZ R2, R171, R2 ;  /* 0x00000002ab027221 */ /* 0x000fe80000010000 */
[----:B-----5:R-:W-:Y:S01]  /*13860*/  FADD.FTZ R3, R161, R2 ;  /* 0x00000002a1037221 */ /* 0x020fe20000010000 */
[C---:B------:R-:W-:Y:S01]  /*13870*/  HMMA.16816.F32.BF16 R16, R68.reuse, R94, R16 ;  /* 0x0000005e4410723c */ /* 0x040fe20000041810 */
[----:B------:R-:W-:Y:S02]  /*13880*/  LDSM.16.MT88.4 R92, [R204+0xe800] ;  /* 0x00e80000cc5c783b */ /* 0x000fe40000004200 */
[----:B------:R-:W-:Y:S05]  /*13890*/  FADD.FTZ R3, R168, R3 ;  /* 0x00000003a8037221 */ /* 0x000fea0000010000 */
[C---:B---3--:R-:W-:Y:S08]  /*138a0*/  HMMA.16816.F32.BF16 R20, R68.reuse, R80, R20 ;  /* 0x000000504414723c */ /* 0x048ff00000041814 */
        /* <DEDUP_REMOVED lines=52> */
[----:B------:R-:W-:Y:S01]  /*13bf0*/  F2FP.BF16.F32.PACK_AB R70, R155, R156 ;  /* 0x0000009c9b46723e */ /* 0x000fe200000010ff */
[----:B------:R-:W-:Y:S01]  /*13c00*/  FADD.FTZ R156, R156, R3 ;  /* 0x000000039c9c7221 */ /* 0x000fe20000010000 */
[----:B------:R-:W-:Y:S01]  /*13c10*/  F2FP.BF16.F32.PACK_AB R71, R157, R154 ;  /* 0x0000009a9d47723e */ /* 0x000fe200000010ff */
[----:B------:R-:W-:Y:S01]  /*13c20*/  FADD.FTZ R159, R159, R158 ;  /* 0x0000009e9f9f7221 */ /* 0x000fe20000010000 */
[----:B------:R-:W-:Y:S01]  /*13c30*/  MOV R3, R132 ;  /* 0x0000008400037202 */ /* 0x000fe20000000f00 */
[----:B------:R-:W-:Y:S02]  /*13c40*/  FADD.FTZ R155, R155, R156 ;  /* 0x0000009c9b9b7221 */ /* 0x000fe40000010000 */
[----:B------:R-:W-:Y:S02]  /*13c50*/  FADD.FTZ R2, R154, R159 ;  /* 0x0000009f9a027221 */ /* 0x000fe40000010000 */
[C---:B---3--:R-:W-:Y:S03]  /*13c60*/  HMMA.16816.F32.BF16 R4, R68.reuse, R80, R4 ;  /* 0x000000504404723c */ /* 0x048fe60000041804 */
[----:B------:R-:W-:Y:S05]  /*13c70*/  FADD.FTZ R2, R157, R2 ;  /* 0x000000029d027221 */ /* 0x000fea0000010000 */
        /* <DEDUP_REMOVED lines=8> */
[C---:B--2---:R-:W-:Y:S08]  /*13d00*/  HMMA.16816.F32.BF16 R28, R68.reuse, R76, R28 ;  /* 0x0000004c441c723c */ /* 0x044ff0000004181c */
[C---:B------:R-:W-:Y:S01]  /*13d10*/  HMMA.16816.F32.BF16 R32, R68.reuse, R78, R32 ;  /* 0x0000004e4420723c */ /* 0x040fe20000041820 */
[----:B------:R-:W-:Y:S07]  /*13d20*/  LDSM.16.MT88.4 R76, [R138+0x7800] ;  /* 0x007800008a4c783b */ /* 0x000fee0000004200 */
[C---:B---3--:R-:W-:Y:S08]  /*13d30*/  HMMA.16816.F32.BF16 R36, R68.reuse, R80, R36 ;  /* 0x000000504424723c */ /* 0x048ff00000041824 */
[C---:B------:R-:W-:Y:S08]  /*13d40*/  HMMA.16816.F32.BF16 R40, R68.reuse, R82, R40 ;  /* 0x000000524428723c */ /* 0x040ff00000041828 */
[C---:B-1----:R-:W-:Y:S08]  /*13d50*/  HMMA.16816.F32.BF16 R44, R68.reuse, R72, R44 ;  /* 0x00000048442c723c */ /* 0x042ff0000004182c */
        /* <DEDUP_REMOVED lines=10> */
[----:B----4-:R-:W-:Y:S01]  /*13e00*/  F2FP.BF16.F32.PACK_AB R70, R147, R148 ;  /* 0x000000949346723e */ /* 0x010fe200000010ff */
[----:B------:R-:W-:Y:S01]  /*13e10*/  FADD.FTZ R151, R151, R152 ;  /* 0x0000009897977221 */ /* 0x000fe20000010000 */
[----:B------:R-:W-:Y:S01]  /*13e20*/  F2FP.BF16.F32.PACK_AB R71, R134, R135 ;  /* 0x000000878647723e */ /* 0x000fe200000010ff */
[----:B------:R-:W-:Y:S01]  /*13e30*/  FADD.FTZ R136, R136, R137 ;  /* 0x0000008988887221 */ /* 0x000fe20000010000 */
[----:B------:R-:W-:Y:S01]  /*13e40*/  MOV R2, R133 ;  /* 0x0000008500027202 */ /* 0x000fe20000000f00 */
        /* <DEDUP_REMOVED lines=23> */
.L_x_2168:
        /* <DEDUP_REMOVED lines=187> */
[----:B------:R3:W3:Y:S03]  /*14b70*/  LDS.128 R12, [R231+0x1800] ;  /* 0x00180000e70c7984 */ /* 0x0006e60000000c00 */
[----:B------:R-:W-:-:S02]  /*14b80*/  LOP3.LUT R208, R208, 0x7, R5, 0xf8, !PT ;  /* 0x00000007d0d07812 */ /* 0x000fc400078ef805 */
[----:B------:R-:W-:Y:S01]  /*14b90*/  MOV R5, 0x7f800000 ;  /* 0x7f80000000057802 */ /* 0x000fe20000000f00 */
[----:B------:R-:W-:Y:S01]  /*14ba0*/  @P2 FFMA.FTZ R5, R133, R16, R18 ;  /* 0x0000001085052223 */ /* 0x000fe20000010012 */
[C---:B----4-:R-:W-:Y:S02]  /*14bb0*/  @!P3 IMAD.WIDE.U32 R24, R4.reuse, R8, RZ ;  /* 0x000000080418b225 */ /* 0x050fe400078e00ff */
[----:B------:R-:W4:Y:S02]  /*14bc0*/  @P4 LDC R8, c[0x0][0x454] ;  /* 0x00011500ff084b82 */ /* 0x000f240000000800 */
[C---:B------:R-:W-:Y:S02]  /*14bd0*/  @!P3 IMAD R9, R4.reuse, R9, R25 ;  /* 0x000000090409b224 */ /* 0x040fe400078e0219 */
[----:B------:R-:W-:Y:S01]  /*14be0*/  @P3 IMAD R9, R221, R7, R21 ;  /* 0x00000007dd093224 */ /* 0x000fe200078e0215 */
[----:B------:R-:W-:Y:S01]  /*14bf0*/  MOV R7, 0x7f800000 ;  /* 0x7f80000000077802 */ /* 0x000fe20000000f00 */
[----:B------:R-:W-:-:S02]  /*14c00*/  @!P4 IMAD R6, R4, R23, R10 ;  /* 0x000000170406c224 */ /* 0x000fc400078e020a */
[----:B--2---:R-:W-:Y:S01]  /*14c10*/  @P1 FFMA.FTZ R7, R132, R17, R19 ;  /* 0x0000001184071223 */ /* 0x004fe20000010013 */
[-C--:B-1----:R-:W-:Y:S02]  /*14c20*/  @!P0 IMAD R221, R4, R11.reuse, RZ ;  /* 0x0000000b04dd8224 */ /* 0x082fe400078e02ff */
[----:B------:R-:W-:Y:S02]  /*14c30*/  @!P4 IMAD R6, R6, R11, RZ ;  /* 0x0000000b0606c224 */ /* 0x000fe400078e02ff */
        /* <DEDUP_REMOVED lines=13> */
.L_x_2174:
[----:B------:R-:W-:Y:S05]  /*14d10*/  BSYNC.RECONVERGENT B0 ;  /* 0x0000000000007941 */ /* 0x000fea0003800200 */
.L_x_2173:
[----:B------:R-:W2:Y:S01]  /*14d20*/  LDCU.64 UR4, c[0x0][0x410] ;  /* 0x00008200ff0477ac */ /* 0x000ea20008000a00 */
[----:B------:R-:W-:Y:S01]  /*14d30*/  IMAD.MOV.U32 R207, RZ, RZ, RZ ;  /* 0x000000ffffcf7224 */ /* 0x000fe200078e00ff */
[----:B------:R-:W-:Y:S01]  /*14d40*/  SHF.R.U32.HI R0, RZ, 0x3, R209 ;  /* 0x00000003ff007819 */ /* 0x000fe200000116d1 */
[----:B------:R-:W-:Y:S01]  /*14d50*/  @P3 IMAD.MOV.U32 R24, RZ, RZ, R20 ;  /* 0x000000ffff183224 */ /* 0x000fe200078e0014 */
[----:B------:R-:W-:Y:S01]  /*14d60*/  BSSY.RECONVERGENT B0, `(.L_x_2175) ;  /* 0x000001c000007945 */ /* 0x000fe20003800200 */
[----:B-1----:R-:W-:Y:S01]  /*14d70*/  IMAD.WIDE.U32 R6, R2, UR6, R206 ;  /* 0x0000000602067c25 */ /* 0x002fe2000f8e00ce */
[C---:B------:R-:W-:Y:S02]  /*14d80*/  IADD3 R8, PT, PT, R0.reuse, 0x10, RZ ;  /* 0x0000001000087810 */ /* 0x040fe40007ffe0ff */
[-C--:B------:R-:W-:Y:S01]  /*14d90*/  ISETP.GE.AND P3, PT, R0, R213.reuse, PT ;  /* 0x000000d50000720c */ /* 0x080fe20003f66270 */
[----:B------:R-:W-:Y:S01]  /*14da0*/  IMAD R4, R3, UR6, R7 ;  /* 0x0000000603047c24 */ /* 0x000fe2000f8e0207 */
[----:B------:R-:W-:Y:S01]  /*14db0*/  IADD3 R16, P0, PT, R24, R6, RZ ;  /* 0x0000000618107210 */ /* 0x000fe20007f1e0ff */
[----:B------:R-:W-:Y:S01]  /*14dc0*/  VIADD R6, R0, 0x20 ;  /* 0x0000002000067836 */ /* 0x000fe20000000000 */
[----:B------:R-:W-:-:S02]  /*14dd0*/  ISETP.GE.AND P2, PT, R8, R213, PT ;  /* 0x000000d50800720c */ /* 0x000fc40003f46270 */
[----:B------:R-:W-:Y:S01]  /*14de0*/  IADD3.X R17, PT, PT, R9, R4, RZ, P0, !PT ;  /* 0x0000000409117210 */ /* 0x000fe200007fe4ff */
[----:B------:R-:W-:Y:S01]  /*14df0*/  VIADD R4, R0, 0x30 ;  /* 0x0000003000047836 */ /* 0x000fe20000000000 */
[----:B------:R-:W-:Y:S01]  /*14e00*/  ISETP.GE.AND P1, PT, R6, R213, PT ;  /* 0x000000d50600720c */ /* 0x000fe20003f26270 */
[----:B--2---:R-:W-:-:S03]  /*14e10*/  IMAD.WIDE.U32 R16, R10, UR4, R16 ;  /* 0x000000040a107c25 */ /* 0x004fc6000f8e0010 */
[----:B------:R-:W-:Y:S02]  /*14e20*/  ISETP.GE.AND P0, PT, R4, R213, PT ;  /* 0x000000d50400720c */ /* 0x000fe40003f06270 */
[----:B------:R1:W2:Y:S01]  /*14e30*/  LDS.128 R4, [R231+0x2000] ;  /* 0x00200000e7047984 */ /* 0x0002a20000000c00 */
[----:B------:R-:W-:-:S03]  /*14e40*/  IMAD R21, R10, UR5, R17 ;  /* 0x000000050a157c24 */ /* 0x000fc6000f8e0211 */
[----:B------:R1:W3:Y:S01]  /*14e50*/  LDS.128 R8, [R231] ;  /* 0x00000000e7087984 */ /* 0x0002e20000000c00 */
[----:B------:R-:W-:Y:S06]  /*14e60*/  @P3 BRA `(.L_x_2176) ;  /* 0x00000000002c3947 */ /* 0x000fec0003800000 */
        /* <DEDUP_REMOVED lines=9> */
[----:B---3--:R4:W-:Y:S04]  /*14f00*/  @!P4 STG.E.128 desc[UR14][R22.64], R8 ;  /* 0x000000081600c986 */ /* 0x0089e8000c101d0e */
[----:B--2---:R4:W-:Y:S02]  /*14f10*/  @!P3 STG.E.128 desc[UR14][R22.64+0x80], R4 ;  /* 0x000080041600b986 */ /* 0x0049e4000c101d0e */
.L_x_2176:
[----:B------:R-:W-:Y:S05]  /*14f20*/  BSYNC.RECONVERGENT B0 ;  /* 0x0000000000007941 */ /* 0x000fea0003800200 */
.L_x_2175:
[----:B---34-:R3:W4:Y:S01]  /*14f30*/  LDS.128 R8, [R231+0x800] ;  /* 0x00080000e7087984 */ /* 0x0187220000000c00 */
[----:B------:R-:W-:Y:S03]  /*14f40*/  BSSY.RECONVERGENT B0, `(.L_x_2177) ;  /* 0x0000013000007945 */ /* 0x000fe60003800200 */
[----:B--2---:R3:W2:Y:S01]  /*14f50*/  LDS.128 R4, [R231+0x2800] ;  /* 0x00280000e7047984 */ /* 0x0046a20000000c00 */
        /* <DEDUP_REMOVED lines=16> */
[----:B--2---:R1:W-:Y:S02]  /*15060*/  @!P2 STG.E.128 desc[UR14][R24.64+0x80], R4 ;  /* 0x000080041800a986 */ /* 0x0043e4000c101d0e */
.L_x_2178:
[----:B------:R-:W-:Y:S05]  /*15070*/  BSYNC.RECONVERGENT B0 ;  /* 0x0000000000007941 */ /* 0x000fea0003800200 */
.L_x_2177:
[----:B-1--4-:R1:W4:Y:S01]  /*15080*/  LDS.128 R8, [R231+0x1000] ;  /* 0x00100000e7087984 */ /* 0x0123220000000c00 */
[----:B------:R-:W-:Y:S03]  /*15090*/  BSSY.RECONVERGENT B0, `(.L_x_2179) ;  /* 0x0000013000007945 */ /* 0x000fe60003800200 */
[----:B--2---:R1:W2:Y:S01]  /*150a0*/  LDS.128 R4, [R231+0x3000] ;  /* 0x00300000e7047984 */ /* 0x0042a20000000c00 */
[----:B------:R-:W-:Y:S05]  /*150b0*/  @P1 BRA `(.L_x_2180) ;  /* 0x0000000000401947 */ /* 0x000fea0003800000 */
[----:B------:R-:W5:Y:S01]  /*150c0*/  LDCU UR6, c[0x0][0x440] ;  /* 0x00008800ff0677ac */ /* 0x000f620008000800 */
[----:B------:R-:W-:Y:S01]  /*150d0*/  IADD3 R19, P1, PT, R0, 0x20, RZ ;  /* 0x0000002000137810 */ /* 0x000fe20007f3e0ff */
[----:B------:R-:W-:Y:S01]  /*150e0*/  IMAD.MOV.U32 R22, RZ, RZ, R16 ;  /* 0x000000ffff167224 */ /* 0x000fe200078e0010 */
[----:B------:R-:W3:Y:S03]  /*150f0*/  LDCU.64 UR4, c[0x0][0x3f0] ;  /* 0x00007e00ff0477ac */ /* 0x000ee60008000a00 */
        /* <DEDUP_REMOVED lines=8> */
[----:B---3--:R-:W-:-:S04]  /*15180*/  LEA R24, P3, R22, UR4, 0x1 ;  /* 0x0000000416187c11 */ /* 0x008fc8000f8608ff */
[----:B------:R-:W-:-:S05]  /*15190*/  LEA.HI.X R25, R22, UR5, R18, 0x1, P3 ;  /* 0x0000000516197c11 */ /* 0x000fca00098f0c12 */
[----:B----4-:R3:W-:Y:S04]  /*151a0*/  @!P2 STG.E.128 desc[UR14][R24.64], R8 ;  /* 0x000000081800a986 */ /* 0x0107e8000c101d0e */
[----:B--2---:R3:W-:Y:S02]  /*151b0*/  @!P1 STG.E.128 desc[UR14][R24.64+0x80], R4 ;  /* 0x0000800418009986 */ /* 0x0047e4000c101d0e */
.L_x_2180:
[----:B------:R-:W-:Y:S05]  /*151c0*/  BSYNC.RECONVERGENT B0 ;  /* 0x0000000000007941 */ /* 0x000fea0003800200 */
.L_x_2179:
[----:B------:R-:W-:Y:S05]  /*151d0*/  @P0 EXIT ;  /* 0x000000000000094d */ /* 0x000fea0003800000 */
[----:B--23--:R2:W3:Y:S01]  /*151e0*/  LDS.128 R4, [R231+0x3800] ;  /* 0x00380000e7047984 */ /* 0x00c4e20000000c00 */
[----:B------:R-:W5:Y:S01]  /*151f0*/  LDCU UR6, c[0x0][0x440] ;  /* 0x00008800ff0677ac */ /* 0x000f620008000800 */
[----:B----4-:R-:W-:Y:S01]  /*15200*/  IADD3 R9, P0, PT, R0, 0x30, RZ ;  /* 0x0000003000097810 */ /* 0x010fe20007f1e0ff */
[----:B------:R-:W-:Y:S01]  /*15210*/  IMAD.MOV.U32 R10, RZ, RZ, R16 ;  /* 0x000000ffff0a7224 */ /* 0x000fe200078e0010 */
        /* <DEDUP_REMOVED lines=15> */
.L_x_2181:
        /* <DEDUP_REMOVED lines=15> */
.L_x_7209:


//--------------------- .text._ZN5flash24flash_fwd_splitkv_kernelI23Flash_fwd_kernel_traitsILi128ELi64ELi128ELi4ELb0ELb0EN7cutlass10bfloat16_tE19Flash_kernel_traitsILi128ELi64ELi128ELi4ES3_EELb1ELb0ELb0ELb0ELb1ELb0ELb0ELb1EEEvNS_16Flash_fwd_paramsE --------------------------
	.section	.text._ZN5flash24flash_fwd_splitkv_kernelI23Flash_fwd_kernel_traitsILi128ELi64ELi128ELi4ELb0ELb0EN7cutlass10bfloat16_tE19Flash_kernel_traitsILi128ELi64ELi128ELi4ES3_EELb1ELb0ELb0ELb0ELb1ELb0ELb0ELb1EEEvNS_16Flash_fwd_paramsE,"ax",@progbits
	.align	128
        .global         _ZN5flash24flash_fwd_splitkv_kernelI23Flash_fwd_kernel_traitsILi128ELi64ELi128ELi4ELb0ELb0EN7cutlass10bfloat16_tE19Flash_kernel_traitsILi128ELi64ELi128ELi4ES3_EELb1ELb0ELb0ELb0ELb1ELb0ELb0ELb1EEEvNS_16Flash_fwd_paramsE
        .type           _ZN5flash24flash_fwd_splitkv_kernelI23Flash_fwd_kernel_traitsILi128ELi64ELi128ELi4ELb0ELb0EN7cutlass10bfloat16_tE19Flash_kernel_traitsILi128ELi64ELi128ELi4ES3_EELb1ELb0ELb0ELb0ELb1ELb0ELb0ELb1EEEvNS_16Flash_fwd_paramsE,@function
        .size           _ZN5flash24flash_fwd_splitkv_kernelI23Flash_fwd_kernel_traitsILi128ELi64ELi128ELi4ELb0ELb0EN7cutlass10bfloat16_tE19Flash_kernel_traitsILi128ELi64ELi128ELi4ES3_EELb1ELb0ELb0ELb0ELb1ELb0ELb0ELb1EEEvNS_16Flash_fwd_paramsE,(.L_x_7210 - _ZN5flash24flash_fwd_splitkv_kernelI23Flash_fwd_kernel_traitsILi128ELi64ELi128ELi4ELb0ELb0EN7cutlass10bfloat16_tE19Flash_kernel_traitsILi128ELi64ELi128ELi4ES3_EELb1ELb0ELb0ELb0ELb1ELb0ELb0ELb1EEEvNS_16Flash_fwd_paramsE)
        .other          _ZN5flash24flash_fwd_splitkv_kernelI23Flash_fwd_kernel_traitsILi128ELi64ELi128ELi4ELb0ELb0EN7cutlass10bfloat16_tE19Flash_kernel_traitsILi128ELi64ELi128ELi4ES3_EELb1ELb0ELb0ELb0ELb1ELb0ELb0ELb1EEEvNS_16Flash_fwd_paramsE,@"STO_CUDA_ENTRY STV_DEFAULT"
_ZN5flash24flash_fwd_splitkv_kernelI23Flash_fwd_kernel_traitsILi128ELi64ELi128ELi4ELb0ELb0EN7cutlass10bfloat16_tE19Flash_kernel_traitsILi128ELi64ELi128ELi4ES3_EELb1ELb0ELb0ELb0ELb1ELb0ELb0ELb1EEEvNS_16Flash_fwd_paramsE:
.text._ZN5flash24flash_fwd_splitkv_kernelI23Flash_fwd_kernel_traitsILi128ELi64ELi128ELi4ELb0ELb0EN7cutlass10bfloat16_tE19Flash_kernel_traitsILi128ELi64ELi128ELi4ES3_EELb1ELb0ELb0ELb0ELb1ELb0ELb0ELb1EEEvNS_16Flash_fwd_paramsE:
[----:B------:R-:W-:Y:S01]  /*0000*/  LDC R1, c[0x0][0x37c] ;  /* 0x0000df00ff017b82 */ /* 0x000fe20000000800 */
[----:B------:R-:W1:Y:S07]  /*0010*/  S2R R9, SR_CTAID.Y ;  /* 0x0000000000097919 */ /* 0x000e6e0000002600 */
[----:B------:R-:W2:Y:S01]  /*0020*/  LDC.64 R2, c[0x0][0x478] ;  /* 0x00011e00ff027b82 */ /* 0x000ea20000000a00 */
[----:B------:R-:W3:Y:S01]  /*0030*/  LDCU.64 UR8, c[0x0][0x460] ;  /* 0x00008c00ff0877ac */ /* 0x000ee20008000a00 */
[----:B------:R-:W-:Y:S01]  /*0040*/  IMAD.MOV.U32 R203, RZ, RZ, -0x1 ;  /* 0xffffffffffcb7424 */ /* 0x000fe200078e00ff */
[----:B------:R-:W4:Y:S05]  /*0050*/  LDCU.64 UR4, c[0x0][0x470] ;  /* 0x00008e00ff0477ac */ /* 0x000f2a0008000a00 */
[----:B------:R-:W1:Y:S01]  /*0060*/  LDC.64 R4, c[0x0][0x460] ;  /* 0x00011800ff047b82 */ /* 0x000e620000000a00 */
[----:B------:R-:W4:Y:S01]  /*0070*/  LDCU.64 UR6, c[0x0][0x358] ;  /* 0x00006b00ff0677ac */ /* 0x000f220008000a00 */
[----:B---3--:R-:W-:-:S02]  /*0080*/  ISETP.NE.U32.AND P1, PT, RZ, UR8, PT ;  /* 0x00000008ff007c0c */ /* 0x008fc4000bf25070 */
[----:B------:R-:W-:Y:S02]  /*0090*/  ISETP.NE.U32.AND P0, PT, RZ, UR8, PT ;  /* 0x00000008ff007c0c */ /* 0x000fe4000bf05070 */
[----:B------:R-:W-:Y:S02]  /*00a0*/  ISETP.NE.AND.EX P2, PT, RZ, UR9, PT, P1 ;  /* 0x00000009ff007c0c */ /* 0x000fe4000bf45310 */
[----:B------:R-:W-:Y:S02]  /*00b0*/  ISETP.NE.AND.EX P3, PT, RZ, UR9, PT, P0 ;  /* 0x00000009ff007c0c */ /* 0x000fe4000bf65300 */
[----:B--2---:R-:W-:-:S04]  /*00c0*/  ISETP.NE.U32.AND P0, PT, R2, RZ, PT ;  /* 0x000000ff0200720c */ /* 0x004fc80003f05070 */
[----:B------:R-:W-:Y:S01]  /*00d0*/  ISETP.NE.AND.EX P1, PT, R3, RZ, PT, P0 ;  /* 0x000000ff0300720c */ /* 0x000fe20003f25300 */
[----:B-1----:R-:W-:Y:S01]  /*00e0*/  IMAD.WIDE.U32 R4, R9, 0x4, R4 ;  /* 0x0000000409047825 */ /* 0x002fe200078e0004 */
[----:B----4-:R-:W-:-:S03]  /*00f0*/  ISETP.NE.U32.AND P0, PT, RZ, UR4, PT ;  /* 0x00000004ff007c0c */ /* 0x010fc6000bf05070 */
[----:B------:R-:W-:Y:S01]  /*0100*/  IMAD.SHL.U32 R13, R9, 0x4, RZ ;  /* 0x00000004090d7824 */ /* 0x000fe200078e00ff */
[----:B------:R-:W-:Y:S01]  /*0110*/  ISETP.NE.AND.EX P5, PT, RZ, UR5, PT, P0 ;  /* 0x00000005ff007c0c */ /* 0x000fe2000bfa5300 */
[----:B------:R-:W2:Y:S01]  /*0120*/  @P2 LDG.E R203, desc[UR6][R4.64] ;  /* 0x0000000604cb2981 */ /* 0x000ea2000c1e1900 */
[----:B------:R-:W-:Y:S02]  /*0130*/  SHF.R.U32.HI R8, RZ, 0x1e, R9 ;  /* 0x0000001eff087819 */ /* 0x000fe40000011609 */
[C---:B------:R-:W-:Y:S01]  /*0140*/  IADD3 R132, P2, PT, R13.reuse, UR4, RZ ;  /* 0x000000040d847c10 */ /* 0x040fe2000ff5e0ff */
[----:B------:R1:W2:Y:S01]  /*0150*/  @P3 LDG.E R10, desc[UR6][R4.64+0x4] ;  /* 0x00000406040a3981 */ /* 0x0002a2000c1e1900 */
[----:B------:R-:W-:Y:S01]  /*0160*/  IMAD.MOV.U32 R0, RZ, RZ, RZ ;  /* 0x000000ffff007224 */ /* 0x000fe200078e00ff */
[----:B------:R-:W-:Y:S01]  /*0170*/  @P1 IADD3 R2, P0, PT, R13, R2, RZ ;  /* 0x000000020d021210 */ /* 0x000fe20007f1e0ff */
[----:B------:R-:W3:Y:S01]  /*0180*/  S2R R15, SR_CTAID.X ;  /* 0x00000000000f7919 */ /* 0x000ee20000002500 */
[C---:B------:R-:W-:Y:S01]  /*0190*/  IADD3.X R133, PT, PT, R8.reuse, UR5, RZ, P2, !PT ;  /* 0x0000000508857c10 */ /* 0x040fe200097fe4ff */
[----:B------:R-:W4:Y:S02]  /*01a0*/  LDCU.U8 UR4, c[0x0][0x532] ;  /* 0x0000a640ff0477ac */ /* 0x000f240008000000 */
[----:B------:R-:W-:Y:S01]  /*01b0*/  @P1 IMAD.X R3, R8, 0x1, R3, P0 ;  /* 0x0000000108031824 */ /* 0x000fe200000e0603 */
[----:B------:R-:W2:Y:S01]  /*01c0*/  @!P3 LDC R204, c[0x0][0x434] ;  /* 0x00010d00ffccbb82 */ /* 0x000ea20000000800 */
[----:B------:R2:W5:Y:S04]  /*01d0*/  @P5 LDG.E R0, desc[UR6][R132.64] ;  /* 0x0000000684005981 */ /* 0x000568000c1e1900 */
[----:B------:R2:W5:Y:S03]  /*01e0*/  @P1 LDG.E R69, desc[UR6][R2.64] ;  /* 0x0000000602451981 */ /* 0x000566000c1e1900 */
[----:B------:R-:W2:Y:S08]  /*01f0*/  @!P1 LDC R6, c[0x0][0x43c] ;  /* 0x00010f00ff069b82 */ /* 0x000eb00000000800 */
[----:B-1----:R-:W1:Y:S01]  /*0200*/  LDC.64 R4, c[0x0][0x468] ;  /* 0x00011a00ff047b82 */ /* 0x002e620000000a00 */
[----:B----4-:R-:W-:-:S07]  /*0210*/  ISETP.NE.AND P4, PT, RZ, UR4, PT ;  /* 0x00000004ff007c0c */ /* 0x010fce000bf85270 */
[----:B------:R-:W4:Y:S01]  /*0220*/  @!P1 LDC.64 R2, c[0x0][0x488] ;  /* 0x00012200ff029b82 */ /* 0x000f220000000a00 */
[----:B-1----:R-:W-:-:S04]  /*0230*/  ISETP.EQ.U32.AND P0, PT, R4, RZ, PT ;  /* 0x000000ff0400720c */ /* 0x002fc80003f02070 */
[----:B------:R-:W-:Y:S02]  /*0240*/  ISETP.EQ.OR.EX P2, PT, R5, RZ, !P4, P0 ;  /* 0x000000ff0500720c */ /* 0x000fe40006742700 */
[----:B------:R-:W-:-:S05]  /*0250*/  IADD3 R16, P0, PT, R13, R4, RZ ;  /* 0x000000040d107210 */ /* 0x000fca0007f1e0ff */
[----:B------:R-:W-:Y:S01]  /*0260*/  IMAD.X R17, R8, 0x1, R5, P0 ;  /* 0x0000000108117824 */ /* 0x000fe200000e0605 */
[----:B------:R-:W-:-:S04]  /*0270*/  ISETP.NE.U32.AND P0, PT, R4, RZ, PT ;  /* 0x000000ff0400720c */ /* 0x000fc80003f05070 */
[----:B------:R-:W-:-:S13]  /*0280*/  ISETP.NE.AND.EX P0, PT, R5, RZ, PT, P0 ;  /* 0x000000ff0500720c */ /* 0x000fda0003f05300 */
[----:B------:R-:W1:Y:S01]  /*0290*/  @!P0 LDC R73, c[0x0][0x438] ;  /* 0x00010e00ff498b82 */ /* 0x000e620000000800 */
[----:B------:R-:W-:Y:S02]  /*02a0*/  IMAD.MOV.U32 R11, RZ, RZ, -0x1 ;  /* 0xffffffffff0b7424 */ /* 0x000fe400078e00ff */
[----:B---3--:R-:W-:-:S04]  /*02b0*/  IMAD.SHL.U32 R77, R15, 0x40, RZ ;  /* 0x000000400f4d7824 */ /* 0x008fc800078e00ff */
[----:B------:R3:W5:Y:S01]  /*02c0*/  @!P2 LDG.E R11, desc[UR6][R16.64] ;  /* 0x00000006100ba981 */ /* 0x000762000c1e1900 */
[----:B--2---:R-:W-:-:S05]  /*02d0*/  @P3 IMAD.IADD R204, R10, 0x1, -R203 ;  /* 0x000000010acc3824 */ /* 0x004fca00078e0acb */
[----:B------:R-:W-:Y:S01]  /*02e0*/  ISETP.GT.AND P2, PT, R204, R77, PT ;  /* 0x0000004dcc00720c */ /* 0x000fe20003f44270 */
[----:B-1-34-:R-:W-:-:S12]  /*02f0*/  @!P0 BRA `(.L_x_2182) ;  /* 0x00000000000c8947 */ /* 0x01afd80003800000 */
[----:B------:R-:W2:Y:S02]  /*0300*/  @P4 LDG.E R4, desc[UR6][R16.64+0x4] ;  /* 0x0000040610044981 */ /* 0x000ea4000c1e1900 */
[----:B--2--5:R-:W-:-:S06]  /*0310*/  @P4 IADD3 R73, PT, PT, R4, -R11, RZ ;  /* 0x8000000b04494210 */ /* 0x024fcc0007ffe0ff */
[----:B------:R1:W5:Y:S02]  /*0320*/  @!P4 LDG.E R73, desc[UR6][R16.64] ;  /* 0x000000061049c981 */ /* 0x000364000c1e1900 */
.L_x_2182:
[----:B------:R-:W-:Y:S01]  /*0330*/  @!P1 ISETP.NE.U32.AND P0, PT, R2, RZ, PT ;  /* 0x000000ff0200920c */ /* 0x000fe20003f05070 */
[----:B------:R-:W-:-:S12]  /*0340*/  @!P2 EXIT ;  /* 0x000000000000a94d */ /* 0x000fd80003800000 */
[----:B------:R-:W2:Y:S01]  /*0350*/  LDC R2, c[0x0][0x508] ;  /* 0x00014200ff027b82 */ /* 0x000ea20000000800 */
[----:B------:R-:W-:Y:S01]  /*0360*/  @!P1 ISETP.NE.AND.EX P0, PT, R3, RZ, PT, P0 ;  /* 0x000000ff0300920c */ /* 0x000fe20003f05300 */
[----:B------:R-:W3:Y:S01]  /*0370*/  LDCU UR5, c[0x0][0x438] ;  /* 0x00008700ff0577ac */ /* 0x000ee20008000800 */
[--C-:B-----5:R-:W-:Y:S01]  /*0380*/  IMAD.IADD R73, R73, 0x1, -R0.reuse ;  /* 0x0000000149497824 */ /* 0x120fe200078e0a00 */
[----:B------:R-:W4:Y:S01]  /*0390*/  S2R R7, SR_CTAID.Z ;  /* 0x0000000000077919 */ /* 0x000f220000002700 */
[----:B------:R-:W-:Y:S01]  /*03a0*/  @!P1 SEL R6, R6, RZ, P0 ;  /* 0x000000ff06069207 */ /* 0x000fe20000000000 */
[----:B------:R-:W-:Y:S01]  /*03b0*/  @P1 IMAD.IADD R69, R69, 0x1, -R0 ;  /* 0x0000000145451824 */ /* 0x000fe200078e0a00 */
[----:B------:R-:W1:Y:S03]  /*03c0*/  S2R R80, SR_TID.X ;  /* 0x0000000000507919 */ /* 0x000e660000002100 */
[----:B------:R-:W-:-:S02]  /*03d0*/  @!P1 IMAD.IADD R69, R73, 0x1, R6 ;  /* 0x0000000149459824 */ /* 0x000fc400078e0206 */
[----:B------:R-:W-:Y:S02]  /*03e0*/  IMAD.MOV.U32 R6, RZ, RZ, R9 ;  /* 0x000000ffff067224 */ /* 0x000fe400078e0009 */
[----:B------:R-:W-:-:S05]  /*03f0*/  VIADD R5, R69, 0x7f ;  /* 0x0000007f45057836 */ /* 0x000fca0000000000 */
[----:B------:R-:W-:Y:S01]  /*0400*/  IADD3 R3, PT, PT, R5, R77, -R204 ;  /* 0x0000004d05037210 */ /* 0x000fe20007ffe8cc */
[----:B---3--:R-:W-:Y:S01]  /*0410*/  UIADD3 UR5, UPT, UPT, UR5, 0x7f, URZ ;  /* 0x0000007f05057890 */ /* 0x008fe2000fffe0ff */
[----:B------:R-:W-:Y:S02]  /*0420*/  SHF.R.S32.HI R4, RZ, 0x1f, R5 ;  /* 0x0000001fff047819 */ /* 0x000fe40000011405 */
[----:B--2---:R-:W-:Y:S01]  /*0430*/  IADD3 R3, PT, PT, R3, 0x40, R2 ;  /* 0x0000004003037810 */ /* 0x004fe20007ffe002 */
        /* <DEDUP_REMOVED lines=8> */
[----:B------:R-:W-:-:S04]  /*04c0*/  VIMNMX3 R62, R4, UR4, R3, PT ;  /* 0x00000004043e7c0f */ /* 0x000fc8000b800103 */
[----:B------:R-:W-:-:S13]  /*04d0*/  ISETP.GT.AND P0, PT, R62, RZ, PT ;  /* 0x000000ff3e00720c */ /* 0x000fda0003f04270 */
[----:B-1--4-:R-:W-:Y:S05]  /*04e0*/  @P0 BRA `(.L_x_2183) ;  /* 0x0000000400b40947 */ /* 0x012fea0003800000 */
[----:B------:R-:W-:Y:S01]  /*04f0*/  ISETP.NE.AND P0, PT, R203, -0x1, PT ;  /* 0xffffffffcb00780c */ /* 0x000fe20003f05270 */
[----:B------:R-:W1:Y:S01]  /*0500*/  LDC.64 R2, c[0x0][0x408] ;  /* 0x00010200ff027b82 */ /* 0x000e620000000a00 */
[----:B------:R-:W-:Y:S01]  /*0510*/  SHF.L.U32 R0, R80, 0x3, RZ ;  /* 0x0000000350007819 */ /* 0x000fe200000006ff */
[----:B------:R-:W-:Y:S01]  /*0520*/  IMAD.MOV.U32 R13, RZ, RZ, RZ ;  /* 0x000000ffff0d7224 */ /* 0x000fe200078e00ff */
[----:B------:R-:W2:Y:S01]  /*0530*/  LDCU UR9, c[0x0][0x3e0] ;  /* 0x00007c00ff0977ac */ /* 0x000ea20008000800 */
[----:B------:R-:W-:Y:S01]  /*0540*/  BSSY.RECONVERGENT B0, `(.L_x_2184) ;  /* 0x0000024000007945 */ /* 0x000fe20003800200 */
[----:B------:R-:W-:Y:S01]  /*0550*/  LOP3.LUT R12, R0, 0x38, RZ, 0xc0, !PT ;  /* 0x00000038000c7812 */ /* 0x000fe200078ec0ff */
[----:B------:R-:W3:Y:S01]  /*0560*/  LDCU.64 UR4, c[0x0][0x410] ;  /* 0x00008200ff0477ac */ /* 0x000ee20008000a00 */
[----:B------:R-:W-:Y:S01]  /*0570*/  SHF.R.U32.HI R0, RZ, 0x3, R80 ;  /* 0x00000003ff007819 */ /* 0x000fe20000011650 */
[----:B------:R-:W4:Y:S04]  /*0580*/  LDCU UR8, c[0x0][0x434] ;  /* 0x00008680ff0877ac */ /* 0x000f280008000800 */
[----:B------:R-:W5:Y:S01]  /*0590*/  @!P0 LDC.64 R4, c[0x0][0x400] ;  /* 0x00010000ff048b82 */ /* 0x000f620000000a00 */
[----:B--2---:R-:W-:-:S02]  /*05a0*/  IMAD R6, R6, UR9, R7 ;  /* 0x0000000906067c24 */ /* 0x004fc4000f8e0207 */
[----:B-1----:R-:W-:-:S04]  /*05b0*/  IMAD.WIDE.U32 R12, R77, R2, R12 ;  /* 0x000000024d0c7225 */ /* 0x002fc800078e000c */
[----:B-----5:R-:W-:-:S04]  /*05c0*/  @!P0 IMAD.WIDE.U32 R10, R9, R4, RZ ;  /* 0x00000004090a8225 */ /* 0x020fc800078e00ff */
[----:B------:R-:W-:Y:S02]  /*05d0*/  @!P0 IMAD R5, R9, R5, R11 ;  /* 0x0000000509058224 */ /* 0x000fe400078e020b */
[----:B------:R-:W-:-:S04]  /*05e0*/  @P0 IMAD.WIDE.U32 R8, R203, R2, RZ ;  /* 0x00000002cb080225 */ /* 0x000fc800078e00ff */
[-C--:B------:R-:W-:Y:S01]  /*05f0*/  @P0 IMAD R5, R203, R3.reuse, R9 ;  /* 0x00000003cb050224 */ /* 0x080fe200078e0209 */
[----:B------:R-:W-:Y:S01]  /*0600*/  @P0 MOV R10, R8 ;  /* 0x00000008000a0202 */ /* 0x000fe20000000f00 */
[----:B------:R-:W-:Y:S01]  /*0610*/  IMAD R4, R77, R3, R13 ;  /* 0x000000034d047224 */ /* 0x000fe200078e020d */
[----:B------:R-:W-:Y:S01]  /*0620*/  IADD3 R8, PT, PT, R0, 0x10, RZ ;  /* 0x0000001000087810 */ /* 0x000fe20007ffe0ff */
[--C-:B------:R-:W-:Y:S01]  /*0630*/  IMAD.IADD R9, R204, 0x1, -R77.reuse ;  /* 0x00000001cc097824 */ /* 0x100fe200078e0a4d */
[----:B------:R-:W-:Y:S01]  /*0640*/  IADD3 R12, P0, PT, R10, R12, RZ ;  /* 0x0000000c0a0c7210 */ /* 0x000fe20007f1e0ff */
[----:B------:R-:W-:Y:S02]  /*0650*/  VIADD R10, R0, 0x20 ;  /* 0x00000020000a7836 */ /* 0x000fe40000000000 */
[----:B----4-:R-:W-:Y:S01]  /*0660*/  IMAD R77, R6, UR8, R77 ;  /* 0x00000008064d7c24 */ /* 0x010fe2000f8e024d */
[----:B------:R-:W-:Y:S02]  /*0670*/  IADD3.X R13, PT, PT, R5, R4, RZ, P0, !PT ;  /* 0x00000004050d7210 */ /* 0x000fe400007fe4ff */
[----:B------:R-:W-:-:S02]  /*0680*/  ISETP.GE.AND P0, PT, R0, R9, PT ;  /* 0x000000090000720c */ /* 0x000fc40003f06270 */
[-C--:B------:R-:W-:Y:S01]  /*0690*/  ISETP.GE.AND P1, PT, R8, R9.reuse, PT ;  /* 0x000000090800720c */ /* 0x080fe20003f26270 */
[C---:B---3--:R-:W-:Y:S01]  /*06a0*/  IMAD.WIDE.U32 R12, R7.reuse, UR4, R12 ;  /* 0x00000004070c7c25 */ /* 0x048fe2000f8e000c */
[----:B------:R-:W-:Y:S02]  /*06b0*/  IADD3 R8, PT, PT, R0, 0x30, RZ ;  /* 0x0000003000087810 */ /* 0x000fe40007ffe0ff */
[-C--:B------:R-:W-:Y:S01]  /*06c0*/  ISETP.GE.AND P3, PT, R10, R9.reuse, PT ;  /* 0x000000090a00720c */ /* 0x080fe20003f66270 */
[----:B------:R-:W-:Y:S01]  /*06d0*/  IMAD R11, R7, UR5, R13 ;  /* 0x00000005070b7c24 */ /* 0x000fe2000f8e020d */
[----:B------:R-:W-:-:S05]  /*06e0*/  ISETP.GE.AND P4, PT, R8, R9, PT ;  /* 0x000000090800720c */ /* 0x000fca0003f86270 */
[----:B------:R-:W-:Y:S08]  /*06f0*/  @P0 BRA `(.L_x_2185) ;  /* 0x0000000000200947 */ /* 0x000ff00003800000 */
        /* <DEDUP_REMOVED lines=8> */
.L_x_2185:
[----:B------:R-:W-:Y:S05]  /*0780*/  BSYNC.RECONVERGENT B0 ;  /* 0x0000000000007941 */ /* 0x000fea0003800200 */
.L_x_2184:
        /* <DEDUP_REMOVED lines=15> */
.L_x_2187:
[----:B------:R-:W-:Y:S05]  /*0880*/  BSYNC.RECONVERGENT B0 ;  /* 0x0000000000007941 */ /* 0x000fea0003800200 */
.L_x_2186:
        /* <DEDUP_REMOVED lines=15> */
.L_x_2189:
[----:B------:R-:W-:Y:S05]  /*0980*/  BSYNC.RECONVERGENT B0 ;  /* 0x0000000000007941 */ /* 0x000fea0003800200 */
.L_x_2188:
        /* <DEDUP_REMOVED lines=14> */
.L_x_2191:
[----:B------:R-:W-:Y:S05]  /*0a70*/  BSYNC.RECONVERGENT B0 ;  /* 0x0000000000007941 */ /* 0x000fea0003800200 */
.L_x_2190:
[----:B------:R-:W5:Y:S01]  /*0a80*/  LDCU.64 UR4, c[0x0][0x420] ;  /* 0x00008400ff0477ac */ /* 0x000f620008000a00 */
[----:B------:R-:W-:-:S04]  /*0a90*/  LOP3.LUT P0, R80, R80, 0x7, RZ, 0xc0, !PT ;  /* 0x0000000750507812 */ /* 0x000fc8000780c0ff */
[----:B------:R-:W-:Y:S02]  /*0aa0*/  ISETP.GE.OR P2, PT, R0, R9, P0 ;  /* 0x000000090000720c */ /* 0x000fe40000746670 */
[C---:B------:R-:W-:Y:S02]  /*0ab0*/  ISETP.NE.OR P1, PT, R80.reuse, RZ, P1 ;  /* 0x000000ff5000720c */ /* 0x040fe40000f25670 */
[C---:B------:R-:W-:Y:S02]  /*0ac0*/  ISETP.NE.OR P0, PT, R80.reuse, RZ, P3 ;  /* 0x000000ff5000720c */ /* 0x040fe40001f05670 */
[C---:B------:R-:W-:Y:S02]  /*0ad0*/  IADD3 R0, P3, PT, R77.reuse, R0, RZ ;  /* 0x000000004d007210 */ /* 0x040fe40007f7e0ff */
        /* <DEDUP_REMOVED lines=14> */
.L_x_2183:
        /* <DEDUP_REMOVED lines=10> */
.L_x_2192:
[----:B------:R-:W-:Y:S05]  /*0c60*/  BRA.U !UP0, `(.L_x_2193) ;  /* 0x0000000508987547 */ /* 0x000fea000b800000 */
[----:B------:R-:W1:Y:S01]  /*0c70*/  LDC R5, c[0x0][0x4f0] ;  /* 0x00013c00ff057b82 */ /* 0x000e620000000800 */
[----:B------:R-:W-:Y:S01]  /*0c80*/  LEA R8, R62, 0xffffff80, 0x7 ;  /* 0xffffff803e087811 */ /* 0x000fe200078e38ff */
[----:B------:R-:W2:Y:S03]  /*0c90*/  LDCU.64 UR4, c[0x0][0x4e8] ;  /* 0x00009d00ff0477ac */ /* 0x000ea60008000a00 */
[----:B------:R-:W-:Y:S01]  /*0ca0*/  IABS R0, R8 ;  /* 0x0000000800007213 */ /* 0x000fe20000000000 */
[----:B------:R-:W3:Y:S01]  /*0cb0*/  LDCU.64 UR8, c[0x0][0x3a0] ;  /* 0x00007400ff0877ac */ /* 0x000ee20008000a00 */
[----:B------:R-:W4:Y:S01]  /*0cc0*/  LDCU.64 UR14, c[0x0][0x3b8] ;  /* 0x00007700ff0e77ac */ /* 0x000f220008000a00 */
[----:B-1----:R-:W-:Y:S02]  /*0cd0*/  IABS R3, R5 ;  /* 0x0000000500037213 */ /* 0x002fe40000000000 */
[----:B------:R-:W-:-:S02]  /*0ce0*/  ISETP.NE.AND P3, PT, R5, RZ, PT ;  /* 0x000000ff0500720c */ /* 0x000fc40003f65270 */
        /* <DEDUP_REMOVED lines=18> */
[----:B------:R-:W-:Y:S02]  /*0e10*/  LEA R210, P0, R10, UR12, 0x2 ;  /* 0x0000000c0ad27c11 */ /* 0x000fe4000f8010ff */
[----:B------:R-:W-:Y:S02]  /*0e20*/  ISETP.GE.U32.AND P1, PT, R0, R3, PT ;  /* 0x000000030000720c */ /* 0x000fe40003f26070 */
[----:B------:R-:W-:Y:S02]  /*0e30*/  LOP3.LUT R0, R8, R5, RZ, 0x3c, !PT ;  /* 0x0000000508007212 */ /* 0x000fe400078e3cff */
[----:B------:R-:W-:Y:S02]  /*0e40*/  LEA.HI.X R211, R10, UR13, R211, 0x2, P0 ;  /* 0x0000000d0ad37c11 */ /* 0x000fe400080f14d3 */
[----:B------:R-:W-:-:S02]  /*0e50*/  ISETP.GE.AND P2, PT, R0, RZ, PT ;  /* 0x000000ff0000720c */ /* 0x000fc40003f46270 */
[----:B------:R-:W2:Y:S05]  /*0e60*/  LDC R0, c[0x0][0x3e8] ;  /* 0x0000fa00ff007b82 */ /* 0x000eaa0000000800 */
[----:B------:R-:W-:-:S05]  /*0e70*/  @P1 VIADD R4, R4, 0x1 ;  /* 0x0000000104041836 */ /* 0x000fca0000000000 */
[----:B------:R-:W-:-:S05]  /*0e80*/  MOV R3, R4 ;  /* 0x0000000400037202 */ /* 0x000fca0000000f00 */
[----:B------:R-:W-:Y:S01]  /*0e90*/  @!P2 IMAD.MOV R3, RZ, RZ, -R3 ;  /* 0x000000ffff03a224 */ /* 0x000fe200078e0a03 */
[----:B------:R-:W-:-:S05]  /*0ea0*/  @!P3 LOP3.LUT R3, RZ, R5, RZ, 0x33, !PT ;  /* 0x00000005ff03b212 */ /* 0x000fca00078e33ff */
[----:B------:R-:W-:-:S05]  /*0eb0*/  IMAD.WIDE R16, R3, 0x4, R210 ;  /* 0x0000000403107825 */ /* 0x000fca00078e02d2 */
[----:B------:R-:W3:Y:S01]  /*0ec0*/  LDG.E R10, desc[UR6][R16.64] ;  /* 0x00000006100a7981 */ /* 0x000ee2000c1e1900 */
[----:B--2---:R-:W-:Y:S02]  /*0ed0*/  IABS R2, R0 ;  /* 0x0000000000027213 */ /* 0x004fe40000000000 */
[----:B------:R-:W-:Y:S02]  /*0ee0*/  IADD3 R3, PT, PT, -R3, RZ, RZ ;  /* 0x000000ff03037210 */ /* 0x000fe40007ffe1ff */
[----:B------:R-:W2:Y:S01]  /*0ef0*/  I2F.RP R11, R2 ;  /* 0x00000002000b7306 */ /* 0x000ea20000209400 */
[----:B------:R-:W-:Y:S02]  /*0f00*/  ISETP.NE.AND P2, PT, R0, RZ, PT ;  /* 0x000000ff0000720c */ /* 0x000fe40003f45270 */
[----:B------:R-:W-:Y:S01]  /*0f10*/  IMAD R8, R5, R3, R8 ;  /* 0x0000000305087224 */ /* 0x000fe200078e0208 */
[----:B----4-:R-:W-:-:S04]  /*0f20*/  MOV R5, UR15 ;  /* 0x0000000f00057c02 */ /* 0x010fc80008000f00 */
        /* <DEDUP_REMOVED lines=8> */
[----:B------:R-:W-:-:S04]  /*0fb0*/  IMAD.HI.U32 R6, R13, R4, RZ ;  /* 0x000000040d067227 */ /* 0x000fc800078e00ff */
[----:B------:R-:W-:-:S04]  /*0fc0*/  IMAD.MOV R11, RZ, RZ, -R6 ;  /* 0x000000ffff0b7224 */ /* 0x000fc800078e0a06 */
[----:B------:R-:W-:Y:S01]  /*0fd0*/  IMAD R13, R2, R11, R4 ;  /* 0x0000000b020d7224 */ /* 0x000fe200078e0204 */
[----:B------:R-:W-:-:S04]  /*0fe0*/  MOV R4, UR14 ;  /* 0x0000000e00047c02 */ /* 0x000fc80008000f00 */
[----:B------:R-:W-:-:S13]  /*0ff0*/  ISETP.GT.U32.AND P0, PT, R2, R13, PT ;  /* 0x0000000d0200720c */ /* 0x000fda0003f04070 */
[----:B------:R-:W-:Y:S01]  /*1000*/  @!P0 IADD3 R13, PT, PT, R13, -R2, RZ ;  /* 0x800000020d0d8210 */ /* 0x000fe20007ffe0ff */
[----:B------:R-:W-:-:S03]  /*1010*/  @!P0 VIADD R6, R6, 0x1 ;  /* 0x0000000106068836 */ /* 0x000fc60000000000 */
[----:B------:R-:W-:Y:S02]  /*1020*/  ISETP.GE.U32.AND P1, PT, R13, R2, PT ;  /* 0x000000020d00720c */ /* 0x000fe40003f26070 */
[-C--:B------:R-:W-:Y:S02]  /*1030*/  LOP3.LUT R2, R7, R0.reuse, RZ, 0x3c, !PT ;  /* 0x0000000007027212 */ /* 0x080fe400078e3cff */
[----:B------:R-:W-:Y:S02]  /*1040*/  LOP3.LUT R0, RZ, R0, RZ, 0x33, !PT ;  /* 0x00000000ff007212 */ /* 0x000fe400078e33ff */
[----:B------:R-:W-:-:S07]  /*1050*/  ISETP.GE.AND P3, PT, R2, RZ, PT ;  /* 0x000000ff0200720c */ /* 0x000fce0003f66270 */
[----:B------:R-:W-:Y:S02]  /*1060*/  @P1 IADD3 R6, PT, PT, R6, 0x1, RZ ;  /* 0x0000000106061810 */ /* 0x000fe40007ffe0ff */
[----:B---3--:R-:W-:Y:S01]  /*1070*/  SHF.R.S32.HI R11, RZ, 0x1f, R10 ;  /* 0x0000001fff0b7819 */ /* 0x008fe2000001140a */
[----:B------:R-:W-:-:S04]  /*1080*/  IMAD.WIDE.U32 R12, R10, UR8, RZ ;  /* 0x000000080a0c7c25 */ /* 0x000fc8000f8e00ff */
[C---:B------:R-:W-:Y:S02]  /*1090*/  IMAD R17, R11.reuse, UR8, RZ ;  /* 0x000000080b117c24 */ /* 0x040fe4000f8e02ff */
[----:B-1----:R-:W-:Y:S02]  /*10a0*/  IMAD R11, R11, UR4, RZ ;  /* 0x000000040b0b7c24 */ /* 0x002fe4000f8e02ff */
[C---:B------:R-:W-:Y:S01]  /*10b0*/  IMAD R18, R10.reuse, UR9, R17 ;  /* 0x000000090a127c24 */ /* 0x040fe2000f8e0211 */
[----:B------:R-:W1:Y:S01]  /*10c0*/  LDCU.128 UR8, c[0x0][0x3d0] ;  /* 0x00007a00ff0877ac */ /* 0x000e620008000c00 */
[C---:B------:R-:W-:Y:S02]  /*10d0*/  IMAD R16, R10.reuse, UR5, R11 ;  /* 0x000000050a107c24 */ /* 0x040fe4000f8e020b */
[----:B------:R-:W-:Y:S01]  /*10e0*/  IMAD.WIDE.U32 R10, R10, UR4, RZ ;  /* 0x000000040a0a7c25 */ /* 0x000fe2000f8e00ff */
[----:B------:R-:W2:Y:S01]  /*10f0*/  LDCU.64 UR4, c[0x0][0x3c0] ;  /* 0x00007800ff0477ac */ /* 0x000ea20008000a00 */
[----:B------:R-:W-:-:S02]  /*1100*/  IADD3 R19, PT, PT, R13, R18, RZ ;  /* 0x000000120d137210 */ /* 0x000fc40007ffe0ff */
[----:B------:R-:W-:Y:S01]  /*1110*/  IMAD.MOV.U32 R13, RZ, RZ, R6 ;  /* 0x000000ffff0d7224 */ /* 0x000fe200078e0006 */
[----:B------:R-:W-:Y:S01]  /*1120*/  MOV R18, R12 ;  /* 0x0000000c00127202 */ /* 0x000fe20000000f00 */
[----:B------:R-:W-:Y:S01]  /*1130*/  IMAD.IADD R17, R11, 0x1, R16 ;  /* 0x000000010b117824 */ /* 0x000fe200078e0210 */
[----:B------:R-:W-:Y:S01]  /*1140*/  SHF.R.S32.HI R11, RZ, 0x1f, R8 ;  /* 0x0000001fff0b7819 */ /* 0x000fe20000011408 */
[----:B------:R-:W-:Y:S01]  /*1150*/  IMAD.MOV.U32 R16, RZ, RZ, R10 ;  /* 0x000000ffff107224 */ /* 0x000fe200078e000a */
[----:B------:R-:W-:Y:S01]  /*1160*/  @!P3 IADD3 R13, PT, PT, -R13, RZ, RZ ;  /* 0x000000ff0d0db210 */ /* 0x000fe20007ffe1ff */
[----:B------:R-:W-:-:S03]  /*1170*/  IMAD.WIDE.U32 R18, R8, R4, R18 ;  /* 0x0000000408127225 */ /* 0x000fc600078e0012 */
[----:B------:R-:W-:Y:S01]  /*1180*/  SEL R12, R0, R13, !P2 ;  /* 0x0000000d000c7207 */ /* 0x000fe20005000000 */
[----:B------:R-:W-:-:S04]  /*1190*/  IMAD R10, R11, R4, RZ ;  /* 0x000000040b0a7224 */ /* 0x000fc800078e02ff */
[----:B------:R-:W-:Y:S01]  /*11a0*/  IMAD R10, R8, R5, R10 ;  /* 0x00000005080a7224 */ /* 0x000fe200078e020a */
[----:B--2---:R-:W-:Y:S01]  /*11b0*/  MOV R2, UR4 ;  /* 0x0000000400027c02 */ /* 0x004fe20008000f00 */
[----:B------:R-:W-:-:S03]  /*11c0*/  IMAD.U32 R3, RZ, RZ, UR5 ;  /* 0x00000005ff037e24 */ /* 0x000fc6000f8e00ff */
[----:B------:R-:W-:Y:S01]  /*11d0*/  IADD3 R19, PT, PT, R19, R10, RZ ;  /* 0x0000000a13137210 */ /* 0x000fe20007ffe0ff */
[-C--:B------:R-:W-:Y:S02]  /*11e0*/  IMAD R11, R11, R2.reuse, RZ ;  /* 0x000000020b0b7224 */ /* 0x080fe400078e02ff */
[----:B------:R-:W-:-:S04]  /*11f0*/  IMAD.WIDE.U32 R16, R8, R2, R16 ;  /* 0x0000000208107225 */ /* 0x000fc800078e0010 */
[----:B------:R-:W-:Y:S01]  /*1200*/  IMAD R11, R8, R3, R11 ;  /* 0x00000003080b7224 */ /* 0x000fe200078e020b */
[----:B------:R-:W-:Y:S01]  /*1210*/  SHF.R.S32.HI R8, RZ, 0x1f, R12 ;  /* 0x0000001fff087819 */ /* 0x000fe2000001140c */
[----:B-1----:R-:W-:-:S03]  /*1220*/  IMAD.WIDE.U32 R18, R12, UR8, R18 ;  /* 0x000000080c127c25 */ /* 0x002fc6000f8e0012 */
[----:B------:R-:W-:Y:S01]  /*1230*/  IADD3 R17, PT, PT, R17, R11, RZ ;  /* 0x0000000b11117210 */ /* 0x000fe20007ffe0ff */
[C---:B------:R-:W-:Y:S01]  /*1240*/  IMAD R13, R8.reuse, UR10, RZ ;  /* 0x0000000a080d7c24 */ /* 0x040fe2000f8e02ff */
[----:B------:R-:W-:Y:S01]  /*1250*/  MOV R14, R18 ;  /* 0x00000012000e7202 */ /* 0x000fe20000000f00 */
[----:B------:R-:W-:Y:S02]  /*1260*/  IMAD R11, R8, UR8, RZ ;  /* 0x00000008080b7c24 */ /* 0x000fe4000f8e02ff */
[C---:B------:R-:W-:Y:S02]  /*1270*/  IMAD R13, R12.reuse, UR11, R13 ;  /* 0x0000000b0c0d7c24 */ /* 0x040fe4000f8e020d */
[----:B------:R-:W-:-:S04]  /*1280*/  IMAD.WIDE.U32 R16, R12, UR10, R16 ;  /* 0x0000000a0c107c25 */ /* 0x000fc8000f8e0010 */
[----:B------:R-:W-:Y:S01]  /*1290*/  IMAD R11, R12, UR9, R11 ;  /* 0x000000090c0b7c24 */ /* 0x000fe2000f8e020b */
[----:B------:R-:W-:-:S03]  /*12a0*/  IADD3 R8, PT, PT, R17, R13, RZ ;  /* 0x0000000d11087210 */ /* 0x000fc60007ffe0ff */
[----:B------:R-:W-:Y:S01]  /*12b0*/  IMAD.IADD R10, R19, 0x1, R11 ;  /* 0x00000001130a7824 */ /* 0x000fe200078e020b */
[----:B------:R-:W-:Y:S06]  /*12c0*/  BRA `(.L_x_2194) ;  /* 0x00000004005c7947 */ /* 0x000fec0003800000 */
.L_x_2193:
        /* <DEDUP_REMOVED lines=15> */
.L_x_2195:
[----:B------:R-:W2:Y:S01]  /*13c0*/  LDC.64 R4, c[0x0][0x3b8] ;  /* 0x0000ee00ff047b82 */ /* 0x000ea20000000a00 */
[----:B-1----:R-:W-:-:S05]  /*13d0*/  IADD3 R2, PT, PT, R0, R11, RZ ;  /* 0x0000000b00027210 */ /* 0x002fca0007ffe0ff */
[C---:B--2---:R-:W-:Y:S02]  /*13e0*/  IMAD R17, R2.reuse, R5, RZ ;  /* 0x0000000502117224 */ /* 0x044fe400078e02ff */
[----:B------:R-:W-:-:S05]  /*13f0*/  IMAD.WIDE.U32 R2, R2, R4, RZ ;  /* 0x0000000402027225 */ /* 0x000fca00078e00ff */
[----:B------:R-:W-:Y:S02]  /*1400*/  IADD3 R17, PT, PT, R3, R17, RZ ;  /* 0x0000001103117210 */ /* 0x000fe40007ffe0ff */
[----:B------:R-:W-:Y:S02]  /*1410*/  MOV R16, R2 ;  /* 0x0000000200107202 */ /* 0x000fe40000000f00 */
.L_x_2196:
[----:B------:R-:W-:Y:S05]  /*1420*/  @P0 BRA `(.L_x_2197) ;  /* 0x0000000000340947 */ /* 0x000fea0003800000 */
[----:B------:R-:W1:Y:S01]  /*1430*/  LDC.64 R2, c[0x0][0x3c0] ;  /* 0x0000f000ff027b82 */ /* 0x000e620000000a00 */
[----:B------:R-:W2:Y:S01]  /*1440*/  LDCU.64 UR4, c[0x0][0x3a8] ;  /* 0x00007500ff0477ac */ /* 0x000ea20008000a00 */
[----:B------:R-:W-:Y:S02]  /*1450*/  SHF.R.S32.HI R11, RZ, 0x1f, R0 ;  /* 0x0000001fff0b7819 */ /* 0x000fe40000011400 */
[----:B-----5:R-:W-:-:S03]  /*1460*/  SHF.R.S32.HI R8, RZ, 0x1f, R6 ;  /* 0x0000001fff087819 */ /* 0x020fc60000011406 */
[-C--:B-1----:R-:W-:Y:S02]  /*1470*/  IMAD R10, R11, R2.reuse, RZ ;  /* 0x000000020b0a7224 */ /* 0x082fe400078e02ff */
        /* <DEDUP_REMOVED lines=8> */
.L_x_2197:
[----:B------:R-:W1:Y:S01]  /*1500*/  LDC.64 R2, c[0x0][0x3c0] ;  /* 0x0000f000ff027b82 */ /* 0x000e620000000a00 */
[----:B------:R-:W-:-:S05]  /*1510*/  IADD3 R0, PT, PT, R0, R11, RZ ;  /* 0x0000000b00007210 */ /* 0x000fca0007ffe0ff */
[C---:B-1----:R-:W-:Y:S02]  /*1520*/  IMAD R19, R0.reuse, R3, RZ ;  /* 0x0000000300137224 */ /* 0x042fe400078e02ff */
[----:B------:R-:W-:-:S05]  /*1530*/  IMAD.WIDE.U32 R10, R0, R2, RZ ;  /* 0x00000002000a7225 */ /* 0x000fca00078e00ff */
[----:B------:R-:W-:Y:S02]  /*1540*/  IADD3 R19, PT, PT, R11, R19, RZ ;  /* 0x000000130b137210 */ /* 0x000fe40007ffe0ff */
[----:B------:R-:W-:-:S07]  /*1550*/  MOV R18, R10 ;  /* 0x0000000a00127202 */ /* 0x000fce0000000f00 */
.L_x_2198:
[----:B------:R-:W1:Y:S01]  /*1560*/  LDC R0, c[0x0][0x3e8] ;  /* 0x0000fa00ff007b82 */ /* 0x000e620000000800 */
[----:B------:R-:W-:Y:S02]  /*1570*/  CS2R R210, SRZ ;  /* 0x0000000000d27805 */ /* 0x000fe4000001ff00 */
[----:B-1----:R-:W-:Y:S02]  /*1580*/  IABS R8, R0 ;  /* 0x0000000000087213 */ /* 0x002fe40000000000 */
[----:B------:R-:W-:Y:S02]  /*1590*/  ISETP.NE.AND P2, PT, R0, RZ, PT ;  /* 0x000000ff0000720c */ /* 0x000fe40003f45270 */
[----:B------:R-:W1:Y:S08]  /*15a0*/  I2F.RP R11, R8 ;  /* 0x00000008000b7306 */ /* 0x000e700000209400 */
[----:B-1----:R-:W1:Y:S02]  /*15b0*/  MUFU.RCP R12, R11 ;  /* 0x0000000b000c7308 */ /* 0x002e640000001000 */
[----:B-1----:R-:W-:-:S06]  /*15c0*/  IADD3 R12, PT, PT, R12, 0xffffffe, RZ ;  /* 0x0ffffffe0c0c7810 */ /* 0x002fcc0007ffe0ff */
[----:B------:R-:W1:Y:S02]  /*15d0*/  F2I.FTZ.U32.TRUNC.NTZ R13, R12 ;  /* 0x0000000c000d7305 */ /* 0x000e64000021f000 */
[----:B-1---5:R-:W-:Y:S01]  /*15e0*/  IMAD.MOV R6, RZ, RZ, -R13 ;  /* 0x000000ffff067224 */ /* 0x022fe200078e0a0d */
        /* <DEDUP_REMOVED lines=8> */
[----:B------:R-:W-:-:S05]  /*1670*/  IMAD R11, R8, R11, R10 ;  /* 0x0000000b080b7224 */ /* 0x000fca00078e020a */
[----:B------:R-:W-:-:S13]  /*1680*/  ISETP.GT.U32.AND P0, PT, R8, R11, PT ;  /* 0x0000000b0800720c */ /* 0x000fda0003f04070 */
[----:B------:R-:W-:Y:S01]  /*1690*/  @!P0 IMAD.IADD R11, R11, 0x1, -R8 ;  /* 0x000000010b0b8824 */ /* 0x000fe200078e0a08 */
[----:B------:R-:W-:-:S04]  /*16a0*/  @!P0 IADD3 R6, PT, PT, R6, 0x1, RZ ;  /* 0x0000000106068810 */ /* 0x000fc80007ffe0ff */
[----:B------:R-:W-:Y:S02]  /*16b0*/  ISETP.GE.U32.AND P1, PT, R11, R8, PT ;  /* 0x000000080b00720c */ /* 0x000fe40003f26070 */
[-C--:B------:R-:W-:Y:S01]  /*16c0*/  LOP3.LUT R8, R7, R0.reuse, RZ, 0x3c, !PT ;  /* 0x0000000007087212 */ /* 0x080fe200078e3cff */
[----:B------:R-:W2:Y:S01]  /*16d0*/  LDC.64 R10, c[0x0][0x3d0] ;  /* 0x0000f400ff0a7b82 */ /* 0x000ea20000000a00 */
[----:B------:R-:W-:Y:S02]  /*16e0*/  LOP3.LUT R0, RZ, R0, RZ, 0x33, !PT ;  /* 0x00000000ff007212 */ /* 0x000fe400078e33ff */
[----:B------:R-:W-:Y:S02]  /*16f0*/  ISETP.GE.AND P3, PT, R8, RZ, PT ;  /* 0x000000ff0800720c */ /* 0x000fe40003f66270 */
[----:B------:R-:W-:-:S05]  /*1700*/  LEA R8, R62, 0xffffff80, 0x7 ;  /* 0xffffff803e087811 */ /* 0x000fca00078e38ff */
[----:B------:R-:W-:Y:S02]  /*1710*/  @P1 VIADD R6, R6, 0x1 ;  /* 0x0000000106061836 */ /* 0x000fe40000000000 */
[----:B------:R-:W-:-:S03]  /*1720*/  IMAD.WIDE.U32 R18, R8, R2, R18 ;  /* 0x0000000208127225 */ /* 0x000fc600078e0012 */
[----:B------:R-:W-:Y:S01]  /*1730*/  MOV R21, R6 ;  /* 0x0000000600157202 */ /* 0x000fe20000000f00 */
[----:B------:R-:W-:-:S04]  /*1740*/  IMAD R19, R8, R3, R19 ;  /* 0x0000000308137224 */ /* 0x000fc800078e0213 */
[----:B------:R-:W-:-:S05]  /*1750*/  @!P3 IMAD.MOV R21, RZ, RZ, -R21 ;  /* 0x000000ffff15b224 */ /* 0x000fca00078e0a15 */
[----:B------:R-:W-:Y:S01]  /*1760*/  SEL R14, R0, R21, !P2 ;  /* 0x00000015000e7207 */ /* 0x000fe20005000000 */
[----:B------:R-:W-:-:S03]  /*1770*/  IMAD.WIDE.U32 R20, R8, R4, R16 ;  /* 0x0000000408147225 */ /* 0x000fc600078e0010 */
[----:B------:R-:W-:Y:S01]  /*1780*/  SHF.R.S32.HI R17, RZ, 0x1f, R14 ;  /* 0x0000001fff117819 */ /* 0x000fe2000001140e */
[----:B------:R-:W-:Y:S02]  /*1790*/  IMAD R21, R8, R5, R21 ;  /* 0x0000000508157224 */ /* 0x000fe400078e0215 */
[----:B-1----:R-:W-:-:S04]  /*17a0*/  IMAD.WIDE.U32 R18, R14, R12, R18 ;  /* 0x0000000c0e127225 */ /* 0x002fc800078e0012 */
[C---:B------:R-:W-:Y:S01]  /*17b0*/  IMAD R8, R17.reuse, R12, RZ ;  /* 0x0000000c11087224 */ /* 0x040fe200078e02ff */
[----:B------:R-:W-:Y:S01]  /*17c0*/  MOV R16, R18 ;  /* 0x0000001200107202 */ /* 0x000fe20000000f00 */
[-C--:B--2---:R-:W-:Y:S02]  /*17d0*/  IMAD R17, R17, R10.reuse, RZ ;  /* 0x0000000a11117224 */ /* 0x084fe400078e02ff */
[----:B------:R-:W-:-:S04]  /*17e0*/  IMAD.WIDE.U32 R20, R14, R10, R20 ;  /* 0x0000000a0e147225 */ /* 0x000fc800078e0014 */
[C---:B------:R-:W-:Y:S02]  /*17f0*/  IMAD R11, R14.reuse, R11, R17 ;  /* 0x0000000b0e0b7224 */ /* 0x040fe400078e0211 */
[----:B------:R-:W-:Y:S01]  /*1800*/  IMAD R8, R14, R13, R8 ;  /* 0x0000000d0e087224 */ /* 0x000fe200078e0208 */
[----:B------:R-:W-:Y:S02]  /*1810*/  MOV R14, R20 ;  /* 0x00000014000e7202 */ /* 0x000fe40000000f00 */
[----:B------:R-:W-:Y:S01]  /*1820*/  IADD3 R10, PT, PT, R21, R11, RZ ;  /* 0x0000000b150a7210 */ /* 0x000fe20007ffe0ff */
[----:B------:R-:W-:-:S07]  /*1830*/  IMAD.IADD R8, R19, 0x1, R8 ;  /* 0x0000000113087824 */ /* 0x000fce00078e0208 */
.L_x_2194:
[----:B------:R-:W-:Y:S01]  /*1840*/  IMAD.MOV.U32 R11, RZ, RZ, RZ ;  /* 0x000000ffff0b7224 */ /* 0x000fe200078e00ff */
[----:B------:R-:W-:Y:S01]  /*1850*/  ISETP.NE.AND P0, PT, R203, -0x1, PT ;  /* 0xffffffffcb00780c */ /* 0x000fe20003f05270 */
[----:B------:R-:W1:Y:S01]  /*1860*/  LDC.64 R128, c[0x0][0x3b0] ;  /* 0x0000ec00ff807b82 */ /* 0x000e620000000a00 */
[----:B------:R-:W-:Y:S01]  /*1870*/  IMAD.SHL.U32 R72, R80, 0x8, RZ ;  /* 0x0000000850487824 */ /* 0x000fe200078e00ff */
[----:B------:R-:W2:Y:S02]  /*1880*/  LDCU.64 UR4, c[0x0][0x3c8] ;  /* 0x00007900ff0477ac */ /* 0x000ea40008000a00 */
[----:B------:R3:W5:Y:S01]  /*1890*/  @P5 LDG.E R11, desc[UR6][R132.64] ;  /* 0x00000006840b5981 */ /* 0x000762000c1e1900 */
[----:B------:R-:W-:Y:S01]  /*18a0*/  SHF.R.U32.HI R130, RZ, 0x3, R80 ;  /* 0x00000003ff827819 */ /* 0x000fe20000011650 */
[----:B------:R-:W-:Y:S01]  /*18b0*/  IMAD.SHL.U32 R75, R4, 0x10, RZ ;  /* 0x00000010044b7824 */ /* 0x000fe200078e00ff */
[----:B------:R-:W-:Y:S01]  /*18c0*/  LOP3.LUT R22, R72, 0x38, RZ, 0xc0, !PT ;  /* 0x0000003848167812 */ /* 0x000fe200078ec0ff */
[----:B------:R-:W4:Y:S01]  /*18d0*/  LDCU.64 UR8, c[0x0][0x388] ;  /* 0x00007100ff0877ac */ /* 0x000f220008000a00 */
[----:B------:R-:W-:Y:S01]  /*18e0*/  SHF.L.U64.HI R70, R4, 0x4, R5 ;  /* 0x0000000404467819 */ /* 0x000fe20000010205 */
[----:B------:R-:W-:Y:S01]  /*18f0*/  IMAD.SHL.U32 R71, R2, 0x10, RZ ;  /* 0x0000001002477824 */ /* 0x000fe200078e00ff */
[----:B------:R-:W-:Y:S01]  /*1900*/  MOV R131, RZ ;  /* 0x000000ff00837202 */ /* 0x000fe20000000f00 */
[----:B------:R-:W2:Y:S01]  /*1910*/  @!P0 LDC.64 R12, c[0x0][0x398] ;  /* 0x0000e600ff0c8b82 */ /* 0x000ea20000000a00 */
[----:B------:R-:W-:-:S02]  /*1920*/  SHF.L.U32 R81, R80, 0x2, RZ ;  /* 0x0000000250517819 */ /* 0x000fc400000006ff */
[----:B------:R-:W-:Y:S02]  /*1930*/  SHF.L.U32 R63, R62, 0x7, RZ ;  /* 0x000000073e3f7819 */ /* 0x000fe400000006ff */
[----:B------:R-:W-:Y:S02]  /*1940*/  LOP3.LUT R81, R81, 0x1c, RZ, 0xc0, !PT ;  /* 0x0000001c51517812 */ /* 0x000fe400078ec0ff */
[----:B------:R-:W-:Y:S01]  /*1950*/  SHF.L.U64.HI R68, R2, 0x4, R3 ;  /* 0x0000000402447819 */ /* 0x000fe20000010203 */
[----:B------:R-:W-:Y:S02]  /*1960*/  VIADD R74, R63, 0xffffff80 ;  /* 0xffffff803f4a7836 */ /* 0x000fe40000000000 */
[----:B-1----:R-:W-:-:S04]  /*1970*/  @P0 IMAD.WIDE.U32 R20, R203, R128, RZ ;  /* 0x00000080cb140225 */ /* 0x002fc800078e00ff */
[----:B--2---:R-:W-:-:S04]  /*1980*/  @!P0 IMAD.WIDE.U32 R18, R9, R12, RZ ;  /* 0x0000000c09128225 */ /* 0x004fc800078e00ff */
[----:B------:R-:W-:Y:S01]  /*1990*/  @!P0 IMAD R13, R9, R13, R19 ;  /* 0x0000000d090d8224 */ /* 0x000fe200078e0213 */
[----:B------:R-:W-:Y:S01]  /*19a0*/  @!P0 MOV R12, R18 ;  /* 0x00000012000c8202 */ /* 0x000fe20000000f00 */
[----:B------:R-:W-:Y:S01]  /*19b0*/  @P0 IMAD R13, R203, R129, R21 ;  /* 0x00000081cb0d0224 */ /* 0x000fe200078e0215 */
[C---:B------:R-:W-:Y:S01]  /*19c0*/  IADD3 R18, P1, PT, R22.reuse, R14, RZ ;  /* 0x0000000e16127210 */ /* 0x040fe20007f3e0ff */
[----:B------:R-:W-:Y:S01]  /*19d0*/  @P0 IMAD.MOV.U32 R12, RZ, RZ, R20 ;  /* 0x000000ffff0c0224 */ /* 0x000fe200078e0014 */
[----:B------:R-:W-:Y:S01]  /*19e0*/  IADD3 R16, P0, PT, R22, R16, RZ ;  /* 0x0000001016107210 */ /* 0x000fe20007f1e0ff */
[----:B------:R-:W1:Y:S01]  /*19f0*/  LDC R20, c[0x0][0x450] ;  /* 0x00011400ff147b82 */ /* 0x000e620000000800 */
[----:B------:R-:W-:-:S04]  /*1a00*/  IMAD.WIDE.U32 R14, R15, 0x40, R130 ;  /* 0x000000400f0e7825 */ /* 0x000fc800078e0082 */
[----:B------:R-:W-:Y:S01]  /*1a10*/  IMAD.X R17, RZ, RZ, R8, P0 ;  /* 0x000000ffff117224 */ /* 0x000fe200000e0608 */
[----:B------:R-:W-:Y:S01]  /*1a20*/  IADD3 R12, P0, PT, R22, R12, RZ ;  /* 0x0000000c160c7210 */ /* 0x000fe20007f1e0ff */
[----:B------:R-:W-:Y:S02]  /*1a30*/  IMAD.X R19, RZ, RZ, R10, P1 ;  /* 0x000000ffff137224 */ /* 0x000fe400008e060a */
[----:B------:R-:W-:-:S04]  /*1a40*/  IMAD.WIDE.U32 R16, R130, R2, R16 ;  /* 0x0000000282107225 */ /* 0x000fc800078e0010 */
[----:B------:R-:W-:Y:S02]  /*1a50*/  IMAD.X R13, RZ, RZ, R13, P0 ;  /* 0x000000ffff0d7224 */ /* 0x000fe400000e060d */
[----:B------:R-:W-:Y:S02]  /*1a60*/  IMAD R87, R130, R3, R17 ;  /* 0x0000000382577224 */ /* 0x000fe400078e0211 */
[----:B------:R-:W-:-:S03]  /*1a70*/  IMAD.WIDE.U32 R12, R7, UR4, R12 ;  /* 0x00000004070c7c25 */ /* 0x000fc6000f8e000c */
[----:B------:R-:W-:Y:S01]  /*1a80*/  SHF.L.U64.HI R87, R16, 0x1, R87 ;  /* 0x0000000110577819 */ /* 0x000fe20000010257 */
[----:B------:R-:W-:Y:S01]  /*1a90*/  IMAD R17, R7, UR5, R13 ;  /* 0x0000000507117c24 */ /* 0x000fe2000f8e020d */
[----:B------:R-:W2:Y:S01]  /*1aa0*/  LDCU.64 UR4, c[0x0][0x390] ;  /* 0x00007200ff0477ac */ /* 0x000ea20008000a00 */
[----:B------:R-:W-:Y:S01]  /*1ab0*/  IMAD.WIDE.U32 R18, R130, R4, R18 ;  /* 0x0000000482127225 */ /* 0x000fe200078e0012 */
[----:B------:R-:W-:Y:S02]  /*1ac0*/  SHF.R.S32.HI R4, RZ, 0x1f, R73 ;  /* 0x0000001fff047819 */ /* 0x000fe40000011449 */
[----:B-1----:R-:W-:Y:S01]  /*1ad0*/  LEA.HI R20, R20, R20, RZ, 0x1 ;  /* 0x0000001414147211 */ /* 0x002fe200078f08ff */
[----:B------:R-:W-:Y:S01]  /*1ae0*/  IMAD.SHL.U32 R88, R16, 0x2, RZ ;  /* 0x0000000210587824 */ /* 0x000fe200078e00ff */
[----:B------:R-:W-:Y:S01]  /*1af0*/  LEA.HI R7, R4, R73, RZ, 0x7 ;  /* 0x0000004904077211 */ /* 0x000fe200078f38ff */
[----:B------:R-:W-:Y:S01]  /*1b00*/  IMAD R91, R130, R5, R19 ;  /* 0x00000005825b7224 */ /* 0x000fe200078e0213 */
[----:B------:R-:W-:Y:S01]  /*1b10*/  SHF.R.S32.HI R20, RZ, 0x1, R20 ;  /* 0x00000001ff147819 */ /* 0x000fe20000011414 */
[----:B------:R-:W-:Y:S01]  /*1b20*/  IMAD R8, R15, R128, RZ ;  /* 0x000000800f087224 */ /* 0x000fe200078e02ff */
[----:B------:R-:W-:Y:S01]  /*1b30*/  SHF.R.S32.HI R7, RZ, 0x7, R7 ;  /* 0x00000007ff077819 */ /* 0x000fe20000011407 */
[----:B------:R-:W-:Y:S01]  /*1b40*/  IMAD.MOV.U32 R16, RZ, RZ, R12 ;  /* 0x000000ffff107224 */ /* 0x000fe200078e000c */
[----:B------:R-:W-:Y:S01]  /*1b50*/  SHF.L.U32 R90, R18, 0x1, RZ ;  /* 0x00000001125a7819 */ /* 0x000fe200000006ff */
[----:B------:R-:W-:Y:S01]  /*1b60*/  IMAD R82, R130, R20, R81 ;  /* 0x0000001482527224 */ /* 0x000fe200078e0251 */
[----:B------:R-:W-:Y:S01]  /*1b70*/  SHF.L.U64.HI R91, R18, 0x1, R91 ;  /* 0x00000001125b7819 */ /* 0x000fe2000001025b */
[----:B------:R-:W-:Y:S01]  /*1b80*/  IMAD R13, R14, R129, R8 ;  /* 0x000000810e0d7224 */ /* 0x000fe200078e0208 */
[----:B----4-:R-:W-:Y:S01]  /*1b90*/  IADD3 R90, P1, PT, R90, UR8, RZ ;  /* 0x000000085a5a7c10 */ /* 0x010fe2000ff3e0ff */
[----:B------:R-:W-:Y:S01]  /*1ba0*/  IMAD.WIDE.U32 R128, R14, R128, R16 ;  /* 0x000000800e807225 */ /* 0x000fe200078e0010 */
[----:B--2---:R-:W-:-:S02]  /*1bb0*/  IADD3 R88, P0, PT, R88, UR4, RZ ;  /* 0x0000000458587c10 */ /* 0x004fc4000ff1e0ff */
[----:B------:R-:W-:Y:S01]  /*1bc0*/  IADD3.X R91, PT, PT, R91, UR9, RZ, P1, !PT ;  /* 0x000000095b5b7c10 */ /* 0x000fe20008ffe4ff */
[----:B------:R-:W-:Y:S01]  /*1bd0*/  IMAD.IADD R81, R81, 0x1, R82 ;  /* 0x0000000151517824 */ /* 0x000fe200078e0252 */
[----:B------:R-:W-:Y:S01]  /*1be0*/  IADD3.X R87, PT, PT, R87, UR5, RZ, P0, !PT ;  /* 0x0000000557577c10 */ /* 0x000fe200087fe4ff */
[----:B------:R-:W-:Y:S01]  /*1bf0*/  IMAD.MOV.U32 R208, RZ, RZ, R88 ;  /* 0x000000ffffd07224 */ /* 0x000fe200078e0058 */
[----:B------:R-:W-:Y:S02]  /*1c00*/  ISETP.GE.AND P0, PT, R7, R62, PT ;  /* 0x0000003e0700720c */ /* 0x000fe40003f06270 */
[----:B------:R-:W-:Y:S01]  /*1c10*/  SHF.R.S32.HI R79, RZ, 0x1f, R82 ;  /* 0x0000001fff4f7819 */ /* 0x000fe20000011452 */
[----:B------:R-:W-:Y:S01]  /*1c20*/  IMAD.MOV.U32 R209, RZ, RZ, R87 ;  /* 0x000000ffffd17224 */ /* 0x000fe200078e0057 */
[----:B------:R-:W-:Y:S02]  /*1c30*/  SHF.R.S32.HI R78, RZ, 0x1f, R81 ;  /* 0x0000001fff4e7819 */ /* 0x000fe40000011451 */
[----:B------:R-:W-:-:S02]  /*1c40*/  MOV R206, R90 ;  /* 0x0000005a00ce7202 */ /* 0x000fc40000000f00 */
[----:B------:R-:W-:Y:S02]  /*1c50*/  MOV R205, R91 ;  /* 0x0000005b00cd7202 */ /* 0x000fe40000000f00 */
[----:B------:R-:W-:-:S03]  /*1c60*/  IADD3 R76, PT, PT, R129, R13, RZ ;  /* 0x0000000d814c7210 */ /* 0x000fc60007ffe0ff */
[----:B---3--:R-:W-:Y:S05]  /*1c70*/  @P0 BRA `(.L_x_2199) ;  /* 0x000000a800280947 */ /* 0x008fea0003800000 */
[----:B------:R-:W1:Y:S01]  /*1c80*/  LDC.64 R4, c[0x0][0x4a0] ;  /* 0x00012800ff047b82 */ /* 0x000e620000000a00 */
[----:B------:R-:W2:Y:S01]  /*1c90*/  LDCU.128 UR8, c[0x0][0x490] ;  /* 0x00009200ff0877ac */ /* 0x000ea20008000c00 */
[----:B------:R-:W-:Y:S01]  /*1ca0*/  IMAD.MOV.U32 R23, RZ, RZ, RZ ;  /* 0x000000ffff177224 */ /* 0x000fe200078e00ff */
[----:B------:R-:W-:Y:S01]  /*1cb0*/  SHF.L.U32 R116, R20, 0x5, RZ ;  /* 0x0000000514747819 */ /* 0x000fe200000006ff */
[----:B------:R-:W-:Y:S01]  /*1cc0*/  @!P3 IMAD.MOV R6, RZ, RZ, -R6 ;  /* 0x000000ffff06b224 */ /* 0x000fe200078e0a06 */
[----:B------:R-:W3:Y:S01]  /*1cd0*/  LDCU.128 UR16, c[0x0][0x4b0] ;  /* 0x00009600ff1077ac */ /* 0x000ee20008000c00 */
[----:B-----5:R-:W-:Y:S01]  /*1ce0*/  IMAD.IADD R11, R74, 0x1, R11 ;  /* 0x000000014a0b7824 */ /* 0x020fe200078e020b */
[----:B------:R-:W-:Y:S01]  /*1cf0*/  VIMNMX R86, PT, PT, RZ, R7, !PT ;  /* 0x00000007ff567248 */ /* 0x000fe20007fe0100 */
[----:B------:R-:W4:Y:S01]  /*1d00*/  LDC.64 R2, c[0x0][0x4a8] ;  /* 0x00012a00ff027b82 */ /* 0x000f220000000a00 */
[----:B------:R-:W4:Y:S01]  /*1d10*/  LDCU.128 UR12, c[0x0][0x4c0] ;  /* 0x00009800ff0c77ac */ /* 0x000f220008000c00 */
[----:B------:R-:W-:Y:S01]  /*1d20*/  SEL R0, R0, R6, !P2 ;  /* 0x0000000600007207 */ /* 0x000fe20005000000 */
[----:B------:R-:W-:Y:S01]  /*1d30*/  IMAD R60, R11, R20, RZ ;  /* 0x000000140b3c7224 */ /* 0x000fe200078e02ff */
[----:B------:R-:W-:Y:S01]  /*1d40*/  IADD3 R85, PT, PT, R130, 0x10, RZ ;  /* 0x0000001082557810 */ /* 0x000fe20007ffe0ff */
[----:B------:R-:W4:Y:S01]  /*1d50*/  LDCU.64 UR4, c[0x0][0x488] ;  /* 0x00009100ff0477ac */ /* 0x000f220008000a00 */
[----:B------:R-:W-:Y:S01]  /*1d60*/  IMAD.SHL.U32 R125, R20, 0x10, RZ ;  /* 0x00000010147d7824 */ /* 0x000fe200078e00ff */
[----:B------:R-:W-:Y:S01]  /*1d70*/  IADD3 R124, PT, PT, R130, 0x40, RZ ;  /* 0x00000040827c7810 */ /* 0x000fe20007ffe0ff */
[----:B------:R-:W-:Y:S01]  /*1d80*/  IMAD R120, R20, 0x30, RZ ;  /* 0x0000003014787824 */ /* 0x000fe200078e02ff */
[----:B------:R-:W-:Y:S01]  /*1d90*/  IADD3 R122, PT, PT, R130, 0x60, RZ ;  /* 0x00000060827a7810 */ /* 0x000fe20007ffe0ff */
[----:B------:R-:W-:Y:S01]  /*1da0*/  IMAD R119, R20, 0x50, RZ ;  /* 0x0000005014777824 */ /* 0x000fe200078e02ff */
[----:B------:R-:W-:Y:S01]  /*1db0*/  LOP3.LUT R19, R22, 0x40, RZ, 0xfc, !PT ;  /* 0x0000004016137812 */ /* 0x000fe200078efcff */
[----:B--2---:R-:W-:Y:S01]  /*1dc0*/  IMAD.WIDE.U32 R16, R9, UR10, R22 ;  /* 0x0000000a09107c25 */ /* 0x004fe2000f8e0016 */
[----:B------:R-:W-:-:S02]  /*1dd0*/  MOV R112, R74 ;  /* 0x0000004a00707202 */ /* 0x000fc40000000f00 */
[----:B------:R-:W-:Y:S01]  /*1de0*/  SHF.R.S32.HI R110, RZ, 0x1f, R125 ;  /* 0x0000001fff6e7819 */ /* 0x000fe2000001147d */
[----:B-1----:R-:W-:Y:S01]  /*1df0*/  IMAD.WIDE.U32 R12, R9, R4, R22 ;  /* 0x00000004090c7225 */ /* 0x002fe200078e0016 */
[----:B------:R-:W-:Y:S02]  /*1e00*/  IADD3 R4, P0, PT, -R73, R130, RZ ;  /* 0x0000008249047210 */ /* 0x000fe40007f1e1ff */
[----:B------:R-:W-:Y:S01]  /*1e10*/  SHF.R.S32.HI R109, RZ, 0x1f, R116 ;  /* 0x0000001fff6d7819 */ /* 0x000fe20000011474 */
[C---:B------:R-:W-:Y:S01]  /*1e20*/  IMAD R13, R9.reuse, R5, R13 ;  /* 0x00000005090d7224 */ /* 0x040fe200078e020d */
[----:B------:R-:W-:Y:S01]  /*1e30*/  SHF.R.S32.HI R5, RZ, 0x1f, R0 ;  /* 0x0000001fff057819 */ /* 0x000fe20000011400 */
[----:B------:R-:W-:Y:S01]  /*1e40*/  IMAD R17, R9, UR11, R17 ;  /* 0x0000000b09117c24 */ /* 0x000fe2000f8e0211 */
[----:B------:R-:W1:Y:S01]  /*1e50*/  LDCU.64 UR10, c[0x0][0x4d0] ;  /* 0x00009a00ff0a77ac */ /* 0x000e620008000a00 */
[----:B---3--:R-:W-:Y:S01]  /*1e60*/  IMAD.WIDE.U32 R14, R74, UR16, R12 ;  /* 0x000000104a0e7c25 */ /* 0x008fe2000f8e000c */
[----:B----4-:R-:W-:-:S02]  /*1e70*/  SHF.L.U64.HI R102, R2, 0x4, R3 ;  /* 0x0000000402667819 */ /* 0x010fc40000010203 */
[----:B------:R-:W-:Y:S01]  /*1e80*/  SHF.L.U32 R103, R2, 0x4, RZ ;  /* 0x0000000402677819 */ /* 0x000fe200000006ff */
[C---:B------:R-:W-:Y:S01]  /*1e90*/  IMAD R13, R5.reuse, UR12, RZ ;  /* 0x0000000c050d7c24 */ /* 0x040fe2000f8e02ff */
[----:B------:R-:W-:Y:S01]  /*1ea0*/  SHF.R.S32.HI R108, RZ, 0x1f, R120 ;  /* 0x0000001fff6c7819 */ /* 0x000fe20000011478 */
[----:B------:R-:W-:Y:S01]  /*1eb0*/  IMAD R5, R5, UR18, RZ ;  /* 0x0000001205057c24 */ /* 0x000fe2000f8e02ff */
[----:B------:R-:W-:Y:S01]  /*1ec0*/  SHF.R.S32.HI R106, RZ, 0x1f, R119 ;  /* 0x0000001fff6a7819 */ /* 0x000fe20000011477 */
[----:B------:R-:W-:Y:S02]  /*1ed0*/  IMAD R8, R0, UR13, R13 ;  /* 0x0000000d00087c24 */ /* 0x000fe4000f8e020d */
[----:B------:R-:W-:Y:S01]  /*1ee0*/  IMAD.WIDE.U32 R12, R74, R2, R16 ;  /* 0x000000024a0c7225 */ /* 0x000fe200078e0010 */
[----:B------:R-:W-:-:S03]  /*1ef0*/  SHF.R.S32.HI R17, RZ, 0x1f, R73 ;  /* 0x0000001fff117819 */ /* 0x000fc60000011449 */
[----:B------:R-:W-:Y:S01]  /*1f00*/  IMAD R10, R0, UR19, R5 ;  /* 0x00000013000a7c24 */ /* 0x000fe2000f8e0205 */
[----:B------:R-:W-:Y:S01]  /*1f10*/  IADD3.X R17, PT, PT, RZ, ~R17, RZ, P0, !PT ;  /* 0x80000011ff117210 */ /* 0x000fe200007fe4ff */
[C---:B------:R-:W-:Y:S01]  /*1f20*/  IMAD R15, R74.reuse, UR17, R15 ;  /* 0x000000114a0f7c24 */ /* 0x040fe2000f8e020f */
[----:B------:R-:W-:Y:S01]  /*1f30*/  SHF.R.S32.HI R5, RZ, 0x1f, R60 ;  /* 0x0000001fff057819 */ /* 0x000fe2000001143c */
[----:B------:R-:W-:Y:S01]  /*1f40*/  IMAD R13, R74, R3, R13 ;  /* 0x000000034a0d7224 */ /* 0x000fe200078e020d */
[----:B------:R-:W-:Y:S01]  /*1f50*/  IADD3 R94, P0, PT, R60, R81, RZ ;  /* 0x000000513c5e7210 */ /* 0x000fe20007f1e0ff */
[----:B------:R-:W-:Y:S01]  /*1f60*/  IMAD.WIDE.U32 R14, R0, UR12, R14 ;  /* 0x0000000c000e7c25 */ /* 0x000fe2000f8e000e */
[----:B------:R-:W-:Y:S01]  /*1f70*/  IADD3 R60, P1, PT, R60, R82, RZ ;  /* 0x000000523c3c7210 */ /* 0x000fe20007f3e0ff */
[----:B------:R-:W-:Y:S01]  /*1f80*/  UMOV UR19, URZ ;  /* 0x000000ff00137c82 */ /* 0x000fe20008000000 */
[----:B------:R-:W2:Y:S01]  /*1f90*/  LDCU.64 UR12, c[0x0][0x4e0] ;  /* 0x00009c00ff0c77ac */ /* 0x000ea20008000a00 */
[----:B------:R-:W-:Y:S01]  /*1fa0*/  IMAD.X R95, R5, 0x1, R78, P0 ;  /* 0x00000001055f7824 */ /* 0x000fe200000e064e */
[----:B------:R-:W-:Y:S01]  /*1fb0*/  IADD3 R9, PT, PT, R15, R8, RZ ;  /* 0x000000080f097210 */ /* 0x000fe20007ffe0ff */
[----:B------:R-:W-:-:S02]  /*1fc0*/  IMAD.X R5, R5, 0x1, R79, P1 ;  /* 0x0000000105057824 */ /* 0x000fc400008e064f */
[----:B------:R-:W-:Y:S01]  /*1fd0*/  IMAD.WIDE.U32 R12, R0, UR18, R12 ;  /* 0x00000012000c7c25 */ /* 0x000fe2000f8e000c */
[----:B------:R-:W-:Y:S01]  /*1fe0*/  USHF.L.U32 UR18, UR16, 0x7, URZ ;  /* 0x0000000710127899 */ /* 0x000fe200080006ff */
[----:B------:R-:W-:Y:S02]  /*1ff0*/  SHF.L.U64.HI R95, R94, 0x1, R95 ;  /* 0x000000015e5f7819 */ /* 0x000fe4000001025f */
[C---:B------:R-:W-:Y:S01]  /*2000*/  SHF.L.U64.HI R0, R60.reuse, 0x1, R5 ;  /* 0x000000013c007819 */ /* 0x040fe20000010205 */
[----:B------:R-:W-:Y:S01]  /*2010*/  IMAD.SHL.U32 R60, R60, 0x2, RZ ;  /* 0x000000023c3c7824 */ /* 0x000fe200078e00ff */
[----:B------:R-:W-:Y:S01]  /*2020*/  IADD3 R11, PT, PT, R13, R10, RZ ;  /* 0x0000000a0d0b7210 */ /* 0x000fe20007ffe0ff */
[----:B------:R-:W-:Y:S01]  /*2030*/  IMAD.MOV.U32 R8, RZ, RZ, R14 ;  /* 0x000000ffff087224 */ /* 0x000fe200078e000e */
[----:B------:R-:W-:Y:S01]  /*2040*/  MOV R10, R12 ;  /* 0x0000000c000a7202 */ /* 0x000fe20000000f00 */
[C---:B------:R-:W-:Y:S01]  /*2050*/  IMAD R93, R17.reuse, UR16, RZ ;  /* 0x00000010115d7c24 */ /* 0x040fe2000f8e02ff */
[----:B------:R-:W-:Y:S01]  /*2060*/  IADD3 R24, P0, PT, R60, UR14, RZ ;  /* 0x0000000e3c187c10 */ /* 0x000fe2000ff1e0ff */
[----:B------:R-:W-:Y:S01]  /*2070*/  IMAD.WIDE.U32 R8, R4, UR16, R8 ;  /* 0x0000001004087c25 */ /* 0x000fe2000f8e0008 */
[----:B------:R-:W3:Y:S02]  /*2080*/  LDCU UR16, c[0x0][0x450] ;  /* 0x00008a00ff1077ac */ /* 0x000ee40008000800 */
[----:B------:R-:W-:Y:S01]  /*2090*/  IADD3.X R25, PT, PT, R0, UR15, RZ, P0, !PT ;  /* 0x0000000f00197c10 */ /* 0x000fe200087fe4ff */
[----:B------:R-:W-:Y:S01]  /*20a0*/  IMAD R93, R4, UR17, R93 ;  /* 0x00000011045d7c24 */ /* 0x000fe2000f8e025d */
[----:B-1----:R-:W-:Y:S01]  /*20b0*/  IADD3 R60, P0, PT, R60, UR10, RZ ;  /* 0x0000000a3c3c7c10 */ /* 0x002fe2000ff1e0ff */
[----:B------:R-:W1:Y:S01]  /*20c0*/  LDCU.U8 UR17, c[0x0][0x533] ;  /* 0x0000a660ff1177ac */ /* 0x000e620008000000 */
[----:B------:R-:W-:Y:S01]  /*20d0*/  IMAD.SHL.U32 R94, R94, 0x2, RZ ;  /* 0x000000025e5e7824 */ /* 0x000fe200078e00ff */
[----:B------:R-:W-:Y:S01]  /*20e0*/  LEA R92, P3, R8, UR8, 0x1 ;  /* 0x00000008085c7c11 */ /* 0x000fe2000f8608ff */
[-C--:B------:R-:W-:Y:S01]  /*20f0*/  IMAD R17, R17, R2.reuse, RZ ;  /* 0x0000000211117224 */ /* 0x080fe200078e02ff */
[----:B------:R-:W-:Y:S01]  /*2100*/  IADD3.X R61, PT, PT, R0, UR11, RZ, P0, !PT ;  /* 0x0000000b003d7c10 */ /* 0x000fe200087fe4ff */
[----:B------:R-:W-:Y:S01]  /*2110*/  IMAD.SHL.U32 R100, R2, 0x80, RZ ;  /* 0x0000008002647824 */ /* 0x000fe200078e00ff */
[----:B------:R-:W-:Y:S01]  /*2120*/  IADD3 R101, P0, PT, RZ, -UR19, RZ ;  /* 0x80000013ff657c10 */ /* 0x000fe2000ff1e0ff */
[----:B------:R-:W-:Y:S01]  /*2130*/  IMAD R17, R4, R3, R17 ;  /* 0x0000000304117224 */ /* 0x000fe200078e0211 */
[----:B------:R-:W-:Y:S01]  /*2140*/  IADD3 R96, P1, PT, R94, UR14, RZ ;  /* 0x0000000e5e607c10 */ /* 0x000fe2000ff3e0ff */
[----:B------:R-:W-:Y:S01]  /*2150*/  IMAD.WIDE.U32 R4, R4, R2, R10 ;  /* 0x0000000204047225 */ /* 0x000fe200078e000a */
[----:B------:R-:W-:-:S02]  /*2160*/  IADD3.X R98, PT, PT, RZ, ~UR18, RZ, P0, !PT ;  /* 0x80000012ff627c10 */ /* 0x000fc400087fe4ff */
[----:B------:R-:W-:Y:S01]  /*2170*/  IADD3.X R97, PT, PT, R95, UR15, RZ, P1, !PT ;  /* 0x0000000f5f617c10 */ /* 0x000fe20008ffe4ff */
[----:B------:R-:W-:Y:S01]  /*2180*/  IMAD.X R100, RZ, RZ, ~R100, P0 ;  /* 0x000000ffff647224 */ /* 0x000fe200000e0e64 */
[----:B------:R-:W-:Y:S01]  /*2190*/  LEA R18, P2, R4, UR4, 0x1 ;  /* 0x0000000404127c11 */ /* 0x000fe2000f8408ff */
[----:B------:R-:W-:Y:S01]  /*21a0*/  IMAD R118, R20, 0x60, RZ ;  /* 0x0000006014767824 */ /* 0x000fe200078e02ff */
[----:B------:R-:W-:Y:S01]  /*21b0*/  IADD3 R94, P1, PT, R94, UR10, RZ ;  /* 0x0000000a5e5e7c10 */ /* 0x000fe2000ff3e0ff */
[C---:B------:R-:W-:Y:S01]  /*21c0*/  IMAD R117, R20.reuse, 0x70, RZ ;  /* 0x0000007014757824 */ /* 0x040fe200078e02ff */
[C---:B------:R-:W-:Y:S01]  /*21d0*/  SHF.R.S64 R99, R101.reuse, 0x1f, R98 ;  /* 0x0000001f65637819 */ /* 0x040fe20000001062 */
[----:B------:R-:W-:Y:S01]  /*21e0*/  IMAD.SHL.U32 R115, R20, 0x40, RZ ;  /* 0x0000004014737824 */ /* 0x000fe200078e00ff */
[----:B------:R-:W-:Y:S01]  /*21f0*/  SHF.R.S64 R101, R101, 0x1f, R100 ;  /* 0x0000001f65657819 */ /* 0x000fe20000001064 */
[----:B------:R-:W-:Y:S01]  /*2200*/  IMAD.IADD R93, R9, 0x1, R93 ;  /* 0x00000001095d7824 */ /* 0x000fe200078e025d */
[----:B------:R-:W-:Y:S01]  /*2210*/  SHF.R.S32.HI R105, RZ, 0x1f, R118 ;  /* 0x0000001fff697819 */ /* 0x000fe20000011476 */
[----:B------:R-:W-:Y:S01]  /*2220*/  IMAD.IADD R17, R5, 0x1, R17 ;  /* 0x0000000105117824 */ /* 0x000fe200078e0211 */
[----:B------:R-:W-:Y:S01]  /*2230*/  SHF.R.S32.HI R107, RZ, 0x1f, R115 ;  /* 0x0000001fff6b7819 */ /* 0x000fe20000011473 */
[C---:B------:R-:W-:Y:S01]  /*2240*/  VIADD R84, R130.reuse, 0x20 ;  /* 0x0000002082547836 */ /* 0x040fe20000000000 */
[----:B------:R-:W-:Y:S01]  /*2250*/  SHF.R.S32.HI R104, RZ, 0x1f, R117 ;  /* 0x0000001fff687819 */ /* 0x000fe20000011475 */
[C---:B------:R-:W-:Y:S01]  /*2260*/  VIADD R83, R130.reuse, 0x30 ;  /* 0x0000003082537836 */ /* 0x040fe20000000000 */
[----:B---3--:R-:W-:Y:S01]  /*2270*/  MOV R21, UR16 ;  /* 0x0000001000157c02 */ /* 0x008fe20008000f00 */
[C---:B------:R-:W-:Y:S01]  /*2280*/  VIADD R123, R130.reuse, 0x50 ;  /* 0x00000050827b7836 */ /* 0x040fe20000000000 */
[----:B------:R-:W-:Y:S01]  /*2290*/  SHF.R.S32.HI R98, RZ, 0x1f, R98 ;  /* 0x0000001fff627819 */ /* 0x000fe20000011462 */
[----:B------:R-:W-:Y:S01]  /*22a0*/  VIADD R121, R130, 0x70 ;  /* 0x0000007082797836 */ /* 0x000fe20000000000 */
[----:B------:R-:W-:Y:S01]  /*22b0*/  SHF.R.S32.HI R100, RZ, 0x1f, R100 ;  /* 0x0000001fff647819 */ /* 0x000fe20000011464 */
[----:B------:R-:W-:Y:S01]  /*22c0*/  IMAD R114, R62, -0x80, R73 ;  /* 0xffffff803e727824 */ /* 0x000fe200078e0249 */
[----:B------:R-:W-:Y:S01]  /*22d0*/  LEA.HI.X R93, R8, UR9, R93, 0x1, P3 ;  /* 0x00000009085d7c11 */ /* 0x000fe200098f0c5d */
[----:B------:R-:W-:Y:S01]  /*22e0*/  IMAD R113, R62, -0x80, R69 ;  /* 0xffffff803e717824 */ /* 0x000fe200078e0245 */
[----:B------:R-:W-:Y:S01]  /*22f0*/  LEA.HI.X R17, R4, UR5, R17, 0x1, P2 ;  /* 0x0000000504117c11 */ /* 0x000fe200090f0c11 */
[----:B------:R-:W-:Y:S01]  /*2300*/  IMAD.MOV.U32 R111, RZ, RZ, R62 ;  /* 0x000000ffff6f7224 */ /* 0x000fe200078e003e */
[----:B------:R-:W-:Y:S01]  /*2310*/  IADD3.X R95, PT, PT, R95, UR11, RZ, P1, !PT ;  /* 0x0000000b5f5f7c10 */ /* 0x000fe20008ffe4ff */
[----:B------:R-:W3:Y:S01]  /*2320*/  LDCU.64 UR4, c[0x0][0x3b8] ;  /* 0x00007700ff0477ac */ /* 0x000ee20008000a00 */
[----:B------:R-:W4:Y:S01]  /*2330*/  LDCU.64 UR14, c[0x0][0x3c0] ;  /* 0x00007800ff0e77ac */ /* 0x000f220008000a00 */
[----:B------:R-:W2:Y:S01]  /*2340*/  LDCU.128 UR8, c[0x0][0x3a0] ;  /* 0x00007400ff0877ac */ /* 0x000ea20008000c00 */
[----:B-1----:R-:W-:-:S11]  /*2350*/  UISETP.NE.AND UP0, UPT, UR17, URZ, UPT ;  /* 0x000000ff1100728c */ /* 0x002fd6000bf05270 */
.L_x_2237:
[----:B------:R-:W-:Y:S01]  /*2360*/  VIADD R113, R113, 0x80 ;  /* 0x0000008071717836 */ /* 0x000fe20000000000 */
[----:B------:R-:W-:Y:S01]  /*2370*/  BSSY.RECONVERGENT B1, `(.L_x_2200) ;  /* 0x00009ba000017945 */ /* 0x000fe20003800200 */
[----:B------:R-:W-:Y:S02]  /*2380*/  VIADD R114, R114, 0x80 ;  /* 0x0000008072727836 */ /* 0x000fe40000000000 */
[----:B------:R-:W-:Y:S01]  /*2390*/  VIADD R111, R111, 0xffffffff ;  /* 0xffffffff6f6f7836 */ /* 0x000fe20000000000 */
[-C--:B------:R-:W-:Y:S01]  /*23a0*/  ISETP.GE.AND P0, PT, R130, R113.reuse, PT ;  /* 0x000000718200720c */ /* 0x080fe20003f06270 */
[----:B------:R-:W-:Y:S02]  /*23b0*/  IMAD.MOV.U32 R126, RZ, RZ, R112 ;  /* 0x000000ffff7e7224 */ /* 0x000fe400078e0070 */
[----:B------:R-:W-:Y:S01]  /*23c0*/  VIADD R112, R112, 0xffffff80 ;  /* 0xffffff8070707836 */ /* 0x000fe20000000000 */
[-C--:B------:R-:W-:Y:S02]  /*23d0*/  ISETP.GE.AND P2, PT, R130, R114.reuse, !P0 ;  /* 0x000000728200720c */ /* 0x080fe40004746270 */
[C---:B------:R-:W-:Y:S02]  /*23e0*/  ISETP.GE.AND P0, PT, R85.reuse, R113, PT ;  /* 0x000000715500720c */ /* 0x040fe40003f06270 */
[----:B------:R-:W-:Y:S02]  /*23f0*/  P2R R0, PR, RZ, 0x4 ;  /* 0x00000004ff007803 */ /* 0x000fe40000000000 */
[----:B------:R-:W-:Y:S07]  /*2400*/  ISETP.LT.OR P3, PT, R85, R114, P0 ;  /* 0x000000725500720c */ /* 0x000fee0000761670 */
[----:B------:R-:W5:Y:S01]  /*2410*/  @P2 LDG.E.128 R8, desc[UR6][R92.64] ;  /* 0x000000065c082981 */ /* 0x000f62000c1e1d00 */
[----:B------:R-:W-:Y:S05]  /*2420*/  @P2 IMAD.MOV.U32 R89, RZ, RZ, R87 ;  /* 0x000000ffff592224 */ /* 0x000fea00078e0057 */
[----:B------:R-:W1:Y:S01]  /*2430*/  @!P3 LDC.64 R2, c[0x0][0x4b0] ;  /* 0x00012c00ff02bb82 */ /* 0x000e620000000a00 */
[----:B-----5:R5:W-:Y:S01]  /*2440*/  @P2 STG.E.128 desc[UR6][R88.64], R8 ;  /* 0x0000000858002986 */ /* 0x020be2000c101d06 */
[C---:B-1----:R-:W-:Y:S03]  /*2450*/  @!P3 LEA R36, P0, R2.reuse, R92, 0x5 ;  /* 0x0000005c0224b211 */ /* 0x042fe600078028ff */
[----:B------:R-:W3:Y:S01]  /*2460*/  @P2 LDG.E.128 R4, desc[UR6][R92.64+0x80] ;  /* 0x000080065c042981 */ /* 0x000ee2000c1e1d00 */
[----:B------:R-:W-:Y:S02]  /*2470*/  @!P3 LEA.HI.X R37, R2, R93, R3, 0x5, P0 ;  /* 0x0000005d0225b211 */ /* 0x000fe400000f2c03 */
[C---:B------:R-:W-:Y:S04]  /*2480*/  @!P3 LEA R32, P0, R71.reuse, R88, 0x1 ;  /* 0x000000584720b211 */ /* 0x040fe800078008ff */
[----:B------:R-:W-:Y:S02]  /*2490*/  @!P3 LEA.HI.X R33, R71, R87, R68, 0x1, P0 ;  /* 0x000000574721b211 */ /* 0x000fe400000f0c44 */
[C---:B------:R-:W-:Y:S04]  /*24a0*/  ISETP.GE.AND P0, PT, R84.reuse, R113, PT ;  /* 0x000000715400720c */ /* 0x040fe80003f06270 */
[----:B------:R-:W-:Y:S11]  /*24b0*/  ISETP.LT.OR P1, PT, R84, R114, P0 ;  /* 0x000000725400720c */ /* 0x000ff60000721670 */
[----:B------:R-:W-:Y:S02]  /*24c0*/  @!UPT UIADD3 URZ, UPT, UPT, URZ, URZ, URZ ;  /* 0x000000fffffff290 */ /* 0x000fe4000fffe0ff */
[----:B------:R-:W1:Y:S02]  /*24d0*/  @!P1 LDC.64 R2, c[0x0][0x4b0] ;  /* 0x00012c00ff029b82 */ /* 0x000e640000000a00 */
[C---:B-1----:R-:W-:Y:S04]  /*24e0*/  @!P1 LEA R34, P0, R2.reuse, R92, 0x6 ;  /* 0x0000005c02229211 */ /* 0x042fe800078030ff */
[----:B------:R-:W-:Y:S02]  /*24f0*/  @!P1 LEA.HI.X R35, R2, R93, R3, 0x6, P0 ;  /* 0x0000005d02239211 */ /* 0x000fe400000f3403 */
[----:B------:R-:W1:Y:S02]  /*2500*/  @!P1 LDC.64 R2, c[0x0][0x3c0] ;  /* 0x0000f000ff029b82 */ /* 0x000e640000000a00 */
[C---:B-1----:R-:W-:Y:S04]  /*2510*/  @!P1 LEA R26, P0, R2.reuse, R88, 0x6 ;  /* 0x00000058021a9211 */ /* 0x042fe800078030ff */
[----:B------:R-:W-:Y:S02]  /*2520*/  @!P1 LEA.HI.X R27, R2, R87, R3, 0x6, P0 ;  /* 0x00000057021b9211 */ /* 0x000fe400000f3403 */
[CC--:B------:R-:W-:Y:S04]  /*2530*/  ISETP.GE.AND P0, PT, R83.reuse, R113.reuse, PT ;  /* 0x000000715300720c */ /* 0x0c0fe80003f06270 */
[-C--:B------:R-:W-:Y:S02]  /*2540*/  ISETP.GE.AND P4, PT, R83, R114.reuse, !P0 ;  /* 0x000000725300720c */ /* 0x080fe40004786270 */
[C---:B------:R-:W-:Y:S04]  /*2550*/  ISETP.GE.AND P0, PT, R124.reuse, R113, PT ;  /* 0x000000717c00720c */ /* 0x040fe80003f06270 */
[----:B------:R-:W-:Y:S04]  /*2560*/  ISETP.LT.OR P6, PT, R124, R114, P0 ;  /* 0x000000727c00720c */ /* 0x000fe800007c1670 */
[----:B------:R-:W-:Y:S03]  /*2570*/  P2R R136, PR, RZ, 0x40 ;  /* 0x00000040ff887803 */ /* 0x000fe60000000000 */
[----:B------:R-:W1:Y:S02]  /*2580*/  @P4 LDC.64 R2, c[0x0][0x4b0] ;  /* 0x00012c00ff024b82 */ /* 0x000e640000000a00 */
[----:B-1----:R-:W-:Y:S01]  /*2590*/  @P4 IMAD R3, R3, 0x60, RZ ;  /* 0x0000006003034824 */ /* 0x002fe200078e02ff */
[----:B---3--:R-:W-:Y:S04]  /*25a0*/  @P2 STG.E.128 desc[UR6][R88.64+0x80], R4 ;  /* 0x0000800458002986 */ /* 0x008fe8000c101d06 */
[----:B------:R-:W3:Y:S04]  /*25b0*/  @!P3 LDG.E.128 R28, desc[UR6][R36.64] ;  /* 0x00000006241cb981 */ /* 0x000ee8000c1e1d00 */
[----:B---3--:R-:W-:Y:S04]  /*25c0*/  @!P3 STG.E.128 desc[UR6][R32.64], R28 ;  /* 0x0000001c2000b986 */ /* 0x008fe8000c101d06 */
[----:B------:R-:W3:Y:S04]  /*25d0*/  @!P3 LDG.E.128 R12, desc[UR6][R36.64+0x80] ;  /* 0x00008006240cb981 */ /* 0x000ee8000c1e1d00 */
[----:B---3--:R1:W-:Y:S04]  /*25e0*/  @!P3 STG.E.128 desc[UR6][R32.64+0x80], R12 ;  /* 0x0000800c2000b986 */ /* 0x0083e8000c101d06 */
[----:B-----5:R-:W3:Y:S01]  /*25f0*/  @!P1 LDG.E.128 R8, desc[UR6][R34.64] ;  /* 0x0000000622089981 */ /* 0x020ee2000c1e1d00 */
[----:B-1----:R-:W-:Y:S04]  /*2600*/  @P4 IMAD.WIDE.U32 R32, R2, 0x60, R92 ;  /* 0x0000006002204825 */ /* 0x002fe800078e005c */
[----:B------:R-:W-:Y:S02]  /*2610*/  @P4 IMAD.IADD R33, R33, 0x1, R3 ;  /* 0x0000000121214824 */ /* 0x000fe400078e0203 */
[----:B------:R-:W1:Y:S01]  /*2620*/  @P4 LDC.64 R2, c[0x0][0x3c0] ;  /* 0x0000f000ff024b82 */ /* 0x000e620000000a00 */
[----:B------:R-:W-:Y:S02]  /*2630*/  @P4 IMAD.MOV.U32 R89, RZ, RZ, R87 ;  /* 0x000000ffff594224 */ /* 0x000fe400078e0057 */
[----:B-1----:R-:W-:Y:S02]  /*2640*/  @P4 IMAD R3, R3, 0x60, RZ ;  /* 0x0000006003034824 */ /* 0x002fe400078e02ff */
[----:B------:R-:W-:Y:S04]  /*2650*/  @P4 IMAD.WIDE.U32 R28, R2, 0x60, R88 ;  /* 0x00000060021c4825 */ /* 0x000fe800078e0058 */
[----:B------:R-:W-:Y:S02]  /*2660*/  @P4 IMAD.IADD R29, R29, 0x1, R3 ;  /* 0x000000011d1d4824 */ /* 0x000fe400078e0203 */
[----:B------:R-:W1:Y:S02]  /*2670*/  @!P6 LDC.64 R2, c[0x0][0x4b0] ;  /* 0x00012c00ff02eb82 */ /* 0x000e640000000a00 */
[C---:B-1----:R-:W-:Y:S04]  /*2680*/  @!P6 LEA R30, P0, R2.reuse, R92, 0x7 ;  /* 0x0000005c021ee211 */ /* 0x042fe800078038ff */
[----:B------:R-:W-:Y:S02]  /*2690*/  @!P6 LEA.HI.X R31, R2, R93, R3, 0x7, P0 ;  /* 0x0000005d021fe211 */ /* 0x000fe400000f3c03 */
[----:B------:R-:W1:Y:S01]  /*26a0*/  @!P6 LDC.64 R2, c[0x0][0x3c0] ;  /* 0x0000f000ff02eb82 */ /* 0x000e620000000a00 */
[----:B---3--:R3:W-:Y:S04]  /*26b0*/  @!P1 STG.E.128 desc[UR6][R26.64], R8 ;  /* 0x000000081a009986 */ /* 0x0087e8000c101d06 */
[----:B------:R-:W5:Y:S04]  /*26c0*/  @!P1 LDG.E.128 R4, desc[UR6][R34.64+0x80] ;  /* 0x0000800622049981 */ /* 0x000f68000c1e1d00 */
[----:B-----5:R1:W-:Y:S04]  /*26d0*/  @!P1 STG.E.128 desc[UR6][R26.64+0x80], R4 ;  /* 0x000080041a009986 */ /* 0x0203e8000c101d06 */
[----:B---3--:R-:W3:Y:S01]  /*26e0*/  @P4 LDG.E.128 R8, desc[UR6][R32.64] ;  /* 0x0000000620084981 */ /* 0x008ee2000c1e1d00 */
[C---:B-1----:R-:W-:Y:S04]  /*26f0*/  @!P6 LEA R26, P0, R2.reuse, R88, 0x7 ;  /* 0x00000058021ae211 */ /* 0x042fe800078038ff */
[----:B------:R-:W-:Y:S02]  /*2700*/  @!P6 LEA.HI.X R27, R2, R87, R3, 0x7, P0 ;  /* 0x00000057021be211 */ /* 0x000fe400000f3c03 */
[CC--:B------:R-:W-:Y:S04]  /*2710*/  ISETP.GE.AND P0, PT, R123.reuse, R113.reuse, PT ;  /* 0x000000717b00720c */ /* 0x0c0fe80003f06270 */
[-C--:B------:R-:W-:Y:S02]  /*2720*/  ISETP.GE.AND P5, PT, R123, R114.reuse, !P0 ;  /* 0x000000727b00720c */ /* 0x080fe400047a6270 */
[-C--:B------:R-:W-:Y:S11]  /*2730*/  ISETP.GE.AND P0, PT, R122, R113.reuse, PT ;  /* 0x000000717a00720c */ /* 0x080ff60003f06270 */
[----:B------:R-:W1:Y:S02]  /*2740*/  @P5 LDC.64 R2, c[0x0][0x4b0] ;  /* 0x00012c00ff025b82 */ /* 0x000e640000000a00 */
[----:B-1----:R-:W-:Y:S01]  /*2750*/  @P5 IMAD R3, R3, 0xa0, RZ ;  /* 0x000000a003035824 */ /* 0x002fe200078e02ff */
[----:B---3--:R-:W-:Y:S04]  /*2760*/  @P4 STG.E.128 desc[UR6][R28.64], R8 ;  /* 0x000000081c004986 */ /* 0x008fe8000c101d06 */
[----:B------:R-:W3:Y:S04]  /*2770*/  @P4 LDG.E.128 R12, desc[UR6][R32.64+0x80] ;  /* 0x00008006200c4981 */ /* 0x000ee8000c1e1d00 */
[----:B---3--:R1:W-:Y:S04]  /*2780*/  @P4 STG.E.128 desc[UR6][R28.64+0x80], R12 ;  /* 0x0000800c1c004986 */ /* 0x0083e8000c101d06 */
[----:B------:R-:W3:Y:S01]  /*2790*/  @!P6 LDG.E.128 R4, desc[UR6][R30.64] ;  /* 0x000000061e04e981 */ /* 0x000ee2000c1e1d00 */
[----:B-1----:R-:W-:Y:S04]  /*27a0*/  @P5 IMAD.WIDE.U32 R28, R2, 0xa0, R92 ;  /* 0x000000a0021c5825 */ /* 0x002fe800078e005c */
[----:B------:R-:W-:Y:S02]  /*27b0*/  @P5 IMAD.IADD R29, R29, 0x1, R3 ;  /* 0x000000011d1d5824 */ /* 0x000fe400078e0203 */
[----:B------:R-:W1:Y:S01]  /*27c0*/  @P5 LDC.64 R2, c[0x0][0x3c0] ;  /* 0x0000f000ff025b82 */ /* 0x000e620000000a00 */
[----:B------:R-:W-:Y:S02]  /*27d0*/  @P5 IMAD.MOV.U32 R89, RZ, RZ, R87 ;  /* 0x000000ffff595224 */ /* 0x000fe400078e0057 */
[----:B-1----:R-:W-:Y:S02]  /*27e0*/  @P5 IMAD R3, R3, 0xa0, RZ ;  /* 0x000000a003035824 */ /* 0x002fe400078e02ff */
[----:B------:R-:W-:Y:S04]  /*27f0*/  @P5 IMAD.WIDE.U32 R32, R2, 0xa0, R88 ;  /* 0x000000a002205825 */ /* 0x000fe800078e0058 */
[----:B------:R-:W-:Y:S01]  /*2800*/  @P5 IMAD.IADD R33, R33, 0x1, R3 ;  /* 0x0000000121215824 */ /* 0x000fe200078e0203 */
[----:B---3--:R1:W-:Y:S04]  /*2810*/  @!P6 STG.E.128 desc[UR6][R26.64], R4 ;  /* 0x000000041a00e986 */ /* 0x0083e8000c101d06 */
[----:B------:R-:W3:Y:S04]  /*2820*/  @!P6 LDG.E.128 R8, desc[UR6][R30.64+0x80] ;  /* 0x000080061e08e981 */ /* 0x000ee8000c1e1d00 */
[----:B---3--:R3:W-:Y:S01]  /*2830*/  @!P6 STG.E.128 desc[UR6][R26.64+0x80], R8 ;  /* 0x000080081a00e986 */ /* 0x0087e2000c101d06 */
[-C--:B------:R-:W-:Y:S02]  /*2840*/  ISETP.GE.AND P6, PT, R122, R114.reuse, !P0 ;  /* 0x000000727a00720c */ /* 0x080fe400047c6270 */
[C---:B------:R-:W-:Y:S01]  /*2850*/  ISETP.GE.AND P0, PT, R121.reuse, R113, PT ;  /* 0x000000717900720c */ /* 0x040fe20003f06270 */
[----:B-1----:R-:W5:Y:S03]  /*2860*/  @P5 LDG.E.128 R4, desc[UR6][R28.64] ;  /* 0x000000061c045981 */ /* 0x002f66000c1e1d00 */
[----:B------:R-:W-:Y:S02]  /*2870*/  ISETP.GE.AND P2, PT, R121, R114, !P0 ;  /* 0x000000727900720c */ /* 0x000fe40004746270 */
[----:B------:R-:W-:Y:S02]  /*2880*/  ISETP.NE.AND P0, PT, R21, RZ, PT ;  /* 0x000000ff1500720c */ /* 0x000fe40003f05270 */
[----:B------:R-:W-:Y:S03]  /*2890*/  P2R R127, PR, RZ, 0x4 ;  /* 0x00000004ff7f7803 */ /* 0x000fe60000000000 */
[----:B------:R-:W1:Y:S02]  /*28a0*/  @P6 LDC.64 R2, c[0x0][0x4b0] ;  /* 0x00012c00ff026b82 */ /* 0x000e640000000a00 */
[----:B-1----:R-:W-:Y:S02]  /*28b0*/  @P6 IMAD R3, R3, 0xc0, RZ ;  /* 0x000000c003036824 */ /* 0x002fe400078e02ff */
[----:B------:R-:W-:Y:S04]  /*28c0*/  @P6 IMAD.WIDE.U32 R30, R2, 0xc0, R92 ;  /* 0x000000c0021e6825 */ /* 0x000fe800078e005c */
[----:B------:R-:W-:Y:S02]  /*28d0*/  @P6 IMAD.IADD R31, R31, 0x1, R3 ;  /* 0x000000011f1f6824 */ /* 0x000fe400078e0203 */
[----:B------:R-:W1:Y:S01]  /*28e0*/  @P6 LDC.64 R2, c[0x0][0x3c0] ;  /* 0x0000f000ff026b82 */ /* 0x000e620000000a00 */
[----:B------:R-:W-:Y:S02]  /*28f0*/  @P6 IMAD.MOV.U32 R89, RZ, RZ, R87 ;  /* 0x000000ffff596224 */ /* 0x000fe400078e0057 */
[----:B-1----:R-:W-:Y:S01]  /*2900*/  @P6 IMAD R3, R3, 0xc0, RZ ;  /* 0x000000c003036824 */ /* 0x002fe200078e02ff */
[----:B-----5:R1:W-:Y:S04]  /*2910*/  @P5 STG.E.128 desc[UR6][R32.64], R4 ;  /* 0x0000000420005986 */ /* 0x0203e8000c101d06 */
[----:B------:R5:W4:Y:S02]  /*2920*/  @P5 LDG.E.128 R12, desc[UR6][R28.64+0x80] ;  /* 0x000080061c0c5981 */ /* 0x000b24000c1e1d00 */
[----:B-----5:R-:W-:Y:S04]  /*2930*/  @P6 IMAD.WIDE.U32 R28, R2, 0xc0, R88 ;  /* 0x000000c0021c6825 */ /* 0x020fe800078e0058 */
[----:B------:R-:W-:Y:S02]  /*2940*/  @P6 IMAD.IADD R29, R29, 0x1, R3 ;  /* 0x000000011d1d6824 */ /* 0x000fe400078e0203 */
[----:B------:R-:W5:Y:S02]  /*2950*/  @P2 LDC.64 R2, c[0x0][0x4b0] ;  /* 0x00012c00ff022b82 */ /* 0x000f640000000a00 */
[----:B-----5:R-:W-:Y:S02]  /*2960*/  @P2 IMAD R3, R3, 0xe0, RZ ;  /* 0x000000e003032824 */ /* 0x020fe400078e02ff */
[----:B---3--:R-:W-:Y:S04]  /*2970*/  @P2 IMAD.WIDE.U32 R26, R2, 0xe0, R92 ;  /* 0x000000e0021a2825 */ /* 0x008fe800078e005c */
[----:B------:R-:W-:Y:S02]  /*2980*/  @P2 IMAD.IADD R27, R27, 0x1, R3 ;  /* 0x000000011b1b2824 */ /* 0x000fe400078e0203 */
[----:B------:R-:W3:Y:S01]  /*2990*/  @P2 LDC.64 R2, c[0x0][0x3c0] ;  /* 0x0000f000ff022b82 */ /* 0x000ee20000000a00 */
[----:B------:R-:W-:Y:S02]  /*29a0*/  @P2 IMAD.MOV.U32 R89, RZ, RZ, R87 ;  /* 0x000000ffff592224 */ /* 0x000fe400078e0057 */
[----:B---3--:R-:W-:Y:S01]  /*29b0*/  @P2 IMAD R3, R3, 0xe0, RZ ;  /* 0x000000e003032824 */ /* 0x008fe200078e02ff */
[----:B----4-:R-:W-:Y:S04]  /*29c0*/  @P5 STG.E.128 desc[UR6][R32.64+0x80], R12 ;  /* 0x0000800c20005986 */ /* 0x010fe8000c101d06 */
[----:B-1----:R-:W3:Y:S04]  /*29d0*/  @P6 LDG.E.128 R4, desc[UR6][R30.64] ;  /* 0x000000061e046981 */ /* 0x002ee8000c1e1d00 */
[----:B---3--:R1:W-:Y:S04]  /*29e0*/  @P6 STG.E.128 desc[UR6][R28.64], R4 ;  /* 0x000000041c006986 */ /* 0x0083e8000c101d06 */
[----:B------:R3:W4:Y:S02]  /*29f0*/  @P6 LDG.E.128 R8, desc[UR6][R30.64+0x80] ;  /* 0x000080061e086981 */ /* 0x000724000c1e1d00 */
[----:B---3--:R-:W-:Y:S04]  /*2a00*/  @P2 IMAD.WIDE.U32 R30, R2, 0xe0, R88 ;  /* 0x000000e0021e2825 */ /* 0x008fe800078e0058 */
[----:B------:R-:W-:Y:S01]  /*2a10*/  @P2 IMAD.IADD R31, R31, 0x1, R3 ;  /* 0x000000011f1f2824 */ /* 0x000fe200078e0203 */
[----:B----4-:R3:W-:Y:S04]  /*2a20*/  @P6 STG.E.128 desc[UR6][R28.64+0x80], R8 ;  /* 0x000080081c006986 */ /* 0x0107e8000c101d06 */
[----:B-1----:R-:W4:Y:S04]  /*2a30*/  @P2 LDG.E.128 R4, desc[UR6][R26.64] ;  /* 0x000000061a042981 */ /* 0x002f28000c1e1d00 */
[----:B----4-:R3:W-:Y:S04]  /*2a40*/  @P2 STG.E.128 desc[UR6][R30.64], R4 ;  /* 0x000000041e002986 */ /* 0x0107e8000c101d06 */
[----:B------:R-:W4:Y:S04]  /*2a50*/  @P2 LDG.E.128 R12, desc[UR6][R26.64+0x80] ;  /* 0x000080061a0c2981 */ /* 0x000f28000c1e1d00 */
[----:B----4-:R3:W-:Y:S01]  /*2a60*/  @P2 STG.E.128 desc[UR6][R30.64+0x80], R12 ;  /* 0x0000800c1e002986 */ /* 0x0107e2000c101d06 */
[----:B------:R-:W-:Y:S04]  /*2a70*/  ISETP.GT.AND P2, PT, R111, R86, PT ;  /* 0x000000566f00720c */ /* 0x000fe80003f44270 */
[----:B------:R-:W-:Y:S02]  /*2a80*/  P2R R89, PR, RZ, 0x4 ;  /* 0x00000004ff597803 */ /* 0x000fe40000000000 */
[----:B------:R-:W-:Y:S01]  /*2a90*/  ISETP.NE.AND P2, PT, R0, RZ, PT ;  /* 0x000000ff0000720c */ /* 0x000fe20003f45270 */
[----:B------:R-:W-:Y:S01]  /*2aa0*/  @!UPT UIADD3 URZ, UPT, UPT, URZ, URZ, URZ ;  /* 0x000000fffffff290 */ /* 0x000fe2000fffe0ff */
[----:B------:R-:W-:Y:S11]  /*2ab0*/  @P0 BRA `(.L_x_2201) ;  /* 0x0000000400680947 */ /* 0x000ff60003800000 */
[----:B------:R-:W-:Y:S01]  /*2ac0*/  @P2 IMAD.MOV.U32 R16, RZ, RZ, R18 ;  /* 0x000000ffff102224 */ /* 0x000fe200078e0012 */
[----:B------:R-:W1:Y:S01]  /*2ad0*/  @!P1 LDC.64 R2, c[0x0][0x4a8] ;  /* 0x00012a00ff029b82 */ /* 0x000e620000000a00 */
[----:B------:R-:W-:Y:S03]  /*2ae0*/  IMAD.MOV.U32 R21, RZ, RZ, RZ ;  /* 0x000000ffff157224 */ /* 0x000fe600078e00ff */
[----:B---3--:R-:W3:Y:S04]  /*2af0*/  @P2 LDG.E.128 R8, desc[UR6][R16.64] ;  /* 0x0000000610082981 */ /* 0x008ee8000c1e1d00 */
[----:B---3--:R3:W-:Y:S01]  /*2b00*/  @P2 STG.E.128 desc[UR6][R90.64], R8 ;  /* 0x000000085a002986 */ /* 0x0087e2000c101d06 */
[CC--:B-1----:R-:W-:Y:S03]  /*2b10*/  @!P1 LEA R36, P0, R2.reuse, R18.reuse, 0x6 ;  /* 0x0000001202249211 */ /* 0x0c2fe600078030ff */
[----:B------:R1:W4:Y:S01]  /*2b20*/  @P2 LDG.E.128 R4, desc[UR6][R16.64+0x80] ;  /* 0x0000800610042981 */ /* 0x000322000c1e1d00 */
[----:B------:R-:W-:Y:S02]  /*2b30*/  @!P1 LEA.HI.X R37, R2, R17, R3, 0x6, P0 ;  /* 0x0000001102259211 */ /* 0x000fe400000f3403 */
[----:B------:R-:W5:Y:S01]  /*2b40*/  @!P1 LDC.64 R2, c[0x0][0x3b8] ;  /* 0x0000ee00ff029b82 */ /* 0x000f620000000a00 */
[----:B-1----:R-:W-:Y:S02]  /*2b50*/  @P4 MOV R16, R18 ;  /* 0x0000001200104202 */ /* 0x002fe40000000f00 */
[C---:B-----5:R-:W-:Y:S04]  /*2b60*/  @!P1 LEA R26, P0, R2.reuse, R90, 0x6 ;  /* 0x0000005a021a9211 */ /* 0x060fe800078030ff */
[----:B------:R-:W-:Y:S02]  /*2b70*/  @!P1 LEA.HI.X R27, R2, R91, R3, 0x6, P0 ;  /* 0x0000005b021b9211 */ /* 0x000fe400000f3403 */
[C---:B------:R-:W-:Y:S01]  /*2b80*/  @!P3 LEA R42, P0, R103.reuse, R18, 0x1 ;  /* 0x00000012672ab211 */ /* 0x040fe200078008ff */
[----:B------:R-:W1:Y:S03]  /*2b90*/  @P4 LDC.64 R2, c[0x0][0x4a8] ;  /* 0x00012a00ff024b82 */ /* 0x000e660000000a00 */
[----:B------:R-:W-:Y:S02]  /*2ba0*/  @!P3 LEA.HI.X R43, R103, R17, R102, 0x1, P0 ;  /* 0x00000011672bb211 */ /* 0x000fe400000f0c66 */
[C---:B------:R-:W-:Y:S04]  /*2bb0*/  @!P3 LEA R40, P0, R75.reuse, R90, 0x1 ;  /* 0x0000005a4b28b211 */ /* 0x040fe800078008ff */
[----:B------:R-:W-:Y:S01]  /*2bc0*/  @!P3 LEA.HI.X R41, R75, R91, R70, 0x1, P0 ;  /* 0x0000005b4b29b211 */ /* 0x000fe200000f0c46 */
[----:B-1----:R-:W-:Y:S04]  /*2bd0*/  @P4 IMAD.WIDE.U32 R38, R2, 0x60, R16 ;  /* 0x0000006002264825 */ /* 0x002fe800078e0010 */
[----:B------:R-:W-:Y:S02]  /*2be0*/  @P4 IMAD R3, R3, 0x60, RZ ;  /* 0x0000006003034824 */ /* 0x000fe400078e02ff */
[----:B------:R-:W-:Y:S02]  /*2bf0*/  @P5 IMAD.MOV.U32 R16, RZ, RZ, R18 ;  /* 0x000000ffff105224 */ /* 0x000fe400078e0012 */
[----:B------:R-:W-:Y:S02]  /*2c00*/  @P4 IMAD.IADD R39, R39, 0x1, R3 ;  /* 0x0000000127274824 */ /* 0x000fe400078e0203 */
[----:B------:R-:W1:Y:S02]  /*2c10*/  @P4 LDC.64 R2, c[0x0][0x3b8] ;  /* 0x0000ee00ff024b82 */ /* 0x000e640000000a00 */
[----:B-1----:R-:W-:Y:S01]  /*2c20*/  @P4 IMAD R3, R3, 0x60, RZ ;  /* 0x0000006003034824 */ /* 0x002fe200078e02ff */
[----:B----4-:R-:W-:Y:S01]  /*2c30*/  @P2 STG.E.128 desc[UR6][R90.64+0x80], R4 ;  /* 0x000080045a002986 */ /* 0x010fe2000c101d06 */
[----:B------:R-:W-:Y:S03]  /*2c40*/  ISETP.NE.AND P2, PT, R127, RZ, PT ;  /* 0x000000ff7f00720c */ /* 0x000fe60003f45270 */
[----:B------:R-:W4:Y:S04]  /*2c50*/  @!P3 LDG.E.128 R28, desc[UR6][R42.64] ;  /* 0x000000062a1cb981 */ /* 0x000f28000c1e1d00 */
[----:B----4-:R-:W-:Y:S04]  /*2c60*/  @!P3 STG.E.128 desc[UR6][R40.64], R28 ;  /* 0x0000001c2800b986 */ /* 0x010fe8000c101d06 */
[----:B------:R-:W4:Y:S04]  /*2c70*/  @!P3 LDG.E.128 R12, desc[UR6][R42.64+0x80] ;  /* 0x000080062a0cb981 */ /* 0x000f28000c1e1d00 */
[----:B----4-:R-:W-:Y:S01]  /*2c80*/  @!P3 STG.E.128 desc[UR6][R40.64+0x80], R12 ;  /* 0x0000800c2800b986 */ /* 0x010fe2000c101d06 */
[----:B------:R-:W-:Y:S03]  /*2c90*/  ISETP.NE.AND P3, PT, R136, RZ, PT ;  /* 0x000000ff8800720c */ /* 0x000fe60003f65270 */
[----:B------:R-:W4:Y:S04]  /*2ca0*/  @!P1 LDG.E.128 R32, desc[UR6][R36.64] ;  /* 0x0000000624209981 */ /* 0x000f28000c1e1d00 */
[----:B----4-:R1:W-:Y:S04]  /*2cb0*/  @!P1 STG.E.128 desc[UR6][R26.64], R32 ;  /* 0x000000201a009986 */ /* 0x0103e8000c101d06 */
[----:B---3--:R-:W3:Y:S01]  /*2cc0*/  @!P1 LDG.E.128 R8, desc[UR6][R36.64+0x80] ;  /* 0x0000800624089981 */ /* 0x008ee2000c1e1d00 */
[----:B-1----:R-:W-:Y:S05]  /*2cd0*/  @P4 IMAD.WIDE.U32 R32, R2, 0x60, R90 ;  /* 0x0000006002204825 */ /* 0x002fea00078e005a */
[----:B------:R-:W-:Y:S02]  /*2ce0*/  @P4 IADD3 R33, PT, PT, R33, R3, RZ ;  /* 0x0000000321214210 */ /* 0x000fe40007ffe0ff */
[----:B------:R-:W1:Y:S02]  /*2cf0*/  @!P3 LDC.64 R2, c[0x0][0x4a8] ;  /* 0x00012a00ff02bb82 */ /* 0x000e640000000a00 */
[C---:B-1----:R-:W-:Y:S04]  /*2d00*/  @!P3 LEA R28, P0, R2.reuse, R18, 0x7 ;  /* 0x00000012021cb211 */ /* 0x042fe800078038ff */
[----:B------:R-:W-:Y:S02]  /*2d10*/  @!P3 LEA.HI.X R29, R2, R17, R3, 0x7, P0 ;  /* 0x00000011021db211 */ /* 0x000fe400000f3c03 */
[----:B------:R-:W1:Y:S01]  /*2d20*/  @!P3 LDC.64 R2, c[0x0][0x3b8] ;  /* 0x0000ee00ff02bb82 */ /* 0x000e620000000a00 */
[----:B---3--:R1:W-:Y:S04]  /*2d30*/  @!P1 STG.E.128 desc[UR6][R26.64+0x80], R8 ;  /* 0x000080081a009986 */ /* 0x0083e8000c101d06 */
[----:B------:R-:W3:Y:S01]  /*2d40*/  @P4 LDG.E.128 R4, desc[UR6][R38.64] ;  /* 0x0000000626044981 */ /* 0x000ee2000c1e1d00 */
[C---:B-1----:R-:W-:Y:S04]  /*2d50*/  @!P3 LEA R26, P0, R2.reuse, R90, 0x7 ;  /* 0x0000005a021ab211 */ /* 0x042fe800078038ff */
[----:B------:R-:W-:Y:S02]  /*2d60*/  @!P3 LEA.HI.X R27, R2, R91, R3, 0x7, P0 ;  /* 0x0000005b021bb211 */ /* 0x000fe400000f3c03 */
[----:B------:R-:W1:Y:S02]  /*2d70*/  @P5 LDC.64 R2, c[0x0][0x4a8] ;  /* 0x00012a00ff025b82 */ /* 0x000e640000000a00 */
[----:B-1----:R-:W-:Y:S01]  /*2d80*/  @P5 IMAD.WIDE.U32 R30, R2, 0xa0, R16 ;  /* 0x000000a0021e5825 */ /* 0x002fe200078e0010 */
[----:B------:R-:W-:Y:S03]  /*2d90*/  @P6 MOV R16, R18 ;  /* 0x0000001200106202 */ /* 0x000fe60000000f00 */
[----:B------:R-:W-:Y:S05]  /*2da0*/  @P5 IMAD R3, R3, 0xa0, RZ ;  /* 0x000000a003035824 */ /* 0x000fea00078e02ff */
[----:B------:R-:W-:Y:S02]  /*2db0*/  @P5 IADD3 R31, PT, PT, R31, R3, RZ ;  /* 0x000000031f1f5210 */ /* 0x000fe40007ffe0ff */
[----:B------:R-:W1:Y:S02]  /*2dc0*/  @P5 LDC.64 R2, c[0x0][0x3b8] ;  /* 0x0000ee00ff025b82 */ /* 0x000e640000000a00 */
[----:B-1----:R-:W-:Y:S01]  /*2dd0*/  @P5 IMAD R3, R3, 0xa0, RZ ;  /* 0x000000a003035824 */ /* 0x002fe200078e02ff */
[----:B---3--:R1:W-:Y:S04]  /*2de0*/  @P4 STG.E.128 desc[UR6][R32.64], R4 ;  /* 0x0000000420004986 */ /* 0x0083e8000c101d06 */
[----:B------:R-:W3:Y:S04]  /*2df0*/  @P4 LDG.E.128 R12, desc[UR6][R38.64+0x80] ;  /* 0x00008006260c4981 */ /* 0x000ee8000c1e1d00 */
[----:B---3--:R3:W-:Y:S04]  /*2e00*/  @P4 STG.E.128 desc[UR6][R32.64+0x80], R12 ;  /* 0x0000800c20004986 */ /* 0x0087e8000c101d06 */
[----:B------:R-:W4:Y:S04]  /*2e10*/  @!P3 LDG.E.128 R8, desc[UR6][R28.64] ;  /* 0x000000061c08b981 */ /* 0x000f28000c1e1d00 */
[----:B----4-:R-:W-:Y:S04]  /*2e20*/  @!P3 STG.E.128 desc[UR6][R26.64], R8 ;  /* 0x000000081a00b986 */ /* 0x010fe8000c101d06 */
[----:B-1----:R1:W4:Y:S02]  /*2e30*/  @!P3 LDG.E.128 R4, desc[UR6][R28.64+0x80] ;  /* 0x000080061c04b981 */ /* 0x002324000c1e1d00 */
[----:B-1----:R-:W-:Y:S04]  /*2e40*/  @P5 IMAD.WIDE.U32 R28, R2, 0xa0, R90 ;  /* 0x000000a0021c5825 */ /* 0x002fe800078e005a */
[----:B------:R-:W-:Y:S02]  /*2e50*/  @P5 IMAD.IADD R29, R29, 0x1, R3 ;  /* 0x000000011d1d5824 */ /* 0x000fe400078e0203 */
[----:B------:R-:W1:Y:S02]  /*2e60*/  @P6 LDC.64 R2, c[0x0][0x4a8] ;  /* 0x00012a00ff026b82 */ /* 0x000e640000000a00 */
[----:B-1----:R-:W-:Y:S01]  /*2e70*/  @P6 IMAD R3, R3, 0xc0, RZ ;  /* 0x000000c003036824 */ /* 0x002fe200078e02ff */
[----:B----4-:R1:W-:Y:S04]  /*2e80*/  @!P3 STG.E.128 desc[UR6][R26.64+0x80], R4 ;  /* 0x000080041a00b986 */ /* 0x0103e8000c101d06 */
[----:B---3--:R-:W3:Y:S01]  /*2e90*/  @P5 LDG.E.128 R12, desc[UR6][R30.64] ;  /* 0x000000061e0c5981 */ /* 0x008ee2000c1e1d00 */
[----:B-1----:R-:W-:Y:S04]  /*2ea0*/  @P6 IMAD.WIDE.U32 R26, R2, 0xc0, R16 ;  /* 0x000000c0021a6825 */ /* 0x002fe800078e0010 */
[----:B------:R-:W-:Y:S02]  /*2eb0*/  @P6 IMAD.IADD R27, R27, 0x1, R3 ;  /* 0x000000011b1b6824 */ /* 0x000fe400078e0203 */
[----:B------:R-:W1:Y:S02]  /*2ec0*/  @P6 LDC.64 R2, c[0x0][0x3b8] ;  /* 0x0000ee00ff026b82 */ /* 0x000e640000000a00 */
[----:B-1----:R-:W-:Y:S01]  /*2ed0*/  @P6 IMAD R3, R3, 0xc0, RZ ;  /* 0x000000c003036824 */ /* 0x002fe200078e02ff */
[----:B---3--:R1:W-:Y:S04]  /*2ee0*/  @P5 STG.E.128 desc[UR6][R28.64], R12 ;  /* 0x0000000c1c005986 */ /* 0x0083e8000c101d06 */
[----:B------:R3:W4:Y:S02]  /*2ef0*/  @P5 LDG.E.128 R8, desc[UR6][R30.64+0x80] ;  /* 0x000080061e085981 */ /* 0x000724000c1e1d00 */
[----:B---3--:R-:W-:Y:S05]  /*2f00*/  @P6 IMAD.WIDE.U32 R30, R2, 0xc0, R90 ;  /* 0x000000c0021e6825 */ /* 0x008fea00078e005a */
[----:B------:R-:W-:Y:S01]  /*2f10*/  @P6 IADD3 R31, PT, PT, R31, R3, RZ ;  /* 0x000000031f1f6210 */ /* 0x000fe20007ffe0ff */
[----:B----4-:R3:W-:Y:S04]  /*2f20*/  @P5 STG.E.128 desc[UR6][R28.64+0x80], R8 ;  /* 0x000080081c005986 */ /* 0x0107e8000c101d06 */
[----:B------:R-:W4:Y:S04]  /*2f30*/  @P6 LDG.E.128 R4, desc[UR6][R26.64] ;  /* 0x000000061a046981 */ /* 0x000f28000c1e1d00 */
[----:B----4-:R3:W-:Y:S04]  /*2f40*/  @P6 STG.E.128 desc[UR6][R30.64], R4 ;  /* 0x000000041e006986 */ /* 0x0107e8000c101d06 */
[----:B-1----:R-:W4:Y:S04]  /*2f50*/  @P6 LDG.E.128 R12, desc[UR6][R26.64+0x80] ;  /* 0x000080061a0c6981 */ /* 0x002f28000c1e1d00 */
[----:B----4-:R3:W-:Y:S01]  /*2f60*/  @P6 STG.E.128 desc[UR6][R30.64+0x80], R12 ;  /* 0x0000800c1e006986 */ /* 0x0107e2000c101d06 */
[----:B------:R-:W-:Y:S05]  /*2f70*/  @!P2 BRA `(.L_x_2202) ;  /* 0x0000008c00e4a947 */ /* 0x000fea0003800000 */
[----:B------:R-:W3:Y:S01]  /*2f80*/  LDC.64 R2, c[0x0][0x4a8] ;  /* 0x00012a00ff027b82 */ /* 0x000ee20000000a00 */
[----:B------:R-:W-:Y:S05]  /*2f90*/  MOV R16, R18 ;  /* 0x0000001200107202 */ /* 0x000fea0000000f00 */
[----:B---3--:R-:W-:Y:S04]  /*2fa0*/  IMAD.WIDE.U32 R12, R2, 0xe0, R16 ;  /* 0x000000e0020c7825 */ /* 0x008fe800078e0010 */
[----:B------:R-:W-:Y:S05]  /*2fb0*/  IMAD R3, R3, 0xe0, RZ ;  /* 0x000000e003037824 */ /* 0x000fea00078e02ff */
[----:B------:R-:W-:Y:S02]  /*2fc0*/  IADD3 R13, PT, PT, R13, R3, RZ ;  /* 0x000000030d0d7210 */ /* 0x000fe40007ffe0ff */
[----:B------:R-:W1:Y:S03]  /*2fd0*/  LDC.64 R2, c[0x0][0x3b8] ;  /* 0x0000ee00ff027b82 */ /* 0x000e660000000a00 */
[----:B------:R-:W3:Y:S01]  /*2fe0*/  LDG.E.128 R4, desc[UR6][R12.64] ;  /* 0x000000060c047981 */ /* 0x000ee2000c1e1d00 */
[----:B-1----:R-:W-:Y:S04]  /*2ff0*/  IMAD.WIDE.U32 R14, R2, 0xe0, R90 ;  /* 0x000000e0020e7825 */ /* 0x002fe800078e005a */
[----:B------:R-:W-:Y:S05]  /*3000*/  IMAD R3, R3, 0xe0, RZ ;  /* 0x000000e003037824 */ /* 0x000fea00078e02ff */
[----:B------:R-:W-:Y:S05]  /*3010*/  IADD3 R15, PT, PT, R15, R3, RZ ;  /* 0x000000030f0f7210 */ /* 0x000fea0007ffe0ff */
[----:B---3--:R1:W-:Y:S04]  /*3020*/  STG.E.128 desc[UR6][R14.64], R4 ;  /* 0x000000040e007986 */ /* 0x0083e8000c101d06 */
[----:B------:R-:W3:Y:S04]  /*3030*/  LDG.E.128 R8, desc[UR6][R12.64+0x80] ;  /* 0x000080060c087981 */ /* 0x000ee8000c1e1d00 */
[----:B---3--:R1:W-:Y:S01]  /*3040*/  STG.E.128 desc[UR6][R14.64+0x80], R8 ;  /* 0x000080080e007986 */ /* 0x0083e2000c101d06 */
[----:B------:R-:W-:Y:S05]  /*3050*/  BRA `(.L_x_2202) ;  /* 0x0000008c00ac7947 */ /* 0x000fea0003800000 */
.L_x_2201:
[C---:B------:R-:W-:Y:S04]  /*3060*/  ISETP.GE.AND P0, PT, R84.reuse, R113, PT ;  /* 0x000000715400720c */ /* 0x040fe80003f06270 */
[----:B------:R-:W-:Y:S04]  /*3070*/  ISETP.GE.AND P1, PT, R84, R114, !P0 ;  /* 0x000000725400720c */ /* 0x000fe80004726270 */
[----:B------:R-:W-:Y:S01]  /*3080*/  P2R R137, PR, RZ, 0x2 ;  /* 0x00000002ff897803 */ /* 0x000fe20000000000 */
[----:B------:R-:W-:Y:S08]  /*3090*/  BRA.U !UP0, `(.L_x_2203) ;  /* 0x00000035081c7547 */ /* 0x000ff0000b800000 */
[C---:B------:R-:W-:Y:S01]  /*30a0*/  SHF.L.U64.HI R3, R125.reuse, 0x1, R110 ;  /* 0x000000017d037819 */ /* 0x040fe2000001026e */
[----:B---3--:R-:W-:Y:S01]  /*30b0*/  IMAD.SHL.U32 R5, R125, 0x2, RZ ;  /* 0x000000027d057824 */ /* 0x008fe200078e00ff */
[----:B------:R-:W1:Y:S01]  /*30c0*/  LDC R48, c[0x0][0x450] ;  /* 0x00011400ff307b82 */ /* 0x000e620000000800 */
[----:B------:R-:W-:Y:S03]  /*30d0*/  BSSY.RECONVERGENT B0, `(.L_x_2204) ;  /* 0x0000061000007945 */ /* 0x000fe60003800200 */
[-C--:B------:R-:W-:Y:S05]  /*30e0*/  IADD3 R10, P0, PT, R24, R5.reuse, RZ ;  /* 0x00000005180a7210 */ /* 0x080fea0007f1e0ff */
[--C-:B------:R-:W-:Y:S01]  /*30f0*/  IMAD.X R11, R25, 0x1, R3.reuse, P0 ;  /* 0x00000001190b7824 */ /* 0x100fe200000e0603 */
[----:B------:R-:W-:Y:S05]  /*3100*/  IADD3 R44, P0, PT, R60, R5, RZ ;  /* 0x000000053c2c7210 */ /* 0x000fea0007f1e0ff */
[----:B------:R-:W-:Y:S01]  /*3110*/  IMAD.X R45, R61, 0x1, R3, P0 ;  /* 0x000000013d2d7824 */ /* 0x000fe200000e0603 */
[----:B------:R-:W-:Y:S07]  /*3120*/  @!P2 BRA `(.L_x_2205) ;  /* 0x00000004006ca947 */ /* 0x000fee0003800000 */
[----:B------:R-:W-:Y:S02]  /*3130*/  ISETP.GE.AND P0, PT, R22, R21, PT ;  /* 0x000000151600720c */ /* 0x000fe40003f06270 */
[----:B------:R-:W-:Y:S05]  /*3140*/  MOV R16, R18 ;  /* 0x0000001200107202 */ /* 0x000fea0000000f00 */
[----:B------:R-:W3:Y:S08]  /*3150*/  LDG.E.128 R32, desc[UR6][R16.64] ;  /* 0x0000000610207981 */ /* 0x000ef0000c1e1d00 */
[----:B------:R-:W4:Y:S06]  /*3160*/  @!P0 LDG.E.64 R40, desc[UR6][R60.64] ;  /* 0x000000063c288981 */ /* 0x000f2c000c1e1b00 */
[----:B------:R-:W5:Y:S01]  /*3170*/  @!P0 LDG.E.64 R12, desc[UR6][R24.64] ;  /* 0x00000006180c8981 */ /* 0x000f62000c1e1b00 */
[C---:B---3--:R-:W-:Y:S01]  /*3180*/  @!P0 LOP3.LUT R15, R32.reuse, 0xffff0000, RZ, 0xc0, !PT ;  /* 0xffff0000200f8812 */ /* 0x048fe200078ec0ff */
[----:B------:R-:W-:Y:S01]  /*3190*/  @!P0 IMAD.U32 R37, R32, 0x10000, RZ ;  /* 0x0001000020258824 */ /* 0x000fe200078e00ff */
[C---:B------:R-:W-:Y:S01]  /*31a0*/  @!P0 LOP3.LUT R26, R34.reuse, 0xffff0000, RZ, 0xc0, !PT ;  /* 0xffff0000221a8812 */ /* 0x040fe200078ec0ff */
[----:B------:R-:W-:Y:S01]  /*31b0*/  @!P0 IMAD.U32 R38, R34, 0x10000, RZ ;  /* 0x0001000022268824 */ /* 0x000fe200078e00ff */
[C---:B----4-:R-:W-:Y:S01]  /*31c0*/  @!P0 LOP3.LUT R39, R40.reuse, 0xffff0000, RZ, 0xc0, !PT ;  /* 0xffff000028278812 */ /* 0x050fe200078ec0ff */
[----:B------:R-:W-:Y:S01]  /*31d0*/  @!P0 IMAD.U32 R27, R40, 0x10000, RZ ;  /* 0x00010000281b8824 */ /* 0x000fe200078e00ff */
[C---:B------:R-:W-:Y:S02]  /*31e0*/  @!P0 SHF.L.U32 R36, R41.reuse, 0x10, RZ ;  /* 0x0000001029248819 */ /* 0x040fe400000006ff */
[----:B------:R-:W-:Y:S01]  /*31f0*/  @!P0 LOP3.LUT R41, R41, 0xffff0000, RZ, 0xc0, !PT ;  /* 0xffff000029298812 */ /* 0x000fe200078ec0ff */
[----:B------:R-:W-:Y:S01]  /*3200*/  @!P0 FMUL.FTZ R43, R15, R27 ;  /* 0x0000001b0f2b8220 */ /* 0x000fe20000410000 */
[C---:B-----5:R-:W-:Y:S01]  /*3210*/  @!P0 SHF.L.U32 R9, R13.reuse, 0x10, RZ ;  /* 0x000000100d098819 */ /* 0x060fe200000006ff */
[C---:B------:R-:W-:Y:S01]  /*3220*/  @!P0 IMAD.U32 R14, R12.reuse, 0x10000, RZ ;  /* 0x000100000c0e8824 */ /* 0x040fe200078e00ff */
[----:B------:R-:W-:Y:S01]  /*3230*/  @!P0 LOP3.LUT R12, R12, 0xffff0000, RZ, 0xc0, !PT ;  /* 0xffff00000c0c8812 */ /* 0x000fe200078ec0ff */
[----:B------:R-:W-:Y:S01]  /*3240*/  @!P0 FMUL.FTZ R42, R26, R36 ;  /* 0x000000241a2a8220 */ /* 0x000fe20000410000 */
[----:B------:R-:W-:Y:S01]  /*3250*/  @!P0 LOP3.LUT R13, R13, 0xffff0000, RZ, 0xc0, !PT ;  /* 0xffff00000d0d8812 */ /* 0x000fe200078ec0ff */
[-C--:B------:R-:W-:Y:S01]  /*3260*/  @!P0 FMUL.FTZ R0, R15, R14.reuse ;  /* 0x0000000e0f008220 */ /* 0x080fe20000410000 */
[----:B------:R-:W-:Y:S01]  /*3270*/  @!P0 LOP3.LUT R15, R33, 0xffff0000, RZ, 0xc0, !PT ;  /* 0xffff0000210f8812 */ /* 0x000fe200078ec0ff */
[----:B------:R-:W-:Y:S01]  /*3280*/  @!P0 FFMA.FTZ R43, R37, R14, -R43 ;  /* 0x0000000e252b8223 */ /* 0x000fe2000001082b */
[----:B------:R-:W-:Y:S01]  /*3290*/  @!P0 LOP3.LUT R14, R35, 0xffff0000, RZ, 0xc0, !PT ;  /* 0xffff0000230e8812 */ /* 0x000fe200078ec0ff */
[----:B------:R-:W-:Y:S01]  /*32a0*/  @!P0 FFMA.FTZ R0, R27, R37, R0 ;  /* 0x000000251b008223 */ /* 0x000fe20000010000 */
[----:B------:R-:W-:Y:S01]  /*32b0*/  @!P0 SHF.L.U32 R27, R33, 0x10, RZ ;  /* 0x00000010211b8819 */ /* 0x000fe200000006ff */
[-C--:B------:R-:W-:Y:S01]  /*32c0*/  @!P0 FMUL.FTZ R2, R15, R12.reuse ;  /* 0x0000000c0f028220 */ /* 0x080fe20000410000 */
[----:B------:R-:W-:Y:S01]  /*32d0*/  @!P0 SHF.L.U32 R40, R35, 0x10, RZ ;  /* 0x0000001023288819 */ /* 0x000fe200000006ff */
[----:B------:R-:W-:Y:S01]  /*32e0*/  @!P0 FMUL.FTZ R47, R15, R39 ;  /* 0x000000270f2f8220 */ /* 0x000fe20000410000 */
[----:B------:R-:W-:Y:S01]  /*32f0*/  @!P0 F2FP.BF16.F32.PACK_AB R43, R0, R43 ;  /* 0x0000002b002b823e */ /* 0x000fe200000010ff */
[----:B------:R-:W-:Y:S01]  /*3300*/  @!P0 FMUL.FTZ R3, R26, R9 ;  /* 0x000000091a038220 */ /* 0x000fe20000410000 */
[C---:B------:R-:W-:Y:S01]  /*3310*/  @!P0 FMUL.FTZ R4, R14.reuse, R13 ;  /* 0x0000000d0e048220 */ /* 0x040fe20000410000 */
[----:B------:R-:W-:Y:S01]  /*3320*/  @!P0 FMUL.FTZ R49, R14, R41 ;  /* 0x000000290e318220 */ /* 0x000fe20000410000 */
[----:B------:R-:W-:Y:S01]  /*3330*/  @!P0 MOV R32, R43 ;  /* 0x0000002b00208202 */ /* 0x000fe20000000f00 */
[----:B------:R-:W-:Y:S01]  /*3340*/  @!P0 FFMA.FTZ R2, R39, R27, R2 ;  /* 0x0000001b27028223 */ /* 0x000fe20000010002 */
[----:B------:R-:W-:Y:S01]  /*3350*/  @!P0 FFMA.FTZ R47, R27, R12, -R47 ;  /* 0x0000000c1b2f8223 */ /* 0x000fe2000001082f */
[----:B------:R-:W-:Y:S01]  /*3360*/  @!P0 FFMA.FTZ R3, R36, R38, R3 ;  /* 0x0000002624038223 */ /* 0x000fe20000010003 */
[----:B------:R-:W-:Y:S01]  /*3370*/  @!P0 FFMA.FTZ R42, R38, R9, -R42 ;  /* 0x00000009262a8223 */ /* 0x000fe2000001082a */
[----:B------:R-:W-:Y:S01]  /*3380*/  @!P0 FFMA.FTZ R49, R40, R13, -R49 ;  /* 0x0000000d28318223 */ /* 0x000fe20000010831 */
[----:B------:R-:W-:Y:S01]  /*3390*/  @!P0 FFMA.FTZ R4, R41, R40, R4 ;  /* 0x0000002829048223 */ /* 0x000fe20000010004 */
[----:B------:R-:W-:Y:S02]  /*33a0*/  @!P0 F2FP.BF16.F32.PACK_AB R46, R2, R47 ;  /* 0x0000002f022e823e */ /* 0x000fe400000010ff */
[----:B------:R-:W-:Y:S02]  /*33b0*/  @!P0 F2FP.BF16.F32.PACK_AB R42, R3, R42 ;  /* 0x0000002a032a823e */ /* 0x000fe400000010ff */
[----:B------:R-:W-:Y:S01]  /*33c0*/  @!P0 F2FP.BF16.F32.PACK_AB R49, R4, R49 ;  /* 0x000000310431823e */ /* 0x000fe200000010ff */
[----:B------:R-:W-:Y:S01]  /*33d0*/  @!P0 IMAD.MOV.U32 R33, RZ, RZ, R46 ;  /* 0x000000ffff218224 */ /* 0x000fe200078e002e */
[----:B------:R-:W-:Y:S02]  /*33e0*/  @!P0 MOV R34, R42 ;  /* 0x0000002a00228202 */ /* 0x000fe40000000f00 */
[----:B------:R-:W-:Y:S02]  /*33f0*/  @!P0 MOV R35, R49 ;  /* 0x0000003100238202 */ /* 0x000fe40000000f00 */
[----:B------:R-:W-:Y:S03]  /*3400*/  ISETP.GE.AND P0, PT, R19, R21, PT ;  /* 0x000000151300720c */ /* 0x000fe60003f06270 */
[----:B------:R3:W-:Y:S08]  /*3410*/  STG.E.128 desc[UR6][R90.64], R32 ;  /* 0x000000205a007986 */ /* 0x0007f0000c101d06 */
[----:B------:R-:W4:Y:S08]  /*3420*/  LDG.E.128 R28, desc[UR6][R16.64+0x80] ;  /* 0x00008006101c7981 */ /* 0x000f30000c1e1d00 */
[----:B------:R-:W5:Y:S06]  /*3430*/  @!P0 LDG.E.64 R38, desc[UR6][R60.64+0x40] ;  /* 0x000040063c268981 */ /* 0x000f6c000c1e1b00 */
[----:B------:R-:W2:Y:S01]  /*3440*/  @!P0 LDG.E.64 R12, desc[UR6][R24.64+0x40] ;  /* 0x00004006180c8981 */ /* 0x000ea2000c1e1b00 */
[C---:B----4-:R-:W-:Y:S02]  /*3450*/  @!P0 LOP3.LUT R15, R28.reuse, 0xffff0000, RZ, 0xc0, !PT ;  /* 0xffff00001c0f8812 */ /* 0x050fe400078ec0ff */
[----:B------:R-:W-:Y:S02]  /*3460*/  @!P0 SHF.L.U32 R27, R28, 0x10, RZ ;  /* 0x000000101c1b8819 */ /* 0x000fe400000006ff */
[----:B------:R-:W-:Y:S02]  /*3470*/  @!P0 LOP3.LUT R26, R30, 0xffff0000, RZ, 0xc0, !PT ;  /* 0xffff00001e1a8812 */ /* 0x000fe400078ec0ff */
[----:B------:R-:W-:Y:S02]  /*3480*/  @!P0 SHF.L.U32 R40, R31, 0x10, RZ ;  /* 0x000000101f288819 */ /* 0x000fe400000006ff */
[C---:B-----5:R-:W-:Y:S02]  /*3490*/  @!P0 SHF.L.U32 R36, R38.reuse, 0x10, RZ ;  /* 0x0000001026248819 */ /* 0x060fe400000006ff */
[----:B------:R-:W-:Y:S01]  /*34a0*/  @!P0 LOP3.LUT R37, R38, 0xffff0000, RZ, 0xc0, !PT ;  /* 0xffff000026258812 */ /* 0x000fe200078ec0ff */
[C---:B------:R-:W-:Y:S01]  /*34b0*/  @!P0 IMAD.U32 R38, R39.reuse, 0x10000, RZ ;  /* 0x0001000027268824 */ /* 0x040fe200078e00ff */
[----:B------:R-:W-:Y:S01]  /*34c0*/  @!P0 LOP3.LUT R39, R39, 0xffff0000, RZ, 0xc0, !PT ;  /* 0xffff000027278812 */ /* 0x000fe200078ec0ff */
[----:B------:R-:W-:Y:S01]  /*34d0*/  @!P0 FMUL.FTZ R16, R15, R36 ;  /* 0x000000240f108220 */ /* 0x000fe20000410000 */
[C---:B--2---:R-:W-:Y:S01]  /*34e0*/  @!P0 SHF.L.U32 R9, R13.reuse, 0x10, RZ ;  /* 0x000000100d098819 */ /* 0x044fe200000006ff */
        /* <DEDUP_REMOVED lines=10> */
[C---:B------:R-:W-:Y:S01]  /*3590*/  @!P0 FMUL.FTZ R6, R15.reuse, R12 ;  /* 0x0000000c0f068220 */ /* 0x040fe20000410000 */
[----:B------:R-:W-:Y:S02]  /*35a0*/  @!P0 IMAD.U32 R36, R30, 0x10000, RZ ;  /* 0x000100001e248824 */ /* 0x000fe400078e00ff */
        /* <DEDUP_REMOVED lines=17> */
[----:B------:R-:W-:Y:S05]  /*36c0*/  @!P0 MOV R31, R47 ;  /* 0x0000002f001f8202 */ /* 0x000fea0000000f00 */
[----:B------:R3:W-:Y:S02]  /*36d0*/  STG.E.128 desc[UR6][R90.64+0x80], R28 ;  /* 0x0000801c5a007986 */ /* 0x0007e4000c101d06 */
.L_x_2205:
[----:B--2---:R-:W-:Y:S05]  /*36e0*/  BSYNC.RECONVERGENT B0 ;  /* 0x0000000000007941 */ /* 0x004fea0003800200 */
.L_x_2204:
[----:B------:R-:W-:Y:S04]  /*36f0*/  BSSY.RECONVERGENT B0, `(.L_x_2206) ;  /* 0x0000061000007945 */ /* 0x000fe80003800200 */
[----:B------:R-:W-:Y:S05]  /*3700*/  @P3 BRA `(.L_x_2207) ;  /* 0x00000004007c3947 */ /* 0x000fea0003800000 */
[C---:B------:R-:W-:Y:S04]  /*3710*/  LEA R50, P0, R103.reuse, R18, 0x1 ;  /* 0x0000001267327211 */ /* 0x040fe800078008ff */
[----:B------:R-:W-:Y:S02]  /*3720*/  LEA.HI.X R51, R103, R17, R102, 0x1, P0 ;  /* 0x0000001167337211 */ /* 0x000fe400000f0c66 */
[C---:B------:R-:W-:Y:S03]  /*3730*/  LEA R42, P0, R75.reuse, R90, 0x1 ;  /* 0x0000005a4b2a7211 */ /* 0x040fe600078008ff */
[----:B---3--:R-:W2:Y:S01]  /*3740*/  LDG.E.128 R32, desc[UR6][R50.64] ;  /* 0x0000000632207981 */ /* 0x008ea2000c1e1d00 */
[----:B------:R-:W-:Y:S02]  /*3750*/  LEA.HI.X R43, R75, R91, R70, 0x1, P0 ;  /* 0x0000005b4b2b7211 */ /* 0x000fe400000f0c46 */
[----:B------:R-:W-:Y:S11]  /*3760*/  ISETP.GE.AND P0, PT, R22, R21, PT ;  /* 0x000000151600720c */ /* 0x000ff60003f06270 */
[----:B------:R-:W-:Y:S02]  /*3770*/  @!UPT UIADD3 URZ, UPT, UPT, URZ, URZ, URZ ;  /* 0x000000fffffff290 */ /* 0x000fe4000fffe0ff */
[----:B------:R-:W3:Y:S06]  /*3780*/  @!P0 LDG.E.64 R40, desc[UR6][R44.64] ;  /* 0x000000062c288981 */ /* 0x000eec000c1e1b00 */
[----:B------:R-:W4:Y:S01]  /*3790*/  @!P0 LDG.E.64 R12, desc[UR6][R10.64] ;  /* 0x000000060a0c8981 */ /* 0x000f22000c1e1b00 */
[C---:B--2---:R-:W-:Y:S01]  /*37a0*/  @!P0 LOP3.LUT R15, R32.reuse, 0xffff0000, RZ, 0xc0, !PT ;  /* 0xffff0000200f8812 */ /* 0x044fe200078ec0ff */
[----:B------:R-:W-:Y:S01]  /*37b0*/  @!P0 IMAD.U32 R38, R35, 0x10000, RZ ;  /* 0x0001000023268824 */ /* 0x000fe200078e00ff */
[----:B------:R-:W-:Y:S02]  /*37c0*/  @!P0 SHF.L.U32 R37, R32, 0x10, RZ ;  /* 0x0000001020258819 */ /* 0x000fe400000006ff */
[C---:B------:R-:W-:Y:S02]  /*37d0*/  @!P0 LOP3.LUT R16, R34.reuse, 0xffff0000, RZ, 0xc0, !PT ;  /* 0xffff000022108812 */ /* 0x040fe400078ec0ff */
[----:B------:R-:W-:Y:S02]  /*37e0*/  @!P0 SHF.L.U32 R36, R34, 0x10, RZ ;  /* 0x0000001022248819 */ /* 0x000fe400000006ff */
[C---:B---3--:R-:W-:Y:S01]  /*37f0*/  @!P0 SHF.L.U32 R27, R40.reuse, 0x10, RZ ;  /* 0x00000010281b8819 */ /* 0x048fe200000006ff */
[C---:B------:R-:W-:Y:S01]  /*3800*/  @!P0 IMAD.U32 R26, R41.reuse, 0x10000, RZ ;  /* 0x00010000291a8824 */ /* 0x040fe200078e00ff */
[----:B------:R-:W-:Y:S02]  /*3810*/  @!P0 LOP3.LUT R39, R40, 0xffff0000, RZ, 0xc0, !PT ;  /* 0xffff000028278812 */ /* 0x000fe400078ec0ff */
[----:B------:R-:W-:Y:S01]  /*3820*/  @!P0 LOP3.LUT R41, R41, 0xffff0000, RZ, 0xc0, !PT ;  /* 0xffff000029298812 */ /* 0x000fe200078ec0ff */
[----:B------:R-:W-:Y:S01]  /*3830*/  @!P0 FMUL.FTZ R47, R15, R27 ;  /* 0x0000001b0f2f8220 */ /* 0x000fe20000410000 */
[C---:B----4-:R-:W-:Y:S01]  /*3840*/  @!P0 SHF.L.U32 R14, R12.reuse, 0x10, RZ ;  /* 0x000000100c0e8819 */ /* 0x050fe200000006ff */
[C---:B------:R-:W-:Y:S01]  /*3850*/  @!P0 IMAD.U32 R9, R13.reuse, 0x10000, RZ ;  /* 0x000100000d098824 */ /* 0x040fe200078e00ff */
[----:B------:R-:W-:Y:S01]  /*3860*/  @!P0 LOP3.LUT R12, R12, 0xffff0000, RZ, 0xc0, !PT ;  /* 0xffff00000c0c8812 */ /* 0x000fe200078ec0ff */
[C---:B------:R-:W-:Y:S01]  /*3870*/  @!P0 FMUL.FTZ R46, R16.reuse, R26 ;  /* 0x0000001a102e8220 */ /* 0x040fe20000410000 */
[----:B------:R-:W-:Y:S01]  /*3880*/  @!P0 LOP3.LUT R13, R13, 0xffff0000, RZ, 0xc0, !PT ;  /* 0xffff00000d0d8812 */ /* 0x000fe200078ec0ff */
[-C--:B------:R-:W-:Y:S01]  /*3890*/  @!P0 FMUL.FTZ R0, R15, R14.reuse ;  /* 0x0000000e0f008220 */ /* 0x080fe20000410000 */
[----:B------:R-:W-:Y:S01]  /*38a0*/  @!P0 LOP3.LUT R15, R33, 0xffff0000, RZ, 0xc0, !PT ;  /* 0xffff0000210f8812 */ /* 0x000fe200078ec0ff */
[----:B------:R-:W-:Y:S01]  /*38b0*/  @!P0 FFMA.FTZ R47, R37, R14, -R47 ;  /* 0x0000000e252f8223 */ /* 0x000fe2000001082f */
[----:B------:R-:W-:Y:S01]  /*38c0*/  @!P0 LOP3.LUT R14, R35, 0xffff0000, RZ, 0xc0, !PT ;  /* 0xffff0000230e8812 */ /* 0x000fe200078ec0ff */
[----:B------:R-:W-:Y:S01]  /*38d0*/  @!P0 FFMA.FTZ R0, R27, R37, R0 ;  /* 0x000000251b008223 */ /* 0x000fe20000010000 */
[----:B------:R-:W-:Y:S02]  /*38e0*/  @!P0 IMAD.U32 R27, R33, 0x10000, RZ ;  /* 0x00010000211b8824 */ /* 0x000fe400078e00ff */
[C---:B------:R-:W-:Y:S01]  /*38f0*/  @!P0 FMUL.FTZ R2, R15.reuse, R12 ;  /* 0x0000000c0f028220 */ /* 0x040fe20000410000 */
[----:B------:R-:W-:Y:S01]  /*3900*/  @!P0 FMUL.FTZ R3, R16, R9 ;  /* 0x0000000910038220 */ /* 0x000fe20000410000 */
[----:B------:R-:W-:Y:S01]  /*3910*/  @!P0 FMUL.FTZ R49, R15, R39 ;  /* 0x000000270f318220 */ /* 0x000fe20000410000 */
[----:B------:R-:W-:Y:S01]  /*3920*/  @!P0 F2FP.BF16.F32.PACK_AB R47, R0, R47 ;  /* 0x0000002f002f823e */ /* 0x000fe200000010ff */
[C---:B------:R-:W-:Y:S01]  /*3930*/  @!P0 FMUL.FTZ R4, R14.reuse, R13 ;  /* 0x0000000d0e048220 */ /* 0x040fe20000410000 */
[----:B------:R-:W-:Y:S01]  /*3940*/  @!P0 FMUL.FTZ R53, R14, R41 ;  /* 0x000000290e358220 */ /* 0x000fe20000410000 */
[----:B------:R-:W-:Y:S01]  /*3950*/  @!P0 FFMA.FTZ R2, R39, R27, R2 ;  /* 0x0000001b27028223 */ /* 0x000fe20000010002 */
[----:B------:R-:W-:Y:S01]  /*3960*/  @!P0 MOV R32, R47 ;  /* 0x0000002f00208202 */ /* 0x000fe20000000f00 */
[----:B------:R-:W-:Y:S01]  /*3970*/  @!P0 FFMA.FTZ R3, R26, R36, R3 ;  /* 0x000000241a038223 */ /* 0x000fe20000010003 */
[----:B------:R-:W-:Y:S01]  /*3980*/  @!P0 FFMA.FTZ R49, R27, R12, -R49 ;  /* 0x0000000c1b318223 */ /* 0x000fe20000010831 */
[----:B------:R-:W-:Y:S01]  /*3990*/  @!P0 FFMA.FTZ R53, R38, R13, -R53 ;  /* 0x0000000d26358223 */ /* 0x000fe20000010835 */
[----:B------:R-:W-:Y:S01]  /*39a0*/  @!P0 FFMA.FTZ R4, R41, R38, R4 ;  /* 0x0000002629048223 */ /* 0x000fe20000010004 */
[----:B------:R-:W-:Y:S02]  /*39b0*/  @!P0 FFMA.FTZ R46, R36, R9, -R46 ;  /* 0x00000009242e8223 */ /* 0x000fe4000001082e */
[----:B------:R-:W-:Y:S02]  /*39c0*/  @!P0 F2FP.BF16.F32.PACK_AB R52, R2, R49 ;  /* 0x000000310234823e */ /* 0x000fe400000010ff */
[----:B------:R-:W-:Y:S02]  /*39d0*/  @!P0 F2FP.BF16.F32.PACK_AB R53, R4, R53 ;  /* 0x000000350435823e */ /* 0x000fe400000010ff */
[----:B------:R-:W-:Y:S01]  /*39e0*/  @!P0 F2FP.BF16.F32.PACK_AB R46, R3, R46 ;  /* 0x0000002e032e823e */ /* 0x000fe200000010ff */
[----:B------:R-:W-:Y:S02]  /*39f0*/  @!P0 IMAD.MOV.U32 R33, RZ, RZ, R52 ;  /* 0x000000ffff218224 */ /* 0x000fe400078e0034 */
[----:B------:R-:W-:Y:S01]  /*3a00*/  @!P0 IMAD.MOV.U32 R35, RZ, RZ, R53 ;  /* 0x000000ffff238224 */ /* 0x000fe200078e0035 */
[----:B------:R-:W-:Y:S02]  /*3a10*/  @!P0 MOV R34, R46 ;  /* 0x0000002e00228202 */ /* 0x000fe40000000f00 */
[----:B------:R-:W-:Y:S03]  /*3a20*/  ISETP.GE.AND P0, PT, R19, R21, PT ;  /* 0x000000151300720c */ /* 0x000fe60003f06270 */
[----:B------:R2:W-:Y:S08]  /*3a30*/  STG.E.128 desc[UR6][R42.64], R32 ;  /* 0x000000202a007986 */ /* 0x0005f0000c101d06 */
[----:B------:R-:W3:Y:S08]  /*3a40*/  LDG.E.128 R28, desc[UR6][R50.64+0x80] ;  /* 0x00008006321c7981 */ /* 0x000ef0000c1e1d00 */
[----:B------:R-:W4:Y:S06]  /*3a50*/  @!P0 LDG.E.64 R38, desc[UR6][R44.64+0x40] ;  /* 0x000040062c268981 */ /* 0x000f2c000c1e1b00 */
[----:B------:R-:W5:Y:S01]  /*3a60*/  @!P0 LDG.E.64 R12, desc[UR6][R10.64+0x40] ;  /* 0x000040060a0c8981 */ /* 0x000f62000c1e1b00 */
[C---:B---3--:R-:W-:Y:S02]  /*3a70*/  @!P0 LOP3.LUT R15, R28.reuse, 0xffff0000, RZ, 0xc0, !PT ;  /* 0xffff00001c0f8812 */ /* 0x048fe400078ec0ff */
[----:B------:R-:W-:Y:S02]  /*3a80*/  @!P0 SHF.L.U32 R27, R28, 0x10, RZ ;  /* 0x000000101c1b8819 */ /* 0x000fe400000006ff */
[----:B------:R-:W-:Y:S02]  /*3a90*/  @!P0 LOP3.LUT R16, R30, 0xffff0000, RZ, 0xc0, !PT ;  /* 0xffff00001e108812 */ /* 0x000fe400078ec0ff */
[C---:B----4-:R-:W-:Y:S01]  /*3aa0*/  @!P0 SHF.L.U32 R26, R38.reuse, 0x10, RZ ;  /* 0x00000010261a8819 */ /* 0x050fe200000006ff */
[----:B------:R-:W-:Y:S01]  /*3ab0*/  @!P0 IMAD.U32 R36, R39, 0x10000, RZ ;  /* 0x0001000027248824 */ /* 0x000fe200078e00ff */
[----:B------:R-:W-:Y:S01]  /*3ac0*/  @!P0 LOP3.LUT R37, R38, 0xffff0000, RZ, 0xc0, !PT ;  /* 0xffff000026258812 */ /* 0x000fe200078ec0ff */
[----:B------:R-:W-:Y:S01]  /*3ad0*/  @!P0 IMAD.U32 R38, R31, 0x10000, RZ ;  /* 0x000100001f268824 */ /* 0x000fe200078e00ff */
        /* <DEDUP_REMOVED lines=13> */
[----:B------:R-:W-:Y:S02]  /*3bb0*/  @!P0 IMAD.U32 R27, R29, 0x10000, RZ ;  /* 0x000100001d1b8824 */ /* 0x000fe400078e00ff */
[C---:B------:R-:W-:Y:S01]  /*3bc0*/  @!P0 FMUL.FTZ R6, R15.reuse, R12 ;  /* 0x0000000c0f068220 */ /* 0x040fe20000410000 */
        /* <DEDUP_REMOVED lines=19> */
.L_x_2207:
[----:B------:R-:W-:Y:S05]  /*3d00*/  BSYNC.RECONVERGENT B0 ;  /* 0x0000000000007941 */ /* 0x000fea0003800200 */
.L_x_2206:
[----:B------:R-:W-:Y:S04]  /*3d10*/  BSSY.RECONVERGENT B0, `(.L_x_2208) ;  /* 0x0000067000007945 */ /* 0x000fe80003800200 */
[----:B------:R-:W-:Y:S05]  /*3d20*/  @!P1 BRA `(.L_x_2209) ;  /* 0x0000000400949947 */ /* 0x000fea0003800000 */
[C---:B------:R-:W-:Y:S01]  /*3d30*/  LEA R26, P0, R20.reuse, R10, 0x5 ;  /* 0x0000000a141a7211 */ /* 0x040fe200078028ff */
[----:B------:R-:W4:Y:S03]  /*3d40*/  LDC.64 R52, c[0x0][0x4a8] ;  /* 0x00012a00ff347b82 */ /* 0x000f260000000a00 */
[----:B------:R-:W-:Y:S05]  /*3d50*/  LEA.HI.X.SX32 R27, R20, R11, 0x5, P0 ;  /* 0x0000000b141b7211 */ /* 0x000fea00000f2eff */
[----:B------:R-:W5:Y:S01]  /*3d60*/  LDC.64 R50, c[0x0][0x3b8] ;  /* 0x0000ee00ff327b82 */ /* 0x000f620000000a00 */
[C---:B----4-:R-:W-:Y:S04]  /*3d70*/  LEA R54, P0, R52.reuse, R18, 0x6 ;  /* 0x0000001234367211 */ /* 0x050fe800078030ff */
[----:B------:R-:W-:Y:S02]  /*3d80*/  LEA.HI.X R55, R52, R17, R53, 0x6, P0 ;  /* 0x0000001134377211 */ /* 0x000fe400000f3435 */
[C---:B-----5:R-:W-:Y:S03]  /*3d90*/  LEA R52, P0, R50.reuse, R90, 0x6 ;  /* 0x0000005a32347211 */ /* 0x060fe600078030ff */
[----:B--23--:R-:W2:Y:S01]  /*3da0*/  LDG.E.128 R32, desc[UR6][R54.64] ;  /* 0x0000000636207981 */ /* 0x00cea2000c1e1d00 */
[----:B------:R-:W-:Y:S02]  /*3db0*/  LEA.HI.X R53, R50, R91, R51, 0x6, P0 ;  /* 0x0000005b32357211 */ /* 0x000fe400000f3433 */
[C---:B------:R-:W-:Y:S04]  /*3dc0*/  LEA R46, P0, R20.reuse, R44, 0x5 ;  /* 0x0000002c142e7211 */ /* 0x040fe800078028ff */
[----:B------:R-:W-:Y:S02]  /*3dd0*/  LEA.HI.X.SX32 R47, R20, R45, 0x5, P0 ;  /* 0x0000002d142f7211 */ /* 0x000fe400000f2eff */
        /* <DEDUP_REMOVED lines=14> */
[C---:B----4-:R-:W-:Y:S01]  /*3ec0*/  @!P0 IMAD.U32 R14, R12.reuse, 0x10000, RZ ;  /* 0x000100000c0e8824 */ /* 0x050fe200078e00ff */
[----:B------:R-:W-:Y:S01]  /*3ed0*/  @!P0 LOP3.LUT R12, R12, 0xffff0000, RZ, 0xc0, !PT ;  /* 0xffff00000c0c8812 */ /* 0x000fe200078ec0ff */
[C---:B------:R-:W-:Y:S01]  /*3ee0*/  @!P0 IMAD.U32 R9, R13.reuse, 0x10000, RZ ;  /* 0x000100000d098824 */ /* 0x040fe200078e00ff */
        /* <DEDUP_REMOVED lines=13> */
[----:B------:R-:W-:Y:S01]  /*3fc0*/  @!P0 FMUL.FTZ R50, R16, R36 ;  /* 0x0000002410328220 */ /* 0x000fe20000410000 */
[----:B------:R-:W-:Y:S01]  /*3fd0*/  @!P0 MOV R32, R49 ;  /* 0x0000003100208202 */ /* 0x000fe20000000f00 */
[----:B------:R-:W-:Y:S01]  /*3fe0*/  @!P0 FFMA.FTZ R2, R41, R37, R2 ;  /* 0x0000002529028223 */ /* 0x000fe20000010002 */
        /* <DEDUP_REMOVED lines=13> */
[----:B------:R-:W2:Y:S08]  /*40c0*/  LDG.E.128 R28, desc[UR6][R54.64+0x80] ;  /* 0x00008006361c7981 */ /* 0x000eb0000c1e1d00 */
[----:B------:R-:W3:Y:S06]  /*40d0*/  @!P0 LDG.E.64 R40, desc[UR6][R46.64+0x40] ;  /* 0x000040062e288981 */ /* 0x000eec000c1e1b00 */
[----:B------:R-:W5:Y:S01]  /*40e0*/  @!P0 LDG.E.64 R12, desc[UR6][R26.64+0x40] ;  /* 0x000040061a0c8981 */ /* 0x000f62000c1e1b00 */
[C---:B--2---:R-:W-:Y:S02]  /*40f0*/  @!P0 LOP3.LUT R15, R28.reuse, 0xffff0000, RZ, 0xc0, !PT ;  /* 0xffff00001c0f8812 */ /* 0x044fe400078ec0ff */
[----:B------:R-:W-:Y:S02]  /*4100*/  @!P0 SHF.L.U32 R37, R28, 0x10, RZ ;  /* 0x000000101c258819 */ /* 0x000fe400000006ff */
[----:B------:R-:W-:Y:S02]  /*4110*/  @!P0 LOP3.LUT R16, R30, 0xffff0000, RZ, 0xc0, !PT ;  /* 0xffff00001e108812 */ /* 0x000fe400078ec0ff */
[C---:B---3--:R-:W-:Y:S01]  /*4120*/  @!P0 SHF.L.U32 R36, R40.reuse, 0x10, RZ ;  /* 0x0000001028248819 */ /* 0x048fe200000006ff */
        /* <DEDUP_REMOVED lines=17> */
[----:B------:R-:W-:Y:S01]  /*4240*/  @!P0 FMUL.FTZ R6, R15, R12 ;  /* 0x0000000c0f068220 */ /* 0x000fe20000410000 */
[----:B------:R-:W-:Y:S01]  /*4250*/  @!P0 FMUL.FTZ R7, R16, R9 ;  /* 0x0000000910078220 */ /* 0x000fe20000410000 */
[----:B------:R-:W-:Y:S01]  /*4260*/  @!P0 F2FP.BF16.F32.PACK_AB R50, R5, R50 ;  /* 0x000000320532823e */ /* 0x000fe200000010ff */
[----:B------:R-:W-:Y:S01]  /*4270*/  @!P0 FMUL.FTZ R49, R15, R39 ;  /* 0x000000270f318220 */ /* 0x000fe20000410000 */
[C---:B------:R-:W-:Y:S01]  /*4280*/  @!P0 FMUL.FTZ R51, R14.reuse, R41 ;  /* 0x000000290e338220 */ /* 0x040fe20000410000 */
        /* <DEDUP_REMOVED lines=13> */
[----:B------:R-:W-:Y:S05]  /*4360*/  @!P0 MOV R30, R54 ;  /* 0x00000036001e8202 */ /* 0x000fea0000000f00 */
[----:B------:R4:W-:Y:S02]  /*4370*/  STG.E.128 desc[UR6][R52.64+0x80], R28 ;  /* 0x0000801c34007986 */ /* 0x0009e4000c101d06 */
.L_x_2209:
[----:B------:R-:W-:Y:S05]  /*4380*/  BSYNC.RECONVERGENT B0 ;  /* 0x0000000000007941 */ /* 0x000fea0003800200 */
.L_x_2208:
[----:B------:R-:W-:Y:S04]  /*4390*/  BSSY.RECONVERGENT B0, `(.L_x_2210) ;  /* 0x000006a000007945 */ /* 0x000fe80003800200 */
[----:B------:R-:W-:Y:S05]  /*43a0*/  @!P4 BRA `(.L_x_2211) ;  /* 0x0000000400a0c947 */ /* 0x000fea0003800000 */
[----:B------:R-:W-:Y:S01]  /*43b0*/  LEA R26, P1, R20, R10, 0x6 ;  /* 0x0000000a141a7211 */ /* 0x000fe200078230ff */
[----:B------:R-:W4:Y:S01]  /*43c0*/  LDC.64 R50, c[0x0][0x4a8] ;  /* 0x00012a00ff327b82 */ /* 0x000f220000000a00 */
[----:B------:R-:W-:Y:S02]  /*43d0*/  MOV R16, R18 ;  /* 0x0000001200107202 */ /* 0x000fe40000000f00 */
[----:B------:R-:W-:Y:S02]  /*43e0*/  ISETP.GE.AND P0, PT, R22, R21, PT ;  /* 0x000000151600720c */ /* 0x000fe40003f06270 */
[C---:B------:R-:W-:Y:S02]  /*43f0*/  LEA.HI.X.SX32 R27, R20.reuse, R11, 0x6, P1 ;  /* 0x0000000b141b7211 */ /* 0x040fe400008f36ff */
[C---:B------:R-:W-:Y:S04]  /*4400*/  LEA R46, P1, R20.reuse, R44, 0x6 ;  /* 0x0000002c142e7211 */ /* 0x040fe800078230ff */
[----:B------:R-:W-:Y:S02]  /*4410*/  LEA.HI.X.SX32 R47, R20, R45, 0x6, P1 ;  /* 0x0000002d142f7211 */ /* 0x000fe400008f36ff */
[----:B------:R-:W-:Y:S03]  /*4420*/  ISETP.GE.AND P1, PT, R19, R21, PT ;  /* 0x000000151300720c */ /* 0x000fe60003f26270 */
[----:B--2---:R-:W2:Y:S06]  /*4430*/  @!P0 LDG.E.64 R42, desc[UR6][R46.64] ;  /* 0x000000062e2a8981 */ /* 0x004eac000c1e1b00 */
[----:B------:R-:W5:Y:S01]  /*4440*/  @!P0 LDG.E.64 R12, desc[UR6][R26.64] ;  /* 0x000000061a0c8981 */ /* 0x000f62000c1e1b00 */
[----:B--2---:R-:W-:Y:S01]  /*4450*/  @!P0 SHF.L.U32 R37, R42, 0x10, RZ ;  /* 0x000000102a258819 */ /* 0x004fe200000006ff */
[----:B----4-:R-:W-:Y:S01]  /*4460*/  IMAD.WIDE.U32 R52, R50, 0x60, R16 ;  /* 0x0000006032347825 */ /* 0x010fe200078e0010 */
[----:B------:R-:W-:Y:S03]  /*4470*/  @!P0 LOP3.LUT R41, R42, 0xffff0000, RZ, 0xc0, !PT ;  /* 0xffff00002a298812 */ /* 0x000fe600078ec0ff */
[----:B------:R-:W-:Y:S01]  /*4480*/  IMAD R51, R51, 0x60, RZ ;  /* 0x0000006033337824 */ /* 0x000fe200078e02ff */
[C---:B-----5:R-:W-:Y:S01]  /*4490*/  @!P0 SHF.L.U32 R14, R12.reuse, 0x10, RZ ;  /* 0x000000100c0e8819 */ /* 0x060fe200000006ff */
[----:B------:R-:W-:Y:S01]  /*44a0*/  @!P0 IMAD.U32 R9, R13, 0x10000, RZ ;  /* 0x000100000d098824 */ /* 0x000fe200078e00ff */
[----:B------:R-:W-:Y:S01]  /*44b0*/  @!P0 LOP3.LUT R12, R12, 0xffff0000, RZ, 0xc0, !PT ;  /* 0xffff00000c0c8812 */ /* 0x000fe200078ec0ff */
[----:B------:R-:W-:Y:S01]  /*44c0*/  IMAD.IADD R53, R53, 0x1, R51 ;  /* 0x0000000135357824 */ /* 0x000fe200078e0233 */
[----:B------:R-:W-:Y:S01]  /*44d0*/  @!P0 LOP3.LUT R13, R13, 0xffff0000, RZ, 0xc0, !PT ;  /* 0xffff00000d0d8812 */ /* 0x000fe200078ec0ff */
[----:B------:R-:W2:Y:S01]  /*44e0*/  LDC.64 R50, c[0x0][0x3b8] ;  /* 0x0000ee00ff327b82 */ /* 0x000ea20000000a00 */
[C---:B------:R-:W-:Y:S01]  /*44f0*/  @!P0 IMAD.U32 R36, R43.reuse, 0x10000, RZ ;  /* 0x000100002b248824 */ /* 0x040fe200078e00ff */
[----:B------:R-:W-:Y:S01]  /*4500*/  @!P0 LOP3.LUT R43, R43, 0xffff0000, RZ, 0xc0, !PT ;  /* 0xffff00002b2b8812 */ /* 0x000fe200078ec0ff */
[----:B---3--:R-:W3:Y:S01]  /*4510*/  LDG.E.128 R32, desc[UR6][R52.64] ;  /* 0x0000000634207981 */ /* 0x008ee2000c1e1d00 */
[----:B--2---:R-:W-:Y:S04]  /*4520*/  IMAD.WIDE.U32 R58, R50, 0x60, R90 ;  /* 0x00000060323a7825 */ /* 0x004fe800078e005a */
[----:B------:R-:W-:Y:S01]  /*4530*/  IMAD R54, R51, 0x60, RZ ;  /* 0x0000006033367824 */ /* 0x000fe200078e02ff */
[----:B------:R-:W-:Y:S04]  /*4540*/  MOV R50, R58 ;  /* 0x0000003a00327202 */ /* 0x000fe80000000f00 */
[----:B------:R-:W-:Y:S02]  /*4550*/  IADD3 R51, PT, PT, R59, R54, RZ ;  /* 0x000000363b337210 */ /* 0x000fe40007ffe0ff */
[C---:B---3--:R-:W-:Y:S01]  /*4560*/  @!P0 LOP3.LUT R15, R32.reuse, 0xffff0000, RZ, 0xc0, !PT ;  /* 0xffff0000200f8812 */ /* 0x048fe200078ec0ff */
[----:B------:R-:W-:Y:S01]  /*4570*/  @!P0 IMAD.U32 R40, R35, 0x10000, RZ ;  /* 0x0001000023288824 */ /* 0x000fe200078e00ff */
[----:B------:R-:W-:Y:S02]  /*4580*/  @!P0 SHF.L.U32 R39, R32, 0x10, RZ ;  /* 0x0000001020278819 */ /* 0x000fe400000006ff */
[C---:B------:R-:W-:Y:S01]  /*4590*/  @!P0 LOP3.LUT R28, R34.reuse, 0xffff0000, RZ, 0xc0, !PT ;  /* 0xffff0000221c8812 */ /* 0x040fe200078ec0ff */
[C---:B------:R-:W-:Y:S01]  /*45a0*/  @!P0 FMUL.FTZ R49, R15.reuse, R37 ;  /* 0x000000250f318220 */ /* 0x040fe20000410000 */
[----:B------:R-:W-:Y:S01]  /*45b0*/  @!P0 SHF.L.U32 R38, R34, 0x10, RZ ;  /* 0x0000001022268819 */ /* 0x000fe200000006ff */
[-C--:B------:R-:W-:Y:S01]  /*45c0*/  @!P0 FMUL.FTZ R0, R15, R14.reuse ;  /* 0x0000000e0f008220 */ /* 0x080fe20000410000 */
[----:B------:R-:W-:Y:S01]  /*45d0*/  @!P0 LOP3.LUT R15, R33, 0xffff0000, RZ, 0xc0, !PT ;  /* 0xffff0000210f8812 */ /* 0x000fe200078ec0ff */
[----:B------:R-:W-:Y:S01]  /*45e0*/  @!P0 FFMA.FTZ R49, R39, R14, -R49 ;  /* 0x0000000e27318223 */ /* 0x000fe20000010831 */
[----:B------:R-:W-:Y:S01]  /*45f0*/  @!P0 LOP3.LUT R14, R35, 0xffff0000, RZ, 0xc0, !PT ;  /* 0xffff0000230e8812 */ /* 0x000fe200078ec0ff */
[----:B------:R-:W-:Y:S01]  /*4600*/  @!P0 FFMA.FTZ R0, R37, R39, R0 ;  /* 0x0000002725008223 */ /* 0x000fe20000010000 */
[----:B------:R-:W-:Y:S02]  /*4610*/  @!P0 IMAD.U32 R37, R33, 0x10000, RZ ;  /* 0x0001000021258824 */ /* 0x000fe400078e00ff */
[C---:B------:R-:W-:Y:S01]  /*4620*/  @!P0 FMUL.FTZ R2, R15.reuse, R12 ;  /* 0x0000000c0f028220 */ /* 0x040fe20000410000 */
[C---:B------:R-:W-:Y:S01]  /*4630*/  @!P0 FMUL.FTZ R16, R28.reuse, R36 ;  /* 0x000000241c108220 */ /* 0x040fe20000410000 */
[----:B------:R-:W-:Y:S01]  /*4640*/  @!P0 FMUL.FTZ R3, R28, R9 ;  /* 0x000000091c038220 */ /* 0x000fe20000410000 */
[----:B------:R-:W-:Y:S01]  /*4650*/  @!P0 F2FP.BF16.F32.PACK_AB R49, R0, R49 ;  /* 0x000000310031823e */ /* 0x000fe200000010ff */
[----:B------:R-:W-:Y:S01]  /*4660*/  @!P0 FMUL.FTZ R55, R15, R41 ;  /* 0x000000290f378220 */ /* 0x000fe20000410000 */
[C---:B------:R-:W-:Y:S01]  /*4670*/  @!P0 FMUL.FTZ R4, R14.reuse, R13 ;  /* 0x0000000d0e048220 */ /* 0x040fe20000410000 */
[----:B------:R-:W-:Y:S01]  /*4680*/  @!P0 FMUL.FTZ R57, R14, R43 ;  /* 0x0000002b0e398220 */ /* 0x000fe20000410000 */
[----:B------:R-:W-:Y:S01]  /*4690*/  @!P0 FFMA.FTZ R2, R41, R37, R2 ;  /* 0x0000002529028223 */ /* 0x000fe20000010002 */
[----:B------:R-:W-:Y:S01]  /*46a0*/  @!P0 FFMA.FTZ R3, R36, R38, R3 ;  /* 0x0000002624038223 */ /* 0x000fe20000010003 */
[----:B------:R-:W-:Y:S01]  /*46b0*/  @!P0 FFMA.FTZ R16, R38, R9, -R16 ;  /* 0x0000000926108223 */ /* 0x000fe20000010810 */
[----:B------:R-:W-:Y:S01]  /*46c0*/  @!P0 FFMA.FTZ R55, R37, R12, -R55 ;  /* 0x0000000c25378223 */ /* 0x000fe20000010837 */
[----:B------:R-:W-:Y:S01]  /*46d0*/  @!P0 FFMA.FTZ R57, R40, R13, -R57 ;  /* 0x0000000d28398223 */ /* 0x000fe20000010839 */
[----:B------:R-:W-:Y:S01]  /*46e0*/  @!P0 FFMA.FTZ R4, R43, R40, R4 ;  /* 0x000000282b048223 */ /* 0x000fe20000010004 */
[----:B------:R-:W-:Y:S01]  /*46f0*/  @!P0 IMAD.MOV.U32 R32, RZ, RZ, R49 ;  /* 0x000000ffff208224 */ /* 0x000fe200078e0031 */
[----:B------:R-:W-:Y:S02]  /*4700*/  @!P0 F2FP.BF16.F32.PACK_AB R16, R3, R16 ;  /* 0x000000100310823e */ /* 0x000fe400000010ff */
[----:B------:R-:W-:Y:S02]  /*4710*/  @!P0 F2FP.BF16.F32.PACK_AB R56, R2, R55 ;  /* 0x000000370238823e */ /* 0x000fe400000010ff */
[----:B------:R-:W-:Y:S01]  /*4720*/  @!P0 F2FP.BF16.F32.PACK_AB R57, R4, R57 ;  /* 0x000000390439823e */ /* 0x000fe200000010ff */
[----:B------:R-:W-:Y:S01]  /*4730*/  @!P0 IMAD.MOV.U32 R34, RZ, RZ, R16 ;  /* 0x000000ffff228224 */ /* 0x000fe200078e0010 */
[----:B------:R-:W-:Y:S02]  /*4740*/  @!P0 MOV R33, R56 ;  /* 0x0000003800218202 */ /* 0x000fe40000000f00 */
[----:B------:R-:W-:Y:S05]  /*4750*/  @!P0 MOV R35, R57 ;  /* 0x0000003900238202 */ /* 0x000fea0000000f00 */
[----:B------:R2:W-:Y:S08]  /*4760*/  STG.E.128 desc[UR6][R50.64], R32 ;  /* 0x0000002032007986 */ /* 0x0005f0000c101d06 */
[----:B------:R-:W3:Y:S06]  /*4770*/  @!P1 LDG.E.64 R40, desc[UR6][R46.64+0x40] ;  /* 0x000040062e289981 */ /* 0x000eec000c1e1b00 */
[----:B------:R-:W4:Y:S08]  /*4780*/  LDG.E.128 R28, desc[UR6][R52.64+0x80] ;  /* 0x00008006341c7981 */ /* 0x000f30000c1e1d00 */
[----:B------:R5:W2:Y:S01]  /*4790*/  @!P1 LDG.E.64 R12, desc[UR6][R26.64+0x40] ;  /* 0x000040061a0c9981 */ /* 0x000aa2000c1e1b00 */
[C---:B---3--:R-:W-:Y:S01]  /*47a0*/  @!P1 SHF.L.U32 R36, R40.reuse, 0x10, RZ ;  /* 0x0000001028249819 */ /* 0x048fe200000006ff */
[C---:B------:R-:W-:Y:S01]  /*47b0*/  @!P1 IMAD.U32 R38, R41.reuse, 0x10000, RZ ;  /* 0x0001000029269824 */ /* 0x040fe200078e00ff */
[----:B------:R-:W-:Y:S02]  /*47c0*/  @!P1 LOP3.LUT R39, R40, 0xffff0000, RZ, 0xc0, !PT ;  /* 0xffff000028279812 */ /* 0x000fe400078ec0ff */
[----:B------:R-:W-:Y:S02]  /*47d0*/  @!P1 LOP3.LUT R41, R41, 0xffff0000, RZ, 0xc0, !PT ;  /* 0xffff000029299812 */ /* 0x000fe400078ec0ff */
[C---:B----4-:R-:W-:Y:S02]  /*47e0*/  @!P1 LOP3.LUT R15, R28.reuse, 0xffff0000, RZ, 0xc0, !PT ;  /* 0xffff00001c0f9812 */ /* 0x050fe400078ec0ff */
[----:B------:R-:W-:Y:S02]  /*47f0*/  @!P1 SHF.L.U32 R37, R28, 0x10, RZ ;  /* 0x000000101c259819 */ /* 0x000fe400000006ff */
[----:B-----5:R-:W-:Y:S01]  /*4800*/  @!P1 LOP3.LUT R26, R30, 0xffff0000, RZ, 0xc0, !PT ;  /* 0xffff00001e1a9812 */ /* 0x020fe200078ec0ff */
[----:B------:R-:W-:Y:S01]  /*4810*/  @!P1 FMUL.FTZ R16, R15, R36 ;  /* 0x000000240f109220 */ /* 0x000fe20000410000 */
[----:B------:R-:W-:Y:S02]  /*4820*/  @!P1 SHF.L.U32 R40, R31, 0x10, RZ ;  /* 0x000000101f289819 */ /* 0x000fe400000006ff */
        /* <DEDUP_REMOVED lines=32> */
.L_x_2211:
[----:B------:R-:W-:Y:S05]  /*4a30*/  BSYNC.RECONVERGENT B0 ;  /* 0x0000000000007941 */ /* 0x000fea0003800200 */
.L_x_2210:
[----:B------:R-:W-:Y:S01]  /*4a40*/  ISETP.NE.AND P0, PT, R136, RZ, PT ;  /* 0x000000ff8800720c */ /* 0x000fe20003f05270 */
[----:B------:R-:W-:Y:S11]  /*4a50*/  BSSY.RECONVERGENT B0, `(.L_x_2212) ;  /* 0x0000065000007945 */ /* 0x000ff60003800200 */
[----:B------:R-:W-:Y:S01]  /*4a60*/  @!UPT UIADD3 URZ, UPT, UPT, URZ, URZ, URZ ;  /* 0x000000fffffff290 */ /* 0x000fe2000fffe0ff */
[----:B------:R-:W-:Y:S05]  /*4a70*/  @P0 BRA `(.L_x_2213) ;  /* 0x0000000400880947 */ /* 0x000fea0003800000 */
[----:B------:R-:W-:Y:S01]  /*4a80*/  ISETP.GE.AND P0, PT, R22, R21, PT ;  /* 0x000000151600720c */ /* 0x000fe20003f06270 */
[----:B--2---:R-:W4:Y:S01]  /*4a90*/  LDC.64 R50, c[0x0][0x4a8] ;  /* 0x00012a00ff327b82 */ /* 0x004f220000000a00 */
[C---:B------:R-:W-:Y:S04]  /*4aa0*/  IMAD.WIDE R46, R20.reuse, 0x60, R44 ;  /* 0x00000060142e7825 */ /* 0x040fe800078e022c */
[----:B------:R-:W-:Y:S07]  /*4ab0*/  IMAD.WIDE R26, R20, 0x60, R10 ;  /* 0x00000060141a7825 */ /* 0x000fee00078e020a */
[----:B------:R-:W2:Y:S06]  /*4ac0*/  @!P0 LDG.E.64 R42, desc[UR6][R46.64] ;  /* 0x000000062e2a8981 */ /* 0x000eac000c1e1b00 */
[----:B------:R-:W5:Y:S01]  /*4ad0*/  @!P0 LDG.E.64 R12, desc[UR6][R26.64] ;  /* 0x000000061a0c8981 */ /* 0x000f62000c1e1b00 */
[C---:B----4-:R-:W-:Y:S04]  /*4ae0*/  LEA R52, P1, R50.reuse, R18, 0x7 ;  /* 0x0000001232347211 */ /* 0x050fe800078238ff */
[----:B------:R-:W-:Y:S02]  /*4af0*/  LEA.HI.X R53, R50, R17, R51, 0x7, P1 ;  /* 0x0000001132357211 */ /* 0x000fe400008f3c33 */
[----:B------:R-:W-:Y:S01]  /*4b00*/  ISETP.GE.AND P1, PT, R19, R21, PT ;  /* 0x000000151300720c */ /* 0x000fe20003f26270 */
[----:B------:R-:W4:Y:S02]  /*4b10*/  LDC.64 R50, c[0x0][0x3b8] ;  /* 0x0000ee00ff327b82 */ /* 0x000f240000000a00 */
[----:B---3--:R-:W3:Y:S01]  /*4b20*/  LDG.E.128 R32, desc[UR6][R52.64] ;  /* 0x0000000634207981 */ /* 0x008ee2000c1e1d00 */
[----:B----4-:R-:W-:Y:S02]  /*4b30*/  LEA R54, P2, R50, R90, 0x7 ;  /* 0x0000005a32367211 */ /* 0x010fe400078438ff */
[C---:B--2---:R-:W-:Y:S01]  /*4b40*/  @!P0 SHF.L.U32 R37, R42.reuse, 0x10, RZ ;  /* 0x000000102a258819 */ /* 0x044fe200000006ff */
[C---:B------:R-:W-:Y:S01]  /*4b50*/  @!P0 IMAD.U32 R36, R43.reuse, 0x10000, RZ ;  /* 0x000100002b248824 */ /* 0x040fe200078e00ff */
[----:B------:R-:W-:Y:S02]  /*4b60*/  @!P0 LOP3.LUT R41, R42, 0xffff0000, RZ, 0xc0, !PT ;  /* 0xffff00002a298812 */ /* 0x000fe400078ec0ff */
[----:B------:R-:W-:Y:S02]  /*4b70*/  @!P0 LOP3.LUT R43, R43, 0xffff0000, RZ, 0xc0, !PT ;  /* 0xffff00002b2b8812 */ /* 0x000fe400078ec0ff */
[C---:B-----5:R-:W-:Y:S01]  /*4b80*/  @!P0 SHF.L.U32 R14, R12.reuse, 0x10, RZ ;  /* 0x000000100c0e8819 */ /* 0x060fe200000006ff */
[C---:B------:R-:W-:Y:S01]  /*4b90*/  @!P0 IMAD.U32 R9, R13.reuse, 0x10000, RZ ;  /* 0x000100000d098824 */ /* 0x040fe200078e00ff */
[----:B------:R-:W-:Y:S02]  /*4ba0*/  @!P0 LOP3.LUT R12, R12, 0xffff0000, RZ, 0xc0, !PT ;  /* 0xffff00000c0c8812 */ /* 0x000fe400078ec0ff */
[----:B------:R-:W-:Y:S02]  /*4bb0*/  @!P0 LOP3.LUT R13, R13, 0xffff0000, RZ, 0xc0, !PT ;  /* 0xffff00000d0d8812 */ /* 0x000fe400078ec0ff */
        /* <DEDUP_REMOVED lines=29> */
[----:B------:R-:W-:Y:S01]  /*4d90*/  @!P0 IMAD.MOV.U32 R33, RZ, RZ, R58 ;  /* 0x000000ffff218224 */ /* 0x000fe200078e003a */
[----:B------:R-:W-:Y:S01]  /*4da0*/  LEA.HI.X R55, R50, R91, R51, 0x7, P2 ;  /* 0x0000005b32377211 */ /* 0x000fe200010f3c33 */
[----:B------:R-:W-:Y:S01]  /*4db0*/  @!P0 IMAD.MOV.U32 R35, RZ, RZ, R57 ;  /* 0x000000ffff238224 */ /* 0x000fe200078e0039 */
[----:B------:R-:W-:Y:S05]  /*4dc0*/  @!P0 MOV R34, R56 ;  /* 0x0000003800228202 */ /* 0x000fea0000000f00 */
[----:B------:R2:W-:Y:S08]  /*4dd0*/  STG.E.128 desc[UR6][R54.64], R32 ;  /* 0x0000002036007986 */ /* 0x0005f0000c101d06 */
[----:B------:R-:W3:Y:S06]  /*4de0*/  @!P1 LDG.E.64 R40, desc[UR6][R46.64+0x40] ;  /* 0x000040062e289981 */ /* 0x000eec000c1e1b00 */
[----:B------:R-:W4:Y:S08]  /*4df0*/  LDG.E.128 R28, desc[UR6][R52.64+0x80] ;  /* 0x00008006341c7981 */ /* 0x000f30000c1e1d00 */
[----:B------:R-:W5:Y:S01]  /*4e00*/  @!P1 LDG.E.64 R12, desc[UR6][R26.64+0x40] ;  /* 0x000040061a0c9981 */ /* 0x000f62000c1e1b00 */
[C---:B---3--:R-:W-:Y:S01]  /*4e10*/  @!P1 SHF.L.U32 R36, R40.reuse, 0x10, RZ ;  /* 0x0000001028249819 */ /* 0x048fe200000006ff */
[C---:B------:R-:W-:Y:S01]  /*4e20*/  @!P1 IMAD.U32 R38, R41.reuse, 0x10000, RZ ;  /* 0x0001000029269824 */ /* 0x040fe200078e00ff */
[----:B------:R-:W-:Y:S02]  /*4e30*/  @!P1 LOP3.LUT R39, R40, 0xffff0000, RZ, 0xc0, !PT ;  /* 0xffff000028279812 */ /* 0x000fe400078ec0ff */
[----:B------:R-:W-:Y:S02]  /*4e40*/  @!P1 LOP3.LUT R41, R41, 0xffff0000, RZ, 0xc0, !PT ;  /* 0xffff000029299812 */ /* 0x000fe400078ec0ff */
[C---:B----4-:R-:W-:Y:S02]  /*4e50*/  @!P1 LOP3.LUT R15, R28.reuse, 0xffff0000, RZ, 0xc0, !PT ;  /* 0xffff00001c0f9812 */ /* 0x050fe400078ec0ff */
[----:B------:R-:W-:Y:S02]  /*4e60*/  @!P1 SHF.L.U32 R37, R28, 0x10, RZ ;  /* 0x000000101c259819 */ /* 0x000fe400000006ff */
[----:B------:R-:W-:Y:S01]  /*4e70*/  @!P1 LOP3.LUT R16, R30, 0xffff0000, RZ, 0xc0, !PT ;  /* 0xffff00001e109812 */ /* 0x000fe200078ec0ff */
[----:B------:R-:W-:Y:S01]  /*4e80*/  @!P1 FMUL.FTZ R50, R15, R36 ;  /* 0x000000240f329220 */ /* 0x000fe20000410000 */
[----:B------:R-:W-:Y:S02]  /*4e90*/  @!P1 SHF.L.U32 R40, R31, 0x10, RZ ;  /* 0x000000101f289819 */ /* 0x000fe400000006ff */
        /* <DEDUP_REMOVED lines=32> */
.L_x_2213:
[----:B------:R-:W-:Y:S05]  /*50a0*/  BSYNC.RECONVERGENT B0 ;  /* 0x0000000000007941 */ /* 0x000fea0003800200 */
.L_x_2212:
[----:B------:R-:W-:Y:S04]  /*50b0*/  BSSY.RECONVERGENT B0, `(.L_x_2214) ;  /* 0x000006a000007945 */ /* 0x000fe80003800200 */
[----:B------:R-:W-:Y:S05]  /*50c0*/  @!P5 BRA `(.L_x_2215) ;  /* 0x0000000400a0d947 */ /* 0x000fea0003800000 */
[----:B------:R-:W-:Y:S01]  /*50d0*/  MOV R16, R18 ;  /* 0x0000001200107202 */ /* 0x000fe20000000f00 */
[----:B--2---:R-:W4:Y:S01]  /*50e0*/  LDC.64 R50, c[0x0][0x4a8] ;  /* 0x00012a00ff327b82 */ /* 0x004f220000000a00 */
[----:B------:R-:W-:Y:S02]  /*50f0*/  ISETP.GE.AND P0, PT, R22, R21, PT ;  /* 0x000000151600720c */ /* 0x000fe40003f06270 */
[C---:B------:R-:W-:Y:S02]  /*5100*/  LEA R46, P1, R20.reuse, R44, 0x7 ;  /* 0x0000002c142e7211 */ /* 0x040fe400078238ff */
[C---:B------:R-:W-:Y:S02]  /*5110*/  LEA R26, P2, R20.reuse, R10, 0x7 ;  /* 0x0000000a141a7211 */ /* 0x040fe400078438ff */
[C---:B------:R-:W-:Y:S02]  /*5120*/  LEA.HI.X.SX32 R47, R20.reuse, R45, 0x7, P1 ;  /* 0x0000002d142f7211 */ /* 0x040fe400008f3eff */
[----:B------:R-:W-:Y:S02]  /*5130*/  LEA.HI.X.SX32 R27, R20, R11, 0x7, P2 ;  /* 0x0000000b141b7211 */ /* 0x000fe400010f3eff */
[----:B------:R-:W-:Y:S03]  /*5140*/  ISETP.GE.AND P1, PT, R19, R21, PT ;  /* 0x000000151300720c */ /* 0x000fe60003f26270 */
[----:B------:R-:W2:Y:S06]  /*5150*/  @!P0 LDG.E.64 R42, desc[UR6][R46.64] ;  /* 0x000000062e2a8981 */ /* 0x000eac000c1e1b00 */
        /* <DEDUP_REMOVED lines=95> */
.L_x_2215:
[----:B------:R-:W-:Y:S05]  /*5750*/  BSYNC.RECONVERGENT B0 ;  /* 0x0000000000007941 */ /* 0x000fea0003800200 */
.L_x_2214:
[----:B------:R-:W-:Y:S04]  /*5760*/  BSSY.RECONVERGENT B0, `(.L_x_2216) ;  /* 0x0000068000007945 */ /* 0x000fe80003800200 */
[----:B------:R-:W-:Y:S05]  /*5770*/  @!P6 BRA `(.L_x_2217) ;  /* 0x000000040098e947 */ /* 0x000fea0003800000 */
[----:B------:R-:W-:Y:S01]  /*5780*/  MOV R16, R18 ;  /* 0x0000001200107202 */ /* 0x000fe20000000f00 */
[----:B--2---:R-:W4:Y:S01]  /*5790*/  LDC.64 R50, c[0x0][0x4a8] ;  /* 0x00012a00ff327b82 */ /* 0x004f220000000a00 */
[-C--:B------:R-:W-:Y:S01]  /*57a0*/  ISETP.GE.AND P0, PT, R22, R21.reuse, PT ;  /* 0x000000151600720c */ /* 0x080fe20003f06270 */
[C---:B------:R-:W-:Y:S01]  /*57b0*/  IMAD.WIDE R46, R20.reuse, 0xa0, R44 ;  /* 0x000000a0142e7825 */ /* 0x040fe200078e022c */
[----:B------:R-:W-:Y:S03]  /*57c0*/  ISETP.GE.AND P1, PT, R19, R21, PT ;  /* 0x000000151300720c */ /* 0x000fe60003f26270 */
[----:B------:R-:W-:Y:S08]  /*57d0*/  IMAD.WIDE R26, R20, 0xa0, R10 ;  /* 0x000000a0141a7825 */ /* 0x000ff000078e020a */
[----:B------:R-:W2:Y:S06]  /*57e0*/  @!P0 LDG.E.64 R42, desc[UR6][R46.64] ;  /* 0x000000062e2a8981 */ /* 0x000eac000c1e1b00 */
[----:B------:R-:W5:Y:S01]  /*57f0*/  @!P0 LDG.E.64 R12, desc[UR6][R26.64] ;  /* 0x000000061a0c8981 */ /* 0x000f62000c1e1b00 */
[----:B--2---:R-:W-:Y:S01]  /*5800*/  @!P0 SHF.L.U32 R37, R42, 0x10, RZ ;  /* 0x000000102a258819 */ /* 0x004fe200000006ff */
[----:B----4-:R-:W-:Y:S01]  /*5810*/  IMAD.WIDE.U32 R52, R50, 0xc0, R16 ;  /* 0x000000c032347825 */ /* 0x010fe200078e0010 */
[----:B------:R-:W-:Y:S03]  /*5820*/  @!P0 LOP3.LUT R41, R42, 0xffff0000, RZ, 0xc0, !PT ;  /* 0xffff00002a298812 */ /* 0x000fe600078ec0ff */
[----:B------:R-:W-:Y:S01]  /*5830*/  IMAD R51, R51, 0xc0, RZ ;  /* 0x000000c033337824 */ /* 0x000fe200078e02ff */
[----:B-----5:R-:W-:Y:S01]  /*5840*/  @!P0 SHF.L.U32 R9, R13, 0x10, RZ ;  /* 0x000000100d098819 */ /* 0x020fe200000006ff */
[C---:B------:R-:W-:Y:S01]  /*5850*/  @!P0 IMAD.U32 R14, R12.reuse, 0x10000, RZ ;  /* 0x000100000c0e8824 */ /* 0x040fe200078e00ff */
[----:B------:R-:W-:Y:S01]  /*5860*/  @!P0 LOP3.LUT R12, R12, 0xffff0000, RZ, 0xc0, !PT ;  /* 0xffff00000c0c8812 */ /* 0x000fe200078ec0ff */
[----:B------:R-:W-:Y:S01]  /*5870*/  @!P0 IMAD.U32 R36, R43, 0x10000, RZ ;  /* 0x000100002b248824 */ /* 0x000fe200078e00ff */
[----:B------:R-:W-:Y:S02]  /*5880*/  IADD3 R53, PT, PT, R53, R51, RZ ;  /* 0x0000003335357210 */ /* 0x000fe40007ffe0ff */
[----:B------:R-:W-:Y:S01]  /*5890*/  @!P0 LOP3.LUT R13, R13, 0xffff0000, RZ, 0xc0, !PT ;  /* 0xffff00000d0d8812 */ /* 0x000fe200078ec0ff */
[----:B------:R-:W2:Y:S01]  /*58a0*/  LDC.64 R50, c[0x0][0x3b8] ;  /* 0x0000ee00ff327b82 */ /* 0x000ea20000000a00 */
[----:B------:R-:W-:Y:S01]  /*58b0*/  @!P0 LOP3.LUT R43, R43, 0xffff0000, RZ, 0xc0, !PT ;  /* 0xffff00002b2b8812 */ /* 0x000fe200078ec0ff */
[----:B---3--:R-:W3:Y:S01]  /*58c0*/  LDG.E.128 R32, desc[UR6][R52.64] ;  /* 0x0000000634207981 */ /* 0x008ee2000c1e1d00 */
[----:B--2---:R-:W-:Y:S04]  /*58d0*/  IMAD.WIDE.U32 R58, R50, 0xc0, R90 ;  /* 0x000000c0323a7825 */ /* 0x004fe800078e005a */
[----:B------:R-:W-:Y:S01]  /*58e0*/  IMAD R54, R51, 0xc0, RZ ;  /* 0x000000c033367824 */ /* 0x000fe200078e02ff */
[----:B------:R-:W-:Y:S04]  /*58f0*/  MOV R50, R58 ;  /* 0x0000003a00327202 */ /* 0x000fe80000000f00 */
[----:B------:R-:W-:Y:S02]  /*5900*/  IADD3 R51, PT, PT, R59, R54, RZ ;  /* 0x000000363b337210 */ /* 0x000fe40007ffe0ff */
[----:B---3--:R-:W-:Y:S01]  /*5910*/  @!P0 LOP3.LUT R15, R32, 0xffff0000, RZ, 0xc0, !PT ;  /* 0xffff0000200f8812 */ /* 0x008fe200078ec0ff */
[----:B------:R-:W-:Y:S01]  /*5920*/  @!P0 IMAD.U32 R38, R34, 0x10000, RZ ;  /* 0x0001000022268824 */ /* 0x000fe200078e00ff */
[----:B------:R-:W-:Y:S02]  /*5930*/  @!P0 SHF.L.U32 R39, R32, 0x10, RZ ;  /* 0x0000001020278819 */ /* 0x000fe400000006ff */
[----:B------:R-:W-:Y:S01]  /*5940*/  @!P0 LOP3.LUT R28, R34, 0xffff0000, RZ, 0xc0, !PT ;  /* 0xffff0000221c8812 */ /* 0x000fe200078ec0ff */
[----:B------:R-:W-:Y:S01]  /*5950*/  @!P0 FMUL.FTZ R49, R15, R37 ;  /* 0x000000250f318220 */ /* 0x000fe20000410000 */
[----:B------:R-:W-:Y:S01]  /*5960*/  @!P0 SHF.L.U32 R40, R35, 0x10, RZ ;  /* 0x0000001023288819 */ /* 0x000fe200000006ff */
[-C--:B------:R-:W-:Y:S01]  /*5970*/  @!P0 FMUL.FTZ R0, R15, R14.reuse ;  /* 0x0000000e0f008220 */ /* 0x080fe20000410000 */
[----:B------:R-:W-:Y:S01]  /*5980*/  @!P0 LOP3.LUT R15, R33, 0xffff0000, RZ, 0xc0, !PT ;  /* 0xffff0000210f8812 */ /* 0x000fe200078ec0ff */
[----:B------:R-:W-:Y:S01]  /*5990*/  @!P0 FFMA.FTZ R49, R39, R14, -R49 ;  /* 0x0000000e27318223 */ /* 0x000fe20000010831 */
[----:B------:R-:W-:Y:S01]  /*59a0*/  @!P0 LOP3.LUT R14, R35, 0xffff0000, RZ, 0xc0, !PT ;  /* 0xffff0000230e8812 */ /* 0x000fe200078ec0ff */
[----:B------:R-:W-:Y:S01]  /*59b0*/  @!P0 FFMA.FTZ R0, R37, R39, R0 ;  /* 0x0000002725008223 */ /* 0x000fe20000010000 */
[----:B------:R-:W-:Y:S01]  /*59c0*/  @!P0 SHF.L.U32 R37, R33, 0x10, RZ ;  /* 0x0000001021258819 */ /* 0x000fe200000006ff */
[C---:B------:R-:W-:Y:S01]  /*59d0*/  @!P0 FMUL.FTZ R2, R15.reuse, R12 ;  /* 0x0000000c0f028220 */ /* 0x040fe20000410000 */
[----:B------:R-:W-:Y:S01]  /*59e0*/  @!P0 FMUL.FTZ R3, R28, R9 ;  /* 0x000000091c038220 */ /* 0x000fe20000410000 */
[----:B------:R-:W-:Y:S01]  /*59f0*/  @!P0 FMUL.FTZ R4, R14, R13 ;  /* 0x0000000d0e048220 */ /* 0x000fe20000410000 */
[----:B------:R-:W-:Y:S01]  /*5a00*/  @!P0 F2FP.BF16.F32.PACK_AB R49, R0, R49 ;  /* 0x000000310031823e */ /* 0x000fe200000010ff */
[----:B------:R-:W-:Y:S01]  /*5a10*/  @!P0 FMUL.FTZ R57, R14, R43 ;  /* 0x0000002b0e398220 */ /* 0x000fe20000410000 */
[----:B------:R-:W-:Y:S01]  /*5a20*/  @!P0 FMUL.FTZ R55, R15, R41 ;  /* 0x000000290f378220 */ /* 0x000fe20000410000 */
[----:B------:R-:W-:Y:S01]  /*5a30*/  @!P0 FMUL.FTZ R16, R28, R36 ;  /* 0x000000241c108220 */ /* 0x000fe20000410000 */
[----:B------:R-:W-:Y:S01]  /*5a40*/  @!P0 FFMA.FTZ R2, R41, R37, R2 ;  /* 0x0000002529028223 */ /* 0x000fe20000010002 */
[----:B------:R-:W-:Y:S01]  /*5a50*/  @!P0 FFMA.FTZ R3, R36, R38, R3 ;  /* 0x0000002624038223 */ /* 0x000fe20000010003 */
[----:B------:R-:W-:Y:S01]  /*5a60*/  @!P0 FFMA.FTZ R57, R40, R13, -R57 ;  /* 0x0000000d28398223 */ /* 0x000fe20000010839 */
[----:B------:R-:W-:Y:S01]  /*5a70*/  @!P0 FFMA.FTZ R4, R43, R40, R4 ;  /* 0x000000282b048223 */ /* 0x000fe20000010004 */
[----:B------:R-:W-:Y:S01]  /*5a80*/  @!P0 FFMA.FTZ R55, R37, R12, -R55 ;  /* 0x0000000c25378223 */ /* 0x000fe20000010837 */
[----:B------:R-:W-:Y:S01]  /*5a90*/  @!P0 FFMA.FTZ R16, R38, R9, -R16 ;  /* 0x0000000926108223 */ /* 0x000fe20000010810 */
[----:B------:R-:W-:Y:S02]  /*5aa0*/  @!P0 IMAD.MOV.U32 R32, RZ, RZ, R49 ;  /* 0x000000ffff208224 */ /* 0x000fe400078e0031 */
        /* <DEDUP_REMOVED lines=10> */
[C---:B---3--:R-:W-:Y:S02]  /*5b50*/  @!P1 SHF.L.U32 R36, R40.reuse, 0x10, RZ ;  /* 0x0000001028249819 */ /* 0x048fe400000006ff */
[C---:B------:R-:W-:Y:S02]  /*5b60*/  @!P1 SHF.L.U32 R38, R41.reuse, 0x10, RZ ;  /* 0x0000001029269819 */ /* 0x040fe400000006ff */
[----:B------:R-:W-:Y:S02]  /*5b70*/  @!P1 LOP3.LUT R39, R40, 0xffff0000, RZ, 0xc0, !PT ;  /* 0xffff000028279812 */ /* 0x000fe400078ec0ff */
[C---:B----4-:R-:W-:Y:S01]  /*5b80*/  @!P1 LOP3.LUT R15, R28.reuse, 0xffff0000, RZ, 0xc0, !PT ;  /* 0xffff00001c0f9812 */ /* 0x050fe200078ec0ff */
[----:B------:R-:W-:Y:S01]  /*5b90*/  @!P1 IMAD.U32 R37, R28, 0x10000, RZ ;  /* 0x000100001c259824 */ /* 0x000fe200078e00ff */
[----:B-----5:R-:W-:Y:S02]  /*5ba0*/  @!P1 LOP3.LUT R26, R30, 0xffff0000, RZ, 0xc0, !PT ;  /* 0xffff00001e1a9812 */ /* 0x020fe400078ec0ff */
[----:B------:R-:W-:Y:S01]  /*5bb0*/  @!P1 LOP3.LUT R41, R41, 0xffff0000, RZ, 0xc0, !PT ;  /* 0xffff000029299812 */ /* 0x000fe200078ec0ff */
[----:B------:R-:W-:Y:S01]  /*5bc0*/  @!P1 FMUL.FTZ R16, R15, R36 ;  /* 0x000000240f109220 */ /* 0x000fe20000410000 */
[----:B------:R-:W-:Y:S01]  /*5bd0*/  @!P1 SHF.L.U32 R40, R31, 0x10, RZ ;  /* 0x000000101f289819 */ /* 0x000fe200000006ff */
[----:B------:R-:W-:Y:S01]  /*5be0*/  @!P1 FMUL.FTZ R52, R26, R38 ;  /* 0x000000261a349220 */ /* 0x000fe20000410000 */
[C---:B--2---:R-:W-:Y:S01]  /*5bf0*/  @!P1 SHF.L.U32 R14, R12.reuse, 0x10, RZ ;  /* 0x000000100c0e9819 */ /* 0x044fe200000006ff */
[C---:B------:R-:W-:Y:S01]  /*5c00*/  @!P1 IMAD.U32 R9, R13.reuse, 0x10000, RZ ;  /* 0x000100000d099824 */ /* 0x040fe200078e00ff */
[----:B------:R-:W-:Y:S02]  /*5c10*/  @!P1 LOP3.LUT R12, R12, 0xffff0000, RZ, 0xc0, !PT ;  /* 0xffff00000c0c9812 */ /* 0x000fe400078ec0ff */
[----:B------:R-:W-:Y:S01]  /*5c20*/  @!P1 LOP3.LUT R13, R13, 0xffff0000, RZ, 0xc0, !PT ;  /* 0xffff00000d0d9812 */ /* 0x000fe200078ec0ff */
[-C--:B------:R-:W-:Y:S01]  /*5c30*/  @!P1 FMUL.FTZ R5, R15, R14.reuse ;  /* 0x0000000e0f059220 */ /* 0x080fe20000410000 */
[----:B------:R-:W-:Y:S01]  /*5c40*/  @!P1 LOP3.LUT R15, R29, 0xffff0000, RZ, 0xc0, !PT ;  /* 0xffff00001d0f9812 */ /* 0x000fe200078ec0ff */
[----:B------:R-:W-:Y:S01]  /*5c50*/  @!P1 FFMA.FTZ R16, R37, R14, -R16 ;  /* 0x0000000e25109223 */ /* 0x000fe20000010810 */
[----:B------:R-:W-:Y:S01]  /*5c60*/  @!P1 LOP3.LUT R14, R31, 0xffff0000, RZ, 0xc0, !PT ;  /* 0xffff00001f0e9812 */ /* 0x000fe200078ec0ff */
[----:B------:R-:W-:Y:S01]  /*5c70*/  @!P1 FFMA.FTZ R5, R36, R37, R5 ;  /* 0x0000002524059223 */ /* 0x000fe20000010005 */
[----:B------:R-:W-:Y:S01]  /*5c80*/  @!P1 SHF.L.U32 R37, R29, 0x10, RZ ;  /* 0x000000101d259819 */ /* 0x000fe200000006ff */
[----:B------:R-:W-:Y:S01]  /*5c90*/  @!P1 FMUL.FTZ R6, R15, R12 ;  /* 0x0000000c0f069220 */ /* 0x000fe20000410000 */
[----:B------:R-:W-:Y:S01]  /*5ca0*/  @!P1 SHF.L.U32 R36, R30, 0x10, RZ ;  /* 0x000000101e249819 */ /* 0x000fe200000006ff */
        /* <DEDUP_REMOVED lines=14> */
[----:B------:R-:W-:Y:S02]  /*5d90*/  @!P1 F2FP.BF16.F32.PACK_AB R53, R8, R53 ;  /* 0x000000350835923e */ /* 0x000fe400000010ff */
[----:B------:R-:W-:Y:S02]  /*5da0*/  @!P1 MOV R29, R49 ;  /* 0x00000031001d9202 */ /* 0x000fe40000000f00 */
[----:B------:R-:W-:Y:S02]  /*5db0*/  @!P1 MOV R30, R52 ;  /* 0x00000034001e9202 */ /* 0x000fe40000000f00 */
[----:B------:R-:W-:Y:S05]  /*5dc0*/  @!P1 MOV R31, R53 ;  /* 0x00000035001f9202 */ /* 0x000fea0000000f00 */
[----:B------:R2:W-:Y:S02]  /*5dd0*/  STG.E.128 desc[UR6][R50.64+0x80], R28 ;  /* 0x0000801c32007986 */ /* 0x0005e4000c101d06 */
.L_x_2217:
[----:B------:R-:W-:Y:S05]  /*5de0*/  BSYNC.RECONVERGENT B0 ;  /* 0x0000000000007941 */ /* 0x000fea0003800200 */
.L_x_2216:
[----:B------:R-:W-:Y:S01]  /*5df0*/  ISETP.NE.AND P0, PT, R127, RZ, PT ;  /* 0x000000ff7f00720c */ /* 0x000fe20003f05270 */
[----:B------:R-:W-:Y:S11]  /*5e00*/  BSSY.RECONVERGENT B0, `(.L_x_2218) ;  /* 0x0000069000007945 */ /* 0x000ff60003800200 */
[----:B------:R-:W-:Y:S01]  /*5e10*/  @!UPT UIADD3 URZ, UPT, UPT, URZ, URZ, URZ ;  /* 0x000000fffffff290 */ /* 0x000fe2000fffe0ff */
[----:B------:R-:W-:Y:S05]  /*5e20*/  @!P0 BRA `(.L_x_2219) ;  /* 0x0000000400988947 */ /* 0x000fea0003800000 */
[----:B------:R-:W-:Y:S01]  /*5e30*/  MOV R16, R18 ;  /* 0x0000001200107202 */ /* 0x000fe20000000f00 */
[----:B------:R-:W5:Y:S01]  /*5e40*/  LDC.64 R40, c[0x0][0x4a8] ;  /* 0x00012a00ff287b82 */ /* 0x000f620000000a00 */
[-C--:B------:R-:W-:Y:S01]  /*5e50*/  ISETP.GE.AND P0, PT, R22, R21.reuse, PT ;  /* 0x000000151600720c */ /* 0x080fe20003f06270 */
[C---:B------:R-:W-:Y:S01]  /*5e60*/  IMAD.WIDE R44, R20.reuse, 0xc0, R44 ;  /* 0x000000c0142c7825 */ /* 0x040fe200078e022c */
[----:B------:R-:W-:Y:S03]  /*5e70*/  ISETP.GE.AND P1, PT, R19, R21, PT ;  /* 0x000000151300720c */ /* 0x000fe60003f26270 */
[----:B------:R-:W-:Y:S08]  /*5e80*/  IMAD.WIDE R10, R20, 0xc0, R10 ;  /* 0x000000c0140a7825 */ /* 0x000ff000078e020a */
[----:B------:R-:W2:Y:S06]  /*5e90*/  @!P0 LDG.E.64 R38, desc[UR6][R44.64] ;  /* 0x000000062c268981 */ /* 0x000eac000c1e1b00 */
[----:B------:R-:W5:Y:S01]  /*5ea0*/  @!P0 LDG.E.64 R12, desc[UR6][R10.64] ;  /* 0x000000060a0c8981 */ /* 0x000f62000c1e1b00 */
[----:B--234-:R-:W-:Y:S01]  /*5eb0*/  @!P0 SHF.L.U32 R33, R38, 0x10, RZ ;  /* 0x0000001026218819 */ /* 0x01cfe200000006ff */
[----:B-----5:R-:W-:Y:S01]  /*5ec0*/  IMAD.WIDE.U32 R46, R40, 0xe0, R16 ;  /* 0x000000e0282e7825 */ /* 0x020fe200078e0010 */
[----:B------:R-:W-:Y:S03]  /*5ed0*/  @!P0 LOP3.LUT R37, R38, 0xffff0000, RZ, 0xc0, !PT ;  /* 0xffff000026258812 */ /* 0x000fe600078ec0ff */
[----:B------:R-:W-:Y:S01]  /*5ee0*/  IMAD R41, R41, 0xe0, RZ ;  /* 0x000000e029297824 */ /* 0x000fe200078e02ff */
[----:B------:R-:W-:Y:S01]  /*5ef0*/  @!P0 SHF.L.U32 R9, R13, 0x10, RZ ;  /* 0x000000100d098819 */ /* 0x000fe200000006ff */
[C---:B------:R-:W-:Y:S01]  /*5f00*/  @!P0 IMAD.U32 R14, R12.reuse, 0x10000, RZ ;  /* 0x000100000c0e8824 */ /* 0x040fe200078e00ff */
[----:B------:R-:W-:Y:S01]  /*5f10*/  @!P0 LOP3.LUT R12, R12, 0xffff0000, RZ, 0xc0, !PT ;  /* 0xffff00000c0c8812 */ /* 0x000fe200078ec0ff */
[----:B------:R-:W-:Y:S01]  /*5f20*/  @!P0 IMAD.U32 R34, R39, 0x10000, RZ ;  /* 0x0001000027228824 */ /* 0x000fe200078e00ff */
[----:B------:R-:W-:Y:S02]  /*5f30*/  IADD3 R47, PT, PT, R47, R41, RZ ;  /* 0x000000292f2f7210 */ /* 0x000fe40007ffe0ff */
[----:B------:R-:W-:Y:S01]  /*5f40*/  @!P0 LOP3.LUT R13, R13, 0xffff0000, RZ, 0xc0, !PT ;  /* 0xffff00000d0d8812 */ /* 0x000fe200078ec0ff */
[----:B------:R-:W2:Y:S01]  /*5f50*/  LDC.64 R40, c[0x0][0x3b8] ;  /* 0x0000ee00ff287b82 */ /* 0x000ea20000000a00 */
[----:B------:R-:W-:Y:S01]  /*5f60*/  @!P0 LOP3.LUT R39, R39, 0xffff0000, RZ, 0xc0, !PT ;  /* 0xffff000027278812 */ /* 0x000fe200078ec0ff */
[----:B------:R-:W3:Y:S01]  /*5f70*/  LDG.E.128 R28, desc[UR6][R46.64] ;  /* 0x000000062e1c7981 */ /* 0x000ee2000c1e1d00 */
[----:B--2---:R-:W-:Y:S04]  /*5f80*/  IMAD.WIDE.U32 R52, R40, 0xe0, R90 ;  /* 0x000000e028347825 */ /* 0x004fe800078e005a */
[----:B------:R-:W-:Y:S01]  /*5f90*/  IMAD R42, R41, 0xe0, RZ ;  /* 0x000000e0292a7824 */ /* 0x000fe200078e02ff */
[----:B------:R-:W-:Y:S04]  /*5fa0*/  MOV R40, R52 ;  /* 0x0000003400287202 */ /* 0x000fe80000000f00 */
[----:B------:R-:W-:Y:S02]  /*5fb0*/  IADD3 R41, PT, PT, R53, R42, RZ ;  /* 0x0000002a35297210 */ /* 0x000fe40007ffe0ff */
[----:B---3--:R-:W-:Y:S01]  /*5fc0*/  @!P0 LOP3.LUT R15, R28, 0xffff0000, RZ, 0xc0, !PT ;  /* 0xffff00001c0f8812 */ /* 0x008fe200078ec0ff */
[----:B------:R-:W-:Y:S01]  /*5fd0*/  @!P0 IMAD.U32 R36, R30, 0x10000, RZ ;  /* 0x000100001e248824 */ /* 0x000fe200078e00ff */
[----:B------:R-:W-:Y:S02]  /*5fe0*/  @!P0 SHF.L.U32 R35, R28, 0x10, RZ ;  /* 0x000000101c238819 */ /* 0x000fe400000006ff */
[----:B------:R-:W-:Y:S01]  /*5ff0*/  @!P0 SHF.L.U32 R38, R31, 0x10, RZ ;  /* 0x000000101f268819 */ /* 0x000fe200000006ff */
[C---:B------:R-:W-:Y:S01]  /*6000*/  @!P0 FMUL.FTZ R43, R15.reuse, R33 ;  /* 0x000000210f2b8220 */ /* 0x040fe20000410000 */
        /* <DEDUP_REMOVED lines=35> */
[C---:B----4-:R-:W-:Y:S01]  /*6240*/  @!P1 LOP3.LUT R32, R12.reuse, 0xffff0000, RZ, 0xc0, !PT ;  /* 0xffff00000c209812 */ /* 0x050fe200078ec0ff */
[----:B------:R-:W-:Y:S01]  /*6250*/  @!P1 IMAD.U32 R36, R12, 0x10000, RZ ;  /* 0x000100000c249824 */ /* 0x000fe200078e00ff */
[----:B------:R-:W-:Y:S02]  /*6260*/  @!P1 LOP3.LUT R11, R13, 0xffff0000, RZ, 0xc0, !PT ;  /* 0xffff00000d0b9812 */ /* 0x000fe400078ec0ff */
[----:B--2---:R-:W-:Y:S01]  /*6270*/  @!P1 LOP3.LUT R28, R14, 0xffff0000, RZ, 0xc0, !PT ;  /* 0xffff00000e1c9812 */ /* 0x004fe200078ec0ff */
[----:B------:R-:W-:Y:S01]  /*6280*/  @!P1 FMUL.FTZ R5, R32, R27 ;  /* 0x0000001b20059220 */ /* 0x000fe20000410000 */
[----:B------:R-:W-:Y:S01]  /*6290*/  @!P1 LOP3.LUT R10, R15, 0xffff0000, RZ, 0xc0, !PT ;  /* 0xffff00000f0a9812 */ /* 0x000fe200078ec0ff */
[----:B------:R-:W-:Y:S01]  /*62a0*/  @!P1 FMUL.FTZ R6, R11, R26 ;  /* 0x0000001a0b069220 */ /* 0x000fe20000410000 */
[----:B-----5:R-:W-:Y:S01]  /*62b0*/  @!P1 SHF.L.U32 R34, R44, 0x10, RZ ;  /* 0x000000102c229819 */ /* 0x020fe200000006ff */
[----:B------:R-:W-:Y:S01]  /*62c0*/  @!P1 FMUL.FTZ R7, R28, R21 ;  /* 0x000000151c079220 */ /* 0x000fe20000410000 */
[----:B------:R-:W-:Y:S01]  /*62d0*/  @!P1 LOP3.LUT R33, R44, 0xffff0000, RZ, 0xc0, !PT ;  /* 0xffff00002c219812 */ /* 0x000fe200078ec0ff */
[----:B------:R-:W-:Y:S01]  /*62e0*/  @!P1 FMUL.FTZ R8, R10, R9 ;  /* 0x000000090a089220 */ /* 0x000fe20000410000 */
[C---:B------:R-:W-:Y:S01]  /*62f0*/  @!P1 SHF.L.U32 R38, R45.reuse, 0x10, RZ ;  /* 0x000000102d269819 */ /* 0x040fe200000006ff */
[----:B------:R-:W-:Y:S01]  /*6300*/  @!P1 FMUL.FTZ R16, R32, R34 ;  /* 0x0000002220109220 */ /* 0x000fe20000410000 */
[----:B------:R-:W-:Y:S01]  /*6310*/  @!P1 LOP3.LUT R37, R45, 0xffff0000, RZ, 0xc0, !PT ;  /* 0xffff00002d259812 */ /* 0x000fe200078ec0ff */
[----:B------:R-:W-:Y:S01]  /*6320*/  @!P1 FFMA.FTZ R5, R34, R36, R5 ;  /* 0x0000002422059223 */ /* 0x000fe20000010005 */
[----:B------:R-:W-:Y:S01]  /*6330*/  @!P1 SHF.L.U32 R35, R13, 0x10, RZ ;  /* 0x000000100d239819 */ /* 0x000fe200000006ff */
[----:B------:R-:W-:Y:S01]  /*6340*/  @!P1 FFMA.FTZ R16, R36, R27, -R16 ;  /* 0x0000001b24109223 */ /* 0x000fe20000010810 */
[----:B------:R-:W-:Y:S01]  /*6350*/  @!P1 SHF.L.U32 R34, R14, 0x10, RZ ;  /* 0x000000100e229819 */ /* 0x000fe200000006ff */
[----:B------:R-:W-:Y:S01]  /*6360*/  @!P1 FMUL.FTZ R43, R11, R33 ;  /* 0x000000210b2b9220 */ /* 0x000fe20000410000 */
[----:B------:R-:W-:Y:S01]  /*6370*/  @!P1 SHF.L.U32 R36, R15, 0x10, RZ ;  /* 0x000000100f249819 */ /* 0x000fe200000006ff */
[----:B------:R-:W-:Y:S01]  /*6380*/  @!P1 FMUL.FTZ R42, R28, R38 ;  /* 0x000000261c2a9220 */ /* 0x000fe20000410000 */
[----:B------:R-:W-:Y:S01]  /*6390*/  @!P1 F2FP.BF16.F32.PACK_AB R16, R5, R16 ;  /* 0x000000100510923e */ /* 0x000fe200000010ff */
        /* <DEDUP_REMOVED lines=15> */
.L_x_2219:
[----:B------:R-:W-:Y:S05]  /*6490*/  BSYNC.RECONVERGENT B0 ;  /* 0x0000000000007941 */ /* 0x000fea0003800200 */
.L_x_2218:
[----:B------:R-:W2:Y:S01]  /*64a0*/  LDC R21, c[0x0][0x450] ;  /* 0x00011400ff157b82 */ /* 0x000ea20000000800 */
[----:B-1----:R-:W-:Y:S05]  /*64b0*/  IMAD.U32 R3, R48, -0x40, RZ ;  /* 0xffffffc030037824 */ /* 0x002fea00078e00ff */
[C---:B------:R-:W-:Y:S02]  /*64c0*/  LEA R24, P1, R3.reuse, R24, 0x1 ;  /* 0x0000001803187211 */ /* 0x040fe400078208ff */
[C---:B------:R-:W-:Y:S02]  /*64d0*/  LEA R60, P0, R3.reuse, R60, 0x1 ;  /* 0x0000003c033c7211 */ /* 0x040fe400078008ff */
[C---:B------:R-:W-:Y:S02]  /*64e0*/  LEA.HI.X.SX32 R25, R3.reuse, R25, 0x1, P1 ;  /* 0x0000001903197211 */ /* 0x040fe400008f0eff */
[----:B------:R-:W-:Y:S01]  /*64f0*/  LEA.HI.X.SX32 R61, R3, R61, 0x1, P0 ;  /* 0x0000003d033d7211 */ /* 0x000fe200000f0eff */
[----:B------:R-:W-:Y:S05]  /*6500*/  BRA `(.L_x_2202) ;  /* 0x0000005800807947 */ /* 0x000fea0003800000 */
.L_x_2203:
[----:B------:R-:W-:Y:S01]  /*6510*/  LEA.HI R27, R21, R21, RZ, 0x1 ;  /* 0x00000015151b7211 */ /* 0x000fe200078f08ff */
[----:B------:R-:W1:Y:S01]  /*6520*/  LDC R134, c[0x0][0x450] ;  /* 0x00011400ff867b82 */ /* 0x000e620000000800 */
[----:B------:R-:W-:Y:S01]  /*6530*/  SHF.R.U32.HI R26, RZ, 0x1, R21 ;  /* 0x00000001ff1a7819 */ /* 0x000fe20000011615 */
[----:B------:R-:W-:Y:S01]  /*6540*/  BSSY.RECONVERGENT B0, `(.L_x_2220) ;  /* 0x00000ac000007945 */ /* 0x000fe20003800200 */
[----:B------:R-:W-:Y:S05]  /*6550*/  SHF.R.S32.HI R27, RZ, 0x1, R27 ;  /* 0x00000001ff1b7819 */ /* 0x000fea000001141b */
[----:B------:R-:W-:Y:S05]  /*6560*/  IMAD.MOV R27, RZ, RZ, -R27 ;  /* 0x000000ffff1b7224 */ /* 0x000fea00078e0a1b */
[----:B------:R-:W-:Y:S01]  /*6570*/  SHF.R.S32.HI R135, RZ, 0x1f, R27 ;  /* 0x0000001fff877819 */ /* 0x000fe2000001141b */
[----:B------:R-:W-:Y:S06]  /*6580*/  @!P2 BRA `(.L_x_2221) ;  /* 0x00000008009ca947 */ /* 0x000fec0003800000 */
[C---:B------:R-:W-:Y:S02]  /*6590*/  ISETP.GE.AND P0, PT, R22.reuse, R21, PT ;  /* 0x000000151600720c */ /* 0x040fe40003f06270 */
[----:B------:R-:W-:Y:S05]  /*65a0*/  MOV R16, R18 ;  /* 0x0000001200107202 */ /* 0x000fea0000000f00 */
[----:B------:R-:W4:Y:S06]  /*65b0*/  LDG.E.128 R64, desc[UR6][R16.64] ;  /* 0x0000000610407981 */ /* 0x000f2c000c1e1d00 */
[----:B------:R-:W-:Y:S04]  /*65c0*/  @!P0 ISETP.GE.U32.AND P1, PT, R22, R26, PT ;  /* 0x0000001a1600820c */ /* 0x000fe80003f26070 */
[----:B------:R-:W-:Y:S02]  /*65d0*/  @!P0 SEL R143, R27, RZ, P1 ;  /* 0x000000ff1b8f8207 */ /* 0x000fe40000800000 */
[----:B------:R-:W-:Y:S02]  /*65e0*/  @!P0 SEL R140, R135, RZ, P1 ;  /* 0x000000ff878c8207 */ /* 0x000fe40000800000 */
[----:B---3--:R-:W-:Y:S01]  /*65f0*/  @!P0 SEL R29, R26, R27, !P1 ;  /* 0x0000001b1a1d8207 */ /* 0x008fe20004800000 */
[----:B------:R-:W-:Y:S01]  /*6600*/  @!P0 IMAD.SHL.U32 R141, R143, 0x2, RZ ;  /* 0x000000028f8d8824 */ /* 0x000fe200078e00ff */
[----:B------:R-:W-:Y:S02]  /*6610*/  ISETP.GE.AND P1, PT, R19, R21, PT ;  /* 0x000000151300720c */ /* 0x000fe40003f26270 */
[----:B------:R-:W-:Y:S01]  /*6620*/  @!P0 SHF.L.U64.HI R140, R143, 0x1, R140 ;  /* 0x000000018f8c8819 */ /* 0x000fe2000001028c */
[----:B------:R-:W-:Y:S05]  /*6630*/  @!P0 IMAD.WIDE R46, R29, 0x2, R16 ;  /* 0x000000021d2e8825 */ /* 0x000fea00078e0210 */
[----:B------:R-:W3:Y:S05]  /*6640*/  @!P0 LDG.E.128 R28, desc[UR6][R46.64] ;  /* 0x000000062e1c8981 */ /* 0x000eea000c1e1d00 */
[----:B------:R-:W-:Y:S05]  /*6650*/  @!P1 IADD3 R139, P2, PT, R27, 0x40, RZ ;  /* 0x000000401b8b9810 */ /* 0x000fea0007f5e0ff */
[----:B------:R-:W-:Y:S01]  /*6660*/  @!P1 IMAD.X R138, RZ, RZ, R135, P2 ;  /* 0x000000ffff8a9224 */ /* 0x000fe200010e0687 */
[C---:B------:R-:W-:Y:S04]  /*6670*/  @!P0 IADD3 R142, P2, PT, R141.reuse, R94, RZ ;  /* 0x0000005e8d8e8210 */ /* 0x040fe80007f5e0ff */
[C---:B------:R-:W-:Y:S02]  /*6680*/  @!P0 IADD3.X R143, PT, PT, R140.reuse, R95, RZ, P2, !PT ;  /* 0x0000005f8c8f8210 */ /* 0x040fe400017fe4ff */
[----:B------:R-:W-:Y:S05]  /*6690*/  @!P0 IADD3 R48, P2, PT, R141, R96, RZ ;  /* 0x000000608d308210 */ /* 0x000fea0007f5e0ff */
[----:B------:R-:W-:Y:S01]  /*66a0*/  @!P0 IMAD.X R49, R140, 0x1, R97, P2 ;  /* 0x000000018c318824 */ /* 0x000fe200010e0661 */
[----:B------:R-:W-:Y:S01]  /*66b0*/  ISETP.GE.U32.OR P2, PT, R22, R26, P0 ;  /* 0x0000001a1600720c */ /* 0x000fe20000746470 */
[----:B------:R-:W5:Y:S08]  /*66c0*/  @!P0 LDG.E.128 R140, desc[UR6][R142.64] ;  /* 0x000000068e8c8981 */ /* 0x000f70000c1e1d00 */
[----:B------:R4:W2:Y:S02]  /*66d0*/  @!P0 LDG.E.128 R56, desc[UR6][R48.64] ;  /* 0x0000000630388981 */ /* 0x0008a4000c1e1d00 */
[C---:B----4-:R-:W-:Y:S01]  /*66e0*/  @!P0 LOP3.LUT R49, R64.reuse, 0xffff0000, RZ, 0xc0, !PT ;  /* 0xffff000040318812 */ /* 0x050fe200078ec0ff */
[----:B------:R-:W-:Y:S02]  /*66f0*/  @!P0 IMAD.U32 R45, R64, 0x10000, RZ ;  /* 0x00010000402d8824 */ /* 0x000fe400078e00ff */
[----:B------:R-:W-:Y:S01]  /*6700*/  @!P0 IMAD.U32 R52, R65, 0x10000, RZ ;  /* 0x0001000041348824 */ /* 0x000fe200078e00ff */
[C---:B---3--:R-:W-:Y:S01]  /*6710*/  @!P0 LOP3.LUT R42, R28.reuse, 0xffff0000, RZ, 0xc0, !PT ;  /* 0xffff00001c2a8812 */ /* 0x048fe200078ec0ff */
[----:B------:R-:W-:Y:S01]  /*6720*/  @!P0 IMAD.U32 R44, R28, 0x10000, RZ ;  /* 0x000100001c2c8824 */ /* 0x000fe200078e00ff */
[----:B------:R-:W-:Y:S01]  /*6730*/  @!P0 LOP3.LUT R41, R29, 0xffff0000, RZ, 0xc0, !PT ;  /* 0xffff00001d298812 */ /* 0x000fe200078ec0ff */
[----:B------:R-:W-:Y:S01]  /*6740*/  @!P0 IMAD.U32 R28, R31, 0x10000, RZ ;  /* 0x000100001f1c8824 */ /* 0x000fe200078e00ff */
[C---:B------:R-:W-:Y:S01]  /*6750*/  @!P0 SHF.L.U32 R38, R30.reuse, 0x10, RZ ;  /* 0x000000101e268819 */ /* 0x040fe200000006ff */
[----:B------:R-:W-:Y:S01]  /*6760*/  @!P0 IMAD.U32 R40, R29, 0x10000, RZ ;  /* 0x000100001d288824 */ /* 0x000fe200078e00ff */
[----:B------:R-:W-:Y:S02]  /*6770*/  @!P0 LOP3.LUT R29, R30, 0xffff0000, RZ, 0xc0, !PT ;  /* 0xffff00001e1d8812 */ /* 0x000fe400078ec0ff */
[----:B------:R-:W-:Y:S02]  /*6780*/  @!P0 LOP3.LUT R31, R31, 0xffff0000, RZ, 0xc0, !PT ;  /* 0xffff00001f1f8812 */ /* 0x000fe400078ec0ff */
[C---:B-----5:R-:W-:Y:S01]  /*6790*/  @!P0 LOP3.LUT R39, R140.reuse, 0xffff0000, RZ, 0xc0, !PT ;  /* 0xffff00008c278812 */ /* 0x060fe200078ec0ff */
        /* <DEDUP_REMOVED lines=8> */
[C---:B--2---:R-:W-:Y:S01]  /*6820*/  @!P0 IMAD.U32 R48, R56.reuse, 0x10000, RZ ;  /* 0x0001000038308824 */ /* 0x044fe200078e00ff */
[----:B------:R-:W-:Y:S01]  /*6830*/  @!P0 LOP3.LUT R50, R56, 0xffff0000, RZ, 0xc0, !PT ;  /* 0xffff000038328812 */ /* 0x000fe200078ec0ff */
[----:B------:R-:W-:Y:S01]  /*6840*/  @!P0 FMUL.FTZ R0, R44, R43 ;  /* 0x0000002b2c008220 */ /* 0x000fe20000410000 */
[----:B------:R-:W-:Y:S01]  /*6850*/  @!P0 SHF.L.U32 R51, R57, 0x10, RZ ;  /* 0x0000001039338819 */ /* 0x000fe200000006ff */
[----:B------:R-:W-:Y:S01]  /*6860*/  @!P2 FADD.FTZ R37, -R37, -RZ ;  /* 0x800000ff2525a221 */ /* 0x000fe20000010100 */
[----:B------:R-:W-:Y:S01]  /*6870*/  @!P0 LOP3.LUT R53, R57, 0xffff0000, RZ, 0xc0, !PT ;  /* 0xffff000039358812 */ /* 0x000fe200078ec0ff */
[----:B------:R-:W-:Y:S01]  /*6880*/  @!P0 IMAD.U32 R33, R143, 0x10000, RZ ;  /* 0x000100008f218824 */ /* 0x000fe200078e00ff */
        /* <DEDUP_REMOVED lines=8> */
[----:B------:R-:W-:Y:S01]  /*6910*/  @!P2 FADD.FTZ R34, -R34, -RZ ;  /* 0x800000ff2222a221 */ /* 0x000fe20000010100 */
[----:B------:R-:W-:Y:S01]  /*6920*/  @!P0 SHF.L.U32 R48, R66, 0x10, RZ ;  /* 0x0000001042308819 */ /* 0x000fe200000006ff */
[----:B------:R-:W-:Y:S01]  /*6930*/  @!P0 FMUL.FTZ R3, R40, R37 ;  /* 0x0000002528038220 */ /* 0x000fe20000410000 */
[----:B------:R-:W-:Y:S01]  /*6940*/  @!P2 FADD.FTZ R33, -R33, -RZ ;  /* 0x800000ff2121a221 */ /* 0x000fe20000010100 */
[----:B------:R-:W-:Y:S01]  /*6950*/  @!P2 FADD.FTZ R32, -R32, -RZ ;  /* 0x800000ff2020a221 */ /* 0x000fe20000010100 */
[----:B------:R-:W-:Y:S01]  /*6960*/  @!P0 FFMA.FTZ R2, R49, R50, R2 ;  /* 0x0000003231028223 */ /* 0x000fe20000010002 */
[----:B------:R-:W-:Y:S01]  /*6970*/  @!P0 LOP3.LUT R49, R66, 0xffff0000, RZ, 0xc0, !PT ;  /* 0xffff000042318812 */ /* 0x000fe200078ec0ff */
[----:B------:R-:W-:Y:S01]  /*6980*/  @!P0 FMUL.FTZ R4, R41, R36 ;  /* 0x0000002429048220 */ /* 0x000fe20000410000 */
[----:B------:R-:W-:Y:S01]  /*6990*/  @!P0 FMUL.FTZ R5, R38, R35 ;  /* 0x0000002326058220 */ /* 0x000fe20000410000 */
[----:B------:R-:W-:Y:S01]  /*69a0*/  @!P0 FMUL.FTZ R6, R29, R34 ;  /* 0x000000221d068220 */ /* 0x000fe20000410000 */
[----:B------:R-:W-:Y:S01]  /*69b0*/  @!P0 F2FP.BF16.F32.PACK_AB R140, R2, R0 ;  /* 0x00000000028c823e */ /* 0x000fe200000010ff */
[----:B------:R-:W-:Y:S01]  /*69c0*/  @!P0 FFMA.FTZ R3, R52, R51, R3 ;  /* 0x0000003334038223 */ /* 0x000fe20000010003 */
[----:B------:R-:W-:Y:S01]  /*69d0*/  @!P0 LOP3.LUT R51, R67, 0xffff0000, RZ, 0xc0, !PT ;  /* 0xffff000043338812 */ /* 0x000fe200078ec0ff */
[----:B------:R-:W-:Y:S01]  /*69e0*/  @!P0 FMUL.FTZ R7, R28, R33 ;  /* 0x000000211c078220 */ /* 0x000fe20000410000 */
[----:B------:R-:W-:Y:S01]  /*69f0*/  @!P0 MOV R64, R140 ;  /* 0x0000008c00408202 */ /* 0x000fe20000000f00 */
[----:B------:R-:W-:Y:S02]  /*6a00*/  @!P0 IMAD.U32 R56, R59, 0x10000, RZ ;  /* 0x000100003b388824 */ /* 0x000fe400078e00ff */
[----:B------:R-:W-:Y:S01]  /*6a10*/  @!P0 FMUL.FTZ R8, R31, R32 ;  /* 0x000000201f088220 */ /* 0x000fe20000410000 */
[----:B------:R-:W-:Y:S02]  /*6a20*/  @!P0 IMAD.U32 R50, R67, 0x10000, RZ ;  /* 0x0001000043328824 */ /* 0x000fe400078e00ff */
[----:B------:R-:W-:Y:S01]  /*6a30*/  @!P0 FFMA.FTZ R4, R45, R53, R4 ;  /* 0x000000352d048223 */ /* 0x000fe20000010004 */
[----:B------:R-:W-:Y:S01]  /*6a40*/  @!P0 FFMA.FTZ R5, R48, R54, R5 ;  /* 0x0000003630058223 */ /* 0x000fe20000010005 */
[----:B------:R-:W-:Y:S01]  /*6a50*/  @!P0 FFMA.FTZ R6, R49, R55, R6 ;  /* 0x0000003731068223 */ /* 0x000fe20000010006 */
[----:B------:R-:W-:Y:S01]  /*6a60*/  @!P0 FFMA.FTZ R7, R50, R56, R7 ;  /* 0x0000003832078223 */ /* 0x000fe20000010007 */
[----:B------:R-:W-:Y:S01]  /*6a70*/  @!P0 FFMA.FTZ R8, R51, R57, R8 ;  /* 0x0000003933088223 */ /* 0x000fe20000010008 */
[----:B------:R-:W-:Y:S02]  /*6a80*/  @!P0 F2FP.BF16.F32.PACK_AB R141, R4, R3 ;  /* 0x00000003048d823e */ /* 0x000fe400000010ff */
[----:B------:R-:W-:Y:S02]  /*6a90*/  @!P0 F2FP.BF16.F32.PACK_AB R142, R6, R5 ;  /* 0x00000005068e823e */ /* 0x000fe400000010ff */
[----:B------:R-:W-:Y:S01]  /*6aa0*/  @!P0 F2FP.BF16.F32.PACK_AB R143, R8, R7 ;  /* 0x00000007088f823e */ /* 0x000fe200000010ff */
[----:B------:R-:W-:Y:S01]  /*6ab0*/  @!P0 IMAD.MOV.U32 R65, RZ, RZ, R141 ;  /* 0x000000ffff418224 */ /* 0x000fe200078e008d */
[----:B------:R-:W-:Y:S03]  /*6ac0*/  @!P0 MOV R66, R142 ;  /* 0x0000008e00428202 */ /* 0x000fe60000000f00 */
[----:B------:R-:W-:Y:S01]  /*6ad0*/  @!P0 IMAD.MOV.U32 R67, RZ, RZ, R143 ;  /* 0x000000ffff438224 */ /* 0x000fe200078e008f */
[----:B------:R-:W-:Y:S04]  /*6ae0*/  @!P1 ISETP.GE.U32.AND P0, PT, R19, R26, PT ;  /* 0x0000001a1300920c */ /* 0x000fe80003f06070 */
[----:B------:R-:W-:Y:S01]  /*6af0*/  @!P1 SEL R139, R139, 0x40, P0 ;  /* 0x000000408b8b9807 */ /* 0x000fe20000000000 */
[----:B------:R2:W-:Y:S01]  /*6b00*/  STG.E.128 desc[UR6][R90.64], R64 ;  /* 0x000000405a007986 */ /* 0x0005e2000c101d06 */
[----:B------:R-:W-:Y:S02]  /*6b10*/  @!P1 SEL R138, R138, RZ, P0 ;  /* 0x000000ff8a8a9207 */ /* 0x000fe40000000000 */
[C---:B------:R-:W-:Y:S02]  /*6b20*/  @!P1 SHF.L.U32 R141, R139.reuse, 0x1, RZ ;  /* 0x000000018b8d9819 */ /* 0x040fe400000006ff */
[----:B------:R-:W-:Y:S02]  /*6b30*/  @!P1 SEL R29, R26, R27, !P0 ;  /* 0x0000001b1a1d9207 */ /* 0x000fe40004000000 */
[----:B------:R-:W-:Y:S02]  /*6b40*/  @!P1 SHF.L.U64.HI R138, R139, 0x1, R138 ;  /* 0x000000018b8a9819 */ /* 0x000fe4000001028a */
[----:B------:R-:W-:Y:S01]  /*6b50*/  @!P1 IADD3 R142, P0, PT, R141, R94, RZ ;  /* 0x0000005e8d8e9210 */ /* 0x000fe20007f1e0ff */
[----:B------:R-:W-:Y:S04]  /*6b60*/  @!P1 IMAD.WIDE R46, R29, 0x2, R16 ;  /* 0x000000021d2e9825 */ /* 0x000fe800078e0210 */
[C---:B------:R-:W-:Y:S01]  /*6b70*/  @!P1 IMAD.X R143, R138.reuse, 0x1, R95, P0 ;  /* 0x000000018a8f9824 */ /* 0x040fe200000e065f */
[----:B------:R-:W-:Y:S01]  /*6b80*/  @!P1 IADD3 R48, P0, PT, R141, R96, RZ ;  /* 0x000000608d309210 */ /* 0x000fe20007f1e0ff */
[----:B------:R-:W3:Y:S03]  /*6b90*/  @!P1 LDG.E.128 R28, desc[UR6][R46.64+0x80] ;  /* 0x000080062e1c9981 */ /* 0x000ee6000c1e1d00 */
[----:B------:R-:W-:Y:S02]  /*6ba0*/  @!P1 IADD3.X R49, PT, PT, R138, R97, RZ, P0, !PT ;  /* 0x000000618a319210 */ /* 0x000fe400007fe4ff */
[----:B------:R-:W-:Y:S03]  /*6bb0*/  ISETP.GE.U32.OR P0, PT, R19, R26, P1 ;  /* 0x0000001a1300720c */ /* 0x000fe60000f06470 */
[----:B------:R-:W4:Y:S08]  /*6bc0*/  @!P1 LDG.E.128 R140, desc[UR6][R142.64] ;  /* 0x000000068e8c9981 */ /* 0x000f30000c1e1d00 */
[----:B------:R-:W5:Y:S08]  /*6bd0*/  @!P1 LDG.E.128 R56, desc[UR6][R48.64] ;  /* 0x0000000630389981 */ /* 0x000f70000c1e1d00 */
[----:B--2---:R-:W2:Y:S01]  /*6be0*/  LDG.E.128 R64, desc[UR6][R16.64+0x80] ;  /* 0x0000800610407981 */ /* 0x004ea2000c1e1d00 */
        /* <DEDUP_REMOVED lines=22> */
[C---:B--2---:R-:W-:Y:S01]  /*6d50*/  @!P1 LOP3.LUT R49, R64.reuse, 0xffff0000, RZ, 0xc0, !PT ;  /* 0xffff000040319812 */ /* 0x044fe200078ec0ff */
[----:B------:R-:W-:Y:S01]  /*6d60*/  @!P1 IMAD.U32 R48, R64, 0x10000, RZ ;  /* 0x0001000040309824 */ /* 0x000fe200078e00ff */
        /* <DEDUP_REMOVED lines=16> */
[----:B------:R-:W-:Y:S01]  /*6e70*/  @!P1 SHF.L.U32 R50, R67, 0x10, RZ ;  /* 0x0000001043329819 */ /* 0x000fe200000006ff */
[----:B------:R-:W-:Y:S01]  /*6e80*/  @!P0 FADD.FTZ R32, -R32, -RZ ;  /* 0x800000ff20208221 */ /* 0x000fe20000010100 */
[----:B------:R-:W-:Y:S01]  /*6e90*/  @!P1 LOP3.LUT R57, R59, 0xffff0000, RZ, 0xc0, !PT ;  /* 0xffff00003b399812 */ /* 0x000fe200078ec0ff */
[----:B------:R-:W-:Y:S01]  /*6ea0*/  @!P1 IMAD.U32 R48, R66, 0x10000, RZ ;  /* 0x0001000042309824 */ /* 0x000fe200078e00ff */
[----:B------:R-:W-:Y:S01]  /*6eb0*/  @!P1 F2FP.BF16.F32.PACK_AB R138, R10, R9 ;  /* 0x000000090a8a923e */ /* 0x000fe200000010ff */
        /* <DEDUP_REMOVED lines=20> */
.L_x_2221:
[----:B--2---:R-:W-:Y:S05]  /*7000*/  BSYNC.RECONVERGENT B0 ;  /* 0x0000000000007941 */ /* 0x004fea0003800200 */
.L_x_2220:
[----:B------:R-:W-:Y:S04]  /*7010*/  BSSY.RECONVERGENT B0, `(.L_x_2222) ;  /* 0x00000af000007945 */ /* 0x000fe80003800200 */
[----:B------:R-:W-:Y:S05]  /*7020*/  @P3 BRA `(.L_x_2223) ;  /* 0x0000000800b43947 */ /* 0x000fea0003800000 */
[C---:B------:R-:W-:Y:S04]  /*7030*/  LEA R36, P0, R103.reuse, R18, 0x1 ;  /* 0x0000001267247211 */ /* 0x040fe800078008ff */
[----:B------:R-:W-:Y:S02]  /*7040*/  LEA.HI.X R37, R103, R17, R102, 0x1, P0 ;  /* 0x0000001167257211 */ /* 0x000fe400000f0c66 */
[C---:B------:R-:W-:Y:S03]  /*7050*/  LEA R138, P0, R75.reuse, R90, 0x1 ;  /* 0x0000005a4b8a7211 */ /* 0x040fe600078008ff */
[----:B----4-:R-:W2:Y:S01]  /*7060*/  LDG.E.128 R64, desc[UR6][R36.64] ;  /* 0x0000000624407981 */ /* 0x010ea2000c1e1d00 */
[----:B------:R-:W-:Y:S02]  /*7070*/  LEA.HI.X R139, R75, R91, R70, 0x1, P0 ;  /* 0x0000005b4b8b7211 */ /* 0x000fe400000f0c46 */
[C---:B------:R-:W-:Y:S11]  /*7080*/  ISETP.GE.AND P0, PT, R22.reuse, R21, PT ;  /* 0x000000151600720c */ /* 0x040ff60003f06270 */
[----:B------:R-:W-:Y:S02]  /*7090*/  @!UPT UIADD3 URZ, UPT, UPT, URZ, URZ, URZ ;  /* 0x000000fffffff290 */ /* 0x000fe4000fffe0ff */
[----:B------:R-:W-:Y:S04]  /*70a0*/  @!P0 ISETP.GE.U32.AND P1, PT, R22, R26, PT ;  /* 0x0000001a1600820c */ /* 0x000fe80003f26070 */
[----:B------:R-:W-:Y:S02]  /*70b0*/  @!P0 SEL R140, R27, RZ, P1 ;  /* 0x000000ff1b8c8207 */ /* 0x000fe40000800000 */
[----:B------:R-:W-:Y:S02]  /*70c0*/  @!P0 SEL R141, R135, RZ, P1 ;  /* 0x000000ff878d8207 */ /* 0x000fe40000800000 */
[----:B---3--:R-:W-:Y:S02]  /*70d0*/  @!P0 SEL R29, R26, R27, !P1 ;  /* 0x0000001b1a1d8207 */ /* 0x008fe40004800000 */
        /* <DEDUP_REMOVED lines=12> */
[----:B------:R5:W4:Y:S01]  /*71a0*/  @!P0 LDG.E.128 R56, desc[UR6][R50.64] ;  /* 0x0000000632388981 */ /* 0x000b22000c1e1d00 */
[C---:B--2---:R-:W-:Y:S01]  /*71b0*/  @!P0 SHF.L.U32 R47, R64.reuse, 0x10, RZ ;  /* 0x00000010402f8819 */ /* 0x044fe200000006ff */
[----:B------:R-:W-:Y:S01]  /*71c0*/  @!P0 IMAD.U32 R54, R65, 0x10000, RZ ;  /* 0x0001000041368824 */ /* 0x000fe200078e00ff */
[----:B-----5:R-:W-:Y:S02]  /*71d0*/  @!P0 LOP3.LUT R51, R64, 0xffff0000, RZ, 0xc0, !PT ;  /* 0xffff000040338812 */ /* 0x020fe400078ec0ff */
[----:B---3--:R-:W-:Y:S01]  /*71e0*/  @!P0 SHF.L.U32 R46, R28, 0x10, RZ ;  /* 0x000000101c2e8819 */ /* 0x008fe200000006ff */
[----:B------:R-:W-:Y:S01]  /*71f0*/  @!P0 IMAD.U32 R40, R30, 0x10000, RZ ;  /* 0x000100001e288824 */ /* 0x000fe200078e00ff */
[----:B------:R-:W-:Y:S01]  /*7200*/  @!P0 LOP3.LUT R44, R28, 0xffff0000, RZ, 0xc0, !PT ;  /* 0xffff00001c2c8812 */ /* 0x000fe200078ec0ff */
        /* <DEDUP_REMOVED lines=14> */
[----:B------:R-:W-:Y:S01]  /*72f0*/  @!P0 FMUL.FTZ R0, R46, R45 ;  /* 0x0000002d2e008220 */ /* 0x000fe20000410000 */
[C---:B------:R-:W-:Y:S01]  /*7300*/  @!P0 LOP3.LUT R52, R56.reuse, 0xffff0000, RZ, 0xc0, !PT ;  /* 0xffff000038348812 */ /* 0x040fe200078ec0ff */
[----:B------:R-:W-:Y:S01]  /*7310*/  @!P0 IMAD.U32 R50, R56, 0x10000, RZ ;  /* 0x0001000038328824 */ /* 0x000fe200078e00ff */
[----:B------:R-:W-:Y:S01]  /*7320*/  @!P0 LOP3.LUT R55, R57, 0xffff0000, RZ, 0xc0, !PT ;  /* 0xffff000039378812 */ /* 0x000fe200078ec0ff */
[----:B------:R-:W-:Y:S01]  /*7330*/  @!P1 FADD.FTZ R39, -R39, -RZ ;  /* 0x800000ff27279221 */ /* 0x000fe20000010100 */
[----:B------:R-:W-:Y:S02]  /*7340*/  @!P0 IMAD.U32 R33, R143, 0x10000, RZ ;  /* 0x000100008f218824 */ /* 0x000fe400078e00ff */
[----:B------:R-:W-:Y:S01]  /*7350*/  @!P0 FMUL.FTZ R2, R44, R41 ;  /* 0x000000292c028220 */ /* 0x000fe20000410000 */
[----:B------:R-:W-:Y:S01]  /*7360*/  @!P1 FADD.FTZ R38, -R38, -RZ ;  /* 0x800000ff26269221 */ /* 0x000fe20000010100 */
[----:B------:R-:W-:Y:S01]  /*7370*/  @!P1 FADD.FTZ R35, -R35, -RZ ;  /* 0x800000ff23239221 */ /* 0x000fe20000010100 */
[----:B------:R-:W-:Y:S01]  /*7380*/  @!P0 FMUL.FTZ R3, R42, R39 ;  /* 0x000000272a038220 */ /* 0x000fe20000410000 */
[----:B------:R-:W-:Y:S01]  /*7390*/  @!P0 IMAD.U32 R53, R57, 0x10000, RZ ;  /* 0x0001000039358824 */ /* 0x000fe200078e00ff */
[----:B------:R-:W-:Y:S01]  /*73a0*/  @!P0 LOP3.LUT R57, R58, 0xffff0000, RZ, 0xc0, !PT ;  /* 0xffff00003a398812 */ /* 0x000fe200078ec0ff */
[----:B------:R-:W-:Y:S01]  /*73b0*/  @!P0 FFMA.FTZ R0, R47, R50, R0 ;  /* 0x000000322f008223 */ /* 0x000fe20000010000 */
[----:B------:R-:W-:Y:S01]  /*73c0*/  @!P0 LOP3.LUT R47, R65, 0xffff0000, RZ, 0xc0, !PT ;  /* 0xffff0000412f8812 */ /* 0x000fe200078ec0ff */
[----:B------:R-:W-:Y:S01]  /*73d0*/  @!P1 FADD.FTZ R34, -R34, -RZ ;  /* 0x800000ff22229221 */ /* 0x000fe20000010100 */
[----:B------:R-:W-:Y:S01]  /*73e0*/  @!P1 FADD.FTZ R33, -R33, -RZ ;  /* 0x800000ff21219221 */ /* 0x000fe20000010100 */
[----:B------:R-:W-:Y:S01]  /*73f0*/  @!P1 FADD.FTZ R32, -R32, -RZ ;  /* 0x800000ff20209221 */ /* 0x000fe20000010100 */
[----:B------:R-:W-:Y:S01]  /*7400*/  @!P0 FMUL.FTZ R4, R43, R38 ;  /* 0x000000262b048220 */ /* 0x000fe20000410000 */
[----:B------:R-:W-:Y:S01]  /*7410*/  @!P0 FFMA.FTZ R2, R51, R52, R2 ;  /* 0x0000003433028223 */ /* 0x000fe20000010002 */
[----:B------:R-:W-:Y:S01]  /*7420*/  @!P0 LOP3.LUT R51, R66, 0xffff0000, RZ, 0xc0, !PT ;  /* 0xffff000042338812 */ /* 0x000fe200078ec0ff */
[----:B------:R-:W-:Y:S01]  /*7430*/  @!P0 IMAD.U32 R56, R58, 0x10000, RZ ;  /* 0x000100003a388824 */ /* 0x000fe200078e00ff */
[C---:B------:R-:W-:Y:S01]  /*7440*/  @!P0 SHF.L.U32 R58, R59.reuse, 0x10, RZ ;  /* 0x000000103b3a8819 */ /* 0x040fe200000006ff */
[----:B------:R-:W-:Y:S01]  /*7450*/  @!P0 FMUL.FTZ R5, R40, R35 ;  /* 0x0000002328058220 */ /* 0x000fe20000410000 */
[----:B------:R-:W-:Y:S01]  /*7460*/  @!P0 LOP3.LUT R59, R59, 0xffff0000, RZ, 0xc0, !PT ;  /* 0xffff00003b3b8812 */ /* 0x000fe200078ec0ff */
[----:B------:R-:W-:Y:S01]  /*7470*/  @!P0 IMAD.U32 R50, R66, 0x10000, RZ ;  /* 0x0001000042328824 */ /* 0x000fe200078e00ff */
[----:B------:R-:W-:Y:S01]  /*7480*/  @!P0 F2FP.BF16.F32.PACK_AB R140, R2, R0 ;  /* 0x00000000028c823e */ /* 0x000fe200000010ff */
[----:B------:R-:W-:Y:S01]  /*7490*/  @!P0 FMUL.FTZ R6, R29, R34 ;  /* 0x000000221d068220 */ /* 0x000fe20000410000 */
[----:B------:R-:W-:Y:S01]  /*74a0*/  @!P0 FFMA.FTZ R3, R54, R53, R3 ;  /* 0x0000003536038223 */ /* 0x000fe20000010003 */
[C---:B------:R-:W-:Y:S01]  /*74b0*/  @!P0 LOP3.LUT R53, R67.reuse, 0xffff0000, RZ, 0xc0, !PT ;  /* 0xffff000043358812 */ /* 0x040fe200078ec0ff */
[----:B------:R-:W-:Y:S01]  /*74c0*/  @!P0 FMUL.FTZ R7, R28, R33 ;  /* 0x000000211c078220 */ /* 0x000fe20000410000 */
[----:B------:R-:W-:Y:S01]  /*74d0*/  @!P0 MOV R64, R140 ;  /* 0x0000008c00408202 */ /* 0x000fe20000000f00 */
[----:B------:R-:W-:Y:S02]  /*74e0*/  @!P0 IMAD.U32 R52, R67, 0x10000, RZ ;  /* 0x0001000043348824 */ /* 0x000fe400078e00ff */
[----:B------:R-:W-:Y:S01]  /*74f0*/  @!P0 FMUL.FTZ R8, R31, R32 ;  /* 0x000000201f088220 */ /* 0x000fe20000410000 */
        /* <DEDUP_REMOVED lines=8> */
[----:B------:R-:W-:Y:S02]  /*7580*/  @!P0 IMAD.MOV.U32 R65, RZ, RZ, R141 ;  /* 0x000000ffff418224 */ /* 0x000fe400078e008d */
[----:B------:R-:W-:Y:S01]  /*7590*/  @!P0 IMAD.MOV.U32 R66, RZ, RZ, R142 ;  /* 0x000000ffff428224 */ /* 0x000fe200078e008e */
[----:B------:R-:W-:Y:S02]  /*75a0*/  @!P0 MOV R67, R143 ;  /* 0x0000008f00438202 */ /* 0x000fe40000000f00 */
[C---:B------:R-:W-:Y:S03]  /*75b0*/  ISETP.GE.AND P0, PT, R19.reuse, R21, PT ;  /* 0x000000151300720c */ /* 0x040fe60003f06270 */
[----:B------:R2:W-:Y:S10]  /*75c0*/  STG.E.128 desc[UR6][R138.64], R64 ;  /* 0x000000408a007986 */ /* 0x0005f4000c101d06 */
        /* <DEDUP_REMOVED lines=10> */
[C---:B------:R-:W-:Y:S02]  /*7670*/  @!P0 IADD3 R144, P1, PT, R141.reuse, R94, RZ ;  /* 0x0000005e8d908210 */ /* 0x040fe40007f3e0ff */
[----:B--2---:R-:W2:Y:S02]  /*7680*/  LDG.E.128 R64, desc[UR6][R36.64+0x80] ;  /* 0x0000800624407981 */ /* 0x004ea4000c1e1d00 */
[C---:B------:R-:W-:Y:S02]  /*7690*/  @!P0 IADD3.X R145, PT, PT, R140.reuse, R95, RZ, P1, !PT ;  /* 0x0000005f8c918210 */ /* 0x040fe40000ffe4ff */
[----:B------:R-:W-:Y:S05]  /*76a0*/  @!P0 IADD3 R50, P1, PT, R141, R96, RZ ;  /* 0x000000608d328210 */ /* 0x000fea0007f3e0ff */
[----:B------:R-:W-:Y:S01]  /*76b0*/  @!P0 IMAD.X R51, R140, 0x1, R97, P1 ;  /* 0x000000018c338824 */ /* 0x000fe200008e0661 */
[----:B------:R-:W-:Y:S01]  /*76c0*/  ISETP.GE.U32.OR P1, PT, R19, R26, P0 ;  /* 0x0000001a1300720c */ /* 0x000fe20000726470 */
[----:B------:R-:W4:Y:S08]  /*76d0*/  @!P0 LDG.E.128 R140, desc[UR6][R144.64+0x80] ;  /* 0x00008006908c8981 */ /* 0x000f30000c1e1d00 */
[----:B------:R2:W5:Y:S01]  /*76e0*/  @!P0 LDG.E.128 R56, desc[UR6][R50.64+0x80] ;  /* 0x0000800632388981 */ /* 0x000562000c1e1d00 */
[C---:B---3--:R-:W-:Y:S01]  /*76f0*/  @!P0 SHF.L.U32 R46, R28.reuse, 0x10, RZ ;  /* 0x000000101c2e8819 */ /* 0x048fe200000006ff */
[C---:B------:R-:W-:Y:S01]  /*7700*/  @!P0 IMAD.U32 R44, R29.reuse, 0x10000, RZ ;  /* 0x000100001d2c8824 */ /* 0x040fe200078e00ff */
[----:B------:R-:W-:Y:S01]  /*7710*/  @!P0 LOP3.LUT R45, R28, 0xffff0000, RZ, 0xc0, !PT ;  /* 0xffff00001c2d8812 */ /* 0x000fe200078ec0ff */
[C---:B------:R-:W-:Y:S01]  /*7720*/  @!P0 IMAD.U32 R42, R30.reuse, 0x10000, RZ ;  /* 0x000100001e2a8824 */ /* 0x040fe200078e00ff */
[----:B------:R-:W-:Y:S02]  /*7730*/  @!P0 LOP3.LUT R43, R29, 0xffff0000, RZ, 0xc0, !PT ;  /* 0xffff00001d2b8812 */ /* 0x000fe400078ec0ff */
[----:B------:R-:W-:Y:S02]  /*7740*/  @!P0 LOP3.LUT R29, R30, 0xffff0000, RZ, 0xc0, !PT ;  /* 0xffff00001e1d8812 */ /* 0x000fe400078ec0ff */
[C---:B--2---:R-:W-:Y:S01]  /*7750*/  @!P0 LOP3.LUT R51, R64.reuse, 0xffff0000, RZ, 0xc0, !PT ;  /* 0xffff000040338812 */ /* 0x044fe200078ec0ff */
[----:B------:R-:W-:Y:S01]  /*7760*/  @!P0 IMAD.U32 R50, R64, 0x10000, RZ ;  /* 0x0001000040328824 */ /* 0x000fe200078e00ff */
[----:B------:R-:W-:Y:S02]  /*7770*/  @!P0 SHF.L.U32 R54, R65, 0x10, RZ ;  /* 0x0000001041368819 */ /* 0x000fe400000006ff */
        /* <DEDUP_REMOVED lines=16> */
[----:B------:R-:W-:Y:S01]  /*7880*/  @!P0 LOP3.LUT R55, R57, 0xffff0000, RZ, 0xc0, !PT ;  /* 0xffff000039378812 */ /* 0x000fe200078ec0ff */
[----:B------:R-:W-:Y:S01]  /*7890*/  @!P0 IMAD.U32 R33, R143, 0x10000, RZ ;  /* 0x000100008f218824 */ /* 0x000fe200078e00ff */
[----:B------:R-:W-:Y:S01]  /*78a0*/  @!P0 LOP3.LUT R57, R58, 0xffff0000, RZ, 0xc0, !PT ;  /* 0xffff00003a398812 */ /* 0x000fe200078ec0ff */
[----:B------:R-:W-:Y:S01]  /*78b0*/  @!P0 FMUL.FTZ R10, R45, R40 ;  /* 0x000000282d0a8220 */ /* 0x000fe20000410000 */
[----:B------:R-:W-:Y:S01]  /*78c0*/  @!P1 FADD.FTZ R38, -R38, -RZ ;  /* 0x800000ff26269221 */ /* 0x000fe20000010100 */
        /* <DEDUP_REMOVED lines=35> */
.L_x_2223:
[----:B------:R-:W-:Y:S05]  /*7b00*/  BSYNC.RECONVERGENT B0 ;  /* 0x0000000000007941 */ /* 0x000fea0003800200 */
.L_x_2222:
[----:B------:R-:W-:Y:S01]  /*7b10*/  ISETP.NE.AND P0, PT, R137, RZ, PT ;  /* 0x000000ff8900720c */ /* 0x000fe20003f05270 */
[----:B------:R-:W-:Y:S11]  /*7b20*/  BSSY.RECONVERGENT B0, `(.L_x_2224) ;  /* 0x00000b2000007945 */ /* 0x000ff60003800200 */
[----:B------:R-:W-:Y:S01]  /*7b30*/  @!UPT UIADD3 URZ, UPT, UPT, URZ, URZ, URZ ;  /* 0x000000fffffff290 */ /* 0x000fe2000fffe0ff */
[----:B------:R-:W-:Y:S05]  /*7b40*/  @!P0 BRA `(.L_x_2225) ;  /* 0x0000000800bc8947 */ /* 0x000fea0003800000 */
[----:B---3--:R-:W3:Y:S08]  /*7b50*/  LDC.64 R4, c[0x0][0x4a8] ;  /* 0x00012a00ff047b82 */ /* 0x008ef00000000a00 */
[----:B------:R-:W5:Y:S01]  /*7b60*/  LDC.64 R2, c[0x0][0x3b8] ;  /* 0x0000ee00ff027b82 */ /* 0x000f620000000a00 */
[C---:B---3--:R-:W-:Y:S04]  /*7b70*/  LEA R28, P0, R4.reuse, R18, 0x6 ;  /* 0x00000012041c7211 */ /* 0x048fe800078030ff */
[----:B------:R-:W-:Y:S02]  /*7b80*/  LEA.HI.X R29, R4, R17, R5, 0x6, P0 ;  /* 0x00000011041d7211 */ /* 0x000fe400000f3405 */
[C---:B-----5:R-:W-:Y:S03]  /*7b90*/  LEA R50, P0, R2.reuse, R90, 0x6 ;  /* 0x0000005a02327211 */ /* 0x060fe600078030ff */
[----:B------:R-:W3:Y:S01]  /*7ba0*/  LDG.E.128 R52, desc[UR6][R28.64] ;  /* 0x000000061c347981 */ /* 0x000ee2000c1e1d00 */
[----:B------:R-:W-:Y:S02]  /*7bb0*/  LEA.HI.X R51, R2, R91, R3, 0x6, P0 ;  /* 0x0000005b02337211 */ /* 0x000fe400000f3403 */
[C---:B------:R-:W-:Y:S11]  /*7bc0*/  ISETP.GE.AND P0, PT, R22.reuse, R21, PT ;  /* 0x000000151600720c */ /* 0x040ff60003f06270 */
[----:B------:R-:W-:Y:S02]  /*7bd0*/  @!UPT UIADD3 URZ, UPT, UPT, URZ, URZ, URZ ;  /* 0x000000fffffff290 */ /* 0x000fe4000fffe0ff */
[----:B------:R-:W-:Y:S04]  /*7be0*/  @!P0 ISETP.GE.U32.AND P1, PT, R22, R26, PT ;  /* 0x0000001a1600820c */ /* 0x000fe80003f26070 */
[----:B------:R-:W-:Y:S02]  /*7bf0*/  @!P0 SEL R5, R27, RZ, P1 ;  /* 0x000000ff1b058207 */ /* 0x000fe40000800000 */
[----:B------:R-:W-:Y:S02]  /*7c00*/  @!P0 SEL R0, R135, RZ, P1 ;  /* 0x000000ff87008207 */ /* 0x000fe40000800000 */
[----:B------:R-:W-:Y:S02]  /*7c10*/  @!P0 SEL R13, R26, R27, !P1 ;  /* 0x0000001b1a0d8207 */ /* 0x000fe40004800000 */
[----:B------:R-:W-:Y:S03]  /*7c20*/  @!P0 IADD3 R5, P1, PT, R116, R5, RZ ;  /* 0x0000000574058210 */ /* 0x000fe60007f3e0ff */
[----:B------:R-:W-:Y:S04]  /*7c30*/  @!P0 IMAD.WIDE R14, R13, 0x2, R28 ;  /* 0x000000020d0e8825 */ /* 0x000fe800078e021c */
[----:B------:R-:W-:Y:S02]  /*7c40*/  @!P0 IMAD.SHL.U32 R3, R5, 0x2, RZ ;  /* 0x0000000205038824 */ /* 0x000fe400078e00ff */
[----:B------:R-:W-:Y:S01]  /*7c50*/  @!P0 IMAD.X R0, R109, 0x1, R0, P1 ;  /* 0x000000016d008824 */ /* 0x000fe200008e0600 */
[----:B------:R-:W5:Y:S02]  /*7c60*/  @!P0 LDG.E.128 R12, desc[UR6][R14.64] ;  /* 0x000000060e0c8981 */ /* 0x000f64000c1e1d00 */
[----:B------:R-:W-:Y:S02]  /*7c70*/  @!P0 IADD3 R6, P1, PT, R3, R94, RZ ;  /* 0x0000005e03068210 */ /* 0x000fe40007f3e0ff */
[----:B------:R-:W-:Y:S04]  /*7c80*/  @!P0 SHF.L.U64.HI R0, R5, 0x1, R0 ;  /* 0x0000000105008819 */ /* 0x000fe80000010200 */
[C---:B------:R-:W-:Y:S02]  /*7c90*/  @!P0 IADD3.X R7, PT, PT, R0.reuse, R95, RZ, P1, !PT ;  /* 0x0000005f00078210 */ /* 0x040fe40000ffe4ff */
[----:B------:R-:W-:Y:S04]  /*7ca0*/  @!P0 IADD3 R38, P1, PT, R3, R96, RZ ;  /* 0x0000006003268210 */ /* 0x000fe80007f3e0ff */
[----:B------:R-:W4:Y:S01]  /*7cb0*/  @!P0 LDG.E.128 R4, desc[UR6][R6.64] ;  /* 0x0000000606048981 */ /* 0x000f22000c1e1d00 */
[----:B------:R-:W-:Y:S01]  /*7cc0*/  @!P0 IMAD.X R39, R0, 0x1, R97, P1 ;  /* 0x0000000100278824 */ /* 0x000fe200008e0661 */
[----:B------:R-:W-:Y:S06]  /*7cd0*/  ISETP.GE.U32.OR P1, PT, R22, R26, P0 ;  /* 0x0000001a1600720c */ /* 0x000fec0000726470 */
[----:B------:R3:W2:Y:S02]  /*7ce0*/  @!P0 LDG.E.128 R44, desc[UR6][R38.64] ;  /* 0x00000006262c8981 */ /* 0x0006a4000c1e1d00 */
[C---:B---3--:R-:W-:Y:S01]  /*7cf0*/  @!P0 SHF.L.U32 R39, R52.reuse, 0x10, RZ ;  /* 0x0000001034278819 */ /* 0x048fe200000006ff */
[----:B------:R-:W-:Y:S01]  /*7d00*/  @!P0 IMAD.U32 R40, R53, 0x10000, RZ ;  /* 0x0001000035288824 */ /* 0x000fe200078e00ff */
[----:B------:R-:W-:Y:S02]  /*7d10*/  @!P0 LOP3.LUT R41, R52, 0xffff0000, RZ, 0xc0, !PT ;  /* 0xffff000034298812 */ /* 0x000fe400078ec0ff */
[C---:B-----5:R-:W-:Y:S02]  /*7d20*/  @!P0 SHF.L.U32 R37, R12.reuse, 0x10, RZ ;  /* 0x000000100c258819 */ /* 0x060fe400000006ff */
[----:B------:R-:W-:Y:S01]  /*7d30*/  @!P0 LOP3.LUT R35, R12, 0xffff0000, RZ, 0xc0, !PT ;  /* 0xffff00000c238812 */ /* 0x000fe200078ec0ff */
[C---:B------:R-:W-:Y:S01]  /*7d40*/  @!P0 IMAD.U32 R12, R13.reuse, 0x10000, RZ ;  /* 0x000100000d0c8824 */ /* 0x040fe200078e00ff */
[----:B------:R-:W-:Y:S01]  /*7d50*/  @!P0 LOP3.LUT R33, R13, 0xffff0000, RZ, 0xc0, !PT ;  /* 0xffff00000d218812 */ /* 0x000fe200078ec0ff */
[----:B------:R-:W-:Y:S01]  /*7d60*/  @!P0 IMAD.U32 R13, R14, 0x10000, RZ ;  /* 0x000100000e0d8824 */ /* 0x000fe200078e00ff */
        /* <DEDUP_REMOVED lines=9> */
[----:B------:R-:W-:Y:S01]  /*7e00*/  @!P0 LOP3.LUT R9, R7, 0xffff0000, RZ, 0xc0, !PT ;  /* 0xffff000007098812 */ /* 0x000fe200078ec0ff */
[----:B------:R-:W-:Y:S01]  /*7e10*/  @!P0 FMUL.FTZ R0, R37, R34 ;  /* 0x0000002225008220 */ /* 0x000fe20000410000 */
[C---:B--2---:R-:W-:Y:S01]  /*7e20*/  @!P0 LOP3.LUT R38, R44.reuse, 0xffff0000, RZ, 0xc0, !PT ;  /* 0xffff00002c268812 */ /* 0x044fe200078ec0ff */
[----:B------:R-:W-:Y:S01]  /*7e30*/  @!P0 IMAD.U32 R36, R44, 0x10000, RZ ;  /* 0x000100002c248824 */ /* 0x000fe200078e00ff */
[----:B------:R-:W-:Y:S01]  /*7e40*/  @!P0 LOP3.LUT R6, R14, 0xffff0000, RZ, 0xc0, !PT ;  /* 0xffff00000e068812 */ /* 0x000fe200078ec0ff */
[----:B------:R-:W-:Y:S01]  /*7e50*/  @!P0 IMAD.U32 R10, R7, 0x10000, RZ ;  /* 0x00010000070a8824 */ /* 0x000fe200078e00ff */
[----:B------:R-:W-:Y:S01]  /*7e60*/  @!P0 SHF.L.U32 R7, R15, 0x10, RZ ;  /* 0x000000100f078819 */ /* 0x000fe200000006ff */
[----:B------:R-:W-:Y:S01]  /*7e70*/  @!P1 FADD.FTZ R31, -R31, -RZ ;  /* 0x800000ff1f1f9221 */ /* 0x000fe20000010100 */
[----:B------:R-:W-:Y:S01]  /*7e80*/  @!P0 LOP3.LUT R43, R45, 0xffff0000, RZ, 0xc0, !PT ;  /* 0xffff00002d2b8812 */ /* 0x000fe200078ec0ff */
[----:B------:R-:W-:Y:S01]  /*7e90*/  @!P0 FMUL.FTZ R2, R35, R32 ;  /* 0x0000002023028220 */ /* 0x000fe20000410000 */
[----:B------:R-:W-:Y:S01]  /*7ea0*/  @!P0 LOP3.LUT R48, R47, 0xffff0000, RZ, 0xc0, !PT ;  /* 0xffff00002f308812 */ /* 0x000fe200078ec0ff */
[----:B------:R-:W-:Y:S01]  /*7eb0*/  @!P1 FADD.FTZ R30, -R30, -RZ ;  /* 0x800000ff1e1e9221 */ /* 0x000fe20000010100 */
[----:B------:R-:W-:Y:S01]  /*7ec0*/  @!P1 FADD.FTZ R16, -R16, -RZ ;  /* 0x800000ff10109221 */ /* 0x000fe20000010100 */
[----:B------:R-:W-:Y:S01]  /*7ed0*/  @!P0 FFMA.FTZ R0, R39, R36, R0 ;  /* 0x0000002427008223 */ /* 0x000fe20000010000 */
[----:B------:R-:W-:Y:S01]  /*7ee0*/  @!P0 LOP3.LUT R39, R53, 0xffff0000, RZ, 0xc0, !PT ;  /* 0xffff000035278812 */ /* 0x000fe200078ec0ff */
[----:B------:R-:W-:Y:S01]  /*7ef0*/  @!P1 FADD.FTZ R11, -R11, -RZ ;  /* 0x800000ff0b0b9221 */ /* 0x000fe20000010100 */
[----:B------:R-:W-:Y:S01]  /*7f00*/  @!P0 IMAD.U32 R42, R45, 0x10000, RZ ;  /* 0x000100002d2a8824 */ /* 0x000fe200078e00ff */
[----:B------:R-:W-:Y:S01]  /*7f10*/  @!P0 LOP3.LUT R45, R46, 0xffff0000, RZ, 0xc0, !PT ;  /* 0xffff00002e2d8812 */ /* 0x000fe200078ec0ff */
[----:B------:R-:W-:Y:S01]  /*7f20*/  @!P0 FMUL.FTZ R3, R12, R31 ;  /* 0x0000001f0c038220 */ /* 0x000fe20000410000 */
[----:B------:R-:W-:Y:S01]  /*7f30*/  @!P1 FADD.FTZ R10, -R10, -RZ ;  /* 0x800000ff0a0a9221 */ /* 0x000fe20000010100 */
[----:B------:R-:W-:Y:S01]  /*7f40*/  @!P0 FMUL.FTZ R4, R33, R30 ;  /* 0x0000001e21048220 */ /* 0x000fe20000410000 */
[----:B------:R-:W-:Y:S01]  /*7f50*/  @!P0 FFMA.FTZ R2, R41, R38, R2 ;  /* 0x0000002629028223 */ /* 0x000fe20000010002 */
[----:B------:R-:W-:Y:S01]  /*7f60*/  @!P0 LOP3.LUT R41, R54, 0xffff0000, RZ, 0xc0, !PT ;  /* 0xffff000036298812 */ /* 0x000fe200078ec0ff */
[----:B------:R-:W-:Y:S01]  /*7f70*/  @!P1 FADD.FTZ R9, -R9, -RZ ;  /* 0x800000ff09099221 */ /* 0x000fe20000010100 */
[----:B------:R-:W-:Y:S01]  /*7f80*/  @!P0 IMAD.U32 R44, R46, 0x10000, RZ ;  /* 0x000100002e2c8824 */ /* 0x000fe200078e00ff */
[----:B------:R-:W-:Y:S01]  /*7f90*/  @!P0 SHF.L.U32 R46, R47, 0x10, RZ ;  /* 0x000000102f2e8819 */ /* 0x000fe200000006ff */
[----:B------:R-:W-:Y:S01]  /*7fa0*/  @!P0 FMUL.FTZ R5, R13, R16 ;  /* 0x000000100d058220 */ /* 0x000fe20000410000 */
[----:B------:R-:W-:Y:S01]  /*7fb0*/  @!P0 LOP3.LUT R47, R55, 0xffff0000, RZ, 0xc0, !PT ;  /* 0xffff0000372f8812 */ /* 0x000fe200078ec0ff */
[----:B------:R-:W-:Y:S01]  /*7fc0*/  @!P0 IMAD.U32 R36, R54, 0x10000, RZ ;  /* 0x0001000036248824 */ /* 0x000fe200078e00ff */
[----:B------:R-:W-:Y:S01]  /*7fd0*/  @!P0 F2FP.BF16.F32.PACK_AB R0, R2, R0 ;  /* 0x000000000200823e */ /* 0x000fe200000010ff */
[----:B------:R-:W-:Y:S01]  /*7fe0*/  @!P0 FMUL.FTZ R6, R6, R11 ;  /* 0x0000000b06068220 */ /* 0x000fe20000410000 */
[----:B------:R-:W-:Y:S01]  /*7ff0*/  @!P0 FFMA.FTZ R3, R40, R42, R3 ;  /* 0x0000002a28038223 */ /* 0x000fe20000010003 */
[----:B------:R-:W-:Y:S01]  /*8000*/  @!P0 FMUL.FTZ R7, R7, R10 ;  /* 0x0000000a07078220 */ /* 0x000fe20000410000 */
[----:B------:R-:W-:Y:S01]  /*8010*/  @!P0 MOV R52, R0 ;  /* 0x0000000000348202 */ /* 0x000fe20000000f00 */
[----:B------:R-:W-:Y:S02]  /*8020*/  @!P0 IMAD.U32 R38, R55, 0x10000, RZ ;  /* 0x0001000037268824 */ /* 0x000fe400078e00ff */
[----:B------:R-:W-:Y:S01]  /*8030*/  @!P0 FFMA.FTZ R4, R39, R43, R4 ;  /* 0x0000002b27048223 */ /* 0x000fe20000010004 */
[----:B------:R-:W-:Y:S01]  /*8040*/  @!P0 FMUL.FTZ R8, R8, R9 ;  /* 0x0000000908088220 */ /* 0x000fe20000410000 */
[----:B------:R-:W-:Y:S01]  /*8050*/  @!P0 FFMA.FTZ R5, R36, R44, R5 ;  /* 0x0000002c24058223 */ /* 0x000fe20000010005 */
[----:B------:R-:W-:Y:S01]  /*8060*/  @!P0 FFMA.FTZ R6, R41, R45, R6 ;  /* 0x0000002d29068223 */ /* 0x000fe20000010006 */
[----:B------:R-:W-:Y:S01]  /*8070*/  @!P0 FFMA.FTZ R7, R38, R46, R7 ;  /* 0x0000002e26078223 */ /* 0x000fe20000010007 */
[----:B------:R-:W-:Y:S01]  /*8080*/  @!P0 F2FP.BF16.F32.PACK_AB R3, R4, R3 ;  /* 0x000000030403823e */ /* 0x000fe200000010ff */
[----:B------:R-:W-:Y:S02]  /*8090*/  @!P0 FFMA.FTZ R8, R47, R48, R8 ;  /* 0x000000302f088223 */ /* 0x000fe40000010008 */
[----:B------:R-:W-:Y:S02]  /*80a0*/  @!P0 F2FP.BF16.F32.PACK_AB R5, R6, R5 ;  /* 0x000000050605823e */ /* 0x000fe400000010ff */
[----:B------:R-:W-:Y:S01]  /*80b0*/  @!P0 IMAD.MOV.U32 R53, RZ, RZ, R3 ;  /* 0x000000ffff358224 */ /* 0x000fe200078e0003 */
[----:B------:R-:W-:Y:S02]  /*80c0*/  @!P0 F2FP.BF16.F32.PACK_AB R8, R8, R7 ;  /* 0x000000070808823e */ /* 0x000fe400000010ff */
[----:B------:R-:W-:Y:S02]  /*80d0*/  @!P0 IMAD.MOV.U32 R54, RZ, RZ, R5 ;  /* 0x000000ffff368224 */ /* 0x000fe400078e0005 */
[----:B------:R-:W-:Y:S02]  /*80e0*/  @!P0 MOV R55, R8 ;  /* 0x0000000800378202 */ /* 0x000fe40000000f00 */
[C---:B------:R-:W-:Y:S03]  /*80f0*/  ISETP.GE.AND P0, PT, R19.reuse, R21, PT ;  /* 0x000000151300720c */ /* 0x040fe60003f06270 */
[----:B------:R2:W-:Y:S10]  /*8100*/  STG.E.128 desc[UR6][R50.64], R52 ;  /* 0x0000003432007986 */ /* 0x0005f4000c101d06 */
[----:B------:R-:W-:Y:S04]  /*8110*/  @!P0 ISETP.GE.U32.AND P1, PT, R19, R26, PT ;  /* 0x0000001a1300820c */ /* 0x000fe80003f26070 */
[----:B------:R-:W-:Y:S02]  /*8120*/  @!P0 SEL R7, R27, RZ, P1 ;  /* 0x000000ff1b078207 */ /* 0x000fe40000800000 */
[----:B------:R-:W-:Y:S02]  /*8130*/  @!P0 SEL R0, R135, RZ, P1 ;  /* 0x000000ff87008207 */ /* 0x000fe40000800000 */
[----:B------:R-:W-:Y:S02]  /*8140*/  @!P0 SEL R5, R26, R27, !P1 ;  /* 0x0000001b1a058207 */ /* 0x000fe40004800000 */
[----:B------:R-:W-:Y:S05]  /*8150*/  @!P0 IADD3 R7, P1, PT, R116, R7, RZ ;  /* 0x0000000774078210 */ /* 0x000fea0007f3e0ff */
[----:B------:R-:W-:Y:S02]  /*8160*/  @!P0 IMAD.X R0, R109, 0x1, R0, P1 ;  /* 0x000000016d008824 */ /* 0x000fe400008e0600 */
[C---:B------:R-:W-:Y:S03]  /*8170*/  @!P0 IMAD.SHL.U32 R3, R7.reuse, 0x2, RZ ;  /* 0x0000000207038824 */ /* 0x040fe600078e00ff */
[----:B------:R-:W-:Y:S01]  /*8180*/  @!P0 SHF.L.U64.HI R0, R7, 0x1, R0 ;  /* 0x0000000107008819 */ /* 0x000fe20000010200 */
[----:B------:R-:W-:Y:S01]  /*8190*/  @!P0 IMAD.WIDE R6, R5, 0x2, R28 ;  /* 0x0000000205068825 */ /* 0x000fe200078e021c */
[C---:B------:R-:W-:Y:S01]  /*81a0*/  @!P0 IADD3 R40, P1, PT, R3.reuse, R94, RZ ;  /* 0x0000005e03288210 */ /* 0x040fe20007f3e0ff */
[----:B--2---:R-:W2:Y:S03]  /*81b0*/  LDG.E.128 R52, desc[UR6][R28.64+0x80] ;  /* 0x000080061c347981 */ /* 0x004ea6000c1e1d00 */
[C---:B------:R-:W-:Y:S02]  /*81c0*/  @!P0 IADD3.X R41, PT, PT, R0.reuse, R95, RZ, P1, !PT ;  /* 0x0000005f00298210 */ /* 0x040fe40000ffe4ff */
[----:B------:R-:W-:Y:S03]  /*81d0*/  @!P0 IADD3 R38, P1, PT, R3, R96, RZ ;  /* 0x0000006003268210 */ /* 0x000fe60007f3e0ff */
[----:B------:R-:W3:Y:S02]  /*81e0*/  @!P0 LDG.E.128 R4, desc[UR6][R6.64+0x80] ;  /* 0x0000800606048981 */ /* 0x000ee4000c1e1d00 */
[----:B------:R-:W-:Y:S01]  /*81f0*/  @!P0 IMAD.X R39, R0, 0x1, R97, P1 ;  /* 0x0000000100278824 */ /* 0x000fe200008e0661 */
[----:B------:R-:W-:Y:S05]  /*8200*/  ISETP.GE.U32.OR P1, PT, R19, R26, P0 ;  /* 0x0000001a1300720c */ /* 0x000fea0000726470 */
[----:B------:R-:W4:Y:S08]  /*8210*/  @!P0 LDG.E.128 R40, desc[UR6][R40.64+0x80] ;  /* 0x0000800628288981 */ /* 0x000f30000c1e1d00 */
[----:B------:R2:W5:Y:S02]  /*8220*/  @!P0 LDG.E.128 R44, desc[UR6][R38.64+0x80] ;  /* 0x00008006262c8981 */ /* 0x000564000c1e1d00 */
[----:B--2---:R-:W-:Y:S01]  /*8230*/  @!P0 IMAD.U32 R39, R52, 0x10000, RZ ;  /* 0x0001000034278824 */ /* 0x004fe200078e00ff */
[----:B---3--:R-:W-:Y:S01]  /*8240*/  @!P0 SHF.L.U32 R33, R4, 0x10, RZ ;  /* 0x0000001004218819 */ /* 0x008fe200000006ff */
[----:B------:R-:W-:Y:S01]  /*8250*/  @!P0 IMAD.U32 R16, R6, 0x10000, RZ ;  /* 0x0001000006108824 */ /* 0x000fe200078e00ff */
[----:B------:R-:W-:Y:S01]  /*8260*/  @!P0 LOP3.LUT R31, R4, 0xffff0000, RZ, 0xc0, !PT ;  /* 0xffff0000041f8812 */ /* 0x000fe200078ec0ff */
[C---:B------:R-:W-:Y:S01]  /*8270*/  @!P0 IMAD.U32 R4, R5.reuse, 0x10000, RZ ;  /* 0x0001000005048824 */ /* 0x040fe200078e00ff */
        /* <DEDUP_REMOVED lines=14> */
[----:B------:R-:W-:Y:S01]  /*8360*/  @!P0 LOP3.LUT R41, R52, 0xffff0000, RZ, 0xc0, !PT ;  /* 0xffff000034298812 */ /* 0x000fe200078ec0ff */
[----:B------:R-:W-:Y:S01]  /*8370*/  @!P0 IMAD.U32 R9, R43, 0x10000, RZ ;  /* 0x000100002b098824 */ /* 0x000fe200078e00ff */
[----:B------:R-:W-:Y:S01]  /*8380*/  @!P0 SHF.L.U32 R14, R7, 0x10, RZ ;  /* 0x00000010070e8819 */ /* 0x000fe200000006ff */
[----:B------:R-:W-:Y:S01]  /*8390*/  @!P1 FADD.FTZ R3, -R3, -RZ ;  /* 0x800000ff03039221 */ /* 0x000fe20000010100 */
[----:B------:R-:W-:Y:S01]  /*83a0*/  @!P0 SHF.L.U32 R42, R45, 0x10, RZ ;  /* 0x000000102d2a8819 */ /* 0x000fe200000006ff */
        /* <DEDUP_REMOVED lines=8> */
[----:B------:R-:W-:Y:S01]  /*8430*/  @!P1 FADD.FTZ R10, -R10, -RZ ;  /* 0x800000ff0a0a9221 */ /* 0x000fe20000010100 */
[----:B------:R-:W-:Y:S01]  /*8440*/  @!P0 LOP3.LUT R45, R46, 0xffff0000, RZ, 0xc0, !PT ;  /* 0xffff00002e2d8812 */ /* 0x000fe200078ec0ff */
[----:B------:R-:W-:Y:S01]  /*8450*/  @!P0 FMUL.FTZ R3, R4, R3 ;  /* 0x0000000304038220 */ /* 0x000fe20000410000 */
[----:B------:R-:W-:Y:S01]  /*8460*/  @!P0 LOP3.LUT R48, R47, 0xffff0000, RZ, 0xc0, !PT ;  /* 0xffff00002f308812 */ /* 0x000fe200078ec0ff */
        /* <DEDUP_REMOVED lines=10> */
[----:B------:R-:W-:Y:S01]  /*8510*/  @!P0 SHF.L.U32 R46, R47, 0x10, RZ ;  /* 0x000000102f2e8819 */ /* 0x000fe200000006ff */
[----:B------:R-:W-:Y:S01]  /*8520*/  @!P0 FMUL.FTZ R6, R15, R10 ;  /* 0x0000000a0f068220 */ /* 0x000fe20000410000 */
[----:B------:R-:W-:Y:S01]  /*8530*/  @!P0 LOP3.LUT R47, R55, 0xffff0000, RZ, 0xc0, !PT ;  /* 0xffff0000372f8812 */ /* 0x000fe200078ec0ff */
[----:B------:R-:W-:Y:S01]  /*8540*/  @!P0 FFMA.FTZ R3, R40, R42, R3 ;  /* 0x0000002a28038223 */ /* 0x000fe20000010003 */
        /* <DEDUP_REMOVED lines=15> */
.L_x_2225:
[----:B------:R-:W-:Y:S05]  /*8640*/  BSYNC.RECONVERGENT B0 ;  /* 0x0000000000007941 */ /* 0x000fea0003800200 */
.L_x_2224:
[----:B------:R-:W-:Y:S04]  /*8650*/  BSSY.RECONVERGENT B0, `(.L_x_2226) ;  /* 0x00000b3000007945 */ /* 0x000fe80003800200 */
[----:B------:R-:W-:Y:S05]  /*8660*/  @!P4 BRA `(.L_x_2227) ;  /* 0x0000000800c4c947 */ /* 0x000fea0003800000 */
[C---:B------:R-:W-:Y:S01]  /*8670*/  ISETP.GE.AND P0, PT, R22.reuse, R21, PT ;  /* 0x000000151600720c */ /* 0x040fe20003f06270 */
[----:B---3--:R-:W3:Y:S01]  /*8680*/  LDC.64 R28, c[0x0][0x4a8] ;  /* 0x00012a00ff1c7b82 */ /* 0x008ee20000000a00 */
[----:B------:R-:W-:Y:S11]  /*8690*/  IMAD.MOV.U32 R16, RZ, RZ, R18 ;  /* 0x000000ffff107224 */ /* 0x000ff600078e0012 */
[-C--:B------:R-:W-:Y:S04]  /*86a0*/  @!P0 ISETP.GE.U32.AND P1, PT, R22, R26.reuse, PT ;  /* 0x0000001a1600820c */ /* 0x080fe80003f26070 */
[----:B------:R-:W-:Y:S02]  /*86b0*/  @!P0 SEL R7, R27, RZ, P1 ;  /* 0x000000ff1b078207 */ /* 0x000fe40000800000 */
[----:B------:R-:W-:Y:S02]  /*86c0*/  @!P0 SEL R3, R135, RZ, P1 ;  /* 0x000000ff87038207 */ /* 0x000fe40000800000 */
[----:B------:R-:W-:Y:S02]  /*86d0*/  @!P0 SEL R5, R26, R27, !P1 ;  /* 0x0000001b1a058207 */ /* 0x000fe40004800000 */
[----:B------:R-:W-:Y:S01]  /*86e0*/  @!P0 IADD3 R7, P1, PT, R120, R7, RZ ;  /* 0x0000000778078210 */ /* 0x000fe20007f3e0ff */
[----:B---3--:R-:W-:Y:S03]  /*86f0*/  IMAD R29, R29, 0x60, RZ ;  /* 0x000000601d1d7824 */ /* 0x008fe600078e02ff */
[----:B------:R-:W-:Y:S01]  /*8700*/  @!P0 SHF.L.U32 R41, R7, 0x1, RZ ;  /* 0x0000000107298819 */ /* 0x000fe200000006ff */
[----:B------:R-:W-:Y:S01]  /*8710*/  @!P0 IMAD.X R0, R108, 0x1, R3, P1 ;  /* 0x000000016c008824 */ /* 0x000fe200008e0603 */
[----:B------:R-:W-:Y:S04]  /*8720*/  ISETP.GE.AND P1, PT, R19, R21, PT ;  /* 0x000000151300720c */ /* 0x000fe80003f26270 */
[----:B------:R-:W-:Y:S09]  /*8730*/  @!P0 SHF.L.U64.HI R0, R7, 0x1, R0 ;  /* 0x0000000107008819 */ /* 0x000ff20000010200 */
[----:B------:R-:W-:Y:S04]  /*8740*/  @!P1 ISETP.GE.U32.AND P2, PT, R19, R26, PT ;  /* 0x0000001a1300920c */ /* 0x000fe80003f46070 */
[----:B------:R-:W-:Y:S02]  /*8750*/  @!P1 SEL R3, R27, RZ, P2 ;  /* 0x000000ff1b039207 */ /* 0x000fe40001000000 */
[----:B------:R-:W-:Y:S02]  /*8760*/  @!P1 SEL R9, R135, RZ, P2 ;  /* 0x000000ff87099207 */ /* 0x000fe40001000000 */
[----:B------:R-:W-:Y:S04]  /*8770*/  @!P1 IADD3 R3, P3, PT, R120, R3, RZ ;  /* 0x0000000378039210 */ /* 0x000fe80007f7e0ff */
[----:B------:R-:W-:Y:S01]  /*8780*/  @!P1 SHF.L.U32 R45, R3, 0x1, RZ ;  /* 0x00000001032d9819 */ /* 0x000fe200000006ff */
[----:B------:R-:W-:Y:S01]  /*8790*/  @!P1 IMAD.X R44, R108, 0x1, R9, P3 ;  /* 0x000000016c2c9824 */ /* 0x000fe200018e0609 */
[----:B------:R-:W-:Y:S04]  /*87a0*/  @!P0 IADD3 R14, P3, PT, R41, R94, RZ ;  /* 0x0000005e290e8210 */ /* 0x000fe80007f7e0ff */
[----:B------:R-:W-:Y:S01]  /*87b0*/  @!P1 SHF.L.U64.HI R44, R3, 0x1, R44 ;  /* 0x00000001032c9819 */ /* 0x000fe2000001022c */
[C---:B------:R-:W-:Y:S01]  /*87c0*/  @!P0 IMAD.X R15, R0.reuse, 0x1, R95, P3 ;  /* 0x00000001000f8824 */ /* 0x040fe200018e065f */
[----:B------:R-:W-:Y:S05]  /*87d0*/  @!P0 IADD3 R40, P3, PT, R41, R96, RZ ;  /* 0x0000006029288210 */ /* 0x000fea0007f7e0ff */
[----:B------:R-:W3:Y:S01]  /*87e0*/  @!P0 LDG.E.128 R12, desc[UR6][R14.64] ;  /* 0x000000060e0c8981 */ /* 0x000ee2000c1e1d00 */
[----:B------:R-:W-:Y:S01]  /*87f0*/  @!P0 IMAD.X R41, R0, 0x1, R97, P3 ;  /* 0x0000000100298824 */ /* 0x000fe200018e0661 */
[----:B------:R-:W-:Y:S05]  /*8800*/  @!P1 IADD3 R48, P3, PT, R45, R94, RZ ;  /* 0x0000005e2d309210 */ /* 0x000fea0007f7e0ff */
[----:B------:R-:W-:Y:S01]  /*8810*/  @!P1 IMAD.X R49, R44, 0x1, R95, P3 ;  /* 0x000000012c319824 */ /* 0x000fe200018e065f */
[----:B------:R-:W-:Y:S01]  /*8820*/  ISETP.GE.U32.OR P3, PT, R22, R26, P0 ;  /* 0x0000001a1600720c */ /* 0x000fe20000766470 */
[----:B------:R-:W5:Y:S01]  /*8830*/  @!P0 LDG.E.128 R40, desc[UR6][R40.64] ;  /* 0x0000000628288981 */ /* 0x000f62000c1e1d00 */
[C---:B---3--:R-:W-:Y:S01]  /*8840*/  @!P0 LOP3.LUT R10, R14.reuse, 0xffff0000, RZ, 0xc0, !PT ;  /* 0xffff00000e0a8812 */ /* 0x048fe200078ec0ff */
[----:B------:R-:W-:Y:S01]  /*8850*/  @!P0 IMAD.U32 R11, R14, 0x10000, RZ ;  /* 0x000100000e0b8824 */ /* 0x000fe200078e00ff */
[C---:B------:R-:W-:Y:S01]  /*8860*/  @!P0 SHF.L.U32 R9, R15.reuse, 0x10, RZ ;  /* 0x000000100f098819 */ /* 0x040fe200000006ff */
[----:B------:R-:W-:Y:S01]  /*8870*/  @!P0 IMAD.U32 R0, R12, 0x10000, RZ ;  /* 0x000100000c008824 */ /* 0x000fe200078e00ff */
[----:B------:R-:W-:Y:S01]  /*8880*/  @!P0 LOP3.LUT R8, R15, 0xffff0000, RZ, 0xc0, !PT ;  /* 0xffff00000f088812 */ /* 0x000fe200078ec0ff */
[----:B------:R-:W-:Y:S01]  /*8890*/  IMAD.WIDE.U32 R14, R28, 0x60, R16 ;  /* 0x000000601c0e7825 */ /* 0x000fe200078e0010 */
[----:B------:R-:W-:Y:S02]  /*88a0*/  @!P0 LOP3.LUT R2, R12, 0xffff0000, RZ, 0xc0, !PT ;  /* 0xffff00000c028812 */ /* 0x000fe400078ec0ff */
[----:B------:R-:W-:Y:S03]  /*88b0*/  @!P0 SHF.L.U32 R3, R13, 0x10, RZ ;  /* 0x000000100d038819 */ /* 0x000fe600000006ff */
[----:B------:R-:W-:Y:S01]  /*88c0*/  @!P3 FADD.FTZ R10, -R10, -RZ ;  /* 0x800000ff0a0ab221 */ /* 0x000fe20000010100 */
[----:B------:R-:W-:Y:S01]  /*88d0*/  IADD3 R15, PT, PT, R15, R29, RZ ;  /* 0x0000001d0f0f7210 */ /* 0x000fe20007ffe0ff */
[----:B------:R-:W-:Y:S01]  /*88e0*/  @!P3 FADD.FTZ R0, -R0, -RZ ;  /* 0x800000ff0000b221 */ /* 0x000fe20000010100 */
[----:B------:R-:W-:Y:S01]  /*88f0*/  @!P0 LOP3.LUT R13, R13, 0xffff0000, RZ, 0xc0, !PT ;  /* 0xffff00000d0d8812 */ /* 0x000fe200078ec0ff */
[----:B------:R-:W-:Y:S01]  /*8900*/  @!P3 FADD.FTZ R9, -R9, -RZ ;  /* 0x800000ff0909b221 */ /* 0x000fe20000010100 */
[----:B-----5:R-:W-:Y:S01]  /*8910*/  @!P0 LOP3.LUT R30, R42, 0xffff0000, RZ, 0xc0, !PT ;  /* 0xffff00002a1e8812 */ /* 0x020fe200078ec0ff */
[----:B------:R-:W-:Y:S01]  /*8920*/  @!P0 IMAD.WIDE R6, R5, 0x2, R14 ;  /* 0x0000000205068825 */ /* 0x000fe200078e020e */
[----:B------:R-:W-:Y:S01]  /*8930*/  @!P0 LOP3.LUT R32, R43, 0xffff0000, RZ, 0xc0, !PT ;  /* 0xffff00002b208812 */ /* 0x000fe200078ec0ff */
[----:B------:R-:W3:Y:S02]  /*8940*/  LDG.E.128 R36, desc[UR6][R14.64] ;  /* 0x000000060e247981 */ /* 0x000ee4000c1e1d00 */
[----:B------:R-:W-:Y:S01]  /*8950*/  @!P3 FADD.FTZ R3, -R3, -RZ ;  /* 0x800000ff0303b221 */ /* 0x000fe20000010100 */
[----:B------:R-:W-:Y:S01]  /*8960*/  @!P3 FADD.FTZ R11, -R11, -RZ ;  /* 0x800000ff0b0bb221 */ /* 0x000fe20000010100 */
[----:B------:R-:W-:Y:S01]  /*8970*/  @!P3 FADD.FTZ R13, -R13, -RZ ;  /* 0x800000ff0d0db221 */ /* 0x000fe20000010100 */
[----:B------:R-:W-:Y:S01]  /*8980*/  @!P3 FADD.FTZ R2, -R2, -RZ ;  /* 0x800000ff0202b221 */ /* 0x000fe20000010100 */
[----:B------:R-:W-:Y:S02]  /*8990*/  @!P3 FADD.FTZ R8, -R8, -RZ ;  /* 0x800000ff0808b221 */ /* 0x000fe40000010100 */
[----:B------:R-:W5:Y:S02]  /*89a0*/  @!P0 LDG.E.128 R4, desc[UR6][R6.64] ;  /* 0x0000000606048981 */ /* 0x000f64000c1e1d00 */
[----:B-----5:R-:W-:Y:S01]  /*89b0*/  @!P0 LOP3.LUT R31, R6, 0xffff0000, RZ, 0xc0, !PT ;  /* 0xffff0000061f8812 */ /* 0x020fe200078ec0ff */
[----:B------:R-:W-:Y:S01]  /*89c0*/  @!P0 IMAD.U32 R35, R4, 0x10000, RZ ;  /* 0x0001000004238824 */ /* 0x000fe200078e00ff */
[----:B------:R-:W-:Y:S01]  /*89d0*/  @!P0 SHF.L.U32 R12, R7, 0x10, RZ ;  /* 0x00000010070c8819 */ /* 0x000fe200000006ff */
[----:B------:R-:W-:Y:S01]  /*89e0*/  @!P0 IMAD.U32 R16, R6, 0x10000, RZ ;  /* 0x0001000006108824 */ /* 0x000fe200078e00ff */
[----:B------:R-:W-:Y:S01]  /*89f0*/  @!P0 LOP3.LUT R33, R4, 0xffff0000, RZ, 0xc0, !PT ;  /* 0xffff000004218812 */ /* 0x000fe200078ec0ff */
[----:B------:R-:W-:Y:S01]  /*8a00*/  @!P0 FMUL.FTZ R0, R35, R0 ;  /* 0x0000000023008220 */ /* 0x000fe20000410000 */
[----:B------:R-:W-:Y:S01]  /*8a10*/  @!P0 SHF.L.U32 R4, R5, 0x10, RZ ;  /* 0x0000001005048819 */ /* 0x000fe200000006ff */
[----:B------:R-:W-:Y:S01]  /*8a20*/  @!P0 FMUL.FTZ R6, R31, R10 ;  /* 0x0000000a1f068220 */ /* 0x000fe20000410000 */
[----:B------:R-:W-:Y:S01]  /*8a30*/  @!P0 LOP3.LUT R28, R5, 0xffff0000, RZ, 0xc0, !PT ;  /* 0xffff0000051c8812 */ /* 0x000fe200078ec0ff */
[----:B------:R-:W-:Y:S01]  /*8a40*/  @!P0 IMAD.U32 R10, R40, 0x10000, RZ ;  /* 0x00010000280a8824 */ /* 0x000fe200078e00ff */
[----:B------:R-:W-:Y:S01]  /*8a50*/  @!P0 LOP3.LUT R29, R7, 0xffff0000, RZ, 0xc0, !PT ;  /* 0xffff0000071d8812 */ /* 0x000fe200078ec0ff */
[----:B------:R-:W-:Y:S01]  /*8a60*/  @!P0 FMUL.FTZ R7, R12, R9 ;  /* 0x000000090c078220 */ /* 0x000fe20000410000 */
[----:B------:R-:W-:Y:S01]  /*8a70*/  @!P0 LOP3.LUT R12, R40, 0xffff0000, RZ, 0xc0, !PT ;  /* 0xffff0000280c8812 */ /* 0x000fe200078ec0ff */
[----:B---3--:R-:W-:Y:S01]  /*8a80*/  @!P0 IMAD.U32 R9, R36, 0x10000, RZ ;  /* 0x0001000024098824 */ /* 0x008fe200078e00ff */
[----:B------:R-:W-:Y:S01]  /*8a90*/  @!P0 SHF.L.U32 R31, R43, 0x10, RZ ;  /* 0x000000102b1f8819 */ /* 0x000fe200000006ff */
[----:B------:R-:W-:Y:S01]  /*8aa0*/  @!P0 FMUL.FTZ R3, R4, R3 ;  /* 0x0000000304038220 */ /* 0x000fe20000410000 */
[----:B------:R-:W-:Y:S01]  /*8ab0*/  @!P0 FMUL.FTZ R5, R16, R11 ;  /* 0x0000000b10058220 */ /* 0x000fe20000410000 */
[----:B------:R-:W-:Y:S01]  /*8ac0*/  @!P0 LOP3.LUT R11, R36, 0xffff0000, RZ, 0xc0, !PT ;  /* 0xffff0000240b8812 */ /* 0x000fe200078ec0ff */
[----:B------:R-:W-:Y:S01]  /*8ad0*/  @!P0 FMUL.FTZ R4, R28, R13 ;  /* 0x0000000d1c048220 */ /* 0x000fe20000410000 */
[----:B------:R-:W-:Y:S01]  /*8ae0*/  @!P0 SHF.L.U32 R13, R41, 0x10, RZ ;  /* 0x00000010290d8819 */ /* 0x000fe200000006ff */
[----:B------:R-:W-:Y:S01]  /*8af0*/  @!P0 FMUL.FTZ R2, R33, R2 ;  /* 0x0000000221028220 */ /* 0x000fe20000410000 */
[----:B------:R-:W-:Y:S01]  /*8b00*/  @!P0 SHF.L.U32 R16, R37, 0x10, RZ ;  /* 0x0000001025108819 */ /* 0x000fe200000006ff */
[----:B------:R-:W-:Y:S01]  /*8b10*/  @!P0 FFMA.FTZ R0, R9, R10, R0 ;  /* 0x0000000a09008223 */ /* 0x000fe20000010000 */
[----:B------:R-:W-:Y:S01]  /*8b20*/  @!P0 LOP3.LUT R28, R41, 0xffff0000, RZ, 0xc0, !PT ;  /* 0xffff0000291c8812 */ /* 0x000fe200078ec0ff */
[----:B------:R-:W-:Y:S01]  /*8b30*/  @!P0 FFMA.FTZ R2, R11, R12, R2 ;  /* 0x0000000c0b028223 */ /* 0x000fe20000010002 */
[----:B------:R-:W-:Y:S01]  /*8b40*/  @!P0 LOP3.LUT R9, R37, 0xffff0000, RZ, 0xc0, !PT ;  /* 0xffff000025098812 */ /* 0x000fe200078ec0ff */
[----:B------:R-:W-:Y:S01]  /*8b50*/  @!P0 FFMA.FTZ R3, R16, R13, R3 ;  /* 0x0000000d10038223 */ /* 0x000fe20000010003 */
[----:B------:R-:W-:Y:S01]  /*8b60*/  @!P0 LOP3.LUT R11, R38, 0xffff0000, RZ, 0xc0, !PT ;  /* 0xffff0000260b8812 */ /* 0x000fe200078ec0ff */
[----:B------:R-:W-:Y:S01]  /*8b70*/  @!P0 FMUL.FTZ R8, R29, R8 ;  /* 0x000000081d088220 */ /* 0x000fe20000410000 */
[----:B------:R-:W-:Y:S01]  /*8b80*/  @!P0 F2FP.BF16.F32.PACK_AB R0, R2, R0 ;  /* 0x000000000200823e */ /* 0x000fe200000010ff */
[----:B------:R-:W-:Y:S01]  /*8b90*/  @!P0 FFMA.FTZ R4, R9, R28, R4 ;  /* 0x0000001c09048223 */ /* 0x000fe20000010004 */
[C---:B------:R-:W-:Y:S01]  /*8ba0*/  @!P0 SHF.L.U32 R12, R39.reuse, 0x10, RZ ;  /* 0x00000010270c8819 */ /* 0x040fe200000006ff */
[----:B------:R-:W-:Y:S01]  /*8bb0*/  @!P0 IMAD.U32 R29, R42, 0x10000, RZ ;  /* 0x000100002a1d8824 */ /* 0x000fe200078e00ff */
[----:B------:R-:W-:Y:S01]  /*8bc0*/  @!P0 LOP3.LUT R13, R39, 0xffff0000, RZ, 0xc0, !PT ;  /* 0xffff0000270d8812 */ /* 0x000fe200078ec0ff */
[----:B------:R-:W-:Y:S01]  /*8bd0*/  @!P0 IMAD.MOV.U32 R36, RZ, RZ, R0 ;  /* 0x000000ffff248224 */ /* 0x000fe200078e0000 */
[----:B------:R-:W-:Y:S01]  /*8be0*/  @!P0 F2FP.BF16.F32.PACK_AB R3, R4, R3 ;  /* 0x000000030403823e */ /* 0x000fe200000010ff */
[----:B------:R-:W-:Y:S03]  /*8bf0*/  @!P0 IMAD.U32 R10, R38, 0x10000, RZ ;  /* 0x00010000260a8824 */ /* 0x000fe600078e00ff */
[----:B------:R-:W-:Y:S01]  /*8c00*/  @!P0 MOV R37, R3 ;  /* 0x0000000300258202 */ /* 0x000fe20000000f00 */
[----:B------:R-:W-:Y:S01]  /*8c10*/  @!P0 FFMA.FTZ R5, R10, R29, R5 ;  /* 0x0000001d0a058223 */ /* 0x000fe20000010005 */
[----:B------:R-:W2:Y:S01]  /*8c20*/  LDC.64 R2, c[0x0][0x3b8] ;  /* 0x0000ee00ff027b82 */ /* 0x000ea20000000a00 */
[----:B------:R-:W-:Y:S01]  /*8c30*/  @!P0 FFMA.FTZ R6, R11, R30, R6 ;  /* 0x0000001e0b068223 */ /* 0x000fe20000010006 */
[----:B------:R-:W-:Y:S01]  /*8c40*/  @!P0 FFMA.FTZ R7, R12, R31, R7 ;  /* 0x0000001f0c078223 */ /* 0x000fe20000010007 */
[----:B------:R-:W-:Y:S03]  /*8c50*/  @!P0 FFMA.FTZ R8, R13, R32, R8 ;  /* 0x000000200d088223 */ /* 0x000fe60000010008 */
[----:B------:R-:W-:Y:S02]  /*8c60*/  @!P0 F2FP.BF16.F32.PACK_AB R5, R6, R5 ;  /* 0x000000050605823e */ /* 0x000fe400000010ff */
[----:B------:R-:W-:Y:S03]  /*8c70*/  @!P0 F2FP.BF16.F32.PACK_AB R8, R8, R7 ;  /* 0x000000070808823e */ /* 0x000fe600000010ff */
[----:B------:R-:W-:Y:S01]  /*8c80*/  @!P0 IMAD.MOV.U32 R38, RZ, RZ, R5 ;  /* 0x000000ffff268224 */ /* 0x000fe200078e0005 */
[----:B------:R-:W-:Y:S02]  /*8c90*/  @!P0 MOV R39, R8 ;  /* 0x0000000800278202 */ /* 0x000fe40000000f00 */
[----:B------:R-:W-:Y:S04]  /*8ca0*/  @!P1 IADD3 R28, P0, PT, R45, R96, RZ ;  /* 0x000000602d1c9210 */ /* 0x000fe80007f1e0ff */
[----:B------:R-:W-:Y:S02]  /*8cb0*/  @!P1 IADD3.X R29, PT, PT, R44, R97, RZ, P0, !PT ;  /* 0x000000612c1d9210 */ /* 0x000fe400007fe4ff */
[----:B------:R-:W-:Y:S01]  /*8cc0*/  ISETP.GE.U32.OR P0, PT, R19, R26, P1 ;  /* 0x0000001a1300720c */ /* 0x000fe20000f06470 */
[----:B--2---:R-:W-:Y:S04]  /*8cd0*/  IMAD.WIDE.U32 R50, R2, 0x60, R90 ;  /* 0x0000006002327825 */ /* 0x004fe800078e005a */
[----:B------:R-:W-:Y:S04]  /*8ce0*/  IMAD R3, R3, 0x60, RZ ;  /* 0x0000006003037824 */ /* 0x000fe800078e02ff */
[----:B------:R-:W-:Y:S01]  /*8cf0*/  IMAD.IADD R51, R51, 0x1, R3 ;  /* 0x0000000133337824 */ /* 0x000fe200078e0203 */
[----:B------:R-:W-:Y:S04]  /*8d00*/  @!P1 SEL R3, R26, R27, !P2 ;  /* 0x0000001b1a039207 */ /* 0x000fe80005000000 */
[----:B------:R2:W-:Y:S01]  /*8d10*/  STG.E.128 desc[UR6][R50.64], R36 ;  /* 0x0000002432007986 */ /* 0x0005e2000c101d06 */
[----:B------:R-:W-:Y:S07]  /*8d20*/  @!P1 IMAD.WIDE R4, R3, 0x2, R14 ;  /* 0x0000000203049825 */ /* 0x000fee00078e020e */
[----:B------:R-:W3:Y:S08]  /*8d30*/  @!P1 LDG.E.128 R32, desc[UR6][R48.64+0x80] ;  /* 0x0000800630209981 */ /* 0x000ef0000c1e1d00 */
[----:B------:R-:W5:Y:S08]  /*8d40*/  @!P1 LDG.E.128 R4, desc[UR6][R4.64+0x80] ;  /* 0x0000800604049981 */ /* 0x000f70000c1e1d00 */
[----:B------:R-:W4:Y:S08]  /*8d50*/  @!P1 LDG.E.128 R44, desc[UR6][R28.64+0x80] ;  /* 0x000080061c2c9981 */ /* 0x000f30000c1e1d00 */
[----:B------:R5:W2:Y:S01]  /*8d60*/  LDG.E.128 R40, desc[UR6][R14.64+0x80] ;  /* 0x000080060e287981 */ /* 0x000aa2000c1e1d00 */
[C---:B---3--:R-:W-:Y:S01]  /*8d70*/  @!P1 LOP3.LUT R10, R34.reuse, 0xffff0000, RZ, 0xc0, !PT ;  /* 0xffff0000220a9812 */ /* 0x048fe200078ec0ff */
[----:B------:R-:W-:Y:S01]  /*8d80*/  @!P1 IMAD.U32 R11, R34, 0x10000, RZ ;  /* 0x00010000220b9824 */ /* 0x000fe200078e00ff */
[----:B------:R-:W-:Y:S01]  /*8d90*/  @!P1 SHF.L.U32 R9, R35, 0x10, RZ ;  /* 0x0000001023099819 */ /* 0x000fe200000006ff */
[C---:B------:R-:W-:Y:S01]  /*8da0*/  @!P1 IMAD.U32 R0, R32.reuse, 0x10000, RZ ;  /* 0x0001000020009824 */ /* 0x040fe200078e00ff */
[----:B------:R-:W-:Y:S01]  /*8db0*/  @!P1 SHF.L.U32 R3, R33, 0x10, RZ ;  /* 0x0000001021039819 */ /* 0x000fe200000006ff */
[----:B------:R-:W-:Y:S01]  /*8dc0*/  @!P0 FADD.FTZ R11, -R11, -RZ ;  /* 0x800000ff0b0b8221 */ /* 0x000fe20000010100 */
[----:B------:R-:W-:Y:S01]  /*8dd0*/  @!P1 LOP3.LUT R2, R32, 0xffff0000, RZ, 0xc0, !PT ;  /* 0xffff000020029812 */ /* 0x000fe200078ec0ff */
[----:B------:R-:W-:Y:S01]  /*8de0*/  @!P0 FADD.FTZ R9, -R9, -RZ ;  /* 0x800000ff09098221 */ /* 0x000fe20000010100 */
[----:B------:R-:W-:Y:S01]  /*8df0*/  @!P1 LOP3.LUT R13, R33, 0xffff0000, RZ, 0xc0, !PT ;  /* 0xffff0000210d9812 */ /* 0x000fe200078ec0ff */
[C---:B-----5:R-:W-:Y:S01]  /*8e00*/  @!P1 IMAD.U32 R14, R6.reuse, 0x10000, RZ ;  /* 0x00010000060e9824 */ /* 0x060fe200078e00ff */
[----:B------:R-:W-:Y:S01]  /*8e10*/  @!P1 LOP3.LUT R29, R6, 0xffff0000, RZ, 0xc0, !PT ;  /* 0xffff0000061d9812 */ /* 0x000fe200078ec0ff */
[----:B------:R-:W-:Y:S01]  /*8e20*/  @!P0 FADD.FTZ R10, -R10, -RZ ;  /* 0x800000ff0a0a8221 */ /* 0x000fe20000010100 */
[----:B------:R-:W-:Y:S01]  /*8e30*/  @!P1 SHF.L.U32 R12, R7, 0x10, RZ ;  /* 0x00000010070c9819 */ /* 0x000fe200000006ff */
[----:B------:R-:W-:Y:S01]  /*8e40*/  @!P0 FADD.FTZ R13, -R13, -RZ ;  /* 0x800000ff0d0d8221 */ /* 0x000fe20000010100 */
[----:B------:R-:W-:Y:S01]  /*8e50*/  @!P1 LOP3.LUT R8, R35, 0xffff0000, RZ, 0xc0, !PT ;  /* 0xffff000023089812 */ /* 0x000fe200078ec0ff */
[----:B------:R-:W-:Y:S01]  /*8e60*/  @!P1 FMUL.FTZ R6, R29, R10 ;  /* 0x0000000a1d069220 */ /* 0x000fe20000410000 */
[C---:B------:R-:W-:Y:S01]  /*8e70*/  @!P1 LOP3.LUT R31, R4.reuse, 0xffff0000, RZ, 0xc0, !PT ;  /* 0xffff0000041f9812 */ /* 0x040fe200078ec0ff */
[----:B------:R-:W-:Y:S01]  /*8e80*/  @!P1 IMAD.U32 R33, R4, 0x10000, RZ ;  /* 0x0001000004219824 */ /* 0x000fe200078e00ff */
[C---:B------:R-:W-:Y:S01]  /*8e90*/  @!P1 SHF.L.U32 R4, R5.reuse, 0x10, RZ ;  /* 0x0000001005049819 */ /* 0x040fe200000006ff */
[----:B------:R-:W-:Y:S01]  /*8ea0*/  @!P0 FADD.FTZ R0, -R0, -RZ ;  /* 0x800000ff00008221 */ /* 0x000fe20000010100 */
[----:B------:R-:W-:Y:S01]  /*8eb0*/  @!P1 LOP3.LUT R16, R5, 0xffff0000, RZ, 0xc0, !PT ;  /* 0xffff000005109812 */ /* 0x000fe200078ec0ff */
[----:B------:R-:W-:Y:S01]  /*8ec0*/  @!P0 FADD.FTZ R3, -R3, -RZ ;  /* 0x800000ff03038221 */ /* 0x000fe20000010100 */
[----:B------:R-:W-:Y:S01]  /*8ed0*/  @!P1 LOP3.LUT R15, R7, 0xffff0000, RZ, 0xc0, !PT ;  /* 0xffff0000070f9812 */ /* 0x000fe200078ec0ff */
[----:B------:R-:W-:Y:S01]  /*8ee0*/  @!P0 FADD.FTZ R2, -R2, -RZ ;  /* 0x800000ff02028221 */ /* 0x000fe20000010100 */
[----:B----4-:R-:W-:Y:S01]  /*8ef0*/  @!P1 LOP3.LUT R28, R46, 0xffff0000, RZ, 0xc0, !PT ;  /* 0xffff00002e1c9812 */ /* 0x010fe200078ec0ff */
[----:B------:R-:W-:Y:S01]  /*8f00*/  @!P1 FMUL.FTZ R7, R12, R9 ;  /* 0x000000090c079220 */ /* 0x000fe20000410000 */
[----:B------:R-:W-:Y:S01]  /*8f10*/  @!P1 LOP3.LUT R12, R44, 0xffff0000, RZ, 0xc0, !PT ;  /* 0xffff00002c0c9812 */ /* 0x000fe200078ec0ff */
[----:B--2---:R-:W-:Y:S01]  /*8f20*/  @!P1 IMAD.U32 R9, R40, 0x10000, RZ ;  /* 0x0001000028099824 */ /* 0x004fe200078e00ff */
[----:B------:R-:W-:Y:S01]  /*8f30*/  @!P1 SHF.L.U32 R29, R47, 0x10, RZ ;  /* 0x000000102f1d9819 */ /* 0x000fe200000006ff */
[----:B------:R-:W-:Y:S01]  /*8f40*/  @!P1 FMUL.FTZ R5, R14, R11 ;  /* 0x0000000b0e059220 */ /* 0x000fe20000410000 */
[----:B------:R-:W-:Y:S01]  /*8f50*/  @!P1 LOP3.LUT R11, R40, 0xffff0000, RZ, 0xc0, !PT ;  /* 0xffff0000280b9812 */ /* 0x000fe200078ec0ff */
[----:B------:R-:W-:Y:S01]  /*8f60*/  @!P1 IMAD.U32 R10, R44, 0x10000, RZ ;  /* 0x000100002c0a9824 */ /* 0x000fe200078e00ff */
[----:B------:R-:W-:Y:S01]  /*8f70*/  @!P1 SHF.L.U32 R14, R41, 0x10, RZ ;  /* 0x00000010290e9819 */ /* 0x000fe200000006ff */
[----:B------:R-:W-:Y:S01]  /*8f80*/  @!P1 FMUL.FTZ R0, R33, R0 ;  /* 0x0000000021009220 */ /* 0x000fe20000410000 */
[----:B------:R-:W-:Y:S01]  /*8f90*/  @!P1 LOP3.LUT R30, R47, 0xffff0000, RZ, 0xc0, !PT ;  /* 0xffff00002f1e9812 */ /* 0x000fe200078ec0ff */
[----:B------:R-:W-:Y:S01]  /*8fa0*/  @!P0 FADD.FTZ R8, -R8, -RZ ;  /* 0x800000ff08088221 */ /* 0x000fe20000010100 */
[----:B------:R-:W-:Y:S01]  /*8fb0*/  @!P1 FMUL.FTZ R3, R4, R3 ;  /* 0x0000000304039220 */ /* 0x000fe20000410000 */
[----:B------:R-:W-:Y:S01]  /*8fc0*/  @!P1 FMUL.FTZ R2, R31, R2 ;  /* 0x000000021f029220 */ /* 0x000fe20000410000 */
[----:B------:R-:W-:Y:S01]  /*8fd0*/  @!P1 FMUL.FTZ R4, R16, R13 ;  /* 0x0000000d10049220 */ /* 0x000fe20000410000 */
[----:B------:R-:W-:Y:S01]  /*8fe0*/  @!P1 SHF.L.U32 R13, R45, 0x10, RZ ;  /* 0x000000102d0d9819 */ /* 0x000fe200000006ff */
[----:B------:R-:W-:Y:S01]  /*8ff0*/  @!P1 FFMA.FTZ R0, R9, R10, R0 ;  /* 0x0000000a09009223 */ /* 0x000fe20000010000 */
[----:B------:R-:W-:Y:S01]  /*9000*/  @!P1 LOP3.LUT R9, R41, 0xffff0000, RZ, 0xc0, !PT ;  /* 0xffff000029099812 */ /* 0x000fe200078ec0ff */
[----:B------:R-:W-:Y:S01]  /*9010*/  @!P1 FMUL.FTZ R8, R15, R8 ;  /* 0x000000080f089220 */ /* 0x000fe20000410000 */
[----:B------:R-:W-:Y:S01]  /*9020*/  @!P1 LOP3.LUT R15, R45, 0xffff0000, RZ, 0xc0, !PT ;  /* 0xffff00002d0f9812 */ /* 0x000fe200078ec0ff */
[----:B------:R-:W-:Y:S01]  /*9030*/  @!P1 FFMA.FTZ R2, R11, R12, R2 ;  /* 0x0000000c0b029223 */ /* 0x000fe20000010002 */
[C---:B------:R-:W-:Y:S01]  /*9040*/  @!P1 LOP3.LUT R11, R42.reuse, 0xffff0000, RZ, 0xc0, !PT ;  /* 0xffff00002a0b9812 */ /* 0x040fe200078ec0ff */
[----:B------:R-:W-:Y:S01]  /*9050*/  @!P1 IMAD.U32 R10, R42, 0x10000, RZ ;  /* 0x000100002a0a9824 */ /* 0x000fe200078e00ff */
[C---:B------:R-:W-:Y:S01]  /*9060*/  @!P1 SHF.L.U32 R12, R43.reuse, 0x10, RZ ;  /* 0x000000102b0c9819 */ /* 0x040fe200000006ff */
[----:B------:R-:W-:Y:S01]  /*9070*/  @!P1 IMAD.U32 R16, R46, 0x10000, RZ ;  /* 0x000100002e109824 */ /* 0x000fe200078e00ff */
[----:B------:R-:W-:Y:S01]  /*9080*/  @!P1 F2FP.BF16.F32.PACK_AB R0, R2, R0 ;  /* 0x000000000200923e */ /* 0x000fe200000010ff */
[----:B------:R-:W-:Y:S01]  /*9090*/  @!P1 FFMA.FTZ R3, R14, R13, R3 ;  /* 0x0000000d0e039223 */ /* 0x000fe20000010003 */
[----:B------:R-:W-:Y:S01]  /*90a0*/  @!P1 LOP3.LUT R13, R43, 0xffff0000, RZ, 0xc0, !PT ;  /* 0xffff00002b0d9812 */ /* 0x000fe200078ec0ff */
[----:B------:R-:W-:Y:S01]  /*90b0*/  @!P1 FFMA.FTZ R4, R9, R15, R4 ;  /* 0x0000000f09049223 */ /* 0x000fe20000010004 */
[----:B------:R-:W-:Y:S01]  /*90c0*/  @!P1 FFMA.FTZ R5, R10, R16, R5 ;  /* 0x000000100a059223 */ /* 0x000fe20000010005 */
[----:B------:R-:W-:Y:S01]  /*90d0*/  @!P1 FFMA.FTZ R6, R11, R28, R6 ;  /* 0x0000001c0b069223 */ /* 0x000fe20000010006 */
[----:B------:R-:W-:Y:S01]  /*90e0*/  @!P1 FFMA.FTZ R7, R12, R29, R7 ;  /* 0x0000001d0c079223 */ /* 0x000fe20000010007 */
[----:B------:R-:W-:Y:S01]  /*90f0*/  @!P1 FFMA.FTZ R8, R13, R30, R8 ;  /* 0x0000001e0d089223 */ /* 0x000fe20000010008 */
[----:B------:R-:W-:Y:S01]  /*9100*/  @!P1 F2FP.BF16.F32.PACK_AB R3, R4, R3 ;  /* 0x000000030403923e */ /* 0x000fe200000010ff */
[----:B------:R-:W-:Y:S01]  /*9110*/  @!P1 IMAD.MOV.U32 R40, RZ, RZ, R0 ;  /* 0x000000ffff289224 */ /* 0x000fe200078e0000 */
[----:B------:R-:W-:Y:S02]  /*9120*/  @!P1 F2FP.BF16.F32.PACK_AB R5, R6, R5 ;  /* 0x000000050605923e */ /* 0x000fe400000010ff */
[----:B------:R-:W-:Y:S02]  /*9130*/  @!P1 F2FP.BF16.F32.PACK_AB R8, R8, R7 ;  /* 0x000000070808923e */ /* 0x000fe400000010ff */
[----:B------:R-:W-:Y:S01]  /*9140*/  @!P1 MOV R41, R3 ;  /* 0x0000000300299202 */ /* 0x000fe20000000f00 */
[----:B------:R-:W-:Y:S01]  /*9150*/  @!P1 IMAD.MOV.U32 R42, RZ, RZ, R5 ;  /* 0x000000ffff2a9224 */ /* 0x000fe200078e0005 */
[----:B------:R-:W-:Y:S05]  /*9160*/  @!P1 MOV R43, R8 ;  /* 0x00000008002b9202 */ /* 0x000fea0000000f00 */
[----:B------:R2:W-:Y:S02]  /*9170*/  STG.E.128 desc[UR6][R50.64+0x80], R40 ;  /* 0x0000802832007986 */ /* 0x0005e4000c101d06 */
.L_x_2227:
[----:B------:R-:W-:Y:S05]  /*9180*/  BSYNC.RECONVERGENT B0 ;  /* 0x0000000000007941 */ /* 0x000fea0003800200 */
.L_x_2226:
[----:B------:R-:W-:Y:S01]  /*9190*/  ISETP.NE.AND P0, PT, R136, RZ, PT ;  /* 0x000000ff8800720c */ /* 0x000fe20003f05270 */
[----:B------:R-:W-:Y:S11]  /*91a0*/  BSSY.RECONVERGENT B0, `(.L_x_2228) ;  /* 0x00000b1000007945 */ /* 0x000ff60003800200 */
[----:B------:R-:W-:Y:S01]  /*91b0*/  @!UPT UIADD3 URZ, UPT, UPT, URZ, URZ, URZ ;  /* 0x000000fffffff290 */ /* 0x000fe2000fffe0ff */
[----:B------:R-:W-:Y:S05]  /*91c0*/  @P0 BRA `(.L_x_2229) ;  /* 0x0000000800b80947 */ /* 0x000fea0003800000 */
[----:B------:R-:W-:Y:S01]  /*91d0*/  ISETP.GE.AND P0, PT, R22, R21, PT ;  /* 0x000000151600720c */ /* 0x000fe20003f06270 */
[----:B---3--:R-:W3:Y:S08]  /*91e0*/  LDC.64 R4, c[0x0][0x4a8] ;  /* 0x00012a00ff047b82 */ /* 0x008ef00000000a00 */
[----:B------:R-:W5:Y:S01]  /*91f0*/  LDC.64 R2, c[0x0][0x3b8] ;  /* 0x0000ee00ff027b82 */ /* 0x000f620000000a00 */
[C---:B---3--:R-:W-:Y:S04]  /*9200*/  LEA R14, P2, R4.reuse, R18, 0x7 ;  /* 0x00000012040e7211 */ /* 0x048fe800078438ff */
[----:B------:R-:W-:Y:S02]  /*9210*/  LEA.HI.X R15, R4, R17, R5, 0x7, P2 ;  /* 0x00000011040f7211 */ /* 0x000fe400010f3c05 */
[----:B-----5:R-:W-:Y:S02]  /*9220*/  LEA R48, P1, R2, R90, 0x7 ;  /* 0x0000005a02307211 */ /* 0x020fe400078238ff */
[----:B------:R-:W-:Y:S01]  /*9230*/  @!P0 ISETP.GE.U32.AND P2, PT, R22, R26, PT ;  /* 0x0000001a1600820c */ /* 0x000fe20003f46070 */
[----:B------:R-:W3:Y:S01]  /*9240*/  LDG.E.128 R36, desc[UR6][R14.64] ;  /* 0x000000060e247981 */ /* 0x000ee2000c1e1d00 */
[----:B------:R-:W-:Y:S02]  /*9250*/  LEA.HI.X R49, R2, R91, R3, 0x7, P1 ;  /* 0x0000005b02317211 */ /* 0x000fe400008f3c03 */
[----:B------:R-:W-:Y:S02]  /*9260*/  ISETP.GE.AND P1, PT, R19, R21, PT ;  /* 0x000000151300720c */ /* 0x000fe40003f26270 */
[----:B------:R-:W-:Y:S02]  /*9270*/  @!P0 SEL R2, R27, RZ, P2 ;  /* 0x000000ff1b028207 */ /* 0x000fe40001000000 */
[----:B------:R-:W-:Y:S02]  /*9280*/  @!P0 SEL R0, R135, RZ, P2 ;  /* 0x000000ff87008207 */ /* 0x000fe40001000000 */
[----:B------:R-:W-:Y:S02]  /*9290*/  @!P0 SEL R5, R26, R27, !P2 ;  /* 0x0000001b1a058207 */ /* 0x000fe40005000000 */
[----:B------:R-:W-:Y:S04]  /*92a0*/  @!P0 IADD3 R7, P2, PT, R115, R2, RZ ;  /* 0x0000000273078210 */ /* 0x000fe80007f5e0ff */
[----:B--2---:R-:W-:Y:S01]  /*92b0*/  @!P0 SHF.L.U32 R41, R7, 0x1, RZ ;  /* 0x0000000107298819 */ /* 0x004fe200000006ff */
[----:B------:R-:W-:Y:S01]  /*92c0*/  @!P0 IMAD.X R0, R107, 0x1, R0, P2 ;  /* 0x000000016b008824 */ /* 0x000fe200010e0600 */
[----:B------:R-:W-:Y:S04]  /*92d0*/  @!P1 ISETP.GE.U32.AND P2, PT, R19, R26, PT ;  /* 0x0000001a1300920c */ /* 0x000fe80003f46070 */
[----:B------:R-:W-:Y:S02]  /*92e0*/  @!P1 SEL R2, R27, RZ, P2 ;  /* 0x000000ff1b029207 */ /* 0x000fe40001000000 */
[----:B------:R-:W-:Y:S02]  /*92f0*/  @!P1 SEL R44, R135, RZ, P2 ;  /* 0x000000ff872c9207 */ /* 0x000fe40001000000 */
[----:B------:R-:W-:Y:S02]  /*9300*/  @!P1 IADD3 R3, P3, PT, R115, R2, RZ ;  /* 0x0000000273039210 */ /* 0x000fe40007f7e0ff */
[----:B------:R-:W-:Y:S01]  /*9310*/  @!P0 SHF.L.U64.HI R0, R7, 0x1, R0 ;  /* 0x0000000107008819 */ /* 0x000fe20000010200 */
[----:B------:R-:W-:Y:S01]  /*9320*/  @!P0 IMAD.WIDE R6, R5, 0x2, R14 ;  /* 0x0000000205068825 */ /* 0x000fe200078e020e */
[----:B------:R-:W-:Y:S03]  /*9330*/  @!P1 SHF.L.U32 R45, R3, 0x1, RZ ;  /* 0x00000001032d9819 */ /* 0x000fe600000006ff */
[----:B------:R-:W-:Y:S01]  /*9340*/  @!P1 IMAD.X R44, R107, 0x1, R44, P3 ;  /* 0x000000016b2c9824 */ /* 0x000fe200018e062c */
[----:B------:R-:W-:Y:S01]  /*9350*/  @!P0 IADD3 R28, P3, PT, R41, R94, RZ ;  /* 0x0000005e291c8210 */ /* 0x000fe20007f7e0ff */
[----:B------:R-:W2:Y:S03]  /*9360*/  @!P0 LDG.E.128 R4, desc[UR6][R6.64] ;  /* 0x0000000606048981 */ /* 0x000ea6000c1e1d00 */
[----:B------:R-:W-:Y:S01]  /*9370*/  @!P1 SHF.L.U64.HI R44, R3, 0x1, R44 ;  /* 0x00000001032c9819 */ /* 0x000fe2000001022c */
[C---:B------:R-:W-:Y:S01]  /*9380*/  @!P0 IMAD.X R29, R0.reuse, 0x1, R95, P3 ;  /* 0x00000001001d8824 */ /* 0x040fe200018e065f */
[----:B------:R-:W-:Y:S05]  /*9390*/  @!P0 IADD3 R40, P3, PT, R41, R96, RZ ;  /* 0x0000006029288210 */ /* 0x000fea0007f7e0ff */
[----:B------:R-:W5:Y:S01]  /*93a0*/  @!P0 LDG.E.128 R28, desc[UR6][R28.64] ;  /* 0x000000061c1c8981 */ /* 0x000f62000c1e1d00 */
[----:B------:R-:W-:Y:S01]  /*93b0*/  @!P0 IMAD.X R41, R0, 0x1, R97, P3 ;  /* 0x0000000100298824 */ /* 0x000fe200018e0661 */
[----:B------:R-:W-:Y:S05]  /*93c0*/  @!P1 IADD3 R50, P3, PT, R45, R94, RZ ;  /* 0x0000005e2d329210 */ /* 0x000fea0007f7e0ff */
[----:B------:R-:W-:Y:S01]  /*93d0*/  @!P1 IMAD.X R51, R44, 0x1, R95, P3 ;  /* 0x000000012c339824 */ /* 0x000fe200018e065f */
[----:B------:R-:W-:Y:S01]  /*93e0*/  ISETP.GE.U32.OR P3, PT, R22, R26, P0 ;  /* 0x0000001a1600720c */ /* 0x000fe20000766470 */
[----:B------:R-:W4:Y:S01]  /*93f0*/  @!P0 LDG.E.128 R40, desc[UR6][R40.64] ;  /* 0x0000000628288981 */ /* 0x000f22000c1e1d00 */
[----:B--2---:R-:W-:Y:S01]  /*9400*/  @!P0 SHF.L.U32 R12, R7, 0x10, RZ ;  /* 0x00000010070c8819 */ /* 0x004fe200000006ff */
[----:B------:R-:W-:Y:S01]  /*9410*/  @!P0 IMAD.U32 R16, R6, 0x10000, RZ ;  /* 0x0001000006108824 */ /* 0x000fe200078e00ff */
[C---:B------:R-:W-:Y:S02]  /*9420*/  @!P0 SHF.L.U32 R35, R4.reuse, 0x10, RZ ;  /* 0x0000001004238819 */ /* 0x040fe400000006ff */
[----:B------:R-:W-:Y:S01]  /*9430*/  @!P0 LOP3.LUT R33, R4, 0xffff0000, RZ, 0xc0, !PT ;  /* 0xffff000004218812 */ /* 0x000fe200078ec0ff */
[----:B------:R-:W-:Y:S01]  /*9440*/  @!P0 IMAD.U32 R4, R5, 0x10000, RZ ;  /* 0x0001000005048824 */ /* 0x000fe200078e00ff */
[----:B-----5:R-:W-:Y:S01]  /*9450*/  @!P0 LOP3.LUT R10, R30, 0xffff0000, RZ, 0xc0, !PT ;  /* 0xffff00001e0a8812 */ /* 0x020fe200078ec0ff */
[----:B------:R-:W-:Y:S01]  /*9460*/  @!P0 IMAD.U32 R9, R31, 0x10000, RZ ;  /* 0x000100001f098824 */ /* 0x000fe200078e00ff */
[C---:B------:R-:W-:Y:S01]  /*9470*/  @!P0 LOP3.LUT R2, R28.reuse, 0xffff0000, RZ, 0xc0, !PT ;  /* 0xffff00001c028812 */ /* 0x040fe200078ec0ff */
[----:B------:R-:W-:Y:S01]  /*9480*/  @!P0 IMAD.U32 R0, R28, 0x10000, RZ ;  /* 0x000100001c008824 */ /* 0x000fe200078e00ff */
[----:B------:R-:W-:Y:S01]  /*9490*/  @!P0 SHF.L.U32 R3, R29, 0x10, RZ ;  /* 0x000000101d038819 */ /* 0x000fe200000006ff */
[----:B------:R-:W-:Y:S01]  /*94a0*/  @!P0 IMAD.U32 R11, R30, 0x10000, RZ ;  /* 0x000100001e0b8824 */ /* 0x000fe200078e00ff */
[----:B------:R-:W-:Y:S01]  /*94b0*/  @!P0 LOP3.LUT R8, R31, 0xffff0000, RZ, 0xc0, !PT ;  /* 0xffff00001f088812 */ /* 0x000fe200078ec0ff */
[----:B------:R-:W-:Y:S01]  /*94c0*/  @!P3 FADD.FTZ R10, -R10, -RZ ;  /* 0x800000ff0a0ab221 */ /* 0x000fe20000010100 */
        /* <DEDUP_REMOVED lines=8> */
[----:B----4-:R-:W-:Y:S01]  /*9550*/  @!P0 LOP3.LUT R30, R42, 0xffff0000, RZ, 0xc0, !PT ;  /* 0xffff00002a1e8812 */ /* 0x010fe200078ec0ff */
[----:B------:R-:W-:Y:S01]  /*9560*/  @!P0 FMUL.FTZ R7, R12, R9 ;  /* 0x000000090c078220 */ /* 0x000fe20000410000 */
[----:B---3--:R-:W-:Y:S01]  /*9570*/  @!P0 SHF.L.U32 R9, R36, 0x10, RZ ;  /* 0x0000001024098819 */ /* 0x008fe200000006ff */
[----:B------:R-:W-:Y:S01]  /*9580*/  @!P3 FADD.FTZ R3, -R3, -RZ ;  /* 0x800000ff0303b221 */ /* 0x000fe20000010100 */
[C---:B------:R-:W-:Y:S01]  /*9590*/  @!P0 LOP3.LUT R12, R40.reuse, 0xffff0000, RZ, 0xc0, !PT ;  /* 0xffff0000280c8812 */ /* 0x040fe200078ec0ff */
[----:B------:R-:W-:Y:S01]  /*95a0*/  @!P3 FADD.FTZ R13, -R13, -RZ ;  /* 0x800000ff0d0db221 */ /* 0x000fe20000010100 */
[----:B------:R-:W-:Y:S01]  /*95b0*/  @!P0 LOP3.LUT R32, R43, 0xffff0000, RZ, 0xc0, !PT ;  /* 0xffff00002b208812 */ /* 0x000fe200078ec0ff */
[----:B------:R-:W-:Y:S01]  /*95c0*/  @!P0 FMUL.FTZ R6, R31, R10 ;  /* 0x0000000a1f068220 */ /* 0x000fe20000410000 */
[----:B------:R-:W-:Y:S01]  /*95d0*/  @!P0 SHF.L.U32 R31, R43, 0x10, RZ ;  /* 0x000000102b1f8819 */ /* 0x000fe200000006ff */
[----:B------:R-:W-:Y:S01]  /*95e0*/  @!P0 FMUL.FTZ R0, R35, R0 ;  /* 0x0000000023008220 */ /* 0x000fe20000410000 */
[----:B------:R-:W-:Y:S02]  /*95f0*/  @!P0 IMAD.U32 R10, R40, 0x10000, RZ ;  /* 0x00010000280a8824 */ /* 0x000fe400078e00ff */
[----:B------:R-:W-:Y:S01]  /*9600*/  @!P0 FMUL.FTZ R5, R16, R11 ;  /* 0x0000000b10058220 */ /* 0x000fe20000410000 */
[----:B------:R-:W-:Y:S01]  /*9610*/  @!P0 LOP3.LUT R11, R36, 0xffff0000, RZ, 0xc0, !PT ;  /* 0xffff0000240b8812 */ /* 0x000fe200078ec0ff */
[----:B------:R-:W-:Y:S01]  /*9620*/  @!P0 FMUL.FTZ R2, R33, R2 ;  /* 0x0000000221028220 */ /* 0x000fe20000410000 */
[----:B------:R-:W-:Y:S01]  /*9630*/  @!P0 FMUL.FTZ R3, R4, R3 ;  /* 0x0000000304038220 */ /* 0x000fe20000410000 */
[----:B------:R-:W-:Y:S01]  /*9640*/  @!P3 FADD.FTZ R8, -R8, -RZ ;  /* 0x800000ff0808b221 */ /* 0x000fe20000010100 */
[----:B------:R-:W-:Y:S01]  /*9650*/  @!P0 FMUL.FTZ R4, R28, R13 ;  /* 0x0000000d1c048220 */ /* 0x000fe20000410000 */
[C---:B------:R-:W-:Y:S01]  /*9660*/  @!P0 LOP3.LUT R28, R41.reuse, 0xffff0000, RZ, 0xc0, !PT ;  /* 0xffff0000291c8812 */ /* 0x040fe200078ec0ff */
[----:B------:R-:W-:Y:S02]  /*9670*/  @!P0 IMAD.U32 R13, R41, 0x10000, RZ ;  /* 0x00010000290d8824 */ /* 0x000fe400078e00ff */
[----:B------:R-:W-:Y:S01]  /*9680*/  @!P0 FFMA.FTZ R0, R9, R10, R0 ;  /* 0x0000000a09008223 */ /* 0x000fe20000010000 */
[C---:B------:R-:W-:Y:S01]  /*9690*/  @!P0 LOP3.LUT R9, R37.reuse, 0xffff0000, RZ, 0xc0, !PT ;  /* 0xffff000025098812 */ /* 0x040fe200078ec0ff */
[----:B------:R-:W-:Y:S02]  /*96a0*/  @!P0 IMAD.U32 R16, R37, 0x10000, RZ ;  /* 0x0001000025108824 */ /* 0x000fe400078e00ff */
[----:B------:R-:W-:Y:S01]  /*96b0*/  @!P0 FMUL.FTZ R8, R29, R8 ;  /* 0x000000081d088220 */ /* 0x000fe20000410000 */
[----:B------:R-:W-:Y:S01]  /*96c0*/  @!P0 FFMA.FTZ R2, R11, R12, R2 ;  /* 0x0000000c0b028223 */ /* 0x000fe20000010002 */
[----:B------:R-:W-:Y:S01]  /*96d0*/  @!P0 LOP3.LUT R11, R38, 0xffff0000, RZ, 0xc0, !PT ;  /* 0xffff0000260b8812 */ /* 0x000fe200078ec0ff */
[----:B------:R-:W-:Y:S02]  /*96e0*/  @!P0 IMAD.U32 R29, R42, 0x10000, RZ ;  /* 0x000100002a1d8824 */ /* 0x000fe400078e00ff */
[----:B------:R-:W-:Y:S01]  /*96f0*/  @!P0 FFMA.FTZ R3, R16, R13, R3 ;  /* 0x0000000d10038223 */ /* 0x000fe20000010003 */
[C---:B------:R-:W-:Y:S01]  /*9700*/  @!P0 LOP3.LUT R13, R39.reuse, 0xffff0000, RZ, 0xc0, !PT ;  /* 0xffff0000270d8812 */ /* 0x040fe200078ec0ff */
[----:B------:R-:W-:Y:S01]  /*9710*/  @!P0 IMAD.U32 R10, R38, 0x10000, RZ ;  /* 0x00010000260a8824 */ /* 0x000fe200078e00ff */
[----:B------:R-:W-:Y:S01]  /*9720*/  @!P0 F2FP.BF16.F32.PACK_AB R0, R2, R0 ;  /* 0x000000000200823e */ /* 0x000fe200000010ff */
[----:B------:R-:W-:Y:S02]  /*9730*/  @!P0 IMAD.U32 R12, R39, 0x10000, RZ ;  /* 0x00010000270c8824 */ /* 0x000fe400078e00ff */
[----:B------:R-:W-:Y:S01]  /*9740*/  @!P0 FFMA.FTZ R4, R9, R28, R4 ;  /* 0x0000001c09048223 */ /* 0x000fe20000010004 */
[----:B------:R-:W-:Y:S01]  /*9750*/  @!P0 FFMA.FTZ R5, R10, R29, R5 ;  /* 0x0000001d0a058223 */ /* 0x000fe20000010005 */
[----:B------:R-:W-:Y:S01]  /*9760*/  @!P0 MOV R36, R0 ;  /* 0x0000000000248202 */ /* 0x000fe20000000f00 */
[----:B------:R-:W-:Y:S01]  /*9770*/  @!P0 FFMA.FTZ R6, R11, R30, R6 ;  /* 0x0000001e0b068223 */ /* 0x000fe20000010006 */
[----:B------:R-:W-:Y:S01]  /*9780*/  @!P0 FFMA.FTZ R7, R12, R31, R7 ;  /* 0x0000001f0c078223 */ /* 0x000fe20000010007 */
[----:B------:R-:W-:Y:S01]  /*9790*/  @!P0 F2FP.BF16.F32.PACK_AB R3, R4, R3 ;  /* 0x000000030403823e */ /* 0x000fe200000010ff */
[----:B------:R-:W-:Y:S02]  /*97a0*/  @!P0 FFMA.FTZ R8, R13, R32, R8 ;  /* 0x000000200d088223 */ /* 0x000fe40000010008 */
[----:B------:R-:W-:Y:S02]  /*97b0*/  @!P0 F2FP.BF16.F32.PACK_AB R6, R6, R5 ;  /* 0x000000050606823e */ /* 0x000fe400000010ff */
[----:B------:R-:W-:Y:S01]  /*97c0*/  @!P0 IMAD.MOV.U32 R37, RZ, RZ, R3 ;  /* 0x000000ffff258224 */ /* 0x000fe200078e0003 */
[----:B------:R-:W-:Y:S02]  /*97d0*/  @!P0 F2FP.BF16.F32.PACK_AB R7, R8, R7 ;  /* 0x000000070807823e */ /* 0x000fe400000010ff */
[----:B------:R-:W-:Y:S01]  /*97e0*/  @!P1 SEL R3, R26, R27, !P2 ;  /* 0x0000001b1a039207 */ /* 0x000fe20005000000 */
[----:B------:R-:W-:Y:S01]  /*97f0*/  @!P0 IMAD.MOV.U32 R38, RZ, RZ, R6 ;  /* 0x000000ffff268224 */ /* 0x000fe200078e0006 */
[----:B------:R-:W-:Y:S02]  /*9800*/  @!P0 MOV R39, R7 ;  /* 0x0000000700278202 */ /* 0x000fe40000000f00 */
[----:B------:R-:W-:Y:S01]  /*9810*/  @!P1 IADD3 R28, P0, PT, R45, R96, RZ ;  /* 0x000000602d1c9210 */ /* 0x000fe20007f1e0ff */
[----:B------:R-:W-:Y:S02]  /*9820*/  @!P1 IMAD.WIDE R4, R3, 0x2, R14 ;  /* 0x0000000203049825 */ /* 0x000fe400078e020e */
[----:B------:R2:W-:Y:S02]  /*9830*/  STG.E.128 desc[UR6][R48.64], R36 ;  /* 0x0000002430007986 */ /* 0x0005e4000c101d06 */
[----:B------:R-:W-:Y:S01]  /*9840*/  @!P1 IMAD.X R29, R44, 0x1, R97, P0 ;  /* 0x000000012c1d9824 */ /* 0x000fe200000e0661 */
[----:B------:R-:W-:Y:S05]  /*9850*/  ISETP.GE.U32.OR P0, PT, R19, R26, P1 ;  /* 0x0000001a1300720c */ /* 0x000fea0000f06470 */
[----:B------:R-:W3:Y:S08]  /*9860*/  @!P1 LDG.E.128 R32, desc[UR6][R50.64+0x80] ;  /* 0x0000800632209981 */ /* 0x000ef0000c1e1d00 */
[----:B------:R-:W4:Y:S08]  /*9870*/  @!P1 LDG.E.128 R4, desc[UR6][R4.64+0x80] ;  /* 0x0000800604049981 */ /* 0x000f30000c1e1d00 */
[----:B------:R4:W5:Y:S08]  /*9880*/  @!P1 LDG.E.128 R44, desc[UR6][R28.64+0x80] ;  /* 0x000080061c2c9981 */ /* 0x000970000c1e1d00 */
[----:B------:R1:W2:Y:S01]  /*9890*/  LDG.E.128 R40, desc[UR6][R14.64+0x80] ;  /* 0x000080060e287981 */ /* 0x0002a2000c1e1d00 */
[C---:B---3--:R-:W-:Y:S01]  /*98a0*/  @!P1 LOP3.LUT R10, R34.reuse, 0xffff0000, RZ, 0xc0, !PT ;  /* 0xffff0000220a9812 */ /* 0x048fe200078ec0ff */
[----:B------:R-:W-:Y:S01]  /*98b0*/  @!P1 IMAD.U32 R9, R35, 0x10000, RZ ;  /* 0x0001000023099824 */ /* 0x000fe200078e00ff */
[C---:B------:R-:W-:Y:S01]  /*98c0*/  @!P1 SHF.L.U32 R3, R33.reuse, 0x10, RZ ;  /* 0x0000001021039819 */ /* 0x040fe200000006ff */
[----:B------:R-:W-:Y:S01]  /*98d0*/  @!P1 IMAD.U32 R11, R34, 0x10000, RZ ;  /* 0x00010000220b9824 */ /* 0x000fe200078e00ff */
[C---:B------:R-:W-:Y:S01]  /*98e0*/  @!P1 LOP3.LUT R2, R32.reuse, 0xffff0000, RZ, 0xc0, !PT ;  /* 0xffff000020029812 */ /* 0x040fe200078ec0ff */
[----:B------:R-:W-:Y:S01]  /*98f0*/  @!P1 IMAD.U32 R0, R32, 0x10000, RZ ;  /* 0x0001000020009824 */ /* 0x000fe200078e00ff */
[----:B------:R-:W-:Y:S01]  /*9900*/  @!P1 LOP3.LUT R13, R33, 0xffff0000, RZ, 0xc0, !PT ;  /* 0xffff0000210d9812 */ /* 0x000fe200078ec0ff */
[----:B------:R-:W-:Y:S01]  /*9910*/  @!P0 FADD.FTZ R9, -R9, -RZ ;  /* 0x800000ff09098221 */ /* 0x000fe20000010100 */
[C---:B----4-:R-:W-:Y:S01]  /*9920*/  @!P1 LOP3.LUT R29, R6.reuse, 0xffff0000, RZ, 0xc0, !PT ;  /* 0xffff0000061d9812 */ /* 0x050fe200078ec0ff */
[----:B-1----:R-:W-:Y:S01]  /*9930*/  @!P1 IMAD.U32 R14, R6, 0x10000, RZ ;  /* 0x00010000060e9824 */ /* 0x002fe200078e00ff */
[----:B------:R-:W-:Y:S01]  /*9940*/  @!P1 SHF.L.U32 R12, R7, 0x10, RZ ;  /* 0x00000010070c9819 */ /* 0x000fe200000006ff */
[----:B------:R-:W-:Y:S01]  /*9950*/  @!P0 FADD.FTZ R11, -R11, -RZ ;  /* 0x800000ff0b0b8221 */ /* 0x000fe20000010100 */
[----:B------:R-:W-:Y:S01]  /*9960*/  @!P1 LOP3.LUT R8, R35, 0xffff0000, RZ, 0xc0, !PT ;  /* 0xffff000023089812 */ /* 0x000fe200078ec0ff */
[----:B------:R-:W-:Y:S01]  /*9970*/  @!P0 FADD.FTZ R10, -R10, -RZ ;  /* 0x800000ff0a0a8221 */ /* 0x000fe20000010100 */
[C---:B------:R-:W-:Y:S01]  /*9980*/  @!P1 SHF.L.U32 R33, R4.reuse, 0x10, RZ ;  /* 0x0000001004219819 */ /* 0x040fe200000006ff */
[----:B------:R-:W-:Y:S01]  /*9990*/  @!P0 FADD.FTZ R13, -R13, -RZ ;  /* 0x800000ff0d0d8221 */ /* 0x000fe20000010100 */
[----:B------:R-:W-:Y:S01]  /*99a0*/  @!P1 LOP3.LUT R31, R4, 0xffff0000, RZ, 0xc0, !PT ;  /* 0xffff0000041f9812 */ /* 0x000fe200078ec0ff */
[----:B------:R-:W-:Y:S01]  /*99b0*/  @!P0 FADD.FTZ R0, -R0, -RZ ;  /* 0x800000ff00008221 */ /* 0x000fe20000010100 */
[C---:B------:R-:W-:Y:S01]  /*99c0*/  @!P1 LOP3.LUT R16, R5.reuse, 0xffff0000, RZ, 0xc0, !PT ;  /* 0xffff000005109812 */ /* 0x040fe200078ec0ff */
[----:B------:R-:W-:Y:S01]  /*99d0*/  @!P1 IMAD.U32 R4, R5, 0x10000, RZ ;  /* 0x0001000005049824 */ /* 0x000fe200078e00ff */
[----:B------:R-:W-:Y:S01]  /*99e0*/  @!P1 LOP3.LUT R15, R7, 0xffff0000, RZ, 0xc0, !PT ;  /* 0xffff0000070f9812 */ /* 0x000fe200078ec0ff */
[----:B------:R-:W-:Y:S01]  /*99f0*/  @!P0 FADD.FTZ R3, -R3, -RZ ;  /* 0x800000ff03038221 */ /* 0x000fe20000010100 */
[----:B-----5:R-:W-:Y:S01]  /*9a00*/  @!P1 LOP3.LUT R28, R46, 0xffff0000, RZ, 0xc0, !PT ;  /* 0xffff00002e1c9812 */ /* 0x020fe200078ec0ff */
[----:B------:R-:W-:Y:S01]  /*9a10*/  @!P0 FADD.FTZ R2, -R2, -RZ ;  /* 0x800000ff02028221 */ /* 0x000fe20000010100 */
[----:B------:R-:W-:Y:S01]  /*9a20*/  @!P1 LOP3.LUT R30, R47, 0xffff0000, RZ, 0xc0, !PT ;  /* 0xffff00002f1e9812 */ /* 0x000fe200078ec0ff */
[----:B------:R-:W-:Y:S01]  /*9a30*/  @!P1 FMUL.FTZ R7, R12, R9 ;  /* 0x000000090c079220 */ /* 0x000fe20000410000 */
[----:B------:R-:W-:Y:S01]  /*9a40*/  @!P1 LOP3.LUT R12, R44, 0xffff0000, RZ, 0xc0, !PT ;  /* 0xffff00002c0c9812 */ /* 0x000fe200078ec0ff */
[----:B------:R-:W-:Y:S01]  /*9a50*/  @!P1 FMUL.FTZ R6, R29, R10 ;  /* 0x0000000a1d069220 */ /* 0x000fe20000410000 */
[----:B------:R-:W-:Y:S01]  /*9a60*/  @!P1 SHF.L.U32 R29, R47, 0x10, RZ ;  /* 0x000000102f1d9819 */ /* 0x000fe200000006ff */
[----:B--2---:R-:W-:Y:S02]  /*9a70*/  @!P1 IMAD.U32 R9, R40, 0x10000, RZ ;  /* 0x0001000028099824 */ /* 0x004fe400078e00ff */
[----:B------:R-:W-:Y:S01]  /*9a80*/  @!P1 FMUL.FTZ R5, R14, R11 ;  /* 0x0000000b0e059220 */ /* 0x000fe20000410000 */
[----:B------:R-:W-:Y:S01]  /*9a90*/  @!P1 LOP3.LUT R11, R40, 0xffff0000, RZ, 0xc0, !PT ;  /* 0xffff0000280b9812 */ /* 0x000fe200078ec0ff */
[----:B------:R-:W-:Y:S01]  /*9aa0*/  @!P1 IMAD.U32 R10, R44, 0x10000, RZ ;  /* 0x000100002c0a9824 */ /* 0x000fe200078e00ff */
[----:B------:R-:W-:Y:S01]  /*9ab0*/  @!P1 SHF.L.U32 R14, R41, 0x10, RZ ;  /* 0x00000010290e9819 */ /* 0x000fe200000006ff */
[----:B------:R-:W-:Y:S01]  /*9ac0*/  @!P1 FMUL.FTZ R0, R33, R0 ;  /* 0x0000000021009220 */ /* 0x000fe20000410000 */
        /* <DEDUP_REMOVED lines=30> */
.L_x_2229:
[----:B------:R-:W-:Y:S05]  /*9cb0*/  BSYNC.RECONVERGENT B0 ;  /* 0x0000000000007941 */ /* 0x000fea0003800200 */
.L_x_2228:
[----:B------:R-:W-:Y:S04]  /*9cc0*/  BSSY.RECONVERGENT B0, `(.L_x_2230) ;  /* 0x00000b3000007945 */ /* 0x000fe80003800200 */
[----:B------:R-:W-:Y:S05]  /*9cd0*/  @!P5 BRA `(.L_x_2231) ;  /* 0x0000000800c4d947 */ /* 0x000fea0003800000 */
[C---:B------:R-:W-:Y:S01]  /*9ce0*/  ISETP.GE.AND P0, PT, R22.reuse, R21, PT ;  /* 0x000000151600720c */ /* 0x040fe20003f06270 */
[----:B------:R-:W5:Y:S01]  /*9cf0*/  LDC.64 R2, c[0x0][0x4a8] ;  /* 0x00012a00ff027b82 */ /* 0x000f620000000a00 */
[----:B------:R-:W-:Y:S11]  /*9d00*/  IMAD.MOV.U32 R16, RZ, RZ, R18 ;  /* 0x000000ffff107224 */ /* 0x000ff600078e0012 */
[----:B------:R-:W-:Y:S04]  /*9d10*/  @!P0 ISETP.GE.U32.AND P1, PT, R22, R26, PT ;  /* 0x0000001a1600820c */ /* 0x000fe80003f26070 */
[----:B------:R-:W-:Y:S02]  /*9d20*/  @!P0 SEL R0, R27, RZ, P1 ;  /* 0x000000ff1b008207 */ /* 0x000fe40000800000 */
[----:B---3--:R-:W-:Y:S02]  /*9d30*/  @!P0 SEL R9, R135, RZ, P1 ;  /* 0x000000ff87098207 */ /* 0x008fe40000800000 */
[----:B------:R-:W-:Y:S04]  /*9d40*/  @!P0 IADD3 R7, P2, PT, R119, R0, RZ ;  /* 0x0000000077078210 */ /* 0x000fe80007f5e0ff */
[----:B------:R-:W-:Y:S01]  /*9d50*/  @!P0 IADD3.X R0, PT, PT, R106, R9, RZ, P2, !PT ;  /* 0x000000096a008210 */ /* 0x000fe200017fe4ff */
[----:B-----5:R-:W-:Y:S01]  /*9d60*/  IMAD.WIDE.U32 R14, R2, 0xa0, R16 ;  /* 0x000000a0020e7825 */ /* 0x020fe200078e0010 */
[----:B------:R-:W-:Y:S02]  /*9d70*/  ISETP.GE.U32.OR P2, PT, R22, R26, P0 ;  /* 0x0000001a1600720c */ /* 0x000fe40000746470 */
[----:B------:R-:W-:Y:S01]  /*9d80*/  @!P0 SHF.L.U64.HI R0, R7, 0x1, R0 ;  /* 0x0000000107008819 */ /* 0x000fe20000010200 */
[----:B------:R-:W-:Y:S02]  /*9d90*/  IMAD R3, R3, 0xa0, RZ ;  /* 0x000000a003037824 */ /* 0x000fe400078e02ff */
[----:B------:R-:W-:Y:S02]  /*9da0*/  @!P0 IMAD.SHL.U32 R9, R7, 0x2, RZ ;  /* 0x0000000207098824 */ /* 0x000fe400078e00ff */
[----:B------:R-:W-:Y:S01]  /*9db0*/  IMAD.IADD R15, R15, 0x1, R3 ;  /* 0x000000010f0f7824 */ /* 0x000fe200078e0203 */
[----:B------:R-:W-:Y:S02]  /*9dc0*/  @!P0 SEL R3, R26, R27, !P1 ;  /* 0x0000001b1a038207 */ /* 0x000fe40004800000 */
[----:B-12---:R-:W-:Y:S02]  /*9dd0*/  @!P0 IADD3 R40, P1, PT, R9, R94, RZ ;  /* 0x0000005e09288210 */ /* 0x006fe40007f3e0ff */
[----:B------:R-:W2:Y:S01]  /*9de0*/  LDG.E.128 R32, desc[UR6][R14.64] ;  /* 0x000000060e207981 */ /* 0x000ea2000c1e1d00 */
[----:B------:R-:W-:Y:S04]  /*9df0*/  @!P0 IMAD.WIDE R4, R3, 0x2, R14 ;  /* 0x0000000203048825 */ /* 0x000fe800078e020e */
[C---:B------:R-:W-:Y:S01]  /*9e00*/  @!P0 IMAD.X R41, R0.reuse, 0x1, R95, P1 ;  /* 0x0000000100298824 */ /* 0x040fe200008e065f */
[----:B------:R-:W-:Y:S02]  /*9e10*/  @!P0 IADD3 R12, P1, PT, R9, R96, RZ ;  /* 0x00000060090c8210 */ /* 0x000fe40007f3e0ff */
[----:B------:R-:W3:Y:S02]  /*9e20*/  @!P0 LDG.E.128 R4, desc[UR6][R4.64] ;  /* 0x0000000604048981 */ /* 0x000ee4000c1e1d00 */
[----:B------:R-:W-:Y:S02]  /*9e30*/  @!P0 IADD3.X R13, PT, PT, R0, R97, RZ, P1, !PT ;  /* 0x00000061000d8210 */ /* 0x000fe40000ffe4ff */
[----:B------:R-:W-:Y:S04]  /*9e40*/  ISETP.GE.AND P1, PT, R19, R21, PT ;  /* 0x000000151300720c */ /* 0x000fe80003f26270 */
[----:B------:R-:W5:Y:S08]  /*9e50*/  @!P0 LDG.E.128 R40, desc[UR6][R40.64] ;  /* 0x0000000628288981 */ /* 0x000f70000c1e1d00 */
[----:B------:R1:W4:Y:S01]  /*9e60*/  @!P0 LDG.E.128 R36, desc[UR6][R12.64] ;  /* 0x000000060c248981 */ /* 0x000322000c1e1d00 */
[C---:B---3--:R-:W-:Y:S01]  /*9e70*/  @!P0 LOP3.LUT R2, R4.reuse, 0xffff0000, RZ, 0xc0, !PT ;  /* 0xffff000004028812 */ /* 0x048fe200078ec0ff */
[----:B------:R-:W-:Y:S01]  /*9e80*/  @!P0 IMAD.U32 R0, R4, 0x10000, RZ ;  /* 0x0001000004008824 */ /* 0x000fe200078e00ff */
[C---:B------:R-:W-:Y:S01]  /*9e90*/  @!P0 LOP3.LUT R4, R5.reuse, 0xffff0000, RZ, 0xc0, !PT ;  /* 0xffff000005048812 */ /* 0x040fe200078ec0ff */
[----:B------:R-:W-:Y:S01]  /*9ea0*/  @!P0 IMAD.U32 R3, R5, 0x10000, RZ ;  /* 0x0001000005038824 */ /* 0x000fe200078e00ff */
[C---:B------:R-:W-:Y:S01]  /*9eb0*/  @!P0 SHF.L.U32 R5, R6.reuse, 0x10, RZ ;  /* 0x0000001006058819 */ /* 0x040fe200000006ff */
[----:B------:R-:W-:Y:S01]  /*9ec0*/  @!P0 IMAD.U32 R8, R7, 0x10000, RZ ;  /* 0x0001000007088824 */ /* 0x000fe200078e00ff */
[----:B------:R-:W-:Y:S02]  /*9ed0*/  @!P0 LOP3.LUT R6, R6, 0xffff0000, RZ, 0xc0, !PT ;  /* 0xffff000006068812 */ /* 0x000fe400078ec0ff */
[----:B-----5:R-:W-:Y:S01]  /*9ee0*/  @!P0 SHF.L.U32 R31, R40, 0x10, RZ ;  /* 0x00000010281f8819 */ /* 0x020fe200000006ff */
[C---:B------:R-:W-:Y:S01]  /*9ef0*/  @!P0 IMAD.U32 R16, R41.reuse, 0x10000, RZ ;  /* 0x0001000029108824 */ /* 0x040fe200078e00ff */
[C---:B------:R-:W-:Y:S02]  /*9f00*/  @!P0 LOP3.LUT R11, R42.reuse, 0xffff0000, RZ, 0xc0, !PT ;  /* 0xffff00002a0b8812 */ /* 0x040fe400078ec0ff */
[----:B-1----:R-:W-:Y:S01]  /*9f10*/  @!P0 LOP3.LUT R13, R41, 0xffff0000, RZ, 0xc0, !PT ;  /* 0xffff0000290d8812 */ /* 0x002fe200078ec0ff */
[----:B------:R-:W-:Y:S01]  /*9f20*/  @!P2 FADD.FTZ R31, -R31, -RZ ;  /* 0x800000ff1f1fa221 */ /* 0x000fe20000010100 */
[----:B------:R-:W-:Y:S01]  /*9f30*/  @!P0 SHF.L.U32 R12, R42, 0x10, RZ ;  /* 0x000000102a0c8819 */ /* 0x000fe200000006ff */
[----:B------:R-:W-:Y:S01]  /*9f40*/  @!P2 FADD.FTZ R16, -R16, -RZ ;  /* 0x800000ff1010a221 */ /* 0x000fe20000010100 */
[----:B------:R-:W-:Y:S01]  /*9f50*/  @!P0 LOP3.LUT R29, R40, 0xffff0000, RZ, 0xc0, !PT ;  /* 0xffff0000281d8812 */ /* 0x000fe200078ec0ff */
[----:B------:R-:W-:Y:S01]  /*9f60*/  @!P0 FMUL.FTZ R0, R0, R31 ;  /* 0x0000001f00008220 */ /* 0x000fe20000410000 */
[----:B------:R-:W-:Y:S01]  /*9f70*/  @!P0 LOP3.LUT R10, R7, 0xffff0000, RZ, 0xc0, !PT ;  /* 0xffff0000070a8812 */ /* 0x000fe200078ec0ff */
[----:B------:R-:W1:Y:S01]  /*9f80*/  LDC.64 R30, c[0x0][0x3b8] ;  /* 0x0000ee00ff1e7b82 */ /* 0x000e620000000a00 */
[C---:B------:R-:W-:Y:S01]  /*9f90*/  @!P0 LOP3.LUT R9, R43.reuse, 0xffff0000, RZ, 0xc0, !PT ;  /* 0xffff00002b098812 */ /* 0x040fe200078ec0ff */
[----:B------:R-:W-:Y:S01]  /*9fa0*/  @!P0 IMAD.U32 R7, R43, 0x10000, RZ ;  /* 0x000100002b078824 */ /* 0x000fe200078e00ff */
[----:B----4-:R-:W-:Y:S01]  /*9fb0*/  @!P0 LOP3.LUT R28, R37, 0xffff0000, RZ, 0xc0, !PT ;  /* 0xffff0000251c8812 */ /* 0x010fe200078ec0ff */
[----:B------:R-:W-:Y:S01]  /*9fc0*/  @!P2 FADD.FTZ R11, -R11, -RZ ;  /* 0x800000ff0b0ba221 */ /* 0x000fe20000010100 */
[----:B------:R-:W-:Y:S01]  /*9fd0*/  @!P2 FADD.FTZ R12, -R12, -RZ ;  /* 0x800000ff0c0ca221 */ /* 0x000fe20000010100 */
[----:B------:R-:W-:Y:S01]  /*9fe0*/  @!P2 FADD.FTZ R13, -R13, -RZ ;  /* 0x800000ff0d0da221 */ /* 0x000fe20000010100 */
[----:B------:R-:W-:Y:S01]  /*9ff0*/  @!P2 FADD.FTZ R29, -R29, -RZ ;  /* 0x800000ff1d1da221 */ /* 0x000fe20000010100 */
[----:B------:R-:W-:Y:S01]  /*a000*/  @!P0 FMUL.FTZ R6, R6, R11 ;  /* 0x0000000b06068220 */ /* 0x000fe20000410000 */
[----:B--2---:R-:W-:Y:S01]  /*a010*/  @!P0 SHF.L.U32 R11, R32, 0x10, RZ ;  /* 0x00000010200b8819 */ /* 0x004fe200000006ff */
[----:B------:R-:W-:Y:S01]  /*a020*/  @!P2 FADD.FTZ R7, -R7, -RZ ;  /* 0x800000ff0707a221 */ /* 0x000fe20000010100 */
[----:B------:R-:W-:Y:S01]  /*a030*/  @!P0 FMUL.FTZ R3, R3, R16 ;  /* 0x0000001003038220 */ /* 0x000fe20000410000 */
[----:B------:R-:W-:Y:S01]  /*a040*/  @!P0 LOP3.LUT R16, R36, 0xffff0000, RZ, 0xc0, !PT ;  /* 0xffff000024108812 */ /* 0x000fe200078ec0ff */
[----:B------:R-:W-:Y:S01]  /*a050*/  @!P0 FMUL.FTZ R4, R4, R13 ;  /* 0x0000000d04048220 */ /* 0x000fe20000410000 */
[----:B------:R-:W-:Y:S01]  /*a060*/  @!P0 LOP3.LUT R13, R32, 0xffff0000, RZ, 0xc0, !PT ;  /* 0xffff0000200d8812 */ /* 0x000fe200078ec0ff */
[----:B------:R-:W-:Y:S01]  /*a070*/  @!P0 FMUL.FTZ R5, R5, R12 ;  /* 0x0000000c05058220 */ /* 0x000fe20000410000 */
[----:B------:R-:W-:Y:S01]  /*a080*/  @!P2 FADD.FTZ R9, -R9, -RZ ;  /* 0x800000ff0909a221 */ /* 0x000fe20000010100 */
[----:B------:R-:W-:Y:S01]  /*a090*/  @!P1 ISETP.GE.U32.AND P2, PT, R19, R26, PT ;  /* 0x0000001a1300920c */ /* 0x000fe20003f46070 */
[----:B------:R-:W-:Y:S02]  /*a0a0*/  @!P0 IMAD.U32 R12, R36, 0x10000, RZ ;  /* 0x00010000240c8824 */ /* 0x000fe400078e00ff */
[----:B------:R-:W-:Y:S01]  /*a0b0*/  @!P0 FMUL.FTZ R2, R2, R29 ;  /* 0x0000001d02028220 */ /* 0x000fe20000410000 */
[----:B------:R-:W-:Y:S01]  /*a0c0*/  @!P0 LOP3.LUT R29, R39, 0xffff0000, RZ, 0xc0, !PT ;  /* 0xffff0000271d8812 */ /* 0x000fe200078ec0ff */
[----:B------:R-:W-:Y:S01]  /*a0d0*/  @!P0 FMUL.FTZ R7, R8, R7 ;  /* 0x0000000708078220 */ /* 0x000fe20000410000 */
[----:B------:R-:W-:Y:S01]  /*a0e0*/  @!P0 FMUL.FTZ R8, R10, R9 ;  /* 0x000000090a088220 */ /* 0x000fe20000410000 */
[----:B------:R-:W-:Y:S01]  /*a0f0*/  @!P0 SHF.L.U32 R9, R37, 0x10, RZ ;  /* 0x0000001025098819 */ /* 0x000fe200000006ff */
[----:B------:R-:W-:Y:S01]  /*a100*/  @!P0 FFMA.FTZ R0, R11, R12, R0 ;  /* 0x0000000c0b008223 */ /* 0x000fe20000010000 */
[----:B------:R-:W-:Y:S01]  /*a110*/  @!P0 LOP3.LUT R11, R33, 0xffff0000, RZ, 0xc0, !PT ;  /* 0xffff0000210b8812 */ /* 0x000fe200078ec0ff */
[----:B------:R-:W-:Y:S01]  /*a120*/  @!P0 FFMA.FTZ R2, R13, R16, R2 ;  /* 0x000000100d028223 */ /* 0x000fe20000010002 */
[C---:B------:R-:W-:Y:S01]  /*a130*/  @!P0 SHF.L.U32 R12, R38.reuse, 0x10, RZ ;  /* 0x00000010260c8819 */ /* 0x040fe200000006ff */
[----:B------:R-:W-:Y:S01]  /*a140*/  @!P0 IMAD.U32 R10, R33, 0x10000, RZ ;  /* 0x00010000210a8824 */ /* 0x000fe200078e00ff */
[----:B------:R-:W-:Y:S01]  /*a150*/  @!P0 LOP3.LUT R13, R38, 0xffff0000, RZ, 0xc0, !PT ;  /* 0xffff0000260d8812 */ /* 0x000fe200078ec0ff */
[----:B------:R-:W-:Y:S01]  /*a160*/  @!P0 IMAD.U32 R16, R39, 0x10000, RZ ;  /* 0x0001000027108824 */ /* 0x000fe200078e00ff */
[----:B------:R-:W-:Y:S01]  /*a170*/  @!P1 SEL R37, R135, RZ, P2 ;  /* 0x000000ff87259207 */ /* 0x000fe20001000000 */
[----:B------:R-:W-:Y:S01]  /*a180*/  @!P0 FFMA.FTZ R3, R10, R9, R3 ;  /* 0x000000090a038223 */ /* 0x000fe20000010003 */
[----:B------:R-:W-:Y:S01]  /*a190*/  @!P0 F2FP.BF16.F32.PACK_AB R10, R2, R0 ;  /* 0x00000000020a823e */ /* 0x000fe200000010ff */
[----:B-1----:R-:W-:Y:S01]  /*a1a0*/  IMAD.WIDE.U32 R48, R30, 0xa0, R90 ;  /* 0x000000a01e307825 */ /* 0x002fe200078e005a */
[C---:B------:R-:W-:Y:S02]  /*a1b0*/  @!P0 SHF.L.U32 R0, R34.reuse, 0x10, RZ ;  /* 0x0000001022008819 */ /* 0x040fe400000006ff */
[----:B------:R-:W-:Y:S01]  /*a1c0*/  @!P0 LOP3.LUT R9, R34, 0xffff0000, RZ, 0xc0, !PT ;  /* 0xffff000022098812 */ /* 0x000fe200078ec0ff */
[----:B------:R-:W-:Y:S01]  /*a1d0*/  @!P0 FFMA.FTZ R4, R11, R28, R4 ;  /* 0x0000001c0b048223 */ /* 0x000fe20000010004 */
[C---:B------:R-:W-:Y:S01]  /*a1e0*/  @!P0 LOP3.LUT R11, R35.reuse, 0xffff0000, RZ, 0xc0, !PT ;  /* 0xffff0000230b8812 */ /* 0x040fe200078ec0ff */
[----:B------:R-:W-:Y:S01]  /*a1f0*/  @!P0 IMAD.U32 R2, R35, 0x10000, RZ ;  /* 0x0001000023028824 */ /* 0x000fe200078e00ff */
[----:B------:R-:W-:Y:S01]  /*a200*/  @!P1 SEL R28, R27, RZ, P2 ;  /* 0x000000ff1b1c9207 */ /* 0x000fe20001000000 */
[----:B------:R-:W-:Y:S01]  /*a210*/  @!P0 FFMA.FTZ R5, R0, R12, R5 ;  /* 0x0000000c00058223 */ /* 0x000fe20000010005 */
[----:B------:R-:W-:Y:S01]  /*a220*/  @!P0 F2FP.BF16.F32.PACK_AB R3, R4, R3 ;  /* 0x000000030403823e */ /* 0x000fe200000010ff */
[----:B------:R-:W-:Y:S01]  /*a230*/  @!P0 FFMA.FTZ R6, R9, R13, R6 ;  /* 0x0000000d09068223 */ /* 0x000fe20000010006 */
[----:B------:R-:W-:Y:S01]  /*a240*/  @!P1 IADD3 R28, P3, PT, R119, R28, RZ ;  /* 0x0000001c771c9210 */ /* 0x000fe20007f7e0ff */
[----:B------:R-:W-:Y:S01]  /*a250*/  @!P0 FFMA.FTZ R7, R2, R16, R7 ;  /* 0x0000001002078223 */ /* 0x000fe20000010007 */
[----:B------:R-:W-:Y:S01]  /*a260*/  @!P0 MOV R32, R10 ;  /* 0x0000000a00208202 */ /* 0x000fe20000000f00 */
[----:B------:R-:W-:Y:S01]  /*a270*/  @!P0 FFMA.FTZ R8, R11, R29, R8 ;  /* 0x0000001d0b088223 */ /* 0x000fe20000010008 */
[----:B------:R-:W-:Y:S01]  /*a280*/  @!P0 F2FP.BF16.F32.PACK_AB R5, R6, R5 ;  /* 0x000000050605823e */ /* 0x000fe200000010ff */
[----:B------:R-:W-:Y:S01]  /*a290*/  @!P0 IMAD.MOV.U32 R33, RZ, RZ, R3 ;  /* 0x000000ffff218224 */ /* 0x000fe200078e0003 */
[----:B------:R-:W-:Y:S01]  /*a2a0*/  @!P1 IADD3.X R37, PT, PT, R106, R37, RZ, P3, !PT ;  /* 0x000000256a259210 */ /* 0x000fe20001ffe4ff */
[----:B------:R-:W-:Y:S01]  /*a2b0*/  @!P1 IMAD.SHL.U32 R29, R28, 0x2, RZ ;  /* 0x000000021c1d9824 */ /* 0x000fe200078e00ff */
[----:B------:R-:W-:Y:S01]  /*a2c0*/  @!P0 F2FP.BF16.F32.PACK_AB R8, R8, R7 ;  /* 0x000000070808823e */ /* 0x000fe200000010ff */
[----:B------:R-:W-:Y:S01]  /*a2d0*/  IMAD R31, R31, 0xa0, RZ ;  /* 0x000000a01f1f7824 */ /* 0x000fe200078e02ff */
[----:B------:R-:W-:Y:S02]  /*a2e0*/  @!P0 MOV R34, R5 ;  /* 0x0000000500228202 */ /* 0x000fe40000000f00 */
[----:B------:R-:W-:Y:S01]  /*a2f0*/  @!P1 SHF.L.U64.HI R0, R28, 0x1, R37 ;  /* 0x000000011c009819 */ /* 0x000fe20000010225 */
[----:B------:R-:W-:Y:S01]  /*a300*/  @!P0 IMAD.MOV.U32 R35, RZ, RZ, R8 ;  /* 0x000000ffff238224 */ /* 0x000fe200078e0008 */
[C---:B------:R-:W-:Y:S02]  /*a310*/  @!P1 IADD3 R44, P3, PT, R29.reuse, R94, RZ ;  /* 0x0000005e1d2c9210 */ /* 0x040fe40007f7e0ff */
[----:B------:R-:W-:Y:S02]  /*a320*/  @!P1 SEL R3, R26, R27, !P2 ;  /* 0x0000001b1a039207 */ /* 0x000fe40005000000 */
[----:B------:R-:W-:Y:S01]  /*a330*/  @!P1 IADD3 R28, P0, PT, R29, R96, RZ ;  /* 0x000000601d1c9210 */ /* 0x000fe20007f1e0ff */
[C---:B------:R-:W-:Y:S01]  /*a340*/  @!P1 IMAD.X R45, R0.reuse, 0x1, R95, P3 ;  /* 0x00000001002d9824 */ /* 0x040fe200018e065f */
[----:B------:R-:W-:Y:S01]  /*a350*/  IADD3 R49, PT, PT, R49, R31, RZ ;  /* 0x0000001f31317210 */ /* 0x000fe20007ffe0ff */
[----:B------:R-:W-:Y:S01]  /*a360*/  @!P1 IMAD.WIDE R4, R3, 0x2, R14 ;  /* 0x0000000203049825 */ /* 0x000fe200078e020e */
[----:B------:R-:W-:Y:S02]  /*a370*/  @!P1 IADD3.X R29, PT, PT, R0, R97, RZ, P0, !PT ;  /* 0x00000061001d9210 */ /* 0x000fe400007fe4ff */
[----:B------:R-:W-:Y:S01]  /*a380*/  ISETP.GE.U32.OR P0, PT, R19, R26, P1 ;  /* 0x0000001a1300720c */ /* 0x000fe20000f06470 */
[----:B------:R1:W-:Y:S08]  /*a390*/  STG.E.128 desc[UR6][R48.64], R32 ;  /* 0x0000002030007986 */ /* 0x0003f0000c101d06 */
[----:B------:R-:W2:Y:S08]  /*a3a0*/  @!P1 LDG.E.128 R44, desc[UR6][R44.64+0x80] ;  /* 0x000080062c2c9981 */ /* 0x000eb0000c1e1d00 */
[----:B------:R-:W3:Y:S08]  /*a3b0*/  @!P1 LDG.E.128 R4, desc[UR6][R4.64+0x80] ;  /* 0x0000800604049981 */ /* 0x000ef0000c1e1d00 */
[----:B------:R-:W4:Y:S08]  /*a3c0*/  @!P1 LDG.E.128 R40, desc[UR6][R28.64+0x80] ;  /* 0x000080061c289981 */ /* 0x000f30000c1e1d00 */
[----:B------:R3:W5:Y:S01]  /*a3d0*/  LDG.E.128 R36, desc[UR6][R14.64+0x80] ;  /* 0x000080060e247981 */ /* 0x000762000c1e1d00 */
[C---:B--2---:R-:W-:Y:S01]  /*a3e0*/  @!P1 LOP3.LUT R10, R46.reuse, 0xffff0000, RZ, 0xc0, !PT ;  /* 0xffff00002e0a9812 */ /* 0x044fe200078ec0ff */
        /* <DEDUP_REMOVED lines=8> */
[C---:B---3--:R-:W-:Y:S01]  /*a470*/  @!P1 IMAD.U32 R14, R6.reuse, 0x10000, RZ ;  /* 0x00010000060e9824 */ /* 0x048fe200078e00ff */
[----:B------:R-:W-:Y:S01]  /*a480*/  @!P1 LOP3.LUT R29, R6, 0xffff0000, RZ, 0xc0, !PT ;  /* 0xffff0000061d9812 */ /* 0x000fe200078ec0ff */
[----:B------:R-:W-:Y:S01]  /*a490*/  @!P0 FADD.FTZ R10, -R10, -RZ ;  /* 0x800000ff0a0a8221 */ /* 0x000fe20000010100 */
[----:B------:R-:W-:Y:S01]  /*a4a0*/  @!P1 SHF.L.U32 R12, R7, 0x10, RZ ;  /* 0x00000010070c9819 */ /* 0x000fe200000006ff */
[----:B------:R-:W-:Y:S01]  /*a4b0*/  @!P0 FADD.FTZ R13, -R13, -RZ ;  /* 0x800000ff0d0d8221 */ /* 0x000fe20000010100 */
[----:B------:R-:W-:Y:S01]  /*a4c0*/  @!P1 LOP3.LUT R8, R47, 0xffff0000, RZ, 0xc0, !PT ;  /* 0xffff00002f089812 */ /* 0x000fe200078ec0ff */
[----:B------:R-:W-:Y:S01]  /*a4d0*/  @!P1 FMUL.FTZ R6, R29, R10 ;  /* 0x0000000a1d069220 */ /* 0x000fe20000410000 */
[C---:B------:R-:W-:Y:S01]  /*a4e0*/  @!P1 LOP3.LUT R31, R4.reuse, 0xffff0000, RZ, 0xc0, !PT ;  /* 0xffff0000041f9812 */ /* 0x040fe200078ec0ff */
[----:B-1----:R-:W-:Y:S01]  /*a4f0*/  @!P1 IMAD.U32 R33, R4, 0x10000, RZ ;  /* 0x0001000004219824 */ /* 0x002fe200078e00ff */
        /* <DEDUP_REMOVED lines=9> */
[----:B-----5:R-:W-:Y:S01]  /*a590*/  @!P1 IMAD.U32 R9, R36, 0x10000, RZ ;  /* 0x0001000024099824 */ /* 0x020fe200078e00ff */
        /* <DEDUP_REMOVED lines=37> */
.L_x_2231:
[----:B------:R-:W-:Y:S05]  /*a7f0*/  BSYNC.RECONVERGENT B0 ;  /* 0x0000000000007941 */ /* 0x000fea0003800200 */
.L_x_2230:
[----:B------:R-:W-:Y:S04]  /*a800*/  BSSY.RECONVERGENT B0, `(.L_x_2232) ;  /* 0x00000b3000007945 */ /* 0x000fe80003800200 */
[----:B------:R-:W-:Y:S05]  /*a810*/  @!P6 BRA `(.L_x_2233) ;  /* 0x0000000800c4e947 */ /* 0x000fea0003800000 */
[C---:B------:R-:W-:Y:S01]  /*a820*/  ISETP.GE.AND P0, PT, R22.reuse, R21, PT ;  /* 0x000000151600720c */ /* 0x040fe20003f06270 */
[----:B------:R-:W5:Y:S01]  /*a830*/  LDC.64 R2, c[0x0][0x4a8] ;  /* 0x00012a00ff027b82 */ /* 0x000f620000000a00 */
[----:B------:R-:W-:Y:S11]  /*a840*/  IMAD.MOV.U32 R16, RZ, RZ, R18 ;  /* 0x000000ffff107224 */ /* 0x000ff600078e0012 */
[----:B------:R-:W-:Y:S04]  /*a850*/  @!P0 ISETP.GE.U32.AND P1, PT, R22, R26, PT ;  /* 0x0000001a1600820c */ /* 0x000fe80003f26070 */
[----:B---3--:R-:W-:Y:S02]  /*a860*/  @!P0 SEL R7, R27, RZ, P1 ;  /* 0x000000ff1b078207 */ /* 0x008fe40000800000 */
[----:B------:R-:W-:Y:S02]  /*a870*/  @!P0 SEL R0, R135, RZ, P1 ;  /* 0x000000ff87008207 */ /* 0x000fe40000800000 */
        /* <DEDUP_REMOVED lines=26> */
[C---:B-----5:R-:W-:Y:S01]  /*aa20*/  @!P0 LOP3.LUT R11, R42.reuse, 0xffff0000, RZ, 0xc0, !PT ;  /* 0xffff00002a0b8812 */ /* 0x060fe200078ec0ff */
[----:B------:R-:W-:Y:S01]  /*aa30*/  @!P0 IMAD.U32 R16, R41, 0x10000, RZ ;  /* 0x0001000029108824 */ /* 0x000fe200078e00ff */
[----:B-1----:R-:W-:Y:S02]  /*aa40*/  @!P0 SHF.L.U32 R12, R42, 0x10, RZ ;  /* 0x000000102a0c8819 */ /* 0x002fe400000006ff */
[----:B------:R-:W-:Y:S01]  /*aa50*/  @!P0 SHF.L.U32 R31, R40, 0x10, RZ ;  /* 0x00000010281f8819 */ /* 0x000fe200000006ff */
[----:B------:R-:W-:Y:S01]  /*aa60*/  @!P2 FADD.FTZ R11, -R11, -RZ ;  /* 0x800000ff0b0ba221 */ /* 0x000fe20000010100 */
[----:B------:R-:W-:Y:S01]  /*aa70*/  @!P0 LOP3.LUT R13, R41, 0xffff0000, RZ, 0xc0, !PT ;  /* 0xffff0000290d8812 */ /* 0x000fe200078ec0ff */
[----:B------:R-:W-:Y:S01]  /*aa80*/  @!P2 FADD.FTZ R12, -R12, -RZ ;  /* 0x800000ff0c0ca221 */ /* 0x000fe20000010100 */
[----:B------:R-:W-:Y:S01]  /*aa90*/  @!P0 LOP3.LUT R10, R7, 0xffff0000, RZ, 0xc0, !PT ;  /* 0xffff0000070a8812 */ /* 0x000fe200078ec0ff */
[----:B------:R-:W-:Y:S01]  /*aaa0*/  @!P0 IMAD.U32 R7, R43, 0x10000, RZ ;  /* 0x000100002b078824 */ /* 0x000fe200078e00ff */
[----:B------:R-:W-:Y:S01]  /*aab0*/  @!P0 LOP3.LUT R29, R40, 0xffff0000, RZ, 0xc0, !PT ;  /* 0xffff0000281d8812 */ /* 0x000fe200078ec0ff */
[----:B------:R-:W-:Y:S01]  /*aac0*/  @!P2 FADD.FTZ R31, -R31, -RZ ;  /* 0x800000ff1f1fa221 */ /* 0x000fe20000010100 */
[----:B------:R-:W-:Y:S01]  /*aad0*/  @!P0 LOP3.LUT R9, R43, 0xffff0000, RZ, 0xc0, !PT ;  /* 0xffff00002b098812 */ /* 0x000fe200078ec0ff */
[----:B------:R-:W-:Y:S01]  /*aae0*/  @!P2 FADD.FTZ R16, -R16, -RZ ;  /* 0x800000ff1010a221 */ /* 0x000fe20000010100 */
[----:B----4-:R-:W-:Y:S01]  /*aaf0*/  @!P0 LOP3.LUT R28, R37, 0xffff0000, RZ, 0xc0, !PT ;  /* 0xffff0000251c8812 */ /* 0x010fe200078ec0ff */
[----:B------:R-:W-:Y:S01]  /*ab00*/  @!P2 FADD.FTZ R13, -R13, -RZ ;  /* 0x800000ff0d0da221 */ /* 0x000fe20000010100 */
[----:B------:R-:W-:Y:S01]  /*ab10*/  @!P0 FMUL.FTZ R6, R6, R11 ;  /* 0x0000000b06068220 */ /* 0x000fe20000410000 */
[----:B--2---:R-:W-:Y:S01]  /*ab20*/  @!P0 SHF.L.U32 R11, R32, 0x10, RZ ;  /* 0x00000010200b8819 */ /* 0x004fe200000006ff */
[----:B------:R-:W-:Y:S01]  /*ab30*/  @!P2 FADD.FTZ R7, -R7, -RZ ;  /* 0x800000ff0707a221 */ /* 0x000fe20000010100 */
[----:B------:R-:W-:Y:S01]  /*ab40*/  @!P2 FADD.FTZ R29, -R29, -RZ ;  /* 0x800000ff1d1da221 */ /* 0x000fe20000010100 */
[----:B------:R-:W-:Y:S01]  /*ab50*/  @!P0 FMUL.FTZ R5, R5, R12 ;  /* 0x0000000c05058220 */ /* 0x000fe20000410000 */
[----:B------:R-:W-:Y:S01]  /*ab60*/  @!P2 FADD.FTZ R9, -R9, -RZ ;  /* 0x800000ff0909a221 */ /* 0x000fe20000010100 */
[----:B------:R-:W-:Y:S01]  /*ab70*/  @!P1 ISETP.GE.U32.AND P2, PT, R19, R26, PT ;  /* 0x0000001a1300920c */ /* 0x000fe20003f46070 */
[----:B------:R-:W-:Y:S01]  /*ab80*/  @!P0 FMUL.FTZ R0, R0, R31 ;  /* 0x0000001f00008220 */ /* 0x000fe20000410000 */
[C---:B------:R-:W-:Y:S02]  /*ab90*/  @!P0 IMAD.U32 R12, R36.reuse, 0x10000, RZ ;  /* 0x00010000240c8824 */ /* 0x040fe400078e00ff */
[----:B------:R-:W-:Y:S01]  /*aba0*/  @!P0 FMUL.FTZ R3, R3, R16 ;  /* 0x0000001003038220 */ /* 0x000fe20000410000 */
[----:B------:R-:W-:Y:S01]  /*abb0*/  @!P0 LOP3.LUT R16, R36, 0xffff0000, RZ, 0xc0, !PT ;  /* 0xffff000024108812 */ /* 0x000fe200078ec0ff */
[----:B------:R-:W-:Y:S01]  /*abc0*/  @!P0 FMUL.FTZ R4, R4, R13 ;  /* 0x0000000d04048220 */ /* 0x000fe20000410000 */
[----:B------:R-:W-:Y:S01]  /*abd0*/  @!P0 LOP3.LUT R13, R32, 0xffff0000, RZ, 0xc0, !PT ;  /* 0xffff0000200d8812 */ /* 0x000fe200078ec0ff */
[----:B------:R-:W1:Y:S01]  /*abe0*/  LDC.64 R30, c[0x0][0x3b8] ;  /* 0x0000ee00ff1e7b82 */ /* 0x000e620000000a00 */
[----:B------:R-:W-:Y:S01]  /*abf0*/  @!P1 SEL R36, R135, RZ, P2 ;  /* 0x000000ff87249207 */ /* 0x000fe20001000000 */
[----:B------:R-:W-:Y:S01]  /*ac00*/  @!P0 FMUL.FTZ R7, R8, R7 ;  /* 0x0000000708078220 */ /* 0x000fe20000410000 */
[----:B------:R-:W-:Y:S01]  /*ac10*/  @!P0 FMUL.FTZ R2, R2, R29 ;  /* 0x0000001d02028220 */ /* 0x000fe20000410000 */
[----:B------:R-:W-:Y:S01]  /*ac20*/  @!P0 LOP3.LUT R29, R39, 0xffff0000, RZ, 0xc0, !PT ;  /* 0xffff0000271d8812 */ /* 0x000fe200078ec0ff */
[----:B------:R-:W-:Y:S01]  /*ac30*/  @!P0 FMUL.FTZ R8, R10, R9 ;  /* 0x000000090a088220 */ /* 0x000fe20000410000 */
[----:B------:R-:W-:Y:S01]  /*ac40*/  @!P0 SHF.L.U32 R9, R37, 0x10, RZ ;  /* 0x0000001025098819 */ /* 0x000fe200000006ff */
[----:B------:R-:W-:Y:S01]  /*ac50*/  @!P0 FFMA.FTZ R0, R11, R12, R0 ;  /* 0x0000000c0b008223 */ /* 0x000fe20000010000 */
[C---:B------:R-:W-:Y:S01]  /*ac60*/  @!P0 LOP3.LUT R11, R33.reuse, 0xffff0000, RZ, 0xc0, !PT ;  /* 0xffff0000210b8812 */ /* 0x040fe200078ec0ff */
[----:B------:R-:W-:Y:S01]  /*ac70*/  @!P0 IMAD.U32 R10, R33, 0x10000, RZ ;  /* 0x00010000210a8824 */ /* 0x000fe200078e00ff */
[C---:B------:R-:W-:Y:S01]  /*ac80*/  @!P0 SHF.L.U32 R12, R38.reuse, 0x10, RZ ;  /* 0x00000010260c8819 */ /* 0x040fe200000006ff */
[----:B------:R-:W-:Y:S01]  /*ac90*/  @!P0 FFMA.FTZ R2, R13, R16, R2 ;  /* 0x000000100d028223 */ /* 0x000fe20000010002 */
[----:B------:R-:W-:Y:S01]  /*aca0*/  @!P0 LOP3.LUT R13, R38, 0xffff0000, RZ, 0xc0, !PT ;  /* 0xffff0000260d8812 */ /* 0x000fe200078ec0ff */
[----:B------:R-:W-:Y:S01]  /*acb0*/  @!P0 FFMA.FTZ R3, R10, R9, R3 ;  /* 0x000000090a038223 */ /* 0x000fe20000010003 */
[----:B------:R-:W-:Y:S01]  /*acc0*/  @!P0 LOP3.LUT R9, R34, 0xffff0000, RZ, 0xc0, !PT ;  /* 0xffff000022098812 */ /* 0x000fe200078ec0ff */
[----:B------:R-:W-:Y:S01]  /*acd0*/  @!P0 FFMA.FTZ R4, R11, R28, R4 ;  /* 0x0000001c0b048223 */ /* 0x000fe20000010004 */
[----:B------:R-:W-:Y:S01]  /*ace0*/  @!P1 SEL R11, R27, RZ, P2 ;  /* 0x000000ff1b0b9207 */ /* 0x000fe20001000000 */
[----:B------:R-:W-:Y:S01]  /*acf0*/  @!P0 IMAD.U32 R16, R39, 0x10000, RZ ;  /* 0x0001000027108824 */ /* 0x000fe200078e00ff */
[----:B------:R-:W-:Y:S01]  /*ad00*/  @!P0 F2FP.BF16.F32.PACK_AB R10, R2, R0 ;  /* 0x00000000020a823e */ /* 0x000fe200000010ff */
[C---:B------:R-:W-:Y:S01]  /*ad10*/  @!P0 IMAD.U32 R2, R35.reuse, 0x10000, RZ ;  /* 0x0001000023028824 */ /* 0x040fe200078e00ff */
[----:B------:R-:W-:Y:S02]  /*ad20*/  @!P0 SHF.L.U32 R0, R34, 0x10, RZ ;  /* 0x0000001022008819 */ /* 0x000fe400000006ff */
[----:B------:R-:W-:Y:S02]  /*ad30*/  @!P1 IADD3 R28, P3, PT, R118, R11, RZ ;  /* 0x0000000b761c9210 */ /* 0x000fe40007f7e0ff */
[----:B------:R-:W-:Y:S01]  /*ad40*/  @!P0 LOP3.LUT R11, R35, 0xffff0000, RZ, 0xc0, !PT ;  /* 0xffff0000230b8812 */ /* 0x000fe200078ec0ff */
[----:B------:R-:W-:Y:S01]  /*ad50*/  @!P0 FFMA.FTZ R5, R0, R12, R5 ;  /* 0x0000000c00058223 */ /* 0x000fe20000010005 */
[----:B------:R-:W-:Y:S01]  /*ad60*/  @!P0 F2FP.BF16.F32.PACK_AB R3, R4, R3 ;  /* 0x000000030403823e */ /* 0x000fe200000010ff */
[----:B------:R-:W-:Y:S01]  /*ad70*/  @!P0 FFMA.FTZ R6, R9, R13, R6 ;  /* 0x0000000d09068223 */ /* 0x000fe20000010006 */
[----:B------:R-:W-:Y:S01]  /*ad80*/  @!P1 IADD3.X R9, PT, PT, R105, R36, RZ, P3, !PT ;  /* 0x0000002469099210 */ /* 0x000fe20001ffe4ff */
[----:B------:R-:W-:Y:S01]  /*ad90*/  @!P0 FFMA.FTZ R7, R2, R16, R7 ;  /* 0x0000001002078223 */ /* 0x000fe20000010007 */
[----:B------:R-:W-:Y:S01]  /*ada0*/  @!P0 MOV R32, R10 ;  /* 0x0000000a00208202 */ /* 0x000fe20000000f00 */
[----:B------:R-:W-:Y:S01]  /*adb0*/  @!P0 FFMA.FTZ R8, R11, R29, R8 ;  /* 0x0000001d0b088223 */ /* 0x000fe20000010008 */
[----:B------:R-:W-:Y:S01]  /*adc0*/  @!P0 F2FP.BF16.F32.PACK_AB R5, R6, R5 ;  /* 0x000000050605823e */ /* 0x000fe200000010ff */
[----:B------:R-:W-:Y:S01]  /*add0*/  @!P0 IMAD.MOV.U32 R33, RZ, RZ, R3 ;  /* 0x000000ffff218224 */ /* 0x000fe200078e0003 */
[----:B------:R-:W-:Y:S01]  /*ade0*/  @!P1 SHF.L.U64.HI R0, R28, 0x1, R9 ;  /* 0x000000011c009819 */ /* 0x000fe20000010209 */
[----:B-1----:R-:W-:Y:S01]  /*adf0*/  IMAD.WIDE.U32 R48, R30, 0xc0, R90 ;  /* 0x000000c01e307825 */ /* 0x002fe200078e005a */
[----:B------:R-:W-:Y:S02]  /*ae00*/  @!P0 F2FP.BF16.F32.PACK_AB R8, R8, R7 ;  /* 0x000000070808823e */ /* 0x000fe400000010ff */
[----:B------:R-:W-:Y:S01]  /*ae10*/  @!P0 MOV R34, R5 ;  /* 0x0000000500228202 */ /* 0x000fe20000000f00 */
[----:B------:R-:W-:Y:S01]  /*ae20*/  IMAD R31, R31, 0xc0, RZ ;  /* 0x000000c01f1f7824 */ /* 0x000fe200078e02ff */
[----:B------:R-:W-:Y:S01]  /*ae30*/  @!P1 SEL R3, R26, R27, !P2 ;  /* 0x0000001b1a039207 */ /* 0x000fe20005000000 */
[----:B------:R-:W-:Y:S02]  /*ae40*/  @!P1 IMAD.SHL.U32 R29, R28, 0x2, RZ ;  /* 0x000000021c1d9824 */ /* 0x000fe400078e00ff */
[----:B------:R-:W-:Y:S01]  /*ae50*/  @!P0 IMAD.MOV.U32 R35, RZ, RZ, R8 ;  /* 0x000000ffff238224 */ /* 0x000fe200078e0008 */
[----:B------:R-:W-:Y:S01]  /*ae60*/  IADD3 R49, PT, PT, R49, R31, RZ ;  /* 0x0000001f31317210 */ /* 0x000fe20007ffe0ff */
[----:B------:R-:W-:Y:S01]  /*ae70*/  @!P1 IMAD.WIDE R4, R3, 0x2, R14 ;  /* 0x0000000203049825 */ /* 0x000fe200078e020e */
[C---:B------:R-:W-:Y:S02]  /*ae80*/  @!P1 IADD3 R44, P3, PT, R29.reuse, R94, RZ ;  /* 0x0000005e1d2c9210 */ /* 0x040fe40007f7e0ff */
[----:B------:R-:W-:Y:S01]  /*ae90*/  @!P1 IADD3 R28, P0, PT, R29, R96, RZ ;  /* 0x000000601d1c9210 */ /* 0x000fe20007f1e0ff */
[----:B------:R1:W-:Y:S02]  /*aea0*/  STG.E.128 desc[UR6][R48.64], R32 ;  /* 0x0000002030007986 */ /* 0x0003e4000c101d06 */
[C---:B------:R-:W-:Y:S01]  /*aeb0*/  @!P1 IMAD.X R45, R0.reuse, 0x1, R95, P3 ;  /* 0x00000001002d9824 */ /* 0x040fe200018e065f */
[----:B------:R-:W-:Y:S02]  /*aec0*/  @!P1 IADD3.X R29, PT, PT, R0, R97, RZ, P0, !PT ;  /* 0x00000061001d9210 */ /* 0x000fe400007fe4ff */
[----:B------:R-:W-:Y:S03]  /*aed0*/  ISETP.GE.U32.OR P0, PT, R19, R26, P1 ;  /* 0x0000001a1300720c */ /* 0x000fe60000f06470 */
        /* <DEDUP_REMOVED lines=69> */
.L_x_2233:
[----:B------:R-:W-:Y:S05]  /*b330*/  BSYNC.RECONVERGENT B0 ;  /* 0x0000000000007941 */ /* 0x000fea0003800200 */
.L_x_2232:
[----:B------:R-:W-:Y:S01]  /*b340*/  ISETP.NE.AND P0, PT, R127, RZ, PT ;  /* 0x000000ff7f00720c */ /* 0x000fe20003f05270 */
[----:B------:R-:W-:Y:S11]  /*b350*/  BSSY.RECONVERGENT B0, `(.L_x_2234) ;  /* 0x00000b5000007945 */ /* 0x000ff60003800200 */
[----:B------:R-:W-:Y:S01]  /*b360*/  @!UPT UIADD3 URZ, UPT, UPT, URZ, URZ, URZ ;  /* 0x000000fffffff290 */ /* 0x000fe2000fffe0ff */
[----:B------:R-:W-:Y:S05]  /*b370*/  @!P0 BRA `(.L_x_2235) ;  /* 0x0000000800c88947 */ /* 0x000fea0003800000 */
[C---:B------:R-:W-:Y:S01]  /*b380*/  ISETP.GE.AND P0, PT, R22.reuse, R21, PT ;  /* 0x000000151600720c */ /* 0x040fe20003f06270 */
[----:B------:R-:W5:Y:S01]  /*b390*/  LDC.64 R2, c[0x0][0x4a8] ;  /* 0x00012a00ff027b82 */ /* 0x000f620000000a00 */
[----:B------:R-:W-:Y:S07]  /*b3a0*/  IMAD.MOV.U32 R16, RZ, RZ, R18 ;  /* 0x000000ffff107224 */ /* 0x000fee00078e0012 */
[----:B---3--:R-:W3:Y:S04]  /*b3b0*/  LDC.64 R30, c[0x0][0x3b8] ;  /* 0x0000ee00ff1e7b82 */ /* 0x008ee80000000a00 */
[----:B------:R-:W-:Y:S04]  /*b3c0*/  @!P0 ISETP.GE.U32.AND P1, PT, R22, R26, PT ;  /* 0x0000001a1600820c */ /* 0x000fe80003f26070 */
[----:B------:R-:W-:Y:S02]  /*b3d0*/  @!P0 SEL R0, R27, RZ, P1 ;  /* 0x000000ff1b008207 */ /* 0x000fe40000800000 */
[----:B------:R-:W-:Y:S02]  /*b3e0*/  @!P0 SEL R9, R135, RZ, P1 ;  /* 0x000000ff87098207 */ /* 0x000fe40000800000 */
[----:B------:R-:W-:Y:S04]  /*b3f0*/  @!P0 IADD3 R7, P2, PT, R117, R0, RZ ;  /* 0x0000000075078210 */ /* 0x000fe80007f5e0ff */
[----:B------:R-:W-:Y:S01]  /*b400*/  @!P0 IADD3.X R0, PT, PT, R104, R9, RZ, P2, !PT ;  /* 0x0000000968008210 */ /* 0x000fe200017fe4ff */
[C---:B------:R-:W-:Y:S01]  /*b410*/  @!P0 IMAD.SHL.U32 R9, R7.reuse, 0x2, RZ ;  /* 0x0000000207098824 */ /* 0x040fe200078e00ff */
[----:B------:R-:W-:Y:S02]  /*b420*/  ISETP.GE.U32.OR P2, PT, R22, R26, P0 ;  /* 0x0000001a1600720c */ /* 0x000fe40000746470 */
[----:B------:R-:W-:Y:S01]  /*b430*/  @!P0 SHF.L.U64.HI R0, R7, 0x1, R0 ;  /* 0x0000000107008819 */ /* 0x000fe20000010200 */
[----:B---3--:R-:W-:Y:S02]  /*b440*/  IMAD R31, R31, 0xe0, RZ ;  /* 0x000000e01f1f7824 */ /* 0x008fe400078e02ff */
[----:B-----5:R-:W-:Y:S04]  /*b450*/  IMAD.WIDE.U32 R14, R2, 0xe0, R16 ;  /* 0x000000e0020e7825 */ /* 0x020fe800078e0010 */
[----:B------:R-:W-:Y:S04]  /*b460*/  IMAD R3, R3, 0xe0, RZ ;  /* 0x000000e003037824 */ /* 0x000fe800078e02ff */
        /* <DEDUP_REMOVED lines=16> */
[C---:B------:R-:W-:Y:S01]  /*b570*/  @!P0 LOP3.LUT R10, R7.reuse, 0xffff0000, RZ, 0xc0, !PT ;  /* 0xffff0000070a8812 */ /* 0x040fe200078ec0ff */
[----:B------:R-:W-:Y:S01]  /*b580*/  @!P0 IMAD.U32 R8, R7, 0x10000, RZ ;  /* 0x0001000007088824 */ /* 0x000fe200078e00ff */
[----:B------:R-:W-:Y:S02]  /*b590*/  @!P0 SHF.L.U32 R5, R6, 0x10, RZ ;  /* 0x0000001006058819 */ /* 0x000fe400000006ff */
[C---:B-----5:R-:W-:Y:S01]  /*b5a0*/  @!P0 SHF.L.U32 R16, R41.reuse, 0x10, RZ ;  /* 0x0000001029108819 */ /* 0x060fe200000006ff */
[----:B-1----:R-:W-:Y:S01]  /*b5b0*/  @!P0 IMAD.U32 R12, R42, 0x10000, RZ ;  /* 0x000100002a0c8824 */ /* 0x002fe200078e00ff */
[----:B------:R-:W-:Y:S01]  /*b5c0*/  @!P0 LOP3.LUT R13, R41, 0xffff0000, RZ, 0xc0, !PT ;  /* 0xffff0000290d8812 */ /* 0x000fe200078ec0ff */
[----:B------:R-:W-:Y:S01]  /*b5d0*/  @!P0 IMAD.U32 R29, R40, 0x10000, RZ ;  /* 0x00010000281d8824 */ /* 0x000fe200078e00ff */
[----:B------:R-:W-:Y:S01]  /*b5e0*/  @!P0 LOP3.LUT R11, R42, 0xffff0000, RZ, 0xc0, !PT ;  /* 0xffff00002a0b8812 */ /* 0x000fe200078ec0ff */
[----:B------:R-:W-:Y:S01]  /*b5f0*/  @!P2 FADD.FTZ R12, -R12, -RZ ;  /* 0x800000ff0c0ca221 */ /* 0x000fe20000010100 */
        /* <DEDUP_REMOVED lines=8> */
[C---:B----4-:R-:W-:Y:S01]  /*b680*/  @!P0 SHF.L.U32 R12, R36.reuse, 0x10, RZ ;  /* 0x00000010240c8819 */ /* 0x050fe200000006ff */
[----:B------:R-:W-:Y:S01]  /*b690*/  @!P2 FADD.FTZ R13, -R13, -RZ ;  /* 0x800000ff0d0da221 */ /* 0x000fe20000010100 */
[----:B------:R-:W-:Y:S01]  /*b6a0*/  @!P0 LOP3.LUT R28, R39, 0xffff0000, RZ, 0xc0, !PT ;  /* 0xffff0000271c8812 */ /* 0x000fe200078ec0ff */
[----:B------:R-:W-:Y:S01]  /*b6b0*/  @!P2 FADD.FTZ R11, -R11, -RZ ;  /* 0x800000ff0b0ba221 */ /* 0x000fe20000010100 */
[----:B------:R-:W-:Y:S01]  /*b6c0*/  @!P2 FADD.FTZ R7, -R7, -RZ ;  /* 0x800000ff0707a221 */ /* 0x000fe20000010100 */
[----:B------:R-:W-:Y:S01]  /*b6d0*/  @!P0 FMUL.FTZ R3, R3, R16 ;  /* 0x0000001003038220 */ /* 0x000fe20000410000 */
[----:B------:R-:W-:Y:S01]  /*b6e0*/  @!P0 LOP3.LUT R16, R36, 0xffff0000, RZ, 0xc0, !PT ;  /* 0xffff000024108812 */ /* 0x000fe200078ec0ff */
[----:B------:R-:W-:Y:S01]  /*b6f0*/  @!P0 FMUL.FTZ R4, R4, R13 ;  /* 0x0000000d04048220 */ /* 0x000fe20000410000 */
[----:B--2---:R-:W-:Y:S01]  /*b700*/  @!P0 LOP3.LUT R13, R32, 0xffff0000, RZ, 0xc0, !PT ;  /* 0xffff0000200d8812 */ /* 0x004fe200078ec0ff */
[----:B------:R-:W-:Y:S01]  /*b710*/  @!P0 FMUL.FTZ R6, R6, R11 ;  /* 0x0000000b06068220 */ /* 0x000fe20000410000 */
[----:B------:R-:W-:Y:S01]  /*b720*/  @!P2 FADD.FTZ R9, -R9, -RZ ;  /* 0x800000ff0909a221 */ /* 0x000fe20000010100 */
[----:B------:R-:W-:Y:S01]  /*b730*/  @!P1 ISETP.GE.U32.AND P2, PT, R19, R26, PT ;  /* 0x0000001a1300920c */ /* 0x000fe20003f46070 */
[----:B------:R-:W-:Y:S01]  /*b740*/  @!P0 FMUL.FTZ R0, R0, R29 ;  /* 0x0000001d00008220 */ /* 0x000fe20000410000 */
[----:B------:R-:W-:Y:S02]  /*b750*/  @!P0 IMAD.U32 R11, R32, 0x10000, RZ ;  /* 0x00010000200b8824 */ /* 0x000fe400078e00ff */
[----:B------:R-:W-:Y:S01]  /*b760*/  @!P0 FMUL.FTZ R2, R2, R21 ;  /* 0x0000001502028220 */ /* 0x000fe20000410000 */
[----:B------:R-:W-:Y:S01]  /*b770*/  @!P0 LOP3.LUT R21, R37, 0xffff0000, RZ, 0xc0, !PT ;  /* 0xffff000025158812 */ /* 0x000fe200078ec0ff */
[----:B------:R-:W-:Y:S01]  /*b780*/  @!P0 FMUL.FTZ R7, R8, R7 ;  /* 0x0000000708078220 */ /* 0x000fe20000410000 */
[----:B------:R-:W-:Y:S01]  /*b790*/  @!P1 SEL R36, R27, RZ, P2 ;  /* 0x000000ff1b249207 */ /* 0x000fe20001000000 */
[----:B------:R-:W-:Y:S01]  /*b7a0*/  @!P0 FMUL.FTZ R8, R10, R9 ;  /* 0x000000090a088220 */ /* 0x000fe20000410000 */
[----:B------:R-:W-:Y:S01]  /*b7b0*/  @!P0 SHF.L.U32 R10, R33, 0x10, RZ ;  /* 0x00000010210a8819 */ /* 0x000fe200000006ff */
[----:B------:R-:W-:Y:S01]  /*b7c0*/  @!P0 FFMA.FTZ R0, R11, R12, R0 ;  /* 0x0000000c0b008223 */ /* 0x000fe20000010000 */
[----:B------:R-:W-:Y:S01]  /*b7d0*/  @!P0 LOP3.LUT R11, R33, 0xffff0000, RZ, 0xc0, !PT ;  /* 0xffff0000210b8812 */ /* 0x000fe200078ec0ff */
[----:B------:R-:W-:Y:S01]  /*b7e0*/  @!P0 IMAD.U32 R9, R37, 0x10000, RZ ;  /* 0x0001000025098824 */ /* 0x000fe200078e00ff */
[----:B------:R-:W-:Y:S01]  /*b7f0*/  @!P1 SEL R135, R135, RZ, P2 ;  /* 0x000000ff87879207 */ /* 0x000fe20001000000 */
[----:B------:R-:W-:Y:S01]  /*b800*/  @!P0 FFMA.FTZ R2, R13, R16, R2 ;  /* 0x000000100d028223 */ /* 0x000fe20000010002 */
[----:B------:R-:W-:Y:S01]  /*b810*/  @!P0 LOP3.LUT R13, R38, 0xffff0000, RZ, 0xc0, !PT ;  /* 0xffff0000260d8812 */ /* 0x000fe200078ec0ff */
[----:B------:R-:W-:Y:S01]  /*b820*/  @!P0 FFMA.FTZ R3, R10, R9, R3 ;  /* 0x000000090a038223 */ /* 0x000fe20000010003 */
[----:B------:R-:W-:Y:S01]  /*b830*/  @!P0 LOP3.LUT R9, R34, 0xffff0000, RZ, 0xc0, !PT ;  /* 0xffff000022098812 */ /* 0x000fe200078ec0ff */
[----:B------:R-:W-:Y:S01]  /*b840*/  @!P0 IMAD.U32 R12, R38, 0x10000, RZ ;  /* 0x00010000260c8824 */ /* 0x000fe200078e00ff */
[----:B------:R-:W-:Y:S01]  /*b850*/  @!P0 F2FP.BF16.F32.PACK_AB R10, R2, R0 ;  /* 0x00000000020a823e */ /* 0x000fe200000010ff */
[----:B------:R-:W-:Y:S01]  /*b860*/  @!P0 IMAD.U32 R0, R34, 0x10000, RZ ;  /* 0x0001000022008824 */ /* 0x000fe200078e00ff */
[----:B------:R-:W-:Y:S01]  /*b870*/  @!P0 SHF.L.U32 R16, R39, 0x10, RZ ;  /* 0x0000001027108819 */ /* 0x000fe200000006ff */
[----:B------:R-:W-:Y:S01]  /*b880*/  @!P0 FFMA.FTZ R4, R11, R21, R4 ;  /* 0x000000150b048223 */ /* 0x000fe20000010004 */
[C---:B------:R-:W-:Y:S01]  /*b890*/  @!P0 SHF.L.U32 R2, R35.reuse, 0x10, RZ ;  /* 0x0000001023028819 */ /* 0x040fe200000006ff */
[----:B------:R-:W-:Y:S01]  /*b8a0*/  @!P0 IMAD.MOV.U32 R32, RZ, RZ, R10 ;  /* 0x000000ffff208224 */ /* 0x000fe200078e000a */
[----:B------:R-:W-:Y:S01]  /*b8b0*/  @!P0 LOP3.LUT R11, R35, 0xffff0000, RZ, 0xc0, !PT ;  /* 0xffff0000230b8812 */ /* 0x000fe200078ec0ff */
[----:B------:R-:W-:Y:S01]  /*b8c0*/  @!P0 FFMA.FTZ R5, R0, R12, R5 ;  /* 0x0000000c00058223 */ /* 0x000fe20000010005 */
[----:B------:R-:W-:Y:S01]  /*b8d0*/  @!P1 IADD3 R21, P3, PT, R117, R36, RZ ;  /* 0x0000002475159210 */ /* 0x000fe20007f7e0ff */
[----:B------:R-:W-:Y:S01]  /*b8e0*/  @!P0 FFMA.FTZ R6, R9, R13, R6 ;  /* 0x0000000d09068223 */ /* 0x000fe20000010006 */
[----:B------:R-:W-:Y:S01]  /*b8f0*/  @!P0 F2FP.BF16.F32.PACK_AB R3, R4, R3 ;  /* 0x000000030403823e */ /* 0x000fe200000010ff */
[----:B------:R-:W-:Y:S01]  /*b900*/  @!P0 FFMA.FTZ R7, R2, R16, R7 ;  /* 0x0000001002078223 */ /* 0x000fe20000010007 */
[----:B------:R-:W-:Y:S01]  /*b910*/  @!P0 FFMA.FTZ R8, R11, R28, R8 ;  /* 0x0000001c0b088223 */ /* 0x000fe20000010008 */
[----:B------:R-:W-:Y:S01]  /*b920*/  @!P1 IMAD.X R0, R104, 0x1, R135, P3 ;  /* 0x0000000168009824 */ /* 0x000fe200018e0687 */
[----:B------:R-:W-:Y:S01]  /*b930*/  @!P0 F2FP.BF16.F32.PACK_AB R5, R6, R5 ;  /* 0x000000050605823e */ /* 0x000fe200000010ff */
[----:B------:R-:W-:Y:S01]  /*b940*/  IMAD.WIDE.U32 R12, R30, 0xe0, R90 ;  /* 0x000000e01e0c7825 */ /* 0x000fe200078e005a */
[----:B------:R-:W-:Y:S02]  /*b950*/  @!P0 MOV R33, R3 ;  /* 0x0000000300218202 */ /* 0x000fe40000000f00 */
[----:B------:R-:W-:Y:S01]  /*b960*/  @!P0 F2FP.BF16.F32.PACK_AB R8, R8, R7 ;  /* 0x000000070808823e */ /* 0x000fe200000010ff */
[----:B------:R-:W-:Y:S01]  /*b970*/  @!P0 IMAD.MOV.U32 R34, RZ, RZ, R5 ;  /* 0x000000ffff228224 */ /* 0x000fe200078e0005 */
[----:B------:R-:W-:Y:S01]  /*b980*/  @!P1 SHF.L.U64.HI R0, R21, 0x1, R0 ;  /* 0x0000000115009819 */ /* 0x000fe20000010200 */
[----:B------:R-:W-:Y:S01]  /*b990*/  IMAD.IADD R31, R13, 0x1, R31 ;  /* 0x000000010d1f7824 */ /* 0x000fe200078e021f */
[----:B------:R-:W-:Y:S01]  /*b9a0*/  @!P1 SHF.L.U32 R21, R21, 0x1, RZ ;  /* 0x0000000115159819 */ /* 0x000fe200000006ff */
[----:B------:R-:W-:Y:S01]  /*b9b0*/  IMAD.MOV.U32 R30, RZ, RZ, R12 ;  /* 0x000000ffff1e7224 */ /* 0x000fe200078e000c */
[----:B------:R-:W-:Y:S02]  /*b9c0*/  @!P0 MOV R35, R8 ;  /* 0x0000000800238202 */ /* 0x000fe40000000f00 */
[C---:B------:R-:W-:Y:S02]  /*b9d0*/  @!P1 IADD3 R44, P3, PT, R21.reuse, R94, RZ ;  /* 0x0000005e152c9210 */ /* 0x040fe40007f7e0ff */
[----:B------:R-:W-:Y:S01]  /*b9e0*/  @!P1 SEL R3, R26, R27, !P2 ;  /* 0x0000001b1a039207 */ /* 0x000fe20005000000 */
[----:B------:R1:W-:Y:S01]  /*b9f0*/  STG.E.128 desc[UR6][R30.64], R32 ;  /* 0x000000201e007986 */ /* 0x0003e2000c101d06 */
[C---:B------:R-:W-:Y:S02]  /*ba00*/  @!P1 IADD3.X R45, PT, PT, R0.reuse, R95, RZ, P3, !PT ;  /* 0x0000005f002d9210 */ /* 0x040fe40001ffe4ff */
[----:B------:R-:W-:Y:S01]  /*ba10*/  @!P1 IADD3 R28, P0, PT, R21, R96, RZ ;  /* 0x00000060151c9210 */ /* 0x000fe20007f1e0ff */
[----:B------:R-:W-:Y:S03]  /*ba20*/  @!P1 IMAD.WIDE R4, R3, 0x2, R14 ;  /* 0x0000000203049825 */ /* 0x000fe600078e020e */
[----:B------:R-:W-:Y:S01]  /*ba30*/  @!P1 IADD3.X R29, PT, PT, R0, R97, RZ, P0, !PT ;  /* 0x00000061001d9210 */ /* 0x000fe200007fe4ff */
[----:B------:R-:W2:Y:S01]  /*ba40*/  @!P1 LDG.E.128 R44, desc[UR6][R44.64+0x80] ;  /* 0x000080062c2c9981 */ /* 0x000ea2000c1e1d00 */
[----:B------:R-:W-:Y:S07]  /*ba50*/  ISETP.GE.U32.OR P0, PT, R19, R26, P1 ;  /* 0x0000001a1300720c */ /* 0x000fee0000f06470 */
        /* <DEDUP_REMOVED lines=40> */
[----:B------:R-:W-:Y:S01]  /*bce0*/  @!P1 LOP3.LUT R27, R43, 0xffff0000, RZ, 0xc0, !PT ;  /* 0xffff00002b1b9812 */ /* 0x000fe200078ec0ff */
        /* <DEDUP_REMOVED lines=27> */
.L_x_2235:
[----:B------:R-:W-:Y:S05]  /*bea0*/  BSYNC.RECONVERGENT B0 ;  /* 0x0000000000007941 */ /* 0x000fea0003800200 */
.L_x_2234:
[----:B------:R-:W2:Y:S01]  /*beb0*/  LDC R21, c[0x0][0x450] ;  /* 0x00011400ff157b82 */ /* 0x000ea20000000800 */
[----:B-1----:R-:W-:Y:S05]  /*bec0*/  IMAD.U32 R3, R134, -0x40, RZ ;  /* 0xffffffc086037824 */ /* 0x002fea00078e00ff */
[C---:B------:R-:W-:Y:S02]  /*bed0*/  LEA R96, P1, R3.reuse, R96, 0x1 ;  /* 0x0000006003607211 */ /* 0x040fe400078208ff */
[C---:B------:R-:W-:Y:S02]  /*bee0*/  LEA R94, P0, R3.reuse, R94, 0x1 ;  /* 0x0000005e035e7211 */ /* 0x040fe400078008ff */
[C---:B------:R-:W-:Y:S02]  /*bef0*/  LEA.HI.X.SX32 R97, R3.reuse, R97, 0x1, P1 ;  /* 0x0000006103617211 */ /* 0x040fe400008f0eff */
[----:B------:R-:W-:Y:S09]  /*bf00*/  LEA.HI.X.SX32 R95, R3, R95, 0x1, P0 ;  /* 0x0000005f035f7211 */ /* 0x000ff200000f0eff */
.L_x_2202:
[----:B--2---:R-:W-:Y:S05]  /*bf10*/  BSYNC.RECONVERGENT B1 ;  /* 0x0000000000017941 */ /* 0x004fea0003800200 */
.L_x_2200:
[----:B------:R-:W-:Y:S04]  /*bf20*/  ISETP.NE.U32.AND P0, PT, RZ, UR12, PT ;  /* 0x0000000cff007c0c */ /* 0x000fe8000bf05070 */
[----:B------:R-:W-:Y:S11]  /*bf30*/  ISETP.NE.AND.EX P0, PT, RZ, UR13, PT, P0 ;  /* 0x0000000dff007c0c */ /* 0x000ff6000bf05300 */
[----:B------:R-:W-:Y:S02]  /*bf40*/  @!UPT UIADD3 URZ, UPT, UPT, URZ, URZ, URZ ;  /* 0x000000fffffff290 */ /* 0x000fe4000fffe0ff */
[----:B------:R-:W2:Y:S01]  /*bf50*/  @!P0 LDC R2, c[0x0][0x3c0] ;  /* 0x0000f000ff028b82 */ /* 0x000ea20000000800 */
[----:B------:R-:W-:Y:S07]  /*bf60*/  @!P0 IMAD.MOV.U32 R3, RZ, RZ, RZ ;  /* 0x000000ffff038224 */ /* 0x000fee00078e00ff */
[----:B------:R-:W5:Y:S01]  /*bf70*/  @!P0 LDC R0, c[0x0][0x3b8] ;  /* 0x0000ee00ff008b82 */ /* 0x000f620000000800 */
[----:B------:R-:W-:Y:S01]  /*bf80*/  @!P0 IADD3 R3, P1, PT, RZ, -R3, RZ ;  /* 0x80000003ff038210 */ /* 0x000fe20007f3e0ff */
[----:B-----5:R-:W-:Y:S02]  /*bf90*/  @!P0 IMAD.SHL.U32 R0, R0, 0x80, RZ ;  /* 0x0000008000008824 */ /* 0x020fe400078e00ff */
[----:B--2---:R-:W-:Y:S02]  /*bfa0*/  @!P0 IMAD.SHL.U32 R2, R2, 0x80, RZ ;  /* 0x0000008002028824 */ /* 0x004fe400078e00ff */
[----:B------:R-:W-:Y:S02]  /*bfb0*/  @!P0 IMAD.X R0, RZ, RZ, ~R0, P1 ;  /* 0x000000ffff008224 */ /* 0x000fe400008e0e00 */
[----:B------:R-:W-:Y:S05]  /*bfc0*/  @!P0 IMAD.X R2, RZ, RZ, ~R2, P1 ;  /* 0x000000ffff028224 */ /* 0x000fea00008e0e02 */
[C---:B-1-3--:R-:W-:Y:S02]  /*bfd0*/  @!P0 SHF.R.S64 R5, R3.reuse, 0x1f, R2 ;  /* 0x0000001f03058819 */ /* 0x04afe40000001002 */
[----:B------:R-:W-:Y:S02]  /*bfe0*/  @!P0 SHF.R.S64 R3, R3, 0x1f, R0 ;  /* 0x0000001f03038819 */ /* 0x000fe40000001000 */
[----:B------:R-:W-:Y:S02]  /*bff0*/  @!P0 IADD3 R88, P2, PT, R5, R88, RZ ;  /* 0x0000005805588210 */ /* 0x000fe40007f5e0ff */
[----:B----4-:R-:W-:Y:S02]  /*c000*/  @!P0 IADD3 R90, P1, PT, R3, R90, RZ ;  /* 0x0000005a035a8210 */ /* 0x010fe40007f3e0ff */
        /* <DEDUP_REMOVED lines=75> */
.L_x_2236:
[----:B------:R-:W-:Y:S02]  /*c4c0*/  ISETP.NE.AND P2, PT, R89, RZ, PT ;  /* 0x000000ff5900720c */ /* 0x000fe40003f45270 */
[----:B------:R-:W-:Y:S02]  /*c4d0*/  IADD3 R92, P1, PT, R92, R99, RZ ;  /* 0x000000635c5c7210 */ /* 0x000fe40007f3e0ff */
[----:B------:R-:W-:Y:S03]  /*c4e0*/  IADD3 R18, P0, PT, R18, R101, RZ ;  /* 0x0000006512127210 */ /* 0x000fe60007f1e0ff */
[----:B------:R-:W-:Y:S02]  /*c4f0*/  IMAD.X R93, R93, 0x1, R98, P1 ;  /* 0x000000015d5d7824 */ /* 0x000fe400008e0662 */
[----:B------:R-:W-:Y:S04]  /*c500*/  IMAD.X R17, R17, 0x1, R100, P0 ;  /* 0x0000000111117824 */ /* 0x000fe800000e0664 */
[----:B------:R-:W-:Y:S05]  /*c510*/  @P2 BRA `(.L_x_2237) ;  /* 0xffffff5c00902947 */ /* 0x000fea000383ffff */
.L_x_2199:
        /* <DEDUP_REMOVED lines=20> */
[-C--:B------:R-:W-:Y:S02]  /*c660*/  ISETP.GE.AND P2, PT, R130, R77.reuse, PT ;  /* 0x0000004d8200720c */ /* 0x080fe40003f46270 */
[----:B------:R-:W-:Y:S02]  /*c670*/  ISETP.GE.AND P0, PT, R28, R77, PT ;  /* 0x0000004d1c00720c */ /* 0x000fe40003f06270 */
[----:B-1----:R-:W-:-:S04]  /*c680*/  LEA R4, P1, R128, UR8, 0x1 ;  /* 0x0000000880047c11 */ /* 0x002fc8000f8208ff */
[----:B------:R-:W-:-:S07]  /*c690*/  LEA.HI.X R5, R128, UR9, R76, 0x1, P1 ;  /* 0x0000000980057c11 */ /* 0x000fce00088f0c4c */
[C---:B------:R-:W-:Y:S01]  /*c6a0*/  @!P0 LEA R6, P1, R37.reuse, R4, 0x1 ;  /* 0x0000000425068211 */ /* 0x040fe200078208ff */
[----:B------:R-:W-:Y:S01]  /*c6b0*/  @!PT LDS RZ, [RZ] ;  /* 0x00000000fffff984 */ /* 0x000fe20000000800 */
[----:B------:R-:W-:Y:S01]  /*c6c0*/  @!PT LDS RZ, [RZ] ;  /* 0x00000000fffff984 */ /* 0x000fe20000000800 */
[----:B------:R-:W-:Y:S01]  /*c6d0*/  @!PT LDS RZ, [RZ] ;  /* 0x00000000fffff984 */ /* 0x000fe20000000800 */
[----:B------:R1:W-:Y:S03]  /*c6e0*/  @!P2 LDGSTS.E.BYPASS.LTC128B.128 [R213], desc[UR6][R4.64] ;  /* 0x0000000004d5afae */ /* 0x0003e6000b981a06 */
[----:B------:R-:W-:Y:S01]  /*c6f0*/  @!P0 LEA.HI.X R7, R37, R5, R34, 0x1, P1 ;  /* 0x0000000525078211 */ /* 0x000fe200008f0c22 */
[----:B------:R-:W-:Y:S01]  /*c700*/  VIADD R34, R130, 0x30 ;  /* 0x0000003082227836 */ /* 0x000fe20000000000 */
[----:B------:R1:W-:Y:S04]  /*c710*/  @!P2 LDGSTS.E.BYPASS.LTC128B.128 [R213+0x2000], desc[UR6][R4.64+0x80] ;  /* 0x0200008004d5afae */ /* 0x0003e8000b981a06 */
[-C--:B------:R-:W-:Y:S01]  /*c720*/  ISETP.GE.AND P1, PT, R34, R77.reuse, PT ;  /* 0x0000004d2200720c */ /* 0x080fe20003f26270 */
[----:B------:R1:W-:Y:S04]  /*c730*/  @!P0 LDGSTS.E.BYPASS.LTC128B.128 [R213+0x800], desc[UR6][R6.64] ;  /* 0x0080000006d58fae */ /* 0x0003e8000b981a06 */
[----:B------:R1:W-:Y:S01]  /*c740*/  @!P0 LDGSTS.E.BYPASS.LTC128B.128 [R213+0x2800], desc[UR6][R6.64+0x80] ;  /* 0x0280008006d58fae */ /* 0x0003e2000b981a06 */
[----:B------:R-:W-:-:S13]  /*c750*/  ISETP.GE.AND P0, PT, R36, R77, PT ;  /* 0x0000004d2400720c */ /* 0x000fda0003f06270 */
[----:B------:R-:W-:Y:S05]  /*c760*/  @P0 BRA `(.L_x_2241) ;  /* 0x00000000001c0947 */ /* 0x000fea0003800000 */
[----:B-1----:R-:W-:-:S04]  /*c770*/  LEA R6, P0, R2, R4, 0x6 ;  /* 0x0000000402067211 */ /* 0x002fc800078030ff */
[----:B------:R-:W-:-:S05]  /*c780*/  LEA.HI.X R7, R2, R5, R3, 0x6, P0 ;  /* 0x0000000502077211 */ /* 0x000fca00000f3403 */
[----:B------:R-:W-:Y:S01]  /*c790*/  @!PT LDS RZ, [RZ] ;  /* 0x00000000fffff984 */ /* 0x000fe20000000800 */
[----:B------:R-:W-:Y:S01]  /*c7a0*/  @!PT LDS RZ, [RZ] ;  /* 0x00000000fffff984 */ /* 0x000fe20000000800 */
[----:B------:R-:W-:Y:S01]  /*c7b0*/  @!PT LDS RZ, [RZ] ;  /* 0x00000000fffff984 */ /* 0x000fe20000000800 */
[----:B------:R2:W-:Y:S04]  /*c7c0*/  LDGSTS.E.BYPASS.LTC128B.128 [R213+0x1000], desc[UR6][R6.64] ;  /* 0x0100000006d57fae */ /* 0x0005e8000b981a06 */
[----:B------:R2:W-:Y:S02]  /*c7d0*/  LDGSTS.E.BYPASS.LTC128B.128 [R213+0x3000], desc[UR6][R6.64+0x80] ;  /* 0x0300008006d57fae */ /* 0x0005e4000b981a06 */
.L_x_2241:
[----:B------:R-:W-:Y:S05]  /*c7e0*/  BSYNC.RECONVERGENT B0 ;  /* 0x0000000000007941 */ /* 0x000fea0003800200 */
.L_x_2240:
[----:B------:R-:W-:Y:S05]  /*c7f0*/  @P1 BRA `(.L_x_2242) ;  /* 0x0000004800e01947 */ /* 0x000fea0003800000 */
[----:B------:R-:W-:Y:S02]  /*c800*/  IMAD R3, R3, 0x60, RZ ;  /* 0x0000006003037824 */ /* 0x000fe400078e02ff */
[----:B-1----:R-:W-:-:S05]  /*c810*/  IMAD.WIDE.U32 R4, R2, 0x60, R4 ;  /* 0x0000006002047825 */ /* 0x002fca00078e0004 */
[----:B------:R-:W-:-:S05]  /*c820*/  IADD3 R5, PT, PT, R5, R3, RZ ;  /* 0x0000000305057210 */ /* 0x000fca0007ffe0ff */
[----:B------:R-:W-:Y:S01]  /*c830*/  @!PT LDS RZ, [RZ] ;  /* 0x00000000fffff984 */ /* 0x000fe20000000800 */
[----:B------:R-:W-:Y:S01]  /*c840*/  @!PT LDS RZ, [RZ] ;  /* 0x00000000fffff984 */ /* 0x000fe20000000800 */
[----:B------:R-:W-:Y:S01]  /*c850*/  @!PT LDS RZ, [RZ] ;  /* 0x00000000fffff984 */ /* 0x000fe20000000800 */
[----:B------:R3:W-:Y:S04]  /*c860*/  LDGSTS.E.BYPASS.LTC128B.128 [R213+0x1800], desc[UR6][R4.64] ;  /* 0x0180000004d57fae */ /* 0x0007e8000b981a06 */
[----:B------:R3:W-:Y:S01]  /*c870*/  LDGSTS.E.BYPASS.LTC128B.128 [R213+0x3800], desc[UR6][R4.64+0x80] ;  /* 0x0380008004d57fae */ /* 0x0007e2000b981a06 */
[----:B------:R-:W-:Y:S05]  /*c880*/  BRA `(.L_x_2242) ;  /* 0x0000004800bc7947 */ /* 0x000fea0003800000 */
.L_x_2239:
        /* <DEDUP_REMOVED lines=23> */
[----:B-----5:R1:W5:Y:S01]  /*ca00*/  LDG.E.128 R8, desc[UR6][R38.64+0x80] ;  /* 0x0000800626087981 */ /* 0x020362000c1e1d00 */
[----:B------:R-:W2:Y:S03]  /*ca10*/  LDCU.64 UR10, c[0x0][0x4c8] ;  /* 0x00009900ff0a77ac */ /* 0x000ea60008000a00 */
[----:B------:R1:W5:Y:S01]  /*ca20*/  LDG.E.128 R16, desc[UR6][R38.64] ;  /* 0x0000000626107981 */ /* 0x000362000c1e1d00 */
[----:B------:R-:W3:Y:S01]  /*ca30*/  LDCU.64 UR8, c[0x0][0x4d0] ;  /* 0x00009a00ff0877ac */ /* 0x000ee20008000a00 */
[----:B------:R-:W-:Y:S01]  /*ca40*/  ISETP.GE.AND P2, PT, R22, R21, PT ;  /* 0x000000151600720c */ /* 0x000fe20003f46270 */
[C---:B------:R-:W-:Y:S01]  /*ca50*/  IMAD.SHL.U32 R42, R12.reuse, 0x2, RZ ;  /* 0x000000020c2a7824 */ /* 0x040fe200078e00ff */
[----:B------:R-:W-:Y:S01]  /*ca60*/  SHF.L.U64.HI R0, R12, 0x1, R14 ;  /* 0x000000010c007819 */ /* 0x000fe2000001020e */
[----:B------:R-:W-:Y:S03]  /*ca70*/  BSSY.RECONVERGENT B0, `(.L_x_2246) ;  /* 0x000002c000007945 */ /* 0x000fe60003800200 */
[----:B--2---:R-:W-:-:S02]  /*ca80*/  IADD3 R40, P1, PT, R42, UR10, RZ ;  /* 0x0000000a2a287c10 */ /* 0x004fc4000ff3e0ff */
[----:B---3--:R-:W-:Y:S02]  /*ca90*/  IADD3 R42, P0, PT, R42, UR8, RZ ;  /* 0x000000082a2a7c10 */ /* 0x008fe4000ff1e0ff */
[C---:B------:R-:W-:Y:S02]  /*caa0*/  IADD3.X R41, PT, PT, R0.reuse, UR11, RZ, P1, !PT ;  /* 0x0000000b00297c10 */ /* 0x040fe40008ffe4ff */
[----:B------:R-:W-:Y:S01]  /*cab0*/  IADD3.X R43, PT, PT, R0, UR9, RZ, P0, !PT ;  /* 0x00000009002b7c10 */ /* 0x000fe200087fe4ff */
[----:B------:R-:W-:Y:S08]  /*cac0*/  @P2 BRA `(.L_x_2247) ;  /* 0x0000000000982947 */ /* 0x000ff00003800000 */
[----:B------:R-:W2:Y:S04]  /*cad0*/  LDG.E.64 R4, desc[UR6][R42.64] ;  /* 0x000000062a047981 */ /* 0x000ea8000c1e1b00 */
[----:B------:R-:W3:Y:S01]  /*cae0*/  LDG.E.64 R6, desc[UR6][R40.64] ;  /* 0x0000000628067981 */ /* 0x000ee2000c1e1b00 */
[C---:B-----5:R-:W-:Y:S01]  /*caf0*/  LOP3.LUT R0, R17.reuse, 0xffff0000, RZ, 0xc0, !PT ;  /* 0xffff000011007812 */ /* 0x060fe200078ec0ff */
[----:B------:R-:W-:Y:S01]  /*cb00*/  IMAD.U32 R29, R18, 0x10000, RZ ;  /* 0x00010000121d7824 */ /* 0x000fe200078e00ff */
[----:B------:R-:W-:Y:S02]  /*cb10*/  SHF.L.U32 R15, R17, 0x10, RZ ;  /* 0x00000010110f7819 */ /* 0x000fe400000006ff */
[C---:B------:R-:W-:Y:S02]  /*cb20*/  SHF.L.U32 R28, R19.reuse, 0x10, RZ ;  /* 0x00000010131c7819 */ /* 0x040fe400000006ff */
[----:B------:R-:W-:-:S02]  /*cb30*/  LOP3.LUT R26, R19, 0xffff0000, RZ, 0xc0, !PT ;  /* 0xffff0000131a7812 */ /* 0x000fc400078ec0ff */
[C---:B------:R-:W-:Y:S02]  /*cb40*/  SHF.L.U32 R17, R16.reuse, 0x10, RZ ;  /* 0x0000001010117819 */ /* 0x040fe400000006ff */
[----:B------:R-:W-:Y:S02]  /*cb50*/  LOP3.LUT R30, R16, 0xffff0000, RZ, 0xc0, !PT ;  /* 0xffff0000101e7812 */ /* 0x000fe400078ec0ff */
[----:B------:R-:W-:Y:S02]  /*cb60*/  LOP3.LUT R18, R18, 0xffff0000, RZ, 0xc0, !PT ;  /* 0xffff000012127812 */ /* 0x000fe400078ec0ff */
[----:B--2---:R-:W-:Y:S02]  /*cb70*/  LOP3.LUT R24, R4, 0xffff0000, RZ, 0xc0, !PT ;  /* 0xffff000004187812 */ /* 0x004fe400078ec0ff */
[----:B------:R-:W-:Y:S02]  /*cb80*/  LOP3.LUT R19, R5, 0xffff0000, RZ, 0xc0, !PT ;  /* 0xffff000005137812 */ /* 0x000fe400078ec0ff */
        /* <DEDUP_REMOVED lines=8> */
[----:B------:R-:W-:-:S02]  /*cc10*/  IMAD.U32 R6, R6, 0x10000, RZ ;  /* 0x0001000006067824 */ /* 0x000fc400078e00ff */
[----:B------:R-:W-:Y:S01]  /*cc20*/  FFMA.FTZ R31, R15, R24, R31 ;  /* 0x000000180f1f7223 */ /* 0x000fe2000001001f */
[-C--:B------:R-:W-:Y:S01]  /*cc30*/  FMUL.FTZ R15, R26, R25.reuse ;  /* 0x000000191a0f7220 */ /* 0x080fe20000410000 */
[----:B------:R-:W-:Y:S01]  /*cc40*/  SHF.L.U32 R7, R7, 0x10, RZ ;  /* 0x0000001007077819 */ /* 0x000fe200000006ff */
[----:B------:R-:W-:Y:S01]  /*cc50*/  FFMA.FTZ R33, R28, R25, -R33 ;  /* 0x000000191c217223 */ /* 0x000fe20000010821 */
[----:B------:R-:W-:Y:S01]  /*cc60*/  FMUL.FTZ R24, R18, R5 ;  /* 0x0000000512187220 */ /* 0x000fe20000410000 */
[----:B------:R-:W-:Y:S01]  /*cc70*/  FFMA.FTZ R28, R28, R19, R15 ;  /* 0x000000131c1c7223 */ /* 0x000fe2000001000f */
[C---:B------:R-:W-:Y:S01]  /*cc80*/  FMUL.FTZ R0, R30.reuse, R4 ;  /* 0x000000041e007220 */ /* 0x040fe20000410000 */
[-C--:B------:R-:W-:Y:S01]  /*cc90*/  FMUL.FTZ R15, R30, R6.reuse ;  /* 0x000000061e0f7220 */ /* 0x080fe20000410000 */
        /* <DEDUP_REMOVED lines=9> */
.L_x_2247:
[----:B------:R-:W-:Y:S05]  /*cd30*/  BSYNC.RECONVERGENT B0 ;  /* 0x0000000000007941 */ /* 0x000fea0003800200 */
.L_x_2246:
[----:B-----5:R2:W-:Y:S01]  /*cd40*/  STS.128 [R213], R16 ;  /* 0x00000010d5007388 */ /* 0x0205e20000000c00 */
[----:B------:R-:W-:Y:S01]  /*cd50*/  LOP3.LUT R0, R22, 0x40, RZ, 0xfc, !PT ;  /* 0x0000004016007812 */ /* 0x000fe200078efcff */
[----:B------:R-:W-:Y:S03]  /*cd60*/  BSSY.RECONVERGENT B0, `(.L_x_2248) ;  /* 0x000002a000007945 */ /* 0x000fe60003800200 */
[----:B------:R-:W-:-:S13]  /*cd70*/  ISETP.GE.AND P0, PT, R0, R21, PT ;  /* 0x000000150000720c */ /* 0x000fda0003f06270 */
[----:B------:R-:W-:Y:S05]  /*cd80*/  @P0 BRA `(.L_x_2249) ;  /* 0x00000000009c0947 */ /* 0x000fea0003800000 */
[----:B------:R-:W3:Y:S04]  /*cd90*/  LDG.E.64 R4, desc[UR6][R42.64+0x40] ;  /* 0x000040062a047981 */ /* 0x000ee8000c1e1b00 */
[----:B------:R-:W4:Y:S01]  /*cda0*/  LDG.E.64 R6, desc[UR6][R40.64+0x40] ;  /* 0x0000400628067981 */ /* 0x000f22000c1e1b00 */
[C---:B------:R-:W-:Y:S01]  /*cdb0*/  LOP3.LUT R0, R9.reuse, 0xffff0000, RZ, 0xc0, !PT ;  /* 0xffff000009007812 */ /* 0x040fe200078ec0ff */
[----:B------:R-:W-:Y:S01]  /*cdc0*/  IMAD.U32 R25, R10, 0x10000, RZ ;  /* 0x000100000a197824 */ /* 0x000fe200078e00ff */
[----:B------:R-:W-:Y:S02]  /*cdd0*/  SHF.L.U32 R15, R9, 0x10, RZ ;  /* 0x00000010090f7819 */ /* 0x000fe400000006ff */
[C---:B------:R-:W-:Y:S02]  /*cde0*/  SHF.L.U32 R24, R11.reuse, 0x10, RZ ;  /* 0x000000100b187819 */ /* 0x040fe400000006ff */
[----:B--2---:R-:W-:-:S02]  /*cdf0*/  LOP3.LUT R18, R11, 0xffff0000, RZ, 0xc0, !PT ;  /* 0xffff00000b127812 */ /* 0x004fc400078ec0ff */
[C---:B------:R-:W-:Y:S02]  /*ce00*/  SHF.L.U32 R9, R8.reuse, 0x10, RZ ;  /* 0x0000001008097819 */ /* 0x040fe400000006ff */
[----:B------:R-:W-:Y:S02]  /*ce10*/  LOP3.LUT R26, R8, 0xffff0000, RZ, 0xc0, !PT ;  /* 0xffff0000081a7812 */ /* 0x000fe400078ec0ff */
[----:B------:R-:W-:Y:S02]  /*ce20*/  LOP3.LUT R10, R10, 0xffff0000, RZ, 0xc0, !PT ;  /* 0xffff00000a0a7812 */ /* 0x000fe400078ec0ff */
[----:B---3--:R-:W-:Y:S02]  /*ce30*/  LOP3.LUT R16, R4, 0xffff0000, RZ, 0xc0, !PT ;  /* 0xffff000004107812 */ /* 0x008fe400078ec0ff */
[C---:B------:R-:W-:Y:S01]  /*ce40*/  LOP3.LUT R11, R5.reuse, 0xffff0000, RZ, 0xc0, !PT ;  /* 0xffff0000050b7812 */ /* 0x040fe200078ec0ff */
[----:B------:R-:W-:Y:S01]  /*ce50*/  IMAD.U32 R5, R5, 0x10000, RZ ;  /* 0x0001000005057824 */ /* 0x000fe200078e00ff */
[----:B----4-:R-:W-:Y:S01]  /*ce60*/  LOP3.LUT R19, R6, 0xffff0000, RZ, 0xc0, !PT ;  /* 0xffff000006137812 */ /* 0x010fe200078ec0ff */
[-C--:B------:R-:W-:Y:S01]  /*ce70*/  FMUL.FTZ R8, R0, R16.reuse ;  /* 0x0000001000087220 */ /* 0x080fe20000410000 */
        /* <DEDUP_REMOVED lines=10> */
[----:B------:R-:W-:Y:S01]  /*cf20*/  FMUL.FTZ R0, R26, R4 ;  /* 0x000000041a007220 */ /* 0x000fe20000410000 */
[----:B------:R-:W-:Y:S01]  /*cf30*/  FMUL.FTZ R16, R10, R5 ;  /* 0x000000050a107220 */ /* 0x000fe20000410000 */
[----:B------:R-:W-:Y:S01]  /*cf40*/  FFMA.FTZ R24, R24, R11, R15 ;  /* 0x0000000b18187223 */ /* 0x000fe2000001000f */
[-C--:B------:R-:W-:Y:S01]  /*cf50*/  FMUL.FTZ R11, R26, R6.reuse ;  /* 0x000000061a0b7220 */ /* 0x080fe20000410000 */
[-C--:B------:R-:W-:Y:S01]  /*cf60*/  FMUL.FTZ R10, R10, R7.reuse ;  /* 0x000000070a0a7220 */ /* 0x080fe20000410000 */
[----:B------:R-:W-:Y:S01]  /*cf70*/  FFMA.FTZ R0, R9, R6, -R0 ;  /* 0x0000000609007223 */ /* 0x000fe20000010800 */
[----:B------:R-:W-:Y:S01]  /*cf80*/  FFMA.FTZ R16, R25, R7, -R16 ;  /* 0x0000000719107223 */ /* 0x000fe20000010810 */
[----:B------:R-:W-:Y:S01]  /*cf90*/  FFMA.FTZ R11, R9, R4, R11 ;  /* 0x00000004090b7223 */ /* 0x000fe2000001000b */
[----:B------:R-:W-:Y:S01]  /*cfa0*/  FFMA.FTZ R5, R25, R5, R10 ;  /* 0x0000000519057223 */ /* 0x000fe2000001000a */
[----:B------:R-:W-:-:S02]  /*cfb0*/  F2FP.BF16.F32.PACK_AB R24, R24, R29 ;  /* 0x0000001d1818723e */ /* 0x000fc400000010ff */
[----:B------:R-:W-:Y:S02]  /*cfc0*/  F2FP.BF16.F32.PACK_AB R9, R27, R8 ;  /* 0x000000081b09723e */ /* 0x000fe400000010ff */
[----:B------:R-:W-:Y:S02]  /*cfd0*/  F2FP.BF16.F32.PACK_AB R8, R11, R0 ;  /* 0x000000000b08723e */ /* 0x000fe400000010ff */
[----:B------:R-:W-:Y:S02]  /*cfe0*/  F2FP.BF16.F32.PACK_AB R10, R5, R16 ;  /* 0x00000010050a723e */ /* 0x000fe400000010ff */
[----:B------:R-:W-:Y:S02]  /*cff0*/  MOV R11, R24 ;  /* 0x00000018000b7202 */ /* 0x000fe40000000f00 */
.L_x_2249:
[----:B------:R-:W-:Y:S05]  /*d000*/  BSYNC.RECONVERGENT B0 ;  /* 0x0000000000007941 */ /* 0x000fea0003800200 */
.L_x_2248:
[----:B------:R3:W-:Y:S02]  /*d010*/  STS.128 [R213+0x2000], R8 ;  /* 0x00200008d5007388 */ /* 0x0007e40000000c00 */
.L_x_2245:
[----:B------:R-:W-:Y:S05]  /*d020*/  BSYNC.RECONVERGENT B1 ;  /* 0x0000000000017941 */ /* 0x000fea0003800200 */
.L_x_2244:
[----:B------:R-:W-:Y:S01]  /*d030*/  IADD3 R28, PT, PT, R130, 0x10, RZ ;  /* 0x00000010821c7810 */ /* 0x000fe20007ffe0ff */
[----:B------:R-:W-:Y:S03]  /*d040*/  BSSY.RECONVERGENT B1, `(.L_x_2250) ;  /* 0x0000073000017945 */ /* 0x000fe60003800200 */
[----:B------:R-:W-:-:S13]  /*d050*/  ISETP.GE.AND P0, PT, R28, R13, PT ;  /* 0x0000000d1c00720c */ /* 0x000fda0003f06270 */
[----:B------:R-:W-:Y:S05]  /*d060*/  @P0 BRA `(.L_x_2251) ;  /* 0x0000000400c00947 */ /* 0x000fea0003800000 */
[----:B------:R-:W-:-:S04]  /*d070*/  LEA R4, P0, R37, R38, 0x1 ;  /* 0x0000002625047211 */ /* 0x000fc800078008ff */
[----:B------:R-:W-:-:S05]  /*d080*/  LEA.HI.X R5, R37, R39, R34, 0x1, P0 ;  /* 0x0000002725057211 */ /* 0x000fca00000f0c22 */
[----:B---3-5:R3:W5:Y:S04]  /*d090*/  LDG.E.128 R8, desc[UR6][R4.64+0x80] ;  /* 0x0000800604087981 */ /* 0x028768000c1e1d00 */
[----:B--2---:R3:W5:Y:S01]  /*d0a0*/  LDG.E.128 R16, desc[UR6][R4.64] ;  /* 0x0000000604107981 */ /* 0x004762000c1e1d00 */
[----:B------:R-:W-:Y:S01]  /*d0b0*/  ISETP.GE.AND P0, PT, R22, R21, PT ;  /* 0x000000151600720c */ /* 0x000fe20003f06270 */
[----:B------:R-:W-:-:S12]  /*d0c0*/  BSSY.RECONVERGENT B0, `(.L_x_2252) ;  /* 0x0000032000007945 */ /* 0x000fd80003800200 */
[----:B------:R-:W-:Y:S05]  /*d0d0*/  @P0 BRA `(.L_x_2253) ;  /* 0x0000000000c00947 */ /* 0x000fea0003800000 */
[----:B------:R-:W2:Y:S01]  /*d0e0*/  LDCU.64 UR10, c[0x0][0x4c8] ;  /* 0x00009900ff0a77ac */ /* 0x000ea20008000a00 */
[C---:B---3--:R-:W-:Y:S01]  /*d0f0*/  IADD3 R5, P0, PT, R35.reuse, R12, RZ ;  /* 0x0000000c23057210 */ /* 0x048fe20007f1e0ff */
[----:B------:R-:W3:Y:S03]  /*d100*/  LDCU.64 UR8, c[0x0][0x4d0] ;  /* 0x00009a00ff0877ac */ /* 0x000ee60008000a00 */
[----:B------:R-:W-:Y:S01]  /*d110*/  LEA.HI.X.SX32 R0, R35, R14, 0x1, P0 ;  /* 0x0000000e23007211 */ /* 0x000fe200000f0eff */
[----:B------:R-:W-:-:S03]  /*d120*/  IMAD.SHL.U32 R4, R5, 0x2, RZ ;  /* 0x0000000205047824 */ /* 0x000fc600078e00ff */
[----:B------:R-:W-:Y:S02]  /*d130*/  SHF.L.U64.HI R0, R5, 0x1, R0 ;  /* 0x0000000105007819 */ /* 0x000fe40000010200 */
[C---:B--2---:R-:W-:Y:S02]  /*d140*/  IADD3 R6, P1, PT, R4.reuse, UR10, RZ ;  /* 0x0000000a04067c10 */ /* 0x044fe4000ff3e0ff */
[----:B---3--:R-:W-:Y:S02]  /*d150*/  IADD3 R4, P0, PT, R4, UR8, RZ ;  /* 0x0000000804047c10 */ /* 0x008fe4000ff1e0ff */
        /* <DEDUP_REMOVED lines=28> */
[-C--:B------:R-:W-:Y:S01]  /*d320*/  FMUL.FTZ R31, R31, R6.reuse ;  /* 0x000000061f1f7220 */ /* 0x080fe20000410000 */
        /* <DEDUP_REMOVED lines=11> */
.L_x_2253:
[----:B------:R-:W-:Y:S05]  /*d3e0*/  BSYNC.RECONVERGENT B0 ;  /* 0x0000000000007941 */ /* 0x000fea0003800200 */
.L_x_2252:
[----:B-----5:R2:W-:Y:S01]  /*d3f0*/  STS.128 [R213+0x800], R16 ;  /* 0x00080010d5007388 */ /* 0x0205e20000000c00 */
[----:B------:R-:W-:Y:S01]  /*d400*/  LOP3.LUT R0, R22, 0x40, RZ, 0xfc, !PT ;  /* 0x0000004016007812 */ /* 0x000fe200078efcff */
[----:B------:R-:W-:Y:S03]  /*d410*/  BSSY.RECONVERGENT B0, `(.L_x_2254) ;  /* 0x0000034000007945 */ /* 0x000fe60003800200 */
[----:B------:R-:W-:-:S13]  /*d420*/  ISETP.GE.AND P0, PT, R0, R21, PT ;  /* 0x000000150000720c */ /* 0x000fda0003f06270 */
[----:B------:R-:W-:Y:S05]  /*d430*/  @P0 BRA `(.L_x_2255) ;  /* 0x0000000000c40947 */ /* 0x000fea0003800000 */
[----:B------:R-:W4:Y:S01]  /*d440*/  LDCU.64 UR10, c[0x0][0x4c8] ;  /* 0x00009900ff0a77ac */ /* 0x000f220008000a00 */
[C---:B------:R-:W-:Y:S01]  /*d450*/  IADD3 R0, P0, PT, R35.reuse, R12, RZ ;  /* 0x0000000c23007210 */ /* 0x040fe20007f1e0ff */
[----:B------:R-:W5:Y:S03]  /*d460*/  LDCU.64 UR8, c[0x0][0x4d0] ;  /* 0x00009a00ff0877ac */ /* 0x000f660008000a00 */
[----:B------:R-:W-:Y:S01]  /*d470*/  LEA.HI.X.SX32 R35, R35, R14, 0x1, P0 ;  /* 0x0000000e23237211 */ /* 0x000fe200000f0eff */
[----:B---3--:R-:W-:-:S03]  /*d480*/  IMAD.SHL.U32 R4, R0, 0x2, RZ ;  /* 0x0000000200047824 */ /* 0x008fc600078e00ff */
[----:B------:R-:W-:Y:S02]  /*d490*/  SHF.L.U64.HI R35, R0, 0x1, R35 ;  /* 0x0000000100237819 */ /* 0x000fe40000010223 */
[C---:B----4-:R-:W-:Y:S02]  /*d4a0*/  IADD3 R6, P1, PT, R4.reuse, UR10, RZ ;  /* 0x0000000a04067c10 */ /* 0x050fe4000ff3e0ff */
[----:B-----5:R-:W-:Y:S02]  /*d4b0*/  IADD3 R4, P0, PT, R4, UR8, RZ ;  /* 0x0000000804047c10 */ /* 0x020fe4000ff1e0ff */
[C---:B------:R-:W-:Y:S02]  /*d4c0*/  IADD3.X R7, PT, PT, R35.reuse, UR11, RZ, P1, !PT ;  /* 0x0000000b23077c10 */ /* 0x040fe40008ffe4ff */
[----:B------:R-:W-:-:S04]  /*d4d0*/  IADD3.X R5, PT, PT, R35, UR9, RZ, P0, !PT ;  /* 0x0000000923057c10 */ /* 0x000fc800087fe4ff */
[----:B------:R-:W3:Y:S04]  /*d4e0*/  LDG.E.64 R6, desc[UR6][R6.64+0x40] ;  /* 0x0000400606067981 */ /* 0x000ee8000c1e1b00 */
[----:B------:R-:W4:Y:S01]  /*d4f0*/  LDG.E.64 R4, desc[UR6][R4.64+0x40] ;  /* 0x0000400604047981 */ /* 0x000f22000c1e1b00 */
[C---:B------:R-:W-:Y:S01]  /*d500*/  LOP3.LUT R0, R9.reuse, 0xffff0000, RZ, 0xc0, !PT ;  /* 0xffff000009007812 */ /* 0x040fe200078ec0ff */
[----:B------:R-:W-:Y:S01]  /*d510*/  IMAD.U32 R15, R9, 0x10000, RZ ;  /* 0x00010000090f7824 */ /* 0x000fe200078e00ff */
[C---:B--2---:R-:W-:Y:S01]  /*d520*/  LOP3.LUT R18, R11.reuse, 0xffff0000, RZ, 0xc0, !PT ;  /* 0xffff00000b127812 */ /* 0x044fe200078ec0ff */
[----:B------:R-:W-:Y:S01]  /*d530*/  IMAD.U32 R24, R11, 0x10000, RZ ;  /* 0x000100000b187824 */ /* 0x000fe200078e00ff */
[C---:B------:R-:W-:Y:S02]  /*d540*/  SHF.L.U32 R9, R8.reuse, 0x10, RZ ;  /* 0x0000001008097819 */ /* 0x040fe400000006ff */
[----:B------:R-:W-:-:S02]  /*d550*/  LOP3.LUT R26, R8, 0xffff0000, RZ, 0xc0, !PT ;  /* 0xffff0000081a7812 */ /* 0x000fc400078ec0ff */
[C---:B------:R-:W-:Y:S02]  /*d560*/  SHF.L.U32 R25, R10.reuse, 0x10, RZ ;  /* 0x000000100a197819 */ /* 0x040fe400000006ff */
[----:B------:R-:W-:Y:S02]  /*d570*/  LOP3.LUT R10, R10, 0xffff0000, RZ, 0xc0, !PT ;  /* 0xffff00000a0a7812 */ /* 0x000fe400078ec0ff */
[----:B---3--:R-:W-:Y:S02]  /*d580*/  LOP3.LUT R19, R6, 0xffff0000, RZ, 0xc0, !PT ;  /* 0xffff000006137812 */ /* 0x008fe400078ec0ff */
[----:B----4-:R-:W-:-:S03]  /*d590*/  LOP3.LUT R16, R4, 0xffff0000, RZ, 0xc0, !PT ;  /* 0xffff000004107812 */ /* 0x010fc600078ec0ff */
[C---:B------:R-:W-:Y:S01]  /*d5a0*/  FMUL.FTZ R27, R0.reuse, R19 ;  /* 0x00000013001b7220 */ /* 0x040fe20000410000 */
[----:B------:R-:W-:Y:S02]  /*d5b0*/  LOP3.LUT R11, R5, 0xffff0000, RZ, 0xc0, !PT ;  /* 0xffff0000050b7812 */ /* 0x000fe400078ec0ff */
[----:B------:R-:W-:Y:S01]  /*d5c0*/  LOP3.LUT R17, R7, 0xffff0000, RZ, 0xc0, !PT ;  /* 0xffff000007117812 */ /* 0x000fe200078ec0ff */
[-C--:B------:R-:W-:Y:S01]  /*d5d0*/  FMUL.FTZ R8, R0, R16.reuse ;  /* 0x0000001000087220 */ /* 0x080fe20000410000 */
[C---:B------:R-:W-:Y:S01]  /*d5e0*/  FFMA.FTZ R27, R15.reuse, R16, R27 ;  /* 0x000000100f1b7223 */ /* 0x040fe2000001001b */
[----:B------:R-:W-:Y:S01]  /*d5f0*/  FMUL.FTZ R29, R18, R11 ;  /* 0x0000000b121d7220 */ /* 0x000fe20000410000 */
[----:B------:R-:W-:Y:S01]  /*d600*/  SHF.L.U32 R6, R6, 0x10, RZ ;  /* 0x0000001006067819 */ /* 0x000fe200000006ff */
[----:B------:R-:W-:Y:S01]  /*d610*/  FFMA.FTZ R8, R15, R19, -R8 ;  /* 0x000000130f087223 */ /* 0x000fe20000010808 */
[----:B------:R-:W-:Y:S01]  /*d620*/  FMUL.FTZ R15, R18, R17 ;  /* 0x00000011120f7220 */ /* 0x000fe20000410000 */
[----:B------:R-:W-:Y:S01]  /*d630*/  IMAD.U32 R4, R4, 0x10000, RZ ;  /* 0x0001000004047824 */ /* 0x000fe200078e00ff */
[----:B------:R-:W-:Y:S01]  /*d640*/  SHF.L.U32 R7, R7, 0x10, RZ ;  /* 0x0000001007077819 */ /* 0x000fe200000006ff */
[----:B------:R-:W-:-:S02]  /*d650*/  IMAD.U32 R5, R5, 0x10000, RZ ;  /* 0x0001000005057824 */ /* 0x000fc400078e00ff */
[C---:B------:R-:W-:Y:S01]  /*d660*/  FFMA.FTZ R29, R24.reuse, R17, -R29 ;  /* 0x00000011181d7223 */ /* 0x040fe2000001081d */
[----:B------:R-:W-:Y:S01]  /*d670*/  FFMA.FTZ R24, R24, R11, R15 ;  /* 0x0000000b18187223 */ /* 0x000fe2000001000f */
[C---:B------:R-:W-:Y:S01]  /*d680*/  FMUL.FTZ R0, R26.reuse, R4 ;  /* 0x000000041a007220 */ /* 0x040fe20000410000 */
[-C--:B------:R-:W-:Y:S01]  /*d690*/  FMUL.FTZ R11, R26, R6.reuse ;  /* 0x000000061a0b7220 */ /* 0x080fe20000410000 */
[C---:B------:R-:W-:Y:S01]  /*d6a0*/  FMUL.FTZ R16, R10.reuse, R5 ;  /* 0x000000050a107220 */ /* 0x040fe20000410000 */
[-C--:B------:R-:W-:Y:S01]  /*d6b0*/  FMUL.FTZ R10, R10, R7.reuse ;  /* 0x000000070a0a7220 */ /* 0x080fe20000410000 */
        /* <DEDUP_REMOVED lines=9> */
.L_x_2255:
[----:B------:R-:W-:Y:S05]  /*d750*/  BSYNC.RECONVERGENT B0 ;  /* 0x0000000000007941 */ /* 0x000fea0003800200 */
.L_x_2254:
[----:B------:R4:W-:Y:S02]  /*d760*/  STS.128 [R213+0x2800], R8 ;  /* 0x00280008d5007388 */ /* 0x0009e40000000c00 */
.L_x_2251:
[----:B------:R-:W-:Y:S05]  /*d770*/  BSYNC.RECONVERGENT B1 ;  /* 0x0000000000017941 */ /* 0x000fea0003800200 */
.L_x_2250:
[----:B------:R-:W-:Y:S01]  /*d780*/  IADD3 R36, PT, PT, R130, 0x20, RZ ;  /* 0x0000002082247810 */ /* 0x000fe20007ffe0ff */
[----:B------:R-:W-:Y:S03]  /*d790*/  BSSY.RECONVERGENT B1, `(.L_x_2256) ;  /* 0x0000074000017945 */ /* 0x000fe60003800200 */
[----:B------:R-:W-:-:S13]  /*d7a0*/  ISETP.GE.AND P0, PT, R36, R13, PT ;  /* 0x0000000d2400720c */ /* 0x000fda0003f06270 */
[----:B------:R-:W-:Y:S05]  /*d7b0*/  @P0 BRA `(.L_x_2257) ;  /* 0x0000000400c40947 */ /* 0x000fea0003800000 */
[----:B---3--:R-:W-:-:S04]  /*d7c0*/  LEA R4, P0, R2, R38, 0x6 ;  /* 0x0000002602047211 */ /* 0x008fc800078030ff */
[----:B------:R-:W-:-:S05]  /*d7d0*/  LEA.HI.X R5, R2, R39, R3, 0x6, P0 ;  /* 0x0000002702057211 */ /* 0x000fca00000f3403 */
[----:B----45:R3:W5:Y:S04]  /*d7e0*/  LDG.E.128 R8, desc[UR6][R4.64+0x80] ;  /* 0x0000800604087981 */ /* 0x030768000c1e1d00 */
[----:B--2---:R3:W5:Y:S01]  /*d7f0*/  LDG.E.128 R16, desc[UR6][R4.64] ;  /* 0x0000000604107981 */ /* 0x004762000c1e1d00 */
[----:B------:R-:W-:Y:S01]  /*d800*/  ISETP.GE.AND P0, PT, R22, R21, PT ;  /* 0x000000151600720c */ /* 0x000fe20003f06270 */
[----:B------:R-:W-:Y:S01]  /*d810*/  BSSY.RECONVERGENT B0, `(.L_x_2258) ;  /* 0x0000033000007945 */ /* 0x000fe20003800200 */
[----:B------:R-:W-:-:S11]  /*d820*/  IMAD.SHL.U32 R15, R20, 0x20, RZ ;  /* 0x00000020140f7824 */ /* 0x000fd600078e00ff */
        /* <DEDUP_REMOVED lines=15> */
[C---:B------:R-:W-:Y:S01]  /*d920*/  SHF.L.U32 R17, R16.reuse, 0x10, RZ ;  /* 0x0000001010117819 */ /* 0x040fe200000006ff */
[C---:B------:R-:W-:Y:S01]  /*d930*/  IMAD.U32 R31, R19.reuse, 0x10000, RZ ;  /* 0x00010000131f7824 */ /* 0x040fe200078e00ff */
[----:B------:R-:W-:Y:S02]  /*d940*/  LOP3.LUT R32, R16, 0xffff0000, RZ, 0xc0, !PT ;  /* 0xffff000010207812 */ /* 0x000fe400078ec0ff */
[----:B------:R-:W-:-:S02]  /*d950*/  LOP3.LUT R29, R19, 0xffff0000, RZ, 0xc0, !PT ;  /* 0xffff0000131d7812 */ /* 0x000fc400078ec0ff */
[C---:B------:R-:W-:Y:S02]  /*d960*/  SHF.L.U32 R30, R18.reuse, 0x10, RZ ;  /* 0x00000010121e7819 */ /* 0x040fe400000006ff */
[----:B------:R-:W-:Y:S02]  /*d970*/  LOP3.LUT R33, R18, 0xffff0000, RZ, 0xc0, !PT ;  /* 0xffff000012217812 */ /* 0x000fe400078ec0ff */
[----:B--2---:R-:W-:Y:S02]  /*d980*/  LOP3.LUT R27, R6, 0xffff0000, RZ, 0xc0, !PT ;  /* 0xffff0000061b7812 */ /* 0x004fe400078ec0ff */
[----:B---3--:R-:W-:Y:S02]  /*d990*/  LOP3.LUT R25, R4, 0xffff0000, RZ, 0xc0, !PT ;  /* 0xffff000004197812 */ /* 0x008fe400078ec0ff */
[----:B------:R-:W-:Y:S02]  /*d9a0*/  LOP3.LUT R16, R5, 0xffff0000, RZ, 0xc0, !PT ;  /* 0xffff000005107812 */ /* 0x000fe400078ec0ff */
[----:B------:R-:W-:Y:S01]  /*d9b0*/  LOP3.LUT R26, R7, 0xffff0000, RZ, 0xc0, !PT ;  /* 0xffff0000071a7812 */ /* 0x000fe200078ec0ff */
[C---:B------:R-:W-:Y:S01]  /*d9c0*/  FMUL.FTZ R19, R0.reuse, R25 ;  /* 0x0000001900137220 */ /* 0x040fe20000410000 */
[-C--:B------:R-:W-:Y:S01]  /*d9d0*/  FMUL.FTZ R0, R0, R27.reuse ;  /* 0x0000001b00007220 */ /* 0x080fe20000410000 */
[C---:B------:R-:W-:Y:S01]  /*d9e0*/  FMUL.FTZ R18, R29.reuse, R16 ;  /* 0x000000101d127220 */ /* 0x040fe20000410000 */
[----:B------:R-:W-:Y:S01]  /*d9f0*/  SHF.L.U32 R6, R6, 0x10, RZ ;  /* 0x0000001006067819 */ /* 0x000fe200000006ff */
[C---:B------:R-:W-:Y:S01]  /*da00*/  FFMA.FTZ R19, R24.reuse, R27, -R19 ;  /* 0x0000001b18137223 */ /* 0x040fe20000010813 */
[----:B------:R-:W-:Y:S01]  /*da10*/  FFMA.FTZ R0, R24, R25, R0 ;  /* 0x0000001918007223 */ /* 0x000fe20000010000 */
[----:B------:R-:W-:Y:S01]  /*da20*/  FMUL.FTZ R24, R29, R26 ;  /* 0x0000001a1d187220 */ /* 0x000fe20000410000 */
[----:B------:R-:W-:Y:S01]  /*da30*/  SHF.L.U32 R7, R7, 0x10, RZ ;  /* 0x0000001007077819 */ /* 0x000fe200000006ff */
[----:B------:R-:W-:-:S02]  /*da40*/  IMAD.U32 R4, R4, 0x10000, RZ ;  /* 0x0001000004047824 */ /* 0x000fc400078e00ff */
[----:B------:R-:W-:Y:S02]  /*da50*/  IMAD.U32 R5, R5, 0x10000, RZ ;  /* 0x0001000005057824 */ /* 0x000fe400078e00ff */
        /* <DEDUP_REMOVED lines=14> */
.L_x_2259:
[----:B------:R-:W-:Y:S05]  /*db40*/  BSYNC.RECONVERGENT B0 ;  /* 0x0000000000007941 */ /* 0x000fea0003800200 */
.L_x_2258:
        /* <DEDUP_REMOVED lines=54> */
.L_x_2261:
[----:B------:R-:W-:Y:S05]  /*deb0*/  BSYNC.RECONVERGENT B0 ;  /* 0x0000000000007941 */ /* 0x000fea0003800200 */
.L_x_2260:
[----:B------:R4:W-:Y:S02]  /*dec0*/  STS.128 [R213+0x3000], R8 ;  /* 0x00300008d5007388 */ /* 0x0009e40000000c00 */
.L_x_2257:
[----:B------:R-:W-:Y:S05]  /*ded0*/  BSYNC.RECONVERGENT B1 ;  /* 0x0000000000017941 */ /* 0x000fea0003800200 */
.L_x_2256:
[----:B------:R-:W-:-:S04]  /*dee0*/  IADD3 R34, PT, PT, R130, 0x30, RZ ;  /* 0x0000003082227810 */ /* 0x000fc80007ffe0ff */
[----:B------:R-:W-:-:S13]  /*def0*/  ISETP.GE.AND P0, PT, R34, R13, PT ;  /* 0x0000000d2200720c */ /* 0x000fda0003f06270 */
[----:B------:R-:W-:Y:S05]  /*df00*/  @P0 BRA `(.L_x_2242) ;  /* 0x00000034001c0947 */ /* 0x000fea0003800000 */
[----:B------:R-:W-:Y:S02]  /*df10*/  IMAD R3, R3, 0x60, RZ ;  /* 0x0000006003037824 */ /* 0x000fe400078e02ff */
[----:B-1----:R-:W-:-:S05]  /*df20*/  IMAD.WIDE.U32 R38, R2, 0x60, R38 ;  /* 0x0000006002267825 */ /* 0x002fca00078e0026 */
[----:B------:R-:W-:Y:S02]  /*df30*/  IADD3 R3, PT, PT, R3, R39, RZ ;  /* 0x0000002703037210 */ /* 0x000fe40007ffe0ff */
[----:B------:R-:W-:-:S05]  /*df40*/  MOV R2, R38 ;  /* 0x0000002600027202 */ /* 0x000fca0000000f00 */
[----:B---345:R1:W5:Y:S04]  /*df50*/  LDG.E.128 R8, desc[UR6][R2.64+0x80] ;  /* 0x0000800602087981 */ /* 0x038368000c1e1d00 */
[----:B--2---:R1:W5:Y:S01]  /*df60*/  LDG.E.128 R16, desc[UR6][R2.64] ;  /* 0x0000000602107981 */ /* 0x004362000c1e1d00 */
[----:B------:R-:W-:Y:S01]  /*df70*/  ISETP.GE.AND P0, PT, R22, R21, PT ;  /* 0x000000151600720c */ /* 0x000fe20003f06270 */
[----:B------:R-:W-:Y:S01]  /*df80*/  BSSY.RECONVERGENT B0, `(.L_x_2262) ;  /* 0x0000034000007945 */ /* 0x000fe20003800200 */
[----:B------:R-:W-:-:S11]  /*df90*/  IMAD R7, R20, 0x30, RZ ;  /* 0x0000003014077824 */ /* 0x000fd600078e02ff */
[----:B------:R-:W-:Y:S05]  /*dfa0*/  @P0 BRA `(.L_x_2263) ;  /* 0x0000000000c40947 */ /* 0x000fea0003800000 */
[----:B------:R-:W2:Y:S01]  /*dfb0*/  LDCU.64 UR10, c[0x0][0x4c8] ;  /* 0x00009900ff0a77ac */ /* 0x000ea20008000a00 */
[C---:B-1----:R-:W-:Y:S01]  /*dfc0*/  IADD3 R3, P0, PT, R7.reuse, R12, RZ ;  /* 0x0000000c07037210 */ /* 0x042fe20007f1e0ff */
[----:B------:R-:W1:Y:S03]  /*dfd0*/  LDCU.64 UR8, c[0x0][0x4d0] ;  /* 0x00009a00ff0877ac */ /* 0x000e660008000a00 */
[----:B------:R-:W-:Y:S01]  /*dfe0*/  LEA.HI.X.SX32 R0, R7, R14, 0x1, P0 ;  /* 0x0000000e07007211 */ /* 0x000fe200000f0eff */
[----:B------:R-:W-:-:S03]  /*dff0*/  IMAD.SHL.U32 R2, R3, 0x2, RZ ;  /* 0x0000000203027824 */ /* 0x000fc600078e00ff */
[----:B------:R-:W-:Y:S02]  /*e000*/  SHF.L.U64.HI R0, R3, 0x1, R0 ;  /* 0x0000000103007819 */ /* 0x000fe40000010200 */
[C---:B--2---:R-:W-:Y:S02]  /*e010*/  IADD3 R4, P1, PT, R2.reuse, UR10, RZ ;  /* 0x0000000a02047c10 */ /* 0x044fe4000ff3e0ff */
[----:B-1----:R-:W-:Y:S02]  /*e020*/  IADD3 R2, P0, PT, R2, UR8, RZ ;  /* 0x0000000802027c10 */ /* 0x002fe4000ff1e0ff */
[C---:B------:R-:W-:Y:S02]  /*e030*/  IADD3.X R5, PT, PT, R0.reuse, UR11, RZ, P1, !PT ;  /* 0x0000000b00057c10 */ /* 0x040fe40008ffe4ff */
[----:B------:R-:W-:-:S04]  /*e040*/  IADD3.X R3, PT, PT, R0, UR9, RZ, P0, !PT ;  /* 0x0000000900037c10 */ /* 0x000fc800087fe4ff */
[----:B------:R-:W2:Y:S04]  /*e050*/  LDG.E.64 R4, desc[UR6][R4.64] ;  /* 0x0000000604047981 */ /* 0x000ea8000c1e1b00 */
[----:B------:R-:W3:Y:S01]  /*e060*/  LDG.E.64 R2, desc[UR6][R2.64] ;  /* 0x0000000602027981 */ /* 0x000ee2000c1e1b00 */
        /* <DEDUP_REMOVED lines=8> */
[----:B--2---:R-:W-:Y:S02]  /*e0f0*/  LOP3.LUT R25, R4, 0xffff0000, RZ, 0xc0, !PT ;  /* 0xffff000004197812 */ /* 0x004fe400078ec0ff */
[----:B---3--:R-:W-:Y:S02]  /*e100*/  LOP3.LUT R17, R2, 0xffff0000, RZ, 0xc0, !PT ;  /* 0xffff000002117812 */ /* 0x008fe400078ec0ff */
[----:B------:R-:W-:-:S03]  /*e110*/  LOP3.LUT R19, R5, 0xffff0000, RZ, 0xc0, !PT ;  /* 0xffff000005137812 */ /* 0x000fc600078ec0ff */
[C---:B------:R-:W-:Y:S01]  /*e120*/  FMUL.FTZ R15, R0.reuse, R17 ;  /* 0x00000011000f7220 */ /* 0x040fe20000410000 */
[----:B------:R-:W-:Y:S01]  /*e130*/  FMUL.FTZ R0, R0, R25 ;  /* 0x0000001900007220 */ /* 0x000fe20000410000 */
[C---:B------:R-:W-:Y:S01]  /*e140*/  LOP3.LUT R16, R3.reuse, 0xffff0000, RZ, 0xc0, !PT ;  /* 0xffff000003107812 */ /* 0x040fe200078ec0ff */
[----:B------:R-:W-:Y:S02]  /*e150*/  IMAD.U32 R3, R3, 0x10000, RZ ;  /* 0x0001000003037824 */ /* 0x000fe400078e00ff */
[----:B------:R-:W-:Y:S01]  /*e160*/  FFMA.FTZ R0, R6, R17, R0 ;  /* 0x0000001106007223 */ /* 0x000fe20000010000 */
[----:B------:R-:W-:Y:S01]  /*e170*/  FMUL.FTZ R17, R20, R19 ;  /* 0x0000001314117220 */ /* 0x000fe20000410000 */
[----:B------:R-:W-:Y:S01]  /*e180*/  SHF.L.U32 R5, R5, 0x10, RZ ;  /* 0x0000001005057819 */ /* 0x000fe200000006ff */
[----:B------:R-:W-:Y:S01]  /*e190*/  IMAD.U32 R2, R2, 0x10000, RZ ;  /* 0x0001000002027824 */ /* 0x000fe200078e00ff */
[----:B------:R-:W-:Y:S01]  /*e1a0*/  SHF.L.U32 R4, R4, 0x10, RZ ;  /* 0x0000001004047819 */ /* 0x000fe200000006ff */
[-C--:B------:R-:W-:Y:S01]  /*e1b0*/  FMUL.FTZ R29, R20, R16.reuse ;  /* 0x00000010141d7220 */ /* 0x080fe20000410000 */
[----:B------:R-:W-:Y:S01]  /*e1c0*/  FFMA.FTZ R16, R24, R16, R17 ;  /* 0x0000001018107223 */ /* 0x000fe20000010011 */
[----:B------:R-:W-:Y:S01]  /*e1d0*/  FFMA.FTZ R15, R6, R25, -R15 ;  /* 0x00000019060f7223 */ /* 0x000fe2000001080f */
[C---:B------:R-:W-:Y:S01]  /*e1e0*/  FMUL.FTZ R17, R18.reuse, R3 ;  /* 0x0000000312117220 */ /* 0x040fe20000410000 */
[C---:B------:R-:W-:Y:S01]  /*e1f0*/  FMUL.FTZ R6, R27.reuse, R2 ;  /* 0x000000021b067220 */ /* 0x040fe20000410000 */
[----:B------:R-:W-:Y:S01]  /*e200*/  FMUL.FTZ R18, R18, R5 ;  /* 0x0000000512127220 */ /* 0x000fe20000410000 */
[-C--:B------:R-:W-:Y:S01]  /*e210*/  FMUL.FTZ R27, R27, R4.reuse ;  /* 0x000000041b1b7220 */ /* 0x080fe20000410000 */
        /* <DEDUP_REMOVED lines=10> */
.L_x_2263:
[----:B------:R-:W-:Y:S05]  /*e2c0*/  BSYNC.RECONVERGENT B0 ;  /* 0x0000000000007941 */ /* 0x000fea0003800200 */
.L_x_2262:
[----:B-----5:R2:W-:Y:S01]  /*e2d0*/  STS.128 [R213+0x1800], R16 ;  /* 0x00180010d5007388 */ /* 0x0205e20000000c00 */
[----:B------:R-:W-:Y:S01]  /*e2e0*/  LOP3.LUT R22, R22, 0x40, RZ, 0xfc, !PT ;  /* 0x0000004016167812 */ /* 0x000fe200078efcff */
[----:B------:R-:W-:Y:S03]  /*e2f0*/  BSSY.RECONVERGENT B0, `(.L_x_2264) ;  /* 0x0000034000007945 */ /* 0x000fe60003800200 */
[----:B------:R-:W-:-:S13]  /*e300*/  ISETP.GE.AND P0, PT, R22, R21, PT ;  /* 0x000000151600720c */ /* 0x000fda0003f06270 */
[----:B------:R-:W-:Y:S05]  /*e310*/  @P0 BRA `(.L_x_2265) ;  /* 0x0000000000c40947 */ /* 0x000fea0003800000 */
[----:B------:R-:W1:Y:S01]  /*e320*/  LDCU.64 UR8, c[0x0][0x4d0] ;  /* 0x00009a00ff0877ac */ /* 0x000e620008000a00 */
[C---:B------:R-:W-:Y:S01]  /*e330*/  IADD3 R12, P0, PT, R7.reuse, R12, RZ ;  /* 0x0000000c070c7210 */ /* 0x040fe20007f1e0ff */
[----:B------:R-:W3:Y:S03]  /*e340*/  LDCU.64 UR10, c[0x0][0x4c8] ;  /* 0x00009900ff0a77ac */ /* 0x000ee60008000a00 */
[----:B------:R-:W-:Y:S01]  /*e350*/  LEA.HI.X.SX32 R7, R7, R14, 0x1, P0 ;  /* 0x0000000e07077211 */ /* 0x000fe200000f0eff */
[----:B------:R-:W-:-:S03]  /*e360*/  IMAD.SHL.U32 R0, R12, 0x2, RZ ;  /* 0x000000020c007824 */ /* 0x000fc600078e00ff */
[----:B------:R-:W-:Y:S02]  /*e370*/  SHF.L.U64.HI R7, R12, 0x1, R7 ;  /* 0x000000010c077819 */ /* 0x000fe40000010207 */
[C---:B-1----:R-:W-:Y:S02]  /*e380*/  IADD3 R2, P0, PT, R0.reuse, UR8, RZ ;  /* 0x0000000800027c10 */ /* 0x042fe4000ff1e0ff */
[----:B---3--:R-:W-:Y:S02]  /*e390*/  IADD3 R4, P1, PT, R0, UR10, RZ ;  /* 0x0000000a00047c10 */ /* 0x008fe4000ff3e0ff */
[C---:B------:R-:W-:Y:S02]  /*e3a0*/  IADD3.X R3, PT, PT, R7.reuse, UR9, RZ, P0, !PT ;  /* 0x0000000907037c10 */ /* 0x040fe400087fe4ff */
[----:B------:R-:W-:-:S04]  /*e3b0*/  IADD3.X R5, PT, PT, R7, UR11, RZ, P1, !PT ;  /* 0x0000000b07057c10 */ /* 0x000fc80008ffe4ff */
[----:B------:R-:W3:Y:S04]  /*e3c0*/  LDG.E.64 R2, desc[UR6][R2.64+0x40] ;  /* 0x0000400602027981 */ /* 0x000ee8000c1e1b00 */
[----:B------:R-:W4:Y:S01]  /*e3d0*/  LDG.E.64 R4, desc[UR6][R4.64+0x40] ;  /* 0x0000400604047981 */ /* 0x000f22000c1e1b00 */
[C---:B--2---:R-:W-:Y:S01]  /*e3e0*/  IMAD.U32 R17, R11.reuse, 0x10000, RZ ;  /* 0x000100000b117824 */ /* 0x044fe200078e00ff */
[----:B------:R-:W-:Y:S01]  /*e3f0*/  LOP3.LUT R15, R11, 0xffff0000, RZ, 0xc0, !PT ;  /* 0xffff00000b0f7812 */ /* 0x000fe200078ec0ff */
[C---:B------:R-:W-:Y:S01]  /*e400*/  IMAD.U32 R6, R9.reuse, 0x10000, RZ ;  /* 0x0001000009067824 */ /* 0x040fe200078e00ff */
[----:B------:R-:W-:Y:S02]  /*e410*/  LOP3.LUT R0, R9, 0xffff0000, RZ, 0xc0, !PT ;  /* 0xffff000009007812 */ /* 0x000fe400078ec0ff */
[----:B------:R-:W-:-:S02]  /*e420*/  SHF.L.U32 R7, R8, 0x10, RZ ;  /* 0x0000001008077819 */ /* 0x000fc400000006ff */
[----:B------:R-:W-:Y:S02]  /*e430*/  LOP3.LUT R16, R8, 0xffff0000, RZ, 0xc0, !PT ;  /* 0xffff000008107812 */ /* 0x000fe400078ec0ff */
[C---:B------:R-:W-:Y:S02]  /*e440*/  SHF.L.U32 R14, R10.reuse, 0x10, RZ ;  /* 0x000000100a0e7819 */ /* 0x040fe400000006ff */
[----:B------:R-:W-:Y:S02]  /*e450*/  LOP3.LUT R18, R10, 0xffff0000, RZ, 0xc0, !PT ;  /* 0xffff00000a127812 */ /* 0x000fe400078ec0ff */
        /* <DEDUP_REMOVED lines=16> */
[-C--:B------:R-:W-:Y:S01]  /*e560*/  FMUL.FTZ R18, R18, R5.reuse ;  /* 0x0000000512127220 */ /* 0x080fe20000410000 */
[C---:B------:R-:W-:Y:S01]  /*e570*/  FMUL.FTZ R13, R16.reuse, R4 ;  /* 0x00000004100d7220 */ /* 0x040fe20000410000 */
[----:B------:R-:W-:Y:S01]  /*e580*/  FFMA.FTZ R17, R17, R8, R6 ;  /* 0x0000000811117223 */ /* 0x000fe20000010006 */
[-C--:B------:R-:W-:Y:S01]  /*e590*/  FMUL.FTZ R6, R16, R2.reuse ;  /* 0x0000000210067220 */ /* 0x080fe20000410000 */
[C---:B------:R-:W-:Y:S01]  /*e5a0*/  FFMA.FTZ R11, R14.reuse, R5, -R11 ;  /* 0x000000050e0b7223 */ /* 0x040fe2000001080b */
[----:B------:R-:W-:Y:S01]  /*e5b0*/  FFMA.FTZ R18, R14, R3, R18 ;  /* 0x000000030e127223 */ /* 0x000fe20000010012 */
[C---:B------:R-:W-:Y:S01]  /*e5c0*/  FFMA.FTZ R13, R7.reuse, R2, R13 ;  /* 0x00000002070d7223 */ /* 0x040fe2000001000d */
[----:B------:R-:W-:Y:S01]  /*e5d0*/  FFMA.FTZ R6, R7, R4, -R6 ;  /* 0x0000000407067223 */ /* 0x000fe20000010806 */
[----:B------:R-:W-:-:S02]  /*e5e0*/  F2FP.BF16.F32.PACK_AB R17, R17, R10 ;  /* 0x0000000a1111723e */ /* 0x000fc400000010ff */
[----:B------:R-:W-:Y:S02]  /*e5f0*/  F2FP.BF16.F32.PACK_AB R10, R18, R11 ;  /* 0x0000000b120a723e */ /* 0x000fe400000010ff */
[----:B------:R-:W-:Y:S01]  /*e600*/  F2FP.BF16.F32.PACK_AB R9, R0, R9 ;  /* 0x000000090009723e */ /* 0x000fe200000010ff */
[----:B------:R-:W-:Y:S01]  /*e610*/  IMAD.MOV.U32 R11, RZ, RZ, R17 ;  /* 0x000000ffff0b7224 */ /* 0x000fe200078e0011 */
[----:B------:R-:W-:Y:S02]  /*e620*/  F2FP.BF16.F32.PACK_AB R8, R13, R6 ;  /* 0x000000060d08723e */ /* 0x000fe400000010ff */
.L_x_2265:
[----:B------:R-:W-:Y:S05]  /*e630*/  BSYNC.RECONVERGENT B0 ;  /* 0x0000000000007941 */ /* 0x000fea0003800200 */
.L_x_2264:
[----:B------:R3:W-:Y:S01]  /*e640*/  STS.128 [R213+0x3800], R8 ;  /* 0x00380008d5007388 */ /* 0x0007e20000000c00 */
[----:B------:R-:W-:Y:S05]  /*e650*/  BRA `(.L_x_2242) ;  /* 0x0000002c00487947 */ /* 0x000fea0003800000 */
.L_x_2243:
        /* <DEDUP_REMOVED lines=9> */
[----:B------:R1:W5:Y:S04]  /*e6f0*/  LDG.E.128 R4, desc[UR6][R38.64+0x80] ;  /* 0x0000800626047981 */ /* 0x000368000c1e1d00 */
        /* <DEDUP_REMOVED lines=16> */
[----:B------:R-:W-:-:S04]  /*e800*/  IMAD.WIDE R16, R15, 0x2, R38 ;  /* 0x000000020f107825 */ /* 0x000fc800078e0226 */
[----:B-----5:R-:W3:Y:S04]  /*e810*/  LDG.E.128 R8, desc[UR6][R8.64] ;  /* 0x0000000608087981 */ /* 0x020ee8000c1e1d00 */
[----:B------:R-:W4:Y:S01]  /*e820*/  LDG.E.128 R16, desc[UR6][R16.64] ;  /* 0x0000000610107981 */ /* 0x000f22000c1e1d00 */
[----:B--2---:R-:W-:-:S04]  /*e830*/  IADD3 R14, P1, PT, R13, UR8, RZ ;  /* 0x000000080d0e7c10 */ /* 0x004fc8000ff3e0ff */
[----:B------:R-:W-:-:S06]  /*e840*/  IADD3.X R15, PT, PT, R12, UR9, RZ, P1, !PT ;  /* 0x000000090c0f7c10 */ /* 0x000fcc0008ffe4ff */
[----:B------:R-:W2:Y:S01]  /*e850*/  LDG.E.128 R12, desc[UR6][R14.64] ;  /* 0x000000060e0c7981 */ /* 0x000ea2000c1e1d00 */
[C---:B------:R-:W-:Y:S01]  /*e860*/  SHF.L.U32 R36, R24.reuse, 0x10, RZ ;  /* 0x0000001018247819 */ /* 0x040fe200000006ff */
        /* <DEDUP_REMOVED lines=60> */
.L_x_2269:
[----:B------:R-:W-:Y:S05]  /*ec30*/  BSYNC.RECONVERGENT B0 ;  /* 0x0000000000007941 */ /* 0x000fea0003800200 */
.L_x_2268:
[----:B-----5:R2:W-:Y:S01]  /*ec40*/  STS.128 [R213], R24 ;  /* 0x00000018d5007388 */ /* 0x0205e20000000c00 */
[----:B------:R-:W-:Y:S01]  /*ec50*/  LOP3.LUT R8, R22, 0x40, RZ, 0xfc, !PT ;  /* 0x0000004016087812 */ /* 0x000fe200078efcff */
[----:B------:R-:W-:Y:S03]  /*ec60*/  BSSY.RECONVERGENT B0, `(.L_x_2270) ;  /* 0x0000052000007945 */ /* 0x000fe60003800200 */
[----:B------:R-:W-:-:S13]  /*ec70*/  ISETP.GE.AND P0, PT, R8, R21, PT ;  /* 0x000000150800720c */ /* 0x000fda0003f06270 */
[----:B------:R-:W-:Y:S05]  /*ec80*/  @P0 BRA `(.L_x_2271) ;  /* 0x00000004003c0947 */ /* 0x000fea0003800000 */
[----:B------:R-:W3:Y:S01]  /*ec90*/  LDCU.64 UR8, c[0x0][0x4d0] ;  /* 0x00009a00ff0877ac */ /* 0x000ee20008000a00 */
        /* <DEDUP_REMOVED lines=10> */
[----:B------:R-:W3:Y:S01]  /*ed40*/  LDCU.64 UR8, c[0x0][0x4c8] ;  /* 0x00009900ff0877ac */ /* 0x000ee20008000a00 */
[----:B------:R-:W-:-:S04]  /*ed50*/  IMAD.WIDE R16, R15, 0x2, R38 ;  /* 0x000000020f107825 */ /* 0x000fc800078e0226 */
[----:B------:R-:W4:Y:S04]  /*ed60*/  LDG.E.128 R8, desc[UR6][R8.64+0x80] ;  /* 0x0000800608087981 */ /* 0x000f28000c1e1d00 */
[----:B------:R-:W5:Y:S01]  /*ed70*/  LDG.E.128 R16, desc[UR6][R16.64+0x80] ;  /* 0x0000800610107981 */ /* 0x000f62000c1e1d00 */
[----:B---3--:R-:W-:-:S04]  /*ed80*/  IADD3 R14, P1, PT, R13, UR8, RZ ;  /* 0x000000080d0e7c10 */ /* 0x008fc8000ff3e0ff */
[----:B------:R-:W-:-:S06]  /*ed90*/  IADD3.X R15, PT, PT, R12, UR9, RZ, P1, !PT ;  /* 0x000000090c0f7c10 */ /* 0x000fcc0008ffe4ff */
[----:B------:R-:W3:Y:S01]  /*eda0*/  LDG.E.128 R12, desc[UR6][R14.64+0x80] ;  /* 0x000080060e0c7981 */ /* 0x000ee2000c1e1d00 */
[C---:B--2---:R-:W-:Y:S01]  /*edb0*/  SHF.L.U32 R25, R4.reuse, 0x10, RZ ;  /* 0x0000001004197819 */ /* 0x044fe200000006ff */
[C---:B------:R-:W-:Y:S01]  /*edc0*/  IMAD.U32 R27, R5.reuse, 0x10000, RZ ;  /* 0x00010000051b7824 */ /* 0x040fe200078e00ff */
[----:B------:R-:W-:Y:S01]  /*edd0*/  LOP3.LUT R24, R4, 0xffff0000, RZ, 0xc0, !PT ;  /* 0xffff000004187812 */ /* 0x000fe200078ec0ff */
[C---:B------:R-:W-:Y:S01]  /*ede0*/  IMAD.U32 R26, R6.reuse, 0x10000, RZ ;  /* 0x00010000061a7824 */ /* 0x040fe200078e00ff */
[----:B------:R-:W-:Y:S02]  /*edf0*/  LOP3.LUT R4, R5, 0xffff0000, RZ, 0xc0, !PT ;  /* 0xffff000005047812 */ /* 0x000fe400078ec0ff */
[C---:B------:R-:W-:Y:S02]  /*ee00*/  LOP3.LUT R5, R7.reuse, 0xffff0000, RZ, 0xc0, !PT ;  /* 0xffff000007057812 */ /* 0x040fe400078ec0ff */
[----:B------:R-:W-:Y:S02]  /*ee10*/  SHF.L.U32 R36, R7, 0x10, RZ ;  /* 0x0000001007247819 */ /* 0x000fe400000006ff */
        /* <DEDUP_REMOVED lines=9> */
[----:B------:R-:W-:Y:S01]  /*eeb0*/  IMAD.U32 R9, R11, 0x10000, RZ ;  /* 0x000100000b097824 */ /* 0x000fe200078e00ff */
[----:B-----5:R-:W-:Y:S01]  /*eec0*/  SHF.L.U32 R45, R16, 0x10, RZ ;  /* 0x00000010102d7819 */ /* 0x020fe200000006ff */
[----:B------:R-:W-:Y:S01]  /*eed0*/  @!P0 FADD.FTZ R8, -R8, -RZ ;  /* 0x800000ff08088221 */ /* 0x000fe20000010100 */
[----:B------:R-:W-:Y:S01]  /*eee0*/  LOP3.LUT R43, R16, 0xffff0000, RZ, 0xc0, !PT ;  /* 0xffff0000102b7812 */ /* 0x000fe200078ec0ff */
[C---:B------:R-:W-:Y:S01]  /*eef0*/  IMAD.U32 R16, R17.reuse, 0x10000, RZ ;  /* 0x0001000011107824 */ /* 0x040fe200078e00ff */
[----:B------:R-:W-:Y:S01]  /*ef00*/  LOP3.LUT R42, R17, 0xffff0000, RZ, 0xc0, !PT ;  /* 0xffff0000112a7812 */ /* 0x000fe200078ec0ff */
[----:B------:R-:W-:Y:S01]  /*ef10*/  @!P0 FADD.FTZ R10, -R10, -RZ ;  /* 0x800000ff0a0a8221 */ /* 0x000fe20000010100 */
[C---:B------:R-:W-:Y:S01]  /*ef20*/  LOP3.LUT R17, R18.reuse, 0xffff0000, RZ, 0xc0, !PT ;  /* 0xffff000012117812 */ /* 0x040fe200078ec0ff */
[----:B------:R-:W-:Y:S01]  /*ef30*/  @!P0 FADD.FTZ R9, -R9, -RZ ;  /* 0x800000ff09098221 */ /* 0x000fe20000010100 */
[----:B------:R-:W-:Y:S01]  /*ef40*/  LOP3.LUT R11, R11, 0xffff0000, RZ, 0xc0, !PT ;  /* 0xffff00000b0b7812 */ /* 0x000fe200078ec0ff */
[----:B------:R-:W-:Y:S01]  /*ef50*/  FMUL.FTZ R43, R43, R8 ;  /* 0x000000082b2b7220 */ /* 0x000fe20000410000 */
[----:B------:R-:W-:Y:S01]  /*ef60*/  SHF.L.U32 R47, R18, 0x10, RZ ;  /* 0x00000010122f7819 */ /* 0x000fe200000006ff */
[C---:B------:R-:W-:Y:S01]  /*ef70*/  IMAD.U32 R18, R19.reuse, 0x10000, RZ ;  /* 0x0001000013127824 */ /* 0x040fe200078e00ff */
[----:B------:R-:W-:Y:S01]  /*ef80*/  LOP3.LUT R44, R19, 0xffff0000, RZ, 0xc0, !PT ;  /* 0xffff0000132c7812 */ /* 0x000fe200078ec0ff */
[----:B------:R-:W-:Y:S01]  /*ef90*/  FMUL.FTZ R17, R17, R10 ;  /* 0x0000000a11117220 */ /* 0x000fe20000410000 */
[----:B------:R-:W-:Y:S01]  /*efa0*/  @!P0 FADD.FTZ R41, -R41, -RZ ;  /* 0x800000ff29298221 */ /* 0x000fe20000010100 */
[----:B------:R-:W-:Y:S01]  /*efb0*/  @!P0 FADD.FTZ R11, -R11, -RZ ;  /* 0x800000ff0b0b8221 */ /* 0x000fe20000010100 */
[C---:B---3--:R-:W-:Y:S01]  /*efc0*/  SHF.L.U32 R10, R12.reuse, 0x10, RZ ;  /* 0x000000100c0a7819 */ /* 0x048fe200000006ff */
[----:B------:R-:W-:Y:S01]  /*efd0*/  FMUL.FTZ R28, R45, R28 ;  /* 0x0000001c2d1c7220 */ /* 0x000fe20000410000 */
[----:B------:R-:W-:Y:S01]  /*efe0*/  LOP3.LUT R8, R12, 0xffff0000, RZ, 0xc0, !PT ;  /* 0xffff00000c087812 */ /* 0x000fe200078ec0ff */
[----:B------:R-:W-:Y:S01]  /*eff0*/  FMUL.FTZ R16, R16, R7 ;  /* 0x0000000710107220 */ /* 0x000fe20000410000 */
[----:B------:R-:W-:Y:S01]  /*f000*/  @!P0 FADD.FTZ R40, -R40, -RZ ;  /* 0x800000ff28288221 */ /* 0x000fe20000010100 */
[----:B------:R-:W-:Y:S01]  /*f010*/  FMUL.FTZ R9, R18, R9 ;  /* 0x0000000912097220 */ /* 0x000fe20000410000 */
[C---:B------:R-:W-:Y:S01]  /*f020*/  IMAD.U32 R7, R13.reuse, 0x10000, RZ ;  /* 0x000100000d077824 */ /* 0x040fe200078e00ff */
        /* <DEDUP_REMOVED lines=21> */
.L_x_2271:
[----:B------:R-:W-:Y:S05]  /*f180*/  BSYNC.RECONVERGENT B0 ;  /* 0x0000000000007941 */ /* 0x000fea0003800200 */
.L_x_2270:
[----:B------:R3:W-:Y:S02]  /*f190*/  STS.128 [R213+0x2000], R4 ;  /* 0x00200004d5007388 */ /* 0x0007e40000000c00 */
.L_x_2267:
[----:B------:R-:W-:Y:S05]  /*f1a0*/  BSYNC.RECONVERGENT B1 ;  /* 0x0000000000017941 */ /* 0x000fea0003800200 */
.L_x_2266:
[----:B------:R-:W-:Y:S01]  /*f1b0*/  IADD3 R28, PT, PT, R130, 0x10, RZ ;  /* 0x00000010821c7810 */ /* 0x000fe20007ffe0ff */
[----:B------:R-:W-:Y:S03]  /*f1c0*/  BSSY.RECONVERGENT B1, `(.L_x_2272) ;  /* 0x00000b2000017945 */ /* 0x000fe60003800200 */
[----:B------:R-:W-:-:S13]  /*f1d0*/  ISETP.GE.AND P0, PT, R28, R31, PT ;  /* 0x0000001f1c00720c */ /* 0x000fda0003f06270 */
[----:B------:R-:W-:Y:S05]  /*f1e0*/  @P0 BRA `(.L_x_2273) ;  /* 0x0000000800bc0947 */ /* 0x000fea0003800000 */
[----:B------:R-:W-:-:S04]  /*f1f0*/  LEA R50, P0, R37, R38, 0x1 ;  /* 0x0000002625327211 */ /* 0x000fc800078008ff */
[----:B------:R-:W-:-:S05]  /*f200*/  LEA.HI.X R51, R37, R39, R34, 0x1, P0 ;  /* 0x0000002725337211 */ /* 0x000fca00000f0c22 */
[----:B---3--:R3:W5:Y:S04]  /*f210*/  LDG.E.128 R4, desc[UR6][R50.64+0x80] ;  /* 0x0000800632047981 */ /* 0x008768000c1e1d00 */
[----:B--2---:R3:W5:Y:S01]  /*f220*/  LDG.E.128 R24, desc[UR6][R50.64] ;  /* 0x0000000632187981 */ /* 0x004762000c1e1d00 */
[----:B------:R-:W-:Y:S01]  /*f230*/  ISETP.GE.AND P0, PT, R22, R21, PT ;  /* 0x000000151600720c */ /* 0x000fe20003f06270 */
[----:B------:R-:W-:-:S12]  /*f240*/  BSSY.RECONVERGENT B0, `(.L_x_2274) ;  /* 0x0000051000007945 */ /* 0x000fd80003800200 */
[----:B------:R-:W-:Y:S05]  /*f250*/  @P0 BRA `(.L_x_2275) ;  /* 0x00000004003c0947 */ /* 0x000fea0003800000 */
[----:B------:R-:W2:Y:S01]  /*f260*/  LDCU.64 UR8, c[0x0][0x4d0] ;  /* 0x00009a00ff0877ac */ /* 0x000ea20008000a00 */
        /* <DEDUP_REMOVED lines=9> */
[----:B--2---:R-:W-:-:S04]  /*f300*/  IADD3 R8, P1, PT, R13, UR8, RZ ;  /* 0x000000080d087c10 */ /* 0x004fc8000ff3e0ff */
[----:B------:R-:W-:Y:S01]  /*f310*/  IADD3.X R9, PT, PT, R12, UR9, RZ, P1, !PT ;  /* 0x000000090c097c10 */ /* 0x000fe20008ffe4ff */
[----:B------:R-:W2:Y:S01]  /*f320*/  LDCU.64 UR8, c[0x0][0x4c8] ;  /* 0x00009900ff0877ac */ /* 0x000ea20008000a00 */
[----:B------:R-:W-:-:S04]  /*f330*/  IMAD.WIDE R16, R15, 0x2, R50 ;  /* 0x000000020f107825 */ /* 0x000fc800078e0232 */
[----:B-----5:R-:W4:Y:S04]  /*f340*/  LDG.E.128 R8, desc[UR6][R8.64] ;  /* 0x0000000608087981 */ /* 0x020f28000c1e1d00 */
[----:B------:R-:W3:Y:S01]  /*f350*/  LDG.E.128 R16, desc[UR6][R16.64] ;  /* 0x0000000610107981 */ /* 0x000ee2000c1e1d00 */
[----:B--2---:R-:W-:-:S04]  /*f360*/  IADD3 R14, P1, PT, R13, UR8, RZ ;  /* 0x000000080d0e7c10 */ /* 0x004fc8000ff3e0ff */
[----:B------:R-:W-:-:S06]  /*f370*/  IADD3.X R15, PT, PT, R12, UR9, RZ, P1, !PT ;  /* 0x000000090c0f7c10 */ /* 0x000fcc0008ffe4ff */
[----:B------:R-:W2:Y:S01]  /*f380*/  LDG.E.128 R12, desc[UR6][R14.64] ;  /* 0x000000060e0c7981 */ /* 0x000ea2000c1e1d00 */
[C---:B------:R-:W-:Y:S01]  /*f390*/  IMAD.U32 R36, R24.reuse, 0x10000, RZ ;  /* 0x0001000018247824 */ /* 0x040fe200078e00ff */
[----:B------:R-:W-:Y:S01]  /*f3a0*/  LOP3.LUT R34, R24, 0xffff0000, RZ, 0xc0, !PT ;  /* 0xffff000018227812 */ /* 0x000fe200078ec0ff */
[----:B------:R-:W-:Y:S01]  /*f3b0*/  IMAD.U32 R42, R27, 0x10000, RZ ;  /* 0x000100001b2a7824 */ /* 0x000fe200078e00ff */
[C---:B------:R-:W-:Y:S01]  /*f3c0*/  LOP3.LUT R24, R25.reuse, 0xffff0000, RZ, 0xc0, !PT ;  /* 0xffff000019187812 */ /* 0x040fe200078ec0ff */
[C---:B------:R-:W-:Y:S01]  /*f3d0*/  IMAD.U32 R37, R26.reuse, 0x10000, RZ ;  /* 0x000100001a257824 */ /* 0x040fe200078e00ff */
        /* <DEDUP_REMOVED lines=8> */
[----:B---3--:R-:W-:Y:S01]  /*f460*/  IMAD.U32 R45, R17, 0x10000, RZ ;  /* 0x00010000112d7824 */ /* 0x008fe200078e00ff */
        /* <DEDUP_REMOVED lines=46> */
.L_x_2275:
[----:B------:R-:W-:Y:S05]  /*f750*/  BSYNC.RECONVERGENT B0 ;  /* 0x0000000000007941 */ /* 0x000fea0003800200 */
.L_x_2274:
[----:B-----5:R2:W-:Y:S01]  /*f760*/  STS.128 [R213+0x800], R24 ;  /* 0x00080018d5007388 */ /* 0x0205e20000000c00 */
[----:B------:R-:W-:Y:S01]  /*f770*/  LOP3.LUT R8, R22, 0x40, RZ, 0xfc, !PT ;  /* 0x0000004016087812 */ /* 0x000fe200078efcff */
[----:B------:R-:W-:Y:S03]  /*f780*/  BSSY.RECONVERGENT B0, `(.L_x_2276) ;  /* 0x0000054000007945 */ /* 0x000fe60003800200 */
[----:B------:R-:W-:-:S13]  /*f790*/  ISETP.GE.AND P0, PT, R8, R21, PT ;  /* 0x000000150800720c */ /* 0x000fda0003f06270 */
[----:B------:R-:W-:Y:S05]  /*f7a0*/  @P0 BRA `(.L_x_2277) ;  /* 0x0000000400440947 */ /* 0x000fea0003800000 */
[----:B------:R-:W-:Y:S01]  /*f7b0*/  ISETP.GE.U32.AND P0, PT, R8, R33, PT ;  /* 0x000000210800720c */ /* 0x000fe20003f06070 */
[----:B------:R-:W4:Y:S01]  /*f7c0*/  LDCU.64 UR8, c[0x0][0x4d0] ;  /* 0x00009a00ff0877ac */ /* 0x000f220008000a00 */
        /* <DEDUP_REMOVED lines=8> */
[----:B----4-:R-:W-:-:S04]  /*f850*/  IADD3 R8, P1, PT, R13, UR8, RZ ;  /* 0x000000080d087c10 */ /* 0x010fc8000ff3e0ff */
[----:B------:R-:W-:Y:S01]  /*f860*/  IADD3.X R9, PT, PT, R12, UR9, RZ, P1, !PT ;  /* 0x000000090c097c10 */ /* 0x000fe20008ffe4ff */
[----:B------:R-:W4:Y:S01]  /*f870*/  LDCU.64 UR8, c[0x0][0x4c8] ;  /* 0x00009900ff0877ac */ /* 0x000f220008000a00 */
[----:B------:R-:W-:-:S04]  /*f880*/  IMAD.WIDE R16, R15, 0x2, R50 ;  /* 0x000000020f107825 */ /* 0x000fc800078e0232 */
[----:B------:R-:W5:Y:S04]  /*f890*/  LDG.E.128 R8, desc[UR6][R8.64+0x80] ;  /* 0x0000800608087981 */ /* 0x000f68000c1e1d00 */
[----:B------:R-:W3:Y:S01]  /*f8a0*/  LDG.E.128 R16, desc[UR6][R16.64+0x80] ;  /* 0x0000800610107981 */ /* 0x000ee2000c1e1d00 */
[----:B----4-:R-:W-:-:S04]  /*f8b0*/  IADD3 R14, P1, PT, R13, UR8, RZ ;  /* 0x000000080d0e7c10 */ /* 0x010fc8000ff3e0ff */
[----:B------:R-:W-:-:S06]  /*f8c0*/  IADD3.X R15, PT, PT, R12, UR9, RZ, P1, !PT ;  /* 0x000000090c0f7c10 */ /* 0x000fcc0008ffe4ff */
[----:B------:R-:W4:Y:S01]  /*f8d0*/  LDG.E.128 R12, desc[UR6][R14.64+0x80] ;  /* 0x000080060e0c7981 */ /* 0x000f22000c1e1d00 */
[C---:B--2---:R-:W-:Y:S01]  /*f8e0*/  IMAD.U32 R25, R4.reuse, 0x10000, RZ ;  /* 0x0001000004197824 */ /* 0x044fe200078e00ff */
[----:B------:R-:W-:Y:S01]  /*f8f0*/  LOP3.LUT R24, R4, 0xffff0000, RZ, 0xc0, !PT ;  /* 0xffff000004187812 */ /* 0x000fe200078ec0ff */
[----:B------:R-:W-:Y:S01]  /*f900*/  IMAD.U32 R35, R7, 0x10000, RZ ;  /* 0x0001000007237824 */ /* 0x000fe200078e00ff */
[C---:B------:R-:W-:Y:S01]  /*f910*/  LOP3.LUT R4, R5.reuse, 0xffff0000, RZ, 0xc0, !PT ;  /* 0xffff000005047812 */ /* 0x040fe200078ec0ff */
[C---:B------:R-:W-:Y:S01]  /*f920*/  IMAD.U32 R26, R6.reuse, 0x10000, RZ ;  /* 0x00010000061a7824 */ /* 0x040fe200078e00ff */
[----:B------:R-:W-:Y:S02]  /*f930*/  SHF.L.U32 R27, R5, 0x10, RZ ;  /* 0x00000010051b7819 */ /* 0x000fe400000006ff */
[----:B------:R-:W-:Y:S02]  /*f940*/  LOP3.LUT R5, R7, 0xffff0000, RZ, 0xc0, !PT ;  /* 0xffff000007057812 */ /* 0x000fe400078ec0ff */
[----:B------:R-:W-:-:S02]  /*f950*/  LOP3.LUT R6, R6, 0xffff0000, RZ, 0xc0, !PT ;  /* 0xffff000006067812 */ /* 0x000fc400078ec0ff */
[C---:B-----5:R-:W-:Y:S01]  /*f960*/  SHF.L.U32 R34, R8.reuse, 0x10, RZ ;  /* 0x0000001008227819 */ /* 0x060fe200000006ff */
[C---:B------:R-:W-:Y:S01]  /*f970*/  IMAD.U32 R7, R9.reuse, 0x10000, RZ ;  /* 0x0001000009077824 */ /* 0x040fe200078e00ff */
[----:B------:R-:W-:Y:S01]  /*f980*/  LOP3.LUT R8, R8, 0xffff0000, RZ, 0xc0, !PT ;  /* 0xffff000008087812 */ /* 0x000fe200078ec0ff */
[----:B------:R-:W-:Y:S01]  /*f990*/  IMAD.U32 R36, R10, 0x10000, RZ ;  /* 0x000100000a247824 */ /* 0x000fe200078e00ff */
[----:B------:R-:W-:Y:S01]  /*f9a0*/  LOP3.LUT R37, R9, 0xffff0000, RZ, 0xc0, !PT ;  /* 0xffff000009257812 */ /* 0x000fe200078ec0ff */
[----:B---3--:R-:W-:Y:S01]  /*f9b0*/  IMAD.U32 R43, R16, 0x10000, RZ ;  /* 0x00010000102b7824 */ /* 0x008fe200078e00ff */
        /* <DEDUP_REMOVED lines=48> */
.L_x_2277:
[----:B------:R-:W-:Y:S05]  /*fcc0*/  BSYNC.RECONVERGENT B0 ;  /* 0x0000000000007941 */ /* 0x000fea0003800200 */
.L_x_2276:
[----:B------:R4:W-:Y:S02]  /*fcd0*/  STS.128 [R213+0x2800], R4 ;  /* 0x00280004d5007388 */ /* 0x0009e40000000c00 */
.L_x_2273:
[----:B------:R-:W-:Y:S05]  /*fce0*/  BSYNC.RECONVERGENT B1 ;  /* 0x0000000000017941 */ /* 0x000fea0003800200 */
.L_x_2272:
[----:B------:R-:W-:Y:S01]  /*fcf0*/  IADD3 R36, PT, PT, R130, 0x20, RZ ;  /* 0x0000002082247810 */ /* 0x000fe20007ffe0ff */
[----:B------:R-:W-:Y:S03]  /*fd00*/  BSSY.RECONVERGENT B1, `(.L_x_2278) ;  /* 0x00000b4000017945 */ /* 0x000fe60003800200 */
[----:B------:R-:W-:-:S13]  /*fd10*/  ISETP.GE.AND P0, PT, R36, R31, PT ;  /* 0x0000001f2400720c */ /* 0x000fda0003f06270 */
[----:B------:R-:W-:Y:S05]  /*fd20*/  @P0 BRA `(.L_x_2279) ;  /* 0x0000000800c40947 */ /* 0x000fea0003800000 */
[----:B------:R-:W-:-:S04]  /*fd30*/  LEA R52, P0, R2, R38, 0x6 ;  /* 0x0000002602347211 */ /* 0x000fc800078030ff */
[----:B------:R-:W-:-:S05]  /*fd40*/  LEA.HI.X R53, R2, R39, R3, 0x6, P0 ;  /* 0x0000002702357211 */ /* 0x000fca00000f3403 */
[----:B---34-:R3:W5:Y:S04]  /*fd50*/  LDG.E.128 R4, desc[UR6][R52.64+0x80] ;  /* 0x0000800634047981 */ /* 0x018768000c1e1d00 */
[----:B--2---:R3:W5:Y:S01]  /*fd60*/  LDG.E.128 R24, desc[UR6][R52.64] ;  /* 0x0000000634187981 */ /* 0x004762000c1e1d00 */
[----:B------:R-:W-:Y:S01]  /*fd70*/  ISETP.GE.AND P0, PT, R22, R21, PT ;  /* 0x000000151600720c */ /* 0x000fe20003f06270 */
[----:B------:R-:W-:Y:S01]  /*fd80*/  BSSY.RECONVERGENT B0, `(.L_x_2280) ;  /* 0x0000053000007945 */ /* 0x000fe20003800200 */
[----:B------:R-:W-:-:S11]  /*fd90*/  IMAD.SHL.U32 R35, R20, 0x20, RZ ;  /* 0x0000002014237824 */ /* 0x000fd600078e00ff */
        /* <DEDUP_REMOVED lines=81> */
.L_x_2281:
[----:B------:R-:W-:Y:S05]  /*102b0*/  BSYNC.RECONVERGENT B0 ;  /* 0x0000000000007941 */ /* 0x000fea0003800200 */
.L_x_2280:
        /* <DEDUP_REMOVED lines=86> */
.L_x_2283:
[----:B------:R-:W-:Y:S05]  /*10820*/  BSYNC.RECONVERGENT B0 ;  /* 0x0000000000007941 */ /* 0x000fea0003800200 */
.L_x_2282:
[----:B------:R4:W-:Y:S02]  /*10830*/  STS.128 [R213+0x3000], R4 ;  /* 0x00300004d5007388 */ /* 0x0009e40000000c00 */
.L_x_2279:
[----:B------:R-:W-:Y:S05]  /*10840*/  BSYNC.RECONVERGENT B1 ;  /* 0x0000000000017941 */ /* 0x000fea0003800200 */
.L_x_2278:
[----:B------:R-:W-:-:S04]  /*10850*/  IADD3 R34, PT, PT, R130, 0x30, RZ ;  /* 0x0000003082227810 */ /* 0x000fc80007ffe0ff */
[----:B------:R-:W-:-:S13]  /*10860*/  ISETP.GE.AND P0, PT, R34, R31, PT ;  /* 0x0000001f2200720c */ /* 0x000fda0003f06270 */
[----:B------:R-:W-:Y:S05]  /*10870*/  @P0 BRA `(.L_x_2242) ;  /* 0x0000000800c00947 */ /* 0x000fea0003800000 */
[----:B------:R-:W-:Y:S02]  /*10880*/  IMAD R3, R3, 0x60, RZ ;  /* 0x0000006003037824 */ /* 0x000fe400078e02ff */
[----:B------:R-:W-:-:S05]  /*10890*/  IMAD.WIDE.U32 R48, R2, 0x60, R38 ;  /* 0x0000006002307825 */ /* 0x000fca00078e0026 */
[----:B------:R-:W-:-:S05]  /*108a0*/  IADD3 R49, PT, PT, R3, R49, RZ ;  /* 0x0000003103317210 */ /* 0x000fca0007ffe0ff */
[----:B---34-:R3:W5:Y:S04]  /*108b0*/  LDG.E.128 R4, desc[UR6][R48.64+0x80] ;  /* 0x0000800630047981 */ /* 0x018768000c1e1d00 */
[----:B-----5:R3:W5:Y:S01]  /*108c0*/  LDG.E.128 R8, desc[UR6][R48.64] ;  /* 0x0000000630087981 */ /* 0x020762000c1e1d00 */
[----:B------:R-:W-:Y:S01]  /*108d0*/  ISETP.GE.AND P0, PT, R22, R21, PT ;  /* 0x000000151600720c */ /* 0x000fe20003f06270 */
[----:B------:R-:W-:Y:S01]  /*108e0*/  BSSY.RECONVERGENT B0, `(.L_x_2284) ;  /* 0x0000052000007945 */ /* 0x000fe20003800200 */
[----:B------:R-:W-:-:S11]  /*108f0*/  IMAD R3, R20, 0x30, RZ ;  /* 0x0000003014037824 */ /* 0x000fd600078e02ff */
[----:B------:R-:W-:Y:S05]  /*10900*/  @P0 BRA `(.L_x_2285) ;  /* 0x00000004003c0947 */ /* 0x000fea0003800000 */
[----:B------:R-:W4:Y:S01]  /*10910*/  LDCU.64 UR8, c[0x0][0x4d0] ;  /* 0x00009a00ff0877ac */ /* 0x000f220008000a00 */
        /* <DEDUP_REMOVED lines=12> */
[----:B--2---:R-:W-:-:S04]  /*109e0*/  IMAD.WIDE R24, R17, 0x2, R48 ;  /* 0x0000000211187825 */ /* 0x004fc800078e0230 */
[----:B------:R-:W2:Y:S04]  /*109f0*/  LDG.E.128 R12, desc[UR6][R12.64] ;  /* 0x000000060c0c7981 */ /* 0x000ea8000c1e1d00 */
[----:B------:R-:W3:Y:S01]  /*10a00*/  LDG.E.128 R24, desc[UR6][R24.64] ;  /* 0x0000000618187981 */ /* 0x000ee2000c1e1d00 */
[----:B----4-:R-:W-:-:S04]  /*10a10*/  IADD3 R16, P1, PT, R16, UR8, RZ ;  /* 0x0000000810107c10 */ /* 0x010fc8000ff3e0ff */
[----:B------:R-:W-:-:S06]  /*10a20*/  IADD3.X R17, PT, PT, R2, UR9, RZ, P1, !PT ;  /* 0x0000000902117c10 */ /* 0x000fcc0008ffe4ff */
[----:B------:R-:W4:Y:S01]  /*10a30*/  LDG.E.128 R16, desc[UR6][R16.64] ;  /* 0x0000000610107981 */ /* 0x000f22000c1e1d00 */
[----:B-----5:R-:W-:Y:S01]  /*10a40*/  LOP3.LUT R2, R9, 0xffff0000, RZ, 0xc0, !PT ;  /* 0xffff000009027812 */ /* 0x020fe200078ec0ff */
[----:B-1----:R-:W-:Y:S01]  /*10a50*/  IMAD.U32 R38, R11, 0x10000, RZ ;  /* 0x000100000b267824 */ /* 0x002fe200078e00ff */
[----:B------:R-:W-:Y:S01]  /*10a60*/  SHF.L.U32 R35, R9, 0x10, RZ ;  /* 0x0000001009237819 */ /* 0x000fe200000006ff */
[----:B------:R-:W-:Y:S01]  /*10a70*/  IMAD.U32 R20, R8, 0x10000, RZ ;  /* 0x0001000008147824 */ /* 0x000fe200078e00ff */
[----:B------:R-:W-:Y:S01]  /*10a80*/  LOP3.LUT R9, R11, 0xffff0000, RZ, 0xc0, !PT ;  /* 0xffff00000b097812 */ /* 0x000fe200078ec0ff */
[----:B------:R-:W-:Y:S01]  /*10a90*/  IMAD.U32 R31, R10, 0x10000, RZ ;  /* 0x000100000a1f7824 */ /* 0x000fe200078e00ff */
[----:B------:R-:W-:Y:S02]  /*10aa0*/  LOP3.LUT R8, R8, 0xffff0000, RZ, 0xc0, !PT ;  /* 0xffff000008087812 */ /* 0x000fe400078ec0ff */
[----:B------:R-:W-:Y:S02]  /*10ab0*/  LOP3.LUT R10, R10, 0xffff0000, RZ, 0xc0, !PT ;  /* 0xffff00000a0a7812 */ /* 0x000fe400078ec0ff */
[----:B--2---:R-:W-:Y:S01]  /*10ac0*/  SHF.L.U32 R37, R12, 0x10, RZ ;  /* 0x000000100c257819 */ /* 0x004fe200000006ff */
[C---:B------:R-:W-:Y:S01]  /*10ad0*/  IMAD.U32 R11, R13.reuse, 0x10000, RZ ;  /* 0x000100000d0b7824 */ /* 0x040fe200078e00ff */
[----:B------:R-:W-:Y:S01]  /*10ae0*/  LOP3.LUT R40, R13, 0xffff0000, RZ, 0xc0, !PT ;  /* 0xffff00000d287812 */ /* 0x000fe200078ec0ff */
[----:B------:R-:W-:Y:S01]  /*10af0*/  IMAD.U32 R39, R14, 0x10000, RZ ;  /* 0x000100000e277824 */ /* 0x000fe200078e00ff */
[----:B------:R-:W-:Y:S01]  /*10b00*/  LOP3.LUT R12, R12, 0xffff0000, RZ, 0xc0, !PT ;  /* 0xffff00000c0c7812 */ /* 0x000fe200078ec0ff */
[----:B---3--:R-:W-:Y:S01]  /*10b10*/  IMAD.U32 R42, R24, 0x10000, RZ ;  /* 0x00010000182a7824 */ /* 0x008fe200078e00ff */
        /* <DEDUP_REMOVED lines=16> */
[----:B------:R-:W-:Y:S01]  /*10c20*/  @!P0 FADD.FTZ R37, -R37, -RZ ;  /* 0x800000ff25258221 */ /* 0x000fe20000010100 */
[----:B------:R-:W-:Y:S01]  /*10c30*/  FMUL.FTZ R41, R41, R12 ;  /* 0x0000000c29297220 */ /* 0x000fe20000410000 */
[----:B------:R-:W-:Y:S01]  /*10c40*/  FMUL.FTZ R24, R24, R11 ;  /* 0x0000000b18187220 */ /* 0x000fe20000410000 */
[----:B------:R-:W-:Y:S01]  /*10c50*/  @!P0 FADD.FTZ R39, -R39, -RZ ;  /* 0x800000ff27278221 */ /* 0x000fe20000010100 */
[----:B------:R-:W-:Y:S01]  /*10c60*/  FMUL.FTZ R25, R25, R14 ;  /* 0x0000000e19197220 */ /* 0x000fe20000410000 */
[----:B------:R-:W-:Y:S01]  /*10c70*/  FMUL.FTZ R13, R26, R13 ;  /* 0x0000000d1a0d7220 */ /* 0x000fe20000410000 */
[C---:B----4-:R-:W-:Y:S01]  /*10c80*/  IMAD.U32 R14, R16.reuse, 0x10000, RZ ;  /* 0x00010000100e7824 */ /* 0x050fe200078e00ff */
[----:B------:R-:W-:Y:S01]  /*10c90*/  LOP3.LUT R12, R16, 0xffff0000, RZ, 0xc0, !PT ;  /* 0xffff0000100c7812 */ /* 0x000fe200078ec0ff */
[----:B------:R-:W-:Y:S01]  /*10ca0*/  FMUL.FTZ R46, R46, R15 ;  /* 0x0000000f2e2e7220 */ /* 0x000fe20000410000 */
[----:B------:R-:W-:Y:S01]  /*10cb0*/  SHF.L.U32 R11, R17, 0x10, RZ ;  /* 0x00000010110b7819 */ /* 0x000fe200000006ff */
[----:B------:R-:W-:Y:S01]  /*10cc0*/  FMUL.FTZ R43, R43, R40 ;  /* 0x000000282b2b7220 */ /* 0x000fe20000410000 */
[----:B------:R-:W-:Y:S01]  /*10cd0*/  LOP3.LUT R26, R17, 0xffff0000, RZ, 0xc0, !PT ;  /* 0xffff0000111a7812 */ /* 0x000fe200078ec0ff */
[C---:B------:R-:W-:Y:S01]  /*10ce0*/  IMAD.U32 R17, R18.reuse, 0x10000, RZ ;  /* 0x0001000012117824 */ /* 0x040fe200078e00ff */
        /* <DEDUP_REMOVED lines=17> */
.L_x_2285:
[----:B------:R-:W-:Y:S05]  /*10e00*/  BSYNC.RECONVERGENT B0 ;  /* 0x0000000000007941 */ /* 0x000fea0003800200 */
.L_x_2284:
[----:B-----5:R4:W-:Y:S01]  /*10e10*/  STS.128 [R213+0x1800], R8 ;  /* 0x00180008d5007388 */ /* 0x0209e20000000c00 */
[----:B------:R-:W-:Y:S01]  /*10e20*/  LOP3.LUT R22, R22, 0x40, RZ, 0xfc, !PT ;  /* 0x0000004016167812 */ /* 0x000fe200078efcff */
[----:B------:R-:W-:Y:S03]  /*10e30*/  BSSY.RECONVERGENT B0, `(.L_x_2286) ;  /* 0x0000053000007945 */ /* 0x000fe60003800200 */
[----:B------:R-:W-:-:S13]  /*10e40*/  ISETP.GE.AND P0, PT, R22, R21, PT ;  /* 0x000000151600720c */ /* 0x000fda0003f06270 */
[----:B------:R-:W-:Y:S05]  /*10e50*/  @P0 BRA `(.L_x_2287) ;  /* 0x0000000400400947 */ /* 0x000fea0003800000 */
[----:B------:R-:W-:Y:S01]  /*10e60*/  ISETP.GE.U32.AND P0, PT, R22, R33, PT ;  /* 0x000000211600720c */ /* 0x000fe20003f06070 */
[----:B------:R-:W5:Y:S01]  /*10e70*/  LDCU.64 UR8, c[0x0][0x4d0] ;  /* 0x00009a00ff0877ac */ /* 0x000f620008000a00 */
[--C-:B------:R-:W-:Y:S02]  /*10e80*/  SHF.R.S32.HI R2, RZ, 0x1f, R3.reuse ;  /* 0x0000001fff027819 */ /* 0x100fe40000011403 */
[----:B----4-:R-:W-:Y:S02]  /*10e90*/  SEL R8, R30, RZ, P0 ;  /* 0x000000ff1e087207 */ /* 0x010fe40000000000 */
[----:B------:R-:W-:Y:S02]  /*10ea0*/  SEL R32, R32, RZ, P0 ;  /* 0x000000ff20207207 */ /* 0x000fe40000000000 */
[----:B------:R-:W-:Y:S02]  /*10eb0*/  IADD3 R8, P2, P1, R8, R0, R3 ;  /* 0x0000000008087210 */ /* 0x000fe4000795e003 */
[----:B------:R-:W-:-:S02]  /*10ec0*/  SEL R33, R33, R30, !P0 ;  /* 0x0000001e21217207 */ /* 0x000fc40004000000 */
[----:B------:R-:W-:Y:S01]  /*10ed0*/  IADD3.X R29, PT, PT, R32, R29, R2, P2, P1 ;  /* 0x0000001d201d7210 */ /* 0x000fe200017e2402 */
[C---:B------:R-:W-:Y:S02]  /*10ee0*/  IMAD.SHL.U32 R0, R8.reuse, 0x2, RZ ;  /* 0x0000000208007824 */ /* 0x040fe400078e00ff */
[----:B------:R-:W-:Y:S01]  /*10ef0*/  IMAD.WIDE R16, R33, 0x2, R48 ;  /* 0x0000000221107825 */ /* 0x000fe200078e0230 */
[----:B------:R-:W-:Y:S02]  /*10f00*/  SHF.L.U64.HI R2, R8, 0x1, R29 ;  /* 0x0000000108027819 */ /* 0x000fe4000001021d */
[----:B-----5:R-:W-:-:S03]  /*10f10*/  IADD3 R8, P1, PT, R0, UR8, RZ ;  /* 0x0000000800087c10 */ /* 0x020fc6000ff3e0ff */
[----:B------:R-:W4:Y:S01]  /*10f20*/  LDG.E.128 R16, desc[UR6][R16.64+0x80] ;  /* 0x0000800610107981 */ /* 0x000f22000c1e1d00 */
[----:B------:R-:W-:Y:S01]  /*10f30*/  IADD3.X R9, PT, PT, R2, UR9, RZ, P1, !PT ;  /* 0x0000000902097c10 */ /* 0x000fe20008ffe4ff */
[----:B------:R-:W5:Y:S05]  /*10f40*/  LDCU.64 UR8, c[0x0][0x4c8] ;  /* 0x00009900ff0877ac */ /* 0x000f6a0008000a00 */
[----:B------:R-:W3:Y:S01]  /*10f50*/  LDG.E.128 R8, desc[UR6][R8.64+0x80] ;  /* 0x0000800608087981 */ /* 0x000ee2000c1e1d00 */
[----:B-----5:R-:W-:-:S04]  /*10f60*/  IADD3 R12, P1, PT, R0, UR8, RZ ;  /* 0x00000008000c7c10 */ /* 0x020fc8000ff3e0ff */
[----:B------:R-:W-:-:S06]  /*10f70*/  IADD3.X R13, PT, PT, R2, UR9, RZ, P1, !PT ;  /* 0x00000009020d7c10 */ /* 0x000fcc0008ffe4ff */
[----:B------:R-:W5:Y:S01]  /*10f80*/  LDG.E.128 R12, desc[UR6][R12.64+0x80] ;  /* 0x000080060c0c7981 */ /* 0x000f62000c1e1d00 */
[C---:B------:R-:W-:Y:S01]  /*10f90*/  LOP3.LUT R0, R5.reuse, 0xffff0000, RZ, 0xc0, !PT ;  /* 0xffff000005007812 */ /* 0x040fe200078ec0ff */
[----:B------:R-:W-:Y:S01]  /*10fa0*/  IMAD.U32 R3, R4, 0x10000, RZ ;  /* 0x0001000004037824 */ /* 0x000fe200078e00ff */
[----:B------:R-:W-:Y:S01]  /*10fb0*/  SHF.L.U32 R21, R5, 0x10, RZ ;  /* 0x0000001005157819 */ /* 0x000fe200000006ff */
[----:B------:R-:W-:Y:S01]  /*10fc0*/  IMAD.U32 R20, R6, 0x10000, RZ ;  /* 0x0001000006147824 */ /* 0x000fe200078e00ff */
[----:B------:R-:W-:Y:S01]  /*10fd0*/  LOP3.LUT R2, R4, 0xffff0000, RZ, 0xc0, !PT ;  /* 0xffff000004027812 */ /* 0x000fe200078ec0ff */
[C---:B------:R-:W-:Y:S01]  /*10fe0*/  IMAD.U32 R23, R7.reuse, 0x10000, RZ ;  /* 0x0001000007177824 */ /* 0x040fe200078e00ff */
[----:B------:R-:W-:Y:S02]  /*10ff0*/  LOP3.LUT R5, R6, 0xffff0000, RZ, 0xc0, !PT ;  /* 0xffff000006057812 */ /* 0x000fe400078ec0ff */
[----:B------:R-:W-:Y:S01]  /*11000*/  LOP3.LUT R4, R7, 0xffff0000, RZ, 0xc0, !PT ;  /* 0xffff000007047812 */ /* 0x000fe200078ec0ff */
[C---:B----4-:R-:W-:Y:S01]  /*11010*/  IMAD.U32 R6, R17.reuse, 0x10000, RZ ;  /* 0x0001000011067824 */ /* 0x050fe200078e00ff */
[----:B--2---:R-:W-:Y:S01]  /*11020*/  LOP3.LUT R25, R17, 0xffff0000, RZ, 0xc0, !PT ;  /* 0xffff000011197812 */ /* 0x004fe200078ec0ff */
[----:B------:R-:W-:Y:S01]  /*11030*/  IMAD.U32 R24, R18, 0x10000, RZ ;  /* 0x0001000012187824 */ /* 0x000fe200078e00ff */
[----:B------:R-:W-:-:S02]  /*11040*/  SHF.L.U32 R22, R16, 0x10, RZ ;  /* 0x0000001010167819 */ /* 0x000fc400000006ff */
[----:B------:R-:W-:Y:S02]  /*11050*/  LOP3.LUT R7, R16, 0xffff0000, RZ, 0xc0, !PT ;  /* 0xffff000010077812 */ /* 0x000fe400078ec0ff */
[----:B------:R-:W-:Y:S01]  /*11060*/  LOP3.LUT R17, R18, 0xffff0000, RZ, 0xc0, !PT ;  /* 0xffff000012117812 */ /* 0x000fe200078ec0ff */
[C---:B---3--:R-:W-:Y:S01]  /*11070*/  IMAD.U32 R27, R8.reuse, 0x10000, RZ ;  /* 0x00010000081b7824 */ /* 0x048fe200078e00ff */
[C---:B------:R-:W-:Y:S02]  /*11080*/  SHF.L.U32 R16, R19.reuse, 0x10, RZ ;  /* 0x0000001013107819 */ /* 0x040fe400000006ff */
[----:B------:R-:W-:Y:S01]  /*11090*/  LOP3.LUT R18, R19, 0xffff0000, RZ, 0xc0, !PT ;  /* 0xffff000013127812 */ /* 0x000fe200078ec0ff */
[----:B------:R-:W-:Y:S01]  /*110a0*/  IMAD.U32 R19, R9, 0x10000, RZ ;  /* 0x0001000009137824 */ /* 0x000fe200078e00ff */
[----:B------:R-:W-:Y:S01]  /*110b0*/  LOP3.LUT R8, R8, 0xffff0000, RZ, 0xc0, !PT ;  /* 0xffff000008087812 */ /* 0x000fe200078ec0ff */
[----:B------:R-:W-:Y:S01]  /*110c0*/  @!P0 FADD.FTZ R27, -R27, -RZ ;  /* 0x800000ff1b1b8221 */ /* 0x000fe20000010100 */
        /* <DEDUP_REMOVED lines=8> */
[----:B------:R-:W-:Y:S01]  /*11150*/  FMUL.FTZ R6, R6, R19 ;  /* 0x0000001306067220 */ /* 0x000fe20000410000 */
[----:B------:R-:W-:Y:S01]  /*11160*/  @!P0 FADD.FTZ R11, -R11, -RZ ;  /* 0x800000ff0b0b8221 */ /* 0x000fe20000010100 */
[----:B------:R-:W-:Y:S01]  /*11170*/  @!P0 FADD.FTZ R9, -R9, -RZ ;  /* 0x800000ff09098221 */ /* 0x000fe20000010100 */
[----:B------:R-:W-:Y:S01]  /*11180*/  @!P0 FADD.FTZ R10, -R10, -RZ ;  /* 0x800000ff0a0a8221 */ /* 0x000fe20000010100 */
[----:B------:R-:W-:Y:S01]  /*11190*/  FMUL.FTZ R7, R7, R8 ;  /* 0x0000000807077220 */ /* 0x000fe20000410000 */
[----:B------:R-:W-:Y:S01]  /*111a0*/  @!P0 FADD.FTZ R29, -R29, -RZ ;  /* 0x800000ff1d1d8221 */ /* 0x000fe20000010100 */
[----:B------:R-:W-:Y:S01]  /*111b0*/  FMUL.FTZ R25, R25, R26 ;  /* 0x0000001a19197220 */ /* 0x000fe20000410000 */
[----:B------:R-:W-:Y:S01]  /*111c0*/  FMUL.FTZ R11, R18, R11 ;  /* 0x0000000b120b7220 */ /* 0x000fe20000410000 */
[C---:B-----5:R-:W-:Y:S01]  /*111d0*/  LOP3.LUT R19, R13.reuse, 0xffff0000, RZ, 0xc0, !PT ;  /* 0xffff00000d137812 */ /* 0x060fe200078ec0ff */
[----:B------:R-:W-:-:S02]  /*111e0*/  IMAD.U32 R8, R13, 0x10000, RZ ;  /* 0x000100000d087824 */ /* 0x000fc400078e00ff */
[----:B------:R-:W-:Y:S01]  /*111f0*/  FMUL.FTZ R10, R17, R10 ;  /* 0x0000000a110a7220 */ /* 0x000fe20000410000 */
[----:B------:R-:W-:Y:S01]  /*11200*/  FMUL.FTZ R16, R16, R9 ;  /* 0x0000000910107220 */ /* 0x000fe20000410000 */
[----:B------:R-:W-:Y:S01]  /*11210*/  SHF.L.U32 R18, R14, 0x10, RZ ;  /* 0x000000100e127819 */ /* 0x000fe200000006ff */
        /* <DEDUP_REMOVED lines=20> */
.L_x_2287:
[----:B------:R-:W-:Y:S05]  /*11360*/  BSYNC.RECONVERGENT B0 ;  /* 0x0000000000007941 */ /* 0x000fea0003800200 */
.L_x_2286:
[----:B------:R1:W-:Y:S02]  /*11370*/  STS.128 [R213+0x3800], R4 ;  /* 0x00380004d5007388 */ /* 0x0003e40000000c00 */
.L_x_2242:
[----:B------:R-:W-:Y:S05]  /*11380*/  BSYNC.RECONVERGENT B2 ;  /* 0x0000000000027941 */ /* 0x000fea0003800200 */
.L_x_2238:
[----:B-1----:R-:W-:Y:S01]  /*11390*/  IMAD.IADD R3, R69, 0x1, -R74 ;  /* 0x0000000145037824 */ /* 0x002fe200078e0a4a */
[----:B------:R-:W1:Y:S01]  /*113a0*/  S2R R197, SR_TID.X ;  /* 0x0000000000c57919 */ /* 0x000e620000002100 */
[----:B--2---:R-:W-:Y:S01]  /*113b0*/  VIADD R16, R130, 0x40 ;  /* 0x0000004082107836 */ /* 0x004fe20000000000 */
[----:B------:R-:W-:Y:S01]  /*113c0*/  LOP3.LUT R2, R2, 0xfffffffd, RZ, 0xc0, !PT ;  /* 0xfffffffd02027812 */ /* 0x000fe200078ec0ff */
[C---:B------:R-:W-:Y:S01]  /*113d0*/  VIADD R14, R130.reuse, 0x50 ;  /* 0x00000050820e7836 */ /* 0x040fe20000000000 */
[CC--:B------:R-:W-:Y:S01]  /*113e0*/  ISETP.GE.AND P2, PT, R130.reuse, R3.reuse, PT ;  /* 0x000000038200720c */ /* 0x0c0fe20003f46270 */
[----:B------:R-:W-:Y:S01]  /*113f0*/  VIADD R0, R130, 0x60 ;  /* 0x0000006082007836 */ /* 0x000fe20000000000 */
[-C--:B------:R-:W-:Y:S01]  /*11400*/  ISETP.GE.AND P5, PT, R36, R3.reuse, PT ;  /* 0x000000032400720c */ /* 0x080fe20003fa6270 */
[----:B------:R-:W-:Y:S01]  /*11410*/  VIADD R130, R130, 0x70 ;  /* 0x0000007082827836 */ /* 0x000fe20000000000 */
[-C--:B------:R-:W-:Y:S01]  /*11420*/  ISETP.GE.AND P0, PT, R28, R3.reuse, PT ;  /* 0x000000031c00720c */ /* 0x080fe20003f06270 */
[----:B------:R-:W-:Y:S01]  /*11430*/  IMAD.MOV.U32 R199, RZ, RZ, 0x20 ;  /* 0x00000020ffc77424 */ /* 0x000fe200078e00ff */
[-C--:B------:R-:W-:Y:S01]  /*11440*/  ISETP.GE.AND P3, PT, R34, R3.reuse, PT ;  /* 0x000000032200720c */ /* 0x080fe20003f66270 */
[----:B------:R-:W-:Y:S01]  /*11450*/  IMAD.MOV.U32 R152, RZ, RZ, 0x40 ;  /* 0x00000040ff987424 */ /* 0x000fe200078e00ff */
[----:B------:R-:W-:Y:S01]  /*11460*/  ISETP.GE.AND P4, PT, R16, R3, PT ;  /* 0x000000031000720c */ /* 0x000fe20003f86270 */
[----:B------:R-:W2:Y:S01]  /*11470*/  LDCU UR4, c[0x0][0x508] ;  /* 0x0000a100ff0477ac */ /* 0x000ea20008000800 */
[----:B------:R-:W-:-:S03]  /*11480*/  P2R R15, PR, RZ, 0x4 ;  /* 0x00000004ff0f7803 */ /* 0x000fc60000000000 */
[----:B------:R-:W-:Y:S02]  /*11490*/  @!P2 IMAD.MOV.U32 R207, RZ, RZ, R205 ;  /* 0x000000ffffcfa224 */ /* 0x000fe400078e00cd */
[----:B---34-:R-:W3:Y:S02]  /*114a0*/  @!P5 LDC.64 R4, c[0x0][0x3b8] ;  /* 0x0000ee00ff04db82 */ /* 0x018ee40000000a00 */
[C---:B------:R-:W-:Y:S01]  /*114b0*/  @!P0 LEA R22, P1, R75.reuse, R206, 0x1 ;  /* 0x000000ce4b168211 */ /* 0x040fe200078208ff */
[----:B------:R-:W-:Y:S01]  /*114c0*/  @!PT LDS RZ, [RZ] ;  /* 0x00000000fffff984 */ /* 0x000fe20000000800 */
[----:B------:R-:W-:Y:S01]  /*114d0*/  @!PT LDS RZ, [RZ] ;  /* 0x00000000fffff984 */ /* 0x000fe20000000800 */
[----:B------:R-:W-:Y:S01]  /*114e0*/  @!PT LDS RZ, [RZ] ;  /* 0x00000000fffff984 */ /* 0x000fe20000000800 */
[----:B------:R-:W-:Y:S03]  /*114f0*/  @!P2 LDGSTS.E.BYPASS.LTC128B.128 [R213+0x4000], desc[UR6][R206.64] ;  /* 0x04000000ced5afae */ /* 0x000fe6000b981a06 */
[----:B------:R-:W-:Y:S01]  /*11500*/  @!P0 LEA.HI.X R23, R75, R205, R70, 0x1, P1 ;  /* 0x000000cd4b178211 */ /* 0x000fe200008f0c46 */
[----:B------:R4:W-:Y:S01]  /*11510*/  @!P2 LDGSTS.E.BYPASS.LTC128B.128 [R213+0x8000], desc[UR6][R206.64+0x80] ;  /* 0x08000080ced5afae */ /* 0x0009e2000b981a06 */
[-C--:B------:R-:W-:Y:S01]  /*11520*/  ISETP.GE.AND P2, PT, R14, R3.reuse, PT ;  /* 0x000000030e00720c */ /* 0x080fe20003f46270 */
[----:B------:R-:W2:Y:S01]  /*11530*/  @!P3 LDC.64 R12, c[0x0][0x3b8] ;  /* 0x0000ee00ff0cbb82 */ /* 0x000ea20000000a00 */
[----:B------:R-:W-:Y:S01]  /*11540*/  ISETP.GE.AND P1, PT, R0, R3, PT ;  /* 0x000000030000720c */ /* 0x000fe20003f26270 */
[----:B------:R-:W-:Y:S01]  /*11550*/  @!P0 LDGSTS.E.BYPASS.LTC128B.128 [R213+0x4800], desc[UR6][R22.64] ;  /* 0x0480000016d58fae */ /* 0x000fe2000b981a06 */
[----:B-1----:R-:W-:-:S03]  /*11560*/  IMAD.SHL.U32 R29, R197, 0x40, RZ ;  /* 0x00000040c51d7824 */ /* 0x002fc600078e00ff */
[----:B------:R1:W-:Y:S01]  /*11570*/  @!P0 LDGSTS.E.BYPASS.LTC128B.128 [R213+0x8800], desc[UR6][R22.64+0x80] ;  /* 0x0880008016d58fae */ /* 0x0003e2000b981a06 */
[----:B------:R-:W-:Y:S01]  /*11580*/  ISETP.GE.AND P0, PT, R130, R3, PT ;  /* 0x000000038200720c */ /* 0x000fe20003f06270 */
[----:B-----5:R-:W1:Y:S01]  /*11590*/  @!P4 LDC.64 R10, c[0x0][0x3b8] ;  /* 0x0000ee00ff0acb82 */ /* 0x020e620000000a00 */
[C---:B------:R-:W-:Y:S02]  /*115a0*/  LOP3.LUT R134, R29.reuse, 0x400, RZ, 0xc0, !PT ;  /* 0x000004001d867812 */ /* 0x040fe400078ec0ff */
[----:B------:R-:W-:Y:S02]  /*115b0*/  LOP3.LUT R201, R29, 0x200, RZ, 0xc0, !PT ;  /* 0x000002001dc97812 */ /* 0x000fe400078ec0ff */
[----:B---3--:R-:W-:-:S03]  /*115c0*/  @!P5 LEA R18, P6, R4, R206, 0x6 ;  /* 0x000000ce0412d211 */ /* 0x008fc600078c30ff */
[----:B------:R-:W3:Y:S01]  /*115d0*/  @!P2 LDC.64 R8, c[0x0][0x3b8] ;  /* 0x0000ee00ff08ab82 */ /* 0x000ee20000000a00 */
[----:B------:R-:W-:Y:S02]  /*115e0*/  @!P5 LEA.HI.X R19, R4, R205, R5, 0x6, P6 ;  /* 0x000000cd0413d211 */ /* 0x000fe400030f3405 */
[----:B------:R-:W-:Y:S01]  /*115f0*/  ISETP.GE.AND P6, PT, R28, R3, PT ;  /* 0x000000031c00720c */ /* 0x000fe20003fc6270 */
[----:B------:R-:W-:-:S04]  /*11600*/  IMAD.SHL.U32 R28, R197, 0x8, RZ ;  /* 0x00000008c51c7824 */ /* 0x000fc800078e00ff */
[----:B------:R-:W3:Y:S01]  /*11610*/  @!P1 LDC.64 R6, c[0x0][0x3b8] ;  /* 0x0000ee00ff069b82 */ /* 0x000ee20000000a00 */
[----:B----4-:R-:W-:Y:S01]  /*11620*/  @!P3 IMAD.MOV.U32 R207, RZ, RZ, R205 ;  /* 0x000000ffffcfb224 */ /* 0x010fe200078e00cd */
[----:B------:R-:W-:Y:S01]  /*11630*/  @!P5 LDGSTS.E.BYPASS.LTC128B.128 [R213+0x5000], desc[UR6][R18.64] ;  /* 0x0500000012d5dfae */ /* 0x000fe2000b981a06 */
[----:B--2---:R-:W-:Y:S01]  /*11640*/  @!P3 IMAD R13, R13, 0x60, RZ ;  /* 0x000000600d0db824 */ /* 0x004fe200078e02ff */
[----:B------:R-:W-:Y:S01]  /*11650*/  LOP3.LUT R198, R28, 0x38, RZ, 0xc0, !PT ;  /* 0x000000381cc67812 */ /* 0x000fe200078ec0ff */
[----:B------:R-:W-:Y:S01]  /*11660*/  @!P3 IMAD.WIDE.U32 R20, R12, 0x60, R206 ;  /* 0x000000600c14b825 */ /* 0x000fe200078e00ce */
[----:B------:R-:W-:Y:S02]  /*11670*/  @!P5 LDGSTS.E.BYPASS.LTC128B.128 [R213+0x9000], desc[UR6][R18.64+0x80] ;  /* 0x0900008012d5dfae */ /* 0x000fe4000b981a06 */
[----:B------:R-:W2:Y:S01]  /*11680*/  @!P0 LDC.64 R4, c[0x0][0x3b8] ;  /* 0x0000ee00ff048b82 */ /* 0x000ea20000000a00 */
[----:B-1----:R-:W-:Y:S01]  /*11690*/  @!P4 LEA R12, P5, R10, R206, 0x7 ;  /* 0x000000ce0a0cc211 */ /* 0x002fe200078a38ff */
[----:B------:R-:W-:Y:S01]  /*116a0*/  @!P2 IMAD.MOV.U32 R207, RZ, RZ, R205 ;  /* 0x000000ffffcfa224 */ /* 0x000fe200078e00cd */
[----:B------:R-:W-:Y:S01]  /*116b0*/  LOP3.LUT R60, R198, 0x1c0, R29, 0xf8, !PT ;  /* 0x000001c0c63c7812 */ /* 0x000fe200078ef81d */
[----:B------:R-:W-:Y:S01]  /*116c0*/  @!P3 IMAD.IADD R21, R13, 0x1, R21 ;  /* 0x000000010d15b824 */ /* 0x000fe200078e0215 */
[----:B------:R-:W-:-:S02]  /*116d0*/  @!P4 LEA.HI.X R13, R10, R205, R11, 0x7, P5 ;  /* 0x000000cd0a0dc211 */ /* 0x000fc400028f3c0b */
[-C--:B------:R-:W-:Y:S01]  /*116e0*/  ISETP.GE.AND P5, PT, R36, R3.reuse, PT ;  /* 0x000000032400720c */ /* 0x080fe20003fa6270 */
[----:B---3--:R-:W-:Y:S01]  /*116f0*/  @!P2 IMAD.WIDE.U32 R10, R8, 0xa0, R206 ;  /* 0x000000a0080aa825 */ /* 0x008fe200078e00ce */
[----:B------:R-:W-:Y:S03]  /*11700*/  @!P3 LDGSTS.E.BYPASS.LTC128B.128 [R213+0x5800], desc[UR6][R20.64] ;  /* 0x0580000014d5bfae */ /* 0x000fe6000b981a06 */
[----:B------:R-:W-:Y:S01]  /*11710*/  @!P1 IMAD.MOV.U32 R207, RZ, RZ, R205 ;  /* 0x000000ffffcf9224 */ /* 0x000fe200078e00cd */
[----:B------:R-:W-:Y:S01]  /*11720*/  @!P3 LDGSTS.E.BYPASS.LTC128B.128 [R213+0x9800], desc[UR6][R20.64+0x80] ;  /* 0x0980008014d5bfae */ /* 0x000fe2000b981a06 */
[----:B------:R-:W-:Y:S01]  /*11730*/  @!P2 IMAD R9, R9, 0xa0, RZ ;  /* 0x000000a00909a824 */ /* 0x000fe200078e02ff */
[-C--:B------:R-:W-:Y:S01]  /*11740*/  ISETP.GE.AND P3, PT, R34, R3.reuse, PT ;  /* 0x000000032200720c */ /* 0x080fe20003f66270 */
[----:B------:R-:W-:Y:S01]  /*11750*/  @!P1 IMAD.WIDE.U32 R22, R6, 0xc0, R206 ;  /* 0x000000c006169825 */ /* 0x000fe200078e00ce */
[----:B------:R-:W-:Y:S03]  /*11760*/  @!P4 LDGSTS.E.BYPASS.LTC128B.128 [R213+0x6000], desc[UR6][R12.64] ;  /* 0x060000000cd5cfae */ /* 0x000fe6000b981a06 */
[----:B------:R-:W-:Y:S01]  /*11770*/  @!P0 IMAD.MOV.U32 R207, RZ, RZ, R205 ;  /* 0x000000ffffcf8224 */ /* 0x000fe200078e00cd */
[----:B------:R1:W-:Y:S01]  /*11780*/  @!P4 LDGSTS.E.BYPASS.LTC128B.128 [R213+0xa000], desc[UR6][R12.64+0x80] ;  /* 0x0a0000800cd5cfae */ /* 0x0003e2000b981a06 */
[----:B------:R-:W-:Y:S01]  /*11790*/  @!P1 IMAD R7, R7, 0xc0, RZ ;  /* 0x000000c007079824 */ /* 0x000fe200078e02ff */
[----:B------:R-:W-:Y:S01]  /*117a0*/  ISETP.GE.AND P4, PT, R16, R3, PT ;  /* 0x000000031000720c */ /* 0x000fe20003f86270 */
[----:B--2---:R-:W-:-:S04]  /*117b0*/  @!P0 IMAD.WIDE.U32 R24, R4, 0xe0, R206 ;  /* 0x000000e004188825 */ /* 0x004fc800078e00ce */
[----:B------:R-:W-:Y:S02]  /*117c0*/  @!P0 IMAD R5, R5, 0xe0, RZ ;  /* 0x000000e005058824 */ /* 0x000fe400078e02ff */
[----:B------:R-:W-:Y:S02]  /*117d0*/  @!P2 IMAD.IADD R11, R9, 0x1, R11 ;  /* 0x00000001090ba824 */ /* 0x000fe400078e020b */
[----:B------:R-:W-:Y:S01]  /*117e0*/  @!P1 IMAD.IADD R23, R7, 0x1, R23 ;  /* 0x0000000107179824 */ /* 0x000fe200078e0217 */
[----:B------:R-:W2:Y:S01]  /*117f0*/  @!P5 LDC.64 R8, c[0x0][0x3c0] ;  /* 0x0000f000ff08db82 */ /* 0x000ea20000000a00 */
[----:B------:R-:W-:Y:S01]  /*11800*/  @!P0 IMAD.IADD R25, R5, 0x1, R25 ;  /* 0x0000000105198824 */ /* 0x000fe200078e0219 */
[----:B------:R-:W-:Y:S04]  /*11810*/  @!P2 LDGSTS.E.BYPASS.LTC128B.128 [R213+0x6800], desc[UR6][R10.64] ;  /* 0x068000000ad5afae */ /* 0x000fe8000b981a06 */
[----:B------:R3:W-:Y:S01]  /*11820*/  @!P2 LDGSTS.E.BYPASS.LTC128B.128 [R213+0xa800], desc[UR6][R10.64+0x80] ;  /* 0x0a8000800ad5afae */ /* 0x0007e2000b981a06 */
[----:B------:R-:W-:Y:S01]  /*11830*/  ISETP.GE.AND P2, PT, R14, R3, PT ;  /* 0x000000030e00720c */ /* 0x000fe20003f46270 */
[----:B------:R-:W4:Y:S02]  /*11840*/  @!P3 LDC.64 R6, c[0x0][0x3c0] ;  /* 0x0000f000ff06bb82 */ /* 0x000f240000000a00 */
[----:B------:R-:W-:Y:S04]  /*11850*/  @!P1 LDGSTS.E.BYPASS.LTC128B.128 [R213+0x7000], desc[UR6][R22.64] ;  /* 0x0700000016d59fae */ /* 0x000fe8000b981a06 */
[----:B------:R-:W-:Y:S01]  /*11860*/  @!P1 LDGSTS.E.BYPASS.LTC128B.128 [R213+0xb000], desc[UR6][R22.64+0x80] ;  /* 0x0b00008016d59fae */ /* 0x000fe2000b981a06 */
[----:B------:R-:W-:Y:S01]  /*11870*/  ISETP.NE.AND P1, PT, R15, RZ, PT ;  /* 0x000000ff0f00720c */ /* 0x000fe20003f25270 */
[----:B------:R-:W2:Y:S01]  /*11880*/  @!P4 LDC.64 R4, c[0x0][0x3c0] ;  /* 0x0000f000ff04cb82 */ /* 0x000ea20000000a00 */
[----:B-1----:R-:W-:Y:S01]  /*11890*/  LOP3.LUT R13, R60, 0x8, R197, 0x78, !PT ;  /* 0x000000083c0d7812 */ /* 0x002fe200078e78c5 */
[----:B------:R-:W-:Y:S04]  /*118a0*/  @!P0 LDGSTS.E.BYPASS.LTC128B.128 [R213+0x7800], desc[UR6][R24.64] ;  /* 0x0780000018d58fae */ /* 0x000fe8000b981a06 */
[----:B------:R-:W-:Y:S01]  /*118b0*/  @!P0 LDGSTS.E.BYPASS.LTC128B.128 [R213+0xb800], desc[UR6][R24.64+0x80] ;  /* 0x0b80008018d58fae */ /* 0x000fe2000b981a06 */
[----:B------:R-:W-:Y:S01]  /*118c0*/  @!P6 LEA R16, P0, R71, R208, 0x1 ;  /* 0x000000d04710e211 */ /* 0x000fe200078008ff */
[----:B------:R-:W-:-:S02]  /*118d0*/  IMAD R134, R13, 0x2, R134 ;  /* 0x000000020d867824 */ /* 0x000fc400078e0286 */
[----:B------:R-:W0:Y:S01]  /*118e0*/  LDGDEPBAR ;  /* 0x00000000000079af */ /* 0x000e220000000000 */
[----:B------:R-:W-:Y:S02]  /*118f0*/  @!P6 LEA.HI.X R17, R71, R209, R68, 0x1, P0 ;  /* 0x000000d14711e211 */ /* 0x000fe400000f0c44 */
[----:B------:R-:W-:Y:S01]  /*11900*/  ISETP.GE.AND P0, PT, R130, R3, PT ;  /* 0x000000038200720c */ /* 0x000fe20003f06270 */
[----:B----4-:R-:W-:Y:S01]  /*11910*/  @!P3 IMAD.WIDE.U32 R14, R6, 0x60, R208 ;  /* 0x00000060060eb825 */ /* 0x010fe200078e00d0 */
[----:B---3--:R-:W1:Y:S01]  /*11920*/  @!P2 LDC.64 R10, c[0x0][0x3c0] ;  /* 0x0000f000ff0aab82 */ /* 0x008e620000000a00 */
[----:B------:R-:W-:-:S07]  /*11930*/  DEPBAR.LE SB0, 0x0 ;  /* 0x000080000000791a */ /* 0x000fce0000000000 */
[----:B------:R-:W-:Y:S01]  /*11940*/  BAR.SYNC.DEFER_BLOCKING 0x0 ;  /* 0x0000000000007b1d */ /* 0x000fe20000010000 */
[----:B-1----:R-:W-:-:S05]  /*11950*/  @!P2 IMAD R11, R11, 0xa0, RZ ;  /* 0x000000a00b0ba824 */ /* 0x002fca00078e02ff */
        /* <DEDUP_REMOVED lines=8> */
[----:B------:R-:W-:-:S02]  /*119e0*/  IMAD.SHL.U32 R0, R197, 0x20, RZ ;  /* 0x00000020c5007824 */ /* 0x000fc400078e00ff */
[----:B------:R-:W-:Y:S01]  /*119f0*/  @P6 STS.128 [R213+0xc800], RZ ;  /* 0x00c800ffd5006388 */ /* 0x000fe20000000c00 */
[----:B------:R-:W-:Y:S02]  /*11a00*/  VIADD R3, R134, UR5 ;  /* 0x0000000586037c36 */ /* 0x000fe40008000000 */
[----:B------:R-:W-:Y:S01]  /*11a10*/  LOP3.LUT R201, R201, 0x7c00, R0, 0xf8, !PT ;  /* 0x00007c00c9c97812 */ /* 0x000fe200078ef800 */
[----:B------:R-:W-:Y:S01]  /*11a20*/  @P6 STS.128 [R213+0x10800], RZ ;  /* 0x010800ffd5006388 */ /* 0x000fe20000000c00 */
[----:B------:R-:W-:Y:S02]  /*11a30*/  @!P3 IMAD R0, R7, 0x60, RZ ;  /* 0x000000600700b824 */ /* 0x000fe400078e02ff */
[----:B------:R-:W1:Y:S01]  /*11a40*/  @!P0 LDC.64 R6, c[0x0][0x3c0] ;  /* 0x0000f000ff068b82 */ /* 0x000e620000000a00 */
[----:B------:R-:W-:Y:S01]  /*11a50*/  @!PT LDS RZ, [RZ] ;  /* 0x00000000fffff984 */ /* 0x000fe20000000800 */
[----:B------:R-:W-:Y:S01]  /*11a60*/  @!PT LDS RZ, [RZ] ;  /* 0x00000000fffff984 */ /* 0x000fe20000000800 */
[----:B------:R-:W-:Y:S01]  /*11a70*/  @!PT LDS RZ, [RZ] ;  /* 0x00000000fffff984 */ /* 0x000fe20000000800 */
[----:B------:R-:W-:Y:S01]  /*11a80*/  @!P6 LDGSTS.E.BYPASS.LTC128B.128 [R213+0xc800], desc[UR6][R16.64] ;  /* 0x0c80000010d5efae */ /* 0x000fe2000b981a06 */
[----:B------:R-:W-:Y:S01]  /*11a90*/  @!P3 IMAD.IADD R15, R0, 0x1, R15 ;  /* 0x00000001000fb824 */ /* 0x000fe200078e020f */
[----:B------:R-:W-:-:S02]  /*11aa0*/  SHF.R.U32.HI R0, RZ, 0x1, R197 ;  /* 0x00000001ff007819 */ /* 0x000fc400000116c5 */
[----:B------:R-:W-:Y:S01]  /*11ab0*/  @!P6 LDGSTS.E.BYPASS.LTC128B.128 [R213+0x10800], desc[UR6][R16.64+0x80] ;  /* 0x1080008010d5efae */ /* 0x000fe2000b981a06 */
[-C--:B--2---:R-:W-:Y:S02]  /*11ac0*/  @!P5 LEA R12, P6, R8, R208.reuse, 0x6 ;  /* 0x000000d0080cd211 */ /* 0x084fe400078c30ff */
[----:B------:R-:W-:Y:S01]  /*11ad0*/  LOP3.LUT R60, R60, 0x8, R0, 0x78, !PT ;  /* 0x000000083c3c7812 */ /* 0x000fe200078e7800 */
[----:B------:R-:W-:Y:S01]  /*11ae0*/  @P5 STS.128 [R213+0xd000], RZ ;  /* 0x00d000ffd5005388 */ /* 0x000fe20000000c00 */
[----:B------:R-:W-:Y:S02]  /*11af0*/  @!P5 LEA.HI.X R13, R8, R209, R9, 0x6, P6 ;  /* 0x000000d1080dd211 */ /* 0x000fe400030f3409 */
[----:B------:R-:W2:Y:S01]  /*11b00*/  @!P1 LDC.64 R8, c[0x0][0x3c0] ;  /* 0x0000f000ff089b82 */ /* 0x000ea20000000a00 */
[----:B------:R-:W-:Y:S01]  /*11b10*/  @!P4 LEA R18, P6, R4, R208, 0x7 ;  /* 0x000000d00412c211 */ /* 0x000fe200078c38ff */
[----:B------:R-:W-:Y:S01]  /*11b20*/  @P5 STS.128 [R213+0x11000], RZ ;  /* 0x011000ffd5005388 */ /* 0x000fe20000000c00 */
[----:B------:R-:W-:-:S02]  /*11b30*/  LOP3.LUT R201, R201, R60, RZ, 0xfc, !PT ;  /* 0x0000003cc9c97212 */ /* 0x000fc400078efcff */
[----:B------:R-:W-:Y:S01]  /*11b40*/  @!P4 LEA.HI.X R19, R4, R209, R5, 0x7, P6 ;  /* 0x000000d10413c211 */ /* 0x000fe200030f3c05 */
[----:B------:R-:W-:Y:S01]  /*11b50*/  @!P2 IMAD.WIDE.U32 R4, R10, 0xa0, R208 ;  /* 0x000000a00a04a825 */ /* 0x000fe200078e00d0 */
[----:B------:R-:W-:Y:S01]  /*11b60*/  @!PT LDS RZ, [RZ] ;  /* 0x00000000fffff984 */ /* 0x000fe20000000800 */
[----:B------:R-:W-:Y:S01]  /*11b70*/  @!PT LDS RZ, [RZ] ;  /* 0x00000000fffff984 */ /* 0x000fe20000000800 */
[----:B------:R-:W-:Y:S01]  /*11b80*/  @!PT LDS RZ, [RZ] ;  /* 0x00000000fffff984 */ /* 0x000fe20000000800 */
[----:B------:R-:W-:Y:S01]  /*11b90*/  @!P5 LDGSTS.E.BYPASS.LTC128B.128 [R213+0xd000], desc[UR6][R12.64] ;  /* 0x0d0000000cd5dfae */ /* 0x000fe2000b981a06 */
[----:B------:R-:W-:Y:S02]  /*11ba0*/  LEA R201, R201, UR5, 0x1 ;  /* 0x00000005c9c97c11 */ /* 0x000fe4000f8e08ff */
[----:B------:R-:W-:Y:S01]  /*11bb0*/  @!P2 IMAD.IADD R5, R11, 0x1, R5 ;  /* 0x000000010b05a824 */ /* 0x000fe200078e0205 */
[----:B------:R3:W-:Y:S01]  /*11bc0*/  @!P5 LDGSTS.E.BYPASS.LTC128B.128 [R213+0x11000], desc[UR6][R12.64+0x80] ;  /* 0x110000800cd5dfae */ /* 0x0007e2000b981a06 */
[----:B-1----:R-:W-:Y:S01]  /*11bd0*/  @!P0 IMAD R7, R7, 0xe0, RZ ;  /* 0x000000e007078824 */ /* 0x002fe200078e02ff */
[----:B------:R-:W-:Y:S02]  /*11be0*/  LOP3.LUT P5, RZ, R197, 0x2, RZ, 0xc0, !PT ;  /* 0x00000002c5ff7812 */ /* 0x000fe400078ac0ff */
[----:B------:R-:W-:Y:S01]  /*11bf0*/  @P3 STS.128 [R213+0xd800], RZ ;  /* 0x00d800ffd5003388 */ /* 0x000fe20000000c00 */
[----:B------:R-:W-:-:S02]  /*11c00*/  ISETP.NE.AND P6, PT, R62, 0x1, PT ;  /* 0x000000013e00780c */ /* 0x000fc40003fc5270 */
[----:B------:R-:W-:Y:S01]  /*11c10*/  SEL R30, R199, 0xffffffe0, !P5 ;  /* 0xffffffe0c71e7807 */ /* 0x000fe20006800000 */
[----:B------:R-:W-:Y:S04]  /*11c20*/  @P3 STS.128 [R213+0x11800], RZ ;  /* 0x011800ffd5003388 */ /* 0x000fe80000000c00 */
[----:B------:R-:W-:Y:S01]  /*11c30*/  @!PT LDS RZ, [RZ] ;  /* 0x00000000fffff984 */ /* 0x000fe20000000800 */
[----:B------:R-:W-:Y:S01]  /*11c40*/  @!PT LDS RZ, [RZ] ;  /* 0x00000000fffff984 */ /* 0x000fe20000000800 */
[----:B------:R-:W-:Y:S01]  /*11c50*/  @!PT LDS RZ, [RZ] ;  /* 0x00000000fffff984 */ /* 0x000fe20000000800 */
[----:B------:R-:W-:Y:S01]  /*11c60*/  @!P3 LDGSTS.E.BYPASS.LTC128B.128 [R213+0xd800], desc[UR6][R14.64] ;  /* 0x0d8000000ed5bfae */ /* 0x000fe2000b981a06 */
[----:B--2---:R-:W-:Y:S02]  /*11c70*/  @!P1 IMAD.WIDE.U32 R10, R8, 0xc0, R208 ;  /* 0x000000c0080a9825 */ /* 0x004fe400078e00d0 */
[----:B------:R-:W-:Y:S01]  /*11c80*/  @P5 LOP3.LUT R2, R2, 0x2, RZ, 0xfc, !PT ;  /* 0x0000000202025812 */ /* 0x000fe200078efcff */
[----:B------:R1:W-:Y:S01]  /*11c90*/  @!P3 LDGSTS.E.BYPASS.LTC128B.128 [R213+0x11800], desc[UR6][R14.64+0x80] ;  /* 0x118000800ed5bfae */ /* 0x0003e2000b981a06 */
[----:B------:R-:W-:-:S02]  /*11ca0*/  @!P1 IMAD R9, R9, 0xc0, RZ ;  /* 0x000000c009099824 */ /* 0x000fc400078e02ff */
[--C-:B------:R-:W-:Y:S01]  /*11cb0*/  IMAD.IADD R70, R201, 0x1, R30.reuse ;  /* 0x00000001c9467824 */ /* 0x100fe200078e021e */
[----:B------:R-:W-:Y:S01]  /*11cc0*/  @P4 STS.128 [R213+0xe000], RZ ;  /* 0x00e000ffd5004388 */ /* 0x000fe20000000c00 */
[----:B------:R-:W-:Y:S02]  /*11cd0*/  @!P1 IMAD.IADD R11, R9, 0x1, R11 ;  /* 0x00000001090b9824 */ /* 0x000fe400078e020b */
[----:B------:R-:W-:Y:S01]  /*11ce0*/  IMAD.IADD R61, R3, 0x1, R30 ;  /* 0x00000001033d7824 */ /* 0x000fe200078e021e */
[----:B------:R-:W-:Y:S01]  /*11cf0*/  @P4 STS.128 [R213+0x12000], RZ ;  /* 0x012000ffd5004388 */ /* 0x000fe20000000c00 */
[----:B---3--:R-:W-:-:S03]  /*11d00*/  @!P0 IMAD.WIDE.U32 R12, R6, 0xe0, R208 ;  /* 0x000000e0060c8825 */ /* 0x008fc600078e00d0 */
[----:B------:R-:W-:Y:S01]  /*11d10*/  @!PT LDS RZ, [RZ] ;  /* 0x00000000fffff984 */ /* 0x000fe20000000800 */
[----:B------:R-:W-:Y:S01]  /*11d20*/  @!PT LDS RZ, [RZ] ;  /* 0x00000000fffff984 */ /* 0x000fe20000000800 */
[----:B------:R-:W-:Y:S01]  /*11d30*/  @!PT LDS RZ, [RZ] ;  /* 0x00000000fffff984 */ /* 0x000fe20000000800 */
[----:B------:R-:W-:Y:S01]  /*11d40*/  @!P4 LDGSTS.E.BYPASS.LTC128B.128 [R213+0xe000], desc[UR6][R18.64] ;  /* 0x0e00000012d5cfae */ /* 0x000fe2000b981a06 */
[----:B------:R-:W-:-:S03]  /*11d50*/  @!P0 IMAD.IADD R9, R7, 0x1, R13 ;  /* 0x0000000107098824 */ /* 0x000fc600078e020d */
[----:B------:R-:W-:Y:S01]  /*11d60*/  @!P4 LDGSTS.E.BYPASS.LTC128B.128 [R213+0x12000], desc[UR6][R18.64+0x80] ;  /* 0x1200008012d5cfae */ /* 0x000fe2000b981a06 */
[----:B------:R-:W-:-:S03]  /*11d70*/  @!P0 IMAD.MOV.U32 R8, RZ, RZ, R12 ;  /* 0x000000ffff088224 */ /* 0x000fc600078e000c */
        /* <DEDUP_REMOVED lines=13> */
[----:B------:R-:W-:Y:S04]  /*11e50*/  @!P1 LDGSTS.E.BYPASS.LTC128B.128 [R213+0x13000], desc[UR6][R10.64+0x80] ;  /* 0x130000800ad59fae */ /* 0x000fe8000b981a06 */
        /* <DEDUP_REMOVED lines=8> */
[----:B------:R-:W-:Y:S01]  /*11ee0*/  LDSM.16.M88.4 R92, [R201] ;  /* 0x00000000c95c783b */ /* 0x000fe20000000200 */
[----:B------:R-:W-:-:S03]  /*11ef0*/  SEL R152, R152, 0xffffffc0, !P0 ;  /* 0xffffffc098987807 */ /* 0x000fc60004000000 */
[----:B------:R-:W4:Y:S02]  /*11f00*/  LDSM.16.M88.4 R40, [R134+UR5+0x4000] ;  /* 0x004000058628783b */ /* 0x000f240008000200 */
[--C-:B------:R-:W-:Y:S02]  /*11f10*/  IMAD.IADD R31, R201, 0x1, R152.reuse ;  /* 0x00000001c91f7824 */ /* 0x100fe400078e0298 */
[----:B------:R-:W3:Y:S01]  /*11f20*/  LDSM.16.M88.4 R32, [R134+UR5+0x4800] ;  /* 0x004800058620783b */ /* 0x000ee20008000200 */
[----:B------:R-:W-:Y:S02]  /*11f30*/  IMAD.IADD R3, R3, 0x1, R152 ;  /* 0x0000000103037824 */ /* 0x000fe400078e0298 */
[C---:B------:R-:W-:Y:S01]  /*11f40*/  IMAD.IADD R68, R30.reuse, 0x1, R31 ;  /* 0x000000011e447824 */ /* 0x040fe200078e021f */
[----:B------:R-:W3:Y:S01]  /*11f50*/  LDSM.16.M88.4 R20, [R134+UR5+0x5000] ;  /* 0x005000058614783b */ /* 0x000ee20008000200 */
[----:B------:R-:W-:-:S03]  /*11f60*/  IMAD.IADD R2, R30, 0x1, R3 ;  /* 0x000000011e027824 */ /* 0x000fc600078e0203 */
[----:B-1----:R-:W1:Y:S04]  /*11f70*/  LDSM.16.M88.4 R12, [R134+UR5+0x5800] ;  /* 0x00580005860c783b */ /* 0x002e680008000200 */
[----:B--2---:R-:W2:Y:S04]  /*11f80*/  LDSM.16.M88.4 R4, [R134+UR5+0x6000] ;  /* 0x006000058604783b */ /* 0x004ea80008000200 */
[----:B------:R-:W2:Y:S04]  /*11f90*/  LDSM.16.M88.4 R108, [R134+UR5+0x6800] ;  /* 0x00680005866c783b */ /* 0x000ea80008000200 */
[----:B------:R-:W2:Y:S04]  /*11fa0*/  LDSM.16.M88.4 R100, [R134+UR5+0x7000] ;  /* 0x007000058664783b */ /* 0x000ea80008000200 */
[----:B------:R-:W2:Y:S04]  /*11fb0*/  LDSM.16.M88.4 R56, [R134+UR5+0x7800] ;  /* 0x007800058638783b */ /* 0x000ea80008000200 */
[----:B------:R-:W-:Y:S04]  /*11fc0*/  LDSM.16.M88.4 R84, [R70] ;  /* 0x000000004654783b */ /* 0x000fe80000000200 */
[----:B------:R-:W2:Y:S01]  /*11fd0*/  LDSM.16.M88.4 R48, [R61+0x4000] ;  /* 0x004000003d30783b */ /* 0x000ea20000000200 */
[C---:B----4-:R-:W-:Y:S03]  /*11fe0*/  HMMA.16816.F32.BF16 R44, R92.reuse, R40, RZ ;  /* 0x000000285c2c723c */ /* 0x050fe600000418ff */
[----:B------:R-:W4:Y:S04]  /*11ff0*/  LDSM.16.M88.4 R52, [R61+0x4800] ;  /* 0x004800003d34783b */ /* 0x000f280000000200 */
[----:B------:R-:W4:Y:S01]  /*12000*/  LDSM.16.M88.4 R76, [R61+0x6000] ;  /* 0x006000003d4c783b */ /* 0x000f220000000200 */
[C---:B------:R-:W-:Y:S03]  /*12010*/  HMMA.16816.F32.BF16 R40, R92.reuse, R42, RZ ;  /* 0x0000002a5c28723c */ /* 0x040fe600000418ff */
[----:B------:R-:W-:Y:S04]  /*12020*/  LDSM.16.M88.4 R72, [R3+0x4800] ;  /* 0x004800000348783b */ /* 0x000fe80000000200 */
[----:B------:R-:W-:Y:S01]  /*12030*/  LDSM.16.M88.4 R124, [R61+0x5000] ;  /* 0x005000003d7c783b */ /* 0x000fe20000000200 */
[C---:B---3--:R-:W-:Y:S03]  /*12040*/  HMMA.16816.F32.BF16 R36, R92.reuse, R32, RZ ;  /* 0x000000205c24723c */ /* 0x048fe600000418ff */
[----:B------:R-:W-:Y:S04]  /*12050*/  LDSM.16.M88.4 R120, [R61+0x5800] ;  /* 0x005800003d78783b */ /* 0x000fe80000000200 */
[----:B------:R-:W-:Y:S01]  /*12060*/  LDSM.16.M88.4 R116, [R61+0x7000] ;  /* 0x007000003d74783b */ /* 0x000fe20000000200 */
[C---:B------:R-:W-:Y:S03]  /*12070*/  HMMA.16816.F32.BF16 R24, R92.reuse, R20, RZ ;  /* 0x000000145c18723c */ /* 0x040fe600000418ff */
[----:B------:R-:W-:Y:S04]  /*12080*/  LDSM.16.M88.4 R64, [R3+0x5000] ;  /* 0x005000000340783b */ /* 0x000fe80000000200 */
[----:B------:R-:W-:Y:S01]  /*12090*/  LDSM.16.M88.4 R88, [R61+0x7800] ;  /* 0x007800003d58783b */ /* 0x000fe20000000200 */
[C---:B-1----:R-:W-:Y:S03]  /*120a0*/  HMMA.16816.F32.BF16 R16, R92.reuse, R12, RZ ;  /* 0x0000000c5c10723c */ /* 0x042fe600000418ff */
[----:B------:R-:W-:Y:S04]  /*120b0*/  LDSM.16.M88.4 R80, [R3+0x4000] ;  /* 0x004000000350783b */ /* 0x000fe80000000200 */
[----:B------:R-:W-:Y:S01]  /*120c0*/  LDSM.16.M88.4 R128, [R31+0x2000] ;  /* 0x002000001f80783b */ /* 0x000fe20000000200 */
[C---:B--2---:R-:W-:Y:S03]  /*120d0*/  HMMA.16816.F32.BF16 R8, R92.reuse, R4, RZ ;  /* 0x000000045c08723c */ /* 0x044fe600000418ff */
        /* <DEDUP_REMOVED lines=14> */
[----:B------:R2:W3:Y:S07]  /*121c0*/  LDSM.16.M88.4 R48, [R31] ;  /* 0x000000001f30783b */ /* 0x0004ee0000000200 */
[C---:B----4-:R-:W-:Y:S08]  /*121d0*/  HMMA.16816.F32.BF16 R36, R84.reuse, R52, R36 ;  /* 0x000000345424723c */ /* 0x050ff00000041824 */
[C---:B------:R-:W-:Y:S01]  /*121e0*/  HMMA.16816.F32.BF16 R32, R84.reuse, R54, R32 ;  /* 0x000000365420723c */ /* 0x040fe20000041820 */
[----:B------:R-:W4:Y:S07]  /*121f0*/  LDSM.16.M88.4 R52, [R3+0x5800] ;  /* 0x005800000334783b */ /* 0x000f2e0000000200 */
[----:B------:R-:W-:Y:S01]  /*12200*/  HMMA.16816.F32.BF16 R8, R84, R76, R8 ;  /* 0x0000004c5408723c */ /* 0x000fe20000041808 */
[----:B--2---:R-:W-:-:S07]  /*12210*/  LOP3.LUT R31, R0, 0x1f0, RZ, 0xc0, !PT ;  /* 0x000001f0001f7812 */ /* 0x004fce00078ec0ff */
[C---:B------:R-:W-:Y:S01]  /*12220*/  HMMA.16816.F32.BF16 R4, R84.reuse, R78, R4 ;  /* 0x0000004e5404723c */ /* 0x040fe20000041804 */
[----:B------:R-:W-:Y:S07]  /*12230*/  LDSM.16.M88.4 R76, [R3+0x6800] ;  /* 0x00680000034c783b */ /* 0x000fee0000000200 */
[C---:B-1----:R-:W-:Y:S08]  /*12240*/  HMMA.16816.F32.BF16 R112, R84.reuse, R56, R112 ;  /* 0x000000385470723c */ /* 0x042ff00000041870 */
[----:B------:R-:W-:Y:S01]  /*12250*/  HMMA.16816.F32.BF16 R108, R84, R58, R108 ;  /* 0x0000003a546c723c */ /* 0x000fe2000004186c */
[----:B------:R-:W1:Y:S07]  /*12260*/  LDSM.16.M88.4 R56, [R3+0x6000] ;  /* 0x006000000338783b */ /* 0x000e6e0000000200 */
[C---:B---3--:R-:W-:Y:S08]  /*12270*/  HMMA.16816.F32.BF16 R36, R48.reuse, R72, R36 ;  /* 0x000000483024723c */ /* 0x048ff00000041824 */
[----:B------:R-:W-:Y:S01]  /*12280*/  HMMA.16816.F32.BF16 R32, R48, R74, R32 ;  /* 0x0000004a3020723c */ /* 0x000fe20000041820 */
        /* <DEDUP_REMOVED lines=9> */
[----:B------:R-:W-:Y:S07]  /*12320*/  LDSM.16.M88.4 R116, [R2+0x4800] ;  /* 0x004800000274783b */ /* 0x000fee0000000200 */
[C---:B------:R-:W-:Y:S08]  /*12330*/  HMMA.16816.F32.BF16 R24, R48.reuse, R64, R24 ;  /* 0x000000403018723c */ /* 0x040ff00000041818 */
[----:B------:R-:W-:Y:S01]  /*12340*/  HMMA.16816.F32.BF16 R20, R48, R66, R20 ;  /* 0x000000423014723c */ /* 0x000fe20000041814 */
[----:B------:R-:W3:Y:S07]  /*12350*/  LDSM.16.M88.4 R64, [R3+0x7800] ;  /* 0x007800000340783b */ /* 0x000eee0000000200 */
[C---:B------:R-:W-:Y:S08]  /*12360*/  HMMA.16816.F32.BF16 R96, R84.reuse, R88, R96 ;  /* 0x000000585460723c */ /* 0x040ff00000041860 */
[----:B------:R-:W-:Y:S01]  /*12370*/  HMMA.16816.F32.BF16 R92, R84, R90, R92 ;  /* 0x0000005a545c723c */ /* 0x000fe2000004185c */
[----:B------:R-:W-:Y:S04]  /*12380*/  LDSM.16.M88.4 R88, [R2+0x5000] ;  /* 0x005000000258783b */ /* 0x000fe80000000200 */
[----:B------:R-:W-:Y:S03]  /*12390*/  LDSM.16.M88.4 R84, [R2+0x5800] ;  /* 0x005800000254783b */ /* 0x000fe60000000200 */
[C---:B------:R-:W-:Y:S08]  /*123a0*/  HMMA.16816.F32.BF16 R44, R48.reuse, R80, R44 ;  /* 0x00000050302c723c */ /* 0x040ff0000004182c */
[C---:B------:R-:W-:Y:S01]  /*123b0*/  HMMA.16816.F32.BF16 R40, R48.reuse, R82, R40 ;  /* 0x000000523028723c */ /* 0x040fe20000041828 */
[----:B------:R-:W-:Y:S07]  /*123c0*/  LDSM.16.M88.4 R80, [R2+0x6800] ;  /* 0x006800000250783b */ /* 0x000fee0000000200 */
[C---:B----4-:R-:W-:Y:S08]  /*123d0*/  HMMA.16816.F32.BF16 R16, R48.reuse, R52, R16 ;  /* 0x000000343010723c */ /* 0x050ff00000041810 */
[C---:B------:R-:W-:Y:S01]  /*123e0*/  HMMA.16816.F32.BF16 R12, R48.reuse, R54, R12 ;  /* 0x00000036300c723c */ /* 0x040fe2000004180c */
[----:B------:R-:W4:Y:S07]  /*123f0*/  LDSM.16.M88.4 R52, [R68] ;  /* 0x000000004434783b */ /* 0x000f2e0000000200 */
        /* <DEDUP_REMOVED lines=9> */
[C---:B---3--:R-:W-:Y:S08]  /*12490*/  HMMA.16816.F32.BF16 R96, R48.reuse, R64, R96 ;  /* 0x000000403060723c */ /* 0x048ff00000041860 */
[----:B------:R-:W-:Y:S01]  /*124a0*/  HMMA.16816.F32.BF16 R92, R48, R66, R92 ;  /* 0x00000042305c723c */ /* 0x000fe2000004185c */
[----:B------:R-:W-:Y:S04]  /*124b0*/  LDSM.16.M88.4 R48, [R201+0x2000] ;  /* 0x00200000c930783b */ /* 0x000fe80000000200 */
[----:B------:R-:W3:Y:S03]  /*124c0*/  LDSM.16.M88.4 R64, [R134+UR5+0x8000] ;  /* 0x008000058640783b */ /* 0x000ee60008000200 */
[C---:B----4-:R-:W-:Y:S08]  /*124d0*/  HMMA.16816.F32.BF16 R44, R52.reuse, R120, R44 ;  /* 0x00000078342c723c */ /* 0x050ff0000004182c */
        /* <DEDUP_REMOVED lines=11> */
[C---:B-1----:R-:W-:Y:S08]  /*12590*/  HMMA.16816.F32.BF16 R8, R52.reuse, R56, R8 ;  /* 0x000000383408723c */ /* 0x042ff00000041808 */
[C---:B------:R-:W-:Y:S01]  /*125a0*/  HMMA.16816.F32.BF16 R4, R52.reuse, R58, R4 ;  /* 0x0000003a3404723c */ /* 0x040fe20000041804 */
[----:B------:R-:W1:Y:S07]  /*125b0*/  LDSM.16.M88.4 R56, [R134+UR5+0x8800] ;  /* 0x008800058638783b */ /* 0x000e6e0008000200 */
[C---:B------:R-:W-:Y:S08]  /*125c0*/  HMMA.16816.F32.BF16 R112, R52.reuse, R80, R112 ;  /* 0x000000503470723c */ /* 0x040ff00000041870 */
[C---:B------:R-:W-:Y:S01]  /*125d0*/  HMMA.16816.F32.BF16 R108, R52.reuse, R82, R108 ;  /* 0x00000052346c723c */ /* 0x040fe2000004186c */
[----:B------:R-:W4:Y:S07]  /*125e0*/  LDSM.16.M88.4 R80, [R134+UR5+0xa800] ;  /* 0x00a800058650783b */ /* 0x000f2e0008000200 */
[C---:B------:R-:W-:Y:S08]  /*125f0*/  HMMA.16816.F32.BF16 R104, R52.reuse, R76, R104 ;  /* 0x0000004c3468723c */ /* 0x040ff00000041868 */
[C---:B------:R-:W-:Y:S01]  /*12600*/  HMMA.16816.F32.BF16 R100, R52.reuse, R78, R100 ;  /* 0x0000004e3464723c */ /* 0x040fe20000041864 */
[----:B------:R-:W-:Y:S07]  /*12610*/  LDSM.16.M88.4 R76, [R70+0x2000] ;  /* 0x00200000464c783b */ /* 0x000fee0000000200 */
[C---:B--2---:R-:W-:Y:S08]  /*12620*/  HMMA.16816.F32.BF16 R96, R52.reuse, R72, R96 ;  /* 0x000000483460723c */ /* 0x044ff00000041860 */
[----:B------:R-:W-:Y:S01]  /*12630*/  HMMA.16816.F32.BF16 R92, R52, R74, R92 ;  /* 0x0000004a345c723c */ /* 0x000fe2000004185c */
[----:B------:R-:W2:Y:S04]  /*12640*/  LDSM.16.M88.4 R52, [R134+UR5+0xb000] ;  /* 0x00b000058634783b */ /* 0x000ea80008000200 */
[----:B------:R-:W2:Y:S03]  /*12650*/  LDSM.16.M88.4 R72, [R134+UR5+0xb800] ;  /* 0x00b800058648783b */ /* 0x000ea60008000200 */
        /* <DEDUP_REMOVED lines=24> */
[----:B------:R-:W4:Y:S03]  /*127e0*/  LDSM.16.M88.4 R72, [R3+0x8000] ;  /* 0x008000000348783b */ /* 0x000f260000000200 */
        /* <DEDUP_REMOVED lines=14> */
[----:B------:R3:W4:Y:S07]  /*128d0*/  LDSM.16.M88.4 R116, [R3+0xb800] ;  /* 0x00b800000374783b */ /* 0x00072e0000000200 */
[C---:B------:R-:W-:Y:S08]  /*128e0*/  HMMA.16816.F32.BF16 R16, R76.reuse, R88, R16 ;  /* 0x000000584c10723c */ /* 0x040ff00000041810 */
[C---:B------:R-:W-:Y:S01]  /*128f0*/  HMMA.16816.F32.BF16 R12, R76.reuse, R90, R12 ;  /* 0x0000005a4c0c723c */ /* 0x040fe2000004180c */
[----:B------:R-:W-:Y:S07]  /*12900*/  LDSM.16.M88.4 R88, [R68+0x2000] ;  /* 0x002000004458783b */ /* 0x000fee0000000200 */
[----:B------:R-:W-:Y:S01]  /*12910*/  HMMA.16816.F32.BF16 R104, R76, R84, R104 ;  /* 0x000000544c68723c */ /* 0x000fe20000041868 */
[----:B---3--:R-:W-:-:S04]  /*12920*/  SHF.R.U32.HI R3, RZ, 0x2, R197 ;  /* 0x00000002ff037819 */ /* 0x008fc800000116c5 */
[----:B------:R-:W-:-:S03]  /*12930*/  LOP3.LUT R3, R3, 0x7, RZ, 0xc0, !PT ;  /* 0x0000000703037812 */ /* 0x000fc600078ec0ff */
        /* <DEDUP_REMOVED lines=19> */
[----:B------:R-:W-:Y:S01]  /*12a70*/  HMMA.16816.F32.BF16 R4, R128, R50, R4 ;  /* 0x000000328004723c */ /* 0x000fe20000041804 */
[----:B------:R4:W2:Y:S01]  /*12a80*/  LDSM.16.M88.4 R48, [R2+0xb800] ;  /* 0x00b800000230783b */ /* 0x0008a20000000200 */
[----:B------:R-:W-:-:S06]  /*12a90*/  DEPBAR.LE SB0, 0x0 ;  /* 0x000080000000791a */ /* 0x000fcc0000000000 */
[C---:B------:R-:W-:Y:S08]  /*12aa0*/  HMMA.16816.F32.BF16 R112, R128.reuse, R124, R112 ;  /* 0x0000007c8070723c */ /* 0x040ff00000041870 */
[C---:B------:R-:W-:Y:S01]  /*12ab0*/  HMMA.16816.F32.BF16 R108, R128.reuse, R126, R108 ;  /* 0x0000007e806c723c */ /* 0x040fe2000004186c */
[----:B----4-:R-:W4:Y:S07]  /*12ac0*/  S2R R2, SR_CTAID.X ;  /* 0x0000000000027919 */ /* 0x010f2e0000002500 */
[C---:B------:R-:W-:Y:S08]  /*12ad0*/  HMMA.16816.F32.BF16 R104, R128.reuse, R120, R104 ;  /* 0x000000788068723c */ /* 0x040ff00000041868 */
[C---:B------:R-:W-:Y:S08]  /*12ae0*/  HMMA.16816.F32.BF16 R100, R128.reuse, R122, R100 ;  /* 0x0000007a8064723c */ /* 0x040ff00000041864 */
[C---:B------:R-:W-:Y:S08]  /*12af0*/  HMMA.16816.F32.BF16 R96, R128.reuse, R116, R96 ;  /* 0x000000748060723c */ /* 0x040ff00000041860 */
[----:B------:R-:W-:Y:S01]  /*12b00*/  HMMA.16816.F32.BF16 R92, R128, R118, R92 ;  /* 0x00000076805c723c */ /* 0x000fe2000004185c */
[----:B----4-:R-:W-:-:S07]  /*12b10*/  IMAD R31, R2, 0x40, R31 ;  /* 0x00000040021f7824 */ /* 0x010fce00078e021f */
[----:B---3--:R-:W-:Y:S01]  /*12b20*/  HMMA.16816.F32.BF16 R44, R88, R84, R44 ;  /* 0x00000054582c723c */ /* 0x008fe2000004182c */
[----:B------:R-:W-:-:S04]  /*12b30*/  IADD3 R2, PT, PT, -R204, R3, R31 ;  /* 0x00000003cc027210 */ /* 0x000fc80007ffe11f */
[----:B------:R-:W-:-:S03]  /*12b40*/  IADD3 R2, PT, PT, R2, UR4, R69 ;  /* 0x0000000402027c10 */ /* 0x000fc6000fffe045 */
[----:B------:R-:W-:Y:S01]  /*12b50*/  HMMA.16816.F32.BF16 R40, R88, R86, R40 ;  /* 0x000000565828723c */ /* 0x000fe20000041828 */
[C-C-:B------:R-:W-:Y:S02]  /*12b60*/  VIADDMNMX R0, R2.reuse, 0x1, R69.reuse, PT ;  /* 0x0000000102007846 */ /* 0x140fe40003800145 */
        /* <DEDUP_REMOVED lines=11> */
[C---:B--2---:R-:W-:Y:S08]  /*12c20*/  HMMA.16816.F32.BF16 R104, R88.reuse, R52, R104 ;  /* 0x000000345868723c */ /* 0x044ff00000041868 */
        /* <DEDUP_REMOVED lines=8> */
[----:B------:R-:W1:Y:S01]  /*12cb0*/  LDCU UR10, c[0x0][0x3b8] ;  /* 0x00007700ff0a77ac */ /* 0x000e620008000800 */
[----:B------:R-:W-:Y:S02]  /*12cc0*/  UMOV UR8, URZ ;  /* 0x000000ff00087c82 */ /* 0x000fe40008000000 */
[----:B------:R-:W-:Y:S01]  /*12cd0*/  IADD3 R3, P1, PT, RZ, -UR8, RZ ;  /* 0x80000008ff037c10 */ /* 0x000fe2000ff3e0ff */
[----:B-1----:R-:W-:-:S06]  /*12ce0*/  USHF.L.U32 UR4, UR10, 0x7, URZ ;  /* 0x000000070a047899 */ /* 0x002fcc00080006ff */
[----:B------:R-:W-:-:S05]  /*12cf0*/  IMAD.X R48, RZ, RZ, ~UR4, P1 ;  /* 0x80000004ff307e24 */ /* 0x000fca00088e06ff */
[----:B------:R-:W-:-:S04]  /*12d00*/  SHF.R.S64 R3, R3, 0x1f, R48 ;  /* 0x0000001f03037819 */ /* 0x000fc80000001030 */
[----:B------:R-:W-:-:S04]  /*12d10*/  IADD3 R206, P1, PT, R3, R206, RZ ;  /* 0x000000ce03ce7210 */ /* 0x000fc80007f3e0ff */
[----:B------:R-:W-:Y:S01]  /*12d20*/  LEA.HI.X.SX32 R205, R48, R205, 0x1, P1 ;  /* 0x000000cd30cd7211 */ /* 0x000fe200008f0eff */
[----:B------:R-:W-:Y:S08]  /*12d30*/  BRA `(.L_x_2290) ;  /* 0x0000000000f47947 */ /* 0x000ff00003800000 */
.L_x_2289:
[----:B------:R-:W1:Y:S01]  /*12d40*/  LDC R31, c[0x0][0x4f0] ;  /* 0x00013c00ff1f7b82 */ /* 0x000e620000000800 */
[C---:B------:R-:W-:Y:S01]  /*12d50*/  IADD3 R54, PT, PT, R63.reuse, -0x100, RZ ;  /* 0xffffff003f367810 */ /* 0x040fe20007ffe0ff */
[----:B------:R-:W-:Y:S01]  /*12d60*/  VIADD R48, R63, 0xffffff80 ;  /* 0xffffff803f307836 */ /* 0x000fe20000000000 */
[----:B------:R-:W2:Y:S02]  /*12d70*/  LDCU.64 UR10, c[0x0][0x3b8] ;  /* 0x00007700ff0a77ac */ /* 0x000ea40008000a00 */
[----:B------:R-:W-:Y:S02]  /*12d80*/  IABS R49, R54 ;  /* 0x0000003600317213 */ /* 0x000fe40000000000 */
[----:B------:R-:W-:Y:S01]  /*12d90*/  IABS R51, R48 ;  /* 0x0000003000337213 */ /* 0x000fe20000000000 */
[----:B------:R-:W3:Y:S01]  /*12da0*/  LDCU.64 UR8, c[0x0][0x3a0] ;  /* 0x00007400ff0877ac */ /* 0x000ee20008000a00 */
        /* <DEDUP_REMOVED lines=37> */
[----:B------:R-:W4:Y:S04]  /*13000*/  LDG.E R49, desc[UR6][R54.64] ;  /* 0x0000000636317981 */ /* 0x000f28000c1e1900 */
[----:B------:R-:W4:Y:S01]  /*13010*/  LDG.E R48, desc[UR6][R52.64] ;  /* 0x0000000634307981 */ /* 0x000f22000c1e1900 */
[----:B------:R-:W-:-:S04]  /*13020*/  IMAD.IADD R50, R3, 0x1, -R50 ;  /* 0x0000000103327824 */ /* 0x000fc800078e0a32 */
[----:B------:R-:W-:-:S05]  /*13030*/  IMAD R50, R50, R31, -0x80 ;  /* 0xffffff8032327424 */ /* 0x000fca00078e021f */
[----:B------:R-:W-:-:S05]  /*13040*/  SHF.R.S32.HI R3, RZ, 0x1f, R50 ;  /* 0x0000001fff037819 */ /* 0x000fca0000011432 */
[----:B--2---:R-:W-:-:S04]  /*13050*/  IMAD R3, R3, UR10, RZ ;  /* 0x0000000a03037c24 */ /* 0x004fc8000f8e02ff */
[C---:B------:R-:W-:Y:S02]  /*13060*/  IMAD R3, R50.reuse, UR11, R3 ;  /* 0x0000000b32037c24 */ /* 0x040fe4000f8e0203 */
[----:B------:R-:W-:-:S04]  /*13070*/  IMAD.WIDE.U32 R50, R50, UR10, RZ ;  /* 0x0000000a32327c25 */ /* 0x000fc8000f8e00ff */
[----:B------:R-:W-:Y:S01]  /*13080*/  IMAD.IADD R51, R51, 0x1, R3 ;  /* 0x0000000133337824 */ /* 0x000fe200078e0203 */
[----:B----4-:R-:W-:-:S04]  /*13090*/  IADD3 R48, PT, PT, R49, -R48, RZ ;  /* 0x8000003031307210 */ /* 0x010fc80007ffe0ff */
[----:B------:R-:W-:Y:S01]  /*130a0*/  SHF.R.S32.HI R31, RZ, 0x1f, R48 ;  /* 0x0000001fff1f7819 */ /* 0x000fe20000011430 */
[----:B---3--:R-:W-:-:S04]  /*130b0*/  IMAD.WIDE.U32 R50, R48, UR8, R50 ;  /* 0x0000000830327c25 */ /* 0x008fc8000f8e0032 */
[----:B------:R-:W-:Y:S01]  /*130c0*/  IMAD R31, R31, UR8, RZ ;  /* 0x000000081f1f7c24 */ /* 0x000fe2000f8e02ff */
[----:B------:R-:W-:-:S03]  /*130d0*/  LEA R206, P1, R50, R206, 0x1 ;  /* 0x000000ce32ce7211 */ /* 0x000fc600078208ff */
[----:B------:R-:W-:-:S05]  /*130e0*/  IMAD R31, R48, UR9, R31 ;  /* 0x00000009301f7c24 */ /* 0x000fca000f8e021f */
[----:B------:R-:W-:-:S04]  /*130f0*/  IADD3 R31, PT, PT, R51, R31, RZ ;  /* 0x0000001f331f7210 */ /* 0x000fc80007ffe0ff */
[----:B------:R-:W-:-:S07]  /*13100*/  LEA.HI.X R205, R50, R205, R31, 0x1, P1 ;  /* 0x000000cd32cd7211 */ /* 0x000fce00008f0c1f */
.L_x_2290:
[----:B------:R-:W1:Y:S01]  /*13110*/  LDCU UR4, c[0x0][0x3bc] ;  /* 0x00007780ff0477ac */ /* 0x000e620008000800 */
[----:B------:R-:W-:Y:S01]  /*13120*/  IMAD.MOV.U32 R207, RZ, RZ, R205 ;  /* 0x000000ffffcf7224 */ /* 0x000fe200078e00cd */
[----:B------:R-:W-:-:S04]  /*13130*/  USHF.L.U32 UR8, UR10, 0x5, URZ ;  /* 0x000000050a087899 */ /* 0x000fc800080006ff */
[----:B------:R-:W-:Y:S01]  /*13140*/  @!PT LDS RZ, [RZ] ;  /* 0x00000000fffff984 */ /* 0x000fe20000000800 */
[----:B------:R-:W-:Y:S01]  /*13150*/  @!PT LDS RZ, [RZ] ;  /* 0x00000000fffff984 */ /* 0x000fe20000000800 */
[----:B------:R-:W-:Y:S01]  /*13160*/  @!PT LDS RZ, [RZ] ;  /* 0x00000000fffff984 */ /* 0x000fe20000000800 */
[----:B------:R2:W-:Y:S02]  /*13170*/  LDGSTS.E.BYPASS.LTC128B.128 [R213+0x4000], desc[UR6][R206.64] ;  /* 0x04000000ced57fae */ /* 0x0005e4000b981a06 */
[----:B------:R-:W-:Y:S02]  /*13180*/  IADD3 R54, P1, PT, R206, UR8, RZ ;  /* 0x00000008ce367c10 */ /* 0x000fe4000ff3e0ff */
[----:B------:R2:W-:Y:S01]  /*13190*/  LDGSTS.E.BYPASS.LTC128B.128 [R213+0x8000], desc[UR6][R206.64+0x80] ;  /* 0x08000080ced57fae */ /* 0x0005e2000b981a06 */
[----:B-1----:R-:W-:-:S06]  /*131a0*/  USHF.L.U64.HI UR4, UR10, 0x5, UR4 ;  /* 0x000000050a047899 */ /* 0x002fcc0008010204 */
[----:B------:R-:W-:Y:S02]  /*131b0*/  IADD3.X R55, PT, PT, R205, UR4, RZ, P1, !PT ;  /* 0x00000004cd377c10 */ /* 0x000fe40008ffe4ff */
[----:B------:R-:W-:-:S03]  /*131c0*/  IADD3 R52, P1, PT, R54, UR8, RZ ;  /* 0x0000000836347c10 */ /* 0x000fc6000ff3e0ff */
[----:B------:R2:W-:Y:S01]  /*131d0*/  LDGSTS.E.BYPASS.LTC128B.128 [R213+0x4800], desc[UR6][R54.64] ;  /* 0x0480000036d57fae */ /* 0x0005e2000b981a06 */
[----:B------:R-:W-:Y:S02]  /*131e0*/  IADD3.X R53, PT, PT, R55, UR4, RZ, P1, !PT ;  /* 0x0000000437357c10 */ /* 0x000fe40008ffe4ff */
[----:B------:R-:W-:Y:S01]  /*131f0*/  IADD3 R50, P1, PT, R52, UR8, RZ ;  /* 0x0000000834327c10 */ /* 0x000fe2000ff3e0ff */
[----:B------:R2:W-:Y:S03]  /*13200*/  LDGSTS.E.BYPASS.LTC128B.128 [R213+0x8800], desc[UR6][R54.64+0x80] ;  /* 0x0880008036d57fae */ /* 0x0005e6000b981a06 */
[----:B------:R-:W-:Y:S01]  /*13210*/  IADD3.X R51, PT, PT, R53, UR4, RZ, P1, !PT ;  /* 0x0000000435337c10 */ /* 0x000fe20008ffe4ff */
[----:B------:R2:W-:Y:S01]  /*13220*/  LDGSTS.E.BYPASS.LTC128B.128 [R213+0x5000], desc[UR6][R52.64] ;  /* 0x0500000034d57fae */ /* 0x0005e2000b981a06 */
        /* <DEDUP_REMOVED lines=13> */
[----:B------:R2:W-:Y:S04]  /*13300*/  LDGSTS.E.BYPASS.LTC128B.128 [R213+0x6800], desc[UR6][R56.64] ;  /* 0x0680000038d57fae */ /* 0x0005e8000b981a06 */
[----:B------:R2:W-:Y:S04]  /*13310*/  LDGSTS.E.BYPASS.LTC128B.128 [R213+0xa800], desc[UR6][R56.64+0x80] ;  /* 0x0a80008038d57fae */ /* 0x0005e8000b981a06 */
[----:B------:R2:W-:Y:S04]  /*13320*/  LDGSTS.E.BYPASS.LTC128B.128 [R213+0x7000], desc[UR6][R58.64] ;  /* 0x070000003ad57fae */ /* 0x0005e8000b981a06 */
[----:B------:R2:W-:Y:S04]  /*13330*/  LDGSTS.E.BYPASS.LTC128B.128 [R213+0xb000], desc[UR6][R58.64+0x80] ;  /* 0x0b0000803ad57fae */ /* 0x0005e8000b981a06 */
[----:B------:R2:W-:Y:S04]  /*13340*/  LDGSTS.E.BYPASS.LTC128B.128 [R213+0x7800], desc[UR6][R64.64] ;  /* 0x0780000040d57fae */ /* 0x0005e8000b981a06 */
[----:B------:R2:W-:Y:S04]  /*13350*/  LDGSTS.E.BYPASS.LTC128B.128 [R213+0xb800], desc[UR6][R64.64+0x80] ;  /* 0x0b80008040d57fae */ /* 0x0005e8000b981a06 */
[----:B------:R-:W0:Y:S02]  /*13360*/  LDGDEPBAR ;  /* 0x00000000000079af */ /* 0x000e240000000000 */
.L_x_2288:
[----:B--2---:R-:W-:Y:S01]  /*13370*/  IMAD.SHL.U32 R48, R62, 0x80, RZ ;  /* 0x000000803e307824 */ /* 0x004fe200078e00ff */
[----:B------:R-:W1:Y:S01]  /*13380*/  LDCU UR4, c[0x0][0x45c] ;  /* 0x00008b80ff0477ac */ /* 0x000e620008000800 */
[----:B------:R-:W-:Y:S01]  /*13390*/  IMAD.SHL.U32 R3, R197, 0x2, RZ ;  /* 0x00000002c5037824 */ /* 0x000fe200078e00ff */
[----:B------:R-:W-:-:S04]  /*133a0*/  LOP3.LUT R200, R60, 0x200, R29, 0xf8, !PT ;  /* 0x000002003cc87812 */ /* 0x000fc800078ef81d */
[----:B------:R-:W-:Y:S02]  /*133b0*/  LOP3.LUT R48, R48, 0x6, R3, 0xf8, !PT ;  /* 0x0000000630307812 */ /* 0x000fe400078ef803 */
[----:B------:R-:W-:-:S03]  /*133c0*/  LEA R200, R200, UR5, 0x1 ;  /* 0x00000005c8c87c11 */ /* 0x000fc6000f8e08ff */
[C---:B------:R-:W-:Y:S02]  /*133d0*/  VIADD R31, R48.reuse, 0xffffff80 ;  /* 0xffffff80301f7836 */ /* 0x040fe40000000000 */
[C---:B------:R-:W-:Y:S02]  /*133e0*/  VIADD R3, R48.reuse, 0xffffff81 ;  /* 0xffffff8130037836 */ /* 0x040fe40000000000 */
[----:B------:R-:W-:Y:S01]  /*133f0*/  VIADD R49, R48, 0xffffff89 ;  /* 0xffffff8930317836 */ /* 0x000fe20000000000 */
[C---:B------:R-:W-:Y:S01]  /*13400*/  ISETP.GE.AND P2, PT, R31.reuse, R0, PT ;  /* 0x000000001f00720c */ /* 0x040fe20003f46270 */
[----:B------:R-:W-:Y:S01]  /*13410*/  VIADD R217, R200, 0xc000 ;  /* 0x0000c000c8d97836 */ /* 0x000fe20000000000 */
[----:B------:R-:W-:Y:S01]  /*13420*/  ISETP.GE.AND P1, PT, R31, R2, PT ;  /* 0x000000021f00720c */ /* 0x000fe20003f26270 */
[----:B------:R-:W-:Y:S01]  /*13430*/  VIADD R31, R48, 0xffffff88 ;  /* 0xffffff88301f7836 */ /* 0x000fe20000000000 */
[C---:B------:R-:W-:Y:S01]  /*13440*/  ISETP.GE.AND P4, PT, R3.reuse, R0, PT ;  /* 0x000000000300720c */ /* 0x040fe20003f86270 */
[----:B------:R-:W-:Y:S01]  /*13450*/  VIADD R133, R200, 0xc040 ;  /* 0x0000c040c8857836 */ /* 0x000fe20000000000 */
[----:B------:R-:W-:Y:S01]  /*13460*/  ISETP.GE.AND P3, PT, R3, R2, PT ;  /* 0x000000020300720c */ /* 0x000fe20003f66270 */
[----:B------:R-:W-:Y:S01]  /*13470*/  @P0 VIADD R133, R217, 0xffffffc0 ;  /* 0xffffffc0d9850836 */ /* 0x000fe20000000000 */
[----:B------:R-:W-:Y:S01]  /*13480*/  FSEL R3, R44, -INF , !P2 ;  /* 0xff8000002c037808 */ /* 0x000fe20005000000 */
[C---:B------:R-:W-:Y:S01]  /*13490*/  IMAD.IADD R137, R30.reuse, 0x1, R200 ;  /* 0x000000011e897824 */ /* 0x040fe200078e02c8 */
[C---:B------:R-:W-:Y:S01]  /*134a0*/  ISETP.GE.AND P5, PT, R31.reuse, R0, PT ;  /* 0x000000001f00720c */ /* 0x040fe20003fa6270 */
[----:B------:R-:W-:Y:S01]  /*134b0*/  IMAD.IADD R29, R30, 0x1, R133 ;  /* 0x000000011e1d7824 */ /* 0x000fe200078e0285 */
[----:B------:R-:W-:Y:S01]  /*134c0*/  ISETP.GE.AND P2, PT, R31, R2, PT ;  /* 0x000000021f00720c */ /* 0x000fe20003f46270 */
[C---:B------:R-:W-:Y:S01]  /*134d0*/  VIADD R31, R48.reuse, 0xffffff90 ;  /* 0xffffff90301f7836 */ /* 0x040fe20000000000 */
[----:B------:R-:W-:Y:S01]  /*134e0*/  FSEL R75, R45, -INF , !P4 ;  /* 0xff8000002d4b7808 */ /* 0x000fe20006000000 */
[----:B------:R-:W-:Y:S01]  /*134f0*/  VIADD R45, R48, 0xffffff91 ;  /* 0xffffff91302d7836 */ /* 0x000fe20000000000 */
[----:B------:R-:W-:Y:S01]  /*13500*/  FSEL R73, R40, -INF , !P5 ;  /* 0xff80000028497808 */ /* 0x000fe20006800000 */
[----:B------:R-:W-:Y:S01]  /*13510*/  LDSM.16.MT88.4 R76, [R137+0xc000] ;  /* 0x00c00000894c783b */ /* 0x000fe20000004200 */
[----:B------:R-:W-:-:S02]  /*13520*/  FSEL R67, R46, -INF , !P1 ;  /* 0xff8000002e437808 */ /* 0x000fc40004800000 */
[----:B------:R-:W-:Y:S01]  /*13530*/  FSEL R59, R47, -INF , !P3 ;  /* 0xff8000002f3b7808 */ /* 0x000fe20005800000 */
[----:B------:R-:W-:Y:S01]  /*13540*/  LDSM.16.MT88.4 R84, [R133] ;  /* 0x000000008554783b */ /* 0x000fe20000004200 */
[C---:B------:R-:W-:Y:S02]  /*13550*/  ISETP.GE.AND P5, PT, R31.reuse, R0, PT ;  /* 0x000000001f00720c */ /* 0x040fe40003fa6270 */
[----:B------:R-:W-:Y:S01]  /*13560*/  ISETP.GE.AND P4, PT, R31, R2, PT ;  /* 0x000000021f00720c */ /* 0x000fe20003f86270 */
[----:B------:R-:W-:Y:S01]  /*13570*/  VIADD R31, R48, 0xffffff98 ;  /* 0xffffff98301f7836 */ /* 0x000fe20000000000 */
[C---:B------:R-:W-:Y:S02]  /*13580*/  ISETP.GE.AND P3, PT, R49.reuse, R0, PT ;  /* 0x000000003100720c */ /* 0x040fe40003f66270 */
[----:B------:R-:W-:Y:S02]  /*13590*/  ISETP.GE.AND P1, PT, R49, R2, PT ;  /* 0x000000023100720c */ /* 0x000fe40003f26270 */
[----:B------:R-:W-:-:S02]  /*135a0*/  FSEL R69, R42, -INF , !P2 ;  /* 0xff8000002a457808 */ /* 0x000fc40005000000 */
[----:B------:R-:W-:Y:S01]  /*135b0*/  FSEL R61, R41, -INF , !P3 ;  /* 0xff800000293d7808 */ /* 0x000fe20005800000 */
[----:B------:R-:W-:Y:S01]  /*135c0*/  VIADD R41, R48, 0xffffff99 ;  /* 0xffffff9930297836 */ /* 0x000fe20000000000 */
[----:B------:R-:W-:Y:S02]  /*135d0*/  FSEL R71, R43, -INF , !P1 ;  /* 0xff8000002b477808 */ /* 0x000fe40004800000 */
[----:B------:R-:W-:Y:S02]  /*135e0*/  FSEL R57, R36, -INF , !P5 ;  /* 0xff80000024397808 */ /* 0x000fe40006800000 */
[C---:B------:R-:W-:Y:S02]  /*135f0*/  ISETP.GE.AND P2, PT, R45.reuse, R0, PT ;  /* 0x000000002d00720c */ /* 0x040fe40003f46270 */
[----:B------:R-:W-:Y:S02]  /*13600*/  ISETP.GE.AND P1, PT, R45, R2, PT ;  /* 0x000000022d00720c */ /* 0x000fe40003f26270 */
[----:B------:R-:W-:-:S02]  /*13610*/  ISETP.GE.AND P5, PT, R31, R0, PT ;  /* 0x000000001f00720c */ /* 0x000fc40003fa6270 */
[----:B------:R-:W-:Y:S01]  /*13620*/  ISETP.GE.AND P3, PT, R31, R2, PT ;  /* 0x000000021f00720c */ /* 0x000fe20003f66270 */
[C---:B------:R-:W-:Y:S01]  /*13630*/  VIADD R31, R48.reuse, 0xffffffa0 ;  /* 0xffffffa0301f7836 */ /* 0x040fe20000000000 */
[----:B------:R-:W-:Y:S01]  /*13640*/  FSEL R81, R37, -INF , !P2 ;  /* 0xff80000025517808 */ /* 0x000fe20005000000 */
[----:B------:R-:W-:Y:S01]  /*13650*/  VIADD R37, R48, 0xffffffa1 ;  /* 0xffffffa130257836 */ /* 0x000fe20000000000 */
[----:B------:R-:W-:Y:S02]  /*13660*/  FSEL R49, R39, -INF , !P1 ;  /* 0xff80000027317808 */ /* 0x000fe40004800000 */
[----:B------:R-:W-:Y:S02]  /*13670*/  FSEL R51, R38, -INF , !P4 ;  /* 0xff80000026337808 */ /* 0x000fe40006000000 */
[C---:B------:R-:W-:Y:S02]  /*13680*/  ISETP.GE.AND P2, PT, R41.reuse, R0, PT ;  /* 0x000000002900720c */ /* 0x040fe40003f46270 */
[----:B------:R-:W-:-:S02]  /*13690*/  ISETP.GE.AND P1, PT, R41, R2, PT ;  /* 0x000000022900720c */ /* 0x000fc40003f26270 */
[----:B------:R-:W-:Y:S02]  /*136a0*/  FSEL R45, R34, -INF , !P3 ;  /* 0xff800000222d7808 */ /* 0x000fe40005800000 */
[C---:B------:R-:W-:Y:S02]  /*136b0*/  ISETP.GE.AND P4, PT, R31.reuse, R0, PT ;  /* 0x000000001f00720c */ /* 0x040fe40003f86270 */
[----:B------:R-:W-:Y:S01]  /*136c0*/  ISETP.GE.AND P3, PT, R31, R2, PT ;  /* 0x000000021f00720c */ /* 0x000fe20003f66270 */
[----:B------:R-:W-:Y:S01]  /*136d0*/  VIADD R31, R48, 0xffffffa8 ;  /* 0xffffffa8301f7836 */ /* 0x000fe20000000000 */
[----:B------:R-:W-:Y:S02]  /*136e0*/  FSEL R55, R33, -INF , !P2 ;  /* 0xff80000021377808 */ /* 0x000fe40005000000 */
[----:B------:R-:W-:Y:S02]  /*136f0*/  FSEL R39, R35, -INF , !P1 ;  /* 0xff80000023277808 */ /* 0x000fe40004800000 */
[----:B------:R-:W-:-:S02]  /*13700*/  ISETP.GE.AND P2, PT, R37, R0, PT ;  /* 0x000000002500720c */ /* 0x000fc40003f46270 */
[----:B------:R-:W-:Y:S02]  /*13710*/  ISETP.GE.AND P1, PT, R37, R2, PT ;  /* 0x000000022500720c */ /* 0x000fe40003f26270 */
        /* <DEDUP_REMOVED lines=8> */
[-C--:B------:R-:W-:Y:S02]  /*137a0*/  ISETP.GE.AND P2, PT, R31, R0.reuse, PT ;  /* 0x000000001f00720c */ /* 0x080fe40003f46270 */
[----:B------:R-:W-:Y:S02]  /*137b0*/  FSEL R43, R22, -INF , !P3 ;  /* 0xff800000162b7808 */ /* 0x000fe40005800000 */
[C---:B------:R-:W-:Y:S02]  /*137c0*/  ISETP.GE.AND P4, PT, R25.reuse, R0, PT ;  /* 0x000000001900720c */ /* 0x040fe40003f86270 */
[-C--:B------:R-:W-:Y:S02]  /*137d0*/  ISETP.GE.AND P3, PT, R25, R2.reuse, PT ;  /* 0x000000021900720c */ /* 0x080fe40003f66270 */
[----:B------:R-:W-:Y:S02]  /*137e0*/  FSEL R27, R27, -INF , !P1 ;  /* 0xff8000001b1b7808 */ /* 0x000fe40004800000 */
[----:B------:R-:W-:Y:S01]  /*137f0*/  FSEL R25, R21, -INF , !P2 ;  /* 0xff80000015197808 */ /* 0x000fe20005000000 */
[C---:B------:R-:W-:Y:S01]  /*13800*/  VIADD R21, R48.reuse, 0xffffffb8 ;  /* 0xffffffb830157836 */ /* 0x040fe20000000000 */
[----:B------:R-:W-:Y:S01]  /*13810*/  ISETP.GE.AND P1, PT, R31, R2, PT ;  /* 0x000000021f00720c */ /* 0x000fe20003f26270 */
[----:B------:R-:W-:Y:S01]  /*13820*/  VIADD R31, R48, 0xffffffb1 ;  /* 0xffffffb1301f7836 */ /* 0x000fe20000000000 */
[----:B------:R-:W-:-:S02]  /*13830*/  FSEL R41, R16, -INF , !P4 ;  /* 0xff80000010297808 */ /* 0x000fc40006000000 */
[----:B------:R-:W-:Y:S02]  /*13840*/  FSEL R223, R18, -INF , !P3 ;  /* 0xff80000012df7808 */ /* 0x000fe40005800000 */
[C---:B------:R-:W-:Y:S02]  /*13850*/  ISETP.GE.AND P4, PT, R21.reuse, R0, PT ;  /* 0x000000001500720c */ /* 0x040fe40003f86270 */
[----:B------:R-:W-:Y:S01]  /*13860*/  ISETP.GE.AND P3, PT, R21, R2, PT ;  /* 0x000000021500720c */ /* 0x000fe20003f66270 */
[----:B------:R-:W-:Y:S01]  /*13870*/  VIADD R21, R48, 0xffffffb9 ;  /* 0xffffffb930157836 */ /* 0x000fe20000000000 */
[-C--:B------:R-:W-:Y:S02]  /*13880*/  ISETP.GE.AND P2, PT, R31, R0.reuse, PT ;  /* 0x000000001f00720c */ /* 0x080fe40003f46270 */
[----:B------:R-:W-:Y:S02]  /*13890*/  FSEL R227, R12, -INF , !P4 ;  /* 0xff8000000ce37808 */ /* 0x000fe40006000000 */
[----:B------:R-:W-:Y:S01]  /*138a0*/  FSEL R229, R17, -INF , !P2 ;  /* 0xff80000011e57808 */ /* 0x000fe20005000000 */
[----:B------:R-:W-:Y:S01]  /*138b0*/  VIADD R17, R48, 0xffffffc0 ;  /* 0xffffffc030117836 */ /* 0x000fe20000000000 */
[----:B------:R-:W-:-:S02]  /*138c0*/  ISETP.GE.AND P2, PT, R21, R0, PT ;  /* 0x000000001500720c */ /* 0x000fc40003f46270 */
[----:B------:R-:W-:Y:S02]  /*138d0*/  FSEL R221, R14, -INF , !P3 ;  /* 0xff8000000edd7808 */ /* 0x000fe40005800000 */
[----:B------:R-:W-:Y:S01]  /*138e0*/  FSEL R225, R13, -INF , !P2 ;  /* 0xff8000000de17808 */ /* 0x000fe20005000000 */
[----:B------:R-:W-:Y:S01]  /*138f0*/  VIADD R13, R48, 0xffffffc8 ;  /* 0xffffffc8300d7836 */ /* 0x000fe20000000000 */
[-C--:B------:R-:W-:Y:S02]  /*13900*/  ISETP.GE.AND P4, PT, R17, R0.reuse, PT ;  /* 0x000000001100720c */ /* 0x080fe40003f86270 */
[----:B------:R-:W-:Y:S02]  /*13910*/  FSEL R53, R32, -INF , !P5 ;  /* 0xff80000020357808 */ /* 0x000fe40006800000 */
[----:B------:R-:W-:Y:S02]  /*13920*/  FSEL R215, R8, -INF , !P4 ;  /* 0xff80000008d77808 */ /* 0x000fe40006000000 */
[----:B------:R-:W-:-:S02]  /*13930*/  ISETP.GE.AND P4, PT, R13, R0, PT ;  /* 0x000000000d00720c */ /* 0x000fc40003f86270 */
[-C--:B------:R-:W-:Y:S01]  /*13940*/  ISETP.GE.AND P3, PT, R17, R2.reuse, PT ;  /* 0x000000021100720c */ /* 0x080fe20003f66270 */
[----:B------:R-:W-:Y:S01]  /*13950*/  VIADD R17, R48, 0xffffffc1 ;  /* 0xffffffc130117836 */ /* 0x000fe20000000000 */
[----:B------:R-:W-:Y:S02]  /*13960*/  FSEL R207, R4, -INF , !P4 ;  /* 0xff80000004cf7808 */ /* 0x000fe40006000000 */
[----:B------:R-:W-:Y:S02]  /*13970*/  FMNMX3.FTZ R4, R3, R75, R73, !PT ;  /* 0x0000004b03047276 */ /* 0x000fe40007810049 */
[----:B------:R-:W-:Y:S02]  /*13980*/  FSEL R231, R23, -INF , !P1 ;  /* 0xff80000017e77808 */ /* 0x000fe40004800000 */
[----:B------:R-:W-:Y:S02]  /*13990*/  FMNMX3.FTZ R4, R4, R61, R57, !PT ;  /* 0x0000003d04047276 */ /* 0x000fe40007810039 */
[----:B------:R-:W-:-:S02]  /*139a0*/  ISETP.GE.AND P1, PT, R31, R2, PT ;  /* 0x000000021f00720c */ /* 0x000fc40003f26270 */
[----:B------:R-:W-:Y:S02]  /*139b0*/  FMNMX3.FTZ R4, R4, R81, R53, !PT ;  /* 0x0000005104047276 */ /* 0x000fe40007810035 */
[----:B------:R-:W-:Y:S02]  /*139c0*/  FSEL R31, R19, -INF , !P1 ;  /* 0xff800000131f7808 */ /* 0x000fe40004800000 */
[----:B------:R-:W-:Y:S02]  /*139d0*/  ISETP.GE.AND P2, PT, R17, R0, PT ;  /* 0x000000001100720c */ /* 0x000fe40003f46270 */
[----:B------:R-:W-:Y:S02]  /*139e0*/  FSEL R195, R10, -INF , !P3 ;  /* 0xff8000000ac37808 */ /* 0x000fe40005800000 */
[-C--:B------:R-:W-:Y:S02]  /*139f0*/  ISETP.GE.AND P1, PT, R21, R2.reuse, PT ;  /* 0x000000021500720c */ /* 0x080fe40003f26270 */
[----:B------:R-:W-:Y:S01]  /*13a00*/  ISETP.GE.AND P3, PT, R13, R2, PT ;  /* 0x000000020d00720c */ /* 0x000fe20003f66270 */
[----:B------:R-:W-:Y:S01]  /*13a10*/  VIADD R13, R48, 0xffffffc9 ;  /* 0xffffffc9300d7836 */ /* 0x000fe20000000000 */
[----:B------:R-:W-:Y:S01]  /*13a20*/  FMNMX3.FTZ R4, R4, R55, R37, !PT ;  /* 0x0000003704047276 */ /* 0x000fe20007810025 */
[----:B------:R-:W-:Y:S01]  /*13a30*/  LDSM.16.MT88.4 R20, [R137+0x10800] ;  /* 0x010800008914783b */ /* 0x000fe20000004200 */
[----:B------:R-:W-:Y:S01]  /*13a40*/  FSEL R169, R9, -INF , !P2 ;  /* 0xff80000009a97808 */ /* 0x000fe20005000000 */
[C---:B------:R-:W-:Y:S01]  /*13a50*/  VIADD R9, R48.reuse, 0xffffffd0 ;  /* 0xffffffd030097836 */ /* 0x040fe20000000000 */
[----:B------:R-:W-:Y:S01]  /*13a60*/  FSEL R219, R15, -INF , !P1 ;  /* 0xff8000000fdb7808 */ /* 0x000fe20004800000 */
[----:B------:R-:W-:Y:S01]  /*13a70*/  VIADD R15, R48, 0xffffffe8 ;  /* 0xffffffe8300f7836 */ /* 0x000fe20000000000 */
[----:B------:R-:W-:-:S02]  /*13a80*/  FSEL R193, R6, -INF , !P3 ;  /* 0xff80000006c17808 */ /* 0x000fc40005800000 */
[----:B------:R-:W-:Y:S01]  /*13a90*/  ISETP.GE.AND P1, PT, R17, R2, PT ;  /* 0x000000021100720c */ /* 0x000fe20003f26270 */
[----:B------:R-:W-:Y:S01]  /*13aa0*/  VIADD R17, R48, 0xffffffe1 ;  /* 0xffffffe130117836 */ /* 0x000fe20000000000 */
[----:B------:R-:W-:Y:S02]  /*13ab0*/  FMNMX3.FTZ R4, R4, R35, R33, !PT ;  /* 0x0000002304047276 */ /* 0x000fe40007810021 */
[----:B------:R-:W-:Y:S02]  /*13ac0*/  FMNMX3.FTZ R6, R67, R59, R69, !PT ;  /* 0x0000003b43067276 */ /* 0x000fe40007810045 */
[-C--:B------:R-:W-:Y:S02]  /*13ad0*/  ISETP.GE.AND P2, PT, R13, R0.reuse, PT ;  /* 0x000000000d00720c */ /* 0x080fe40003f46270 */
[----:B------:R-:W-:Y:S01]  /*13ae0*/  FSEL R179, R11, -INF , !P1 ;  /* 0xff8000000bb37808 */ /* 0x000fe20004800000 */
[----:B------:R-:W-:Y:S01]  /*13af0*/  VIADD R11, R48, 0xfffffff0 ;  /* 0xfffffff0300b7836 */ /* 0x000fe20000000000 */
[----:B------:R-:W-:-:S02]  /*13b00*/  ISETP.GE.AND P4, PT, R9, R0, PT ;  /* 0x000000000900720c */ /* 0x000fc40003f86270 */
[-C--:B------:R-:W-:Y:S01]  /*13b10*/  ISETP.GE.AND P3, PT, R9, R2.reuse, PT ;  /* 0x000000020900720c */ /* 0x080fe20003f66270 */
[----:B------:R-:W-:Y:S01]  /*13b20*/  VIADD R9, R48, 0xffffffd1 ;  /* 0xffffffd130097836 */ /* 0x000fe20000000000 */
[----:B------:R-:W-:Y:S02]  /*13b30*/  FMNMX3.FTZ R4, R4, R25, R41, !PT ;  /* 0x0000001904047276 */ /* 0x000fe40007810029 */
[----:B------:R-:W-:Y:S02]  /*13b40*/  FMNMX3.FTZ R6, R6, R71, R51, !PT ;  /* 0x0000004706067276 */ /* 0x000fe40007810033 */
[----:B------:R-:W-:Y:S01]  /*13b50*/  ISETP.GE.AND P1, PT, R13, R2, PT ;  /* 0x000000020d00720c */ /* 0x000fe20003f26270 */
[C---:B------:R-:W-:Y:S01]  /*13b60*/  VIADD R13, R48.reuse, 0xffffffe9 ;  /* 0xffffffe9300d7836 */ /* 0x040fe20000000000 */
[----:B------:R-:W-:Y:S01]  /*13b70*/  FSEL R171, R5, -INF , !P2 ;  /* 0xff80000005ab7808 */ /* 0x000fe20005000000 */
[----:B------:R-:W-:Y:S01]  /*13b80*/  VIADD R5, R48, 0xffffffd8 ;  /* 0xffffffd830057836 */ /* 0x000fe20000000000 */
[----:B------:R-:W-:-:S02]  /*13b90*/  FMNMX3.FTZ R4, R4, R229, R227, !PT ;  /* 0x000000e504047276 */ /* 0x000fc400078100e3 */
[----:B------:R-:W-:Y:S02]  /*13ba0*/  FMNMX3.FTZ R6, R6, R49, R45, !PT ;  /* 0x0000003106067276 */ /* 0x000fe4000781002d */
[----:B------:R-:W-:Y:S01]  /*13bb0*/  FSEL R183, R7, -INF , !P1 ;  /* 0xff80000007b77808 */ /* 0x000fe20004800000 */
[----:B------:R-:W-:Y:S01]  /*13bc0*/  VIADD R7, R48, 0xffffffd9 ;  /* 0xffffffd930077836 */ /* 0x000fe20000000000 */
[----:B------:R-:W-:Y:S02]  /*13bd0*/  ISETP.GE.AND P1, PT, R9, R2, PT ;  /* 0x000000020900720c */ /* 0x000fe40003f26270 */
[----:B------:R-:W-:Y:S02]  /*13be0*/  FSEL R191, R112, -INF , !P4 ;  /* 0xff80000070bf7808 */ /* 0x000fe40006000000 */
[----:B------:R-:W-:Y:S02]  /*13bf0*/  FSEL R181, R114, -INF , !P3 ;  /* 0xff80000072b57808 */ /* 0x000fe40005800000 */
[----:B------:R-:W-:-:S02]  /*13c00*/  ISETP.GE.AND P4, PT, R5, R0, PT ;  /* 0x000000000500720c */ /* 0x000fc40003f86270 */
[----:B------:R-:W-:Y:S01]  /*13c10*/  ISETP.GE.AND P3, PT, R5, R2, PT ;  /* 0x000000020500720c */ /* 0x000fe20003f66270 */
[C---:B------:R-:W-:Y:S01]  /*13c20*/  VIADD R5, R48.reuse, 0xffffffe0 ;  /* 0xffffffe030057836 */ /* 0x040fe20000000000 */
[-C--:B------:R-:W-:Y:S01]  /*13c30*/  ISETP.GE.AND P2, PT, R9, R0.reuse, PT ;  /* 0x000000000900720c */ /* 0x080fe20003f46270 */
[----:B------:R-:W-:Y:S01]  /*13c40*/  VIADD R9, R48, 0xfffffff1 ;  /* 0xfffffff130097836 */ /* 0x000fe20000000000 */
[----:B------:R-:W-:Y:S02]  /*13c50*/  FMNMX3.FTZ R4, R4, R225, R215, !PT ;  /* 0x000000e104047276 */ /* 0x000fe400078100d7 */
[----:B------:R-:W-:Y:S02]  /*13c60*/  FMNMX3.FTZ R6, R6, R39, R47, !PT ;  /* 0x0000002706067276 */ /* 0x000fe4000781002f */
[----:B------:R-:W-:Y:S02]  /*13c70*/  FSEL R177, R115, -INF , !P1 ;  /* 0xff80000073b17808 */ /* 0x000fe40004800000 */
[----:B------:R-:W-:-:S02]  /*13c80*/  ISETP.GE.AND P1, PT, R7, R0, PT ;  /* 0x000000000700720c */ /* 0x000fc40003f26270 */
[----:B------:R-:W-:Y:S02]  /*13c90*/  FSEL R189, R113, -INF , !P2 ;  /* 0xff80000071bd7808 */ /* 0x000fe40005000000 */
[----:B------:R-:W-:Y:S01]  /*13ca0*/  FMNMX3.FTZ R4, R4, R169, R207, !PT ;  /* 0x000000a904047276 */ /* 0x000fe200078100cf */
[----:B------:R-:W-:Y:S01]  /*13cb0*/  LDSM.16.MT88.4 R112, [R133+0x4000] ;  /* 0x004000008570783b */ /* 0x000fe20000004200 */
[----:B------:R-:W-:Y:S02]  /*13cc0*/  FMNMX3.FTZ R6, R6, R27, R43, !PT ;  /* 0x0000001b06067276 */ /* 0x000fe4000781002b */
[----:B------:R-:W-:Y:S02]  /*13cd0*/  ISETP.GE.AND P2, PT, R5, R0, PT ;  /* 0x000000000500720c */ /* 0x000fe40003f46270 */
[----:B------:R-:W-:Y:S02]  /*13ce0*/  FSEL R185, R109, -INF , !P1 ;  /* 0xff8000006db97808 */ /* 0x000fe40004800000 */
        /* <DEDUP_REMOVED lines=9> */
[----:B------:R-:W-:Y:S02]  /*13d80*/  ISETP.GE.AND P1, PT, R13, R0, PT ;  /* 0x000000000d00720c */ /* 0x000fe40003f26270 */
[----:B------:R-:W-:Y:S01]  /*13d90*/  ISETP.GE.AND P5, PT, R7, R2, PT ;  /* 0x000000020700720c */ /* 0x000fe20003fa6270 */
[----:B------:R-:W-:Y:S01]  /*13da0*/  VIADD R7, R48, 0xfffffff8 ;  /* 0xfffffff830077836 */ /* 0x000fe20000000000 */
[----:B------:R-:W-:Y:S02]  /*13db0*/  FSEL R163, R100, -INF , !P2 ;  /* 0xff80000064a37808 */ /* 0x000fe40005000000 */
[----:B------:R-:W-:-:S02]  /*13dc0*/  ISETP.GE.AND P2, PT, R11, R0, PT ;  /* 0x000000000b00720c */ /* 0x000fc40003f46270 */
[----:B------:R-:W-:Y:S02]  /*13dd0*/  FSEL R175, R110, -INF , !P3 ;  /* 0xff8000006eaf7808 */ /* 0x000fe40005800000 */
[----:B------:R-:W-:Y:S02]  /*13de0*/  FMNMX3.FTZ R4, R4, R185, R167, !PT ;  /* 0x000000b904047276 */ /* 0x000fe400078100a7 */
[----:B------:R-:W-:Y:S02]  /*13df0*/  FMNMX3.FTZ R6, R6, R219, R195, !PT ;  /* 0x000000db06067276 */ /* 0x000fe400078100c3 */
[----:B------:R-:W-:Y:S01]  /*13e00*/  ISETP.GE.AND P3, PT, R5, R2, PT ;  /* 0x000000020500720c */ /* 0x000fe20003f66270 */
[----:B------:R-:W-:Y:S01]  /*13e10*/  VIADD R5, R48, 0xfffffff9 ;  /* 0xfffffff930057836 */ /* 0x000fe20000000000 */
[----:B------:R-:W-:Y:S02]  /*13e20*/  FSEL R161, R101, -INF , !P1 ;  /* 0xff80000065a17808 */ /* 0x000fe40004800000 */
[----:B------:R-:W-:-:S02]  /*13e30*/  ISETP.GE.AND P1, PT, R9, R0, PT ;  /* 0x000000000900720c */ /* 0x000fc40003f26270 */
[----:B------:R-:W-:Y:S02]  /*13e40*/  FSEL R151, R96, -INF , !P2 ;  /* 0xff80000060977808 */ /* 0x000fe40005000000 */
[-C--:B------:R-:W-:Y:S02]  /*13e50*/  ISETP.GE.AND P2, PT, R7, R0.reuse, PT ;  /* 0x000000000700720c */ /* 0x080fe40003f46270 */
        /* <DEDUP_REMOVED lines=9> */
[----:B------:R-:W-:Y:S01]  /*13ef0*/  FMNMX3.FTZ R4, R4, R149, R147, !PT ;  /* 0x0000009504047276 */ /* 0x000fe20007810093 */
[----:B------:R-:W-:Y:S01]  /*13f00*/  LDSM.16.MT88.4 R16, [R137+0xc800] ;  /* 0x00c800008910783b */ /* 0x000fe20000004200 */
[----:B------:R-:W-:-:S02]  /*13f10*/  FSEL R173, R111, -INF , !P5 ;  /* 0xff8000006fad7808 */ /* 0x000fc40006800000 */
[----:B------:R-:W-:Y:S01]  /*13f20*/  ISETP.GE.AND P1, PT, R15, R2, PT ;  /* 0x000000020f00720c */ /* 0x000fe20003f26270 */
[----:B------:R-:W-:Y:S01]  /*13f30*/  LDSM.16.MT88.4 R108, [R137+0x10000] ;  /* 0x01000000896c783b */ /* 0x000fe20000004200 */
[----:B------:R-:W-:Y:S02]  /*13f40*/  FSEL R159, R106, -INF , !P3 ;  /* 0xff8000006a9f7808 */ /* 0x000fe40005800000 */
[----:B------:R-:W-:Y:S02]  /*13f50*/  FMNMX3.FTZ R6, R6, R177, R175, !PT ;  /* 0x000000b106067276 */ /* 0x000fe400078100af */
[----:B------:R-:W-:Y:S02]  /*13f60*/  FMNMX.FTZ R4, R145, R4, !PT ;  /* 0x0000000491047209 */ /* 0x000fe40007810000 */
[-C--:B------:R-:W-:Y:S02]  /*13f70*/  ISETP.GE.AND P5, PT, R13, R2.reuse, PT ;  /* 0x000000020d00720c */ /* 0x080fe40003fa6270 */
[----:B------:R-:W-:Y:S01]  /*13f80*/  ISETP.GE.AND P4, PT, R11, R2, PT ;  /* 0x000000020b00720c */ /* 0x000fe20003f86270 */
[----:B------:R-:W-:Y:S01]  /*13f90*/  LDSM.16.MT88.4 R12, [R133+0x800] ;  /* 0x00080000850c783b */ /* 0x000fe20000004200 */
[----:B------:R-:W-:-:S02]  /*13fa0*/  FSEL R157, R107, -INF , !P2 ;  /* 0xff8000006b9d7808 */ /* 0x000fc40005000000 */
[----:B------:R-:W-:Y:S01]  /*13fb0*/  FSEL R155, R102, -INF , !P1 ;  /* 0xff800000669b7808 */ /* 0x000fe20004800000 */
[----:B------:R-:W2:Y:S01]  /*13fc0*/  SHFL.BFLY PT, R11, R4, 0x2, 0x1f ;  /* 0x0c401f00040b7f89 */ /* 0x000ea200000e0000 */
[----:B------:R-:W-:Y:S02]  /*13fd0*/  FMNMX3.FTZ R6, R6, R173, R159, !PT ;  /* 0x000000ad06067276 */ /* 0x000fe4000781009f */
[-C--:B------:R-:W-:Y:S02]  /*13fe0*/  ISETP.GE.AND P3, PT, R9, R2.reuse, PT ;  /* 0x000000020900720c */ /* 0x080fe40003f66270 */
[----:B------:R-:W-:Y:S02]  /*13ff0*/  ISETP.GE.AND P2, PT, R7, R2, PT ;  /* 0x000000020700720c */ /* 0x000fe40003f46270 */
[----:B------:R-:W-:Y:S02]  /*14000*/  FSEL R153, R103, -INF , !P5 ;  /* 0xff80000067997808 */ /* 0x000fe40006800000 */
[----:B------:R-:W-:Y:S01]  /*14010*/  FSEL R143, R98, -INF , !P4 ;  /* 0xff800000628f7808 */ /* 0x000fe20006000000 */
[----:B------:R-:W-:Y:S01]  /*14020*/  LDSM.16.MT88.4 R100, [R200+0x10000] ;  /* 0x01000000c864783b */ /* 0x000fe20000004200 */
[----:B------:R-:W-:-:S02]  /*14030*/  FMNMX3.FTZ R6, R6, R157, R155, !PT ;  /* 0x0000009d06067276 */ /* 0x000fc4000781009b */
[----:B------:R-:W-:Y:S02]  /*14040*/  ISETP.GE.AND P1, PT, R5, R2, PT ;  /* 0x000000020500720c */ /* 0x000fe40003f26270 */
[----:B------:R-:W-:Y:S02]  /*14050*/  FSEL R141, R99, -INF , !P3 ;  /* 0xff800000638d7808 */ /* 0x000fe40005800000 */
[----:B------:R-:W-:Y:S02]  /*14060*/  FSEL R139, R94, -INF , !P2 ;  /* 0xff8000005e8b7808 */ /* 0x000fe40005000000 */
[----:B------:R-:W-:Y:S02]  /*14070*/  FMNMX3.FTZ R6, R6, R153, R143, !PT ;  /* 0x0000009906067276 */ /* 0x000fe4000781008f */
[----:B------:R-:W-:Y:S02]  /*14080*/  FSEL R135, R95, -INF , !P1 ;  /* 0xff8000005f877808 */ /* 0x000fe40004800000 */
[----:B------:R-:W-:Y:S01]  /*14090*/  FMNMX3.FTZ R6, R6, R141, R139, !PT ;  /* 0x0000008d06067276 */ /* 0x000fe2000781008b */
[----:B------:R-:W-:Y:S01]  /*140a0*/  LDSM.16.MT88.4 R92, [R29] ;  /* 0x000000001d5c783b */ /* 0x000fe20000004200 */
[----:B--2---:R-:W-:-:S02]  /*140b0*/  FMNMX.FTZ R11, R4, R11, !PT ;  /* 0x0000000b040b7209 */ /* 0x004fc40007810000 */
[----:B------:R-:W-:-:S03]  /*140c0*/  FMNMX.FTZ R6, R135, R6, !PT ;  /* 0x0000000687067209 */ /* 0x000fc60007810000 */
[----:B------:R-:W2:Y:S04]  /*140d0*/  SHFL.BFLY PT, R132, R11, 0x1, 0x1f ;  /* 0x0c201f000b847f89 */ /* 0x000ea800000e0000 */
[----:B------:R-:W3:Y:S01]  /*140e0*/  SHFL.BFLY PT, R5, R6, 0x2, 0x1f ;  /* 0x0c401f0006057f89 */ /* 0x000ee200000e0000 */
[----:B--2---:R-:W-:-:S03]  /*140f0*/  FMNMX.FTZ R132, R11, R132, !PT ;  /* 0x000000840b847209 */ /* 0x004fc60007810000 */
[----:B------:R-:W-:Y:S01]  /*14100*/  LDSM.16.MT88.4 R8, [R200+0xc800] ;  /* 0x00c80000c808783b */ /* 0x000fe20000004200 */
[----:B---3--:R-:W-:Y:S01]  /*14110*/  FMNMX.FTZ R5, R6, R5, !PT ;  /* 0x0000000506057209 */ /* 0x008fe20007810000 */
[C---:B-1----:R-:W-:Y:S01]  /*14120*/  FMUL.FTZ R138, R132.reuse, UR4 ;  /* 0x00000004848a7c20 */ /* 0x042fe20008410000 */
[----:B------:R-:W-:-:S03]  /*14130*/  FSETP.NEU.FTZ.AND P1, PT, R132, -INF , PT ;  /* 0xff8000008400780b */ /* 0x000fc60003f3d000 */
[----:B------:R-:W1:Y:S01]  /*14140*/  SHFL.BFLY PT, R4, R5, 0x1, 0x1f ;  /* 0x0c201f0005047f89 */ /* 0x000e6200000e0000 */
        /* <DEDUP_REMOVED lines=19> */
[----:B-1----:R-:W-:Y:S01]  /*14280*/  FMNMX.FTZ R3, R5, R4, !PT ;  /* 0x0000000405037209 */ /* 0x002fe20007810000 */
[--C-:B------:R-:W-:Y:S01]  /*14290*/  FFMA.FTZ R154, R167, UR4, -R138.reuse ;  /* 0x00000004a79a7c23 */ /* 0x100fe2000801088a */
[----:B------:R-:W-:Y:S01]  /*142a0*/  LDSM.16.MT88.4 R4, [R29+0x4000] ;  /* 0x004000001d04783b */ /* 0x000fe20000004200 */
[--C-:B------:R-:W-:Y:S01]  /*142b0*/  FFMA.FTZ R165, R165, UR4, -R138.reuse ;  /* 0x00000004a5a57c23 */ /* 0x100fe2000801088a */
[C---:B------:R-:W-:Y:S01]  /*142c0*/  FSETP.NEU.FTZ.AND P1, PT, R3.reuse, -INF , PT ;  /* 0xff8000000300780b */ /* 0x040fe20003f3d000 */
[----:B------:R-:W-:Y:S01]  /*142d0*/  FMUL.FTZ R136, R3, UR4 ;  /* 0x0000000403887c20 */ /* 0x000fe20008410000 */
[----:B------:R-:W-:Y:S01]  /*142e0*/  MUFU.EX2 R58, R58 ;  /* 0x0000003a003a7308 */ /* 0x000fe20000000800 */
[--C-:B------:R-:W-:Y:S01]  /*142f0*/  FFMA.FTZ R156, R163, UR4, -R138.reuse ;  /* 0x00000004a39c7c23 */ /* 0x100fe2000801088a */
[----:B------:R-:W-:Y:S01]  /*14300*/  FFMA.FTZ R161, R161, UR4, -R138 ;  /* 0x00000004a1a17c23 */ /* 0x000fe2000801088a */
[----:B------:R-:W-:Y:S01]  /*14310*/  IMAD.MOV.U32 R215, RZ, RZ, -0x1 ;  /* 0xffffffffffd77424 */ /* 0x000fe200078e00ff */
[----:B------:R-:W-:-:S02]  /*14320*/  FSEL R136, R136, RZ, P1 ;  /* 0x000000ff88887208 */ /* 0x000fc40000800000 */
[----:B--2---:R-:W-:Y:S02]  /*14330*/  F2FP.BF16.F32.PACK_AB R116, R64, R65 ;  /* 0x000000414074723e */ /* 0x004fe400000010ff */
[----:B------:R-:W1:Y:S01]  /*14340*/  MUFU.EX2 R61, R61 ;  /* 0x0000003d003d7308 */ /* 0x000e620000000800 */
[--C-:B------:R-:W-:Y:S01]  /*14350*/  FFMA.FTZ R66, R59, UR4, -R136.reuse ;  /* 0x000000043b427c23 */ /* 0x100fe20008010888 */
[--C-:B------:R-:W-:Y:S01]  /*14360*/  FFMA.FTZ R60, R69, UR4, -R136.reuse ;  /* 0x00000004453c7c23 */ /* 0x100fe20008010888 */
[--C-:B------:R-:W-:Y:S01]  /*14370*/  FFMA.FTZ R59, R71, UR4, -R136.reuse ;  /* 0x00000004473b7c23 */ /* 0x100fe20008010888 */
[--C-:B------:R-:W-:Y:S01]  /*14380*/  FFMA.FTZ R67, R67, UR4, -R136.reuse ;  /* 0x0000000443437c23 */ /* 0x100fe20008010888 */
[----:B------:R-:W2:Y:S01]  /*14390*/  LDSM.16.MT88.4 R68, [R200+0xc000] ;  /* 0x00c00000c844783b */ /* 0x000ea20000004200 */
[--C-:B------:R-:W-:Y:S01]  /*143a0*/  FFMA.FTZ R55, R51, UR4, -R136.reuse ;  /* 0x0000000433377c23 */ /* 0x100fe20008010888 */
[--C-:B------:R-:W-:Y:S01]  /*143b0*/  FFMA.FTZ R54, R49, UR4, -R136.reuse ;  /* 0x0000000431367c23 */ /* 0x100fe20008010888 */
[----:B------:R-:W-:Y:S01]  /*143c0*/  MUFU.EX2 R66, R66 ;  /* 0x0000004200427308 */ /* 0x000fe20000000800 */
[--C-:B------:R-:W-:Y:S01]  /*143d0*/  FFMA.FTZ R51, R45, UR4, -R136.reuse ;  /* 0x000000042d337c23 */ /* 0x100fe20008010888 */
[----:B------:R-:W-:Y:S01]  /*143e0*/  FFMA.FTZ R50, R39, UR4, -R136 ;  /* 0x0000000427327c23 */ /* 0x000fe20008010888 */
[--C-:B------:R-:W-:Y:S01]  /*143f0*/  FFMA.FTZ R49, R37, UR4, -R138.reuse ;  /* 0x0000000425317c23 */ /* 0x100fe2000801088a */
[----:B------:R-:W-:Y:S01]  /*14400*/  FFMA.FTZ R45, R33, UR4, -R138 ;  /* 0x00000004212d7c23 */ /* 0x000fe2000801088a */
[----:B------:R-:W-:Y:S01]  /*14410*/  LDSM.16.MT88.4 R36, [R200+0x10800] ;  /* 0x01080000c824783b */ /* 0x000fe20000004200 */
[--C-:B------:R-:W-:Y:S01]  /*14420*/  FFMA.FTZ R47, R47, UR4, -R136.reuse ;  /* 0x000000042f2f7c23 */ /* 0x100fe20008010888 */
[--C-:B------:R-:W-:Y:S01]  /*14430*/  FFMA.FTZ R46, R27, UR4, -R136.reuse ;  /* 0x000000041b2e7c23 */ /* 0x100fe20008010888 */
[----:B------:R-:W3:Y:S01]  /*14440*/  MUFU.EX2 R67, R67 ;  /* 0x0000004300437308 */ /* 0x000ee20000000800 */
        /* <DEDUP_REMOVED lines=15> */
[----:B------:R-:W1:Y:S01]  /*14540*/  MUFU.EX2 R59, R59 ;  /* 0x0000003b003b7308 */ /* 0x000e620000000800 */
[----:B---3--:R-:W-:Y:S01]  /*14550*/  F2FP.BF16.F32.PACK_AB R117, R66, R67 ;  /* 0x000000434275723e */ /* 0x008fe200000010ff */
[--C-:B------:R-:W-:Y:S01]  /*14560*/  FFMA.FTZ R158, R159, UR4, -R136.reuse ;  /* 0x000000049f9e7c23 */ /* 0x100fe20008010888 */
[--C-:B------:R-:W-:Y:S01]  /*14570*/  FFMA.FTZ R157, R157, UR4, -R136.reuse ;  /* 0x000000049d9d7c23 */ /* 0x100fe20008010888 */
[--C-:B------:R-:W-:Y:S01]  /*14580*/  FFMA.FTZ R155, R155, UR4, -R136.reuse ;  /* 0x000000049b9b7c23 */ /* 0x100fe20008010888 */
[--C-:B------:R-:W-:Y:S01]  /*14590*/  FFMA.FTZ R160, R153, UR4, -R136.reuse ;  /* 0x0000000499a07c23 */ /* 0x100fe20008010888 */
[----:B------:R-:W-:Y:S01]  /*145a0*/  FFMA.FTZ R139, R139, UR4, -R136 ;  /* 0x000000048b8b7c23 */ /* 0x000fe20008010888 */
[----:B------:R-:W-:Y:S01]  /*145b0*/  FADD.FTZ R65, R65, R64 ;  /* 0x0000004041417221 */ /* 0x000fe20000010000 */
[----:B------:R-:W-:Y:S01]  /*145c0*/  MUFU.EX2 R57, R57 ;  /* 0x0000003900397308 */ /* 0x000fe20000000800 */
[----:B------:R-:W-:-:S07]  /*145d0*/  FADD.FTZ R67, R67, R66 ;  /* 0x0000004243437221 */ /* 0x000fce0000010000 */
[----:B------:R-:W3:Y:S01]  /*145e0*/  MUFU.EX2 R56, R56 ;  /* 0x0000003800387308 */ /* 0x000ee20000000800 */
[----:B-1----:R-:W-:-:S07]  /*145f0*/  F2FP.BF16.F32.PACK_AB R119, R59, R60 ;  /* 0x0000003c3b77723e */ /* 0x002fce00000010ff */
[----:B------:R-:W-:Y:S01]  /*14600*/  MUFU.EX2 R53, R53 ;  /* 0x0000003500357308 */ /* 0x000fe20000000800 */
[C---:B--2---:R-:W-:Y:S07]  /*14610*/  HMMA.16816.F32.BF16 R128, R116.reuse, R68, RZ ;  /* 0x000000447480723c */ /* 0x044fee00000418ff */
        /* <DEDUP_REMOVED lines=8> */
[----:B------:R-:W2:Y:S01]  /*146a0*/  MUFU.EX2 R50, R50 ;  /* 0x0000003200327308 */ /* 0x000ea20000000800 */
[C---:B------:R-:W-:Y:S07]  /*146b0*/  HMMA.16816.F32.BF16 R88, R116.reuse, R92, RZ ;  /* 0x0000005c7458723c */ /* 0x040fee00000418ff */
[----:B------:R-:W-:Y:S01]  /*146c0*/  MUFU.EX2 R49, R49 ;  /* 0x0000003100317308 */ /* 0x000fe20000000800 */
[C---:B------:R-:W-:Y:S07]  /*146d0*/  HMMA.16816.F32.BF16 R96, R116.reuse, R100, RZ ;  /* 0x000000647460723c */ /* 0x040fee00000418ff */
[----:B------:R-:W4:Y:S01]  /*146e0*/  MUFU.EX2 R48, R48 ;  /* 0x0000003000307308 */ /* 0x000f220000000800 */
        /* <DEDUP_REMOVED lines=16> */
[----:B-1----:R-:W-:-:S04]  /*147f0*/  F2FP.BF16.F32.PACK_AB R5, R54, R55 ;  /* 0x000000373605723e */ /* 0x002fc800000010ff */
[----:B------:R-:W1:Y:S01]  /*14800*/  MUFU.EX2 R40, R40 ;  /* 0x0000002800287308 */ /* 0x000e620000000800 */
[----:B------:R-:W-:Y:S01]  /*14810*/  HMMA.16816.F32.BF16 R116, R116, R6, RZ ;  /* 0x000000067474723c */ /* 0x000fe200000418ff */
[----:B------:R-:W-:Y:S02]  /*14820*/  F2FP.BF16.F32.PACK_AB R6, R52, R53 ;  /* 0x000000353406723e */ /* 0x000fe400000010ff */
[----:B--2---:R-:W-:-:S04]  /*14830*/  F2FP.BF16.F32.PACK_AB R7, R50, R51 ;  /* 0x000000333207723e */ /* 0x004fc800000010ff */
        /* <DEDUP_REMOVED lines=35> */
[C---:B------:R-:W-:Y:S01]  /*14a70*/  HMMA.16816.F32.BF16 R100, R4.reuse, R38, R100 ;  /* 0x000000260464723c */ /* 0x040fe20000041864 */
[--C-:B------:R-:W-:Y:S01]  /*14a80*/  FFMA.FTZ R38, R31, UR4, -R136.reuse ;  /* 0x000000041f267c23 */ /* 0x100fe20008010888 */
[--C-:B------:R-:W-:Y:S01]  /*14a90*/  FFMA.FTZ R39, R223, UR4, -R136.reuse ;  /* 0x00000004df277c23 */ /* 0x100fe20008010888 */
[----:B------:R-:W-:Y:S01]  /*14aa0*/  FFMA.FTZ R31, R221, UR4, -R136 ;  /* 0x00000004dd1f7c23 */ /* 0x000fe20008010888 */
[----:B------:R-:W-:Y:S01]  /*14ab0*/  FFMA.FTZ R221, R145, UR4, -R138 ;  /* 0x0000000491dd7c23 */ /* 0x000fe2000801088a */
[----:B------:R-:W-:Y:S03]  /*14ac0*/  MUFU.EX2 R37, R37 ;  /* 0x0000002500257308 */ /* 0x000fe60000000800 */
[C---:B------:R-:W-:Y:S05]  /*14ad0*/  HMMA.16816.F32.BF16 R124, R4.reuse, R32, R124 ;  /* 0x00000020047c723c */ /* 0x040fea000004187c */
[----:B------:R-:W-:Y:S03]  /*14ae0*/  MUFU.EX2 R36, R36 ;  /* 0x0000002400247308 */ /* 0x000fe60000000800 */
[----:B------:R-:W-:Y:S01]  /*14af0*/  HMMA.16816.F32.BF16 R112, R4, R34, R112 ;  /* 0x000000220470723c */ /* 0x000fe20000041870 */
[----:B----4-:R-:W-:Y:S01]  /*14b00*/  F2FP.BF16.F32.PACK_AB R4, R48, R49 ;  /* 0x000000313004723e */ /* 0x010fe200000010ff */
[----:B------:R-:W-:Y:S01]  /*14b10*/  LDSM.16.MT88.4 R32, [R133+0x5000] ;  /* 0x005000008520783b */ /* 0x000fe20000004200 */
[----:B-----5:R-:W-:-:S02]  /*14b20*/  F2FP.BF16.F32.PACK_AB R5, R46, R47 ;  /* 0x0000002f2e05723e */ /* 0x020fc400000010ff */
[----:B------:R-:W-:Y:S01]  /*14b30*/  F2FP.BF16.F32.PACK_AB R6, R44, R45 ;  /* 0x0000002d2c06723e */ /* 0x000fe200000010ff */
[----:B------:R-:W-:Y:S01]  /*14b40*/  MUFU.EX2 R39, R39 ;  /* 0x0000002700277308 */ /* 0x000fe20000000800 */
[----:B------:R-:W-:-:S07]  /*14b50*/  F2FP.BF16.F32.PACK_AB R7, R42, R43 ;  /* 0x0000002b2a07723e */ /* 0x000fce00000010ff */
[C---:B-1----:R-:W-:Y:S01]  /*14b60*/  HMMA.16816.F32.BF16 R104, R4.reuse, R12, R104 ;  /* 0x0000000c0468723c */ /* 0x042fe20000041868 */
[----:B------:R-:W1:Y:S07]  /*14b70*/  MUFU.EX2 R38, R38 ;  /* 0x0000002600267308 */ /* 0x000e6e0000000800 */
[C---:B------:R-:W-:Y:S01]  /*14b80*/  HMMA.16816.F32.BF16 R108, R4.reuse, R14, R108 ;  /* 0x0000000e046c723c */ /* 0x040fe2000004186c */
[----:B------:R-:W4:Y:S01]  /*14b90*/  LDSM.16.MT88.4 R12, [R200+0x11000] ;  /* 0x01100000c80c783b */ /* 0x000f220000004200 */
[----:B------:R-:W5:Y:S06]  /*14ba0*/  MUFU.EX2 R31, R31 ;  /* 0x0000001f001f7308 */ /* 0x000f6c0000000800 */
        /* <DEDUP_REMOVED lines=33> */
[----:B-----5:R-:W-:-:S07]  /*14dc0*/  F2FP.BF16.F32.PACK_AB R7, R30, R31 ;  /* 0x0000001f1e07723e */ /* 0x020fce00000010ff */
        /* <DEDUP_REMOVED lines=212> */
[----:B------:R-:W-:-:S04]  /*15b10*/  UISETP.NE.U32.AND UP0, UPT, UR12, URZ, UPT ;  /* 0x000000ff0c00728c */ /* 0x000fc8000bf05070 */
        /* <DEDUP_REMOVED lines=13> */
[----:B------:R-:W-:Y:S02]  /*15bf0*/  LOP3.LUT R10, R10, R5, RZ, 0x3c, !PT ;  /* 0x000000050a0a7212 */ /* 0x000fe400078e3cff */
[----:B------:R-:W-:Y:S02]  /*15c00*/  ISETP.GE.AND P4, PT, R6, RZ, PT ;  /* 0x000000ff0600720c */ /* 0x000fe40003f86270 */
        /* <DEDUP_REMOVED lines=22> */
[----:B------:R-:W-:Y:S02]  /*15d70*/  ISETP.NE.AND P1, PT, R5, RZ, PT ;  /* 0x000000ff0500720c */ /* 0x000fe40003f25270 */
[----:B------:R-:W-:-:S07]  /*15d80*/  LOP3.LUT R7, RZ, R5, RZ, 0x33, !PT ;  /* 0x00000005ff077212 */ /* 0x000fce00078e33ff */
        /* <DEDUP_REMOVED lines=14> */
[C---:B------:R-:W-:Y:S01]  /*15e70*/  IMAD R5, R6.reuse, UR11, R5 ;  /* 0x0000000b06057c24 */ /* 0x040fe2000f8e0205 */
[----:B----4-:R-:W-:Y:S01]  /*15e80*/  IADD3 R4, PT, PT, R9, -R4, RZ ;  /* 0x8000000409047210 */ /* 0x010fe20007ffe0ff */
[----:B------:R-:W-:-:S03]  /*15e90*/  IMAD.WIDE.U32 R8, R6, UR10, RZ ;  /* 0x0000000a06087c25 */ /* 0x000fc6000f8e00ff */
[----:B------:R-:W-:Y:S01]  /*15ea0*/  SHF.R.S32.HI R6, RZ, 0x1f, R4 ;  /* 0x0000001fff067819 */ /* 0x000fe20000011404 */
[----:B------:R-:W-:-:S04]  /*15eb0*/  IMAD.IADD R9, R9, 0x1, R5 ;  /* 0x0000000109097824 */ /* 0x000fc800078e0205 */
[----:B---3--:R-:W-:Y:S02]  /*15ec0*/  IMAD R5, R6, UR8, RZ ;  /* 0x0000000806057c24 */ /* 0x008fe4000f8e02ff */
[----:B------:R-:W-:-:S04]  /*15ed0*/  IMAD.WIDE.U32 R8, R4, UR8, R8 ;  /* 0x0000000804087c25 */ /* 0x000fc8000f8e0008 */
[----:B------:R-:W-:Y:S01]  /*15ee0*/  IMAD R5, R4, UR9, R5 ;  /* 0x0000000904057c24 */ /* 0x000fe2000f8e0205 */
[----:B------:R-:W-:-:S04]  /*15ef0*/  LEA R208, P1, R8, R208, 0x1 ;  /* 0x000000d008d07211 */ /* 0x000fc800078208ff */
[----:B------:R-:W-:-:S04]  /*15f00*/  IADD3 R5, PT, PT, R9, R5, RZ ;  /* 0x0000000509057210 */ /* 0x000fc80007ffe0ff */
[----:B------:R-:W-:Y:S01]  /*15f10*/  LEA.HI.X R209, R8, R209, R5, 0x1, P1 ;  /* 0x000000d108d17211 */ /* 0x000fe200008f0c05 */
[----:B------:R-:W-:Y:S06]  /*15f20*/  BRA `(.L_x_2293) ;  /* 0x0000000000207947 */ /* 0x000fec0003800000 */
.L_x_2292:
[----:B------:R-:W1:Y:S01]  /*15f30*/  LDCU UR4, c[0x0][0x3c0] ;  /* 0x00007800ff0477ac */ /* 0x000e620008000800 */
[----:B------:R-:W-:Y:S02]  /*15f40*/  UMOV UR8, URZ ;  /* 0x000000ff00087c82 */ /* 0x000fe40008000000 */
[----:B------:R-:W-:Y:S01]  /*15f50*/  IADD3 R5, P1, PT, RZ, -UR8, RZ ;  /* 0x80000008ff057c10 */ /* 0x000fe2000ff3e0ff */
[----:B-1----:R-:W-:-:S06]  /*15f60*/  USHF.L.U32 UR4, UR4, 0x7, URZ ;  /* 0x0000000704047899 */ /* 0x002fcc00080006ff */
[----:B------:R-:W-:-:S05]  /*15f70*/  IMAD.X R4, RZ, RZ, ~UR4, P1 ;  /* 0x80000004ff047e24 */ /* 0x000fca00088e06ff */
[----:B------:R-:W-:-:S04]  /*15f80*/  SHF.R.S64 R5, R5, 0x1f, R4 ;  /* 0x0000001f05057819 */ /* 0x000fc80000001004 */
[----:B------:R-:W-:-:S04]  /*15f90*/  IADD3 R208, P1, PT, R5, R208, RZ ;  /* 0x000000d005d07210 */ /* 0x000fc80007f3e0ff */
[----:B------:R-:W-:-:S09]  /*15fa0*/  LEA.HI.X.SX32 R209, R4, R209, 0x1, P1 ;  /* 0x000000d104d17211 */ /* 0x000fd200008f0eff */
.L_x_2293:
[----:B------:R-:W1:Y:S01]  /*15fb0*/  LDCU.64 UR8, c[0x0][0x3c0] ;  /* 0x00007800ff0877ac */ /* 0x000e620008000a00 */
[----:B------:R-:W-:Y:S01]  /*15fc0*/  LOP3.LUT R4, R28, 0x1f8, RZ, 0xc0, !PT ;  /* 0x000001f81c047812 */ /* 0x000fe200078ec0ff */
[----:B------:R-:W-:Y:S01]  /*15fd0*/  IMAD.MOV.U32 R154, RZ, RZ, 0x20 ;  /* 0x00000020ff9a7424 */ /* 0x000fe200078e00ff */
[----:B------:R-:W-:Y:S01]  /*15fe0*/  LOP3.LUT P2, RZ, R197, 0x2, RZ, 0xc0, !PT ;  /* 0x00000002c5ff7812 */ /* 0x000fe2000784c0ff */
[----:B------:R-:W-:Y:S01]  /*15ff0*/  VIADD R63, R134, UR5 ;  /* 0x00000005863f7c36 */ /* 0x000fe20008000000 */
[----:B------:R-:W-:Y:S01]  /*16000*/  LOP3.LUT R5, R4, 0x38, R197, 0x78, !PT ;  /* 0x0000003804057812 */ /* 0x000fe200078e78c5 */
[----:B------:R-:W-:Y:S01]  /*16010*/  IMAD.IADD R135, R201, 0x1, R152 ;  /* 0x00000001c9877824 */ /* 0x000fe200078e0298 */
[----:B------:R-:W-:Y:S02]  /*16020*/  SEL R154, R154, 0xffffffe0, !P2 ;  /* 0xffffffe09a9a7807 */ /* 0x000fe40005000000 */
[----:B------:R-:W-:Y:S02]  /*16030*/  LOP3.LUT R28, R5, 0x1e00, R28, 0xf8, !PT ;  /* 0x00001e00051c7812 */ /* 0x000fe400078ef81c */
[----:B------:R-:W-:Y:S01]  /*16040*/  P2R R60, PR, RZ, 0x1 ;  /* 0x00000001ff3c7803 */ /* 0x000fe20000000000 */
[--C-:B------:R-:W-:Y:S01]  /*16050*/  IMAD.IADD R192, R201, 0x1, R154.reuse ;  /* 0x00000001c9c07824 */ /* 0x100fe200078e029a */
[----:B------:R-:W-:Y:S01]  /*16060*/  LEA R213, R28, UR5, 0x1 ;  /* 0x000000051cd57c11 */ /* 0x000fe2000f8e08ff */
[----:B------:R-:W-:-:S02]  /*16070*/  IMAD.IADD R133, R63, 0x1, R154 ;  /* 0x000000013f857824 */ /* 0x000fc400078e029a */
[----:B------:R-:W-:Y:S01]  /*16080*/  IMAD.IADD R63, R63, 0x1, R152 ;  /* 0x000000013f3f7824 */ /* 0x000fe200078e0298 */
        /* <DEDUP_REMOVED lines=66> */
[C---:B---3--:R-:W-:Y:S03]  /*164b0*/  HMMA.16816.F32.BF16 R48, R8.reuse, R64, R48 ;  /* 0x000000400830723c */ /* 0x048fe60000041830 */
[----:B------:R-:W0:Y:S05]  /*164c0*/  LDGDEPBAR ;  /* 0x00000000000079af */ /* 0x000e2a0000000000 */
        /* <DEDUP_REMOVED lines=73> */
[----:B------:R-:W-:Y:S07]  /*16960*/  LDSM.16.M88.4 R136, [R134+UR5+0x8800] ;  /* 0x008800058688783b */ /* 0x000fee0008000200 */
        /* <DEDUP_REMOVED lines=12> */
[----:B------:R-:W3:Y:S07]  /*16a30*/  LDSM.16.M88.4 R64, [R134+UR5+0xa800] ;  /* 0x00a800058640783b */ /* 0x000eee0008000200 */
[C---:B--2---:R-:W-:Y:S08]  /*16a40*/  HMMA.16816.F32.BF16 R40, R148.reuse, R8, R40 ;  /* 0x000000089428723c */ /* 0x044ff00000041828 */
[C---:B------:R-:W-:Y:S01]  /*16a50*/  HMMA.16816.F32.BF16 R36, R148.reuse, R10, R36 ;  /* 0x0000000a9424723c */ /* 0x040fe20000041824 */
[----:B------:R-:W2:Y:S07]  /*16a60*/  LDSM.16.M88.4 R8, [R133+0x9800] ;  /* 0x009800008508783b */ /* 0x000eae0000000200 */
[C---:B------:R-:W-:Y:S08]  /*16a70*/  HMMA.16816.F32.BF16 R48, R148.reuse, R136, R48 ;  /* 0x000000889430723c */ /* 0x040ff00000041830 */
[C---:B-1----:R-:W-:Y:S08]  /*16a80*/  HMMA.16816.F32.BF16 R24, R148.reuse, R4, R24 ;  /* 0x000000049418723c */ /* 0x042ff00000041818 */
[C---:B------:R-:W-:Y:S01]  /*16a90*/  HMMA.16816.F32.BF16 R20, R148.reuse, R6, R20 ;  /* 0x000000069414723c */ /* 0x040fe20000041814 */
[----:B------:R-:W1:Y:S07]  /*16aa0*/  LDSM.16.M88.4 R4, [R133+0xa000] ;  /* 0x00a000008504783b */ /* 0x000e6e0000000200 */
[C---:B---3--:R-:W-:Y:S08]  /*16ab0*/  HMMA.16816.F32.BF16 R16, R148.reuse, R64, R16 ;  /* 0x000000409410723c */ /* 0x048ff00000041810 */
[C---:B------:R-:W-:Y:S01]  /*16ac0*/  HMMA.16816.F32.BF16 R12, R148.reuse, R66, R12 ;  /* 0x00000042940c723c */ /* 0x040fe2000004180c */
[----:B------:R-:W3:Y:S07]  /*16ad0*/  LDSM.16.M88.4 R64, [R133+0xa800] ;  /* 0x00a800008540783b */ /* 0x000eee0000000200 */
[C---:B------:R-:W-:Y:S01]  /*16ae0*/  HMMA.16816.F32.BF16 R44, R148.reuse, R138, R44 ;  /* 0x0000008a942c723c */ /* 0x040fe2000004182c */
[----:B------:R-:W4:Y:S07]  /*16af0*/  LDSM.16.M88.4 R136, [R133+0x9000] ;  /* 0x009000008588783b */ /* 0x000f2e0000000200 */
[C---:B------:R-:W-:Y:S08]  /*16b00*/  HMMA.16816.F32.BF16 R32, R148.reuse, R160, R32 ;  /* 0x000000a09420723c */ /* 0x040ff00000041820 */
[C---:B------:R-:W-:Y:S01]  /*16b10*/  HMMA.16816.F32.BF16 R28, R148.reuse, R162, R28 ;  /* 0x000000a2941c723c */ /* 0x040fe2000004181c */
[----:B------:R-:W5:Y:S07]  /*16b20*/  LDSM.16.M88.4 R160, [R63+0x8000] ;  /* 0x008000003fa0783b */ /* 0x000f6e0000000200 */
[C---:B------:R-:W-:Y:S08]  /*16b30*/  HMMA.16816.F32.BF16 R180, R148.reuse, R156, R180 ;  /* 0x0000009c94b4723c */ /* 0x040ff000000418b4 */
[----:B------:R-:W-:Y:S01]  /*16b40*/  HMMA.16816.F32.BF16 R176, R148, R158, R176 ;  /* 0x0000009e94b0723c */ /* 0x000fe200000418b0 */
[----:B------:R-:W5:Y:S07]  /*16b50*/  LDSM.16.M88.4 R156, [R63+0x8800] ;  /* 0x008800003f9c783b */ /* 0x000f6e0000000200 */
[C---:B------:R-:W-:Y:S08]  /*16b60*/  HMMA.16816.F32.BF16 R56, R192.reuse, R144, R56 ;  /* 0x00000090c038723c */ /* 0x040ff00000041838 */
[C---:B------:R-:W-:Y:S01]  /*16b70*/  HMMA.16816.F32.BF16 R52, R192.reuse, R146, R52 ;  /* 0x00000092c034723c */ /* 0x040fe20000041834 */
[----:B------:R-:W-:Y:S07]  /*16b80*/  LDSM.16.M88.4 R144, [R63+0xa000] ;  /* 0x00a000003f90783b */ /* 0x000fee0000000200 */
[C---:B--2---:R-:W-:Y:S08]  /*16b90*/  HMMA.16816.F32.BF16 R32, R192.reuse, R8, R32 ;  /* 0x00000008c020723c */ /* 0x044ff00000041820 */
[C---:B------:R-:W-:Y:S01]  /*16ba0*/  HMMA.16816.F32.BF16 R28, R192.reuse, R10, R28 ;  /* 0x0000000ac01c723c */ /* 0x040fe2000004181c */
[----:B------:R-:W-:Y:S07]  /*16bb0*/  LDSM.16.M88.4 R8, [R196+0x2000] ;  /* 0x00200000c408783b */ /* 0x000fee0000000200 */
[C---:B-1----:R-:W-:Y:S08]  /*16bc0*/  HMMA.16816.F32.BF16 R24, R192.reuse, R4, R24 ;  /* 0x00000004c018723c */ /* 0x042ff00000041818 */
[C---:B------:R-:W-:Y:S01]  /*16bd0*/  HMMA.16816.F32.BF16 R20, R192.reuse, R6, R20 ;  /* 0x00000006c014723c */ /* 0x040fe20000041814 */
[----:B------:R-:W1:Y:S07]  /*16be0*/  LDSM.16.M88.4 R4, [R61+0x8000] ;  /* 0x008000003d04783b */ /* 0x000e6e0000000200 */
[C---:B---3--:R-:W-:Y:S08]  /*16bf0*/  HMMA.16816.F32.BF16 R16, R192.reuse, R64, R16 ;  /* 0x00000040c010723c */ /* 0x048ff00000041810 */
[----:B------:R-:W-:Y:S01]  /*16c00*/  HMMA.16816.F32.BF16 R12, R192, R66, R12 ;  /* 0x00000042c00c723c */ /* 0x000fe2000004180c */
[----:B------:R-:W2:Y:S07]  /*16c10*/  LDSM.16.M88.4 R64, [R63+0xb800] ;  /* 0x00b800003f40783b */ /* 0x000eae0000000200 */
[----:B------:R-:W-:Y:S08]  /*16c20*/  HMMA.16816.F32.BF16 R172, R148, R152, R172 ;  /* 0x0000009894ac723c */ /* 0x000ff000000418ac */
[C---:B----4-:R-:W-:Y:S08]  /*16c30*/  HMMA.16816.F32.BF16 R40, R192.reuse, R136, R40 ;  /* 0x00000088c028723c */ /* 0x050ff00000041828 */
[----:B------:R-:W-:Y:S01]  /*16c40*/  HMMA.16816.F32.BF16 R36, R192, R138, R36 ;  /* 0x0000008ac024723c */ /* 0x000fe20000041824 */
[----:B------:R-:W3:Y:S07]  /*16c50*/  LDSM.16.M88.4 R136, [R63+0xb000] ;  /* 0x00b000003f88783b */ /* 0x000eee0000000200 */
[C---:B-----5:R-:W-:Y:S08]  /*16c60*/  HMMA.16816.F32.BF16 R56, R164.reuse, R160, R56 ;  /* 0x000000a0a438723c */ /* 0x060ff00000041838 */
[----:B------:R-:W-:Y:S01]  /*16c70*/  HMMA.16816.F32.BF16 R52, R164, R162, R52 ;  /* 0x000000a2a434723c */ /* 0x000fe20000041834 */
[----:B------:R-:W4:Y:S07]  /*16c80*/  LDSM.16.M88.4 R160, [R61+0x8800] ;  /* 0x008800003da0783b */ /* 0x000f2e0000000200 */
[C---:B------:R-:W-:Y:S08]  /*16c90*/  HMMA.16816.F32.BF16 R48, R192.reuse, R140, R48 ;  /* 0x0000008cc030723c */ /* 0x040ff00000041830 */
[C---:B------:R-:W-:Y:S08]  /*16ca0*/  HMMA.16816.F32.BF16 R172, R192.reuse, R184, R172 ;  /* 0x000000b8c0ac723c */ /* 0x040ff000000418ac */
[----:B------:R-:W-:Y:S01]  /*16cb0*/  HMMA.16816.F32.BF16 R44, R192, R142, R44 ;  /* 0x0000008ec02c723c */ /* 0x000fe2000004182c */
[----:B------:R-:W5:Y:S07]  /*16cc0*/  LDSM.16.M88.4 R140, [R63+0xa800] ;  /* 0x00a800003f8c783b */ /* 0x000f6e0000000200 */
[----:B------:R-:W-:Y:S01]  /*16cd0*/  HMMA.16816.F32.BF16 R168, R148, R154, R168 ;  /* 0x0000009a94a8723c */ /* 0x000fe200000418a8 */
[----:B------:R-:W5:Y:S04]  /*16ce0*/  LDSM.16.M88.4 R152, [R63+0x9000] ;  /* 0x009000003f98783b */ /* 0x000f680000000200 */
[----:B------:R3:W5:Y:S03]  /*16cf0*/  LDSM.16.M88.4 R148, [R63+0x9800] ;  /* 0x009800003f94783b */ /* 0x0007660000000200 */
[C---:B------:R-:W-:Y:S08]  /*16d00*/  HMMA.16816.F32.BF16 R180, R192.reuse, R188, R180 ;  /* 0x000000bcc0b4723c */ /* 0x040ff000000418b4 */
[----:B------:R-:W-:Y:S08]  /*16d10*/  HMMA.16816.F32.BF16 R176, R192, R190, R176 ;  /* 0x000000bec0b0723c */ /* 0x000ff000000418b0 */
[----:B------:R-:W-:Y:S08]  /*16d20*/  HMMA.16816.F32.BF16 R48, R164, R156, R48 ;  /* 0x0000009ca430723c */ /* 0x000ff00000041830 */
[----:B-1----:R-:W-:Y:S01]  /*16d30*/  HMMA.16816.F32.BF16 R56, R8, R4, R56 ;  /* 0x000000040838723c */ /* 0x002fe20000041838 */
[----:B------:R-:W-:-:S02]  /*16d40*/  IMAD.SHL.U32 R5, R62, 0x80, RZ ;  /* 0x000000803e057824 */ /* 0x000fc400078e00ff */
[----:B------:R-:W-:-:S05]  /*16d50*/  IMAD.SHL.U32 R4, R197, 0x2, RZ ;  /* 0x00000002c5047824 */ /* 0x000fca00078e00ff */
[----:B--2---:R-:W-:Y:S01]  /*16d60*/  HMMA.16816.F32.BF16 R172, R164, R64, R172 ;  /* 0x00000040a4ac723c */ /* 0x004fe200000418ac */
[----:B------:R-:W-:-:S05]  /*16d70*/  LOP3.LUT R64, R5, 0x6, R4, 0xf8, !PT ;  /* 0x0000000605407812 */ /* 0x000fca00078ef804 */
[C---:B------:R-:W-:Y:S02]  /*16d80*/  VIADD R5, R64.reuse, 0xffffff00 ;  /* 0xffffff0040057836 */ /* 0x040fe40000000000 */
[C---:B------:R-:W-:Y:S01]  /*16d90*/  HMMA.16816.F32.BF16 R44, R164.reuse, R158, R44 ;  /* 0x0000009ea42c723c */ /* 0x040fe2000004182c */
[C---:B---3--:R-:W-:Y:S02]  /*16da0*/  VIADD R63, R64.reuse, 0xffffff09 ;  /* 0xffffff09403f7836 */ /* 0x048fe40000000000 */
[C---:B------:R-:W-:Y:S02]  /*16db0*/  ISETP.GE.AND P3, PT, R5.reuse, R0, PT ;  /* 0x000000000500720c */ /* 0x040fe40003f66270 */
[----:B------:R-:W-:Y:S01]  /*16dc0*/  ISETP.GE.AND P1, PT, R5, R2, PT ;  /* 0x000000020500720c */ /* 0x000fe20003f26270 */
[----:B------:R-:W-:Y:S01]  /*16dd0*/  VIADD R5, R64, 0xffffff08 ;  /* 0xffffff0840057836 */ /* 0x000fe20000000000 */
[----:B------:R-:W-:Y:S01]  /*16de0*/  ISETP.GE.AND P5, PT, R63, R0, PT ;  /* 0x000000003f00720c */ /* 0x000fe20003fa6270 */
[----:B------:R-:W-:Y:S01]  /*16df0*/  HMMA.16816.F32.BF16 R180, R164, R136, R180 ;  /* 0x00000088a4b4723c */ /* 0x000fe200000418b4 */
[----:B------:R-:W-:-:S02]  /*16e00*/  FSEL R58, R58, -INF , !P1 ;  /* 0xff8000003a3a7808 */ /* 0x000fc40004800000 */
[C---:B------:R-:W-:Y:S02]  /*16e10*/  ISETP.GE.AND P0, PT, R5.reuse, R0, PT ;  /* 0x000000000500720c */ /* 0x040fe40003f06270 */
[-C--:B------:R-:W-:Y:S02]  /*16e20*/  ISETP.GE.AND P6, PT, R5, R2.reuse, PT ;  /* 0x000000020500720c */ /* 0x080fe40003fc6270 */
[----:B------:R-:W-:Y:S01]  /*16e30*/  ISETP.GE.AND P1, PT, R63, R2, PT ;  /* 0x000000023f00720c */ /* 0x000fe20003f26270 */
[----:B------:R-:W-:Y:S01]  /*16e40*/  HMMA.16816.F32.BF16 R176, R164, R138, R176 ;  /* 0x0000008aa4b0723c */ /* 0x000fe200000418b0 */
[----:B------:R-:W1:Y:S07]  /*16e50*/  LDSM.16.M88.4 R136, [R61+0x9000] ;  /* 0x009000003d88783b */ /* 0x000e6e0000000200 */
[----:B------:R-:W-:Y:S01]  /*16e60*/  HMMA.16816.F32.BF16 R52, R8, R6, R52 ;  /* 0x000000060834723c */ /* 0x000fe20000041834 */
[----:B------:R-:W-:-:S05]  /*16e70*/  VIADD R7, R64, 0xffffff01 ;  /* 0xffffff0140077836 */ /* 0x000fca0000000000 */
[C---:B------:R-:W-:Y:S02]  /*16e80*/  ISETP.GE.AND P2, PT, R7.reuse, R0, PT ;  /* 0x000000000700720c */ /* 0x040fe40003f46270 */
[----:B----4-:R-:W-:Y:S01]  /*16e90*/  HMMA.16816.F32.BF16 R48, R8, R160, R48 ;  /* 0x000000a00830723c */ /* 0x010fe20000041830 */
[----:B------:R-:W-:Y:S02]  /*16ea0*/  ISETP.GE.AND P4, PT, R7, R2, PT ;  /* 0x000000020700720c */ /* 0x000fe40003f86270 */
[----:B------:R-:W2:Y:S05]  /*16eb0*/  LDSM.16.M88.4 R4, [R61+0x9800] ;  /* 0x009800003d04783b */ /* 0x000eaa0000000200 */
[----:B-----5:R-:W-:Y:S01]  /*16ec0*/  HMMA.16816.F32.BF16 R12, R164, R142, R12 ;  /* 0x0000008ea40c723c */ /* 0x020fe2000004180c */
[----:B------:R-:W-:Y:S01]  /*16ed0*/  FSEL R143, R57, -INF , !P2 ;  /* 0xff800000398f7808 */ /* 0x000fe20005000000 */
[----:B------:R-:W-:Y:S01]  /*16ee0*/  VIADD R57, R64, 0xffffff10 ;  /* 0xffffff1040397836 */ /* 0x000fe20000000000 */
[----:B------:R-:W-:-:S04]  /*16ef0*/  FSEL R217, R52, -INF , !P0 ;  /* 0xff80000034d97808 */ /* 0x000fc80004000000 */
[----:B------:R-:W-:Y:S01]  /*16f00*/  ISETP.GE.AND P2, PT, R57, R0, PT ;  /* 0x000000003900720c */ /* 0x000fe20003f46270 */
[----:B------:R-:W-:Y:S03]  /*16f10*/  HMMA.16816.F32.BF16 R44, R8, R162, R44 ;  /* 0x000000a2082c723c */ /* 0x000fe6000004182c */
[----:B------:R-:W-:-:S05]  /*16f20*/  FSEL R65, R48, -INF , !P2 ;  /* 0xff80000030417808 */ /* 0x000fca0005000000 */
[----:B------:R-:W-:Y:S01]  /*16f30*/  HMMA.16816.F32.BF16 R40, R164, R152, R40 ;  /* 0x00000098a428723c */ /* 0x000fe20000041828 */
[----:B------:R-:W-:Y:S01]  /*16f40*/  FSEL R153, R53, -INF , !P5 ;  /* 0xff80000035997808 */ /* 0x000fe20006800000 */
[----:B------:R-:W-:Y:S01]  /*16f50*/  VIADD R53, R64, 0xffffff18 ;  /* 0xffffff1840357836 */ /* 0x000fe20000000000 */
[----:B------:R-:W-:-:S04]  /*16f60*/  FSEL R152, R55, -INF , !P1 ;  /* 0xff80000037987808 */ /* 0x000fc80004800000 */
[-C--:B------:R-:W-:Y:S01]  /*16f70*/  ISETP.GE.AND P1, PT, R53, R2.reuse, PT ;  /* 0x000000023500720c */ /* 0x080fe20003f26270 */
[C---:B------:R-:W-:Y:S01]  /*16f80*/  HMMA.16816.F32.BF16 R24, R164.reuse, R144, R24 ;  /* 0x00000090a418723c */ /* 0x040fe20000041818 */
[----:B------:R-:W-:Y:S02]  /*16f90*/  FSEL R145, R56, -INF , !P3 ;  /* 0xff80000038917808 */ /* 0x000fe40005800000 */
[----:B------:R-:W-:Y:S01]  /*16fa0*/  ISETP.GE.AND P3, PT, R57, R2, PT ;  /* 0x000000023900720c */ /* 0x000fe20003f66270 */
[C---:B------:R-:W-:Y:S01]  /*16fb0*/  VIADD R57, R64.reuse, 0xffffff19 ;  /* 0xffffff1940397836 */ /* 0x040fe20000000000 */
[----:B------:R-:W-:Y:S01]  /*16fc0*/  FSEL R56, R59, -INF , !P4 ;  /* 0xff8000003b387808 */ /* 0x000fe20006000000 */
[----:B------:R-:W-:Y:S01]  /*16fd0*/  VIADD R59, R64, 0xffffff11 ;  /* 0xffffff11403b7836 */ /* 0x000fe20000000000 */
[----:B------:R-:W-:Y:S01]  /*16fe0*/  FSEL R218, R50, -INF , !P3 ;  /* 0xff80000032da7808 */ /* 0x000fe20005800000 */
[----:B------:R-:W-:Y:S01]  /*16ff0*/  HMMA.16816.F32.BF16 R16, R164, R140, R16 ;  /* 0x0000008ca410723c */ /* 0x000fe20000041810 */
[----:B------:R-:W-:-:S02]  /*17000*/  FSEL R140, R54, -INF , !P6 ;  /* 0xff800000368c7808 */ /* 0x000fc40007000000 */
[C---:B------:R-:W-:Y:S02]  /*17010*/  ISETP.GE.AND P2, PT, R57.reuse, R0, PT ;  /* 0x000000003900720c */ /* 0x040fe40003f46270 */
[----:B------:R-:W-:Y:S01]  /*17020*/  ISETP.GE.AND P3, PT, R57, R2, PT ;  /* 0x000000023900720c */ /* 0x000fe20003f66270 */
[C---:B------:R-:W-:Y:S01]  /*17030*/  VIADD R57, R64.reuse, 0xffffff20 ;  /* 0xffffff2040397836 */ /* 0x040fe20000000000 */
[C---:B------:R-:W-:Y:S01]  /*17040*/  ISETP.GE.AND P6, PT, R59.reuse, R0, PT ;  /* 0x000000003b00720c */ /* 0x040fe20003fc6270 */
[C---:B------:R-:W-:Y:S01]  /*17050*/  HMMA.16816.F32.BF16 R36, R164.reuse, R154, R36 ;  /* 0x0000009aa424723c */ /* 0x040fe20000041824 */
[----:B------:R-:W-:Y:S02]  /*17060*/  ISETP.GE.AND P5, PT, R59, R2, PT ;  /* 0x000000023b00720c */ /* 0x000fe40003fa6270 */
[----:B------:R-:W-:Y:S02]  /*17070*/  FSEL R49, R49, -INF , !P6 ;  /* 0xff80000031317808 */ /* 0x000fe40007000000 */
[----:B------:R-:W-:Y:S01]  /*17080*/  FSEL R220, R51, -INF , !P5 ;  /* 0xff80000033dc7808 */ /* 0x000fe20006800000 */
[----:B------:R-:W-:Y:S01]  /*17090*/  VIADD R51, R64, 0xffffff21 ;  /* 0xffffff2140337836 */ /* 0x000fe20000000000 */
[C---:B------:R-:W-:Y:S01]  /*170a0*/  ISETP.GE.AND P6, PT, R57.reuse, R0, PT ;  /* 0x000000003900720c */ /* 0x040fe20003fc6270 */
[----:B------:R-:W-:Y:S01]  /*170b0*/  HMMA.16816.F32.BF16 R32, R164, R148, R32 ;  /* 0x00000094a420723c */ /* 0x000fe20000041820 */
[----:B------:R-:W-:-:S02]  /*170c0*/  ISETP.GE.AND P5, PT, R57, R2, PT ;  /* 0x000000023900720c */ /* 0x000fc40003fa6270 */
[----:B------:R-:W-:Y:S01]  /*170d0*/  FSEL R57, R45, -INF , !P2 ;  /* 0xff8000002d397808 */ /* 0x000fe20005000000 */
[----:B------:R-:W-:Y:S01]  /*170e0*/  VIADD R45, R64, 0xffffff28 ;  /* 0xffffff28402d7836 */ /* 0x000fe20000000000 */
[-C--:B------:R-:W-:Y:S02]  /*170f0*/  ISETP.GE.AND P4, PT, R53, R0.reuse, PT ;  /* 0x000000003500720c */ /* 0x080fe40003f86270 */
[----:B------:R-:W-:Y:S01]  /*17100*/  FSEL R214, R47, -INF , !P3 ;  /* 0xff8000002fd67808 */ /* 0x000fe20005800000 */
[----:B-1----:R-:W-:Y:S01]  /*17110*/  HMMA.16816.F32.BF16 R40, R8, R136, R40 ;  /* 0x000000880828723c */ /* 0x002fe20000041828 */
[----:B------:R-:W-:Y:S01]  /*17120*/  FSEL R59, R44, -INF , !P4 ;  /* 0xff8000002c3b7808 */ /* 0x000fe20006000000 */
[----:B------:R-:W-:Y:S01]  /*17130*/  LDSM.16.M88.4 R52, [R61+0xa000] ;  /* 0x00a000003d34783b */ /* 0x000fe20000000200 */
[----:B------:R-:W-:Y:S02]  /*17140*/  FSEL R216, R46, -INF , !P1 ;  /* 0xff8000002ed87808 */ /* 0x000fe40004800000 */
[----:B------:R-:W-:-:S02]  /*17150*/  ISETP.GE.AND P2, PT, R45, R0, PT ;  /* 0x000000002d00720c */ /* 0x000fc40003f46270 */
[----:B------:R-:W-:Y:S01]  /*17160*/  ISETP.GE.AND P3, PT, R45, R2, PT ;  /* 0x000000022d00720c */ /* 0x000fe20003f66270 */
[----:B------:R-:W-:Y:S01]  /*17170*/  HMMA.16816.F32.BF16 R28, R164, R150, R28 ;  /* 0x00000096a41c723c */ /* 0x000fe2000004181c */
[----:B------:R-:W1:Y:S01]  /*17180*/  LDSM.16.M88.4 R44, [R61+0xa800] ;  /* 0x00a800003d2c783b */ /* 0x000e620000000200 */
[C---:B------:R-:W-:Y:S02]  /*17190*/  ISETP.GE.AND P4, PT, R51.reuse, R0, PT ;  /* 0x000000003300720c */ /* 0x040fe40003f86270 */
[----:B------:R-:W-:-:S04]  /*171a0*/  ISETP.GE.AND P1, PT, R51, R2, PT ;  /* 0x000000023300720c */ /* 0x000fc80003f26270 */
[C---:B------:R-:W-:Y:S03]  /*171b0*/  HMMA.16816.F32.BF16 R36, R8.reuse, R138, R36 ;  /* 0x0000008a0824723c */ /* 0x040fe60000041824 */
[----:B------:R-:W-:Y:S02]  /*171c0*/  FSEL R225, R40, -INF , !P6 ;  /* 0xff80000028e17808 */ /* 0x000fe40007000000 */
[----:B------:R-:W-:Y:S02]  /*171d0*/  FSEL R212, R42, -INF , !P5 ;  /* 0xff8000002ad47808 */ /* 0x000fe40006800000 */
[----:B------:R-:W-:Y:S01]  /*171e0*/  FSEL R215, R41, -INF , !P4 ;  /* 0xff80000029d77808 */ /* 0x000fe20006000000 */
[----:B--2---:R-:W-:Y:S01]  /*171f0*/  HMMA.16816.F32.BF16 R32, R8, R4, R32 ;  /* 0x000000040820723c */ /* 0x004fe20000041820 */
[----:B------:R-:W-:Y:S01]  /*17200*/  VIADD R5, R64, 0xffffff29 ;  /* 0xffffff2940057836 */ /* 0x000fe20000000000 */
[----:B------:R-:W-:-:S04]  /*17210*/  FSEL R202, R43, -INF , !P1 ;  /* 0xff8000002bca7808 */ /* 0x000fc80004800000 */
[C---:B------:R-:W-:Y:S02]  /*17220*/  ISETP.GE.AND P6, PT, R5.reuse, R0, PT ;  /* 0x000000000500720c */ /* 0x040fe40003fc6270 */
[----:B------:R-:W-:Y:S01]  /*17230*/  ISETP.GE.AND P5, PT, R5, R2, PT ;  /* 0x000000020500720c */ /* 0x000fe20003fa6270 */
[C---:B------:R-:W-:Y:S01]  /*17240*/  VIADD R5, R64.reuse, 0xffffff30 ;  /* 0xffffff3040057836 */ /* 0x040fe20000000000 */
[----:B------:R-:W-:Y:S01]  /*17250*/  HMMA.16816.F32.BF16 R28, R8, R6, R28 ;  /* 0x00000006081c723c */ /* 0x000fe2000004181c */
[----:B------:R-:W-:Y:S01]  /*17260*/  VIADD R7, R64, 0xffffff31 ;  /* 0xffffff3140077836 */ /* 0x000fe20000000000 */
[----:B------:R-:W-:Y:S02]  /*17270*/  FSEL R223, R36, -INF , !P2 ;  /* 0xff80000024df7808 */ /* 0x000fe40005000000 */
[C---:B------:R-:W-:Y:S02]  /*17280*/  ISETP.GE.AND P4, PT, R5.reuse, R0, PT ;  /* 0x000000000500720c */ /* 0x040fe40003f86270 */
[----:B------:R-:W-:Y:S01]  /*17290*/  ISETP.GE.AND P1, PT, R5, R2, PT ;  /* 0x000000020500720c */ /* 0x000fe20003f26270 */
[----:B------:R-:W-:Y:S01]  /*172a0*/  VIADD R5, R64, 0xffffff38 ;  /* 0xffffff3840057836 */ /* 0x000fe20000000000 */
[----:B------:R-:W-:Y:S01]  /*172b0*/  FSEL R196, R38, -INF , !P3 ;  /* 0xff80000026c47808 */ /* 0x000fe20005800000 */
[----:B------:R-:W-:Y:S01]  /*172c0*/  HMMA.16816.F32.BF16 R20, R164, R146, R20 ;  /* 0x00000092a414723c */ /* 0x000fe20000041814 */
[----:B------:R-:W-:Y:S01]  /*172d0*/  FSEL R207, R37, -INF , !P6 ;  /* 0xff80000025cf7808 */ /* 0x000fe20007000000 */
[----:B------:R-:W-:Y:S01]  /*172e0*/  VIADD R37, R64, 0xffffff39 ;  /* 0xffffff3940257836 */ /* 0x000fe20000000000 */
[----:B------:R-:W-:-:S02]  /*172f0*/  FSEL R156, R39, -INF , !P5 ;  /* 0xff800000279c7808 */ /* 0x000fc40006800000 */
[C---:B------:R-:W-:Y:S02]  /*17300*/  ISETP.GE.AND P2, PT, R7.reuse, R0, PT ;  /* 0x000000000700720c */ /* 0x040fe40003f46270 */
[----:B------:R-:W-:Y:S01]  /*17310*/  ISETP.GE.AND P3, PT, R7, R2, PT ;  /* 0x000000020700720c */ /* 0x000fe20003f66270 */
[C---:B-1----:R-:W-:Y:S01]  /*17320*/  HMMA.16816.F32.BF16 R16, R8.reuse, R44, R16 ;  /* 0x0000002c0810723c */ /* 0x042fe20000041810 */
[C---:B------:R-:W-:Y:S02]  /*17330*/  ISETP.GE.AND P6, PT, R5.reuse, R0, PT ;  /* 0x000000000500720c */ /* 0x040fe40003fc6270 */
[----:B------:R-:W-:Y:S02]  /*17340*/  ISETP.GE.AND P5, PT, R5, R2, PT ;  /* 0x000000020500720c */ /* 0x000fe40003fa6270 */
[----:B------:R-:W-:Y:S01]  /*17350*/  LDSM.16.M88.4 R4, [R61+0xb000] ;  /* 0x00b000003d04783b */ /* 0x000fe20000000200 */
[----:B------:R-:W-:Y:S01]  /*17360*/  FSEL R163, R33, -INF , !P2 ;  /* 0xff80000021a37808 */ /* 0x000fe20005000000 */
[----:B------:R-:W-:Y:S01]  /*17370*/  VIADD R33, R64, 0xffffff40 ;  /* 0xffffff4040217836 */ /* 0x000fe20000000000 */
[----:B------:R-:W-:Y:S01]  /*17380*/  HMMA.16816.F32.BF16 R44, R8, R46, R12 ;  /* 0x0000002e082c723c */ /* 0x000fe2000004180c */
[----:B------:R-:W1:Y:S01]  /*17390*/  LDSM.16.M88.4 R12, [R61+0xb800] ;  /* 0x00b800003d0c783b */ /* 0x000e620000000200 */
[----:B------:R-:W-:Y:S01]  /*173a0*/  FSEL R158, R30, -INF , !P5 ;  /* 0xff8000001e9e7808 */ /* 0x000fe20006800000 */
[----:B------:R-:W-:-:S04]  /*173b0*/  DEPBAR.LE SB0, 0x0 ;  /* 0x000080000000791a */ /* 0x000fc80000000000 */
[----:B------:R-:W-:Y:S01]  /*173c0*/  BAR.SYNC.DEFER_BLOCKING 0x0 ;  /* 0x0000000000007b1d */ /* 0x000fe20000010000 */
[----:B------:R-:W-:Y:S01]  /*173d0*/  HMMA.16816.F32.BF16 R24, R8, R52, R24 ;  /* 0x000000340818723c */ /* 0x000fe20000041818 */
[----:B------:R-:W-:-:S07]  /*173e0*/  ISETP.GE.AND P2, PT, R33, R0, PT ;  /* 0x000000002100720c */ /* 0x000fce0003f46270 */
[----:B------:R-:W-:Y:S08]  /*173f0*/  HMMA.16816.F32.BF16 R20, R8, R54, R20 ;  /* 0x000000360814723c */ /* 0x000ff00000041814 */
[----:B------:R-:W-:Y:S01]  /*17400*/  HMMA.16816.F32.BF16 R168, R192, R186, R168 ;  /* 0x000000bac0a8723c */ /* 0x000fe200000418a8 */
[----:B------:R-:W-:Y:S02]  /*17410*/  FSEL R195, R32, -INF , !P4 ;  /* 0xff80000020c37808 */ /* 0x000fe40006000000 */
[----:B------:R-:W-:Y:S01]  /*17420*/  FSEL R192, R35, -INF , !P3 ;  /* 0xff80000023c07808 */ /* 0x000fe20005800000 */
[----:B------:R-:W-:Y:S01]  /*17430*/  VIADD R35, R64, 0xffffff41 ;  /* 0xffffff4140237836 */ /* 0x000fe20000000000 */
[----:B------:R-:W-:-:S02]  /*17440*/  ISETP.GE.AND P4, PT, R37, R0, PT ;  /* 0x000000002500720c */ /* 0x000fc40003f86270 */
[----:B------:R-:W-:Y:S02]  /*17450*/  FSEL R194, R34, -INF , !P1 ;  /* 0xff80000022c27808 */ /* 0x000fe40004800000 */
[----:B------:R-:W-:Y:S02]  /*17460*/  FSEL R193, R28, -INF , !P6 ;  /* 0xff8000001cc17808 */ /* 0x000fe40007000000 */
[----:B------:R-:W-:Y:S01]  /*17470*/  FSEL R161, R29, -INF , !P4 ;  /* 0xff8000001da17808 */ /* 0x000fe20006000000 */
[C---:B------:R-:W-:Y:S01]  /*17480*/  VIADD R29, R64.reuse, 0xffffff48 ;  /* 0xffffff48401d7836 */ /* 0x040fe20000000000 */
[----:B------:R-:W-:Y:S02]  /*17490*/  ISETP.GE.AND P1, PT, R37, R2, PT ;  /* 0x000000022500720c */ /* 0x000fe40003f26270 */
[C---:B------:R-:W-:Y:S02]  /*174a0*/  ISETP.GE.AND P6, PT, R35.reuse, R0, PT ;  /* 0x000000002300720c */ /* 0x040fe40003fc6270 */
[----:B------:R-:W-:Y:S01]  /*174b0*/  ISETP.GE.AND P5, PT, R35, R2, PT ;  /* 0x000000022300720c */ /* 0x000fe20003fa6270 */
[----:B-1----:R-:W-:Y:S01]  /*174c0*/  HMMA.16816.F32.BF16 R172, R8, R12, R172 ;  /* 0x0000000c08ac723c */ /* 0x002fe200000418ac */
[----:B------:R-:W-:Y:S01]  /*174d0*/  FSEL R190, R31, -INF , !P1 ;  /* 0xff8000001fbe7808 */ /* 0x000fe20004800000 */
[C---:B------:R-:W-:Y:S01]  /*174e0*/  VIADD R31, R64.reuse, 0xffffff49 ;  /* 0xffffff49401f7836 */ /* 0x040fe20000000000 */
[----:B------:R-:W-:Y:S01]  /*174f0*/  FSEL R187, R25, -INF , !P6 ;  /* 0xff80000019bb7808 */ /* 0x000fe20007000000 */
[C---:B------:R-:W-:Y:S01]  /*17500*/  VIADD R25, R64.reuse, 0xffffff50 ;  /* 0xffffff5040197836 */ /* 0x040fe20000000000 */
[----:B------:R-:W-:Y:S01]  /*17510*/  FSEL R186, R27, -INF , !P5 ;  /* 0xff8000001bba7808 */ /* 0x000fe20006800000 */
[C---:B------:R-:W-:Y:S01]  /*17520*/  VIADD R27, R64.reuse, 0xffffff51 ;  /* 0xffffff51401b7836 */ /* 0x040fe20000000000 */
[C---:B------:R-:W-:Y:S01]  /*17530*/  ISETP.GE.AND P4, PT, R29.reuse, R0, PT ;  /* 0x000000001d00720c */ /* 0x040fe20003f86270 */
[----:B------:R-:W-:Y:S01]  /*17540*/  HMMA.16816.F32.BF16 R168, R164, R66, R168 ;  /* 0x00000042a4a8723c */ /* 0x000fe200000418a8 */
[-C--:B------:R-:W-:Y:S01]  /*17550*/  ISETP.GE.AND P1, PT, R29, R2.reuse, PT ;  /* 0x000000021d00720c */ /* 0x080fe20003f26270 */
[----:B------:R-:W-:Y:S01]  /*17560*/  VIADD R13, R64, 0xffffff71 ;  /* 0xffffff71400d7836 */ /* 0x000fe20000000000 */
[----:B------:R-:W-:-:S02]  /*17570*/  ISETP.GE.AND P3, PT, R33, R2, PT ;  /* 0x000000022100720c */ /* 0x000fc40003f66270 */
[----:B------:R-:W-:Y:S02]  /*17580*/  FSEL R191, R20, -INF , !P4 ;  /* 0xff80000014bf7808 */ /* 0x000fe40006000000 */
[----:B------:R-:W-:Y:S02]  /*17590*/  FSEL R184, R22, -INF , !P1 ;  /* 0xff80000016b87808 */ /* 0x000fe40004800000 */
[----:B------:R-:W-:Y:S02]  /*175a0*/  FSEL R189, R24, -INF , !P2 ;  /* 0xff80000018bd7808 */ /* 0x000fe40005000000 */
[----:B------:R-:W-:Y:S02]  /*175b0*/  FSEL R188, R26, -INF , !P3 ;  /* 0xff8000001abc7808 */ /* 0x000fe40005800000 */
[C---:B------:R-:W-:Y:S02]  /*175c0*/  ISETP.GE.AND P6, PT, R25.reuse, R0, PT ;  /* 0x000000001900720c */ /* 0x040fe40003fc6270 */
[----:B------:R-:W-:-:S02]  /*175d0*/  ISETP.GE.AND P5, PT, R25, R2, PT ;  /* 0x000000021900720c */ /* 0x000fc40003fa6270 */
[C---:B------:R-:W-:Y:S02]  /*175e0*/  ISETP.GE.AND P4, PT, R27.reuse, R0, PT ;  /* 0x000000001b00720c */ /* 0x040fe40003f86270 */
[----:B------:R-:W-:Y:S01]  /*175f0*/  ISETP.GE.AND P1, PT, R27, R2, PT ;  /* 0x000000021b00720c */ /* 0x000fe20003f26270 */
[C---:B------:R-:W-:Y:S01]  /*17600*/  HMMA.16816.F32.BF16 R168, R8.reuse, R14, R168 ;  /* 0x0000000e08a8723c */ /* 0x040fe200000418a8 */
[C---:B------:R-:W-:Y:S02]  /*17610*/  ISETP.GE.AND P2, PT, R31.reuse, R0, PT ;  /* 0x000000001f00720c */ /* 0x040fe40003f46270 */
[----:B------:R-:W-:Y:S02]  /*17620*/  ISETP.GE.AND P3, PT, R31, R2, PT ;  /* 0x000000021f00720c */ /* 0x000fe40003f66270 */
[----:B------:R-:W-:Y:S01]  /*17630*/  FSEL R185, R21, -INF , !P2 ;  /* 0xff80000015b97808 */ /* 0x000fe20005000000 */
[C---:B------:R-:W-:Y:S01]  /*17640*/  VIADD R21, R64.reuse, 0xffffff58 ;  /* 0xffffff5840157836 */ /* 0x040fe20000000000 */
[----:B------:R-:W-:Y:S01]  /*17650*/  ISETP.GE.AND P0, PT, R13, R0, PT ;  /* 0x000000000d00720c */ /* 0x000fe20003f06270 */
[----:B------:R-:W-:Y:S01]  /*17660*/  HMMA.16816.F32.BF16 R24, R8, R4, R180 ;  /* 0x000000040818723c */ /* 0x000fe200000418b4 */
[----:B------:R-:W-:Y:S01]  /*17670*/  VIADD R5, R64, 0xffffff59 ;  /* 0xffffff5940057836 */ /* 0x000fe20000000000 */
[----:B------:R-:W-:-:S02]  /*17680*/  FSEL R183, R16, -INF , !P6 ;  /* 0xff80000010b77808 */ /* 0x000fc40007000000 */
[----:B------:R-:W-:Y:S02]  /*17690*/  FSEL R180, R18, -INF , !P5 ;  /* 0xff80000012b47808 */ /* 0x000fe40006800000 */
[C---:B------:R-:W-:Y:S02]  /*176a0*/  ISETP.GE.AND P6, PT, R5.reuse, R0, PT ;  /* 0x000000000500720c */ /* 0x040fe40003fc6270 */
[----:B------:R-:W-:Y:S02]  /*176b0*/  ISETP.GE.AND P5, PT, R5, R2, PT ;  /* 0x000000020500720c */ /* 0x000fe40003fa6270 */
[----:B------:R-:W-:Y:S01]  /*176c0*/  HMMA.16816.F32.BF16 R4, R8, R6, R176 ;  /* 0x000000060804723c */ /* 0x000fe200000418b0 */
[----:B------:R-:W-:Y:S01]  /*176d0*/  FSEL R181, R17, -INF , !P4 ;  /* 0xff80000011b57808 */ /* 0x000fe20006000000 */
[C---:B------:R-:W-:Y:S01]  /*176e0*/  VIADD R17, R64.reuse, 0xffffff60 ;  /* 0xffffff6040117836 */ /* 0x040fe20000000000 */
[----:B------:R-:W-:Y:S01]  /*176f0*/  FSEL R176, R19, -INF , !P1 ;  /* 0xff80000013b07808 */ /* 0x000fe20004800000 */
[C---:B------:R-:W-:Y:S01]  /*17700*/  VIADD R19, R64.reuse, 0xffffff61 ;  /* 0xffffff6140137836 */ /* 0x040fe20000000000 */
[----:B------:R-:W-:Y:S01]  /*17710*/  ISETP.GE.AND P2, PT, R21, R0, PT ;  /* 0x000000001500720c */ /* 0x000fe20003f46270 */
[----:B------:R-:W-:Y:S01]  /*17720*/  VIADD R9, R64, 0xffffff78 ;  /* 0xffffff7840097836 */ /* 0x000fe20000000000 */
[----:B------:R-:W-:-:S02]  /*17730*/  FSEL R182, R23, -INF , !P3 ;  /* 0xff80000017b67808 */ /* 0x000fc40005800000 */
[----:B------:R-:W-:Y:S02]  /*17740*/  ISETP.GE.AND P3, PT, R21, R2, PT ;  /* 0x000000021500720c */ /* 0x000fe40003f66270 */
[C---:B------:R-:W-:Y:S02]  /*17750*/  ISETP.GE.AND P4, PT, R17.reuse, R0, PT ;  /* 0x000000001100720c */ /* 0x040fe40003f86270 */
[----:B------:R-:W-:Y:S01]  /*17760*/  ISETP.GE.AND P1, PT, R17, R2, PT ;  /* 0x000000021100720c */ /* 0x000fe20003f26270 */
[----:B------:R-:W-:Y:S01]  /*17770*/  VIADD R17, R64, 0xffffff69 ;  /* 0xffffff6940117836 */ /* 0x000fe20000000000 */
[----:B------:R-:W-:Y:S02]  /*17780*/  FSEL R179, R44, -INF , !P2 ;  /* 0xff8000002cb37808 */ /* 0x000fe40005000000 */
[----:B------:R-:W-:Y:S02]  /*17790*/  ISETP.GE.AND P2, PT, R19, R0, PT ;  /* 0x000000001300720c */ /* 0x000fe40003f46270 */
[----:B------:R-:W-:-:S02]  /*177a0*/  FSEL R160, R46, -INF , !P3 ;  /* 0xff8000002ea07808 */ /* 0x000fc40005800000 */
[----:B------:R-:W-:Y:S01]  /*177b0*/  ISETP.GE.AND P3, PT, R19, R2, PT ;  /* 0x000000021300720c */ /* 0x000fe20003f66270 */
[----:B------:R-:W-:Y:S01]  /*177c0*/  VIADD R19, R64, 0xffffff68 ;  /* 0xffffff6840137836 */ /* 0x000fe20000000000 */
[----:B------:R-:W-:Y:S02]  /*177d0*/  FSEL R159, R24, -INF , !P4 ;  /* 0xff800000189f7808 */ /* 0x000fe40006000000 */
[----:B------:R-:W-:Y:S02]  /*177e0*/  ISETP.GE.AND P4, PT, R17, R0, PT ;  /* 0x000000001100720c */ /* 0x000fe40003f86270 */
[----:B------:R-:W-:Y:S02]  /*177f0*/  FSEL R155, R25, -INF , !P2 ;  /* 0xff800000199b7808 */ /* 0x000fe40005000000 */
[----:B------:R-:W-:Y:S01]  /*17800*/  ISETP.GE.AND P2, PT, R17, R2, PT ;  /* 0x000000021100720c */ /* 0x000fe20003f46270 */
[----:B------:R-:W-:Y:S01]  /*17810*/  VIADD R17, R64, 0xffffff70 ;  /* 0xffffff7040117836 */ /* 0x000fe20000000000 */
[----:B------:R-:W-:-:S02]  /*17820*/  FSEL R177, R45, -INF , !P6 ;  /* 0xff8000002db17808 */ /* 0x000fc40007000000 */
[----:B------:R-:W-:Y:S01]  /*17830*/  FSEL R133, R5, -INF , !P4 ;  /* 0xff80000005857808 */ /* 0x000fe20006000000 */
[----:B------:R-:W-:Y:S01]  /*17840*/  VIADD R5, R64, 0xffffff79 ;  /* 0xffffff7940057836 */ /* 0x000fe20000000000 */
[----:B------:R-:W-:Y:S02]  /*17850*/  ISETP.GE.AND P6, PT, R19, R0, PT ;  /* 0x000000001300720c */ /* 0x000fe40003fc6270 */
[----:B------:R-:W-:Y:S02]  /*17860*/  FSEL R61, R26, -INF , !P1 ;  /* 0xff8000001a3d7808 */ /* 0x000fe40004800000 */
[----:B------:R-:W-:Y:S02]  /*17870*/  ISETP.GE.AND P1, PT, R17, R2, PT ;  /* 0x000000021100720c */ /* 0x000fe40003f26270 */
[----:B------:R-:W-:Y:S02]  /*17880*/  FSEL R134, R27, -INF , !P3 ;  /* 0xff8000001b867808 */ /* 0x000fe40005800000 */
[----:B------:R-:W-:-:S02]  /*17890*/  FSEL R157, R4, -INF , !P6 ;  /* 0xff800000049d7808 */ /* 0x000fc40007000000 */
[-C--:B------:R-:W-:Y:S02]  /*178a0*/  ISETP.GE.AND P3, PT, R17, R0.reuse, PT ;  /* 0x000000001100720c */ /* 0x080fe40003f66270 */
[-C--:B------:R-:W-:Y:S02]  /*178b0*/  ISETP.GE.AND P6, PT, R9, R0.reuse, PT ;  /* 0x000000000900720c */ /* 0x080fe40003fc6270 */
[----:B------:R-:W-:Y:S02]  /*178c0*/  ISETP.GE.AND P4, PT, R5, R0, PT ;  /* 0x000000000500720c */ /* 0x000fe40003f86270 */
[----:B------:R-:W-:Y:S02]  /*178d0*/  FSEL R0, R174, -INF , !P1 ;  /* 0xff800000ae007808 */ /* 0x000fe40004800000 */
[----:B------:R-:W-:Y:S02]  /*178e0*/  ISETP.GE.AND P1, PT, R62, 0x3, PT ;  /* 0x000000033e00780c */ /* 0x000fe40003f26270 */
[----:B------:R-:W-:-:S02]  /*178f0*/  FSEL R162, R47, -INF , !P5 ;  /* 0xff8000002fa27808 */ /* 0x000fc40006800000 */
[-C--:B------:R-:W-:Y:S02]  /*17900*/  ISETP.GE.AND P5, PT, R19, R2.reuse, PT ;  /* 0x000000021300720c */ /* 0x080fe40003fa6270 */
[----:B------:R-:W-:Y:S02]  /*17910*/  FSEL R136, R7, -INF , !P2 ;  /* 0xff80000007887808 */ /* 0x000fe40005000000 */
[----:B------:R-:W-:Y:S02]  /*17920*/  FSEL R63, R6, -INF , !P5 ;  /* 0xff800000063f7808 */ /* 0x000fe40006800000 */
[----:B------:R-:W-:Y:S02]  /*17930*/  FSEL R135, R172, -INF , !P3 ;  /* 0xff800000ac877808 */ /* 0x000fe40005800000 */
[-C--:B------:R-:W-:Y:S02]  /*17940*/  ISETP.GE.AND P5, PT, R13, R2.reuse, PT ;  /* 0x000000020d00720c */ /* 0x080fe40003fa6270 */
[----:B------:R-:W-:-:S02]  /*17950*/  ISETP.GE.AND P3, PT, R9, R2, PT ;  /* 0x000000020900720c */ /* 0x000fc40003f66270 */
[----:B------:R-:W-:Y:S02]  /*17960*/  ISETP.GE.AND P2, PT, R5, R2, PT ;  /* 0x000000020500720c */ /* 0x000fe40003f46270 */
[----:B------:R-:W-:Y:S02]  /*17970*/  FSEL R138, R173, -INF , !P0 ;  /* 0xff800000ad8a7808 */ /* 0x000fe40004000000 */
[----:B------:R-:W-:Y:S02]  /*17980*/  ISETP.NE.AND P0, PT, R60, RZ, PT ;  /* 0x000000ff3c00720c */ /* 0x000fe40003f05270 */
[----:B------:R-:W-:Y:S02]  /*17990*/  FSEL R139, R175, -INF , !P5 ;  /* 0xff800000af8b7808 */ /* 0x000fe40006800000 */
[----:B------:R-:W-:Y:S02]  /*179a0*/  FSEL R141, R168, -INF , !P6 ;  /* 0xff800000a88d7808 */ /* 0x000fe40007000000 */
[----:B------:R-:W-:-:S02]  /*179b0*/  FSEL R60, R169, -INF , !P4 ;  /* 0xff800000a93c7808 */ /* 0x000fc40006000000 */
[----:B------:R-:W-:Y:S02]  /*179c0*/  FSEL R137, R170, -INF , !P3 ;  /* 0xff800000aa897808 */ /* 0x000fe40005800000 */
[----:B------:R-:W-:Y:S01]  /*179d0*/  FSEL R2, R171, -INF , !P2 ;  /* 0xff800000ab027808 */ /* 0x000fe20005000000 */
[----:B------:R-:W-:Y:S06]  /*179e0*/  @!P1 BRA `(.L_x_2294) ;  /* 0x0000000400c09947 */ /* 0x000fec0003800000 */
[----:B------:R-:W-:Y:S05]  /*179f0*/  BRA.U !UP0, `(.L_x_2295) ;  /* 0x0000000508007547 */ /* 0x000fea000b800000 */
[----:B------:R-:W1:Y:S01]  /*17a00*/  LDC R8, c[0x0][0x4f0] ;  /* 0x00013c00ff087b82 */ /* 0x000e620000000800 */
[----:B------:R-:W-:Y:S01]  /*17a10*/  SHF.L.U32 R9, R62, 0x7, RZ ;  /* 0x000000073e097819 */ /* 0x000fe200000006ff */
[----:B------:R-:W2:Y:S04]  /*17a20*/  LDCU.64 UR10, c[0x0][0x3b8] ;  /* 0x00007700ff0a77ac */ /* 0x000ea80008000a00 */
[C---:B------:R-:W-:Y:S01]  /*17a30*/  VIADD R13, R9.reuse, 0xfffffe80 ;  /* 0xfffffe80090d7836 */ /* 0x040fe20000000000 */
[----:B------:R-:W-:Y:S01]  /*17a40*/  IADD3 R9, PT, PT, R9, -0x100, RZ ;  /* 0xffffff0009097810 */ /* 0x000fe20007ffe0ff */
[----:B------:R-:W3:Y:S03]  /*17a50*/  LDCU.64 UR8, c[0x0][0x3a0] ;  /* 0x00007400ff0877ac */ /* 0x000ee60008000a00 */
[----:B------:R-:W-:-:S02]  /*17a60*/  IABS R10, R13 ;  /* 0x0000000d000a7213 */ /* 0x000fc40000000000 */
[----:B------:R-:W-:Y:S02]  /*17a70*/  IABS R7, R9 ;  /* 0x0000000900077213 */ /* 0x000fe40000000000 */
[-C--:B-1----:R-:W-:Y:S02]  /*17a80*/  IABS R6, R8.reuse ;  /* 0x0000000800067213 */ /* 0x082fe40000000000 */
[-C--:B------:R-:W-:Y:S02]  /*17a90*/  LOP3.LUT R13, R13, R8.reuse, RZ, 0x3c, !PT ;  /* 0x000000080d0d7212 */ /* 0x080fe400078e3cff */
[----:B------:R-:W1:Y:S01]  /*17aa0*/  I2F.RP R4, R6 ;  /* 0x0000000600047306 */ /* 0x000e620000209400 */
[----:B------:R-:W-:Y:S02]  /*17ab0*/  LOP3.LUT R9, R9, R8, RZ, 0x3c, !PT ;  /* 0x0000000809097212 */ /* 0x000fe400078e3cff */
[----:B------:R-:W-:Y:S02]  /*17ac0*/  ISETP.GE.AND P4, PT, R13, RZ, PT ;  /* 0x000000ff0d00720c */ /* 0x000fe40003f86270 */
        /* <DEDUP_REMOVED lines=21> */
[----:B------:R-:W-:Y:S02]  /*17c20*/  ISETP.NE.AND P1, PT, R8, RZ, PT ;  /* 0x000000ff0800720c */ /* 0x000fe40003f25270 */
[----:B------:R-:W-:-:S09]  /*17c30*/  ISETP.GE.U32.AND P3, PT, R7, R6, PT ;  /* 0x000000060700720c */ /* 0x000fd20003f66070 */
[----:B------:R-:W-:-:S04]  /*17c40*/  @P5 IADD3 R12, PT, PT, R12, 0x1, RZ ;  /* 0x000000010c0c5810 */ /* 0x000fc80007ffe0ff */
[----:B------:R-:W-:Y:S02]  /*17c50*/  @P3 VIADD R5, R5, 0x1 ;  /* 0x0000000105053836 */ /* 0x000fe40000000000 */
        /* <DEDUP_REMOVED lines=24> */
[----:B------:R-:W-:Y:S01]  /*17de0*/  LEA.HI.X R205, R8, R205, R5, 0x1, P1 ;  /* 0x000000cd08cd7211 */ /* 0x000fe200008f0c05 */
[----:B------:R-:W-:Y:S06]  /*17df0*/  BRA `(.L_x_2296) ;  /* 0x0000000000207947 */ /* 0x000fec0003800000 */
.L_x_2295:
        /* <DEDUP_REMOVED lines=8> */
.L_x_2296:
[----:B------:R-:W1:Y:S01]  /*17e80*/  LDCU UR8, c[0x0][0x3bc] ;  /* 0x00007780ff0877ac */ /* 0x000e620008000800 */
[----:B------:R-:W-:Y:S02]  /*17e90*/  IMAD.MOV.U32 R18, RZ, RZ, R206 ;  /* 0x000000ffff127224 */ /* 0x000fe400078e00ce */
        /* <DEDUP_REMOVED lines=37> */
.L_x_2294:
[----:B--2---:R-:W-:Y:S01]  /*180f0*/  FMNMX3.FTZ R4, R132, R145, R143, !PT ;  /* 0x0000009184047276 */ /* 0x004fe2000781008f */
[----:B------:R-:W1:Y:S01]  /*18100*/  LDCU UR4, c[0x0][0x45c] ;  /* 0x00008b80ff0477ac */ /* 0x000e620008000800 */
[----:B------:R-:W-:Y:S01]  /*18110*/  FMNMX3.FTZ R5, R3, R58, R56, !PT ;  /* 0x0000003a03057276 */ /* 0x000fe20007810038 */
        /* <DEDUP_REMOVED lines=32> */
[----:B------:R-:W-:Y:S01]  /*18320*/  LOP3.LUT P3, RZ, R197, 0x2, RZ, 0xc0, !PT ;  /* 0x00000002c5ff7812 */ /* 0x000fe2000786c0ff */
[----:B------:R-:W2:Y:S01]  /*18330*/  SHFL.BFLY PT, R6, R7, 0x2, 0x1f ;  /* 0x0c401f0007067f89 */ /* 0x000ea200000e0000 */
[----:B------:R-:W-:Y:S02]  /*18340*/  VIMNMX R62, PT, PT, R62, 0x2, !PT ;  /* 0x000000023e3e7848 */ /* 0x000fe40007fe0100 */
[----:B------:R-:W-:Y:S01]  /*18350*/  SEL R25, R199, 0xffffffe0, !P3 ;  /* 0xffffffe0c7197807 */ /* 0x000fe20005800000 */
[----:B------:R-:W3:Y:S01]  /*18360*/  SHFL.BFLY PT, R4, R5, 0x2, 0x1f ;  /* 0x0c401f0005047f89 */ /* 0x000ee200000e0000 */
[----:B--2---:R-:W-:-:S02]  /*18370*/  FMNMX.FTZ R6, R7, R6, !PT ;  /* 0x0000000607067209 */ /* 0x004fc40007810000 */
        /* <DEDUP_REMOVED lines=8> */
[----:B------:R-:W-:Y:S02]  /*18400*/  FSEL R150, R150, RZ, P2 ;  /* 0x000000ff96967208 */ /* 0x000fe40001000000 */
[----:B------:R-:W-:Y:S01]  /*18410*/  FSETP.NEU.FTZ.AND P1, PT, R149, -INF , PT ;  /* 0xff8000009500780b */ /* 0x000fe20003f3d000 */
[----:B------:R-:W-:Y:S02]  /*18420*/  FADD.FTZ R4, R132, -R5 ;  /* 0x8000000584047221 */ /* 0x000fe40000010000 */
[--C-:B------:R-:W-:Y:S01]  /*18430*/  FFMA.FTZ R147, R143, UR4, -R150.reuse ;  /* 0x000000048f937c23 */ /* 0x100fe20008010896 */
[----:B------:R-:W-:Y:S01]  /*18440*/  FMUL.FTZ R143, R149, UR4 ;  /* 0x00000004958f7c20 */ /* 0x000fe20008410000 */
[--C-:B------:R-:W-:Y:S01]  /*18450*/  FFMA.FTZ R148, R145, UR4, -R150.reuse ;  /* 0x0000000491947c23 */ /* 0x100fe20008010896 */
[--C-:B------:R-:W-:Y:S01]  /*18460*/  FFMA.FTZ R145, R153, UR4, -R150.reuse ;  /* 0x0000000499917c23 */ /* 0x100fe20008010896 */
[--C-:B------:R-:W-:Y:S01]  /*18470*/  FFMA.FTZ R146, R217, UR4, -R150.reuse ;  /* 0x00000004d9927c23 */ /* 0x100fe20008010896 */
[----:B------:R-:W-:Y:S01]  /*18480*/  IADD3 R217, PT, PT, R200, 0xc000, RZ ;  /* 0x0000c000c8d97810 */ /* 0x000fe20007ffe0ff */
[----:B------:R-:W-:Y:S01]  /*18490*/  MUFU.EX2 R147, R147 ;  /* 0x0000009300937308 */ /* 0x000fe20000000800 */
[----:B------:R-:W-:Y:S01]  /*184a0*/  FSEL R143, R143, RZ, P1 ;  /* 0x000000ff8f8f7208 */ /* 0x000fe20000800000 */
[--C-:B------:R-:W-:Y:S01]  /*184b0*/  FFMA.FTZ R164, R189, UR4, -R150.reuse ;  /* 0x00000004bda47c23 */ /* 0x100fe20008010896 */
[----:B------:R-:W-:Y:S01]  /*184c0*/  FSEL R6, R149, RZ, P1 ;  /* 0x000000ff95067208 */ /* 0x000fe20000800000 */
[--C-:B------:R-:W-:Y:S01]  /*184d0*/  FFMA.FTZ R165, R187, UR4, -R150.reuse ;  /* 0x00000004bba57c23 */ /* 0x100fe20008010896 */
[----:B------:R-:W-:Y:S01]  /*184e0*/  FFMA.FTZ R167, R191, UR4, -R150 ;  /* 0x00000004bfa77c23 */ /* 0x000fe20008010896 */
[--C-:B------:R-:W-:Y:S01]  /*184f0*/  FFMA.FTZ R153, R152, UR4, -R143.reuse ;  /* 0x0000000498997c23 */ /* 0x100fe2000801088f */
[----:B------:R-:W-:Y:S01]  /*18500*/  FMUL.FTZ R152, R4, UR4 ;  /* 0x0000000404987c20 */ /* 0x000fe20008410000 */
[----:B------:R-:W-:Y:S01]  /*18510*/  FADD.FTZ R6, R3, -R6 ;  /* 0x8000000603067221 */ /* 0x000fe20000010000 */
[----:B------:R-:W-:Y:S01]  /*18520*/  IADD3 R3, PT, PT, R25, R200, RZ ;  /* 0x000000c819037210 */ /* 0x000fe20007ffe0ff */
[--C-:B------:R-:W-:Y:S01]  /*18530*/  FFMA.FTZ R144, R58, UR4, -R143.reuse ;  /* 0x000000043a907c23 */ /* 0x100fe2000801088f */
[--C-:B------:R-:W-:Y:S01]  /*18540*/  FFMA.FTZ R142, R56, UR4, -R143.reuse ;  /* 0x00000004388e7c23 */ /* 0x100fe2000801088f */
[----:B------:R-:W-:Y:S01]  /*18550*/  FMUL.FTZ R132, R6, UR4 ;  /* 0x0000000406847c20 */ /* 0x000fe20008410000 */
        /* <DEDUP_REMOVED lines=17> */
[-C--:B-1----:R-:W-:Y:S01]  /*18670*/  FMUL.FTZ R8, R128, R152.reuse ;  /* 0x0000009880087220 */ /* 0x082fe20000410000 */
[----:B------:R-:W-:Y:S01]  /*18680*/  IADD3 R128, PT, PT, R200, 0xc040, RZ ;  /* 0x0000c040c8807810 */ /* 0x000fe20007ffe0ff */
[-C--:B------:R-:W-:Y:S01]  /*18690*/  FMUL.FTZ R9, R129, R152.reuse ;  /* 0x0000009881097220 */ /* 0x080fe20000410000 */
[----:B------:R-:W-:Y:S01]  /*186a0*/  @P0 IADD3 R128, PT, PT, R217, -0x40, RZ ;  /* 0xffffffc0d9800810 */ /* 0x000fe20007ffe0ff */
[--C-:B------:R-:W-:Y:S01]  /*186b0*/  FFMA.FTZ R129, R65, UR4, -R150.reuse ;  /* 0x0000000441817c23 */ /* 0x100fe20008010896 */
[-C--:B------:R-:W-:Y:S01]  /*186c0*/  FMUL.FTZ R24, R80, R152.reuse ;  /* 0x0000009850187220 */ /* 0x080fe20000410000 */
[----:B------:R-:W-:Y:S01]  /*186d0*/  FMUL.FTZ R84, R84, R152 ;  /* 0x0000009854547220 */ /* 0x000fe20000410000 */
[----:B------:R-:W-:Y:S01]  /*186e0*/  MUFU.EX2 R146, R146 ;  /* 0x0000009200927308 */ /* 0x000fe20000000800 */
[----:B------:R-:W1:Y:S01]  /*186f0*/  LDSM.16.MT88.4 R28, [R128] ;  /* 0x00000000801c783b */ /* 0x000e620000004200 */
[----:B------:R-:W-:Y:S01]  /*18700*/  IADD3 R154, PT, PT, R25, R128, RZ ;  /* 0x00000080199a7210 */ /* 0x000fe20007ffe0ff */
[----:B------:R-:W-:Y:S01]  /*18710*/  FMUL.FTZ R25, R81, R152 ;  /* 0x0000009851197220 */ /* 0x000fe20000410000 */
[-C--:B--2---:R-:W-:Y:S01]  /*18720*/  FMUL.FTZ R26, R82, R132.reuse ;  /* 0x00000084521a7220 */ /* 0x084fe20000410000 */
[----:B------:R-:W2:Y:S01]  /*18730*/  LDSM.16.MT88.4 R64, [R128+0x4000] ;  /* 0x004000008040783b */ /* 0x000ea20000004200 */
[----:B------:R-:W-:Y:S01]  /*18740*/  FMUL.FTZ R27, R83, R132 ;  /* 0x00000084531b7220 */ /* 0x000fe20000410000 */
[----:B------:R-:W-:Y:S01]  /*18750*/  FMUL.FTZ R85, R85, R152 ;  /* 0x0000009855557220 */ /* 0x000fe20000410000 */
[----:B------:R-:W4:Y:S01]  /*18760*/  MUFU.EX2 R145, R145 ;  /* 0x0000009100917308 */ /* 0x000f220000000800 */
[----:B------:R-:W5:Y:S01]  /*18770*/  LDSM.16.MT88.4 R36, [R154] ;  /* 0x000000009a24783b */ /* 0x000f620000004200 */
[----:B---3--:R-:W-:Y:S01]  /*18780*/  F2FP.BF16.F32.PACK_AB R4, R147, R148 ;  /* 0x000000949304723e */ /* 0x008fe200000010ff */
[-C--:B------:R-:W-:Y:S01]  /*18790*/  FMUL.FTZ R86, R86, R132.reuse ;  /* 0x0000008456567220 */ /* 0x080fe20000410000 */
[-C--:B------:R-:W-:Y:S01]  /*187a0*/  FMUL.FTZ R87, R87, R132.reuse ;  /* 0x0000008457577220 */ /* 0x080fe20000410000 */
[----:B------:R-:W3:Y:S01]  /*187b0*/  LDSM.16.MT88.4 R80, [R154+0x4000] ;  /* 0x004000009a50783b */ /* 0x000ee20000004200 */
[-C--:B------:R-:W-:Y:S01]  /*187c0*/  FMUL.FTZ R10, R130, R132.reuse ;  /* 0x00000084820a7220 */ /* 0x080fe20000410000 */
[----:B------:R-:W-:Y:S01]  /*187d0*/  FMUL.FTZ R11, R131, R132 ;  /* 0x00000084830b7220 */ /* 0x000fe20000410000 */
[----:B------:R-:W-:Y:S01]  /*187e0*/  MUFU.EX2 R144, R144 ;  /* 0x0000009000907308 */ /* 0x000fe20000000800 */
[-C--:B------:R-:W-:Y:S01]  /*187f0*/  FMUL.FTZ R68, R68, R152.reuse ;  /* 0x0000009844447220 */ /* 0x080fe20000410000 */
[----:B------:R-:W-:Y:S01]  /*18800*/  FMUL.FTZ R69, R69, R152 ;  /* 0x0000009845457220 */ /* 0x000fe20000410000 */
[-C--:B------:R-:W-:Y:S01]  /*18810*/  FMUL.FTZ R70, R70, R132.reuse ;  /* 0x0000008446467220 */ /* 0x080fe20000410000 */
[----:B------:R-:W-:Y:S01]  /*18820*/  FMUL.FTZ R71, R71, R132 ;  /* 0x0000008447477220 */ /* 0x000fe20000410000 */
[-C--:B------:R-:W-:Y:S01]  /*18830*/  FMUL.FTZ R40, R96, R152.reuse ;  /* 0x0000009860287220 */ /* 0x080fe20000410000 */
[----:B------:R-:W-:Y:S01]  /*18840*/  FMUL.FTZ R41, R97, R152 ;  /* 0x0000009861297220 */ /* 0x000fe20000410000 */
[----:B------:R-:W-:Y:S01]  /*18850*/  FMUL.FTZ R42, R98, R132 ;  /* 0x00000084622a7220 */ /* 0x000fe20000410000 */
[----:B------:R-:W1:Y:S01]  /*18860*/  MUFU.EX2 R142, R142 ;  /* 0x0000008e008e7308 */ /* 0x000e620000000800 */
[----:B----4-:R-:W-:Y:S01]  /*18870*/  F2FP.BF16.F32.PACK_AB R6, R145, R146 ;  /* 0x000000929106723e */ /* 0x010fe200000010ff */
        /* <DEDUP_REMOVED lines=15> */
[----:B-1----:R-:W-:Y:S01]  /*18970*/  F2FP.BF16.F32.PACK_AB R5, R142, R144 ;  /* 0x000000908e05723e */ /* 0x002fe200000010ff */
[-C--:B------:R-:W-:Y:S01]  /*18980*/  FMUL.FTZ R16, R72, R152.reuse ;  /* 0x0000009848107220 */ /* 0x080fe20000410000 */
[----:B------:R-:W-:Y:S01]  /*18990*/  FMUL.FTZ R17, R73, R152 ;  /* 0x0000009849117220 */ /* 0x000fe20000410000 */
[-C--:B------:R-:W-:Y:S01]  /*189a0*/  FMUL.FTZ R18, R74, R132.reuse ;  /* 0x000000844a127220 */ /* 0x080fe20000410000 */
[----:B------:R-:W-:Y:S01]  /*189b0*/  FMUL.FTZ R19, R75, R132 ;  /* 0x000000844b137220 */ /* 0x000fe20000410000 */
[-C--:B------:R-:W-:Y:S01]  /*189c0*/  FMUL.FTZ R76, R76, R152.reuse ;  /* 0x000000984c4c7220 */ /* 0x080fe20000410000 */
[----:B------:R-:W-:Y:S01]  /*189d0*/  FMUL.FTZ R77, R77, R152 ;  /* 0x000000984d4d7220 */ /* 0x000fe20000410000 */
[-C--:B------:R-:W-:Y:S01]  /*189e0*/  FMUL.FTZ R78, R78, R132.reuse ;  /* 0x000000844e4e7220 */ /* 0x080fe20000410000 */
[-C--:B------:R-:W-:Y:S01]  /*189f0*/  FMUL.FTZ R79, R79, R132.reuse ;  /* 0x000000844f4f7220 */ /* 0x080fe20000410000 */
[----:B------:R-:W-:Y:S01]  /*18a00*/  MUFU.EX2 R129, R129 ;  /* 0x0000008100817308 */ /* 0x000fe20000000800 */
[----:B------:R-:W-:Y:S01]  /*18a10*/  FMUL.FTZ R58, R126, R132 ;  /* 0x000000847e3a7220 */ /* 0x000fe20000410000 */
[-C--:B------:R-:W-:Y:S01]  /*18a20*/  FMUL.FTZ R32, R88, R152.reuse ;  /* 0x0000009858207220 */ /* 0x080fe20000410000 */
[----:B------:R-:W-:Y:S01]  /*18a30*/  FMUL.FTZ R33, R89, R152 ;  /* 0x0000009859217220 */ /* 0x000fe20000410000 */
[-C--:B------:R-:W-:Y:S01]  /*18a40*/  FMUL.FTZ R34, R90, R132.reuse ;  /* 0x000000845a227220 */ /* 0x080fe20000410000 */
[----:B------:R-:W-:Y:S01]  /*18a50*/  FMUL.FTZ R35, R91, R132 ;  /* 0x000000845b237220 */ /* 0x000fe20000410000 */
[----:B------:R-:W-:Y:S01]  /*18a60*/  FMUL.FTZ R92, R92, R152 ;  /* 0x000000985c5c7220 */ /* 0x000fe20000410000 */
[----:B----4-:R-:W-:Y:S01]  /*18a70*/  F2FP.BF16.F32.PACK_AB R7, R153, R140 ;  /* 0x0000008c9907723e */ /* 0x010fe200000010ff */
        /* <DEDUP_REMOVED lines=8> */
[----:B------:R-:W-:Y:S01]  /*18b00*/  LDSM.16.MT88.4 R88, [R200+0xc800] ;  /* 0x00c80000c858783b */ /* 0x000fe20000004200 */
[-C--:B------:R-:W-:Y:S01]  /*18b10*/  FMUL.FTZ R116, R116, R152.reuse ;  /* 0x0000009874747220 */ /* 0x080fe20000410000 */
[----:B------:R-:W-:Y:S01]  /*18b20*/  FMUL.FTZ R117, R117, R152 ;  /* 0x0000009875757220 */ /* 0x000fe20000410000 */
[-C--:B------:R-:W-:Y:S01]  /*18b30*/  FMUL.FTZ R118, R118, R132.reuse ;  /* 0x0000008476767220 */ /* 0x080fe20000410000 */
[----:B------:R-:W-:Y:S01]  /*18b40*/  FMUL.FTZ R119, R119, R132 ;  /* 0x0000008477777220 */ /* 0x000fe20000410000 */
[--C-:B------:R-:W-:Y:S01]  /*18b50*/  FFMA.FTZ R120, R196, UR4, -R143.reuse ;  /* 0x00000004c4787c23 */ /* 0x100fe2000801088f */
[C---:B------:R-:W-:Y:S01]  /*18b60*/  HMMA.16816.F32.BF16 R28, R4.reuse, R30, R84 ;  /* 0x0000001e041c723c */ /* 0x040fe20000041854 */
[----:B------:R-:W1:Y:S01]  /*18b70*/  LDSM.16.MT88.4 R84, [R3+0xc800] ;  /* 0x00c800000354783b */ /* 0x000e620000004200 */
[--C-:B------:R-:W-:Y:S01]  /*18b80*/  FFMA.FTZ R121, R156, UR4, -R143.reuse ;  /* 0x000000049c797c23 */ /* 0x100fe2000801088f */
[--C-:B------:R-:W-:Y:S01]  /*18b90*/  FFMA.FTZ R123, R163, UR4, -R150.reuse ;  /* 0x00000004a37b7c23 */ /* 0x100fe20008010896 */
[--C-:B------:R-:W-:Y:S01]  /*18ba0*/  FFMA.FTZ R156, R161, UR4, -R150.reuse ;  /* 0x00000004a19c7c23 */ /* 0x100fe20008010896 */
[----:B------:R-:W-:Y:S01]  /*18bb0*/  MUFU.EX2 R120, R120 ;  /* 0x0000007800787308 */ /* 0x000fe20000000800 */
[----:B------:R-:W-:Y:S01]  /*18bc0*/  LDSM.16.MT88.4 R96, [R200+0xd000] ;  /* 0x00d00000c860783b */ /* 0x000fe20000004200 */
[--C-:B------:R-:W-:Y:S01]  /*18bd0*/  FFMA.FTZ R122, R195, UR4, -R150.reuse ;  /* 0x00000004c37a7c23 */ /* 0x100fe20008010896 */
[C---:B------:R-:W-:Y:S01]  /*18be0*/  HMMA.16816.F32.BF16 R8, R4.reuse, R12, R8 ;  /* 0x0000000c0408723c */ /* 0x040fe20000041808 */
[--C-:B------:R-:W-:Y:S01]  /*18bf0*/  FFMA.FTZ R131, R193, UR4, -R150.reuse ;  /* 0x00000004c1837c23 */ /* 0x100fe20008010896 */
[--C-:B------:R-:W-:Y:S01]  /*18c00*/  FFMA.FTZ R130, R194, UR4, -R143.reuse ;  /* 0x00000004c2827c23 */ /* 0x100fe2000801088f */
[--C-:B------:R-:W-:Y:S01]  /*18c10*/  FFMA.FTZ R161, R192, UR4, -R143.reuse ;  /* 0x00000004c0a17c23 */ /* 0x100fe2000801088f */
[--C-:B------:R-:W-:Y:S01]  /*18c20*/  FFMA.FTZ R163, R190, UR4, -R143.reuse ;  /* 0x00000004bea37c23 */ /* 0x100fe2000801088f */
[----:B------:R-:W-:Y:S01]  /*18c30*/  MUFU.EX2 R121, R121 ;  /* 0x0000007900797308 */ /* 0x000fe20000000800 */
[--C-:B------:R-:W-:Y:S01]  /*18c40*/  FFMA.FTZ R173, R181, UR4, -R150.reuse ;  /* 0x00000004b5ad7c23 */ /* 0x100fe20008010896 */
[--C-:B------:R-:W-:Y:S01]  /*18c50*/  FFMA.FTZ R177, R180, UR4, -R143.reuse ;  /* 0x00000004b4b17c23 */ /* 0x100fe2000801088f */
[C---:B------:R-:W-:Y:S01]  /*18c60*/  HMMA.16816.F32.BF16 R12, R4.reuse, R14, R68 ;  /* 0x0000000e040c723c */ /* 0x040fe20000041844 */
[-C--:B------:R-:W-:Y:S01]  /*18c70*/  FMUL.FTZ R68, R112, R152.reuse ;  /* 0x0000009870447220 */ /* 0x080fe20000410000 */
[--C-:B------:R-:W-:Y:S01]  /*18c80*/  FFMA.FTZ R112, R216, UR4, -R143.reuse ;  /* 0x00000004d8707c23 */ /* 0x100fe2000801088f */
[----:B------:R-:W-:Y:S01]  /*18c90*/  FMUL.FTZ R69, R113, R152 ;  /* 0x0000009871457220 */ /* 0x000fe20000410000 */
[-C--:B------:R-:W-:Y:S01]  /*18ca0*/  FMUL.FTZ R70, R114, R132.reuse ;  /* 0x0000008472467220 */ /* 0x080fe20000410000 */
[----:B------:R-:W-:Y:S01]  /*18cb0*/  MUFU.EX2 R113, R220 ;  /* 0x000000dc00717308 */ /* 0x000fe20000000800 */
[----:B------:R-:W-:Y:S01]  /*18cc0*/  FMUL.FTZ R71, R115, R132 ;  /* 0x0000008473477220 */ /* 0x000fe20000410000 */
        /* <DEDUP_REMOVED lines=21> */
[----:B------:R-:W-:Y:S01]  /*18e20*/  FMUL.FTZ R57, R125, R152 ;  /* 0x000000987d397220 */ /* 0x000fe20000410000 */
[----:B------:R4:W1:Y:S01]  /*18e30*/  MUFU.EX2 R102, R56 ;  /* 0x0000003800667308 */ /* 0x0008620000000800 */
[----:B------:R-:W-:Y:S01]  /*18e40*/  FMUL.FTZ R59, R127, R132 ;  /* 0x000000847f3b7220 */ /* 0x000fe20000410000 */
[--C-:B------:R-:W-:Y:S01]  /*18e50*/  FFMA.FTZ R135, R135, UR4, -R150.reuse ;  /* 0x0000000487877c23 */ /* 0x100fe20008010896 */
[C---:B------:R-:W-:Y:S01]  /*18e60*/  HMMA.16816.F32.BF16 R52, R4.reuse, R54, R108 ;  /* 0x000000360434723c */ /* 0x040fe2000004186c */
[--C-:B------:R-:W-:Y:S01]  /*18e70*/  FFMA.FTZ R108, R218, UR4, -R143.reuse ;  /* 0x00000004da6c7c23 */ /* 0x100fe2000801088f */
[--C-:B------:R-:W-:Y:S01]  /*18e80*/  FFMA.FTZ R138, R138, UR4, -R150.reuse ;  /* 0x000000048a8a7c23 */ /* 0x100fe20008010896 */
[--C-:B------:R-:W-:Y:S01]  /*18e90*/  FFMA.FTZ R141, R141, UR4, -R150.reuse ;  /* 0x000000048d8d7c23 */ /* 0x100fe20008010896 */
[----:B------:R-:W-:Y:S01]  /*18ea0*/  FFMA.FTZ R60, R60, UR4, -R150 ;  /* 0x000000043c3c7c23 */ /* 0x000fe20008010896 */
        /* <DEDUP_REMOVED lines=8> */
[----:B------:R-:W-:Y:S01]  /*18f30*/  MUFU.EX2 R100, R100 ;  /* 0x0000006400647308 */ /* 0x000fe20000000800 */
[----:B----4-:R-:W-:Y:S01]  /*18f40*/  FMUL.FTZ R56, R124, R152 ;  /* 0x000000987c387220 */ /* 0x010fe20000410000 */
[----:B------:R-:W-:Y:S01]  /*18f50*/  FADD.FTZ R147, R147, R148 ;  /* 0x0000009493937221 */ /* 0x000fe20000010000 */
[C---:B------:R-:W-:Y:S01]  /*18f60*/  HMMA.16816.F32.BF16 R20, R4.reuse, R22, R76 ;  /* 0x000000160414723c */ /* 0x040fe2000004184c */
[----:B------:R-:W-:Y:S01]  /*18f70*/  LDSM.16.MT88.4 R76, [R154+0x800] ;  /* 0x000800009a4c783b */ /* 0x000fe20000004200 */
[----:B------:R-:W-:Y:S01]  /*18f80*/  FADD.FTZ R219, R142, R219 ;  /* 0x000000db8edb7221 */ /* 0x000fe20000010000 */
[----:B------:R-:W-:Y:S01]  /*18f90*/  FADD.FTZ R146, R146, R147 ;  /* 0x0000009392927221 */ /* 0x000fe20000010000 */
[----:B------:R-:W-:Y:S01]  /*18fa0*/  IADD3 R215, PT, PT, R62, -0x3, RZ ;  /* 0xfffffffd3ed77810 */ /* 0x000fe20007ffe0ff */
[----:B------:R-:W4:Y:S01]  /*18fb0*/  MUFU.EX2 R108, R108 ;  /* 0x0000006c006c7308 */ /* 0x000f220000000800 */
[----:B------:R-:W-:Y:S01]  /*18fc0*/  FADD.FTZ R140, R140, R219 ;  /* 0x000000db8c8c7221 */ /* 0x000fe20000010000 */
[----:B------:R-:W-:Y:S01]  /*18fd0*/  FADD.FTZ R146, R145, R146 ;  /* 0x0000009291927221 */ /* 0x000fe20000010000 */
[----:B--2---:R-:W-:Y:S01]  /*18fe0*/  HMMA.16816.F32.BF16 R56, R4, R64, R56 ;  /* 0x000000400438723c */ /* 0x004fe20000041838 */
[----:B------:R-:W-:Y:S01]  /*18ff0*/  MOV R132, R151 ;  /* 0x0000009700847202 */ /* 0x000fe20000000f00 */
[----:B------:R-:W-:-:S03]  /*19000*/  FADD.FTZ R153, R153, R140 ;  /* 0x0000008c99997221 */ /* 0x000fc60000010000 */
[----:B------:R-:W2:Y:S03]  /*19010*/  MUFU.EX2 R103, R103 ;  /* 0x0000006700677308 */ /* 0x000ea60000000800 */
[C---:B------:R-:W-:Y:S01]  /*19020*/  HMMA.16816.F32.BF16 R64, R4.reuse, R66, R68 ;  /* 0x000000420440723c */ /* 0x040fe20000041844 */
[----:B------:R-:W2:Y:S04]  /*19030*/  LDSM.16.MT88.4 R68, [R128+0x800] ;  /* 0x000800008044783b */ /* 0x000ea80000004200 */
[----:B------:R-:W2:Y:S03]  /*19040*/  MUFU.EX2 R115, R115 ;  /* 0x0000007300737308 */ /* 0x000ea60000000800 */
[C---:B-----5:R-:W-:Y:S05]  /*19050*/  HMMA.16816.F32.BF16 R32, R4.reuse, R36, R32 ;  /* 0x000000240420723c */ /* 0x060fea0000041820 */
[----:B------:R-:W-:Y:S03]  /*19060*/  MUFU.EX2 R122, R122 ;  /* 0x0000007a007a7308 */ /* 0x000fe60000000800 */
[C---:B------:R-:W-:Y:S01]  /*19070*/  HMMA.16816.F32.BF16 R36, R4.reuse, R38, R92 ;  /* 0x000000260424723c */ /* 0x040fe2000004185c */
[----:B------:R-:W-:Y:S04]  /*19080*/  LDSM.16.MT88.4 R92, [R128+0x4800] ;  /* 0x00480000805c783b */ /* 0x000fe80000004200 */
[----:B------:R-:W-:Y:S03]  /*19090*/  MUFU.EX2 R123, R123 ;  /* 0x0000007b007b7308 */ /* 0x000fe60000000800 */
[----:B---3--:R-:W-:Y:S01]  /*190a0*/  HMMA.16816.F32.BF16 R72, R4, R80, R72 ;  /* 0x000000500448723c */ /* 0x008fe20000041848 */
[----:B-1----:R-:W-:Y:S01]  /*190b0*/  F2FP.BF16.F32.PACK_AB R80, R102, R129 ;  /* 0x000000816650723e */ /* 0x002fe200000010ff */
[----:B------:R-:W-:Y:S01]  /*190c0*/  FADD.FTZ R129, R129, R146 ;  /* 0x0000009281817221 */ /* 0x000fe20000010000 */
[----:B----4-:R-:W-:-:S02]  /*190d0*/  F2FP.BF16.F32.PACK_AB R81, R113, R108 ;  /* 0x0000006c7151723e */ /* 0x010fc400000010ff */
[----:B------:R-:W-:Y:S01]  /*190e0*/  MUFU.EX2 R131, R131 ;  /* 0x0000008300837308 */ /* 0x000fe20000000800 */
[----:B------:R-:W-:Y:S02]  /*190f0*/  FADD.FTZ R102, R102, R129 ;  /* 0x0000008166667221 */ /* 0x000fe40000010000 */
[----:B------:R-:W-:Y:S01]  /*19100*/  HMMA.16816.F32.BF16 R4, R4, R82, R116 ;  /* 0x000000520404723c */ /* 0x000fe20000041874 */
[----:B------:R-:W-:Y:S01]  /*19110*/  F2FP.BF16.F32.PACK_AB R82, R100, R101 ;  /* 0x000000656452723e */ /* 0x000fe200000010ff */
[--C-:B------:R-:W-:Y:S01]  /*19120*/  FFMA.FTZ R117, R223, UR4, -R150.reuse ;  /* 0x00000004df757c23 */ /* 0x100fe20008010896 */
[----:B--2---:R-:W-:Y:S01]  /*19130*/  F2FP.BF16.F32.PACK_AB R83, R103, R112 ;  /* 0x000000706753723e */ /* 0x004fe200000010ff */
[----:B------:R-:W-:Y:S01]  /*19140*/  FFMA.FTZ R116, R207, UR4, -R150 ;  /* 0x00000004cf747c23 */ /* 0x000fe20008010896 */
[--C-:B------:R-:W-:Y:S01]  /*19150*/  FFMA.FTZ R118, R212, UR4, -R143.reuse ;  /* 0x00000004d4767c23 */ /* 0x100fe2000801088f */
[----:B------:R-:W-:Y:S01]  /*19160*/  FFMA.FTZ R119, R202, UR4, -R143 ;  /* 0x00000004ca777c23 */ /* 0x000fe2000801088f */
[----:B------:R-:W-:Y:S01]  /*19170*/  MUFU.EX2 R156, R156 ;  /* 0x0000009c009c7308 */ /* 0x000fe20000000800 */
[----:B------:R-:W-:-:S02]  /*19180*/  FADD.FTZ R101, R101, R102 ;  /* 0x0000006665657221 */ /* 0x000fc40000010000 */
[----:B------:R-:W-:Y:S02]  /*19190*/  HMMA.16816.F32.BF16 R16, R80, R84, R16 ;  /* 0x000000545010723c */ /* 0x000fe40000041810 */
[----:B------:R-:W-:-:S03]  /*191a0*/  FADD.FTZ R101, R100, R101 ;  /* 0x0000006564657221 */ /* 0x000fc60000010000 */
[----:B------:R-:W-:Y:S03]  /*191b0*/  MUFU.EX2 R117, R117 ;  /* 0x0000007500757308 */ /* 0x000fe60000000800 */
[C---:B------:R-:W-:Y:S01]  /*191c0*/  HMMA.16816.F32.BF16 R20, R80.reuse, R86, R20 ;  /* 0x000000565014723c */ /* 0x040fe20000041814 */
[----:B------:R-:W1:Y:S04]  /*191d0*/  LDSM.16.MT88.4 R84, [R200+0x10800] ;  /* 0x01080000c854783b */ /* 0x000e680000004200 */
[----:B------:R-:W-:Y:S03]  /*191e0*/  MUFU.EX2 R116, R116 ;  /* 0x0000007400747308 */ /* 0x000fe60000000800 */
[C---:B------:R-:W-:Y:S05]  /*191f0*/  HMMA.16816.F32.BF16 R8, R80.reuse, R88, R8 ;  /* 0x000000585008723c */ /* 0x040fea0000041808 */
[----:B------:R-:W-:Y:S03]  /*19200*/  MUFU.EX2 R118, R118 ;  /* 0x0000007600767308 */ /* 0x000fe60000000800 */
[C---:B------:R-:W-:Y:S01]  /*19210*/  HMMA.16816.F32.BF16 R12, R80.reuse, R90, R12 ;  /* 0x0000005a500c723c */ /* 0x040fe2000004180c */
[----:B------:R-:W-:Y:S04]  /*19220*/  LDSM.16.MT88.4 R88, [R154+0x4800] ;  /* 0x004800009a58783b */ /* 0x000fe80000004200 */
[----:B------:R-:W2:Y:S03]  /*19230*/  MUFU.EX2 R119, R119 ;  /* 0x0000007700777308 */ /* 0x000ea60000000800 */
[C---:B------:R-:W-:Y:S05]  /*19240*/  HMMA.16816.F32.BF16 R24, R80.reuse, R68, R24 ;  /* 0x000000445018723c */ /* 0x040fea0000041818 */
[----:B------:R-:W-:Y:S03]  /*19250*/  MUFU.EX2 R130, R130 ;  /* 0x0000008200827308 */ /* 0x000fe60000000800 */
[C---:B------:R-:W-:Y:S01]  /*19260*/  HMMA.16816.F32.BF16 R28, R80.reuse, R70, R28 ;  /* 0x00000046501c723c */ /* 0x040fe2000004181c */
[----:B------:R-:W3:Y:S04]  /*19270*/  LDSM.16.MT88.4 R68, [R3+0x10800] ;  /* 0x010800000344783b */ /* 0x000ee80000004200 */
[----:B------:R-:W4:Y:S03]  /*19280*/  MUFU.EX2 R161, R161 ;  /* 0x000000a100a17308 */ /* 0x000f260000000800 */
[C---:B------:R-:W-:Y:S05]  /*19290*/  HMMA.16816.F32.BF16 R32, R80.reuse, R76, R32 ;  /* 0x0000004c5020723c */ /* 0x040fea0000041820 */
[----:B------:R-:W-:Y:S03]  /*192a0*/  MUFU.EX2 R158, R158 ;  /* 0x0000009e009e7308 */ /* 0x000fe60000000800 */
[C---:B------:R-:W-:Y:S01]  /*192b0*/  HMMA.16816.F32.BF16 R36, R80.reuse, R78, R36 ;  /* 0x0000004e5024723c */ /* 0x040fe20000041824 */
[----:B------:R-:W5:Y:S04]  /*192c0*/  LDSM.16.MT88.4 R76, [R3+0xd000] ;  /* 0x00d00000034c783b */ /* 0x000f680000004200 */
[----:B------:R-:W4:Y:S03]  /*192d0*/  MUFU.EX2 R163, R163 ;  /* 0x000000a300a37308 */ /* 0x000f260000000800 */
[C---:B-1----:R-:W-:Y:S05]  /*192e0*/  HMMA.16816.F32.BF16 R40, R80.reuse, R84, R40 ;  /* 0x000000545028723c */ /* 0x042fea0000041828 */
[----:B------:R-:W-:Y:S03]  /*192f0*/  MUFU.EX2 R164, R164 ;  /* 0x000000a400a47308 */ /* 0x000fe60000000800 */
[C---:B------:R-:W-:Y:S01]  /*19300*/  HMMA.16816.F32.BF16 R44, R80.reuse, R86, R44 ;  /* 0x00000056502c723c */ /* 0x040fe2000004182c */
[----:B------:R-:W1:Y:S04]  /*19310*/  LDSM.16.MT88.4 R84, [R128+0x1000] ;  /* 0x001000008054783b */ /* 0x000e680000004200 */
[----:B------:R-:W4:Y:S03]  /*19320*/  MUFU.EX2 R165, R165 ;  /* 0x000000a500a57308 */ /* 0x000f260000000800 */
[C---:B------:R-:W-:Y:S05]  /*19330*/  HMMA.16816.F32.BF16 R56, R80.reuse, R92, R56 ;  /* 0x0000005c5038723c */ /* 0x040fea0000041838 */
[----:B------:R-:W-:Y:S03]  /*19340*/  MUFU.EX2 R167, R167 ;  /* 0x000000a700a77308 */ /* 0x000fe60000000800 */
[C---:B---3--:R-:W-:Y:S05]  /*19350*/  HMMA.16816.F32.BF16 R48, R80.reuse, R68, R48 ;  /* 0x000000445030723c */ /* 0x048fea0000041830 */
[----:B------:R-:W-:Y:S03]  /*19360*/  MUFU.EX2 R166, R166 ;  /* 0x000000a600a67308 */ /* 0x000fe60000000800 */
[C---:B------:R-:W-:Y:S01]  /*19370*/  HMMA.16816.F32.BF16 R52, R80.reuse, R70, R52 ;  /* 0x000000465034723c */ /* 0x040fe20000041834 */
[----:B------:R-:W3:Y:S04]  /*19380*/  LDSM.16.MT88.4 R68, [R154+0x1000] ;  /* 0x001000009a44783b */ /* 0x000ee80000004200 */
[----:B------:R-:W-:Y:S03]  /*19390*/  MUFU.EX2 R168, R168 ;  /* 0x000000a800a87308 */ /* 0x000fe60000000800 */
[C---:B------:R-:W-:Y:S01]  /*193a0*/  HMMA.16816.F32.BF16 R64, R80.reuse, R94, R64 ;  /* 0x0000005e5040723c */ /* 0x040fe20000041840 */
[----:B------:R-:W-:Y:S04]  /*193b0*/  LDSM.16.MT88.4 R92, [R128+0x5000] ;  /* 0x00500000805c783b */ /* 0x000fe80000004200 */
[----:B------:R-:W4:Y:S03]  /*193c0*/  MUFU.EX2 R169, R169 ;  /* 0x000000a900a97308 */ /* 0x000f260000000800 */
[C---:B------:R-:W-:Y:S05]  /*193d0*/  HMMA.16816.F32.BF16 R72, R80.reuse, R88, R72 ;  /* 0x000000585048723c */ /* 0x040fea0000041848 */
[----:B------:R-:W-:Y:S03]  /*193e0*/  MUFU.EX2 R170, R170 ;  /* 0x000000aa00aa7308 */ /* 0x000fe60000000800 */
        /* <DEDUP_REMOVED lines=8> */
[----:B------:R-:W-:-:S04]  /*19470*/  FADD.FTZ R114, R115, R114 ;  /* 0x0000007273727221 */ /* 0x000fc80000010000 */
[----:B------:R-:W-:Y:S02]  /*19480*/  FADD.FTZ R117, R117, R114 ;  /* 0x0000007275757221 */ /* 0x000fe40000010000 */
[----:B-----5:R-:W-:Y:S01]  /*19490*/  HMMA.16816.F32.BF16 R16, R80, R76, R16 ;  /* 0x0000004c5010723c */ /* 0x020fe20000041810 */
[----:B------:R-:W-:Y:S01]  /*194a0*/  MUFU.EX2 R172, R172 ;  /* 0x000000ac00ac7308 */ /* 0x000fe20000000800 */
[----:B------:R-:W-:-:S06]  /*194b0*/  FADD.FTZ R117, R116, R117 ;  /* 0x0000007574757221 */ /* 0x000fcc0000010000 */
[C---:B------:R-:W-:Y:S01]  /*194c0*/  HMMA.16816.F32.BF16 R20, R80.reuse, R78, R20 ;  /* 0x0000004e5014723c */ /* 0x040fe20000041814 */
[----:B------:R-:W5:Y:S01]  /*194d0*/  LDSM.16.MT88.4 R76, [R200+0x11000] ;  /* 0x01100000c84c783b */ /* 0x000f620000004200 */
[----:B------:R-:W2:Y:S06]  /*194e0*/  MUFU.EX2 R173, R173 ;  /* 0x000000ad00ad7308 */ /* 0x000eac0000000800 */
[C---:B-1----:R-:W-:Y:S02]  /*194f0*/  HMMA.16816.F32.BF16 R24, R80.reuse, R84, R24 ;  /* 0x000000545018723c */ /* 0x042fe40000041818 */
[----:B------:R-:W-:Y:S06]  /*19500*/  MUFU.EX2 R175, R175 ;  /* 0x000000af00af7308 */ /* 0x000fec0000000800 */
[C---:B------:R-:W-:Y:S01]  /*19510*/  HMMA.16816.F32.BF16 R28, R80.reuse, R86, R28 ;  /* 0x00000056501c723c */ /* 0x040fe2000004181c */
[----:B------:R-:W1:Y:S01]  /*19520*/  LDSM.16.MT88.4 R84, [R3+0x11000] ;  /* 0x011000000354783b */ /* 0x000e620000004200 */
[----:B------:R-:W-:Y:S06]  /*19530*/  MUFU.EX2 R174, R174 ;  /* 0x000000ae00ae7308 */ /* 0x000fec0000000800 */
[C---:B---3--:R-:W-:Y:S02]  /*19540*/  HMMA.16816.F32.BF16 R32, R80.reuse, R68, R32 ;  /* 0x000000445020723c */ /* 0x048fe40000041820 */
[----:B------:R-:W-:Y:S06]  /*19550*/  MUFU.EX2 R177, R177 ;  /* 0x000000b100b17308 */ /* 0x000fec0000000800 */
[C---:B------:R-:W-:Y:S01]  /*19560*/  HMMA.16816.F32.BF16 R36, R80.reuse, R70, R36 ;  /* 0x000000465024723c */ /* 0x040fe20000041824 */
[----:B------:R-:W3:Y:S01]  /*19570*/  LDSM.16.MT88.4 R68, [R3+0xd800] ;  /* 0x00d800000344783b */ /* 0x000ee20000004200 */
[----:B------:R-:W2:Y:S06]  /*19580*/  MUFU.EX2 R176, R176 ;  /* 0x000000b000b07308 */ /* 0x000eac0000000800 */
[C---:B------:R-:W-:Y:S02]  /*19590*/  HMMA.16816.F32.BF16 R8, R80.reuse, R96, R8 ;  /* 0x000000605008723c */ /* 0x040fe40000041808 */
[----:B------:R-:W-:Y:S06]  /*195a0*/  MUFU.EX2 R160, R160 ;  /* 0x000000a000a07308 */ /* 0x000fec0000000800 */
[C---:B-----5:R-:W-:Y:S02]  /*195b0*/  HMMA.16816.F32.BF16 R40, R80.reuse, R76, R40 ;  /* 0x0000004c5028723c */ /* 0x060fe40000041828 */
[----:B------:R-:W5:Y:S06]  /*195c0*/  MUFU.EX2 R179, R179 ;  /* 0x000000b300b37308 */ /* 0x000f6c0000000800 */
[C---:B------:R-:W-:Y:S01]  /*195d0*/  HMMA.16816.F32.BF16 R44, R80.reuse, R78, R44 ;  /* 0x0000004e502c723c */ /* 0x040fe2000004182c */
[----:B------:R-:W2:Y:S01]  /*195e0*/  LDSM.16.MT88.4 R76, [R128+0x1800] ;  /* 0x00180000804c783b */ /* 0x000ea20000004200 */
[----:B------:R-:W-:Y:S06]  /*195f0*/  MUFU.EX2 R159, R159 ;  /* 0x0000009f009f7308 */ /* 0x000fec0000000800 */
[C---:B-1----:R-:W-:Y:S02]  /*19600*/  HMMA.16816.F32.BF16 R48, R80.reuse, R84, R48 ;  /* 0x000000545030723c */ /* 0x042fe40000041830 */
[----:B------:R-:W1:Y:S06]  /*19610*/  MUFU.EX2 R162, R162 ;  /* 0x000000a200a27308 */ /* 0x000e6c0000000800 */
[C---:B------:R-:W-:Y:S01]  /*19620*/  HMMA.16816.F32.BF16 R52, R80.reuse, R86, R52 ;  /* 0x000000565034723c */ /* 0x040fe20000041834 */
[----:B------:R-:W5:Y:S01]  /*19630*/  LDSM.16.MT88.4 R84, [R154+0x1800] ;  /* 0x001800009a54783b */ /* 0x000f620000004200 */
[----:B------:R-:W-:Y:S06]  /*19640*/  MUFU.EX2 R178, R178 ;  /* 0x000000b200b27308 */ /* 0x000fec0000000800 */
[C---:B------:R-:W-:Y:S01]  /*19650*/  HMMA.16816.F32.BF16 R12, R80.reuse, R98, R12 ;  /* 0x00000062500c723c */ /* 0x040fe2000004180c */
[----:B------:R-:W1:Y:S01]  /*19660*/  LDSM.16.MT88.4 R96, [R200+0xd800] ;  /* 0x00d80000c860783b */ /* 0x000e620000004200 */
[----:B------:R-:W-:Y:S06]  /*19670*/  MUFU.EX2 R133, R133 ;  /* 0x0000008500857308 */ /* 0x000fec0000000800 */
[C---:B------:R-:W-:Y:S02]  /*19680*/  HMMA.16816.F32.BF16 R56, R80.reuse, R92, R56 ;  /* 0x0000005c5038723c */ /* 0x040fe40000041838 */
[----:B------:R-:W-:Y:S06]  /*19690*/  MUFU.EX2 R61, R61 ;  /* 0x0000003d003d7308 */ /* 0x000fec0000000800 */
[C---:B------:R-:W-:Y:S01]  /*196a0*/  HMMA.16816.F32.BF16 R64, R80.reuse, R94, R64 ;  /* 0x0000005e5040723c */ /* 0x040fe20000041840 */
[----:B------:R-:W-:Y:S01]  /*196b0*/  LDSM.16.MT88.4 R92, [R128+0x5800] ;  /* 0x00580000805c783b */ /* 0x000fe20000004200 */
[----:B------:R-:W1:Y:S06]  /*196c0*/  MUFU.EX2 R134, R134 ;  /* 0x0000008600867308 */ /* 0x000e6c0000000800 */
[C---:B------:R-:W-:Y:S02]  /*196d0*/  HMMA.16816.F32.BF16 R72, R80.reuse, R88, R72 ;  /* 0x000000585048723c */ /* 0x040fe40000041848 */
[----:B------:R-:W-:Y:S06]  /*196e0*/  MUFU.EX2 R63, R63 ;  /* 0x0000003f003f7308 */ /* 0x000fec0000000800 */
[----:B------:R-:W-:Y:S01]  /*196f0*/  HMMA.16816.F32.BF16 R4, R80, R90, R4 ;  /* 0x0000005a5004723c */ /* 0x000fe20000041804 */
[----:B------:R-:W-:Y:S01]  /*19700*/  F2FP.BF16.F32.PACK_AB R80, R123, R122 ;  /* 0x0000007a7b50723e */ /* 0x000fe200000010ff */
[----:B------:R-:W-:Y:S01]  /*19710*/  LDSM.16.MT88.4 R88, [R154+0x5800] ;  /* 0x005800009a58783b */ /* 0x000fe20000004200 */
[----:B----4-:R-:W-:Y:S01]  /*19720*/  F2FP.BF16.F32.PACK_AB R81, R161, R130 ;  /* 0x00000082a151723e */ /* 0x010fe200000010ff */
[----:B------:R-:W4:Y:S01]  /*19730*/  MUFU.EX2 R136, R136 ;  /* 0x0000008800887308 */ /* 0x000f220000000800 */
[----:B------:R-:W-:Y:S01]  /*19740*/  F2FP.BF16.F32.PACK_AB R82, R156, R131 ;  /* 0x000000839c52723e */ /* 0x000fe200000010ff */
[----:B------:R-:W-:Y:S01]  /*19750*/  FADD.FTZ R122, R122, R117 ;  /* 0x000000757a7a7221 */ /* 0x000fe20000010000 */
[----:B------:R-:W-:-:S03]  /*19760*/  F2FP.BF16.F32.PACK_AB R83, R163, R158 ;  /* 0x0000009ea353723e */ /* 0x000fc600000010ff */
[----:B------:R-:W-:Y:S02]  /*19770*/  FADD.FTZ R122, R123, R122 ;  /* 0x0000007a7b7a7221 */ /* 0x000fe40000010000 */
[----:B------:R-:W-:Y:S02]  /*19780*/  MUFU.EX2 R135, R135 ;  /* 0x0000008700877308 */ /* 0x000fe40000000800 */
[C---:B---3--:R-:W-:Y:S06]  /*19790*/  HMMA.16816.F32.BF16 R16, R80.reuse, R68, R16 ;  /* 0x000000445010723c */ /* 0x048fec0000041810 */
[----:B------:R-:W3:Y:S02]  /*197a0*/  MUFU.EX2 R138, R138 ;  /* 0x0000008a008a7308 */ /* 0x000ee40000000800 */
[C---:B------:R-:W-:Y:S01]  /*197b0*/  HMMA.16816.F32.BF16 R20, R80.reuse, R70, R20 ;  /* 0x000000465014723c */ /* 0x040fe20000041814 */
[----:B------:R-:W4:Y:S05]  /*197c0*/  LDSM.16.MT88.4 R68, [R200+0x11800] ;  /* 0x01180000c844783b */ /* 0x000f2a0000004200 */
[----:B------:R-:W-:Y:S02]  /*197d0*/  MUFU.EX2 R141, R141 ;  /* 0x0000008d008d7308 */ /* 0x000fe40000000800 */
[C---:B--2---:R-:W-:Y:S06]  /*197e0*/  HMMA.16816.F32.BF16 R24, R80.reuse, R76, R24 ;  /* 0x0000004c5018723c */ /* 0x044fec0000041818 */
[----:B------:R-:W-:Y:S02]  /*197f0*/  MUFU.EX2 R60, R60 ;  /* 0x0000003c003c7308 */ /* 0x000fe40000000800 */
[C---:B------:R-:W-:Y:S01]  /*19800*/  HMMA.16816.F32.BF16 R28, R80.reuse, R78, R28 ;  /* 0x0000004e501c723c */ /* 0x040fe2000004181c */
[----:B------:R-:W2:Y:S05]  /*19810*/  LDSM.16.MT88.4 R76, [R3+0x11800] ;  /* 0x01180000034c783b */ /* 0x000eaa0000004200 */
[----:B------:R-:W-:Y:S02]  /*19820*/  MUFU.EX2 R0, R0 ;  /* 0x0000000000007308 */ /* 0x000fe40000000800 */
[C---:B-----5:R-:W-:Y:S06]  /*19830*/  HMMA.16816.F32.BF16 R32, R80.reuse, R84, R32 ;  /* 0x000000545020723c */ /* 0x060fec0000041820 */
[----:B------:R-:W5:Y:S02]  /*19840*/  MUFU.EX2 R139, R139 ;  /* 0x0000008b008b7308 */ /* 0x000f640000000800 */
[C---:B------:R-:W-:Y:S01]  /*19850*/  HMMA.16816.F32.BF16 R36, R80.reuse, R86, R36 ;  /* 0x000000565024723c */ /* 0x040fe20000041824 */
[----:B------:R-:W3:Y:S05]  /*19860*/  LDSM.16.MT88.4 R84, [R3+0xe000] ;  /* 0x00e000000354783b */ /* 0x000eea0000004200 */
[----:B------:R-:W-:Y:S02]  /*19870*/  MUFU.EX2 R137, R137 ;  /* 0x0000008900897308 */ /* 0x000fe40000000800 */
[C---:B-1----:R-:W-:Y:S06]  /*19880*/  HMMA.16816.F32.BF16 R8, R80.reuse, R96, R8 ;  /* 0x000000605008723c */ /* 0x042fec0000041808 */
[----:B------:R-:W1:Y:S02]  /*19890*/  MUFU.EX2 R2, R2 ;  /* 0x0000000200027308 */ /* 0x000e640000000800 */
[C---:B----4-:R-:W-:Y:S08]  /*198a0*/  HMMA.16816.F32.BF16 R40, R80.reuse, R68, R40 ;  /* 0x000000445028723c */ /* 0x050ff00000041828 */
[C---:B------:R-:W-:Y:S01]  /*198b0*/  HMMA.16816.F32.BF16 R44, R80.reuse, R70, R44 ;  /* 0x00000046502c723c */ /* 0x040fe2000004182c */
[----:B------:R-:W4:Y:S07]  /*198c0*/  LDSM.16.MT88.4 R68, [R128+0x2000] ;  /* 0x002000008044783b */ /* 0x000f2e0000004200 */
        /* <DEDUP_REMOVED lines=12> */
[----:B------:R-:W-:-:S02]  /*19990*/  F2FP.BF16.F32.PACK_AB R81, R169, R168 ;  /* 0x000000a8a951723e */ /* 0x000fc400000010ff */
[----:B------:R-:W-:Y:S02]  /*199a0*/  F2FP.BF16.F32.PACK_AB R82, R166, R167 ;  /* 0x000000a7a652723e */ /* 0x000fe400000010ff */
[----:B------:R-:W-:-:S07]  /*199b0*/  F2FP.BF16.F32.PACK_AB R83, R171, R170 ;  /* 0x000000aaab53723e */ /* 0x000fce00000010ff */
        /* <DEDUP_REMOVED lines=64> */
[----:B------:R-:W3:Y:S07]  /*19dc0*/  LDSM.16.MT88.4 R68, [R200+0x13000] ;  /* 0x01300000c844783b */ /* 0x000eee0000004200 */
[C---:B----4-:R-:W-:Y:S08]  /*19dd0*/  HMMA.16816.F32.BF16 R20, R80.reuse, R98, R20 ;  /* 0x000000625014723c */ /* 0x050ff00000041814 */
[C---:B------:R-:W-:Y:S08]  /*19de0*/  HMMA.16816.F32.BF16 R16, R80.reuse, R96, R16 ;  /* 0x000000605010723c */ /* 0x040ff00000041810 */
[----:B--2---:R-:W-:Y:S01]  /*19df0*/  HMMA.16816.F32.BF16 R96, R80, R78, R52 ;  /* 0x0000004e5060723c */ /* 0x004fe20000041834 */
[----:B------:R-:W-:-:S02]  /*19e00*/  F2FP.BF16.F32.PACK_AB R52, R138, R135 ;  /* 0x000000878a34723e */ /* 0x000fc400000010ff */
[----:B-----5:R-:W-:Y:S02]  /*19e10*/  F2FP.BF16.F32.PACK_AB R53, R139, R0 ;  /* 0x000000008b35723e */ /* 0x020fe400000010ff */
[----:B------:R-:W-:Y:S02]  /*19e20*/  F2FP.BF16.F32.PACK_AB R54, R60, R141 ;  /* 0x0000008d3c36723e */ /* 0x000fe400000010ff */
[----:B-1----:R-:W-:Y:S01]  /*19e30*/  F2FP.BF16.F32.PACK_AB R55, R2, R137 ;  /* 0x000000890237723e */ /* 0x002fe200000010ff */
[----:B------:R-:W-:Y:S08]  /*19e40*/  HMMA.16816.F32.BF16 R104, R80, R76, R48 ;  /* 0x0000004c5068723c */ /* 0x000ff00000041830 */
[----:B---3--:R-:W-:Y:S01]  /*19e50*/  HMMA.16816.F32.BF16 R76, R52, R86, R20 ;  /* 0x00000056344c723c */ /* 0x008fe20000041814 */
[----:B------:R-:W-:-:S04]  /*19e60*/  FADD.FTZ R20, R108, R153 ;  /* 0x000000996c147221 */ /* 0x000fc80000010000 */
[----:B------:R-:W-:-:S03]  /*19e70*/  FADD.FTZ R113, R113, R20 ;  /* 0x0000001471717221 */ /* 0x000fc60000010000 */
[----:B------:R-:W-:Y:S01]  /*19e80*/  HMMA.16816.F32.BF16 R40, R80, R68, R40 ;  /* 0x000000445028723c */ /* 0x000fe20000041828 */
[----:B------:R-:W-:-:S04]  /*19e90*/  FADD.FTZ R112, R112, R113 ;  /* 0x0000007170707221 */ /* 0x000fc80000010000 */
[----:B------:R-:W-:-:S03]  /*19ea0*/  FADD.FTZ R103, R103, R112 ;  /* 0x0000007067677221 */ /* 0x000fc60000010000 */
[----:B------:R-:W-:Y:S01]  /*19eb0*/  HMMA.16816.F32.BF16 R44, R80, R70, R44 ;  /* 0x00000046502c723c */ /* 0x000fe2000004182c */
[----:B------:R1:W2:Y:S01]  /*19ec0*/  LDSM.16.MT88.4 R68, [R3+0x13800] ;  /* 0x013800000344783b */ /* 0x0002a20000004200 */
[----:B------:R-:W-:-:S03]  /*19ed0*/  FADD.FTZ R118, R118, R103 ;  /* 0x0000006776767221 */ /* 0x000fc60000010000 */
[----:B------:R-:W-:Y:S01]  /*19ee0*/  LDSM.16.MT88.4 R100, [R200+0x13800] ;  /* 0x01380000c864783b */ /* 0x000fe20000004200 */
[----:B------:R-:W-:Y:S02]  /*19ef0*/  FADD.FTZ R119, R119, R118 ;  /* 0x0000007677777221 */ /* 0x000fe40000010000 */
[C---:B------:R-:W-:Y:S02]  /*19f00*/  HMMA.16816.F32.BF16 R56, R80.reuse, R92, R56 ;  /* 0x0000005c5038723c */ /* 0x040fe40000041838 */
[----:B------:R-:W-:Y:S02]  /*19f10*/  FADD.FTZ R120, R120, R119 ;  /* 0x0000007778787221 */ /* 0x000fe40000010000 */
[----:B------:R-:W-:Y:S02]  /*19f20*/  LDSM.16.MT88.4 R116, [R154+0x7800] ;  /* 0x007800009a74783b */ /* 0x000fe40000004200 */
[----:B------:R-:W-:Y:S02]  /*19f30*/  FADD.FTZ R121, R121, R120 ;  /* 0x0000007879797221 */ /* 0x000fe40000010000 */
[----:B------:R-:W-:Y:S01]  /*19f40*/  HMMA.16816.F32.BF16 R64, R80, R94, R64 ;  /* 0x0000005e5040723c */ /* 0x000fe20000041840 */
[----:B------:R-:W3:Y:S01]  /*19f50*/  LDSM.16.MT88.4 R92, [R128+0x3800] ;  /* 0x00380000805c783b */ /* 0x000ee20000004200 */
[----:B------:R-:W-:-:S04]  /*19f60*/  FADD.FTZ R130, R130, R121 ;  /* 0x0000007982827221 */ /* 0x000fc80000010000 */
[----:B------:R-:W-:Y:S01]  /*19f70*/  FADD.FTZ R161, R161, R130 ;  /* 0x00000082a1a17221 */ /* 0x000fe20000010000 */
[----:B-1----:R-:W-:Y:S01]  /*19f80*/  FADD.FTZ R3, R131, R122 ;  /* 0x0000007a83037221 */ /* 0x002fe20000010000 */
[----:B------:R-:W-:Y:S02]  /*19f90*/  HMMA.16816.F32.BF16 R48, R80, R88, R72 ;  /* 0x000000585030723c */ /* 0x000fe40000041848 */
[----:B------:R-:W-:Y:S01]  /*19fa0*/  FADD.FTZ R158, R158, R161 ;  /* 0x000000a19e9e7221 */ /* 0x000fe20000010000 */
[----:B------:R-:W-:-:S03]  /*19fb0*/  FADD.FTZ R3, R156, R3 ;  /* 0x000000039c037221 */ /* 0x000fc60000010000 */
[----:B------:R-:W-:Y:S01]  /*19fc0*/  FADD.FTZ R163, R163, R158 ;  /* 0x0000009ea3a37221 */ /* 0x000fe20000010000 */
[----:B------:R-:W-:Y:S01]  /*19fd0*/  FADD.FTZ R164, R164, R3 ;  /* 0x00000003a4a47221 */ /* 0x000fe20000010000 */
[----:B------:R-:W-:Y:S02]  /*19fe0*/  HMMA.16816.F32.BF16 R4, R80, R90, R4 ;  /* 0x0000005a5004723c */ /* 0x000fe40000041804 */
[----:B------:R-:W-:Y:S01]  /*19ff0*/  FADD.FTZ R168, R168, R163 ;  /* 0x000000a3a8a87221 */ /* 0x000fe20000010000 */
[----:B------:R-:W-:Y:S01]  /*1a000*/  MOV R3, R149 ;  /* 0x0000009500037202 */ /* 0x000fe20000000f00 */
        /* <DEDUP_REMOVED lines=36> */
[----:B------:R-:W-:Y:S02]  /*1a250*/  HMMA.16816.F32.BF16 R120, R52, R116, R48 ;  /* 0x000000743478723c */ /* 0x000fe40000041830 */
[----:B------:R-:W-:Y:S01]  /*1a260*/  FADD.FTZ R137, R137, R0 ;  /* 0x0000000089897221 */ /* 0x000fe20000010000 */
[----:B------:R-:W-:-:S03]  /*1a270*/  FADD.FTZ R221, R60, R141 ;  /* 0x0000008d3cdd7221 */ /* 0x000fc60000010000 */
[----:B------:R-:W-:Y:S02]  /*1a280*/  FADD.FTZ R219, R2, R137 ;  /* 0x0000008902db7221 */ /* 0x000fe40000010000 */
[C---:B-1----:R-:W-:Y:S08]  /*1a290*/  HMMA.16816.F32.BF16 R124, R52.reuse, R16, R56 ;  /* 0x00000010347c723c */ /* 0x042ff00000041838 */
[C---:B--2---:R-:W-:Y:S08]  /*1a2a0*/  HMMA.16816.F32.BF16 R128, R52.reuse, R68, R8 ;  /* 0x000000443480723c */ /* 0x044ff00000041808 */
[C---:B------:R-:W-:Y:S08]  /*1a2b0*/  HMMA.16816.F32.BF16 R112, R52.reuse, R18, R64 ;  /* 0x000000123470723c */ /* 0x040ff00000041840 */
[C---:B---3--:R-:W-:Y:S08]  /*1a2c0*/  HMMA.16816.F32.BF16 R88, R52.reuse, R92, R32 ;  /* 0x0000005c3458723c */ /* 0x048ff00000041820 */
[C---:B------:R-:W-:Y:S08]  /*1a2d0*/  HMMA.16816.F32.BF16 R68, R52.reuse, R70, R12 ;  /* 0x000000463444723c */ /* 0x040ff0000004180c */
[C---:B------:R-:W-:Y:S08]  /*1a2e0*/  HMMA.16816.F32.BF16 R92, R52.reuse, R94, R36 ;  /* 0x0000005e345c723c */ /* 0x040ff00000041824 */
[C---:B------:R-:W-:Y:S08]  /*1a2f0*/  HMMA.16816.F32.BF16 R100, R52.reuse, R102, R44 ;  /* 0x000000663464723c */ /* 0x040ff0000004182c */
[----:B------:R-:W-:-:S15]  /*1a300*/  HMMA.16816.F32.BF16 R116, R52, R118, R4 ;  /* 0x000000763474723c */ /* 0x000fde0000041804 */
[----:B------:R-:W-:-:S05]  /*1a310*/  NOP ;  /* 0x0000000000007918 */ /* 0x000fca0000000000 */
.L_x_2291:
[----:B------:R-:W-:-:S13]  /*1a320*/  ISETP.GE.AND P1, PT, R215, RZ, PT ;  /* 0x000000ffd700720c */ /* 0x000fda0003f26270 */
[----:B------:R-:W-:Y:S05]  /*1a330*/  @!P1 BRA `(.L_x_2297) ;  /* 0x0000003c00cc9947 */ /* 0x000fea0003800000 */
[----:B------:R-:W1:Y:S01]  /*1a340*/  S2UR UR5, SR_CgaCtaId ;  /* 0x00000000000579c3 */ /* 0x000e620000008800 */
[----:B------:R-:W-:Y:S01]  /*1a350*/  UISETP.NE.U32.AND UP0, UPT, UR12, URZ, UPT ;  /* 0x000000ff0c00728c */ /* 0x000fe2000bf05070 */
[----:B------:R-:W-:Y:S01]  /*1a360*/  LOP3.LUT P2, RZ, R197, 0x2, RZ, 0xc0, !PT ;  /* 0x00000002c5ff7812 */ /* 0x000fe2000784c0ff */
[----:B------:R-:W-:Y:S01]  /*1a370*/  IMAD.MOV.U32 R0, RZ, RZ, R3 ;  /* 0x000000ffff007224 */ /* 0x000fe200078e0003 */
[----:B------:R-:W-:Y:S01]  /*1a380*/  LEA R216, R215, 0x80, 0x7 ;  /* 0x00000080d7d87811 */ /* 0x000fe200078e38ff */
[----:B------:R-:W-:Y:S01]  /*1a390*/  UISETP.NE.AND.EX UP0, UPT, UR13, URZ, UPT, UP0 ;  /* 0x000000ff0d00728c */ /* 0x000fe2000bf05300 */
[----:B------:R-:W-:Y:S01]  /*1a3a0*/  SEL R3, R199, 0xffffffe0, !P2 ;  /* 0xffffffe0c7037807 */ /* 0x000fe20005000000 */
[----:B------:R-:W-:Y:S01]  /*1a3b0*/  IMAD.MOV.U32 R133, RZ, RZ, R132 ;  /* 0x000000ffff857224 */ /* 0x000fe200078e0084 */
[----:B------:R-:W-:Y:S01]  /*1a3c0*/  IADD3 R212, PT, PT, R200, 0xc040, RZ ;  /* 0x0000c040c8d47810 */ /* 0x000fe20007ffe0ff */
[----:B------:R-:W-:Y:S01]  /*1a3d0*/  VIADD R215, R215, 0x1 ;  /* 0x00000001d7d77836 */ /* 0x000fe20000000000 */
[----:B------:R-:W-:Y:S01]  /*1a3e0*/  IADD3 R196, PT, PT, R3, R200, RZ ;  /* 0x000000c803c47210 */ /* 0x000fe20007ffe0ff */
[----:B------:R-:W-:Y:S01]  /*1a3f0*/  IMAD.MOV.U32 R214, RZ, RZ, RZ ;  /* 0x000000ffffd67224 */ /* 0x000fe200078e00ff */
[----:B------:R-:W-:Y:S01]  /*1a400*/  PLOP3.LUT P3, PT, PT, PT, UP0, 0x80, 0x8 ;  /* 0x000000000008781c */ /* 0x000fe20003f6f008 */
[----:B------:R-:W-:Y:S01]  /*1a410*/  UMOV UR12, 0x400 ;  /* 0x00000400000c7882 */ /* 0x000fe20000000000 */
[----:B------:R-:W2:Y:S01]  /*1a420*/  LDCU UR4, c[0x0][0x45c] ;  /* 0x00008b80ff0477ac */ /* 0x000ea20008000800 */
[----:B------:R-:W3:Y:S01]  /*1a430*/  LDCU.64 UR8, c[0x0][0x3a0] ;  /* 0x00007400ff0877ac */ /* 0x000ee20008000a00 */
[----:B------:R-:W4:Y:S01]  /*1a440*/  LDCU.64 UR10, c[0x0][0x3a8] ;  /* 0x00007500ff0a77ac */ /* 0x000f220008000a00 */
[----:B-1----:R-:W-:-:S12]  /*1a450*/  ULEA UR5, UR5, UR12, 0x18 ;  /* 0x0000000c05057291 */ /* 0x002fd8000f8ec0ff */
.L_x_2301:
        /* <DEDUP_REMOVED lines=8> */
[----:B------:R-:W-:Y:S04]  /*1a4e0*/  LOP3.LUT R10, R198, 0x1f8, RZ, 0xc0, !PT ;  /* 0x000001f8c60a7812 */ /* 0x000fe800078ec0ff */
[----:B------:R-:W-:Y:S04]  /*1a4f0*/  LOP3.LUT R213, R10, 0x38, R197, 0x78, !PT ;  /* 0x000000380ad57812 */ /* 0x000fe800078e78c5 */
[----:B------:R-:W-:Y:S02]  /*1a500*/  LOP3.LUT R213, R213, 0x1e00, R198, 0xf8, !PT ;  /* 0x00001e00d5d57812 */ /* 0x000fe400078ef8c6 */
[----:B------:R-:W-:Y:S01]  /*1a510*/  LOP3.LUT R198, R198, 0x38, RZ, 0xc0, !PT ;  /* 0x00000038c6c67812 */ /* 0x000fe200078ec0ff */
[----:B-1----:R-:W-:Y:S04]  /*1a520*/  @!P3 IMAD.SHL.U32 R8, R4, 0x80, RZ ;  /* 0x000000800408b824 */ /* 0x002fe800078e00ff */
[----:B------:R-:W-:Y:S05]  /*1a530*/  @!P3 IMAD.X R8, RZ, RZ, ~R8, P0 ;  /* 0x000000ffff08b224 */ /* 0x000fea00000e0e08 */
[----:B------:R-:W-:Y:S04]  /*1a540*/  @!P3 SHF.R.S64 R3, R3, 0x1f, R8 ;  /* 0x0000001f0303b819 */ /* 0x000fe80000001008 */
[----:B------:R-:W-:Y:S01]  /*1a550*/  @!P3 IADD3 R208, P0, PT, R208, R3, RZ ;  /* 0x00000003d0d0b210 */ /* 0x000fe20007f1e0ff */
[----:B------:R-:W-:Y:S03]  /*1a560*/  IMAD.SHL.U32 R3, R197, 0x40, RZ ;  /* 0x00000040c5037824 */ /* 0x000fe600078e00ff */
[----:B------:R-:W-:Y:S01]  /*1a570*/  @!P3 LEA.HI.X.SX32 R209, R8, R209, 0x1, P0 ;  /* 0x000000d108d1b211 */ /* 0x000fe200000f0eff */
[----:B--2---:R-:W-:Y:S08]  /*1a580*/  @!P3 BRA `(.L_x_2298) ;  /* 0x0000000000f4b947 */ /* 0x004ff00003800000 */
[----:B------:R-:W-:Y:S01]  /*1a590*/  VIADD R8, R216, 0xffffff80 ;  /* 0xffffff80d8087836 */ /* 0x000fe20000000000 */
[----:B------:R-:W1:Y:S01]  /*1a5a0*/  LDC R9, c[0x0][0x4f0] ;  /* 0x00013c00ff097b82 */ /* 0x000e620000000800 */
[----:B------:R-:W-:Y:S03]  /*1a5b0*/  IABS R12, R216 ;  /* 0x000000d8000c7213 */ /* 0x000fe60000000000 */
[----:B------:R-:W-:Y:S02]  /*1a5c0*/  IABS R10, R8 ;  /* 0x00000008000a7213 */ /* 0x000fe40000000000 */
        /* <DEDUP_REMOVED lines=26> */
[----:B------:R-:W-:Y:S02]  /*1a770*/  ISETP.NE.AND P0, PT, R9, RZ, PT ;  /* 0x000000ff0900720c */ /* 0x000fe40003f05270 */
        /* <DEDUP_REMOVED lines=23> */
[----:B----4-:R-:W-:Y:S01]  /*1a8f0*/  IMAD.WIDE.U32 R12, R11, UR10, R12 ;  /* 0x0000000a0b0c7c25 */ /* 0x010fe2000f8e000c */
[----:B------:R-:W-:Y:S02]  /*1a900*/  SHF.R.S32.HI R5, RZ, 0x1f, R11 ;  /* 0x0000001fff057819 */ /* 0x000fe4000001140b */
[C---:B------:R-:W-:Y:S03]  /*1a910*/  LEA R208, P0, R12.reuse, R6, 0x1 ;  /* 0x000000060cd07211 */ /* 0x040fe600078008ff */
[----:B------:R-:W-:Y:S04]  /*1a920*/  IMAD R8, R5, UR10, RZ ;  /* 0x0000000a05087c24 */ /* 0x000fe8000f8e02ff */
[----:B------:R-:W-:Y:S04]  /*1a930*/  IMAD R8, R11, UR11, R8 ;  /* 0x0000000b0b087c24 */ /* 0x000fe8000f8e0208 */
[----:B------:R-:W-:Y:S05]  /*1a940*/  IMAD.IADD R209, R13, 0x1, R8 ;  /* 0x000000010dd17824 */ /* 0x000fea00078e0208 */
[----:B------:R-:W-:Y:S07]  /*1a950*/  LEA.HI.X R209, R12, R2, R209, 0x1, P0 ;  /* 0x000000020cd17211 */ /* 0x000fee00000f0cd1 */
.L_x_2298:
        /* <DEDUP_REMOVED lines=10> */
[----:B------:R-:W-:Y:S01]  /*1aa00*/  LOP3.LUT R184, R3, 0x400, RZ, 0xc0, !PT ;  /* 0x0000040003b87812 */ /* 0x000fe200078ec0ff */
[----:B------:R-:W-:Y:S01]  /*1aa10*/  IMAD.X R7, R4, 0x1, R209, P0 ;  /* 0x0000000104077824 */ /* 0x000fe200000e06d1 */
[----:B------:R-:W-:Y:S01]  /*1aa20*/  LDGSTS.E.BYPASS.LTC128B.128 [R213+0x10000], desc[UR6][R208.64+0x80] ;  /* 0x10000080d0d57fae */ /* 0x000fe2000b981a06 */
[----:B------:R-:W-:Y:S02]  /*1aa30*/  LOP3.LUT R3, R2, 0x8, R197, 0x78, !PT ;  /* 0x0000000802037812 */ /* 0x000fe400078e78c5 */
[-C--:B------:R-:W-:Y:S02]  /*1aa40*/  IADD3 R2, P1, PT, R6, R5.reuse, RZ ;  /* 0x0000000506027210 */ /* 0x080fe40007f3e0ff */
[----:B------:R-:W-:Y:S01]  /*1aa50*/  LDGSTS.E.BYPASS.LTC128B.128 [R213+0xc800], desc[UR6][R6.64] ;  /* 0x0c80000006d57fae */ /* 0x000fe2000b981a06 */
[----:B------:R-:W-:Y:S01]  /*1aa60*/  IMAD R184, R3, 0x2, R184 ;  /* 0x0000000203b87824 */ /* 0x000fe200078e02b8 */
[-C--:B------:R-:W-:Y:S01]  /*1aa70*/  IADD3 R8, P0, PT, R2, R5.reuse, RZ ;  /* 0x0000000502087210 */ /* 0x080fe20007f1e0ff */
[--C-:B------:R-:W-:Y:S02]  /*1aa80*/  IMAD.X R3, R7, 0x1, R4.reuse, P1 ;  /* 0x0000000107037824 */ /* 0x100fe400008e0604 */
[----:B------:R-:W-:Y:S01]  /*1aa90*/  LDGSTS.E.BYPASS.LTC128B.128 [R213+0x10800], desc[UR6][R6.64+0x80] ;  /* 0x1080008006d57fae */ /* 0x000fe2000b981a06 */
[-C--:B------:R-:W-:Y:S01]  /*1aaa0*/  IADD3 R14, P1, PT, R8, R5.reuse, RZ ;  /* 0x00000005080e7210 */ /* 0x080fe20007f3e0ff */
[--C-:B------:R-:W-:Y:S03]  /*1aab0*/  IMAD.X R9, R3, 0x1, R4.reuse, P0 ;  /* 0x0000000103097824 */ /* 0x100fe600000e0604 */
[----:B------:R-:W-:Y:S01]  /*1aac0*/  LDGSTS.E.BYPASS.LTC128B.128 [R213+0xd000], desc[UR6][R2.64] ;  /* 0x0d00000002d57fae */ /* 0x000fe2000b981a06 */
[-C--:B------:R-:W-:Y:S01]  /*1aad0*/  IADD3 R12, P0, PT, R14, R5.reuse, RZ ;  /* 0x000000050e0c7210 */ /* 0x080fe20007f1e0ff */
[--C-:B------:R-:W-:Y:S03]  /*1aae0*/  IMAD.X R15, R9, 0x1, R4.reuse, P1 ;  /* 0x00000001090f7824 */ /* 0x100fe600008e0604 */
[----:B------:R1:W-:Y:S01]  /*1aaf0*/  LDGSTS.E.BYPASS.LTC128B.128 [R213+0x11000], desc[UR6][R2.64+0x80] ;  /* 0x1100008002d57fae */ /* 0x0003e2000b981a06 */
[-C--:B------:R-:W-:Y:S01]  /*1ab00*/  IADD3 R20, P1, PT, R12, R5.reuse, RZ ;  /* 0x000000050c147210 */ /* 0x080fe20007f3e0ff */
[--C-:B------:R-:W-:Y:S03]  /*1ab10*/  IMAD.X R13, R15, 0x1, R4.reuse, P0 ;  /* 0x000000010f0d7824 */ /* 0x100fe600000e0604 */
[----:B------:R-:W-:Y:S01]  /*1ab20*/  LDGSTS.E.BYPASS.LTC128B.128 [R213+0xd800], desc[UR6][R8.64] ;  /* 0x0d80000008d57fae */ /* 0x000fe2000b981a06 */
[----:B------:R-:W-:Y:S01]  /*1ab30*/  IADD3 R22, P0, PT, R20, R5, RZ ;  /* 0x0000000514167210 */ /* 0x000fe20007f1e0ff */
[--C-:B------:R-:W-:Y:S03]  /*1ab40*/  IMAD.X R21, R13, 0x1, R4.reuse, P1 ;  /* 0x000000010d157824 */ /* 0x100fe600008e0604 */
[----:B------:R2:W-:Y:S01]  /*1ab50*/  LDGSTS.E.BYPASS.LTC128B.128 [R213+0x11800], desc[UR6][R8.64+0x80] ;  /* 0x1180008008d57fae */ /* 0x0005e2000b981a06 */
[----:B------:R-:W-:Y:S01]  /*1ab60*/  ISETP.NE.AND P1, PT, R215, 0x1, PT ;  /* 0x00000001d700780c */ /* 0x000fe20003f25270 */
[----:B------:R-:W-:Y:S03]  /*1ab70*/  IMAD.X R23, R21, 0x1, R4, P0 ;  /* 0x0000000115177824 */ /* 0x000fe600000e0604 */
[----:B------:R-:W-:Y:S01]  /*1ab80*/  LDGSTS.E.BYPASS.LTC128B.128 [R213+0xe000], desc[UR6][R14.64] ;  /* 0x0e0000000ed57fae */ /* 0x000fe2000b981a06 */
[----:B------:R-:W-:Y:S04]  /*1ab90*/  LOP3.LUT P0, RZ, R197, 0x2, RZ, 0xc0, !PT ;  /* 0x00000002c5ff7812 */ /* 0x000fe8000780c0ff */
[----:B------:R-:W-:Y:S01]  /*1aba0*/  LDGSTS.E.BYPASS.LTC128B.128 [R213+0x12000], desc[UR6][R14.64+0x80] ;  /* 0x120000800ed57fae */ /* 0x000fe2000b981a06 */
[----:B------:R-:W-:Y:S02]  /*1abb0*/  SEL R202, R199, 0xffffffe0, !P0 ;  /* 0xffffffe0c7ca7807 */ /* 0x000fe40004000000 */
[----:B------:R-:W-:Y:S02]  /*1abc0*/  LOP3.LUT P0, RZ, R197, 0x4, RZ, 0xc0, !PT ;  /* 0x00000004c5ff7812 */ /* 0x000fe4000780c0ff */
[----:B------:R-:W-:Y:S01]  /*1abd0*/  LDGSTS.E.BYPASS.LTC128B.128 [R213+0xe800], desc[UR6][R12.64] ;  /* 0x0e8000000cd57fae */ /* 0x000fe2000b981a06 */
[C---:B------:R-:W-:Y:S01]  /*1abe0*/  IMAD.IADD R135, R201.reuse, 0x1, R202 ;  /* 0x00000001c9877824 */ /* 0x040fe200078e02ca */
[----:B------:R-:W-:Y:S03]  /*1abf0*/  SEL R132, R132, 0xffffffc0, !P0 ;  /* 0xffffffc084847807 */ /* 0x000fe60004000000 */
[----:B------:R5:W-:Y:S01]  /*1ac00*/  LDGSTS.E.BYPASS.LTC128B.128 [R213+0x12800], desc[UR6][R12.64+0x80] ;  /* 0x128000800cd57fae */ /* 0x000be2000b981a06 */
[----:B-1----:R-:W-:Y:S04]  /*1ac10*/  VIADD R3, R184, UR5 ;  /* 0x00000005b8037c36 */ /* 0x002fe80008000000 */
[----:B------:R-:W-:Y:S01]  /*1ac20*/  LDGSTS.E.BYPASS.LTC128B.128 [R213+0xf000], desc[UR6][R20.64] ;  /* 0x0f00000014d57fae */ /* 0x000fe2000b981a06 */
[----:B------:R-:W-:Y:S02]  /*1ac30*/  IMAD.IADD R185, R201, 0x1, R132 ;  /* 0x00000001c9b97824 */ /* 0x000fe400078e0284 */
[C---:B------:R-:W-:Y:S02]  /*1ac40*/  IMAD.IADD R2, R3.reuse, 0x1, R202 ;  /* 0x0000000103027824 */ /* 0x040fe400078e02ca */
[----:B------:R-:W-:Y:S01]  /*1ac50*/  LDGSTS.E.BYPASS.LTC128B.128 [R213+0x13000], desc[UR6][R20.64+0x80] ;  /* 0x1300008014d57fae */ /* 0x000fe2000b981a06 */
[----:B------:R-:W-:Y:S02]  /*1ac60*/  IMAD.IADD R3, R3, 0x1, R132 ;  /* 0x0000000103037824 */ /* 0x000fe400078e0284 */
[C---:B------:R-:W-:Y:S02]  /*1ac70*/  IMAD.IADD R134, R202.reuse, 0x1, R185 ;  /* 0x00000001ca867824 */ /* 0x040fe400078e02b9 */
[----:B------:R-:W-:Y:S01]  /*1ac80*/  LDGSTS.E.BYPASS.LTC128B.128 [R213+0xf800], desc[UR6][R22.64] ;  /* 0x0f80000016d57fae */ /* 0x000fe2000b981a06 */
[----:B------:R-:W-:Y:S04]  /*1ac90*/  IMAD.IADD R132, R202, 0x1, R3 ;  /* 0x00000001ca847824 */ /* 0x000fe800078e0203 */
[----:B------:R1:W-:Y:S05]  /*1aca0*/  LDGSTS.E.BYPASS.LTC128B.128 [R213+0x13800], desc[UR6][R22.64+0x80] ;  /* 0x1380008016d57fae */ /* 0x0003ea000b981a06 */
[----:B------:R-:W-:Y:S05]  /*1acb0*/  LDSM.16.M88.4 R64, [R201] ;  /* 0x00000000c940783b */ /* 0x000fea0000000200 */
[----:B--2---:R-:W2:Y:S05]  /*1acc0*/  LDSM.16.M88.4 R8, [R184+UR5+0x4000] ;  /* 0x00400005b808783b */ /* 0x004eaa0008000200 */
[----:B------:R-:W5:Y:S05]  /*1acd0*/  LDSM.16.M88.4 R16, [R184+UR5+0x4800] ;  /* 0x00480005b810783b */ /* 0x000f6a0008000200 */
[----:B------:R-:W1:Y:S05]  /*1ace0*/  LDSM.16.M88.4 R24, [R184+UR5+0x5000] ;  /* 0x00500005b818783b */ /* 0x000e6a0008000200 */
[----:B------:R-:W0:Y:S05]  /*1acf0*/  LDGDEPBAR ;  /* 0x00000000000079af */ /* 0x000e2a0000000000 */
[----:B------:R-:W3:Y:S05]  /*1ad00*/  LDSM.16.M88.4 R32, [R184+UR5+0x5800] ;  /* 0x00580005b820783b */ /* 0x000eea0008000200 */
        /* <DEDUP_REMOVED lines=13> */
[----:B------:R-:W-:Y:S02]  /*1ade0*/  LDSM.16.M88.4 R160, [R2+0x7800] ;  /* 0x0078000002a0783b */ /* 0x000fe40000000200 */
[C---:B-1----:R-:W-:Y:S03]  /*1adf0*/  HMMA.16816.F32.BF16 R20, R64.reuse, R24, RZ ;  /* 0x000000184014723c */ /* 0x042fe600000418ff */
[----:B------:R-:W-:Y:S05]  /*1ae00*/  LDSM.16.M88.4 R164, [R185] ;  /* 0x00000000b9a4783b */ /* 0x000fea0000000200 */
[C---:B------:R-:W-:Y:S01]  /*1ae10*/  HMMA.16816.F32.BF16 R24, R64.reuse, R26, RZ ;  /* 0x0000001a4018723c */ /* 0x040fe200000418ff */
[----:B------:R-:W-:Y:S05]  /*1ae20*/  LDSM.16.M88.4 R168, [R3+0x4000] ;  /* 0x0040000003a8783b */ /* 0x000fea0000000200 */
[----:B------:R-:W-:Y:S02]  /*1ae30*/  LDSM.16.M88.4 R172, [R3+0x6000] ;  /* 0x0060000003ac783b */ /* 0x000fe40000000200 */
[C---:B---3--:R-:W-:Y:S03]  /*1ae40*/  HMMA.16816.F32.BF16 R28, R64.reuse, R32, RZ ;  /* 0x00000020401c723c */ /* 0x048fe600000418ff */
[----:B------:R-:W-:Y:S05]  /*1ae50*/  LDSM.16.M88.4 R176, [R184+UR5+0xa000] ;  /* 0x00a00005b8b0783b */ /* 0x000fea0008000200 */
[C---:B------:R-:W-:Y:S01]  /*1ae60*/  HMMA.16816.F32.BF16 R32, R64.reuse, R34, RZ ;  /* 0x000000224020723c */ /* 0x040fe200000418ff */
[----:B------:R-:W-:Y:S05]  /*1ae70*/  LDSM.16.M88.4 R180, [R2+0x9800] ;  /* 0x0098000002b4783b */ /* 0x000fea0000000200 */
[----:B------:R-:W-:Y:S02]  /*1ae80*/  LDSM.16.M88.4 R188, [R3+0x8000] ;  /* 0x0080000003bc783b */ /* 0x000fe40000000200 */
[C---:B----4-:R-:W-:Y:S03]  /*1ae90*/  HMMA.16816.F32.BF16 R36, R64.reuse, R40, RZ ;  /* 0x000000284024723c */ /* 0x050fe600000418ff */
[----:B------:R-:W-:Y:S05]  /*1aea0*/  LDSM.16.M88.4 R192, [R132+0xb000] ;  /* 0x00b0000084c0783b */ /* 0x000fea0000000200 */
        /* <DEDUP_REMOVED lines=14> */
[C---:B-----5:R-:W-:Y:S08]  /*1af90*/  HMMA.16816.F32.BF16 R20, R140.reuse, R152, R20 ;  /* 0x000000988c14723c */ /* 0x060ff00000041814 */
        /* <DEDUP_REMOVED lines=16> */
[----:B------:R-:W3:Y:S05]  /*1b0a0*/  LDSM.16.M88.4 R140, [R3+0x6800] ;  /* 0x00680000038c783b */ /* 0x000eea0000000200 */
[----:B------:R-:W-:Y:S02]  /*1b0b0*/  LDSM.16.M88.4 R160, [R132+0x5000] ;  /* 0x0050000084a0783b */ /* 0x000fe40000000200 */
        /* <DEDUP_REMOVED lines=14> */
[----:B------:R-:W-:Y:S07]  /*1b1a0*/  LDSM.16.M88.4 R172, [R184+UR5+0x8800] ;  /* 0x00880005b8ac783b */ /* 0x000fee0008000200 */
        /* <DEDUP_REMOVED lines=8> */
[----:B------:R-:W2:Y:S05]  /*1b230*/  LDSM.16.M88.4 R144, [R132+0x6800] ;  /* 0x006800008490783b */ /* 0x000eaa0000000200 */
        /* <DEDUP_REMOVED lines=76> */
[----:B------:R-:W3:Y:S02]  /*1b700*/  LDSM.16.M88.4 R152, [R3+0xa800] ;  /* 0x00a800000398783b */ /* 0x000ee40000000200 */
        /* <DEDUP_REMOVED lines=115> */
.L_x_2300:
        /* <DEDUP_REMOVED lines=37> */
.L_x_2299:
        /* <DEDUP_REMOVED lines=542> */
.L_x_2297:
        /* <DEDUP_REMOVED lines=162> */
[----:B------:R2:W-:Y:S01]  /*1ec90*/  STS [R5+0x2400], R98 ;  /* 0x0024006205007388 */ /* 0x0005e20000000800 */
[----:B------:R-:W-:-:S02]  /*1eca0*/  SHF.R.U32.HI R16, RZ, 0x1, R4 ;  /* 0x00000001ff107819 */ /* 0x000fc40000011604 */
[----:B------:R-:W-:Y:S01]  /*1ecb0*/  ISETP.NE.OR P4, PT, R203, -0x1, !P3 ;  /* 0xffffffffcb00780c */ /* 0x000fe20005f85670 */
[----:B------:R-:W-:Y:S01]  /*1ecc0*/  STS [R9+0x2000], R100 ;  /* 0x0020006409007388 */ /* 0x000fe20000000800 */
[----:B------:R-:W-:-:S03]  /*1ecd0*/  LOP3.LUT R16, R16, 0x30, RZ, 0xc0, !PT ;  /* 0x0000003010107812 */ /* 0x000fc600078ec0ff */
[----:B------:R3:W-:Y:S01]  /*1ece0*/  STS [R9+0x2400], R102 ;  /* 0x0024006609007388 */ /* 0x0007e20000000800 */
[----:B------:R-:W4:Y:S03]  /*1ecf0*/  @!P0 LDC.64 R12, c[0x0][0x400] ;  /* 0x00010000ff0c8b82 */ /* 0x000f260000000a00 */
[----:B------:R-:W-:Y:S04]  /*1ed00*/  STS [R17+0x2000], R104 ;  /* 0x0020006811007388 */ /* 0x000fe80000000800 */
[----:B------:R5:W-:Y:S04]  /*1ed10*/  STS [R17+0x2400], R106 ;  /* 0x0024006a11007388 */ /* 0x000be80000000800 */
[----:B------:R-:W-:Y:S04]  /*1ed20*/  STS [R15+0x2000], R108 ;  /* 0x0020006c0f007388 */ /* 0x000fe80000000800 */
[----:B------:R1:W-:Y:S01]  /*1ed30*/  STS [R15+0x2400], R110 ;  /* 0x0024006e0f007388 */ /* 0x0003e20000000800 */
[----:B--2---:R-:W2:Y:S03]  /*1ed40*/  @!P3 LDC R5, c[0x0][0x3e0] ;  /* 0x0000f800ff05bb82 */ /* 0x004ea60000000800 */
[----:B------:R-:W-:Y:S04]  /*1ed50*/  STS [R11+0x2000], R124 ;  /* 0x0020007c0b007388 */ /* 0x000fe80000000800 */
[----:B------:R4:W-:Y:S01]  /*1ed60*/  STS [R11+0x2400], R126 ;  /* 0x0024007e0b007388 */ /* 0x0009e20000000800 */
[----:B---3--:R-:W3:Y:S03]  /*1ed70*/  @P0 LDC.64 R8, c[0x0][0x408] ;  /* 0x00010200ff080b82 */ /* 0x008ee60000000a00 */
[----:B------:R-:W-:Y:S04]  /*1ed80*/  STS [R19+0x2000], R112 ;  /* 0x0020007013007388 */ /* 0x000fe80000000800 */
[----:B------:R-:W-:Y:S01]  /*1ed90*/  STS [R19+0x2400], R114 ;  /* 0x0024007213007388 */ /* 0x000fe20000000800 */
[----:B-----5:R-:W5:Y:S03]  /*1eda0*/  @P2 LDC R17, c[0x0][0x458] ;  /* 0x00011600ff112b82 */ /* 0x020f660000000800 */
[----:B------:R-:W-:Y:S04]  /*1edb0*/  STS [R21+0x2000], R120 ;  /* 0x0020007815007388 */ /* 0x000fe80000000800 */
[----:B------:R-:W-:Y:S01]  /*1edc0*/  STS [R21+0x2400], R122 ;  /* 0x0024007a15007388 */ /* 0x000fe20000000800 */
[----:B-1----:R-:W1:Y:S03]  /*1edd0*/  LDC R15, c[0x0][0x434] ;  /* 0x00010d00ff0f7b82 */ /* 0x002e660000000800 */
[----:B------:R-:W-:Y:S04]  /*1ede0*/  STS [R23+0x2000], R116 ;  /* 0x0020007417007388 */ /* 0x000fe80000000800 */
[----:B------:R3:W-:Y:S01]  /*1edf0*/  STS [R23+0x2400], R118 ;  /* 0x0024007617007388 */ /* 0x0007e20000000800 */
[----:B----4-:R-:W4:Y:S08]  /*1ee00*/  LDC.64 R10, c[0x0][0x408] ;  /* 0x00010200ff0a7b82 */ /* 0x010f300000000a00 */
[----:B------:R-:W-:Y:S06]  /*1ee10*/  BAR.SYNC.DEFER_BLOCKING 0x0 ;  /* 0x0000000000007b1d */ /* 0x000fec0000010000 */
[----:B------:R-:W2:Y:S01]  /*1ee20*/  S2R R0, SR_CTAID.Y ;  /* 0x0000000000007919 */ /* 0x000ea20000002600 */
[----:B------:R-:W5:Y:S01]  /*1ee30*/  S2R R2, SR_CTAID.Z ;  /* 0x0000000000027919 */ /* 0x000f620000002700 */
[----:B---3--:R-:W-:Y:S01]  /*1ee40*/  @P0 IMAD.WIDE.U32 R22, R203, R8, RZ ;  /* 0x00000008cb160225 */ /* 0x008fe200078e00ff */
[----:B------:R-:W-:-:S03]  /*1ee50*/  MOV R8, 0x7f800000 ;  /* 0x7f80000000087802 */ /* 0x000fc60000000f00 */
[----:B------:R-:W-:Y:S01]  /*1ee60*/  @P1 FFMA.FTZ R8, R3, R14, R6 ;  /* 0x0000000e03081223 */ /* 0x000fe20000010006 */
[----:B------:R3:W3:Y:S04]  /*1ee70*/  LDS.128 R28, [R213+0x1800] ;  /* 0x00180000d51c7984 */ /* 0x0006e80000000c00 */
[----:B------:R3:W3:Y:S01]  /*1ee80*/  LDS.128 R24, [R213+0x3800] ;  /* 0x00380000d5187984 */ /* 0x0006e20000000c00 */
[C---:B--2---:R-:W-:Y:S02]  /*1ee90*/  @!P0 IMAD.WIDE.U32 R20, R0.reuse, R12, RZ ;  /* 0x0000000c00148225 */ /* 0x044fe400078e00ff */
[----:B------:R-:W2:Y:S02]  /*1eea0*/  @P3 LDC R12, c[0x0][0x454] ;  /* 0x00011500ff0c3b82 */ /* 0x000ea40000000800 */
[C---:B------:R-:W-:Y:S01]  /*1eeb0*/  @!P0 IMAD R18, R0.reuse, R13, R21 ;  /* 0x0000000d00128224 */ /* 0x040fe200078e0215 */
[----:B------:R-:W-:Y:S01]  /*1eec0*/  SHF.R.U32.HI R13, RZ, 0x2, R4 ;  /* 0x00000002ff0d7819 */ /* 0x000fe20000011604 */
[----:B------:R-:W-:Y:S01]  /*1eed0*/  @P0 IMAD R18, R203, R9, R23 ;  /* 0x00000009cb120224 */ /* 0x000fe200078e0217 */
[----:B------:R-:W-:Y:S01]  /*1eee0*/  MOV R9, 0x7f800000 ;  /* 0x7f80000000097802 */ /* 0x000fe20000000f00 */
[----:B-1----:R-:W-:Y:S01]  /*1eef0*/  @!P4 IMAD R203, R0, R15, RZ ;  /* 0x0000000f00cbc224 */ /* 0x002fe200078e02ff */
[----:B------:R-:W-:Y:S01]  /*1ef00*/  LOP3.LUT R13, R16, 0x7, R13, 0xf8, !PT ;  /* 0x00000007100d7812 */ /* 0x000fe200078ef80d */
[----:B-----5:R-:W-:-:S02]  /*1ef10*/  @!P3 IMAD R16, R0, R5, R2 ;  /* 0x000000050010b224 */ /* 0x020fc400078e0202 */
[----:B------:R-:W-:Y:S02]  /*1ef20*/  @P2 FFMA.FTZ R9, R132, R17, R7 ;  /* 0x0000001184092223 */ /* 0x000fe40000010007 */
[----:B------:R-:W-:Y:S02]  /*1ef30*/  @!P3 IMAD R16, R16, R15, RZ ;  /* 0x0000000f1010b224 */ /* 0x000fe400078e02ff */
[----:B--2---:R-:W-:Y:S01]  /*1ef40*/  @P3 IMAD R16, R2, R12, R203 ;  /* 0x0000000c02103224 */ /* 0x004fe200078e02cb */
[----:B---34-:R-:W-:Y:S06]  /*1ef50*/  @P5 BRA `(.L_x_2303) ;  /* 0x0000000000305947 */ /* 0x018fec0003800000 */
        /* <DEDUP_REMOVED lines=12> */
.L_x_2303:
[----:B------:R-:W-:Y:S05]  /*1f020*/  BSYNC.RECONVERGENT B0 ;  /* 0x0000000000007941 */ /* 0x000fea0003800200 */
.L_x_2302:
[----:B------:R-:W-:Y:S01]  /*1f030*/  IMAD.MOV.U32 R199, RZ, RZ, RZ ;  /* 0x000000ffffc77224 */ /* 0x000fe200078e00ff */
[----:B------:R-:W-:Y:S01]  /*1f040*/  @P0 MOV R20, R22 ;  /* 0x0000001600140202 */ /* 0x000fe20000000f00 */
[----:B-1----:R-:W-:Y:S01]  /*1f050*/  VIADD R7, R204, -UR8 ;  /* 0x80000008cc077c36 */ /* 0x002fe20008000000 */
[----:B------:R-:W-:Y:S01]  /*1f060*/  SHF.R.U32.HI R0, RZ, 0x3, R4 ;  /* 0x00000003ff007819 */ /* 0x000fe20000011604 */
[----:B------:R-:W-:Y:S01]  /*1f070*/  IMAD.WIDE.U32 R16, R10, UR8, R198 ;  /* 0x000000080a107c25 */ /* 0x000fe2000f8e00c6 */
[----:B------:R1:W2:Y:S01]  /*1f080*/  LDS.128 R12, [R213] ;  /* 0x00000000d50c7984 */ /* 0x0002a20000000c00 */
[----:B------:R-:W3:Y:S01]  /*1f090*/  LDCU.64 UR4, c[0x0][0x410] ;  /* 0x00008200ff0477ac */ /* 0x000ee20008000a00 */
[----:B------:R-:W-:Y:S01]  /*1f0a0*/  IADD3 R6, PT, PT, R0, 0x10, RZ ;  /* 0x0000001000067810 */ /* 0x000fe20007ffe0ff */
[----:B------:R-:W-:Y:S01]  /*1f0b0*/  IMAD R3, R11, UR8, R17 ;  /* 0x000000080b037c24 */ /* 0x000fe2000f8e0211 */
[----:B------:R-:W-:Y:S01]  /*1f0c0*/  IADD3 R16, P0, PT, R20, R16, RZ ;  /* 0x0000001014107210 */ /* 0x000fe20007f1e0ff */
[C---:B------:R-:W-:Y:S01]  /*1f0d0*/  VIADD R5, R0.reuse, 0x20 ;  /* 0x0000002000057836 */ /* 0x040fe20000000000 */
[----:B------:R-:W-:Y:S01]  /*1f0e0*/  IADD3 R4, PT, PT, R0, 0x30, RZ ;  /* 0x0000003000047810 */ /* 0x000fe20007ffe0ff */
[----:B------:R-:W-:Y:S01]  /*1f0f0*/  BSSY.RECONVERGENT B0, `(.L_x_2304) ;  /* 0x0000012000007945 */ /* 0x000fe20003800200 */
[-C--:B------:R-:W-:Y:S01]  /*1f100*/  ISETP.GE.AND P1, PT, R6, R7.reuse, PT ;  /* 0x000000070600720c */ /* 0x080fe20003f26270 */
[----:B------:R-:W-:Y:S01]  /*1f110*/  IMAD.X R17, R18, 0x1, R3, P0 ;  /* 0x0000000112117824 */ /* 0x000fe200000e0603 */
[----:B------:R-:W-:-:S02]  /*1f120*/  ISETP.GE.AND P2, PT, R5, R7, PT ;  /* 0x000000070500720c */ /* 0x000fc40003f46270 */
[-C--:B------:R-:W-:Y:S02]  /*1f130*/  ISETP.GE.AND P3, PT, R4, R7.reuse, PT ;  /* 0x000000070400720c */ /* 0x080fe40003f66270 */
[----:B------:R-:W-:Y:S02]  /*1f140*/  ISETP.GE.AND P0, PT, R0, R7, PT ;  /* 0x000000070000720c */ /* 0x000fe40003f06270 */
[----:B------:R1:W4:Y:S01]  /*1f150*/  LDS.128 R4, [R213+0x2000] ;  /* 0x00200000d5047984 */ /* 0x0003220000000c00 */
[----:B---3--:R-:W-:-:S04]  /*1f160*/  IMAD.WIDE.U32 R16, R2, UR4, R16 ;  /* 0x0000000402107c25 */ /* 0x008fc8000f8e0010 */
[----:B------:R-:W-:-:S06]  /*1f170*/  IMAD R19, R2, UR5, R17 ;  /* 0x0000000502137c24 */ /* 0x000fcc000f8e0211 */
[----:B------:R-:W-:Y:S05]  /*1f180*/  @P0 BRA `(.L_x_2305) ;  /* 0x0000000000200947 */ /* 0x000fea0003800000 */
[----:B------:R-:W3:Y:S01]  /*1f190*/  LDCU.64 UR4, c[0x0][0x3f0] ;  /* 0x00007e00ff0477ac */ /* 0x000ee20008000a00 */
[----:B------:R-:W-:-:S05]  /*1f1a0*/  MOV R18, R16 ;  /* 0x0000001000127202 */ /* 0x000fca0000000f00 */
[----:B------:R-:W-:-:S04]  /*1f1b0*/  IMAD.WIDE.U32 R8, R0, R10, R18 ;  /* 0x0000000a00087225 */ /* 0x000fc800078e0012 */
[----:B------:R-:W-:Y:S01]  /*1f1c0*/  IMAD R2, R0, R11, R9 ;  /* 0x0000000b00027224 */ /* 0x000fe200078e0209 */
[----:B---3--:R-:W-:-:S04]  /*1f1d0*/  LEA R20, P0, R8, UR4, 0x1 ;  /* 0x0000000408147c11 */ /* 0x008fc8000f8008ff */
[----:B------:R-:W-:-:S05]  /*1f1e0*/  LEA.HI.X R21, R8, UR5, R2, 0x1, P0 ;  /* 0x0000000508157c11 */ /* 0x000fca00080f0c02 */
[----:B--2---:R3:W-:Y:S04]  /*1f1f0*/  STG.E.128 desc[UR6][R20.64], R12 ;  /* 0x0000000c14007986 */ /* 0x0047e8000c101d06 */
[----:B----4-:R3:W-:Y:S02]  /*1f200*/  STG.E.128 desc[UR6][R20.64+0x80], R4 ;  /* 0x0000800414007986 */ /* 0x0107e4000c101d06 */
.L_x_2305:
[----:B------:R-:W-:Y:S05]  /*1f210*/  BSYNC.RECONVERGENT B0 ;  /* 0x0000000000007941 */ /* 0x000fea0003800200 */
.L_x_2304:
[----:B--23--:R2:W3:Y:S01]  /*1f220*/  LDS.128 R12, [R213+0x800] ;  /* 0x00080000d50c7984 */ /* 0x00c4e20000000c00 */
[----:B------:R-:W-:Y:S03]  /*1f230*/  BSSY.RECONVERGENT B0, `(.L_x_2306) ;  /* 0x0000010000007945 */ /* 0x000fe60003800200 */
[----:B----4-:R2:W4:Y:S01]  /*1f240*/  LDS.128 R4, [R213+0x2800] ;  /* 0x00280000d5047984 */ /* 0x0105220000000c00 */
        /* <DEDUP_REMOVED lines=12> */
[----:B---3--:R3:W-:Y:S04]  /*1f310*/  STG.E.128 desc[UR6][R20.64], R12 ;  /* 0x0000000c14007986 */ /* 0x0087e8000c101d06 */
[----:B----4-:R3:W-:Y:S02]  /*1f320*/  STG.E.128 desc[UR6][R20.64+0x80], R4 ;  /* 0x0000800414007986 */ /* 0x0107e4000c101d06 */
.L_x_2307:
[----:B------:R-:W-:Y:S05]  /*1f330*/  BSYNC.RECONVERGENT B0 ;  /* 0x0000000000007941 */ /* 0x000fea0003800200 */
.L_x_2306:
[----:B---34-:R3:W4:Y:S01]  /*1f340*/  LDS.128 R4, [R213+0x1000] ;  /* 0x00100000d5047984 */ /* 0x0187220000000c00 */
        /* <DEDUP_REMOVED lines=16> */
.L_x_2309:
[----:B------:R-:W-:Y:S05]  /*1f450*/  BSYNC.RECONVERGENT B0 ;  /* 0x0000000000007941 */ /* 0x000fea0003800200 */
.L_x_2308:
        /* <DEDUP_REMOVED lines=15> */
.L_x_2310:
        /* <DEDUP_REMOVED lines=11> */
.L_x_7210:


//--------------------- .text._ZN5flash24flash_fwd_splitkv_kernelI23Flash_fwd_kernel_traitsILi128ELi64ELi128ELi4ELb0ELb0EN7cutlass10bfloat16_tE19Flash_kernel_traitsILi128ELi64ELi128ELi4ES3_EELb1ELb0ELb0ELb0ELb1ELb1ELb0ELb1EEEvNS_16Flash_fwd_paramsE --------------------------
	.section	.text._ZN5flash24flash_fwd_splitkv_kernelI23Flash_fwd_kernel_traitsILi128ELi64ELi128ELi4ELb0ELb0EN7cutlass10bfloat16_tE19Flash_kernel_traitsILi128ELi64ELi128ELi4ES3_EELb1ELb0ELb0ELb0ELb1ELb1ELb0ELb1EEEvNS_16Flash_fwd_paramsE,"ax",@progbits
	.align	128
        .global         _ZN5flash24flash_fwd_splitkv_kernelI23Flash_fwd_kernel_traitsILi128ELi64ELi128ELi4ELb0ELb0EN7cutlass10bfloat16_tE19Flash_kernel_traitsILi128ELi64ELi128ELi4ES3_EELb1ELb0ELb0ELb0ELb1ELb1ELb0ELb1EEEvNS_16Flash_fwd_paramsE
        .type           _ZN5flash24flash_fwd_splitkv_kernelI23Flash_fwd_kernel_traitsILi128ELi64ELi128ELi4ELb0ELb0EN7cutlass10bfloat16_tE19Flash_kernel_traitsILi128ELi64ELi128ELi4ES3_EELb1ELb0ELb0ELb0ELb1ELb1ELb0ELb1EEEvNS_16Flash_fwd_paramsE,@function
        .size           _ZN5flash24flash_fwd_splitkv_kernelI23Flash_fwd_kernel_traitsILi128ELi64ELi128ELi4ELb0ELb0EN7cutlass10bfloat16_tE19Flash_kernel_traitsILi128ELi64ELi128ELi4ES3_EELb1ELb0ELb0ELb0ELb1ELb1ELb0ELb1EEEvNS_16Flash_fwd_paramsE,(.L_x_7211 - _ZN5flash24flash_fwd_splitkv_kernelI23Flash_fwd_kernel_traitsILi128ELi64ELi128ELi4ELb0ELb0EN7cutlass10bfloat16_tE19Flash_kernel_traitsILi128ELi64ELi128ELi4ES3_EELb1ELb0ELb0ELb0ELb1ELb1ELb0ELb1EEEvNS_16Flash_fwd_paramsE)
        .other          _ZN5flash24flash_fwd_splitkv_kernelI23Flash_fwd_kernel_traitsILi128ELi64ELi128ELi4ELb0ELb0EN7cutlass10bfloat16_tE19Flash_kernel_traitsILi128ELi64ELi128ELi4ES3_EELb1ELb0ELb0ELb0ELb1ELb1ELb0ELb1EEEvNS_16Flash_fwd_paramsE,@"STO_CUDA_ENTRY STV_DEFAULT"
_ZN5flash24flash_fwd_splitkv_kernelI23Flash_fwd_kernel_traitsILi128ELi64ELi128ELi4ELb0ELb0EN7cutlass10bfloat16_tE19Flash_kernel_traitsILi128ELi64ELi128ELi4ES3_EELb1ELb0ELb0ELb0ELb1ELb1ELb0ELb1EEEvNS_16Flash_fwd_paramsE:
.text._ZN5flash24flash_fwd_splitkv_kernelI23Flash_fwd_kernel_traitsILi128ELi64ELi128ELi4ELb0ELb0EN7cutlass10bfloat16_tE19Flash_kernel_traitsILi128ELi64ELi128ELi4ES3_EELb1ELb0ELb0ELb0ELb1ELb1ELb0ELb1EEEvNS_16Flash_fwd_paramsE:
        /* <DEDUP_REMOVED lines=51> */
.L_x_2311:
        /* <DEDUP_REMOVED lines=33> */
[----:B------:R-:W-:Y:S01]  /*0540*/  IMAD.IADD R215, R215, 0x1, -R72 ;  /* 0x00000001d7d77824 */ /* 0x000fe200078e0a48 */
[----:B------:R-:W-:Y:S01]  /*0550*/  LOP3.LUT R12, R0, 0x38, RZ, 0xc0, !PT ;  /* 0x00000038000c7812 */ /* 0x000fe200078ec0ff */
[----:B------:R-:W-:Y:S01]  /*0560*/  BSSY.RECONVERGENT B0, `(.L_x_2313) ;  /* 0x0000022000007945 */ /* 0x000fe20003800200 */
[----:B------:R-:W3:Y:S01]  /*0570*/  LDCU.64 UR4, c[0x0][0x410] ;  /* 0x00008200ff0477ac */ /* 0x000ee20008000a00 */
[----:B------:R-:W-:Y:S01]  /*0580*/  SHF.R.U32.HI R0, RZ, 0x3, R80 ;  /* 0x00000003ff007819 */ /* 0x000fe20000011650 */
[----:B------:R-:W4:Y:S03]  /*0590*/  LDCU UR8, c[0x0][0x434] ;  /* 0x00008680ff0877ac */ /* 0x000f260008000800 */
[----:B------:R-:W5:Y:S01]  /*05a0*/  @!P0 LDC.64 R4, c[0x0][0x400] ;  /* 0x00010000ff048b82 */ /* 0x000f620000000a00 */
[----:B-1----:R-:W-:-:S04]  /*05b0*/  IMAD.WIDE.U32 R12, R72, R2, R12 ;  /* 0x00000002480c7225 */ /* 0x002fc800078e000c */
[----:B-----5:R-:W-:-:S04]  /*05c0*/  @!P0 IMAD.WIDE.U32 R10, R9, R4, RZ ;  /* 0x00000004090a8225 */ /* 0x020fc800078e00ff */
[----:B------:R-:W-:Y:S02]  /*05d0*/  @!P0 IMAD R5, R9, R5, R11 ;  /* 0x0000000509058224 */ /* 0x000fe400078e020b */
[----:B------:R-:W-:-:S04]  /*05e0*/  @P0 IMAD.WIDE.U32 R8, R214, R2, RZ ;  /* 0x00000002d6080225 */ /* 0x000fc800078e00ff */
[-C--:B------:R-:W-:Y:S01]  /*05f0*/  @P0 IMAD R5, R214, R3.reuse, R9 ;  /* 0x00000003d6050224 */ /* 0x080fe200078e0209 */
[----:B------:R-:W-:Y:S01]  /*0600*/  @P0 MOV R10, R8 ;  /* 0x00000008000a0202 */ /* 0x000fe20000000f00 */
[----:B------:R-:W-:Y:S01]  /*0610*/  IMAD R4, R72, R3, R13 ;  /* 0x0000000348047224 */ /* 0x000fe200078e020d */
[----:B------:R-:W-:Y:S02]  /*0620*/  IADD3 R8, PT, PT, R0, 0x10, RZ ;  /* 0x0000001000087810 */ /* 0x000fe40007ffe0ff */
[----:B------:R-:W-:Y:S01]  /*0630*/  IADD3 R12, P0, PT, R10, R12, RZ ;  /* 0x0000000c0a0c7210 */ /* 0x000fe20007f1e0ff */
[----:B------:R-:W-:Y:S01]  /*0640*/  VIADD R10, R0, 0x20 ;  /* 0x00000020000a7836 */ /* 0x000fe20000000000 */
[-C--:B------:R-:W-:Y:S02]  /*0650*/  ISETP.GE.AND P1, PT, R8, R215.reuse, PT ;  /* 0x000000d70800720c */ /* 0x080fe40003f26270 */
[----:B------:R-:W-:Y:S01]  /*0660*/  IADD3.X R13, PT, PT, R5, R4, RZ, P0, !PT ;  /* 0x00000004050d7210 */ /* 0x000fe200007fe4ff */
[----:B--2---:R-:W-:Y:S01]  /*0670*/  IMAD R5, R6, UR9, R7 ;  /* 0x0000000906057c24 */ /* 0x004fe2000f8e0207 */
[----:B------:R-:W-:-:S02]  /*0680*/  ISETP.GE.AND P0, PT, R0, R215, PT ;  /* 0x000000d70000720c */ /* 0x000fc40003f06270 */
[----:B------:R-:W-:Y:S01]  /*0690*/  IADD3 R8, PT, PT, R0, 0x30, RZ ;  /* 0x0000003000087810 */ /* 0x000fe20007ffe0ff */
[----:B---3--:R-:W-:Y:S01]  /*06a0*/  IMAD.WIDE.U32 R12, R7, UR4, R12 ;  /* 0x00000004070c7c25 */ /* 0x008fe2000f8e000c */
[-C--:B------:R-:W-:Y:S02]  /*06b0*/  ISETP.GE.AND P3, PT, R10, R215.reuse, PT ;  /* 0x000000d70a00720c */ /* 0x080fe40003f66270 */
        /* <DEDUP_REMOVED lines=12> */
.L_x_2314:
[----:B------:R-:W-:Y:S05]  /*0780*/  BSYNC.RECONVERGENT B0 ;  /* 0x0000000000007941 */ /* 0x000fea0003800200 */
.L_x_2313:
        /* <DEDUP_REMOVED lines=15> */
.L_x_2316:
[----:B------:R-:W-:Y:S05]  /*0880*/  BSYNC.RECONVERGENT B0 ;  /* 0x0000000000007941 */ /* 0x000fea0003800200 */
.L_x_2315:
        /* <DEDUP_REMOVED lines=15> */
.L_x_2318:
[----:B------:R-:W-:Y:S05]  /*0980*/  BSYNC.RECONVERGENT B0 ;  /* 0x0000000000007941 */ /* 0x000fea0003800200 */
.L_x_2317:
        /* <DEDUP_REMOVED lines=14> */
.L_x_2320:
[----:B------:R-:W-:Y:S05]  /*0a70*/  BSYNC.RECONVERGENT B0 ;  /* 0x0000000000007941 */ /* 0x000fea0003800200 */
.L_x_2319:
        /* <DEDUP_REMOVED lines=20> */
.L_x_2312:
        /* <DEDUP_REMOVED lines=10> */
.L_x_2321:
        /* <DEDUP_REMOVED lines=103> */
.L_x_2322:
        /* <DEDUP_REMOVED lines=15> */
.L_x_2324:
[----:B------:R-:W2:Y:S01]  /*13c0*/  LDC.64 R4, c[0x0][0x3b8] ;  /* 0x0000ee00ff047b82 */ /* 0x000ea20000000a00 */
[----:B-1----:R-:W-:-:S05]  /*13d0*/  IADD3 R2, PT, PT, R0, R11, RZ ;  /* 0x0000000b00027210 */ /* 0x002fca0007ffe0ff */
[C---:B--2---:R-:W-:Y:S02]  /*13e0*/  IMAD R17, R2.reuse, R5, RZ ;  /* 0x0000000502117224 */ /* 0x044fe400078e02ff */
[----:B------:R-:W-:-:S05]  /*13f0*/  IMAD.WIDE.U32 R2, R2, R4, RZ ;  /* 0x0000000402027225 */ /* 0x000fca00078e00ff */
[----:B------:R-:W-:Y:S02]  /*1400*/  IADD3 R17, PT, PT, R3, R17, RZ ;  /* 0x0000001103117210 */ /* 0x000fe40007ffe0ff */
[----:B------:R-:W-:Y:S02]  /*1410*/  MOV R16, R2 ;  /* 0x0000000200107202 */ /* 0x000fe40000000f00 */
.L_x_2325:
        /* <DEDUP_REMOVED lines=14> */
.L_x_2326:
[----:B------:R-:W1:Y:S01]  /*1500*/  LDC.64 R2, c[0x0][0x3c0] ;  /* 0x0000f000ff027b82 */ /* 0x000e620000000a00 */
[----:B------:R-:W-:-:S05]  /*1510*/  IADD3 R0, PT, PT, R0, R11, RZ ;  /* 0x0000000b00007210 */ /* 0x000fca0007ffe0ff */
[C---:B-1----:R-:W-:Y:S02]  /*1520*/  IMAD R19, R0.reuse, R3, RZ ;  /* 0x0000000300137224 */ /* 0x042fe400078e02ff */
[----:B------:R-:W-:-:S05]  /*1530*/  IMAD.WIDE.U32 R10, R0, R2, RZ ;  /* 0x00000002000a7225 */ /* 0x000fca00078e00ff */
[----:B------:R-:W-:Y:S02]  /*1540*/  IADD3 R19, PT, PT, R11, R19, RZ ;  /* 0x000000130b137210 */ /* 0x000fe40007ffe0ff */
[----:B------:R-:W-:-:S07]  /*1550*/  MOV R18, R10 ;  /* 0x0000000a00127202 */ /* 0x000fce0000000f00 */
.L_x_2327:
        /* <DEDUP_REMOVED lines=46> */
.L_x_2323:
        /* <DEDUP_REMOVED lines=10> */
[----:B------:R-:W-:Y:S01]  /*18e0*/  SHF.L.U64.HI R70, R4, 0x4, R5 ;  /* 0x0000000404467819 */ /* 0x000fe20000010205 */
[----:B------:R-:W-:Y:S01]  /*18f0*/  IMAD.SHL.U32 R63, R62, 0x80, RZ ;  /* 0x000000803e3f7824 */ /* 0x000fe200078e00ff */
[----:B------:R-:W-:Y:S01]  /*1900*/  SHF.L.U32 R75, R4, 0x4, RZ ;  /* 0x00000004044b7819 */ /* 0x000fe200000006ff */
[----:B------:R-:W2:Y:S01]  /*1910*/  @!P0 LDC.64 R12, c[0x0][0x398] ;  /* 0x0000e600ff0c8b82 */ /* 0x000ea20000000a00 */
[----:B------:R-:W-:Y:S01]  /*1920*/  MOV R133, RZ ;  /* 0x000000ff00857202 */ /* 0x000fe20000000f00 */
[C---:B------:R-:W-:Y:S01]  /*1930*/  IMAD.SHL.U32 R71, R2.reuse, 0x10, RZ ;  /* 0x0000001002477824 */ /* 0x040fe200078e00ff */
[----:B------:R-:W-:Y:S01]  /*1940*/  LOP3.LUT R81, R81, 0x1c, RZ, 0xc0, !PT ;  /* 0x0000001c51517812 */ /* 0x000fe200078ec0ff */
[----:B------:R-:W-:Y:S01]  /*1950*/  VIADD R76, R63, 0xffffff80 ;  /* 0xffffff803f4c7836 */ /* 0x000fe20000000000 */
[----:B------:R-:W-:Y:S01]  /*1960*/  SHF.L.U64.HI R68, R2, 0x4, R3 ;  /* 0x0000000402447819 */ /* 0x000fe20000010203 */
        /* <DEDUP_REMOVED lines=15> */
[----:B------:R-:W-:Y:S01]  /*1a60*/  IMAD.WIDE.U32 R18, R132, R4, R18 ;  /* 0x0000000484127225 */ /* 0x000fe200078e0012 */
[----:B------:R-:W-:-:S03]  /*1a70*/  SHF.R.S32.HI R4, RZ, 0x1f, R73 ;  /* 0x0000001fff047819 */ /* 0x000fc60000011449 */
[----:B------:R-:W-:Y:S01]  /*1a80*/  IMAD.WIDE.U32 R12, R7, UR4, R12 ;  /* 0x00000004070c7c25 */ /* 0x000fe2000f8e000c */
[----:B------:R-:W-:-:S03]  /*1a90*/  SHF.L.U32 R90, R18, 0x1, RZ ;  /* 0x00000001125a7819 */ /* 0x000fc600000006ff */
[----:B------:R-:W-:Y:S01]  /*1aa0*/  IMAD R13, R7, UR5, R13 ;  /* 0x00000005070d7c24 */ /* 0x000fe2000f8e020d */
[----:B------:R-:W2:Y:S01]  /*1ab0*/  LDCU.64 UR4, c[0x0][0x390] ;  /* 0x00007200ff0477ac */ /* 0x000ea20008000a00 */
[----:B------:R-:W-:Y:S01]  /*1ac0*/  IMAD R87, R132, R3, R17 ;  /* 0x0000000384577224 */ /* 0x000fe200078e0211 */
[----:B------:R-:W-:Y:S01]  /*1ad0*/  LEA.HI R7, R4, R73, RZ, 0x7 ;  /* 0x0000004904077211 */ /* 0x000fe200078f38ff */
[----:B------:R-:W-:Y:S01]  /*1ae0*/  IMAD.SHL.U32 R88, R16, 0x2, RZ ;  /* 0x0000000210587824 */ /* 0x000fe200078e00ff */
[----:B-1----:R-:W-:Y:S01]  /*1af0*/  LEA.HI R20, R20, R20, RZ, 0x1 ;  /* 0x0000001414147211 */ /* 0x002fe200078f08ff */
[----:B------:R-:W-:Y:S01]  /*1b00*/  IMAD R91, R132, R5, R19 ;  /* 0x00000005845b7224 */ /* 0x000fe200078e0213 */
[----:B------:R-:W-:Y:S01]  /*1b10*/  SHF.L.U64.HI R87, R16, 0x1, R87 ;  /* 0x0000000110577819 */ /* 0x000fe20000010257 */
[-C--:B------:R-:W-:Y:S01]  /*1b20*/  IMAD R8, R15, R130.reuse, RZ ;  /* 0x000000820f087224 */ /* 0x080fe200078e02ff */
[----:B------:R-:W-:Y:S02]  /*1b30*/  SHF.R.S32.HI R7, RZ, 0x7, R7 ;  /* 0x00000007ff077819 */ /* 0x000fe40000011407 */
[----:B------:R-:W-:Y:S01]  /*1b40*/  SHF.R.S32.HI R20, RZ, 0x1, R20 ;  /* 0x00000001ff147819 */ /* 0x000fe20000011414 */
[----:B------:R-:W-:Y:S01]  /*1b50*/  IMAD R77, R14, R131, R8 ;  /* 0x000000830e4d7224 */ /* 0x000fe200078e0208 */
[----:B------:R-:W-:Y:S01]  /*1b60*/  SHF.L.U64.HI R91, R18, 0x1, R91 ;  /* 0x00000001125b7819 */ /* 0x000fe2000001025b */
[----:B------:R-:W-:Y:S01]  /*1b70*/  IMAD.WIDE.U32 R130, R14, R130, R12 ;  /* 0x000000820e827225 */ /* 0x000fe200078e000c */
[----:B----4-:R-:W-:-:S03]  /*1b80*/  IADD3 R90, P1, PT, R90, UR8, RZ ;  /* 0x000000085a5a7c10 */ /* 0x010fc6000ff3e0ff */
[----:B------:R-:W-:Y:S01]  /*1b90*/  IMAD R82, R132, R20, R81 ;  /* 0x0000001484527224 */ /* 0x000fe200078e0251 */
[----:B--2---:R-:W-:Y:S02]  /*1ba0*/  IADD3 R88, P0, PT, R88, UR4, RZ ;  /* 0x0000000458587c10 */ /* 0x004fe4000ff1e0ff */
[----:B------:R-:W-:Y:S02]  /*1bb0*/  IADD3.X R91, PT, PT, R91, UR9, RZ, P1, !PT ;  /* 0x000000095b5b7c10 */ /* 0x000fe40008ffe4ff */
[----:B------:R-:W-:Y:S01]  /*1bc0*/  IADD3.X R87, PT, PT, R87, UR5, RZ, P0, !PT ;  /* 0x0000000557577c10 */ /* 0x000fe200087fe4ff */
[----:B------:R-:W-:Y:S01]  /*1bd0*/  IMAD.MOV.U32 R218, RZ, RZ, R88 ;  /* 0x000000ffffda7224 */ /* 0x000fe200078e0058 */
[----:B------:R-:W-:Y:S02]  /*1be0*/  ISETP.GE.AND P0, PT, R7, R62, PT ;  /* 0x0000003e0700720c */ /* 0x000fe40003f06270 */
[----:B------:R-:W-:Y:S01]  /*1bf0*/  IADD3 R81, PT, PT, R81, R82, RZ ;  /* 0x0000005251517210 */ /* 0x000fe20007ffe0ff */
[----:B------:R-:W-:Y:S01]  /*1c00*/  IMAD.MOV.U32 R219, RZ, RZ, R87 ;  /* 0x000000ffffdb7224 */ /* 0x000fe200078e0057 */
[----:B------:R-:W-:-:S02]  /*1c10*/  SHF.R.S32.HI R79, RZ, 0x1f, R82 ;  /* 0x0000001fff4f7819 */ /* 0x000fc40000011452 */
[----:B------:R-:W-:Y:S02]  /*1c20*/  SHF.R.S32.HI R78, RZ, 0x1f, R81 ;  /* 0x0000001fff4e7819 */ /* 0x000fe40000011451 */
[----:B------:R-:W-:Y:S02]  /*1c30*/  MOV R216, R90 ;  /* 0x0000005a00d87202 */ /* 0x000fe40000000f00 */
[----:B------:R-:W-:Y:S02]  /*1c40*/  MOV R217, R91 ;  /* 0x0000005b00d97202 */ /* 0x000fe40000000f00 */
[----:B------:R-:W-:Y:S01]  /*1c50*/  IADD3 R77, PT, PT, R131, R77, RZ ;  /* 0x0000004d834d7210 */ /* 0x000fe20007ffe0ff */
[----:B---3--:R-:W-:Y:S06]  /*1c60*/  @P0 BRA `(.L_x_2328) ;  /* 0x000000a800280947 */ /* 0x008fec0003800000 */
        /* <DEDUP_REMOVED lines=110> */
.L_x_2366:
[----:B------:R-:W-:Y:S01]  /*2350*/  VIADD R114, R114, 0x80 ;  /* 0x0000008072727836 */ /* 0x000fe20000000000 */
[----:B------:R-:W-:Y:S01]  /*2360*/  BSSY.RECONVERGENT B1, `(.L_x_2329) ;  /* 0x00009ba000017945 */ /* 0x000fe20003800200 */
[----:B------:R-:W-:Y:S02]  /*2370*/  VIADD R116, R116, 0x80 ;  /* 0x0000008074747836 */ /* 0x000fe40000000000 */
[----:B------:R-:W-:Y:S01]  /*2380*/  VIADD R111, R111, 0xffffffff ;  /* 0xffffffff6f6f7836 */ /* 0x000fe20000000000 */
[----:B------:R-:W-:Y:S01]  /*2390*/  ISETP.GE.AND P0, PT, R132, R114, PT ;  /* 0x000000728400720c */ /* 0x000fe20003f06270 */
[----:B------:R-:W-:Y:S02]  /*23a0*/  IMAD.MOV.U32 R122, RZ, RZ, R112 ;  /* 0x000000ffff7a7224 */ /* 0x000fe400078e0070 */
[----:B------:R-:W-:Y:S01]  /*23b0*/  VIADD R112, R112, 0xffffff80 ;  /* 0xffffff8070707836 */ /* 0x000fe20000000000 */
[----:B------:R-:W-:Y:S02]  /*23c0*/  ISETP.GE.AND P2, PT, R132, R116, !P0 ;  /* 0x000000748400720c */ /* 0x000fe40004746270 */
        /* <DEDUP_REMOVED lines=21> */
[C---:B------:R-:W-:Y:S04]  /*2520*/  ISETP.GE.AND P0, PT, R83.reuse, R114, PT ;  /* 0x000000725300720c */ /* 0x040fe80003f06270 */
[----:B------:R-:W-:Y:S02]  /*2530*/  ISETP.GE.AND P3, PT, R83, R116, !P0 ;  /* 0x000000745300720c */ /* 0x000fe40004766270 */
        /* <DEDUP_REMOVED lines=28> */
[C---:B------:R-:W-:Y:S04]  /*2700*/  ISETP.GE.AND P0, PT, R125.reuse, R114, PT ;  /* 0x000000727d00720c */ /* 0x040fe80003f06270 */
[----:B------:R-:W-:Y:S02]  /*2710*/  ISETP.GE.AND P5, PT, R125, R116, !P0 ;  /* 0x000000747d00720c */ /* 0x000fe400047a6270 */
[----:B------:R-:W-:Y:S11]  /*2720*/  ISETP.GE.AND P0, PT, R123, R114, PT ;  /* 0x000000727b00720c */ /* 0x000ff60003f06270 */
        /* <DEDUP_REMOVED lines=16> */
[----:B------:R-:W-:Y:S02]  /*2830*/  ISETP.GE.AND P6, PT, R123, R116, !P0 ;  /* 0x000000747b00720c */ /* 0x000fe400047c6270 */
        /* <DEDUP_REMOVED lines=129> */
.L_x_2330:
        /* <DEDUP_REMOVED lines=104> */
.L_x_2334:
[----:B--2---:R-:W-:Y:S05]  /*36d0*/  BSYNC.RECONVERGENT B0 ;  /* 0x0000000000007941 */ /* 0x004fea0003800200 */
.L_x_2333:
[----:B------:R-:W-:Y:S04]  /*36e0*/  BSSY.RECONVERGENT B0, `(.L_x_2335) ;  /* 0x0000061000007945 */ /* 0x000fe80003800200 */
[----:B------:R-:W-:Y:S05]  /*36f0*/  @!P1 BRA `(.L_x_2336) ;  /* 0x00000004007c9947 */ /* 0x000fea0003800000 */
        /* <DEDUP_REMOVED lines=95> */
.L_x_2336:
[----:B------:R-:W-:Y:S05]  /*3cf0*/  BSYNC.RECONVERGENT B0 ;  /* 0x0000000000007941 */ /* 0x000fea0003800200 */
.L_x_2335:
[----:B------:R-:W-:Y:S04]  /*3d00*/  BSSY.RECONVERGENT B0, `(.L_x_2337) ;  /* 0x0000067000007945 */ /* 0x000fe80003800200 */
[----:B------:R-:W-:Y:S05]  /*3d10*/  @P4 BRA `(.L_x_2338) ;  /* 0x0000000400944947 */ /* 0x000fea0003800000 */
        /* <DEDUP_REMOVED lines=101> */
.L_x_2338:
[----:B------:R-:W-:Y:S05]  /*4370*/  BSYNC.RECONVERGENT B0 ;  /* 0x0000000000007941 */ /* 0x000fea0003800200 */
.L_x_2337:
        /* <DEDUP_REMOVED lines=106> */
.L_x_2340:
[----:B------:R-:W-:Y:S05]  /*4a20*/  BSYNC.RECONVERGENT B0 ;  /* 0x0000000000007941 */ /* 0x000fea0003800200 */
.L_x_2339:
        /* <DEDUP_REMOVED lines=102> */
.L_x_2342:
[----:B------:R-:W-:Y:S05]  /*5090*/  BSYNC.RECONVERGENT B0 ;  /* 0x0000000000007941 */ /* 0x000fea0003800200 */
.L_x_2341:
        /* <DEDUP_REMOVED lines=106> */
.L_x_2344:
[----:B------:R-:W-:Y:S05]  /*5740*/  BSYNC.RECONVERGENT B0 ;  /* 0x0000000000007941 */ /* 0x000fea0003800200 */
.L_x_2343:
        /* <DEDUP_REMOVED lines=104> */
.L_x_2346:
[----:B------:R-:W-:Y:S05]  /*5dd0*/  BSYNC.RECONVERGENT B0 ;  /* 0x0000000000007941 */ /* 0x000fea0003800200 */
.L_x_2345:
        /* <DEDUP_REMOVED lines=106> */
.L_x_2348:
[----:B------:R-:W-:Y:S05]  /*6480*/  BSYNC.RECONVERGENT B0 ;  /* 0x0000000000007941 */ /* 0x000fea0003800200 */
.L_x_2347:
[----:B------:R-:W2:Y:S01]  /*6490*/  LDC R21, c[0x0][0x450] ;  /* 0x00011400ff157b82 */ /* 0x000ea20000000800 */
[----:B-1----:R-:W-:Y:S05]  /*64a0*/  IMAD.U32 R3, R48, -0x40, RZ ;  /* 0xffffffc030037824 */ /* 0x002fea00078e00ff */
[C---:B------:R-:W-:Y:S02]  /*64b0*/  LEA R24, P1, R3.reuse, R24, 0x1 ;  /* 0x0000001803187211 */ /* 0x040fe400078208ff */
[C---:B------:R-:W-:Y:S02]  /*64c0*/  LEA R60, P0, R3.reuse, R60, 0x1 ;  /* 0x0000003c033c7211 */ /* 0x040fe400078008ff */
[C---:B------:R-:W-:Y:S02]  /*64d0*/  LEA.HI.X.SX32 R25, R3.reuse, R25, 0x1, P1 ;  /* 0x0000001903197211 */ /* 0x040fe400008f0eff */
[----:B------:R-:W-:Y:S01]  /*64e0*/  LEA.HI.X.SX32 R61, R3, R61, 0x1, P0 ;  /* 0x0000003d033d7211 */ /* 0x000fe200000f0eff */
[----:B------:R-:W-:Y:S05]  /*64f0*/  BRA `(.L_x_2331) ;  /* 0x0000005800807947 */ /* 0x000fea0003800000 */
.L_x_2332:
        /* <DEDUP_REMOVED lines=175> */
.L_x_2350:
[----:B--2---:R-:W-:Y:S05]  /*6ff0*/  BSYNC.RECONVERGENT B0 ;  /* 0x0000000000007941 */ /* 0x004fea0003800200 */
.L_x_2349:
[----:B------:R-:W-:Y:S01]  /*7000*/  ISETP.NE.AND P0, PT, R137, RZ, PT ;  /* 0x000000ff8900720c */ /* 0x000fe20003f05270 */
[----:B------:R-:W-:Y:S11]  /*7010*/  BSSY.RECONVERGENT B0, `(.L_x_2351) ;  /* 0x00000b0000007945 */ /* 0x000ff60003800200 */
[----:B------:R-:W-:Y:S01]  /*7020*/  @!UPT UIADD3 URZ, UPT, UPT, URZ, URZ, URZ ;  /* 0x000000fffffff290 */ /* 0x000fe2000fffe0ff */
[----:B------:R-:W-:Y:S05]  /*7030*/  @!P0 BRA `(.L_x_2352) ;  /* 0x0000000800b48947 */ /* 0x000fea0003800000 */
        /* <DEDUP_REMOVED lines=173> */
.L_x_2352:
[----:B------:R-:W-:Y:S05]  /*7b10*/  BSYNC.RECONVERGENT B0 ;  /* 0x0000000000007941 */ /* 0x000fea0003800200 */
.L_x_2351:
[----:B------:R-:W-:Y:S04]  /*7b20*/  BSSY.RECONVERGENT B0, `(.L_x_2353) ;  /* 0x00000b1000007945 */ /* 0x000fe80003800200 */
[----:B------:R-:W-:Y:S05]  /*7b30*/  @P4 BRA `(.L_x_2354) ;  /* 0x0000000800bc4947 */ /* 0x000fea0003800000 */
        /* <DEDUP_REMOVED lines=175> */
.L_x_2354:
[----:B------:R-:W-:Y:S05]  /*8630*/  BSYNC.RECONVERGENT B0 ;  /* 0x0000000000007941 */ /* 0x000fea0003800200 */
.L_x_2353:
        /* <DEDUP_REMOVED lines=179> */
.L_x_2356:
[----:B------:R-:W-:Y:S05]  /*9170*/  BSYNC.RECONVERGENT B0 ;  /* 0x0000000000007941 */ /* 0x000fea0003800200 */
.L_x_2355:
        /* <DEDUP_REMOVED lines=178> */
.L_x_2358:
[----:B------:R-:W-:Y:S05]  /*9ca0*/  BSYNC.RECONVERGENT B0 ;  /* 0x0000000000007941 */ /* 0x000fea0003800200 */
.L_x_2357:
        /* <DEDUP_REMOVED lines=179> */
.L_x_2360:
[----:B------:R-:W-:Y:S05]  /*a7e0*/  BSYNC.RECONVERGENT B0 ;  /* 0x0000000000007941 */ /* 0x000fea0003800200 */
.L_x_2359:
        /* <DEDUP_REMOVED lines=179> */
.L_x_2362:
[----:B------:R-:W-:Y:S05]  /*b320*/  BSYNC.RECONVERGENT B0 ;  /* 0x0000000000007941 */ /* 0x000fea0003800200 */
.L_x_2361:
        /* <DEDUP_REMOVED lines=182> */
.L_x_2364:
[----:B------:R-:W-:Y:S05]  /*be90*/  BSYNC.RECONVERGENT B0 ;  /* 0x0000000000007941 */ /* 0x000fea0003800200 */
.L_x_2363:
[----:B------:R-:W2:Y:S01]  /*bea0*/  LDC R21, c[0x0][0x450] ;  /* 0x00011400ff157b82 */ /* 0x000ea20000000800 */
[----:B-1----:R-:W-:Y:S05]  /*beb0*/  IMAD.U32 R3, R126, -0x40, RZ ;  /* 0xffffffc07e037824 */ /* 0x002fea00078e00ff */
[C---:B------:R-:W-:Y:S02]  /*bec0*/  LEA R96, P1, R3.reuse, R96, 0x1 ;  /* 0x0000006003607211 */ /* 0x040fe400078208ff */
[C---:B------:R-:W-:Y:S02]  /*bed0*/  LEA R94, P0, R3.reuse, R94, 0x1 ;  /* 0x0000005e035e7211 */ /* 0x040fe400078008ff */
[C---:B------:R-:W-:Y:S02]  /*bee0*/  LEA.HI.X.SX32 R97, R3.reuse, R97, 0x1, P1 ;  /* 0x0000006103617211 */ /* 0x040fe400008f0eff */
[----:B------:R-:W-:Y:S09]  /*bef0*/  LEA.HI.X.SX32 R95, R3, R95, 0x1, P0 ;  /* 0x0000005f035f7211 */ /* 0x000ff200000f0eff */
.L_x_2331:
[----:B--2---:R-:W-:Y:S05]  /*bf00*/  BSYNC.RECONVERGENT B1 ;  /* 0x0000000000017941 */ /* 0x004fea0003800200 */
.L_x_2329:
        /* <DEDUP_REMOVED lines=90> */
.L_x_2365:
[----:B------:R-:W-:Y:S02]  /*c4b0*/  ISETP.NE.AND P2, PT, R89, RZ, PT ;  /* 0x000000ff5900720c */ /* 0x000fe40003f45270 */
[----:B------:R-:W-:Y:S02]  /*c4c0*/  IADD3 R92, P1, PT, R92, R99, RZ ;  /* 0x000000635c5c7210 */ /* 0x000fe40007f3e0ff */
[----:B------:R-:W-:Y:S03]  /*c4d0*/  IADD3 R18, P0, PT, R18, R101, RZ ;  /* 0x0000006512127210 */ /* 0x000fe60007f1e0ff */
[----:B------:R-:W-:Y:S02]  /*c4e0*/  IMAD.X R93, R93, 0x1, R98, P1 ;  /* 0x000000015d5d7824 */ /* 0x000fe400008e0662 */
[----:B------:R-:W-:Y:S04]  /*c4f0*/  IMAD.X R17, R17, 0x1, R100, P0 ;  /* 0x0000000111117824 */ /* 0x000fe800000e0664 */
[----:B------:R-:W-:Y:S05]  /*c500*/  @P2 BRA `(.L_x_2366) ;  /* 0xffffff5c00902947 */ /* 0x000fea000383ffff */
.L_x_2328:
        /* <DEDUP_REMOVED lines=37> */
[----:B------:R-:W-:-:S04]  /*c760*/  LEA R4, P0, R2, R6, 0x6 ;  /* 0x0000000602047211 */ /* 0x000fc800078030ff */
[----:B------:R-:W-:-:S05]  /*c770*/  LEA.HI.X R5, R2, R7, R3, 0x6, P0 ;  /* 0x0000000702057211 */ /* 0x000fca00000f3403 */
[----:B------:R-:W-:Y:S01]  /*c780*/  @!PT LDS RZ, [RZ] ;  /* 0x00000000fffff984 */ /* 0x000fe20000000800 */
[----:B------:R-:W-:Y:S01]  /*c790*/  @!PT LDS RZ, [RZ] ;  /* 0x00000000fffff984 */ /* 0x000fe20000000800 */
[----:B------:R-:W-:Y:S01]  /*c7a0*/  @!PT LDS RZ, [RZ] ;  /* 0x00000000fffff984 */ /* 0x000fe20000000800 */
[----:B------:R2:W-:Y:S04]  /*c7b0*/  LDGSTS.E.BYPASS.LTC128B.128 [R223+0x1000], desc[UR6][R4.64] ;  /* 0x0100000004df7fae */ /* 0x0005e8000b981a06 */
[----:B------:R2:W-:Y:S02]  /*c7c0*/  LDGSTS.E.BYPASS.LTC128B.128 [R223+0x3000], desc[UR6][R4.64+0x80] ;  /* 0x0300008004df7fae */ /* 0x0005e4000b981a06 */
.L_x_2370:
[----:B------:R-:W-:Y:S05]  /*c7d0*/  BSYNC.RECONVERGENT B0 ;  /* 0x0000000000007941 */ /* 0x000fea0003800200 */
.L_x_2369:
        /* <DEDUP_REMOVED lines=10> */
.L_x_2368:
        /* <DEDUP_REMOVED lines=74> */
.L_x_2376:
[----:B------:R-:W-:Y:S05]  /*cd20*/  BSYNC.RECONVERGENT B0 ;  /* 0x0000000000007941 */ /* 0x000fea0003800200 */
.L_x_2375:
        /* <DEDUP_REMOVED lines=44> */
.L_x_2378:
[----:B------:R-:W-:Y:S05]  /*cff0*/  BSYNC.RECONVERGENT B0 ;  /* 0x0000000000007941 */ /* 0x000fea0003800200 */
.L_x_2377:
[----:B------:R3:W-:Y:S02]  /*d000*/  STS.128 [R223+0x2000], R8 ;  /* 0x00200008df007388 */ /* 0x0007e40000000c00 */
.L_x_2374:
[----:B------:R-:W-:Y:S05]  /*d010*/  BSYNC.RECONVERGENT B1 ;  /* 0x0000000000017941 */ /* 0x000fea0003800200 */
.L_x_2373:
        /* <DEDUP_REMOVED lines=59> */
.L_x_2382:
[----:B------:R-:W-:Y:S05]  /*d3d0*/  BSYNC.RECONVERGENT B0 ;  /* 0x0000000000007941 */ /* 0x000fea0003800200 */
.L_x_2381:
        /* <DEDUP_REMOVED lines=54> */
.L_x_2384:
[----:B------:R-:W-:Y:S05]  /*d740*/  BSYNC.RECONVERGENT B0 ;  /* 0x0000000000007941 */ /* 0x000fea0003800200 */
.L_x_2383:
[----:B------:R4:W-:Y:S02]  /*d750*/  STS.128 [R223+0x2800], R8 ;  /* 0x00280008df007388 */ /* 0x0009e40000000c00 */
.L_x_2380:
[----:B------:R-:W-:Y:S05]  /*d760*/  BSYNC.RECONVERGENT B1 ;  /* 0x0000000000017941 */ /* 0x000fea0003800200 */
.L_x_2379:
        /* <DEDUP_REMOVED lines=60> */
.L_x_2388:
[----:B------:R-:W-:Y:S05]  /*db30*/  BSYNC.RECONVERGENT B0 ;  /* 0x0000000000007941 */ /* 0x000fea0003800200 */
.L_x_2387:
        /* <DEDUP_REMOVED lines=54> */
.L_x_2390:
[----:B------:R-:W-:Y:S05]  /*dea0*/  BSYNC.RECONVERGENT B0 ;  /* 0x0000000000007941 */ /* 0x000fea0003800200 */
.L_x_2389:
[----:B------:R4:W-:Y:S02]  /*deb0*/  STS.128 [R223+0x3000], R8 ;  /* 0x00300008df007388 */ /* 0x0009e40000000c00 */
.L_x_2386:
[----:B------:R-:W-:Y:S05]  /*dec0*/  BSYNC.RECONVERGENT B1 ;  /* 0x0000000000017941 */ /* 0x000fea0003800200 */
.L_x_2385:
        /* <DEDUP_REMOVED lines=62> */
.L_x_2392:
[----:B------:R-:W-:Y:S05]  /*e2b0*/  BSYNC.RECONVERGENT B0 ;  /* 0x0000000000007941 */ /* 0x000fea0003800200 */
.L_x_2391:
        /* <DEDUP_REMOVED lines=54> */
.L_x_2394:
[----:B------:R-:W-:Y:S05]  /*e620*/  BSYNC.RECONVERGENT B0 ;  /* 0x0000000000007941 */ /* 0x000fea0003800200 */
.L_x_2393:
[----:B------:R3:W-:Y:S01]  /*e630*/  STS.128 [R223+0x3800], R8 ;  /* 0x00380008df007388 */ /* 0x0007e20000000c00 */
[----:B------:R-:W-:Y:S05]  /*e640*/  BRA `(.L_x_2371) ;  /* 0x0000002c00487947 */ /* 0x000fea0003800000 */
.L_x_2372:
        /* <DEDUP_REMOVED lines=93> */
.L_x_2398:
[----:B------:R-:W-:Y:S05]  /*ec20*/  BSYNC.RECONVERGENT B0 ;  /* 0x0000000000007941 */ /* 0x000fea0003800200 */
.L_x_2397:
        /* <DEDUP_REMOVED lines=84> */
.L_x_2400:
[----:B------:R-:W-:Y:S05]  /*f170*/  BSYNC.RECONVERGENT B0 ;  /* 0x0000000000007941 */ /* 0x000fea0003800200 */
.L_x_2399:
[----:B------:R3:W-:Y:S02]  /*f180*/  STS.128 [R223+0x2000], R4 ;  /* 0x00200004df007388 */ /* 0x0007e40000000c00 */
.L_x_2396:
[----:B------:R-:W-:Y:S05]  /*f190*/  BSYNC.RECONVERGENT B1 ;  /* 0x0000000000017941 */ /* 0x000fea0003800200 */
.L_x_2395:
        /* <DEDUP_REMOVED lines=90> */
.L_x_2404:
[----:B------:R-:W-:Y:S05]  /*f740*/  BSYNC.RECONVERGENT B0 ;  /* 0x0000000000007941 */ /* 0x000fea0003800200 */
.L_x_2403:
        /* <DEDUP_REMOVED lines=86> */
.L_x_2406:
[----:B------:R-:W-:Y:S05]  /*fcb0*/  BSYNC.RECONVERGENT B0 ;  /* 0x0000000000007941 */ /* 0x000fea0003800200 */
.L_x_2405:
[----:B------:R4:W-:Y:S02]  /*fcc0*/  STS.128 [R223+0x2800], R4 ;  /* 0x00280004df007388 */ /* 0x0009e40000000c00 */
.L_x_2402:
[----:B------:R-:W-:Y:S05]  /*fcd0*/  BSYNC.RECONVERGENT B1 ;  /* 0x0000000000017941 */ /* 0x000fea0003800200 */
.L_x_2401:
        /* <DEDUP_REMOVED lines=92> */
.L_x_2410:
[----:B------:R-:W-:Y:S05]  /*102a0*/  BSYNC.RECONVERGENT B0 ;  /* 0x0000000000007941 */ /* 0x000fea0003800200 */
.L_x_2409:
        /* <DEDUP_REMOVED lines=86> */
.L_x_2412:
[----:B------:R-:W-:Y:S05]  /*10810*/  BSYNC.RECONVERGENT B0 ;  /* 0x0000000000007941 */ /* 0x000fea0003800200 */
.L_x_2411:
[----:B------:R4:W-:Y:S02]  /*10820*/  STS.128 [R223+0x3000], R4 ;  /* 0x00300004df007388 */ /* 0x0009e40000000c00 */
.L_x_2408:
[----:B------:R-:W-:Y:S05]  /*10830*/  BSYNC.RECONVERGENT B1 ;  /* 0x0000000000017941 */ /* 0x000fea0003800200 */
.L_x_2407:
        /* <DEDUP_REMOVED lines=91> */
.L_x_2414:
[----:B------:R-:W-:Y:S05]  /*10df0*/  BSYNC.RECONVERGENT B0 ;  /* 0x0000000000007941 */ /* 0x000fea0003800200 */
.L_x_2413:
        /* <DEDUP_REMOVED lines=85> */
.L_x_2416:
[----:B------:R-:W-:Y:S05]  /*11350*/  BSYNC.RECONVERGENT B0 ;  /* 0x0000000000007941 */ /* 0x000fea0003800200 */
.L_x_2415:
[----:B------:R1:W-:Y:S02]  /*11360*/  STS.128 [R223+0x3800], R4 ;  /* 0x00380004df007388 */ /* 0x0003e40000000c00 */
.L_x_2371:
[----:B------:R-:W-:Y:S05]  /*11370*/  BSYNC.RECONVERGENT B2 ;  /* 0x0000000000027941 */ /* 0x000fea0003800200 */
.L_x_2367:
[----:B------:R-:W-:Y:S01]  /*11380*/  IADD3 R13, PT, PT, -R76, R69, RZ ;  /* 0x000000454c0d7210 */ /* 0x000fe20007ffe1ff */
[----:B------:R-:W2:Y:S01]  /*11390*/  S2R R139, SR_TID.X ;  /* 0x00000000008b7919 */ /* 0x000ea20000002100 */
[----:B------:R-:W-:Y:S01]  /*113a0*/  IADD3 R14, PT, PT, R132, 0x40, RZ ;  /* 0x00000040840e7810 */ /* 0x000fe20007ffe0ff */
[----:B------:R-:W2:Y:S01]  /*113b0*/  LDCU.64 UR8, c[0x0][0x508] ;  /* 0x0000a100ff0877ac */ /* 0x000ea20008000a00 */
[-C--:B------:R-:W-:Y:S02]  /*113c0*/  ISETP.GE.AND P5, PT, R36, R13.reuse, PT ;  /* 0x0000000d2400720c */ /* 0x080fe40003fa6270 */
[-C--:B------:R-:W-:Y:S02]  /*113d0*/  ISETP.GE.AND P0, PT, R28, R13.reuse, PT ;  /* 0x0000000d1c00720c */ /* 0x080fe40003f06270 */
[-C--:B------:R-:W-:Y:S02]  /*113e0*/  ISETP.GE.AND P2, PT, R132, R13.reuse, PT ;  /* 0x0000000d8400720c */ /* 0x080fe40003f46270 */
[----:B------:R-:W-:-:S02]  /*113f0*/  ISETP.GE.AND P3, PT, R34, R13, PT ;  /* 0x0000000d2200720c */ /* 0x000fc40003f66270 */
[----:B------:R-:W-:Y:S02]  /*11400*/  ISETP.GE.AND P4, PT, R14, R13, PT ;  /* 0x0000000d0e00720c */ /* 0x000fe40003f86270 */
[C---:B------:R-:W-:Y:S02]  /*11410*/  IADD3 R12, PT, PT, R132.reuse, 0x50, RZ ;  /* 0x00000050840c7810 */ /* 0x040fe40007ffe0ff */
[C---:B------:R-:W-:Y:S01]  /*11420*/  IADD3 R0, PT, PT, R132.reuse, 0x60, RZ ;  /* 0x0000006084007810 */ /* 0x040fe20007ffe0ff */
[----:B-1----:R-:W1:Y:S01]  /*11430*/  @!P5 LDC.64 R2, c[0x0][0x3b8] ;  /* 0x0000ee00ff02db82 */ /* 0x002e620000000a00 */
[----:B------:R-:W-:Y:S02]  /*11440*/  P2R R15, PR, RZ, 0x4 ;  /* 0x00000004ff0f7803 */ /* 0x000fe40000000000 */
[----:B------:R-:W-:Y:S01]  /*11450*/  @!P0 LEA R20, P1, R75, R216, 0x1 ;  /* 0x000000d84b148211 */ /* 0x000fe200078208ff */
[----:B------:R-:W-:Y:S01]  /*11460*/  @!PT LDS RZ, [RZ] ;  /* 0x00000000fffff984 */ /* 0x000fe20000000800 */
[----:B------:R-:W-:Y:S01]  /*11470*/  @!PT LDS RZ, [RZ] ;  /* 0x00000000fffff984 */ /* 0x000fe20000000800 */
[----:B------:R-:W-:Y:S01]  /*11480*/  @!PT LDS RZ, [RZ] ;  /* 0x00000000fffff984 */ /* 0x000fe20000000800 */
[----:B------:R-:W-:Y:S01]  /*11490*/  @!P2 LDGSTS.E.BYPASS.LTC128B.128 [R223+0x4000], desc[UR6][R216.64] ;  /* 0x04000000d8dfafae */ /* 0x000fe2000b981a06 */
[----:B------:R-:W-:-:S02]  /*114a0*/  IADD3 R132, PT, PT, R132, 0x70, RZ ;  /* 0x0000007084847810 */ /* 0x000fc40007ffe0ff */
[----:B------:R-:W-:Y:S01]  /*114b0*/  @!P0 LEA.HI.X R21, R75, R217, R70, 0x1, P1 ;  /* 0x000000d94b158211 */ /* 0x000fe200008f0c46 */
[----:B------:R-:W-:Y:S01]  /*114c0*/  @!P2 LDGSTS.E.BYPASS.LTC128B.128 [R223+0x8000], desc[UR6][R216.64+0x80] ;  /* 0x08000080d8dfafae */ /* 0x000fe2000b981a06 */
[-C--:B------:R-:W-:Y:S01]  /*114d0*/  ISETP.GE.AND P2, PT, R12, R13.reuse, PT ;  /* 0x0000000d0c00720c */ /* 0x080fe20003f46270 */
[----:B---345:R-:W3:Y:S01]  /*114e0*/  @!P3 LDC.64 R10, c[0x0][0x3b8] ;  /* 0x0000ee00ff0abb82 */ /* 0x038ee20000000a00 */
[-C--:B------:R-:W-:Y:S01]  /*114f0*/  ISETP.GE.AND P1, PT, R0, R13.reuse, PT ;  /* 0x0000000d0000720c */ /* 0x080fe20003f26270 */
[----:B------:R-:W-:Y:S01]  /*11500*/  @!P0 LDGSTS.E.BYPASS.LTC128B.128 [R223+0x4800], desc[UR6][R20.64] ;  /* 0x0480000014df8fae */ /* 0x000fe2000b981a06 */
[----:B------:R-:W-:Y:S02]  /*11510*/  MOV R209, 0x20 ;  /* 0x0000002000d17802 */ /* 0x000fe40000000f00 */
[----:B------:R-:W-:Y:S01]  /*11520*/  MOV R134, 0x40 ;  /* 0x0000004000867802 */ /* 0x000fe20000000f00 */
[----:B------:R4:W-:Y:S01]  /*11530*/  @!P0 LDGSTS.E.BYPASS.LTC128B.128 [R223+0x8800], desc[UR6][R20.64+0x80] ;  /* 0x0880008014df8fae */ /* 0x0009e2000b981a06 */
[----:B------:R-:W-:Y:S01]  /*11540*/  ISETP.GE.AND P0, PT, R132, R13, PT ;  /* 0x0000000d8400720c */ /* 0x000fe20003f06270 */
[----:B------:R-:W4:Y:S01]  /*11550*/  @!P4 LDC.64 R8, c[0x0][0x3b8] ;  /* 0x0000ee00ff08cb82 */ /* 0x000f220000000a00 */
[----:B--2---:R-:W-:-:S04]  /*11560*/  SHF.L.U32 R29, R139, 0x6, RZ ;  /* 0x000000068b1d7819 */ /* 0x004fc800000006ff */
[C---:B------:R-:W-:Y:S02]  /*11570*/  LOP3.LUT R211, R29.reuse, 0x200, RZ, 0xc0, !PT ;  /* 0x000002001dd37812 */ /* 0x040fe400078ec0ff */
[C---:B-1----:R-:W-:Y:S01]  /*11580*/  @!P5 LEA R16, P6, R2.reuse, R216, 0x6 ;  /* 0x000000d80210d211 */ /* 0x042fe200078c30ff */
[----:B------:R-:W1:Y:S01]  /*11590*/  @!P2 LDC.64 R6, c[0x0][0x3b8] ;  /* 0x0000ee00ff06ab82 */ /* 0x000e620000000a00 */
[----:B------:R-:W-:Y:S02]  /*115a0*/  LOP3.LUT R133, R29, 0x400, RZ, 0xc0, !PT ;  /* 0x000004001d857812 */ /* 0x000fe400078ec0ff */
[----:B------:R-:W-:Y:S02]  /*115b0*/  @!P5 LEA.HI.X R17, R2, R217, R3, 0x6, P6 ;  /* 0x000000d90211d211 */ /* 0x000fe400030f3403 */
[----:B------:R-:W-:Y:S02]  /*115c0*/  ISETP.GE.AND P6, PT, R28, R13, PT ;  /* 0x0000000d1c00720c */ /* 0x000fe40003fc6270 */
[----:B------:R-:W-:Y:S01]  /*115d0*/  SHF.L.U32 R28, R139, 0x3, RZ ;  /* 0x000000038b1c7819 */ /* 0x000fe200000006ff */
[----:B------:R-:W2:Y:S01]  /*115e0*/  @!P1 LDC.64 R4, c[0x0][0x3b8] ;  /* 0x0000ee00ff049b82 */ /* 0x000ea20000000a00 */
[----:B---3--:R-:W-:Y:S01]  /*115f0*/  @!P3 IMAD.WIDE.U32 R18, R10, 0x60, R216 ;  /* 0x000000600a12b825 */ /* 0x008fe200078e00d8 */
[----:B------:R-:W-:Y:S01]  /*11600*/  @!P5 LDGSTS.E.BYPASS.LTC128B.128 [R223+0x5000], desc[UR6][R16.64] ;  /* 0x0500000010dfdfae */ /* 0x000fe2000b981a06 */
[----:B------:R-:W-:-:S02]  /*11610*/  LOP3.LUT R208, R28, 0x38, RZ, 0xc0, !PT ;  /* 0x000000381cd07812 */ /* 0x000fc400078ec0ff */
[----:B------:R-:W-:Y:S01]  /*11620*/  @!P3 IMAD R11, R11, 0x60, RZ ;  /* 0x000000600b0bb824 */ /* 0x000fe200078e02ff */
[----:B------:R-:W-:Y:S01]  /*11630*/  @!P5 LDGSTS.E.BYPASS.LTC128B.128 [R223+0x9000], desc[UR6][R16.64+0x80] ;  /* 0x0900008010dfdfae */ /* 0x000fe2000b981a06 */
[----:B------:R-:W-:Y:S01]  /*11640*/  LOP3.LUT R60, R208, 0x1c0, R29, 0xf8, !PT ;  /* 0x000001c0d03c7812 */ /* 0x000fe200078ef81d */
[----:B------:R-:W3:Y:S01]  /*11650*/  @!P0 LDC.64 R2, c[0x0][0x3b8] ;  /* 0x0000ee00ff028b82 */ /* 0x000ee20000000a00 */
[C---:B----4-:R-:W-:Y:S02]  /*11660*/  @!P4 LEA R10, P5, R8.reuse, R216, 0x7 ;  /* 0x000000d8080ac211 */ /* 0x050fe400078a38ff */
[----:B------:R-:W-:Y:S02]  /*11670*/  @!P3 IADD3 R19, PT, PT, R11, R19, RZ ;  /* 0x000000130b13b210 */ /* 0x000fe40007ffe0ff */
[----:B------:R-:W-:Y:S02]  /*11680*/  @!P4 LEA.HI.X R11, R8, R217, R9, 0x7, P5 ;  /* 0x000000d9080bc211 */ /* 0x000fe400028f3c09 */
[-C--:B------:R-:W-:Y:S01]  /*11690*/  ISETP.GE.AND P5, PT, R36, R13.reuse, PT ;  /* 0x0000000d2400720c */ /* 0x080fe20003fa6270 */
[--C-:B-1----:R-:W-:Y:S01]  /*116a0*/  @!P2 IMAD.WIDE.U32 R8, R6, 0xa0, R216.reuse ;  /* 0x000000a00608a825 */ /* 0x102fe200078e00d8 */
[----:B------:R-:W-:Y:S03]  /*116b0*/  @!P3 LDGSTS.E.BYPASS.LTC128B.128 [R223+0x5800], desc[UR6][R18.64] ;  /* 0x0580000012dfbfae */ /* 0x000fe6000b981a06 */
[----:B------:R-:W-:Y:S01]  /*116c0*/  @!P2 IMAD R7, R7, 0xa0, RZ ;  /* 0x000000a00707a824 */ /* 0x000fe200078e02ff */
[----:B------:R-:W-:Y:S01]  /*116d0*/  @!P3 LDGSTS.E.BYPASS.LTC128B.128 [R223+0x9800], desc[UR6][R18.64+0x80] ;  /* 0x0980008012dfbfae */ /* 0x000fe2000b981a06 */
[----:B------:R-:W-:Y:S01]  /*116e0*/  ISETP.GE.AND P3, PT, R34, R13, PT ;  /* 0x0000000d2200720c */ /* 0x000fe20003f66270 */
[----:B--2---:R-:W-:-:S02]  /*116f0*/  @!P1 IMAD.WIDE.U32 R20, R4, 0xc0, R216 ;  /* 0x000000c004149825 */ /* 0x004fc400078e00d8 */
[----:B------:R-:W-:Y:S01]  /*11700*/  @!P2 IADD3 R9, PT, PT, R7, R9, RZ ;  /* 0x000000090709a210 */ /* 0x000fe20007ffe0ff */
[----:B------:R-:W-:Y:S01]  /*11710*/  @!P4 LDGSTS.E.BYPASS.LTC128B.128 [R223+0x6000], desc[UR6][R10.64] ;  /* 0x060000000adfcfae */ /* 0x000fe2000b981a06 */
[----:B------:R-:W-:Y:S01]  /*11720*/  @!P1 IMAD R5, R5, 0xc0, RZ ;  /* 0x000000c005059824 */ /* 0x000fe200078e02ff */
[----:B------:R-:W1:Y:S02]  /*11730*/  @!P5 LDC.64 R6, c[0x0][0x3c0] ;  /* 0x0000f000ff06db82 */ /* 0x000e640000000a00 */
[----:B------:R-:W-:Y:S01]  /*11740*/  @!P4 LDGSTS.E.BYPASS.LTC128B.128 [R223+0xa000], desc[UR6][R10.64+0x80] ;  /* 0x0a0000800adfcfae */ /* 0x000fe2000b981a06 */
[----:B------:R-:W-:Y:S01]  /*11750*/  ISETP.GE.AND P4, PT, R14, R13, PT ;  /* 0x0000000d0e00720c */ /* 0x000fe20003f86270 */
[----:B---3--:R-:W-:Y:S01]  /*11760*/  @!P0 IMAD.WIDE.U32 R22, R2, 0xe0, R216 ;  /* 0x000000e002168825 */ /* 0x008fe200078e00d8 */
[----:B------:R-:W-:Y:S01]  /*11770*/  @!P1 IADD3 R21, PT, PT, R5, R21, RZ ;  /* 0x0000001505159210 */ /* 0x000fe20007ffe0ff */
[----:B------:R-:W-:Y:S02]  /*11780*/  @!P2 LDGSTS.E.BYPASS.LTC128B.128 [R223+0x6800], desc[UR6][R8.64] ;  /* 0x0680000008dfafae */ /* 0x000fe4000b981a06 */
[----:B------:R-:W-:Y:S01]  /*11790*/  @!P0 IMAD R3, R3, 0xe0, RZ ;  /* 0x000000e003038824 */ /* 0x000fe200078e02ff */
[----:B------:R-:W2:Y:S01]  /*117a0*/  @!P3 LDC.64 R4, c[0x0][0x3c0] ;  /* 0x0000f000ff04bb82 */ /* 0x000ea20000000a00 */
[----:B------:R3:W-:Y:S01]  /*117b0*/  @!P2 LDGSTS.E.BYPASS.LTC128B.128 [R223+0xa800], desc[UR6][R8.64+0x80] ;  /* 0x0a80008008dfafae */ /* 0x0007e2000b981a06 */
[----:B------:R-:W-:-:S02]  /*117c0*/  ISETP.GE.AND P2, PT, R12, R13, PT ;  /* 0x0000000d0c00720c */ /* 0x000fc40003f46270 */
[----:B------:R-:W-:Y:S01]  /*117d0*/  @!P0 IADD3 R23, PT, PT, R3, R23, RZ ;  /* 0x0000001703178210 */ /* 0x000fe20007ffe0ff */
[----:B------:R-:W-:Y:S03]  /*117e0*/  @!P1 LDGSTS.E.BYPASS.LTC128B.128 [R223+0x7000], desc[UR6][R20.64] ;  /* 0x0700000014df9fae */ /* 0x000fe6000b981a06 */
[----:B------:R-:W4:Y:S01]  /*117f0*/  @!P4 LDC.64 R2, c[0x0][0x3c0] ;  /* 0x0000f000ff02cb82 */ /* 0x000f220000000a00 */
[----:B------:R-:W-:Y:S01]  /*11800*/  @!P1 LDGSTS.E.BYPASS.LTC128B.128 [R223+0xb000], desc[UR6][R20.64+0x80] ;  /* 0x0b00008014df9fae */ /* 0x000fe2000b981a06 */
[----:B------:R-:W-:-:S03]  /*11810*/  ISETP.NE.AND P1, PT, R15, RZ, PT ;  /* 0x000000ff0f00720c */ /* 0x000fc60003f25270 */
[----:B------:R-:W-:Y:S04]  /*11820*/  @!P0 LDGSTS.E.BYPASS.LTC128B.128 [R223+0x7800], desc[UR6][R22.64] ;  /* 0x0780000016df8fae */ /* 0x000fe8000b981a06 */
[----:B------:R-:W-:Y:S01]  /*11830*/  @!P0 LDGSTS.E.BYPASS.LTC128B.128 [R223+0xb800], desc[UR6][R22.64+0x80] ;  /* 0x0b80008016df8fae */ /* 0x000fe2000b981a06 */
[----:B------:R-:W-:-:S03]  /*11840*/  @!P6 LEA R14, P0, R71, R218, 0x1 ;  /* 0x000000da470ee211 */ /* 0x000fc600078008ff */
[----:B------:R-:W0:Y:S01]  /*11850*/  LDGDEPBAR ;  /* 0x00000000000079af */ /* 0x000e220000000000 */
[----:B------:R-:W-:Y:S02]  /*11860*/  @!P6 LEA.HI.X R15, R71, R219, R68, 0x1, P0 ;  /* 0x000000db470fe211 */ /* 0x000fe400000f0c44 */
[----:B------:R-:W-:Y:S02]  /*11870*/  ISETP.GE.AND P0, PT, R132, R13, PT ;  /* 0x0000000d8400720c */ /* 0x000fe40003f06270 */
[----:B---3--:R-:W-:-:S04]  /*11880*/  SHF.L.U32 R8, R139, 0x5, RZ ;  /* 0x000000058b087819 */ /* 0x008fc800000006ff */
[----:B------:R-:W-:Y:S02]  /*11890*/  LOP3.LUT R211, R211, 0x7c00, R8, 0xf8, !PT ;  /* 0x00007c00d3d37812 */ /* 0x000fe400078ef808 */
[----:B------:R-:W3:Y:S01]  /*118a0*/  @!P2 LDC.64 R8, c[0x0][0x3c0] ;  /* 0x0000f000ff08ab82 */ /* 0x000ee20000000a00 */
[----:B------:R-:W-:-:S07]  /*118b0*/  DEPBAR.LE SB0, 0x0 ;  /* 0x000080000000791a */ /* 0x000fce0000000000 */
[----:B------:R-:W-:Y:S01]  /*118c0*/  BAR.SYNC.DEFER_BLOCKING 0x0 ;  /* 0x0000000000007b1d */ /* 0x000fe20000010000 */
[----:B---3--:R-:W-:-:S05]  /*118d0*/  @!P2 IMAD R9, R9, 0xa0, RZ ;  /* 0x000000a00909a824 */ /* 0x008fca00078e02ff */
        /* <DEDUP_REMOVED lines=8> */
[----:B--2---:R-:W-:Y:S01]  /*11960*/  @!P3 IMAD.WIDE.U32 R12, R4, 0x60, R218 ;  /* 0x00000060040cb825 */ /* 0x004fe200078e00da */
[----:B------:R-:W-:Y:S01]  /*11970*/  LOP3.LUT R0, R60, 0x8, R139, 0x78, !PT ;  /* 0x000000083c007812 */ /* 0x000fe200078e788b */
[----:B------:R-:W-:Y:S03]  /*11980*/  @P6 STS.128 [R223+0xc800], RZ ;  /* 0x00c800ffdf006388 */ /* 0x000fe60000000c00 */
[----:B------:R-:W-:Y:S01]  /*11990*/  LEA R133, R0, R133, 0x1 ;  /* 0x0000008500857211 */ /* 0x000fe200078e08ff */
[----:B------:R-:W-:Y:S01]  /*119a0*/  @P6 STS.128 [R223+0x10800], RZ ;  /* 0x010800ffdf006388 */ /* 0x000fe20000000c00 */
[----:B------:R-:W-:-:S02]  /*119b0*/  @!P3 IMAD R0, R5, 0x60, RZ ;  /* 0x000000600500b824 */ /* 0x000fc400078e02ff */
[----:B------:R-:W2:Y:S01]  /*119c0*/  @!P0 LDC.64 R4, c[0x0][0x3c0] ;  /* 0x0000f000ff048b82 */ /* 0x000ea20000000a00 */
[----:B------:R-:W-:Y:S01]  /*119d0*/  @!PT LDS RZ, [RZ] ;  /* 0x00000000fffff984 */ /* 0x000fe20000000800 */
[----:B------:R-:W-:Y:S01]  /*119e0*/  @!PT LDS RZ, [RZ] ;  /* 0x00000000fffff984 */ /* 0x000fe20000000800 */
[----:B------:R-:W-:Y:S01]  /*119f0*/  @!PT LDS RZ, [RZ] ;  /* 0x00000000fffff984 */ /* 0x000fe20000000800 */
[----:B------:R-:W-:Y:S01]  /*11a00*/  @!P6 LDGSTS.E.BYPASS.LTC128B.128 [R223+0xc800], desc[UR6][R14.64] ;  /* 0x0c8000000edfefae */ /* 0x000fe2000b981a06 */
[----:B------:R-:W-:Y:S02]  /*11a10*/  IADD3 R31, PT, PT, R133, UR5, RZ ;  /* 0x00000005851f7c10 */ /* 0x000fe4000fffe0ff */
[----:B------:R-:W-:Y:S01]  /*11a20*/  @!P3 IADD3 R13, PT, PT, R0, R13, RZ ;  /* 0x0000000d000db210 */ /* 0x000fe20007ffe0ff */
[----:B------:R-:W-:Y:S01]  /*11a30*/  @!P6 LDGSTS.E.BYPASS.LTC128B.128 [R223+0x10800], desc[UR6][R14.64+0x80] ;  /* 0x108000800edfefae */ /* 0x000fe2000b981a06 */
[C---:B-1----:R-:W-:Y:S02]  /*11a40*/  @!P5 LEA R10, P6, R6.reuse, R218, 0x6 ;  /* 0x000000da060ad211 */ /* 0x042fe400078c30ff */
[----:B------:R-:W-:Y:S01]  /*11a50*/  SHF.R.U32.HI R0, RZ, 0x1, R139 ;  /* 0x00000001ff007819 */ /* 0x000fe2000001168b */
[----:B------:R-:W-:Y:S01]  /*11a60*/  @P5 STS.128 [R223+0xd000], RZ ;  /* 0x00d000ffdf005388 */ /* 0x000fe20000000c00 */
[----:B------:R-:W-:-:S02]  /*11a70*/  @!P5 LEA.HI.X R11, R6, R219, R7, 0x6, P6 ;  /* 0x000000db060bd211 */ /* 0x000fc400030f3407 */
[----:B------:R-:W1:Y:S01]  /*11a80*/  @!P1 LDC.64 R6, c[0x0][0x3c0] ;  /* 0x0000f000ff069b82 */ /* 0x000e620000000a00 */
[----:B----4-:R-:W-:Y:S01]  /*11a90*/  @!P4 LEA R16, P6, R2, R218, 0x7 ;  /* 0x000000da0210c211 */ /* 0x010fe200078c38ff */
[----:B------:R-:W-:Y:S01]  /*11aa0*/  @P5 STS.128 [R223+0x11000], RZ ;  /* 0x011000ffdf005388 */ /* 0x000fe20000000c00 */
[----:B------:R-:W-:Y:S02]  /*11ab0*/  LOP3.LUT R60, R60, 0x8, R0, 0x78, !PT ;  /* 0x000000083c3c7812 */ /* 0x000fe400078e7800 */
[----:B------:R-:W-:Y:S01]  /*11ac0*/  @!P4 LEA.HI.X R17, R2, R219, R3, 0x7, P6 ;  /* 0x000000db0211c211 */ /* 0x000fe200030f3c03 */
[----:B------:R-:W-:Y:S01]  /*11ad0*/  @!P2 IMAD.WIDE.U32 R2, R8, 0xa0, R218 ;  /* 0x000000a00802a825 */ /* 0x000fe200078e00da */
[----:B------:R-:W-:Y:S01]  /*11ae0*/  @!PT LDS RZ, [RZ] ;  /* 0x00000000fffff984 */ /* 0x000fe20000000800 */
[----:B------:R-:W-:Y:S01]  /*11af0*/  @!PT LDS RZ, [RZ] ;  /* 0x00000000fffff984 */ /* 0x000fe20000000800 */
[----:B------:R-:W-:Y:S01]  /*11b00*/  @!PT LDS RZ, [RZ] ;  /* 0x00000000fffff984 */ /* 0x000fe20000000800 */
[----:B------:R-:W-:Y:S01]  /*11b10*/  @!P5 LDGSTS.E.BYPASS.LTC128B.128 [R223+0xd000], desc[UR6][R10.64] ;  /* 0x0d0000000adfdfae */ /* 0x000fe2000b981a06 */
[----:B------:R-:W-:-:S03]  /*11b20*/  LOP3.LUT R211, R211, R60, RZ, 0xfc, !PT ;  /* 0x0000003cd3d37212 */ /* 0x000fc600078efcff */
[----:B------:R3:W-:Y:S01]  /*11b30*/  @!P5 LDGSTS.E.BYPASS.LTC128B.128 [R223+0x11000], desc[UR6][R10.64+0x80] ;  /* 0x110000800adfdfae */ /* 0x0007e2000b981a06 */
[----:B------:R-:W-:Y:S01]  /*11b40*/  @!P2 IADD3 R3, PT, PT, R9, R3, RZ ;  /* 0x000000030903a210 */ /* 0x000fe20007ffe0ff */
[----:B--2---:R-:W-:Y:S01]  /*11b50*/  @!P0 IMAD R5, R5, 0xe0, RZ ;  /* 0x000000e005058824 */ /* 0x004fe200078e02ff */
[----:B------:R-:W-:Y:S01]  /*11b60*/  LEA R211, R211, UR5, 0x1 ;  /* 0x00000005d3d37c11 */ /* 0x000fe2000f8e08ff */
[----:B------:R-:W-:Y:S01]  /*11b70*/  @P3 STS.128 [R223+0xd800], RZ ;  /* 0x00d800ffdf003388 */ /* 0x000fe20000000c00 */
[----:B------:R-:W-:-:S03]  /*11b80*/  ISETP.NE.AND P5, PT, R62, 0x1, PT ;  /* 0x000000013e00780c */ /* 0x000fc60003fa5270 */
[----:B------:R-:W-:Y:S04]  /*11b90*/  @P3 STS.128 [R223+0x11800], RZ ;  /* 0x011800ffdf003388 */ /* 0x000fe80000000c00 */
[----:B------:R-:W-:Y:S01]  /*11ba0*/  @!PT LDS RZ, [RZ] ;  /* 0x00000000fffff984 */ /* 0x000fe20000000800 */
[----:B------:R-:W-:Y:S01]  /*11bb0*/  @!PT LDS RZ, [RZ] ;  /* 0x00000000fffff984 */ /* 0x000fe20000000800 */
[----:B------:R-:W-:Y:S01]  /*11bc0*/  @!PT LDS RZ, [RZ] ;  /* 0x00000000fffff984 */ /* 0x000fe20000000800 */
[----:B------:R-:W-:Y:S01]  /*11bd0*/  @!P3 LDGSTS.E.BYPASS.LTC128B.128 [R223+0xd800], desc[UR6][R12.64] ;  /* 0x0d8000000cdfbfae */ /* 0x000fe2000b981a06 */
[----:B-1----:R-:W-:-:S03]  /*11be0*/  @!P1 IMAD.WIDE.U32 R8, R6, 0xc0, R218 ;  /* 0x000000c006089825 */ /* 0x002fc600078e00da */
[----:B------:R-:W-:Y:S01]  /*11bf0*/  @!P3 LDGSTS.E.BYPASS.LTC128B.128 [R223+0x11800], desc[UR6][R12.64+0x80] ;  /* 0x118000800cdfbfae */ /* 0x000fe2000b981a06 */
[----:B------:R-:W-:-:S03]  /*11c00*/  @!P1 IMAD R7, R7, 0xc0, RZ ;  /* 0x000000c007079824 */ /* 0x000fc600078e02ff */
[----:B------:R-:W-:Y:S02]  /*11c10*/  @P4 STS.128 [R223+0xe000], RZ ;  /* 0x00e000ffdf004388 */ /* 0x000fe40000000c00 */
[----:B------:R-:W-:Y:S02]  /*11c20*/  @!P1 IADD3 R9, PT, PT, R7, R9, RZ ;  /* 0x0000000907099210 */ /* 0x000fe40007ffe0ff */
[----:B------:R-:W-:Y:S01]  /*11c30*/  @P4 STS.128 [R223+0x12000], RZ ;  /* 0x012000ffdf004388 */ /* 0x000fe20000000c00 */
[----:B---3--:R-:W-:-:S03]  /*11c40*/  @!P0 IMAD.WIDE.U32 R10, R4, 0xe0, R218 ;  /* 0x000000e0040a8825 */ /* 0x008fc600078e00da */
[----:B------:R-:W-:Y:S01]  /*11c50*/  @!PT LDS RZ, [RZ] ;  /* 0x00000000fffff984 */ /* 0x000fe20000000800 */
[----:B------:R-:W-:Y:S01]  /*11c60*/  @!PT LDS RZ, [RZ] ;  /* 0x00000000fffff984 */ /* 0x000fe20000000800 */
[----:B------:R-:W-:Y:S01]  /*11c70*/  @!PT LDS RZ, [RZ] ;  /* 0x00000000fffff984 */ /* 0x000fe20000000800 */
[----:B------:R-:W-:Y:S04]  /*11c80*/  @!P4 LDGSTS.E.BYPASS.LTC128B.128 [R223+0xe000], desc[UR6][R16.64] ;  /* 0x0e00000010dfcfae */ /* 0x000fe8000b981a06 */
[----:B------:R-:W-:Y:S01]  /*11c90*/  @!P4 LDGSTS.E.BYPASS.LTC128B.128 [R223+0x12000], desc[UR6][R16.64+0x80] ;  /* 0x1200008010dfcfae */ /* 0x000fe2000b981a06 */
[----:B------:R-:W-:-:S03]  /*11ca0*/  @!P0 IADD3 R11, PT, PT, R5, R11, RZ ;  /* 0x0000000b050b8210 */ /* 0x000fc60007ffe0ff */
        /* <DEDUP_REMOVED lines=21> */
[----:B------:R-:W-:-:S03]  /*11e00*/  LOP3.LUT P0, R30, R139, 0x2, RZ, 0xc0, !PT ;  /* 0x000000028b1e7812 */ /* 0x000fc6000780c0ff */
[----:B------:R-:W-:Y:S01]  /*11e10*/  LDSM.16.M88.4 R80, [R211] ;  /* 0x00000000d350783b */ /* 0x000fe20000000200 */
[----:B------:R-:W-:Y:S02]  /*11e20*/  SEL R70, R209, 0xffffffe0, !P0 ;  /* 0xffffffe0d1467807 */ /* 0x000fe40004000000 */
[----:B------:R-:W-:Y:S01]  /*11e30*/  LOP3.LUT P0, RZ, R139, 0x4, RZ, 0xc0, !PT ;  /* 0x000000048bff7812 */ /* 0x000fe2000780c0ff */
[----:B------:R-:W3:Y:S01]  /*11e40*/  LDSM.16.M88.4 R40, [R133+UR5+0x4000] ;  /* 0x004000058528783b */ /* 0x000ee20008000200 */
[-C--:B------:R-:W-:Y:S02]  /*11e50*/  IADD3 R68, PT, PT, R211, R70.reuse, RZ ;  /* 0x00000046d3447210 */ /* 0x080fe40007ffe0ff */
[----:B-1----:R-:W-:Y:S01]  /*11e60*/  IADD3 R3, PT, PT, R31, R70, RZ ;  /* 0x000000461f037210 */ /* 0x002fe20007ffe0ff */
[----:B------:R-:W1:Y:S01]  /*11e70*/  LDSM.16.M88.4 R32, [R133+UR5+0x4800] ;  /* 0x004800058520783b */ /* 0x000e620008000200 */
[----:B------:R-:W-:-:S03]  /*11e80*/  SEL R134, R134, 0xffffffc0, !P0 ;  /* 0xffffffc086867807 */ /* 0x000fc60004000000 */
[----:B------:R-:W4:Y:S01]  /*11e90*/  LDSM.16.M88.4 R20, [R133+UR5+0x5000] ;  /* 0x005000058514783b */ /* 0x000f220008000200 */
[-C--:B------:R-:W-:Y:S02]  /*11ea0*/  IADD3 R61, PT, PT, R211, R134.reuse, RZ ;  /* 0x00000086d33d7210 */ /* 0x080fe40007ffe0ff */
[----:B------:R-:W-:Y:S01]  /*11eb0*/  IADD3 R2, PT, PT, R31, R134, RZ ;  /* 0x000000861f027210 */ /* 0x000fe20007ffe0ff */
[----:B------:R-:W2:Y:S01]  /*11ec0*/  LDSM.16.M88.4 R12, [R133+UR5+0x5800] ;  /* 0x00580005850c783b */ /* 0x000ea20008000200 */
[C---:B------:R-:W-:Y:S02]  /*11ed0*/  IADD3 R71, PT, PT, R70.reuse, R61, RZ ;  /* 0x0000003d46477210 */ /* 0x040fe40007ffe0ff */
[----:B------:R-:W-:Y:S01]  /*11ee0*/  IADD3 R31, PT, PT, R70, R2, RZ ;  /* 0x00000002461f7210 */ /* 0x000fe20007ffe0ff */
[----:B------:R-:W2:Y:S04]  /*11ef0*/  LDSM.16.M88.4 R4, [R133+UR5+0x6000] ;  /* 0x006000058504783b */ /* 0x000ea80008000200 */
[----:B------:R-:W2:Y:S04]  /*11f00*/  LDSM.16.M88.4 R96, [R133+UR5+0x6800] ;  /* 0x006800058560783b */ /* 0x000ea80008000200 */
[----:B------:R-:W2:Y:S04]  /*11f10*/  LDSM.16.M88.4 R88, [R133+UR5+0x7000] ;  /* 0x007000058558783b */ /* 0x000ea80008000200 */
[----:B------:R-:W2:Y:S04]  /*11f20*/  LDSM.16.M88.4 R48, [R133+UR5+0x7800] ;  /* 0x007800058530783b */ /* 0x000ea80008000200 */
[----:B------:R-:W-:Y:S04]  /*11f30*/  LDSM.16.M88.4 R116, [R68] ;  /* 0x000000004474783b */ /* 0x000fe80000000200 */
[----:B------:R-:W2:Y:S01]  /*11f40*/  LDSM.16.M88.4 R64, [R3+0x4000] ;  /* 0x004000000340783b */ /* 0x000ea20000000200 */
[C---:B---3--:R-:W-:Y:S03]  /*11f50*/  HMMA.16816.F32.BF16 R44, R80.reuse, R40, RZ ;  /* 0x00000028502c723c */ /* 0x048fe600000418ff */
[----:B------:R-:W3:Y:S04]  /*11f60*/  LDSM.16.M88.4 R56, [R3+0x4800] ;  /* 0x004800000338783b */ /* 0x000ee80000000200 */
[----:B------:R-:W3:Y:S01]  /*11f70*/  LDSM.16.M88.4 R52, [R3+0x5000] ;  /* 0x005000000334783b */ /* 0x000ee20000000200 */
[C---:B------:R-:W-:Y:S03]  /*11f80*/  HMMA.16816.F32.BF16 R40, R80.reuse, R42, RZ ;  /* 0x0000002a5028723c */ /* 0x040fe600000418ff */
[----:B------:R-:W-:Y:S04]  /*11f90*/  LDSM.16.M88.4 R104, [R3+0x7800] ;  /* 0x007800000368783b */ /* 0x000fe80000000200 */
[----:B------:R-:W-:Y:S01]  /*11fa0*/  LDSM.16.M88.4 R76, [R61] ;  /* 0x000000003d4c783b */ /* 0x000fe20000000200 */
[C---:B-1----:R-:W-:Y:S03]  /*11fb0*/  HMMA.16816.F32.BF16 R36, R80.reuse, R32, RZ ;  /* 0x000000205024723c */ /* 0x042fe600000418ff */
[----:B------:R-:W-:Y:S04]  /*11fc0*/  LDSM.16.M88.4 R72, [R2+0x4000] ;  /* 0x004000000248783b */ /* 0x000fe80000000200 */
[----:B------:R-:W-:Y:S01]  /*11fd0*/  LDSM.16.M88.4 R120, [R3+0x6000] ;  /* 0x006000000378783b */ /* 0x000fe20000000200 */
[C---:B----4-:R-:W-:Y:S03]  /*11fe0*/  HMMA.16816.F32.BF16 R24, R80.reuse, R20, RZ ;  /* 0x000000145018723c */ /* 0x050fe600000418ff */
        /* <DEDUP_REMOVED lines=33> */
[----:B------:R-:W1:Y:S07]  /*12200*/  LDSM.16.M88.4 R72, [R2+0x6800] ;  /* 0x006800000248783b */ /* 0x000e6e0000000200 */
[C---:B--2---:R-:W-:Y:S08]  /*12210*/  HMMA.16816.F32.BF16 R36, R76.reuse, R64, R36 ;  /* 0x000000404c24723c */ /* 0x044ff00000041824 */
[----:B------:R-:W-:Y:S01]  /*12220*/  HMMA.16816.F32.BF16 R32, R76, R66, R32 ;  /* 0x000000424c20723c */ /* 0x000fe20000041820 */
[----:B------:R-:W2:Y:S07]  /*12230*/  LDSM.16.M88.4 R64, [R2+0x7000] ;  /* 0x007000000240783b */ /* 0x000eae0000000200 */
[C---:B------:R-:W-:Y:S08]  /*12240*/  HMMA.16816.F32.BF16 R8, R116.reuse, R120, R8 ;  /* 0x000000787408723c */ /* 0x040ff00000041808 */
        /* <DEDUP_REMOVED lines=45> */
[----:B------:R-:W3:Y:S07]  /*12520*/  LDSM.16.M88.4 R44, [R2+0x8000] ;  /* 0x00800000022c783b */ /* 0x000eee0000000200 */
        /* <DEDUP_REMOVED lines=13> */
[C---:B------:R-:W-:Y:S08]  /*12600*/  HMMA.16816.F32.BF16 R116, R76.reuse, R44, R116 ;  /* 0x0000002c4c74723c */ /* 0x040ff00000041874 */
        /* <DEDUP_REMOVED lines=24> */
[----:B------:R-:W3:Y:S01]  /*12790*/  LDSM.16.M88.4 R8, [R133+UR5+0xa000] ;  /* 0x00a000058508783b */ /* 0x000ee20008000200 */
[----:B------:R-:W2:Y:S06]  /*127a0*/  MUFU.TANH R116, R40 ;  /* 0x0000002800747308 */ /* 0x000eac0000002400 */
[----:B-1----:R-:W-:Y:S02]  /*127b0*/  HMMA.16816.F32.BF16 R52, R64, R36, R52 ;  /* 0x000000244034723c */ /* 0x002fe40000041834 */
[----:B------:R-:W1:Y:S06]  /*127c0*/  MUFU.TANH R117, R41 ;  /* 0x0000002900757308 */ /* 0x000e6c0000002400 */
[----:B----4-:R-:W-:Y:S01]  /*127d0*/  HMMA.16816.F32.BF16 R104, R72, R48, R24 ;  /* 0x000000304868723c */ /* 0x010fe20000041818 */
[----:B------:R-:W4:Y:S01]  /*127e0*/  LDSM.16.M88.4 R24, [R31+0x9000] ;  /* 0x009000001f18783b */ /* 0x000f220000000200 */
[----:B------:R-:W1:Y:S06]  /*127f0*/  MUFU.TANH R118, R42 ;  /* 0x0000002a00767308 */ /* 0x000e6c0000002400 */
[----:B------:R-:W-:Y:S01]  /*12800*/  HMMA.16816.F32.BF16 R32, R64, R38, R32 ;  /* 0x000000264020723c */ /* 0x000fe20000041820 */
[----:B------:R-:W1:Y:S01]  /*12810*/  LDSM.16.M88.4 R36, [R3+0x9800] ;  /* 0x009800000324783b */ /* 0x000e620000000200 */
        /* <DEDUP_REMOVED lines=17> */
[----:B---3--:R-:W-:Y:S02]  /*12930*/  HMMA.16816.F32.BF16 R112, R108, R8, R112 ;  /* 0x000000086c70723c */ /* 0x008fe40000041870 */
[----:B------:R-:W3:Y:S06]  /*12940*/  MUFU.TANH R54, R33 ;  /* 0x0000002100367308 */ /* 0x000eec0000002400 */
[----:B------:R-:W-:Y:S01]  /*12950*/  HMMA.16816.F32.BF16 R20, R76, R18, R20 ;  /* 0x000000124c14723c */ /* 0x000fe20000041814 */
[----:B------:R-:W2:Y:S01]  /*12960*/  LDSM.16.M88.4 R16, [R133+UR5+0xa800] ;  /* 0x00a800058510783b */ /* 0x000ea20008000200 */
[----:B------:R-:W1:Y:S06]  /*12970*/  MUFU.TANH R55, R34 ;  /* 0x0000002200377308 */ /* 0x000e6c0000002400 */
[----:B------:R-:W-:Y:S01]  /*12980*/  HMMA.16816.F32.BF16 R4, R108, R10, R4 ;  /* 0x0000000a6c04723c */ /* 0x000fe20000041804 */
[----:B------:R-:W3:Y:S01]  /*12990*/  LDSM.16.M88.4 R8, [R3+0xa000] ;  /* 0x00a000000308783b */ /* 0x000ee20000000200 */
[----:B------:R1:W1:Y:S06]  /*129a0*/  MUFU.TANH R119, R35 ;  /* 0x0000002300777308 */ /* 0x00026c0000002400 */
[C---:B----4-:R-:W-:Y:S02]  /*129b0*/  HMMA.16816.F32.BF16 R104, R64.reuse, R24, R104 ;  /* 0x000000184068723c */ /* 0x050fe40000041868 */
[----:B------:R-:W4:Y:S06]  /*129c0*/  MUFU.TANH R71, R71 ;  /* 0x0000004700477308 */ /* 0x000f2c0000002400 */
[----:B------:R-:W-:Y:S01]  /*129d0*/  HMMA.16816.F32.BF16 R20, R64, R26, R20 ;  /* 0x0000001a4014723c */ /* 0x000fe20000041814 */
[----:B------:R-:W4:Y:S01]  /*129e0*/  LDSM.16.M88.4 R24, [R2+0xa000] ;  /* 0x00a000000218783b */ /* 0x000f220000000200 */
[----:B------:R-:W2:Y:S03]  /*129f0*/  MUFU.TANH R49, R49 ;  /* 0x0000003100317308 */ /* 0x000ea60000002400 */
[----:B-1----:R-:W-:Y:S03]  /*12a00*/  LDSM.16.M88.4 R32, [R133+UR5+0xb000] ;  /* 0x00b000058520783b */ /* 0x002fe60008000200 */
[----:B------:R-:W-:Y:S02]  /*12a10*/  HMMA.16816.F32.BF16 R12, R72, R38, R12 ;  /* 0x00000026480c723c */ /* 0x000fe4000004180c */
[----:B------:R-:W1:Y:S01]  /*12a20*/  MUFU.TANH R52, R52 ;  /* 0x0000003400347308 */ /* 0x000e620000002400 */
[----:B------:R-:W-:Y:S01]  /*12a30*/  FMUL.FTZ R104, R104, UR9 ;  /* 0x0000000968687c20 */ /* 0x000fe20008410000 */
[----:B------:R-:W-:-:S04]  /*12a40*/  FMUL.FTZ R105, R105, UR9 ;  /* 0x0000000969697c20 */ /* 0x000fc80008410000 */
[----:B------:R-:W-:Y:S01]  /*12a50*/  HMMA.16816.F32.BF16 R56, R72, R36, R56 ;  /* 0x000000244838723c */ /* 0x000fe20000041838 */
[----:B------:R-:W1:Y:S01]  /*12a60*/  LDSM.16.M88.4 R36, [R31+0xa000] ;  /* 0x00a000001f24783b */ /* 0x000e620000000200 */
[----:B------:R-:W1:Y:S01]  /*12a70*/  MUFU.TANH R53, R53 ;  /* 0x0000003500357308 */ /* 0x000e620000002400 */
[----:B------:R-:W-:Y:S01]  /*12a80*/  FMUL.FTZ R20, R20, UR9 ;  /* 0x0000000914147c20 */ /* 0x000fe20008410000 */
[----:B------:R-:W-:Y:S01]  /*12a90*/  FMUL.FTZ R21, R21, UR9 ;  /* 0x0000000915157c20 */ /* 0x000fe20008410000 */
[----:B------:R-:W-:Y:S01]  /*12aa0*/  FMUL.FTZ R22, R22, UR9 ;  /* 0x0000000916167c20 */ /* 0x000fe20008410000 */
[----:B------:R-:W-:Y:S02]  /*12ab0*/  FMUL.FTZ R23, R23, UR9 ;  /* 0x0000000917177c20 */ /* 0x000fe40008410000 */
[----:B--2---:R-:W-:Y:S02]  /*12ac0*/  HMMA.16816.F32.BF16 R100, R108, R16, R100 ;  /* 0x000000106c64723c */ /* 0x004fe40000041864 */
[----:B------:R-:W2:Y:S06]  /*12ad0*/  MUFU.TANH R50, R50 ;  /* 0x0000003200327308 */ /* 0x000eac0000002400 */
[----:B------:R-:W-:Y:S02]  /*12ae0*/  HMMA.16816.F32.BF16 R12, R76, R42, R12 ;  /* 0x0000002a4c0c723c */ /* 0x000fe4000004180c */
[----:B------:R-:W1:Y:S06]  /*12af0*/  MUFU.TANH R42, R22 ;  /* 0x00000016002a7308 */ /* 0x000e6c0000002400 */
[C---:B---3--:R-:W-:Y:S02]  /*12b00*/  HMMA.16816.F32.BF16 R4, R72.reuse, R10, R4 ;  /* 0x0000000a4804723c */ /* 0x048fe40000041804 */
[----:B------:R-:W3:Y:S06]  /*12b10*/  MUFU.TANH R43, R23 ;  /* 0x00000017002b7308 */ /* 0x000eec0000002400 */
[----:B------:R-:W-:Y:S01]  /*12b20*/  HMMA.16816.F32.BF16 R112, R72, R8, R112 ;  /* 0x000000084870723c */ /* 0x000fe20000041870 */
[----:B------:R-:W-:Y:S01]  /*12b30*/  LDSM.16.M88.4 R8, [R2+0xa800] ;  /* 0x00a800000208783b */ /* 0x000fe20000000200 */
[----:B------:R-:W1:Y:S06]  /*12b40*/  MUFU.TANH R104, R104 ;  /* 0x0000006800687308 */ /* 0x000e6c0000002400 */
[----:B------:R-:W-:Y:S01]  /*12b50*/  HMMA.16816.F32.BF16 R56, R76, R40, R56 ;  /* 0x000000284c38723c */ /* 0x000fe20000041838 */
[----:B------:R-:W-:Y:S01]  /*12b60*/  FMUL.FTZ R40, R106, UR9 ;  /* 0x000000096a287c20 */ /* 0x000fe20008410000 */
[----:B------:R-:W-:Y:S01]  /*12b70*/  FMUL.FTZ R41, R107, UR9 ;  /* 0x000000096b297c20 */ /* 0x000fe20008410000 */
[----:B------:R-:W1:Y:S05]  /*12b80*/  MUFU.TANH R106, R20 ;  /* 0x00000014006a7308 */ /* 0x000e6a0000002400 */
[----:B------:R-:W-:Y:S03]  /*12b90*/  HMMA.16816.F32.BF16 R12, R64, R46, R12 ;  /* 0x0000002e400c723c */ /* 0x000fe6000004180c */
[----:B------:R-:W1:Y:S05]  /*12ba0*/  MUFU.TANH R105, R105 ;  /* 0x0000006900697308 */ /* 0x000e6a0000002400 */
[C---:B----4-:R-:W-:Y:S03]  /*12bb0*/  HMMA.16816.F32.BF16 R4, R76.reuse, R26, R4 ;  /* 0x0000001a4c04723c */ /* 0x050fe60000041804 */
[----:B------:R-:W4:Y:S05]  /*12bc0*/  MUFU.TANH R40, R40 ;  /* 0x0000002800287308 */ /* 0x000f2a0000002400 */
[----:B------:R-:W-:Y:S01]  /*12bd0*/  HMMA.16816.F32.BF16 R112, R76, R24, R112 ;  /* 0x000000184c70723c */ /* 0x000fe20000041870 */
[----:B------:R-:W-:Y:S02]  /*12be0*/  LDSM.16.M88.4 R24, [R31+0xa800] ;  /* 0x00a800001f18783b */ /* 0x000fe40000000200 */
[----:B------:R-:W-:Y:S01]  /*12bf0*/  FMUL.FTZ R12, R12, UR9 ;  /* 0x000000090c0c7c20 */ /* 0x000fe20008410000 */
[----:B------:R-:W-:Y:S01]  /*12c00*/  FMUL.FTZ R13, R13, UR9 ;  /* 0x000000090d0d7c20 */ /* 0x000fe20008410000 */
[----:B------:R-:W1:Y:S03]  /*12c10*/  MUFU.TANH R41, R41 ;  /* 0x0000002900297308 */ /* 0x000e660000002400 */
[----:B------:R-:W-:Y:S05]  /*12c20*/  HMMA.16816.F32.BF16 R56, R64, R44, R56 ;  /* 0x0000002c4038723c */ /* 0x000fea0000041838 */
[----:B------:R2:W2:Y:S03]  /*12c30*/  MUFU.TANH R44, R21 ;  /* 0x00000015002c7308 */ /* 0x0004a60000002400 */
[----:B------:R-:W-:Y:S01]  /*12c40*/  HMMA.16816.F32.BF16 R96, R108, R18, R96 ;  /* 0x000000126c60723c */ /* 0x000fe20000041860 */
[----:B------:R-:W3:Y:S07]  /*12c50*/  LDSM.16.M88.4 R16, [R3+0xa800] ;  /* 0x00a800000310783b */ /* 0x000eee0000000200 */
[C---:B-1----:R-:W-:Y:S03]  /*12c60*/  HMMA.16816.F32.BF16 R4, R64.reuse, R38, R4 ;  /* 0x000000264004723c */ /* 0x042fe60000041804 */
[----:B------:R-:W-:Y:S01]  /*12c70*/  FMUL.FTZ R46, R57, UR9 ;  /* 0x00000009392e7c20 */ /* 0x000fe20008410000 */
[----:B------:R-:W-:Y:S01]  /*12c80*/  FMUL.FTZ R47, R58, UR9 ;  /* 0x000000093a2f7c20 */ /* 0x000fe20008410000 */
[----:B------:R-:W1:Y:S01]  /*12c90*/  MUFU.TANH R57, R12 ;  /* 0x0000000c00397308 */ /* 0x000e620000002400 */
[----:B--2---:R-:W2:Y:S01]  /*12ca0*/  LDSM.16.M88.4 R20, [R133+UR5+0xb800] ;  /* 0x00b800058514783b */ /* 0x004ea20008000200 */
[----:B------:R-:W-:Y:S01]  /*12cb0*/  FMUL.FTZ R58, R15, UR9 ;  /* 0x000000090f3a7c20 */ /* 0x000fe20008410000 */
[----:B------:R-:W-:Y:S01]  /*12cc0*/  HMMA.16816.F32.BF16 R112, R64, R36, R112 ;  /* 0x000000244070723c */ /* 0x000fe20000041870 */
[----:B------:R-:W-:Y:S01]  /*12cd0*/  FMUL.FTZ R37, R14, UR9 ;  /* 0x000000090e257c20 */ /* 0x000fe20008410000 */
[----:B------:R-:W-:Y:S01]  /*12ce0*/  FMUL.FTZ R45, R56, UR9 ;  /* 0x00000009382d7c20 */ /* 0x000fe20008410000 */
[----:B------:R-:W-:-:S02]  /*12cf0*/  FMUL.FTZ R56, R59, UR9 ;  /* 0x000000093b387c20 */ /* 0x000fc40008410000 */
[----:B------:R4:W1:Y:S03]  /*12d00*/  MUFU.TANH R36, R13 ;  /* 0x0000000d00247308 */ /* 0x0008660000002400 */
[C---:B------:R-:W-:Y:S03]  /*12d10*/  HMMA.16816.F32.BF16 R92, R108.reuse, R32, R92 ;  /* 0x000000206c5c723c */ /* 0x040fe6000004185c */
[----:B------:R-:W-:Y:S01]  /*12d20*/  FMUL.FTZ R4, R4, UR9 ;  /* 0x0000000904047c20 */ /* 0x000fe20008410000 */
[----:B------:R-:W-:Y:S01]  /*12d30*/  FMUL.FTZ R5, R5, UR9 ;  /* 0x0000000905057c20 */ /* 0x000fe20008410000 */
[----:B------:R-:W-:Y:S01]  /*12d40*/  FMUL.FTZ R194, R6, UR9 ;  /* 0x0000000906c27c20 */ /* 0x000fe20008410000 */
[----:B------:R-:W-:Y:S01]  /*12d50*/  FMUL.FTZ R184, R7, UR9 ;  /* 0x0000000907b87c20 */ /* 0x000fe20008410000 */
[----:B------:R-:W1:Y:S01]  /*12d60*/  MUFU.TANH R198, R4 ;  /* 0x0000000400c67308 */ /* 0x000e620000002400 */
[----:B------:R-:W-:Y:S01]  /*12d70*/  HMMA.16816.F32.BF16 R88, R108, R34, R88 ;  /* 0x000000226c58723c */ /* 0x000fe20000041858 */
[----:B------:R-:W-:Y:S02]  /*12d80*/  LDSM.16.M88.4 R32, [R3+0xb800] ;  /* 0x00b800000320783b */ /* 0x000fe40000000200 */
[----:B------:R-:W-:Y:S01]  /*12d90*/  FMUL.FTZ R112, R112, UR9 ;  /* 0x0000000970707c20 */ /* 0x000fe20008410000 */
[----:B------:R-:W-:Y:S01]  /*12da0*/  FMUL.FTZ R113, R113, UR9 ;  /* 0x0000000971717c20 */ /* 0x000fe20008410000 */
[----:B------:R-:W-:Y:S01]  /*12db0*/  FMUL.FTZ R114, R114, UR9 ;  /* 0x0000000972727c20 */ /* 0x000fe20008410000 */
[----:B----4-:R4:W1:Y:S01]  /*12dc0*/  LDSM.16.M88.4 R12, [R3+0xb000] ;  /* 0x00b00000030c783b */ /* 0x0108620000000200 */
[----:B------:R2:W1:Y:S01]  /*12dd0*/  MUFU.TANH R172, R5 ;  /* 0x0000000500ac7308 */ /* 0x0004620000002400 */
[----:B------:R-:W-:Y:S01]  /*12de0*/  FMUL.FTZ R115, R115, UR9 ;  /* 0x0000000973737c20 */ /* 0x000fe20008410000 */
[C---:B---3--:R-:W-:Y:S06]  /*12df0*/  HMMA.16816.F32.BF16 R100, R72.reuse, R16, R100 ;  /* 0x000000104864723c */ /* 0x048fec0000041864 */
[----:B------:R-:W3:Y:S02]  /*12e00*/  MUFU.TANH R45, R45 ;  /* 0x0000002d002d7308 */ /* 0x000ee40000002400 */
[----:B------:R-:W-:Y:S01]  /*12e10*/  HMMA.16816.F32.BF16 R96, R72, R18, R96 ;  /* 0x000000124860723c */ /* 0x000fe20000041860 */
[----:B------:R-:W3:Y:S05]  /*12e20*/  LDSM.16.M88.4 R16, [R2+0xb000] ;  /* 0x00b000000210783b */ /* 0x000eea0000000200 */
[----:B------:R-:W1:Y:S01]  /*12e30*/  MUFU.TANH R46, R46 ;  /* 0x0000002e002e7308 */ /* 0x000e620000002400 */
[----:B--2---:R2:W3:Y:S01]  /*12e40*/  LDSM.16.M88.4 R4, [R2+0xb800] ;  /* 0x00b800000204783b */ /* 0x0044e20000000200 */
[----:B------:R-:W-:Y:S01]  /*12e50*/  HMMA.16816.F32.BF16 R84, R108, R20, R84 ;  /* 0x000000146c54723c */ /* 0x000fe20000041854 */
[----:B----4-:R-:W-:-:S05]  /*12e60*/  SHF.R.U32.HI R3, RZ, 0x2, R139 ;  /* 0x00000002ff037819 */ /* 0x010fca000001168b */
[----:B------:R-:W4:Y:S02]  /*12e70*/  MUFU.TANH R47, R47 ;  /* 0x0000002f002f7308 */ /* 0x000f240000002400 */
[----:B------:R-:W-:Y:S01]  /*12e80*/  HMMA.16816.F32.BF16 R80, R108, R22, R80 ;  /* 0x000000166c50723c */ /* 0x000fe20000041850 */
[----:B------:R-:W-:-:S05]  /*12e90*/  LOP3.LUT R3, R3, 0x7, RZ, 0xc0, !PT ;  /* 0x0000000703037812 */ /* 0x000fca00078ec0ff */
[----:B------:R-:W1:Y:S02]  /*12ea0*/  MUFU.TANH R56, R56 ;  /* 0x0000003800387308 */ /* 0x000e640000002400 */
[C---:B------:R-:W-:Y:S01]  /*12eb0*/  HMMA.16816.F32.BF16 R100, R76.reuse, R8, R100 ;  /* 0x000000084c64723c */ /* 0x040fe20000041864 */
[----:B--2---:R-:W2:Y:S05]  /*12ec0*/  S2R R2, SR_CTAID.X ;  /* 0x0000000000027919 */ /* 0x004eaa0000002500 */
[----:B------:R-:W2:Y:S02]  /*12ed0*/  MUFU.TANH R37, R37 ;  /* 0x0000002500257308 */ /* 0x000ea40000002400 */
[----:B------:R-:W-:Y:S01]  /*12ee0*/  HMMA.16816.F32.BF16 R96, R76, R10, R96 ;  /* 0x0000000a4c60723c */ /* 0x000fe20000041860 */
[----:B------:R-:W4:Y:S05]  /*12ef0*/  LDSM.16.M88.4 R8, [R31+0xb000] ;  /* 0x00b000001f08783b */ /* 0x000f2a0000000200 */
[----:B------:R-:W2:Y:S02]  /*12f00*/  MUFU.TANH R58, R58 ;  /* 0x0000003a003a7308 */ /* 0x000ea40000002400 */
[C---:B-1----:R-:W-:Y:S06]  /*12f10*/  HMMA.16816.F32.BF16 R92, R72.reuse, R12, R92 ;  /* 0x0000000c485c723c */ /* 0x042fec000004185c */
[----:B------:R1:W1:Y:S02]  /*12f20*/  MUFU.TANH R200, R112 ;  /* 0x0000007000c87308 */ /* 0x0002640000002400 */
[----:B------:R-:W-:Y:S01]  /*12f30*/  HMMA.16816.F32.BF16 R88, R72, R14, R88 ;  /* 0x0000000e4858723c */ /* 0x000fe20000041858 */
[----:B------:R-:W1:Y:S01]  /*12f40*/  LDSM.16.M88.4 R12, [R31+0xb800] ;  /* 0x00b800001f0c783b */ /* 0x000e620000000200 */
[----:B------:R-:W-:-:S04]  /*12f50*/  DEPBAR.LE SB0, 0x0 ;  /* 0x000080000000791a */ /* 0x000fc80000000000 */
[----:B------:R1:W1:Y:S02]  /*12f60*/  MUFU.TANH R170, R113 ;  /* 0x0000007100aa7308 */ /* 0x0002640000002400 */
[C---:B------:R-:W-:Y:S06]  /*12f70*/  HMMA.16816.F32.BF16 R84, R72.reuse, R32, R84 ;  /* 0x000000204854723c */ /* 0x040fec0000041854 */
[----:B------:R1:W1:Y:S02]  /*12f80*/  MUFU.TANH R196, R114 ;  /* 0x0000007200c47308 */ /* 0x0002640000002400 */
[----:B------:R-:W-:Y:S06]  /*12f90*/  HMMA.16816.F32.BF16 R80, R72, R34, R80 ;  /* 0x000000224850723c */ /* 0x000fec0000041850 */
[----:B------:R1:W1:Y:S02]  /*12fa0*/  MUFU.TANH R180, R115 ;  /* 0x0000007300b47308 */ /* 0x0002640000002400 */
[C---:B---3--:R-:W-:Y:S06]  /*12fb0*/  HMMA.16816.F32.BF16 R92, R76.reuse, R16, R92 ;  /* 0x000000104c5c723c */ /* 0x048fec000004185c */
[----:B------:R-:W3:Y:S02]  /*12fc0*/  MUFU.TANH R194, R194 ;  /* 0x000000c200c27308 */ /* 0x000ee40000002400 */
[C---:B------:R-:W-:Y:S06]  /*12fd0*/  HMMA.16816.F32.BF16 R88, R76.reuse, R18, R88 ;  /* 0x000000124c58723c */ /* 0x040fec0000041858 */
[----:B------:R-:W1:Y:S02]  /*12fe0*/  MUFU.TANH R184, R184 ;  /* 0x000000b800b87308 */ /* 0x000e640000002400 */
[----:B------:R-:W-:Y:S01]  /*12ff0*/  HMMA.16816.F32.BF16 R84, R76, R4, R84 ;  /* 0x000000044c54723c */ /* 0x000fe20000041854 */
[----:B------:R-:W-:-:S04]  /*13000*/  LOP3.LUT R5, R0, 0x1f0, RZ, 0xc0, !PT ;  /* 0x000001f000057812 */ /* 0x000fc800078ec0ff */
[----:B--2---:R-:W-:-:S03]  /*13010*/  LEA R2, R2, R5, 0x6 ;  /* 0x0000000502027211 */ /* 0x004fc600078e30ff */
[----:B------:R-:W-:Y:S01]  /*13020*/  HMMA.16816.F32.BF16 R80, R76, R6, R80 ;  /* 0x000000064c50723c */ /* 0x000fe20000041850 */
[----:B------:R-:W-:Y:S02]  /*13030*/  IADD3 R2, PT, PT, -R215, R3, R2 ;  /* 0x00000003d7027210 */ /* 0x000fe40007ffe102 */
[----:B------:R-:W-:Y:S02]  /*13040*/  P2R R3, PR, RZ, 0x20 ;  /* 0x00000020ff037803 */ /* 0x000fe40000000000 */
[----:B------:R-:W-:-:S03]  /*13050*/  IADD3 R2, PT, PT, R2, UR8, R69 ;  /* 0x0000000802027c10 */ /* 0x000fc6000fffe045 */
[----:B------:R-:W-:Y:S01]  /*13060*/  HMMA.16816.F32.BF16 R100, R64, R24, R100 ;  /* 0x000000184064723c */ /* 0x000fe20000041864 */
[C-C-:B------:R-:W-:Y:S02]  /*13070*/  VIADDMNMX R0, R2.reuse, 0x1, R69.reuse, PT ;  /* 0x0000000102007846 */ /* 0x140fe40003800145 */
[----:B------:R-:W-:-:S05]  /*13080*/  VIADDMNMX R2, R2, 0x9, R69, PT ;  /* 0x0000000902027846 */ /* 0x000fca0003800145 */
[C---:B------:R-:W-:Y:S08]  /*13090*/  HMMA.16816.F32.BF16 R96, R64.reuse, R26, R96 ;  /* 0x0000001a4060723c */ /* 0x040ff00000041860 */
[C---:B----4-:R-:W-:Y:S03]  /*130a0*/  HMMA.16816.F32.BF16 R92, R64.reuse, R8, R92 ;  /* 0x00000008405c723c */ /* 0x050fe6000004185c */
[----:B------:R-:W-:Y:S01]  /*130b0*/  FMUL.FTZ R100, R100, UR9 ;  /* 0x0000000964647c20 */ /* 0x000fe20008410000 */
[----:B------:R-:W-:Y:S01]  /*130c0*/  FMUL.FTZ R101, R101, UR9 ;  /* 0x0000000965657c20 */ /* 0x000fe20008410000 */
[----:B------:R-:W-:Y:S01]  /*130d0*/  FMUL.FTZ R102, R102, UR9 ;  /* 0x0000000966667c20 */ /* 0x000fe20008410000 */
[----:B------:R-:W-:Y:S01]  /*130e0*/  FMUL.FTZ R103, R103, UR9 ;  /* 0x0000000967677c20 */ /* 0x000fe20008410000 */
[----:B------:R2:W4:Y:S01]  /*130f0*/  MUFU.TANH R192, R100 ;  /* 0x0000006400c07308 */ /* 0x0005220000002400 */
[C---:B------:R-:W-:Y:S03]  /*13100*/  HMMA.16816.F32.BF16 R88, R64.reuse, R10, R88 ;  /* 0x0000000a4058723c */ /* 0x040fe60000041858 */
[----:B------:R-:W-:Y:S01]  /*13110*/  FMUL.FTZ R96, R96, UR9 ;  /* 0x0000000960607c20 */ /* 0x000fe20008410000 */
[----:B------:R-:W-:Y:S01]  /*13120*/  FMUL.FTZ R97, R97, UR9 ;  /* 0x0000000961617c20 */ /* 0x000fe20008410000 */
[----:B------:R-:W-:Y:S01]  /*13130*/  FMUL.FTZ R98, R98, UR9 ;  /* 0x0000000962627c20 */ /* 0x000fe20008410000 */
[----:B------:R-:W-:Y:S01]  /*13140*/  FMUL.FTZ R99, R99, UR9 ;  /* 0x0000000963637c20 */ /* 0x000fe20008410000 */
[----:B------:R2:W2:Y:S01]  /*13150*/  MUFU.TANH R190, R101 ;  /* 0x0000006500be7308 */ /* 0x0004a20000002400 */
[C---:B-1----:R-:W-:Y:S03]  /*13160*/  HMMA.16816.F32.BF16 R84, R64.reuse, R12, R84 ;  /* 0x0000000c4054723c */ /* 0x042fe60000041854 */
        /* <DEDUP_REMOVED lines=44> */
[----:B------:R-:W2:Y:S01]  /*13430*/  LDCU UR10, c[0x0][0x3b8] ;  /* 0x00007700ff0a77ac */ /* 0x000ea20008000800 */
[----:B------:R-:W-:Y:S02]  /*13440*/  UMOV UR8, URZ ;  /* 0x000000ff00087c82 */ /* 0x000fe40008000000 */
[----:B------:R-:W-:Y:S01]  /*13450*/  IADD3 R5, P1, PT, RZ, -UR8, RZ ;  /* 0x80000008ff057c10 */ /* 0x000fe2000ff3e0ff */
[----:B--2---:R-:W-:-:S06]  /*13460*/  USHF.L.U32 UR4, UR10, 0x7, URZ ;  /* 0x000000070a047899 */ /* 0x004fcc00080006ff */
[----:B------:R-:W-:-:S05]  /*13470*/  IMAD.X R4, RZ, RZ, ~UR4, P1 ;  /* 0x80000004ff047e24 */ /* 0x000fca00088e06ff */
[----:B------:R-:W-:-:S04]  /*13480*/  SHF.R.S64 R5, R5, 0x1f, R4 ;  /* 0x0000001f05057819 */ /* 0x000fc80000001004 */
[----:B------:R-:W-:-:S04]  /*13490*/  IADD3 R216, P1, PT, R5, R216, RZ ;  /* 0x000000d805d87210 */ /* 0x000fc80007f3e0ff */
[----:B------:R-:W-:Y:S01]  /*134a0*/  LEA.HI.X.SX32 R217, R4, R217, 0x1, P1 ;  /* 0x000000d904d97211 */ /* 0x000fe200008f0eff */
[----:B------:R-:W-:Y:S08]  /*134b0*/  BRA `(.L_x_2419) ;  /* 0x0000000000f47947 */ /* 0x000ff00003800000 */
.L_x_2418:
[----:B------:R-:W2:Y:S01]  /*134c0*/  LDC R5, c[0x0][0x4f0] ;  /* 0x00013c00ff057b82 */ /* 0x000ea20000000800 */
[C---:B------:R-:W-:Y:S01]  /*134d0*/  IADD3 R12, PT, PT, R63.reuse, -0x100, RZ ;  /* 0xffffff003f0c7810 */ /* 0x040fe20007ffe0ff */
[----:B------:R-:W-:Y:S01]  /*134e0*/  VIADD R6, R63, 0xffffff80 ;  /* 0xffffff803f067836 */ /* 0x000fe20000000000 */
[----:B------:R-:W3:Y:S02]  /*134f0*/  LDCU.64 UR10, c[0x0][0x3b8] ;  /* 0x00007700ff0a77ac */ /* 0x000ee40008000a00 */
[----:B------:R-:W-:Y:S02]  /*13500*/  IABS R8, R12 ;  /* 0x0000000c00087213 */ /* 0x000fe40000000000 */
[----:B------:R-:W-:Y:S01]  /*13510*/  IABS R10, R6 ;  /* 0x00000006000a7213 */ /* 0x000fe20000000000 */
[----:B------:R-:W4:Y:S01]  /*13520*/  LDCU.64 UR8, c[0x0][0x3a0] ;  /* 0x00007400ff0877ac */ /* 0x000f220008000a00 */
        /* <DEDUP_REMOVED lines=42> */
[----:B---3--:R-:W-:-:S04]  /*137d0*/  IMAD R5, R5, UR10, RZ ;  /* 0x0000000a05057c24 */ /* 0x008fc8000f8e02ff */
[C---:B------:R-:W-:Y:S01]  /*137e0*/  IMAD R5, R6.reuse, UR11, R5 ;  /* 0x0000000b06057c24 */ /* 0x040fe2000f8e0205 */
[----:B--2---:R-:W-:Y:S01]  /*137f0*/  IADD3 R4, PT, PT, R9, -R4, RZ ;  /* 0x8000000409047210 */ /* 0x004fe20007ffe0ff */
[----:B------:R-:W-:-:S03]  /*13800*/  IMAD.WIDE.U32 R8, R6, UR10, RZ ;  /* 0x0000000a06087c25 */ /* 0x000fc6000f8e00ff */
        /* <DEDUP_REMOVED lines=8> */
.L_x_2419:
[----:B------:R-:W2:Y:S01]  /*13890*/  LDCU UR4, c[0x0][0x3bc] ;  /* 0x00007780ff0477ac */ /* 0x000ea20008000800 */
[----:B------:R-:W-:Y:S01]  /*138a0*/  @!PT LDS RZ, [RZ] ;  /* 0x00000000fffff984 */ /* 0x000fe20000000800 */
[----:B------:R-:W-:Y:S01]  /*138b0*/  @!PT LDS RZ, [RZ] ;  /* 0x00000000fffff984 */ /* 0x000fe20000000800 */
[----:B------:R-:W-:Y:S01]  /*138c0*/  @!PT LDS RZ, [RZ] ;  /* 0x00000000fffff984 */ /* 0x000fe20000000800 */
[----:B------:R3:W-:Y:S01]  /*138d0*/  LDGSTS.E.BYPASS.LTC128B.128 [R223+0x4000], desc[UR6][R216.64] ;  /* 0x04000000d8df7fae */ /* 0x0007e2000b981a06 */
[----:B------:R-:W-:-:S03]  /*138e0*/  USHF.L.U32 UR8, UR10, 0x5, URZ ;  /* 0x000000050a087899 */ /* 0x000fc600080006ff */
[----:B------:R3:W-:Y:S03]  /*138f0*/  LDGSTS.E.BYPASS.LTC128B.128 [R223+0x8000], desc[UR6][R216.64+0x80] ;  /* 0x08000080d8df7fae */ /* 0x0007e6000b981a06 */
[----:B------:R-:W-:Y:S01]  /*13900*/  IADD3 R10, P1, PT, R216, UR8, RZ ;  /* 0x00000008d80a7c10 */ /* 0x000fe2000ff3e0ff */
[----:B--2---:R-:W-:-:S06]  /*13910*/  USHF.L.U64.HI UR4, UR10, 0x5, UR4 ;  /* 0x000000050a047899 */ /* 0x004fcc0008010204 */
        /* <DEDUP_REMOVED lines=28> */
.L_x_2417:
[----:B---3--:R-:W-:Y:S01]  /*13ae0*/  IMAD.SHL.U32 R7, R62, 0x80, RZ ;  /* 0x000000803e077824 */ /* 0x008fe200078e00ff */
[----:B------:R-:W-:Y:S01]  /*13af0*/  P2R R5, PR, RZ, 0x1 ;  /* 0x00000001ff057803 */ /* 0x000fe20000000000 */
[----:B------:R-:W-:Y:S01]  /*13b00*/  IMAD.SHL.U32 R4, R139, 0x2, RZ ;  /* 0x000000028b047824 */ /* 0x000fe200078e00ff */
[----:B------:R-:W2:Y:S01]  /*13b10*/  LDCU UR4, c[0x0][0x45c] ;  /* 0x00008b80ff0477ac */ /* 0x000ea20008000800 */
[----:B------:R-:W-:Y:S01]  /*13b20*/  LOP3.LUT R210, R60, 0x200, R29, 0xf8, !PT ;  /* 0x000002003cd27812 */ /* 0x000fe200078ef81d */
[----:B------:R-:W-:Y:S02]  /*13b30*/  IMAD.MOV.U32 R225, RZ, RZ, -0x1 ;  /* 0xffffffffffe17424 */ /* 0x000fe400078e00ff */
[----:B------:R-:W-:Y:S02]  /*13b40*/  LOP3.LUT R7, R7, 0x6, R4, 0xf8, !PT ;  /* 0x0000000607077812 */ /* 0x000fe400078ef804 */
[----:B------:R-:W-:-:S03]  /*13b50*/  LEA R210, R210, UR5, 0x1 ;  /* 0x00000005d2d27c11 */ /* 0x000fc6000f8e08ff */
[C---:B------:R-:W-:Y:S02]  /*13b60*/  VIADD R11, R7.reuse, 0xffffff81 ;  /* 0xffffff81070b7836 */ /* 0x040fe40000000000 */
[C---:B------:R-:W-:Y:S01]  /*13b70*/  VIADD R9, R7.reuse, 0xffffff80 ;  /* 0xffffff8007097836 */ /* 0x040fe20000000000 */
[----:B------:R-:W-:Y:S01]  /*13b80*/  LDSM.16.MT88.4 R124, [R210+0xc000] ;  /* 0x00c00000d27c783b */ /* 0x000fe20000004200 */
[----:B------:R-:W-:Y:S01]  /*13b90*/  VIADD R13, R7, 0xffffffd9 ;  /* 0xffffffd9070d7836 */ /* 0x000fe20000000000 */
[----:B------:R-:W-:Y:S01]  /*13ba0*/  ISETP.GE.AND P2, PT, R11, R0, PT ;  /* 0x000000000b00720c */ /* 0x000fe20003f46270 */
        /* <DEDUP_REMOVED lines=9> */
[----:B------:R-:W-:Y:S01]  /*13c40*/  FSEL R70, R70, -INF , !P1 ;  /* 0xff80000046467808 */ /* 0x000fe20004800000 */
[C---:B------:R-:W-:Y:S01]  /*13c50*/  VIADD R227, R210.reuse, 0xc000 ;  /* 0x0000c000d2e37836 */ /* 0x040fe20000000000 */
[----:B------:R-:W-:Y:S01]  /*13c60*/  ISETP.GE.AND P1, PT, R11, R2, PT ;  /* 0x000000020b00720c */ /* 0x000fe20003f26270 */
[----:B------:R-:W-:Y:S01]  /*13c70*/  VIADD R11, R7, 0xffffff91 ;  /* 0xffffff91070b7836 */ /* 0x000fe20000000000 */
[C---:B------:R-:W-:Y:S01]  /*13c80*/  ISETP.GE.AND P0, PT, R9.reuse, R0, PT ;  /* 0x000000000900720c */ /* 0x040fe20003f06270 */
[----:B------:R-:W-:Y:S01]  /*13c90*/  VIADD R135, R210, 0xc040 ;  /* 0x0000c040d2877836 */ /* 0x000fe20000000000 */
[----:B------:R-:W-:Y:S01]  /*13ca0*/  ISETP.GE.AND P6, PT, R9, R2, PT ;  /* 0x000000020900720c */ /* 0x000fe20003fc6270 */
[----:B------:R-:W-:Y:S01]  /*13cb0*/  VIADD R9, R7, 0xffffff90 ;  /* 0xffffff9007097836 */ /* 0x000fe20000000000 */
[----:B------:R-:W-:Y:S01]  /*13cc0*/  FSEL R18, R117, -INF , !P5 ;  /* 0xff80000075127808 */ /* 0x000fe20006800000 */
[----:B-1----:R-:W-:Y:S01]  /*13cd0*/  LDSM.16.MT88.4 R92, [R210+0x10000] ;  /* 0x01000000d25c783b */ /* 0x002fe20000004200 */
[----:B------:R-:W-:-:S02]  /*13ce0*/  FSEL R16, R118, -INF , !P6 ;  /* 0xff80000076107808 */ /* 0x000fc40007000000 */
[----:B------:R-:W-:Y:S02]  /*13cf0*/  FSEL R20, R61, -INF , !P3 ;  /* 0xff8000003d147808 */ /* 0x000fe40005800000 */
[----:B------:R-:W-:Y:S02]  /*13d00*/  FSEL R68, R68, -INF , !P2 ;  /* 0xff80000044447808 */ /* 0x000fe40005000000 */
[C---:B------:R-:W-:Y:S02]  /*13d10*/  ISETP.GE.AND P6, PT, R11.reuse, R0, PT ;  /* 0x000000000b00720c */ /* 0x040fe40003fc6270 */
[----:B------:R-:W-:Y:S01]  /*13d20*/  ISETP.GE.AND P5, PT, R11, R2, PT ;  /* 0x000000020b00720c */ /* 0x000fe20003fa6270 */
[----:B------:R-:W-:Y:S01]  /*13d30*/  VIADD R11, R7, 0xffffff99 ;  /* 0xffffff99070b7836 */ /* 0x000fe20000000000 */
[C---:B------:R-:W-:Y:S02]  /*13d40*/  ISETP.GE.AND P2, PT, R9.reuse, R0, PT ;  /* 0x000000000900720c */ /* 0x040fe40003f46270 */
[----:B------:R-:W-:Y:S01]  /*13d50*/  ISETP.GE.AND P3, PT, R9, R2, PT ;  /* 0x000000020900720c */ /* 0x000fe20003f66270 */
[----:B------:R-:W-:Y:S01]  /*13d60*/  VIADD R9, R7, 0xffffff98 ;  /* 0xffffff9807097836 */ /* 0x000fe20000000000 */
[----:B------:R-:W-:-:S02]  /*13d70*/  FSEL R6, R49, -INF , !P2 ;  /* 0xff80000031067808 */ /* 0x000fc40005000000 */
[----:B------:R-:W-:Y:S02]  /*13d80*/  FSEL R12, R53, -INF , !P3 ;  /* 0xff800000350c7808 */ /* 0x000fe40005800000 */
        /* <DEDUP_REMOVED lines=13> */
[----:B------:R-:W-:Y:S01]  /*13e60*/  ISETP.GE.AND P1, PT, R11, R2, PT ;  /* 0x000000020b00720c */ /* 0x000fe20003f26270 */
[----:B------:R-:W-:Y:S01]  /*13e70*/  VIADD R11, R7, 0xffffffa9 ;  /* 0xffffffa9070b7836 */ /* 0x000fe20000000000 */
[C---:B------:R-:W-:Y:S02]  /*13e80*/  ISETP.GE.AND P6, PT, R9.reuse, R0, PT ;  /* 0x000000000900720c */ /* 0x040fe40003fc6270 */
[----:B------:R-:W-:Y:S01]  /*13e90*/  ISETP.GE.AND P5, PT, R9, R2, PT ;  /* 0x000000020900720c */ /* 0x000fe20003fa6270 */
[----:B------:R-:W-:Y:S01]  /*13ea0*/  VIADD R9, R7, 0xffffffa8 ;  /* 0xffffffa807097836 */ /* 0x000fe20000000000 */
[----:B------:R-:W-:Y:S02]  /*13eb0*/  FSEL R38, R104, -INF , !P6 ;  /* 0xff80000068267808 */ /* 0x000fe40007000000 */
[----:B------:R-:W-:Y:S02]  /*13ec0*/  FSEL R26, R40, -INF , !P5 ;  /* 0xff800000281a7808 */ /* 0x000fe40006800000 */
[----:B------:R-:W-:-:S02]  /*13ed0*/  FSEL R54, R54, -INF , !P2 ;  /* 0xff80000036367808 */ /* 0x000fc40005000000 */
        /* <DEDUP_REMOVED lines=44> */
[----:B------:R-:W-:-:S02]  /*141a0*/  FSEL R172, R172, -INF , !P2 ;  /* 0xff800000acac7808 */ /* 0x000fc40005000000 */
[C---:B------:R-:W-:Y:S02]  /*141b0*/  ISETP.GE.AND P6, PT, R11.reuse, R0, PT ;  /* 0x000000000b00720c */ /* 0x040fe40003fc6270 */
[----:B------:R-:W-:Y:S02]  /*141c0*/  ISETP.GE.AND P2, PT, R11, R2, PT ;  /* 0x000000020b00720c */ /* 0x000fe40003f46270 */
[----:B------:R-:W-:Y:S02]  /*141d0*/  FMNMX3.FTZ R11, R20, R68, R116, !PT ;  /* 0x00000044140b7276 */ /* 0x000fe40007810074 */
[----:B------:R-:W-:Y:S02]  /*141e0*/  FSEL R222, R36, -INF , !P4 ;  /* 0xff80000024de7808 */ /* 0x000fe40006000000 */
[----:B------:R-:W-:Y:S02]  /*141f0*/  FMNMX3.FTZ R11, R11, R18, R6, !PT ;  /* 0x000000120b0b7276 */ /* 0x000fe40007810006 */
[----:B------:R-:W-:-:S02]  /*14200*/  FSEL R202, R58, -INF , !P1 ;  /* 0xff8000003aca7808 */ /* 0x000fc40004800000 */
[----:B------:R-:W-:Y:S01]  /*14210*/  FMNMX3.FTZ R23, R11, R52, R4, !PT ;  /* 0x000000340b177276 */ /* 0x000fe20007810004 */
[----:B------:R-:W-:Y:S01]  /*14220*/  VIADD R11, R7, 0xfffffff1 ;  /* 0xfffffff1070b7836 */ /* 0x000fe20000000000 */
[----:B------:R-:W-:Y:S02]  /*14230*/  ISETP.GE.AND P4, PT, R9, R0, PT ;  /* 0x000000000900720c */ /* 0x000fe40003f86270 */
[----:B------:R-:W-:Y:S02]  /*14240*/  FMNMX3.FTZ R23, R23, R54, R38, !PT ;  /* 0x0000003617177276 */ /* 0x000fe40007810026 */
[----:B------:R-:W-:Y:S01]  /*14250*/  ISETP.GE.AND P1, PT, R9, R2, PT ;  /* 0x000000020900720c */ /* 0x000fe20003f26270 */
[----:B------:R-:W-:Y:S01]  /*14260*/  VIADD R9, R7, 0xffffffd0 ;  /* 0xffffffd007097836 */ /* 0x000fe20000000000 */
[----:B------:R-:W-:Y:S02]  /*14270*/  FMNMX3.FTZ R23, R23, R34, R32, !PT ;  /* 0x0000002217177276 */ /* 0x000fe40007810020 */
[----:B------:R-:W-:-:S02]  /*14280*/  FSEL R180, R180, -INF , !P5 ;  /* 0xff800000b4b47808 */ /* 0x000fc40006800000 */
[----:B------:R-:W-:Y:S02]  /*14290*/  FMNMX3.FTZ R23, R23, R44, R226, !PT ;  /* 0x0000002c17177276 */ /* 0x000fe400078100e2 */
[----:B------:R-:W-:Y:S02]  /*142a0*/  FSEL R198, R198, -INF , !P4 ;  /* 0xff800000c6c67808 */ /* 0x000fe40006000000 */
[C---:B------:R-:W-:Y:S02]  /*142b0*/  ISETP.GE.AND P5, PT, R9.reuse, R0, PT ;  /* 0x000000000900720c */ /* 0x040fe40003fa6270 */
[----:B------:R-:W-:Y:S01]  /*142c0*/  ISETP.GE.AND P4, PT, R9, R2, PT ;  /* 0x000000020900720c */ /* 0x000fe20003f86270 */
[----:B------:R-:W-:Y:S01]  /*142d0*/  VIADD R9, R7, 0xffffffd8 ;  /* 0xffffffd807097836 */ /* 0x000fe20000000000 */
[----:B------:R-:W-:Y:S02]  /*142e0*/  FMNMX3.FTZ R23, R23, R40, R224, !PT ;  /* 0x0000002817177276 */ /* 0x000fe400078100e0 */
[----:B------:R-:W-:-:S02]  /*142f0*/  FMNMX3.FTZ R21, R70, R14, R16, !PT ;  /* 0x0000000e46157276 */ /* 0x000fc40007810010 */
[----:B------:R-:W-:Y:S02]  /*14300*/  FMNMX3.FTZ R23, R23, R222, R200, !PT ;  /* 0x000000de17177276 */ /* 0x000fe400078100c8 */
[----:B------:R-:W-:Y:S02]  /*14310*/  FSEL R194, R194, -INF , !P1 ;  /* 0xff800000c2c27808 */ /* 0x000fe40004800000 */
[----:B------:R-:W-:Y:S02]  /*14320*/  FSEL R184, R184, -INF , !P3 ;  /* 0xff800000b8b87808 */ /* 0x000fe40005800000 */
[----:B------:R-:W-:Y:S02]  /*14330*/  FMNMX3.FTZ R21, R21, R48, R12, !PT ;  /* 0x0000003015157276 */ /* 0x000fe4000781000c */
[C---:B------:R-:W-:Y:S02]  /*14340*/  ISETP.GE.AND P3, PT, R9.reuse, R0, PT ;  /* 0x000000000900720c */ /* 0x040fe40003f66270 */
[----:B------:R-:W-:Y:S01]  /*14350*/  ISETP.GE.AND P1, PT, R9, R2, PT ;  /* 0x000000020900720c */ /* 0x000fe20003f26270 */
[----:B------:R-:W-:Y:S01]  /*14360*/  VIADD R9, R7, 0xffffffe0 ;  /* 0xffffffe007097836 */ /* 0x000fe20000000000 */
[----:B------:R-:W-:-:S02]  /*14370*/  FSEL R192, R192, -INF , !P5 ;  /* 0xff800000c0c07808 */ /* 0x000fc40006800000 */
[----:B------:R-:W-:Y:S02]  /*14380*/  FMNMX3.FTZ R23, R23, R170, R198, !PT ;  /* 0x000000aa17177276 */ /* 0x000fe400078100c6 */
[----:B------:R-:W-:Y:S02]  /*14390*/  FMNMX3.FTZ R21, R21, R50, R10, !PT ;  /* 0x0000003215157276 */ /* 0x000fe4000781000a */
[----:B------:R-:W-:Y:S02]  /*143a0*/  FSEL R182, R182, -INF , !P4 ;  /* 0xff800000b6b67808 */ /* 0x000fe40006000000 */
[-C--:B------:R-:W-:Y:S02]  /*143b0*/  ISETP.GE.AND P5, PT, R13, R0.reuse, PT ;  /* 0x000000000d00720c */ /* 0x080fe40003fa6270 */
        /* <DEDUP_REMOVED lines=8> */
[----:B------:R-:W-:-:S02]  /*14440*/  FSEL R176, R176, -INF , !P1 ;  /* 0xff800000b0b07808 */ /* 0x000fc40004800000 */
[-C--:B------:R-:W-:Y:S02]  /*14450*/  ISETP.GE.AND P2, PT, R19, R0.reuse, PT ;  /* 0x000000001300720c */ /* 0x080fe40003f46270 */
[----:B------:R-:W-:Y:S02]  /*14460*/  FSEL R186, R186, -INF , !P5 ;  /* 0xff800000baba7808 */ /* 0x000fe40006800000 */
[----:B------:R-:W-:Y:S02]  /*14470*/  ISETP.GE.AND P1, PT, R17, R0, PT ;  /* 0x000000001100720c */ /* 0x000fe40003f26270 */
[----:B------:R-:W-:Y:S02]  /*14480*/  FSEL R168, R168, -INF , !P4 ;  /* 0xff800000a8a87808 */ /* 0x000fe40006000000 */
[----:B------:R-:W-:Y:S02]  /*14490*/  FMNMX3.FTZ R23, R23, R190, R188, !PT ;  /* 0x000000be17177276 */ /* 0x000fe400078100bc */
[----:B------:R-:W-:-:S02]  /*144a0*/  FMNMX3.FTZ R21, R21, R24, R228, !PT ;  /* 0x0000001815157276 */ /* 0x000fc400078100e4 */
[----:B------:R-:W-:Y:S01]  /*144b0*/  ISETP.GE.AND P6, PT, R9, R2, PT ;  /* 0x000000020900720c */ /* 0x000fe20003fc6270 */
[----:B------:R-:W-:Y:S01]  /*144c0*/  VIADD R9, R7, 0xfffffff8 ;  /* 0xfffffff807097836 */ /* 0x000fe20000000000 */
[-C--:B------:R-:W-:Y:S01]  /*144d0*/  ISETP.GE.AND P5, PT, R15, R0.reuse, PT ;  /* 0x000000000f00720c */ /* 0x080fe20003fa6270 */
[----:B------:R-:W-:Y:S01]  /*144e0*/  VIADD R7, R7, 0xfffffff9 ;  /* 0xfffffff907077836 */ /* 0x000fe20000000000 */
[----:B------:R-:W-:Y:S02]  /*144f0*/  FSEL R166, R166, -INF , !P2 ;  /* 0xff800000a6a67808 */ /* 0x000fe40005000000 */
[----:B------:R-:W-:Y:S02]  /*14500*/  ISETP.GE.AND P4, PT, R13, R0, PT ;  /* 0x000000000d00720c */ /* 0x000fe40003f86270 */
[----:B------:R-:W-:Y:S02]  /*14510*/  FSEL R164, R164, -INF , !P1 ;  /* 0xff800000a4a47808 */ /* 0x000fe40004800000 */
[----:B------:R-:W-:-:S02]  /*14520*/  FMNMX3.FTZ R23, R23, R186, R168, !PT ;  /* 0x000000ba17177276 */ /* 0x000fc400078100a8 */
[----:B------:R-:W-:Y:S02]  /*14530*/  FMNMX3.FTZ R21, R21, R42, R212, !PT ;  /* 0x0000002a15157276 */ /* 0x000fe400078100d4 */
[-C--:B------:R-:W-:Y:S02]  /*14540*/  ISETP.GE.AND P3, PT, R11, R0.reuse, PT ;  /* 0x000000000b00720c */ /* 0x080fe40003f66270 */
[----:B------:R-:W-:Y:S02]  /*14550*/  FSEL R162, R162, -INF , !P5 ;  /* 0xff800000a2a27808 */ /* 0x000fe40006800000 */
[----:B------:R-:W-:Y:S02]  /*14560*/  ISETP.GE.AND P2, PT, R9, R0, PT ;  /* 0x000000000900720c */ /* 0x000fe40003f46270 */
[----:B------:R-:W-:Y:S02]  /*14570*/  FSEL R152, R152, -INF , !P4 ;  /* 0xff80000098987808 */ /* 0x000fe40006000000 */
[----:B------:R-:W-:-:S02]  /*14580*/  FMNMX3.FTZ R23, R23, R166, R164, !PT ;  /* 0x000000a617177276 */ /* 0x000fc400078100a4 */
[----:B------:R-:W-:Y:S02]  /*14590*/  FMNMX3.FTZ R21, R21, R206, R204, !PT ;  /* 0x000000ce15157276 */ /* 0x000fe400078100cc */
[----:B------:R-:W-:Y:S02]  /*145a0*/  ISETP.GE.AND P1, PT, R7, R0, PT ;  /* 0x000000000700720c */ /* 0x000fe40003f26270 */
[----:B------:R-:W-:Y:S02]  /*145b0*/  FSEL R150, R150, -INF , !P3 ;  /* 0xff80000096967808 */ /* 0x000fe40005800000 */
[----:B------:R-:W-:Y:S02]  /*145c0*/  FSEL R148, R148, -INF , !P2 ;  /* 0xff80000094947808 */ /* 0x000fe40005000000 */
[----:B------:R-:W-:Y:S02]  /*145d0*/  FMNMX3.FTZ R23, R23, R162, R152, !PT ;  /* 0x000000a217177276 */ /* 0x000fe40007810098 */
[----:B------:R-:W-:-:S02]  /*145e0*/  FMNMX3.FTZ R21, R21, R202, R196, !PT ;  /* 0x000000ca15157276 */ /* 0x000fc400078100c4 */
[----:B------:R-:W-:Y:S02]  /*145f0*/  FSEL R146, R146, -INF , !P1 ;  /* 0xff80000092927808 */ /* 0x000fe40004800000 */
[----:B------:R-:W-:Y:S02]  /*14600*/  FMNMX3.FTZ R23, R23, R150, R148, !PT ;  /* 0x0000009617177276 */ /* 0x000fe40007810094 */
[----:B------:R-:W-:Y:S02]  /*14610*/  FMNMX3.FTZ R21, R21, R180, R194, !PT ;  /* 0x000000b415157276 */ /* 0x000fe400078100c2 */
[-C--:B------:R-:W-:Y:S02]  /*14620*/  ISETP.GE.AND P4, PT, R15, R2.reuse, PT ;  /* 0x000000020f00720c */ /* 0x080fe40003f86270 */
[----:B------:R-:W-:Y:S02]  /*14630*/  ISETP.GE.AND P1, PT, R17, R2, PT ;  /* 0x000000021100720c */ /* 0x000fe40003f26270 */
[----:B------:R-:W-:-:S02]  /*14640*/  FMNMX.FTZ R15, R146, R23, !PT ;  /* 0x00000017920f7209 */ /* 0x000fc40007810000 */
[----:B------:R-:W-:Y:S02]  /*14650*/  FMNMX3.FTZ R17, R21, R184, R182, !PT ;  /* 0x000000b815117276 */ /* 0x000fe400078100b6 */
[----:B------:R-:W-:Y:S01]  /*14660*/  ISETP.GE.AND P2, PT, R19, R2, PT ;  /* 0x000000021300720c */ /* 0x000fe20003f46270 */
[----:B------:R-:W1:Y:S01]  /*14670*/  SHFL.BFLY PT, R22, R15, 0x2, 0x1f ;  /* 0x0c401f000f167f89 */ /* 0x000e6200000e0000 */
[----:B------:R-:W-:Y:S02]  /*14680*/  FSEL R174, R174, -INF , !P0 ;  /* 0xff800000aeae7808 */ /* 0x000fe40004000000 */
[----:B------:R-:W-:Y:S02]  /*14690*/  FSEL R160, R160, -INF , !P6 ;  /* 0xff800000a0a07808 */ /* 0x000fe40007000000 */
[----:B------:R-:W-:Y:S02]  /*146a0*/  FMNMX3.FTZ R17, R17, R178, R176, !PT ;  /* 0x000000b211117276 */ /* 0x000fe400078100b0 */
[----:B------:R-:W-:-:S02]  /*146b0*/  ISETP.GE.AND P3, PT, R13, R2, PT ;  /* 0x000000020d00720c */ /* 0x000fc40003f66270 */
[----:B------:R-:W-:Y:S02]  /*146c0*/  FSEL R158, R158, -INF , !P2 ;  /* 0xff8000009e9e7808 */ /* 0x000fe40005000000 */
[----:B------:R-:W-:Y:S02]  /*146d0*/  FSEL R156, R156, -INF , !P1 ;  /* 0xff8000009c9c7808 */ /* 0x000fe40004800000 */
[----:B------:R-:W-:Y:S02]  /*146e0*/  FMNMX3.FTZ R17, R17, R174, R160, !PT ;  /* 0x000000ae11117276 */ /* 0x000fe400078100a0 */
[-C--:B------:R-:W-:Y:S02]  /*146f0*/  ISETP.GE.AND P5, PT, R11, R2.reuse, PT ;  /* 0x000000020b00720c */ /* 0x080fe40003fa6270 */
[----:B------:R-:W-:Y:S02]  /*14700*/  ISETP.GE.AND P2, PT, R9, R2, PT ;  /* 0x000000020900720c */ /* 0x000fe40003f46270 */
[----:B------:R-:W-:-:S02]  /*14710*/  FSEL R154, R154, -INF , !P4 ;  /* 0xff8000009a9a7808 */ /* 0x000fc40006000000 */
[----:B------:R-:W-:Y:S02]  /*14720*/  FSEL R144, R144, -INF , !P3 ;  /* 0xff80000090907808 */ /* 0x000fe40005800000 */
[----:B------:R-:W-:Y:S02]  /*14730*/  FMNMX3.FTZ R17, R17, R158, R156, !PT ;  /* 0x0000009e11117276 */ /* 0x000fe4000781009c */
[----:B------:R-:W-:Y:S02]  /*14740*/  ISETP.GE.AND P1, PT, R7, R2, PT ;  /* 0x000000020700720c */ /* 0x000fe40003f26270 */
[----:B------:R-:W-:Y:S02]  /*14750*/  FSEL R142, R142, -INF , !P5 ;  /* 0xff8000008e8e7808 */ /* 0x000fe40006800000 */
[----:B------:R-:W-:Y:S02]  /*14760*/  FSEL R140, R140, -INF , !P2 ;  /* 0xff8000008c8c7808 */ /* 0x000fe40005000000 */
[----:B------:R-:W-:-:S02]  /*14770*/  FMNMX3.FTZ R17, R17, R154, R144, !PT ;  /* 0x0000009a11117276 */ /* 0x000fc40007810090 */
[----:B------:R-:W-:Y:S02]  /*14780*/  ISETP.NE.AND P0, PT, R5, RZ, PT ;  /* 0x000000ff0500720c */ /* 0x000fe40003f05270 */
[----:B------:R-:W-:Y:S02]  /*14790*/  FSEL R136, R136, -INF , !P1 ;  /* 0xff80000088887808 */ /* 0x000fe40004800000 */
[----:B------:R-:W-:Y:S02]  /*147a0*/  FMNMX3.FTZ R5, R17, R142, R140, !PT ;  /* 0x0000008e11057276 */ /* 0x000fe4000781008c */
[----:B-1----:R-:W-:Y:S02]  /*147b0*/  FMNMX.FTZ R15, R15, R22, !PT ;  /* 0x000000160f0f7209 */ /* 0x002fe40007810000 */
[----:B------:R-:W-:Y:S02]  /*147c0*/  FMNMX.FTZ R5, R136, R5, !PT ;  /* 0x0000000588057209 */ /* 0x000fe40007810000 */
[----:B------:R-:W-:Y:S01]  /*147d0*/  ISETP.NE.AND P6, PT, R3, RZ, PT ;  /* 0x000000ff0300720c */ /* 0x000fe20003fc5270 */
[----:B------:R-:W1:Y:S01]  /*147e0*/  SHFL.BFLY PT, R132, R15, 0x1, 0x1f ;  /* 0x0c201f000f847f89 */ /* 0x000e6200000e0000 */
[----:B------:R-:W-:Y:S01]  /*147f0*/  ISETP.NE.AND P2, PT, R30, RZ, PT ;  /* 0x000000ff1e00720c */ /* 0x000fe20003f45270 */
[----:B------:R-:W-:-:S02]  /*14800*/  @P0 VIADD R135, R227, 0xffffffc0 ;  /* 0xffffffc0e3870836 */ /* 0x000fc40000000000 */
[----:B------:R-:W3:Y:S01]  /*14810*/  SHFL.BFLY PT, R22, R5, 0x2, 0x1f ;  /* 0x0c401f0005167f89 */ /* 0x000ee200000e0000 */
[----:B------:R-:W-:-:S03]  /*14820*/  SEL R29, R209, 0xffffffe0, !P2 ;  /* 0xffffffe0d11d7807 */ /* 0x000fc60005000000 */
[----:B------:R-:W-:Y:S02]  /*14830*/  LDSM.16.MT88.4 R108, [R135] ;  /* 0x00000000876c783b */ /* 0x000fe40000004200 */
[----:B------:R-:W-:Y:S02]  /*14840*/  IMAD.IADD R138, R210, 0x1, R29 ;  /* 0x00000001d28a7824 */ /* 0x000fe400078e021d */
[----:B------:R-:W-:Y:S01]  /*14850*/  IMAD.IADD R29, R29, 0x1, R135 ;  /* 0x000000011d1d7824 */ /* 0x000fe200078e0287 */
[----:B------:R-:W-:Y:S04]  /*14860*/  LDSM.16.MT88.4 R76, [R135+0x4000] ;  /* 0x00400000874c783b */ /* 0x000fe80000004200 */
[----:B------:R-:W-:Y:S04]  /*14870*/  LDSM.16.MT88.4 R84, [R138+0x10000] ;  /* 0x010000008a54783b */ /* 0x000fe80000004200 */
[----:B------:R-:W-:Y:S01]  /*14880*/  LDSM.16.MT88.4 R100, [R29] ;  /* 0x000000001d64783b */ /* 0x000fe20000004200 */
[----:B-1----:R-:W-:-:S02]  /*14890*/  FMNMX.FTZ R132, R15, R132, !PT ;  /* 0x000000840f847209 */ /* 0x002fc40007810000 */
        /* <DEDUP_REMOVED lines=17> */
[--C-:B------:R-:W-:Y:S01]  /*149b0*/  FFMA.FTZ R45, R32, UR4, -R141.reuse ;  /* 0x00000004202d7c23 */ /* 0x100fe2000801088d */
[----:B------:R-:W-:Y:S01]  /*149c0*/  LDSM.16.MT88.4 R36, [R210+0x10800] ;  /* 0x01080000d224783b */ /* 0x000fe20000004200 */
[--C-:B------:R-:W-:Y:S01]  /*149d0*/  FFMA.FTZ R44, R44, UR4, -R141.reuse ;  /* 0x000000042c2c7c23 */ /* 0x100fe2000801088d */
[----:B------:R-:W4:Y:S01]  /*149e0*/  MUFU.EX2 R64, R64 ;  /* 0x0000004000407308 */ /* 0x000f220000000800 */
        /* <DEDUP_REMOVED lines=13> */
[--C-:B------:R-:W-:Y:S01]  /*14ac0*/  FFMA.FTZ R166, R166, UR4, -R141.reuse ;  /* 0x00000004a6a67c23 */ /* 0x100fe2000801088d */
[--C-:B------:R-:W-:Y:S01]  /*14ad0*/  FFMA.FTZ R157, R164, UR4, -R141.reuse ;  /* 0x00000004a49d7c23 */ /* 0x100fe2000801088d */
[----:B------:R-:W-:Y:S01]  /*14ae0*/  FFMA.FTZ R162, R162, UR4, -R141 ;  /* 0x00000004a2a27c23 */ /* 0x000fe2000801088d */
[----:B------:R-:W1:Y:S01]  /*14af0*/  MUFU.EX2 R61, R61 ;  /* 0x0000003d003d7308 */ /* 0x000e620000000800 */
        /* <DEDUP_REMOVED lines=8> */
[----:B------:R-:W5:Y:S01]  /*14b80*/  LDSM.16.MT88.4 R8, [R210+0xc800] ;  /* 0x00c80000d208783b */ /* 0x000f620000004200 */
[----:B------:R-:W-:Y:S01]  /*14b90*/  FFMA.FTZ R55, R12, UR4, -R137 ;  /* 0x000000040c377c23 */ /* 0x000fe20008010889 */
[----:B----4-:R-:W-:Y:S01]  /*14ba0*/  F2FP.BF16.F32.PACK_AB R68, R64, R65 ;  /* 0x000000414044723e */ /* 0x010fe200000010ff */
[----:B------:R-:W-:Y:S01]  /*14bb0*/  FFMA.FTZ R48, R34, UR4, -R141 ;  /* 0x0000000422307c23 */ /* 0x000fe2000801088d */
[----:B------:R-:W4:Y:S01]  /*14bc0*/  LDSM.16.MT88.4 R16, [R138+0xc800] ;  /* 0x00c800008a10783b */ /* 0x000f220000004200 */
[--C-:B------:R-:W-:Y:S01]  /*14bd0*/  FFMA.FTZ R47, R26, UR4, -R137.reuse ;  /* 0x000000041a2f7c23 */ /* 0x100fe20008010889 */
[--C-:B------:R-:W-:Y:S01]  /*14be0*/  FFMA.FTZ R46, R24, UR4, -R137.reuse ;  /* 0x00000004182e7c23 */ /* 0x100fe20008010889 */
[----:B------:R-:W2:Y:S01]  /*14bf0*/  MUFU.EX2 R66, R66 ;  /* 0x0000004200427308 */ /* 0x000ea20000000800 */
        /* <DEDUP_REMOVED lines=22> */
[----:B------:R-:W-:Y:S01]  /*14d60*/  FFMA.FTZ R161, R154, UR4, -R137 ;  /* 0x000000049aa17c23 */ /* 0x000fe20008010889 */
[----:B------:R-:W-:Y:S01]  /*14d70*/  MUFU.EX2 R57, R57 ;  /* 0x0000003900397308 */ /* 0x000fe20000000800 */
[----:B------:R-:W-:Y:S01]  /*14d80*/  FFMA.FTZ R231, R146, UR4, -R141 ;  /* 0x0000000492e77c23 */ /* 0x000fe2000801088d */
[--C-:B------:R-:W-:Y:S01]  /*14d90*/  FFMA.FTZ R142, R142, UR4, -R137.reuse ;  /* 0x000000048e8e7c23 */ /* 0x100fe20008010889 */
[--C-:B------:R-:W-:Y:S01]  /*14da0*/  FFMA.FTZ R140, R140, UR4, -R137.reuse ;  /* 0x000000048c8c7c23 */ /* 0x100fe20008010889 */
[----:B------:R-:W-:Y:S01]  /*14db0*/  FFMA.FTZ R229, R136, UR4, -R137 ;  /* 0x0000000488e57c23 */ /* 0x000fe20008010889 */
[----:B------:R-:W-:Y:S01]  /*14dc0*/  FADD.FTZ R65, R65, R64 ;  /* 0x0000004041417221 */ /* 0x000fe20000010000 */
[----:B------:R-:W-:-:S02]  /*14dd0*/  FADD.FTZ R67, R67, R66 ;  /* 0x0000004243437221 */ /* 0x000fc40000010000 */
[----:B------:R-:W2:Y:S01]  /*14de0*/  MUFU.EX2 R56, R56 ;  /* 0x0000003800387308 */ /* 0x000ea20000000800 */
[----:B---3--:R-:W-:-:S07]  /*14df0*/  F2FP.BF16.F32.PACK_AB R71, R59, R60 ;  /* 0x0000003c3b47723e */ /* 0x008fce00000010ff */
        /* <DEDUP_REMOVED lines=14> */
[----:B------:R-:W1:Y:S01]  /*14ee0*/  MUFU.EX2 R48, R48 ;  /* 0x0000003000307308 */ /* 0x000e620000000800 */
[C---:B------:R-:W-:Y:S07]  /*14ef0*/  HMMA.16816.F32.BF16 R80, R68.reuse, R76, RZ ;  /* 0x0000004c4450723c */ /* 0x040fee00000418ff */
        /* <DEDUP_REMOVED lines=11> */
[C---:B------:R-:W-:Y:S07]  /*14fb0*/  HMMA.16816.F32.BF16 R76, R68.reuse, R78, RZ ;  /* 0x0000004e444c723c */ /* 0x040fee00000418ff */
[----:B------:R-:W-:Y:S01]  /*14fc0*/  MUFU.EX2 R41, R41 ;  /* 0x0000002900297308 */ /* 0x000fe20000000800 */
[----:B------:R-:W-:Y:S01]  /*14fd0*/  HMMA.16816.F32.BF16 R72, R68, R4, RZ ;  /* 0x000000044448723c */ /* 0x000fe200000418ff */
[----:B--2---:R-:W-:-:S02]  /*14fe0*/  F2FP.BF16.F32.PACK_AB R4, R56, R57 ;  /* 0x000000393804723e */ /* 0x004fc400000010ff */
[----:B---3--:R-:W-:-:S04]  /*14ff0*/  F2FP.BF16.F32.PACK_AB R5, R54, R55 ;  /* 0x000000373605723e */ /* 0x008fc800000010ff */
[----:B------:R-:W2:Y:S01]  /*15000*/  MUFU.EX2 R40, R40 ;  /* 0x0000002800287308 */ /* 0x000ea20000000800 */
[----:B------:R-:W-:Y:S01]  /*15010*/  HMMA.16816.F32.BF16 R68, R68, R6, RZ ;  /* 0x000000064444723c */ /* 0x000fe200000418ff */
[----:B------:R-:W-:Y:S02]  /*15020*/  F2FP.BF16.F32.PACK_AB R6, R52, R53 ;  /* 0x000000353406723e */ /* 0x000fe400000010ff */
[----:B-----5:R-:W-:-:S04]  /*15030*/  F2FP.BF16.F32.PACK_AB R7, R50, R51 ;  /* 0x000000333207723e */ /* 0x020fc800000010ff */
        /* <DEDUP_REMOVED lines=46> */
[----:B------:R-:W-:Y:S01]  /*15320*/  MUFU.EX2 R39, R39 ;  /* 0x0000002700277308 */ /* 0x000fe20000000800 */
[----:B------:R-:W-:-:S07]  /*15330*/  F2FP.BF16.F32.PACK_AB R7, R42, R43 ;  /* 0x0000002b2a07723e */ /* 0x000fce00000010ff */
[C---:B-1----:R-:W-:Y:S01]  /*15340*/  HMMA.16816.F32.BF16 R88, R4.reuse, R12, R88 ;  /* 0x0000000c0458723c */ /* 0x042fe20000041858 */
[----:B------:R-:W1:Y:S07]  /*15350*/  MUFU.EX2 R38, R38 ;  /* 0x0000002600267308 */ /* 0x000e6e0000000800 */
[C---:B------:R-:W-:Y:S01]  /*15360*/  HMMA.16816.F32.BF16 R84, R4.reuse, R14, R84 ;  /* 0x0000000e0454723c */ /* 0x040fe20000041854 */
[----:B------:R-:W2:Y:S01]  /*15370*/  LDSM.16.MT88.4 R12, [R210+0x11000] ;  /* 0x01100000d20c783b */ /* 0x000ea20000004200 */
[----:B------:R-:W-:Y:S06]  /*15380*/  MUFU.EX2 R155, R155 ;  /* 0x0000009b009b7308 */ /* 0x000fec0000000800 */
[C---:B-----5:R-:W-:Y:S02]  /*15390*/  HMMA.16816.F32.BF16 R128, R4.reuse, R20, R128 ;  /* 0x000000140480723c */ /* 0x060fe40000041880 */
[----:B------:R-:W-:Y:S06]  /*153a0*/  MUFU.EX2 R166, R166 ;  /* 0x000000a600a67308 */ /* 0x000fec0000000800 */
[C---:B------:R-:W-:Y:S01]  /*153b0*/  HMMA.16816.F32.BF16 R124, R4.reuse, R22, R124 ;  /* 0x00000016047c723c */ /* 0x040fe2000004187c */
[----:B------:R-:W5:Y:S01]  /*153c0*/  LDSM.16.MT88.4 R20, [R29+0x5000] ;  /* 0x005000001d14783b */ /* 0x000f620000004200 */
        /* <DEDUP_REMOVED lines=16> */
[C---:B------:R-:W-:Y:S02]  /*154d0*/  HMMA.16816.F32.BF16 R120, R4.reuse, R24, R120 ;  /* 0x000000180478723c */ /* 0x040fe40000041878 */
[----:B------:R-:W-:Y:S06]  /*154e0*/  MUFU.EX2 R142, R142 ;  /* 0x0000008e008e7308 */ /* 0x000fec0000000800 */
[C---:B------:R-:W-:Y:S01]  /*154f0*/  HMMA.16816.F32.BF16 R116, R4.reuse, R26, R116 ;  /* 0x0000001a0474723c */ /* 0x040fe20000041874 */
[----:B------:R-:W2:Y:S01]  /*15500*/  LDSM.16.MT88.4 R24, [R138+0x11800] ;  /* 0x011800008a18783b */ /* 0x000ea20000004200 */
[----:B------:R-:W-:Y:S06]  /*15510*/  MUFU.EX2 R140, R140 ;  /* 0x0000008c008c7308 */ /* 0x000fec0000000800 */
[C---:B------:R-:W-:Y:S02]  /*15520*/  HMMA.16816.F32.BF16 R80, R4.reuse, R32, R80 ;  /* 0x000000200450723c */ /* 0x040fe40000041850 */
[----:B------:R-:W-:Y:S06]  /*15530*/  MUFU.EX2 R229, R229 ;  /* 0x000000e500e57308 */ /* 0x000fec0000000800 */
[C---:B------:R-:W-:Y:S01]  /*15540*/  HMMA.16816.F32.BF16 R76, R4.reuse, R34, R76 ;  /* 0x00000022044c723c */ /* 0x040fe2000004184c */
[----:B------:R-:W-:Y:S07]  /*15550*/  LDSM.16.MT88.4 R32, [R138+0xe000] ;  /* 0x00e000008a20783b */ /* 0x000fee0000004200 */
[C---:B-----5:R-:W-:Y:S08]  /*15560*/  HMMA.16816.F32.BF16 R72, R4.reuse, R20, R72 ;  /* 0x000000140448723c */ /* 0x060ff00000041848 */
[----:B------:R-:W-:Y:S01]  /*15570*/  HMMA.16816.F32.BF16 R68, R4, R22, R68 ;  /* 0x000000160444723c */ /* 0x000fe20000041844 */
[----:B------:R-:W-:Y:S01]  /*15580*/  F2FP.BF16.F32.PACK_AB R4, R40, R41 ;  /* 0x000000292804723e */ /* 0x000fe200000010ff */
[----:B------:R-:W-:Y:S01]  /*15590*/  LDSM.16.MT88.4 R20, [R29+0x1800] ;  /* 0x001800001d14783b */ /* 0x000fe20000004200 */
[----:B-1----:R-:W-:-:S02]  /*155a0*/  F2FP.BF16.F32.PACK_AB R5, R38, R39 ;  /* 0x000000272605723e */ /* 0x002fc400000010ff */
[----:B------:R-:W-:Y:S02]  /*155b0*/  F2FP.BF16.F32.PACK_AB R6, R36, R37 ;  /* 0x000000252406723e */ /* 0x000fe400000010ff */
[----:B------:R-:W-:-:S07]  /*155c0*/  F2FP.BF16.F32.PACK_AB R7, R30, R31 ;  /* 0x0000001f1e07723e */ /* 0x000fce00000010ff */
[C---:B---3--:R-:W-:Y:S08]  /*155d0*/  HMMA.16816.F32.BF16 R128, R4.reuse, R8, R128 ;  /* 0x000000080480723c */ /* 0x048ff00000041880 */
        /* <DEDUP_REMOVED lines=47> */
[C---:B-1----:R-:W-:Y:S07]  /*158d0*/  HMMA.16816.F32.BF16 R80, R4.reuse, R8, R80 ;  /* 0x000000080450723c */ /* 0x042fee0000041850 */
[----:B------:R-:W-:Y:S01]  /*158e0*/  MUFU.EX2 R34, R34 ;  /* 0x0000002200227308 */ /* 0x000fe20000000800 */
[C---:B------:R-:W-:Y:S01]  /*158f0*/  HMMA.16816.F32.BF16 R76, R4.reuse, R10, R76 ;  /* 0x0000000a044c723c */ /* 0x040fe2000004184c */
[----:B------:R-:W1:Y:S06]  /*15900*/  LDSM.16.MT88.4 R8, [R135+0x2800] ;  /* 0x002800008708783b */ /* 0x000e6c0000004200 */
[----:B------:R-:W2:Y:S01]  /*15910*/  MUFU.EX2 R35, R35 ;  /* 0x0000002300237308 */ /* 0x000ea20000000800 */
        /* <DEDUP_REMOVED lines=8> */
[----:B--2---:R-:W-:Y:S02]  /*159a0*/  F2FP.BF16.F32.PACK_AB R6, R35, R34 ;  /* 0x000000222306723e */ /* 0x004fe400000010ff */
[----:B------:R-:W-:-:S07]  /*159b0*/  F2FP.BF16.F32.PACK_AB R7, R174, R153 ;  /* 0x00000099ae07723e */ /* 0x000fce00000010ff */
[C---:B------:R-:W-:Y:S08]  /*159c0*/  HMMA.16816.F32.BF16 R88, R4.reuse, R12, R88 ;  /* 0x0000000c0458723c */ /* 0x040ff00000041858 */
        /* <DEDUP_REMOVED lines=119> */
[----:B------:R-:W2:Y:S07]  /*16140*/  LDSM.16.MT88.4 R16, [R29+0x7800] ;  /* 0x007800001d10783b */ /* 0x000eae0000004200 */
        /* <DEDUP_REMOVED lines=18> */
[----:B--2---:R-:W-:Y:S02]  /*16270*/  HMMA.16816.F32.BF16 R72, R4, R16, R72 ;  /* 0x000000100448723c */ /* 0x004fe40000041848 */
[----:B------:R-:W-:-:S04]  /*16280*/  FADD.FTZ R26, R26, R25 ;  /* 0x000000191a1a7221 */ /* 0x000fc80000010000 */
[----:B------:R-:W-:Y:S02]  /*16290*/  FADD.FTZ R231, R231, R26 ;  /* 0x0000001ae7e77221 */ /* 0x000fe40000010000 */
[----:B------:R-:W-:Y:S01]  /*162a0*/  HMMA.16816.F32.BF16 R68, R4, R18, R68 ;  /* 0x000000120444723c */ /* 0x000fe20000041844 */
[----:B------:R-:W-:-:S04]  /*162b0*/  NOP ;  /* 0x0000000000007918 */ /* 0x000fc80000000000 */
[----:B------:R-:W-:-:S15]  /*162c0*/  @!P6 BRA `(.L_x_2420) ;  /* 0x00000050000ce947 */ /* 0x000fde0003800000 */
        /* <DEDUP_REMOVED lines=39> */
[----:B------:R-:W-:-:S02]  /*16540*/  ISETP.NE.AND P1, PT, R5, RZ, PT ;  /* 0x000000ff0500720c */ /* 0x000fc40003f25270 */
        /* <DEDUP_REMOVED lines=27> */
.L_x_2421:
        /* <DEDUP_REMOVED lines=8> */
.L_x_2422:
[----:B------:R-:W1:Y:S01]  /*16780*/  LDCU.64 UR8, c[0x0][0x3c0] ;  /* 0x00007800ff0877ac */ /* 0x000e620008000a00 */
[----:B------:R-:W-:Y:S01]  /*16790*/  LOP3.LUT R6, R28, 0x1f8, RZ, 0xc0, !PT ;  /* 0x000001f81c067812 */ /* 0x000fe200078ec0ff */
[----:B------:R-:W-:Y:S01]  /*167a0*/  IMAD.MOV.U32 R138, RZ, RZ, 0x20 ;  /* 0x00000020ff8a7424 */ /* 0x000fe200078e00ff */
[----:B------:R-:W-:Y:S01]  /*167b0*/  LOP3.LUT P2, RZ, R139, 0x2, RZ, 0xc0, !PT ;  /* 0x000000028bff7812 */ /* 0x000fe2000784c0ff */
[----:B------:R-:W-:Y:S01]  /*167c0*/  VIADD R63, R133, UR5 ;  /* 0x00000005853f7c36 */ /* 0x000fe20008000000 */
[----:B------:R-:W-:Y:S01]  /*167d0*/  LOP3.LUT R5, R6, 0x38, R139, 0x78, !PT ;  /* 0x0000003806057812 */ /* 0x000fe200078e788b */
[----:B------:R-:W-:Y:S01]  /*167e0*/  IMAD.IADD R135, R211, 0x1, R134 ;  /* 0x00000001d3877824 */ /* 0x000fe200078e0286 */
[----:B------:R-:W-:Y:S02]  /*167f0*/  LOP3.LUT R4, R4, 0xfffffffd, RZ, 0xc0, !PT ;  /* 0xfffffffd04047812 */ /* 0x000fe400078ec0ff */
[----:B------:R-:W-:Y:S02]  /*16800*/  LOP3.LUT R5, R5, 0x1e00, R28, 0xf8, !PT ;  /* 0x00001e0005057812 */ /* 0x000fe400078ef81c */
[----:B------:R-:W-:-:S02]  /*16810*/  SEL R138, R138, 0xffffffe0, !P2 ;  /* 0xffffffe08a8a7807 */ /* 0x000fc40005000000 */
[----:B------:R-:W-:Y:S02]  /*16820*/  LEA R223, R5, UR5, 0x1 ;  /* 0x0000000505df7c11 */ /* 0x000fe4000f8e08ff */
[----:B------:R-:W-:Y:S01]  /*16830*/  P2R R61, PR, RZ, 0x1 ;  /* 0x00000001ff3d7803 */ /* 0x000fe20000000000 */
[--C-:B------:R-:W-:Y:S01]  /*16840*/  IMAD.IADD R136, R211, 0x1, R138.reuse ;  /* 0x00000001d3887824 */ /* 0x100fe200078e028a */
[----:B------:R-:W-:Y:S01]  /*16850*/  @P2 LOP3.LUT R4, R4, 0x2, RZ, 0xfc, !PT ;  /* 0x0000000204042812 */ /* 0x000fe200078efcff */
        /* <DEDUP_REMOVED lines=9> */
[----:B------:R-:W-:-:S02]  /*168f0*/  IMAD.IADD R63, R63, 0x1, R134 ;  /* 0x000000013f3f7824 */ /* 0x000fc400078e0286 */
[----:B------:R-:W-:Y:S01]  /*16900*/  IMAD.IADD R137, R135, 0x1, R138 ;  /* 0x0000000187897824 */ /* 0x000fe200078e028a */
[----:B------:R-:W-:Y:S01]  /*16910*/  IADD3.X R9, PT, PT, R219, UR9, RZ, P1, !PT ;  /* 0x00000009db097c10 */ /* 0x000fe20008ffe4ff */
[----:B------:R-:W-:Y:S01]  /*16920*/  IMAD.IADD R134, R138, 0x1, R63 ;  /* 0x000000018a867824 */ /* 0x000fe200078e023f */
        /* <DEDUP_REMOVED lines=22> */
[----:B------:R2:W-:Y:S04]  /*16a90*/  LDGSTS.E.BYPASS.LTC128B.128 [R223+0x12800], desc[UR6][R12.64+0x80] ;  /* 0x128000800cdf7fae */ /* 0x0005e8000b981a06 */
[----:B------:R-:W-:Y:S04]  /*16aa0*/  LDGSTS.E.BYPASS.LTC128B.128 [R223+0xf000], desc[UR6][R16.64] ;  /* 0x0f00000010df7fae */ /* 0x000fe8000b981a06 */
[----:B------:R-:W-:Y:S04]  /*16ab0*/  LDGSTS.E.BYPASS.LTC128B.128 [R223+0x13000], desc[UR6][R16.64+0x80] ;  /* 0x1300008010df7fae */ /* 0x000fe8000b981a06 */
        /* <DEDUP_REMOVED lines=89> */
[C---:B------:R-:W-:Y:S08]  /*17050*/  HMMA.16816.F32.BF16 R56, R188.reuse, R178, R56 ;  /* 0x000000b2bc38723c */ /* 0x040ff00000041838 */
[C---:B------:R-:W-:Y:S08]  /*17060*/  HMMA.16816.F32.BF16 R152, R188.reuse, R184, R152 ;  /* 0x000000b8bc98723c */ /* 0x040ff00000041898 */
[C---:B------:R-:W-:Y:S08]  /*17070*/  HMMA.16816.F32.BF16 R148, R188.reuse, R186, R148 ;  /* 0x000000babc94723c */ /* 0x040ff00000041894 */
[C---:B------:R-:W-:Y:S08]  /*17080*/  HMMA.16816.F32.BF16 R52, R188.reuse, R172, R52 ;  /* 0x000000acbc34723c */ /* 0x040ff00000041834 */
[----:B------:R-:W-:Y:S01]  /*17090*/  HMMA.16816.F32.BF16 R176, R188, R174, R48 ;  /* 0x000000aebcb0723c */ /* 0x000fe20000041830 */
[----:B------:R-:W-:Y:S04]  /*170a0*/  LDSM.16.M88.4 R172, [R136+0x2000] ;  /* 0x0020000088ac783b */ /* 0x000fe80000000200 */
[----:B------:R-:W3:Y:S03]  /*170b0*/  LDSM.16.M88.4 R48, [R60+0x8000] ;  /* 0x008000003c30783b */ /* 0x000ee60000000200 */
[C---:B------:R-:W-:Y:S08]  /*170c0*/  HMMA.16816.F32.BF16 R36, R196.reuse, R8, R36 ;  /* 0x00000008c424723c */ /* 0x040ff00000041824 */
[----:B------:R-:W-:Y:S01]  /*170d0*/  HMMA.16816.F32.BF16 R32, R196, R10, R32 ;  /* 0x0000000ac420723c */ /* 0x000fe20000041820 */
[----:B------:R-:W5:Y:S07]  /*170e0*/  LDSM.16.M88.4 R8, [R133+UR5+0x8800] ;  /* 0x008800058508783b */ /* 0x000f6e0008000200 */
        /* <DEDUP_REMOVED lines=14> */
[C---:B---3--:R-:W-:Y:S01]  /*171d0*/  HMMA.16816.F32.BF16 R164, R172.reuse, R48, R152 ;  /* 0x00000030aca4723c */ /* 0x048fe20000041898 */
[----:B------:R-:W-:Y:S07]  /*171e0*/  LDSM.16.M88.4 R152, [R134+0x8000] ;  /* 0x008000008698783b */ /* 0x000fee0000000200 */
[----:B------:R-:W-:Y:S01]  /*171f0*/  HMMA.16816.F32.BF16 R148, R172, R50, R148 ;  /* 0x00000032ac94723c */ /* 0x000fe20000041894 */
[----:B------:R-:W-:Y:S07]  /*17200*/  LDSM.16.M88.4 R48, [R63+0x9000] ;  /* 0x009000003f30783b */ /* 0x000fee0000000200 */
[C---:B-----5:R-:W-:Y:S08]  /*17210*/  HMMA.16816.F32.BF16 R144, R16.reuse, R8, R144 ;  /* 0x000000081090723c */ /* 0x060ff00000041890 */
[C---:B------:R-:W-:Y:S01]  /*17220*/  HMMA.16816.F32.BF16 R140, R16.reuse, R10, R140 ;  /* 0x0000000a108c723c */ /* 0x040fe2000004188c */
[----:B------:R-:W3:Y:S07]  /*17230*/  LDSM.16.M88.4 R8, [R133+UR5+0xa000] ;  /* 0x00a000058508783b */ /* 0x000eee0008000200 */
        /* <DEDUP_REMOVED lines=25> */
[----:B------:R2:W4:Y:S07]  /*173d0*/  LDSM.16.M88.4 R4, [R133+UR5+0xb800] ;  /* 0x00b800058504783b */ /* 0x00052e0008000200 */
[C---:B------:R-:W-:Y:S08]  /*173e0*/  HMMA.16816.F32.BF16 R156, R64.reuse, R48, R156 ;  /* 0x00000030409c723c */ /* 0x040ff0000004189c */
[----:B------:R-:W-:Y:S01]  /*173f0*/  HMMA.16816.F32.BF16 R56, R64, R50, R56 ;  /* 0x000000324038723c */ /* 0x000fe20000041838 */
[----:B------:R-:W5:Y:S07]  /*17400*/  LDSM.16.M88.4 R48, [R60+0xa000] ;  /* 0x00a000003c30783b */ /* 0x000f6e0000000200 */
[C---:B---3--:R-:W-:Y:S08]  /*17410*/  HMMA.16816.F32.BF16 R144, R160.reuse, R8, R144 ;  /* 0x00000008a090723c */ /* 0x048ff00000041890 */
[----:B------:R-:W-:Y:S01]  /*17420*/  HMMA.16816.F32.BF16 R140, R160, R10, R140 ;  /* 0x0000000aa08c723c */ /* 0x000fe2000004188c */
[----:B------:R-:W3:Y:S07]  /*17430*/  LDSM.16.M88.4 R8, [R63+0x9800] ;  /* 0x009800003f08783b */ /* 0x000eee0000000200 */
[----:B-1----:R-:W-:Y:S03]  /*17440*/  HMMA.16816.F32.BF16 R52, R172, R12, R52 ;  /* 0x0000000cac34723c */ /* 0x002fe60000041834 */
[----:B------:R-:W-:Y:S01]  /*17450*/  FMUL.FTZ R144, R144, UR4 ;  /* 0x0000000490907c20 */ /* 0x000fe20008410000 */
[----:B------:R-:W-:Y:S01]  /*17460*/  FMUL.FTZ R146, R146, UR4 ;  /* 0x0000000492927c20 */ /* 0x000fe20008410000 */
[----:B--2---:R-:W-:Y:S01]  /*17470*/  FMUL.FTZ R133, R145, UR4 ;  /* 0x0000000491857c20 */ /* 0x004fe20008410000 */
[----:B------:R-:W-:-:S02]  /*17480*/  FMUL.FTZ R244, R147, UR4 ;  /* 0x0000000493f47c20 */ /* 0x000fc40008410000 */
[----:B------:R-:W-:Y:S01]  /*17490*/  HMMA.16816.F32.BF16 R176, R172, R14, R176 ;  /* 0x0000000eacb0723c */ /* 0x000fe200000418b0 */
[----:B------:R-:W1:Y:S01]  /*174a0*/  LDSM.16.M88.4 R12, [R63+0xa000] ;  /* 0x00a000003f0c783b */ /* 0x000e620000000200 */
        /* <DEDUP_REMOVED lines=8> */
[----:B------:R-:W2:Y:S01]  /*17530*/  LDSM.16.M88.4 R4, [R134+0xa000] ;  /* 0x00a000008604783b */ /* 0x000ea20000000200 */
[----:B------:R-:W-:Y:S06]  /*17540*/  MUFU.TANH R244, R244 ;  /* 0x000000f400f47308 */ /* 0x000fec0000002400 */
[----:B-----5:R-:W-:Y:S02]  /*17550*/  HMMA.16816.F32.BF16 R44, R172, R48, R44 ;  /* 0x00000030ac2c723c */ /* 0x020fe4000004182c */
[----:B------:R-:W-:Y:S06]  /*17560*/  MUFU.TANH R141, R141 ;  /* 0x0000008d008d7308 */ /* 0x000fec0000002400 */
[C---:B---3--:R-:W-:Y:S02]  /*17570*/  HMMA.16816.F32.BF16 R52, R64.reuse, R8, R52 ;  /* 0x000000084034723c */ /* 0x048fe40000041834 */
[----:B------:R-:W-:Y:S06]  /*17580*/  MUFU.TANH R240, R143 ;  /* 0x0000008f00f07308 */ /* 0x000fec0000002400 */
[C---:B------:R-:W-:Y:S01]  /*17590*/  HMMA.16816.F32.BF16 R176, R64.reuse, R10, R176 ;  /* 0x0000000a40b0723c */ /* 0x040fe200000418b0 */
[----:B------:R-:W3:Y:S01]  /*175a0*/  LDSM.16.M88.4 R8, [R60+0xa800] ;  /* 0x00a800003c08783b */ /* 0x000ee20000000200 */
[----:B------:R-:W-:Y:S06]  /*175b0*/  MUFU.TANH R140, R140 ;  /* 0x0000008c008c7308 */ /* 0x000fec0000002400 */
[----:B-1----:R-:W-:Y:S01]  /*175c0*/  HMMA.16816.F32.BF16 R44, R64, R12, R44 ;  /* 0x0000000c402c723c */ /* 0x002fe2000004182c */
[----:B------:R-:W-:Y:S01]  /*175d0*/  IMAD.SHL.U32 R13, R62, 0x80, RZ ;  /* 0x000000803e0d7824 */ /* 0x000fe200078e00ff */
[----:B------:R-:W-:Y:S06]  /*175e0*/  MUFU.TANH R242, R142 ;  /* 0x0000008e00f27308 */ /* 0x000fec0000002400 */
[----:B------:R-:W-:Y:S01]  /*175f0*/  HMMA.16816.F32.BF16 R40, R172, R50, R40 ;  /* 0x00000032ac28723c */ /* 0x000fe20000041828 */
[----:B------:R-:W1:Y:S07]  /*17600*/  LDSM.16.M88.4 R48, [R63+0xa800] ;  /* 0x00a800003f30783b */ /* 0x000e6e0000000200 */
[C---:B------:R-:W-:Y:S08]  /*17610*/  HMMA.16816.F32.BF16 R164, R160.reuse, R152, R164 ;  /* 0x00000098a0a4723c */ /* 0x040ff000000418a4 */
[----:B--2---:R-:W-:Y:S08]  /*17620*/  HMMA.16816.F32.BF16 R44, R160, R4, R44 ;  /* 0x00000004a02c723c */ /* 0x004ff0000004182c */
[C---:B------:R-:W-:Y:S03]  /*17630*/  HMMA.16816.F32.BF16 R28, R16.reuse, R168, R28 ;  /* 0x000000a8101c723c */ /* 0x040fe6000004181c */
[----:B------:R-:W-:Y:S01]  /*17640*/  FMUL.FTZ R136, R164, UR4 ;  /* 0x00000004a4887c20 */ /* 0x000fe20008410000 */
[----:B------:R-:W-:Y:S01]  /*17650*/  FMUL.FTZ R137, R166, UR4 ;  /* 0x00000004a6897c20 */ /* 0x000fe20008410000 */
[----:B------:R2:W-:Y:S01]  /*17660*/  MUFU.TANH R164, R144 ;  /* 0x0000009000a47308 */ /* 0x0005e20000002400 */
[----:B------:R-:W-:Y:S01]  /*17670*/  FMUL.FTZ R135, R165, UR4 ;  /* 0x00000004a5877c20 */ /* 0x000fe20008410000 */
[----:B------:R-:W-:Y:S01]  /*17680*/  FMUL.FTZ R138, R167, UR4 ;  /* 0x00000004a78a7c20 */ /* 0x000fe20008410000 */
[----:B------:R-:W-:Y:S01]  /*17690*/  HMMA.16816.F32.BF16 R24, R16, R170, R24 ;  /* 0x000000aa1018723c */ /* 0x000fe20000041818 */
[----:B------:R-:W4:Y:S02]  /*176a0*/  LDSM.16.M88.4 R16, [R60+0xb000] ;  /* 0x00b000003c10783b */ /* 0x000f240000000200 */
[----:B------:R-:W-:Y:S01]  /*176b0*/  FMUL.FTZ R44, R44, UR4 ;  /* 0x000000042c2c7c20 */ /* 0x000fe20008410000 */
[----:B------:R-:W-:Y:S01]  /*176c0*/  FMUL.FTZ R46, R46, UR4 ;  /* 0x000000042e2e7c20 */ /* 0x000fe20008410000 */
[----:B------:R-:W5:Y:S01]  /*176d0*/  MUFU.TANH R137, R137 ;  /* 0x0000008900897308 */ /* 0x000f620000002400 */
[----:B------:R-:W-:Y:S01]  /*176e0*/  FMUL.FTZ R186, R45, UR4 ;  /* 0x000000042dba7c20 */ /* 0x000fe20008410000 */
[----:B------:R-:W-:Y:S01]  /*176f0*/  FMUL.FTZ R45, R47, UR4 ;  /* 0x000000042f2d7c20 */ /* 0x000fe20008410000 */
[----:B------:R-:W-:Y:S05]  /*17700*/  HMMA.16816.F32.BF16 R40, R64, R14, R40 ;  /* 0x0000000e4028723c */ /* 0x000fea0000041828 */
[----:B------:R1:W-:Y:S01]  /*17710*/  MUFU.TANH R200, R44 ;  /* 0x0000002c00c87308 */ /* 0x0003e20000002400 */
[----:B--2---:R-:W2:Y:S02]  /*17720*/  LDSM.16.M88.4 R144, [R134+0x9800] ;  /* 0x009800008690783b */ /* 0x004ea40000000200 */
[----:B------:R-:W-:Y:S02]  /*17730*/  HMMA.16816.F32.BF16 R148, R160, R154, R148 ;  /* 0x0000009aa094723c */ /* 0x000fe40000041894 */
[----:B------:R-:W2:Y:S03]  /*17740*/  LDSM.16.M88.4 R152, [R134+0x9000] ;  /* 0x009000008698783b */ /* 0x000ea60000000200 */
[----:B------:R-:W2:Y:S03]  /*17750*/  MUFU.TANH R136, R136 ;  /* 0x0000008800887308 */ /* 0x000ea60000002400 */
[----:B---3--:R-:W-:Y:S05]  /*17760*/  HMMA.16816.F32.BF16 R36, R172, R8, R36 ;  /* 0x00000008ac24723c */ /* 0x008fea0000041824 */
[----:B------:R-:W-:Y:S01]  /*17770*/  MUFU.TANH R135, R135 ;  /* 0x0000008700877308 */ /* 0x000fe20000002400 */
[----:B-1----:R-:W-:-:S02]  /*17780*/  IMAD.SHL.U32 R44, R139, 0x2, RZ ;  /* 0x000000028b2c7824 */ /* 0x002fc400078e00ff */
[----:B------:R-:W-:Y:S01]  /*17790*/  HMMA.16816.F32.BF16 R32, R172, R10, R32 ;  /* 0x0000000aac20723c */ /* 0x000fe20000041820 */
[----:B------:R-:W1:Y:S02]  /*177a0*/  LDSM.16.M88.4 R8, [R134+0xa800] ;  /* 0x00a800008608783b */ /* 0x000e640000000200 */
[----:B------:R-:W-:Y:S01]  /*177b0*/  LOP3.LUT R44, R13, 0x6, R44, 0xf8, !PT ;  /* 0x000000060d2c7812 */ /* 0x000fe200078ef82c */
[----:B------:R-:W-:Y:S01]  /*177c0*/  FMUL.FTZ R149, R149, UR4 ;  /* 0x0000000495957c20 */ /* 0x000fe20008410000 */
[----:B------:R-:W-:Y:S01]  /*177d0*/  FMUL.FTZ R150, R150, UR4 ;  /* 0x0000000496967c20 */ /* 0x000fe20008410000 */
[----:B------:R-:W-:Y:S01]  /*177e0*/  FMUL.FTZ R151, R151, UR4 ;  /* 0x0000000497977c20 */ /* 0x000fe20008410000 */
[----:B------:R-:W-:Y:S01]  /*177f0*/  MUFU.TANH R138, R138 ;  /* 0x0000008a008a7308 */ /* 0x000fe20000002400 */
[----:B------:R-:W-:Y:S01]  /*17800*/  HMMA.16816.F32.BF16 R40, R160, R6, R40 ;  /* 0x00000006a028723c */ /* 0x000fe20000041828 */
[----:B------:R-:W3:Y:S01]  /*17810*/  LDSM.16.M88.4 R4, [R63+0xb000] ;  /* 0x00b000003f04783b */ /* 0x000ee20000000200 */
[----:B------:R-:W-:-:S02]  /*17820*/  VIADD R13, R44, 0xffffff00 ;  /* 0xffffff002c0d7836 */ /* 0x000fc40000000000 */
[----:B------:R-:W-:-:S03]  /*17830*/  FMUL.FTZ R148, R148, UR4 ;  /* 0x0000000494947c20 */ /* 0x000fc60008410000 */
[C---:B------:R-:W-:Y:S01]  /*17840*/  ISETP.GE.AND P3, PT, R13.reuse, R0, PT ;  /* 0x000000000d00720c */ /* 0x040fe20003f66270 */
[----:B------:R-:W-:Y:S01]  /*17850*/  HMMA.16816.F32.BF16 R36, R64, R48, R36 ;  /* 0x000000304024723c */ /* 0x000fe20000041824 */
[-C--:B------:R-:W-:Y:S01]  /*17860*/  ISETP.GE.AND P1, PT, R13, R2.reuse, PT ;  /* 0x000000020d00720c */ /* 0x080fe20003f26270 */
[----:B------:R-:W-:Y:S01]  /*17870*/  MUFU.TANH R149, R149 ;  /* 0x0000009500957308 */ /* 0x000fe20000002400 */
[----:B------:R-:W3:Y:S05]  /*17880*/  LDSM.16.M88.4 R12, [R60+0xb800] ;  /* 0x00b800003c0c783b */ /* 0x000eea0000000200 */
[----:B----4-:R-:W-:Y:S01]  /*17890*/  HMMA.16816.F32.BF16 R28, R172, R16, R28 ;  /* 0x00000010ac1c723c */ /* 0x010fe2000004181c */
[----:B------:R-:W-:Y:S01]  /*178a0*/  VIADD R17, R44, 0xffffff08 ;  /* 0xffffff082c117836 */ /* 0x000fe20000000000 */
[----:B------:R-:W4:Y:S01]  /*178b0*/  MUFU.TANH R150, R150 ;  /* 0x0000009600967308 */ /* 0x000f220000002400 */
[----:B------:R-:W-:Y:S01]  /*178c0*/  FMUL.FTZ R40, R40, UR4 ;  /* 0x0000000428287c20 */ /* 0x000fe20008410000 */
[----:B------:R-:W-:Y:S01]  /*178d0*/  FMUL.FTZ R198, R41, UR4 ;  /* 0x0000000429c67c20 */ /* 0x000fe20008410000 */
[----:B------:R-:W-:Y:S01]  /*178e0*/  FMUL.FTZ R41, R42, UR4 ;  /* 0x000000042a297c20 */ /* 0x000fe20008410000 */
[----:B-----5:R-:W-:Y:S01]  /*178f0*/  FSEL R42, R137, -INF , !P1 ;  /* 0xff800000892a7808 */ /* 0x020fe20004800000 */
[----:B------:R-:W-:Y:S01]  /*17900*/  FMUL.FTZ R43, R43, UR4 ;  /* 0x000000042b2b7c20 */ /* 0x000fe20008410000 */
[----:B--2---:R-:W-:Y:S01]  /*17910*/  HMMA.16816.F32.BF16 R52, R160, R144, R52 ;  /* 0x00000090a034723c */ /* 0x004fe20000041834 */
[C---:B------:R-:W-:Y:S01]  /*17920*/  ISETP.GE.AND P6, PT, R17.reuse, R2, PT ;  /* 0x000000021100720c */ /* 0x040fe20003fc6270 */
[----:B------:R-:W2:Y:S01]  /*17930*/  MUFU.TANH R151, R151 ;  /* 0x0000009700977308 */ /* 0x000ea20000002400 */
[----:B------:R-:W-:-:S05]  /*17940*/  ISETP.GE.AND P0, PT, R17, R0, PT ;  /* 0x000000001100720c */ /* 0x000fca0003f06270 */
[----:B------:R-:W-:Y:S02]  /*17950*/  HMMA.16816.F32.BF16 R156, R160, R152, R156 ;  /* 0x00000098a09c723c */ /* 0x000fe4000004189c */
[----:B------:R5:W-:Y:S06]  /*17960*/  MUFU.TANH R188, R40 ;  /* 0x0000002800bc7308 */ /* 0x000bec0000002400 */
[----:B------:R-:W-:Y:S02]  /*17970*/  HMMA.16816.F32.BF16 R32, R64, R50, R32 ;  /* 0x000000324020723c */ /* 0x000fe40000041820 */
[----:B------:R2:W-:Y:S01]  /*17980*/  MUFU.TANH R196, R46 ;  /* 0x0000002e00c47308 */ /* 0x0005e20000002400 */
[----:B------:R-:W-:Y:S01]  /*17990*/  FMUL.FTZ R54, R54, UR4 ;  /* 0x0000000436367c20 */ /* 0x000fe20008410000 */
[----:B------:R-:W-:Y:S01]  /*179a0*/  FMUL.FTZ R52, R52, UR4 ;  /* 0x0000000434347c20 */ /* 0x000fe20008410000 */
[----:B------:R-:W-:Y:S01]  /*179b0*/  FMUL.FTZ R53, R53, UR4 ;  /* 0x0000000435357c20 */ /* 0x000fe20008410000 */
[----:B------:R-:W-:-:S02]  /*179c0*/  FMUL.FTZ R55, R55, UR4 ;  /* 0x0000000437377c20 */ /* 0x000fc40008410000 */
[C---:B-1----:R-:W-:Y:S01]  /*179d0*/  HMMA.16816.F32.BF16 R36, R160.reuse, R8, R36 ;  /* 0x00000008a024723c */ /* 0x042fe20000041824 */
[----:B------:R-:W-:Y:S01]  /*179e0*/  VIADD R9, R44, 0xffffff01 ;  /* 0xffffff012c097836 */ /* 0x000fe20000000000 */
[----:B------:R1:W-:Y:S01]  /*179f0*/  MUFU.TANH R204, R54 ;  /* 0x0000003600cc7308 */ /* 0x0003e20000002400 */
[----:B-----5:R-:W-:Y:S01]  /*17a00*/  FSEL R40, R136, -INF , !P3 ;  /* 0xff80000088287808 */ /* 0x020fe20005800000 */
[----:B------:R-:W-:Y:S01]  /*17a10*/  FMUL.FTZ R156, R156, UR4 ;  /* 0x000000049c9c7c20 */ /* 0x000fe20008410000 */
[----:B------:R-:W-:Y:S01]  /*17a20*/  FMUL.FTZ R157, R157, UR4 ;  /* 0x000000049d9d7c20 */ /* 0x000fe20008410000 */
[C---:B------:R-:W-:Y:S01]  /*17a30*/  ISETP.GE.AND P2, PT, R9.reuse, R0, PT ;  /* 0x000000000900720c */ /* 0x040fe20003f46270 */
[----:B------:R-:W-:Y:S01]  /*17a40*/  FMUL.FTZ R158, R158, UR4 ;  /* 0x000000049e9e7c20 */ /* 0x000fe20008410000 */
[----:B------:R-:W-:Y:S01]  /*17a50*/  ISETP.GE.AND P4, PT, R9, R2, PT ;  /* 0x000000020900720c */ /* 0x000fe20003f86270 */
[----:B------:R-:W-:Y:S01]  /*17a60*/  HMMA.16816.F32.BF16 R56, R160, R154, R56 ;  /* 0x0000009aa038723c */ /* 0x000fe20000041838 */
[----:B------:R-:W-:-:S02]  /*17a70*/  VIADD R9, R44, 0xffffff09 ;  /* 0xffffff092c097836 */ /* 0x000fc40000000000 */
[----:B------:R-:W-:Y:S01]  /*17a80*/  FMUL.FTZ R159, R159, UR4 ;  /* 0x000000049f9f7c20 */ /* 0x000fe20008410000 */
[----:B----4-:R-:W-:Y:S01]  /*17a90*/  FSEL R154, R150, -INF , !P6 ;  /* 0xff800000969a7808 */ /* 0x010fe20007000000 */
[----:B------:R-:W4:Y:S01]  /*17aa0*/  MUFU.TANH R238, R156 ;  /* 0x0000009c00ee7308 */ /* 0x000f220000002400 */
[----:B--2---:R-:W-:Y:S02]  /*17ab0*/  FSEL R46, R138, -INF , !P4 ;  /* 0xff8000008a2e7808 */ /* 0x004fe40006000000 */
[C---:B------:R-:W-:Y:S01]  /*17ac0*/  ISETP.GE.AND P5, PT, R9.reuse, R0, PT ;  /* 0x000000000900720c */ /* 0x040fe20003fa6270 */
[----:B---3--:R-:W-:Y:S01]  /*17ad0*/  HMMA.16816.F32.BF16 R28, R64, R4, R28 ;  /* 0x00000004401c723c */ /* 0x008fe2000004181c */
[C---:B------:R-:W-:Y:S01]  /*17ae0*/  VIADD R5, R44.reuse, 0xffffff10 ;  /* 0xffffff102c057836 */ /* 0x040fe20000000000 */
[----:B------:R-:W-:Y:S01]  /*17af0*/  ISETP.GE.AND P1, PT, R9, R2, PT ;  /* 0x000000020900720c */ /* 0x000fe20003f26270 */
[----:B------:R-:W-:Y:S01]  /*17b00*/  VIADD R9, R44, 0xffffff11 ;  /* 0xffffff112c097836 */ /* 0x000fe20000000000 */
[----:B-1----:R-:W-:Y:S01]  /*17b10*/  FSEL R54, R135, -INF , !P2 ;  /* 0xff80000087367808 */ /* 0x002fe20005000000 */
[----:B------:R-:W-:Y:S01]  /*17b20*/  FMUL.FTZ R184, R36, UR4 ;  /* 0x0000000424b87c20 */ /* 0x000fe20008410000 */
[C---:B------:R-:W-:Y:S01]  /*17b30*/  ISETP.GE.AND P2, PT, R5.reuse, R0, PT ;  /* 0x000000000500720c */ /* 0x040fe20003f46270 */
[----:B------:R-:W-:Y:S01]  /*17b40*/  MUFU.TANH R236, R157 ;  /* 0x0000009d00ec7308 */ /* 0x000fe20000002400 */
[----:B------:R-:W-:Y:S01]  /*17b50*/  HMMA.16816.F32.BF16 R24, R172, R18, R24 ;  /* 0x00000012ac18723c */ /* 0x000fe20000041818 */
[----:B------:R-:W-:Y:S01]  /*17b60*/  ISETP.GE.AND P3, PT, R5, R2, PT ;  /* 0x000000020500720c */ /* 0x000fe20003f66270 */
[----:B------:R-:W-:Y:S01]  /*17b70*/  VIADD R5, R44, 0xffffff18 ;  /* 0xffffff182c057836 */ /* 0x000fe20000000000 */
[----:B------:R-:W-:Y:S01]  /*17b80*/  FSEL R144, R149, -INF , !P5 ;  /* 0xff80000095907808 */ /* 0x000fe20006800000 */
[----:B------:R-:W-:Y:S01]  /*17b90*/  FMUL.FTZ R56, R56, UR4 ;  /* 0x0000000438387c20 */ /* 0x000fe20008410000 */
[C---:B------:R-:W-:Y:S01]  /*17ba0*/  ISETP.GE.AND P6, PT, R9.reuse, R0, PT ;  /* 0x000000000900720c */ /* 0x040fe20003fc6270 */
[----:B------:R-:W-:Y:S01]  /*17bb0*/  FMUL.FTZ R58, R58, UR4 ;  /* 0x000000043a3a7c20 */ /* 0x000fe20008410000 */
[----:B------:R-:W-:Y:S01]  /*17bc0*/  ISETP.GE.AND P5, PT, R9, R2, PT ;  /* 0x000000020900720c */ /* 0x000fe20003fa6270 */
[----:B------:R-:W-:Y:S01]  /*17bd0*/  HMMA.16816.F32.BF16 R32, R160, R10, R32 ;  /* 0x0000000aa020723c */ /* 0x000fe20000041820 */
[----:B------:R-:W-:Y:S01]  /*17be0*/  FSEL R36, R151, -INF , !P1 ;  /* 0xff80000097247808 */ /* 0x000fe20004800000 */
[----:B------:R-:W1:Y:S01]  /*17bf0*/  LDSM.16.M88.4 R8, [R63+0xb800] ;  /* 0x00b800003f08783b */ /* 0x000e620000000200 */
[----:B------:R-:W2:Y:S01]  /*17c00*/  MUFU.TANH R230, R158 ;  /* 0x0000009e00e67308 */ /* 0x000ea20000002400 */
[----:B------:R-:W-:Y:S01]  /*17c10*/  ISETP.GE.AND P4, PT, R5, R0, PT ;  /* 0x000000000500720c */ /* 0x000fe20003f86270 */
[----:B------:R-:W-:Y:S01]  /*17c20*/  FMUL.FTZ R57, R57, UR4 ;  /* 0x0000000439397c20 */ /* 0x000fe20008410000 */
[----:B------:R-:W-:Y:S01]  /*17c30*/  ISETP.GE.AND P1, PT, R5, R2, PT ;  /* 0x000000020500720c */ /* 0x000fe20003f26270 */
[C---:B------:R-:W-:Y:S01]  /*17c40*/  VIADD R5, R44.reuse, 0xffffff20 ;  /* 0xffffff202c057836 */ /* 0x040fe20000000000 */
[----:B------:R-:W-:Y:S01]  /*17c50*/  HMMA.16816.F32.BF16 R20, R172, R12, R20 ;  /* 0x0000000cac14723c */ /* 0x000fe20000041814 */
[----:B------:R-:W-:Y:S01]  /*17c60*/  VIADD R13, R44, 0xffffff19 ;  /* 0xffffff192c0d7836 */ /* 0x000fe20000000000 */
[----:B------:R-:W-:Y:S01]  /*17c70*/  FSEL R48, R133, -INF , !P6 ;  /* 0xff80000085307808 */ /* 0x000fe20007000000 */
[----:B------:R-:W3:Y:S01]  /*17c80*/  MUFU.TANH R226, R159 ;  /* 0x0000009f00e27308 */ /* 0x000ee20000002400 */
[----:B------:R-:W-:Y:S01]  /*17c90*/  FSEL R244, R244, -INF , !P5 ;  /* 0xff800000f4f47808 */ /* 0x000fe20006800000 */
[----:B------:R-:W5:Y:S01]  /*17ca0*/  LDSM.16.M88.4 R16, [R134+0xb000] ;  /* 0x00b000008610783b */ /* 0x000f620000000200 */
[----:B------:R-:W-:Y:S01]  /*17cb0*/  FSEL R50, R164, -INF , !P2 ;  /* 0xff800000a4327808 */ /* 0x000fe20005000000 */
[----:B------:R-:W-:Y:S01]  /*17cc0*/  FMUL.FTZ R59, R59, UR4 ;  /* 0x000000043b3b7c20 */ /* 0x000fe20008410000 */
[----:B------:R-:W-:Y:S01]  /*17cd0*/  FSEL R246, R246, -INF , !P3 ;  /* 0xff800000f6f67808 */ /* 0x000fe20005800000 */
[----:B------:R-:W-:Y:S01]  /*17ce0*/  HMMA.16816.F32.BF16 R24, R64, R6, R24 ;  /* 0x000000064018723c */ /* 0x000fe20000041818 */
[C---:B------:R-:W-:Y:S01]  /*17cf0*/  ISETP.GE.AND P6, PT, R5.reuse, R0, PT ;  /* 0x000000000500720c */ /* 0x040fe20003fc6270 */
[----:B------:R2:W1:Y:S01]  /*17d00*/  MUFU.TANH R234, R56 ;  /* 0x0000003800ea7308 */ /* 0x0004620000002400 */
[----:B------:R-:W-:Y:S01]  /*17d10*/  ISETP.GE.AND P5, PT, R5, R2, PT ;  /* 0x000000020500720c */ /* 0x000fe20003fa6270 */
[C---:B------:R-:W-:Y:S01]  /*17d20*/  VIADD R5, R44.reuse, 0xffffff28 ;  /* 0xffffff282c057836 */ /* 0x040fe20000000000 */
[C---:B------:R-:W-:Y:S01]  /*17d30*/  ISETP.GE.AND P2, PT, R13.reuse, R0, PT ;  /* 0x000000000d00720c */ /* 0x040fe20003f46270 */
[C---:B------:R-:W-:Y:S01]  /*17d40*/  VIADD R7, R44.reuse, 0xffffff29 ;  /* 0xffffff292c077836 */ /* 0x040fe20000000000 */
[-C--:B------:R-:W-:Y:S01]  /*17d50*/  ISETP.GE.AND P3, PT, R13, R2.reuse, PT ;  /* 0x000000020d00720c */ /* 0x080fe20003f66270 */
[----:B------:R-:W-:Y:S01]  /*17d60*/  VIADD R13, R44, 0xffffff21 ;  /* 0xffffff212c0d7836 */ /* 0x000fe20000000000 */
[----:B------:R-:W-:Y:S01]  /*17d70*/  FSEL R242, R242, -INF , !P1 ;  /* 0xff800000f2f27808 */ /* 0x000fe20004800000 */
[----:B------:R1:W5:Y:S01]  /*17d80*/  MUFU.TANH R228, R58 ;  /* 0x0000003a00e47308 */ /* 0x0003620000002400 */
[----:B------:R-:W-:Y:S01]  /*17d90*/  FSEL R240, R240, -INF , !P3 ;  /* 0xff800000f0f07808 */ /* 0x000fe20005800000 */
[----:B------:R-:W-:Y:S01]  /*17da0*/  HMMA.16816.F32.BF16 R176, R160, R146, R176 ;  /* 0x00000092a0b0723c */ /* 0x000fe200000418b0 */
[-C--:B------:R-:W-:Y:S01]  /*17db0*/  ISETP.GE.AND P3, PT, R5, R2.reuse, PT ;  /* 0x000000020500720c */ /* 0x080fe20003f66270 */
[----:B------:R-:W-:Y:S01]  /*17dc0*/  FMUL.FTZ R38, R38, UR4 ;  /* 0x0000000426267c20 */ /* 0x000fe20008410000 */
[----:B------:R-:W-:Y:S01]  /*17dd0*/  ISETP.GE.AND P1, PT, R13, R2, PT ;  /* 0x000000020d00720c */ /* 0x000fe20003f26270 */
[----:B------:R-:W-:Y:S01]  /*17de0*/  FMUL.FTZ R180, R37, UR4 ;  /* 0x0000000425b47c20 */ /* 0x000fe20008410000 */
[----:B----4-:R-:W-:Y:S01]  /*17df0*/  FSEL R238, R238, -INF , !P6 ;  /* 0xff800000eeee7808 */ /* 0x010fe20007000000 */
[----:B------:R4:W5:Y:S01]  /*17e00*/  MUFU.TANH R222, R52 ;  /* 0x0000003400de7308 */ /* 0x0009620000002400 */
[----:B--2---:R-:W-:Y:S01]  /*17e10*/  FSEL R56, R141, -INF , !P2 ;  /* 0xff8000008d387808 */ /* 0x004fe20005000000 */
[----:B------:R-:W-:Y:S01]  /*17e20*/  FMUL.FTZ R37, R39, UR4 ;  /* 0x0000000427257c20 */ /* 0x000fe20008410000 */
[-C--:B------:R-:W-:Y:S01]  /*17e30*/  ISETP.GE.AND P2, PT, R5, R0.reuse, PT ;  /* 0x000000000500720c */ /* 0x080fe20003f46270 */
[----:B------:R-:W-:Y:S01]  /*17e40*/  VIADD R5, R44, 0xffffff30 ;  /* 0xffffff302c057836 */ /* 0x000fe20000000000 */
[----:B------:R-:W-:Y:S01]  /*17e50*/  FSEL R230, R230, -INF , !P5 ;  /* 0xff800000e6e67808 */ /* 0x000fe20006800000 */
[----:B------:R-:W-:Y:S01]  /*17e60*/  FMUL.FTZ R33, R33, UR4 ;  /* 0x0000000421217c20 */ /* 0x000fe20008410000 */
[----:B---3--:R-:W-:Y:S01]  /*17e70*/  FSEL R226, R226, -INF , !P1 ;  /* 0xff800000e2e27808 */ /* 0x008fe20004800000 */
[----:B------:R-:W2:Y:S01]  /*17e80*/  MUFU.TANH R232, R57 ;  /* 0x0000003900e87308 */ /* 0x000ea20000002400 */
[----:B-1----:R-:W-:Y:S01]  /*17e90*/  FSEL R58, R140, -INF , !P4 ;  /* 0xff8000008c3a7808 */ /* 0x002fe20006000000 */
[----:B------:R-:W-:Y:S01]  /*17ea0*/  HMMA.16816.F32.BF16 R20, R64, R8, R20 ;  /* 0x000000084014723c */ /* 0x000fe20000041814 */
[-C--:B------:R-:W-:Y:S01]  /*17eb0*/  ISETP.GE.AND P4, PT, R13, R0.reuse, PT ;  /* 0x000000000d00720c */ /* 0x080fe20003f86270 */
[----:B------:R-:W-:Y:S01]  /*17ec0*/  VIADD R13, R44, 0xffffff31 ;  /* 0xffffff312c0d7836 */ /* 0x000fe20000000000 */
[C---:B------:R-:W-:Y:S01]  /*17ed0*/  ISETP.GE.AND P6, PT, R7.reuse, R0, PT ;  /* 0x000000000700720c */ /* 0x040fe20003fc6270 */
[----:B------:R-:W-:Y:S01]  /*17ee0*/  FMUL.FTZ R178, R178, UR4 ;  /* 0x00000004b2b27c20 */ /* 0x000fe20008410000 */
[----:B------:R-:W-:Y:S01]  /*17ef0*/  FSEL R236, R236, -INF , !P4 ;  /* 0xff800000ecec7808 */ /* 0x000fe20006000000 */
[----:B------:R-:W1:Y:S01]  /*17f00*/  MUFU.TANH R224, R59 ;  /* 0x0000003b00e07308 */ /* 0x000e620000002400 */
[----:B------:R-:W-:Y:S01]  /*17f10*/  ISETP.GE.AND P5, PT, R7, R2, PT ;  /* 0x000000020700720c */ /* 0x000fe20003fa6270 */
[----:B----4-:R-:W-:Y:S01]  /*17f20*/  FMUL.FTZ R52, R176, UR4 ;  /* 0x00000004b0347c20 */ /* 0x010fe20008410000 */
[----:B------:R-:W-:Y:S01]  /*17f30*/  ISETP.GE.AND P4, PT, R5, R0, PT ;  /* 0x000000000500720c */ /* 0x000fe20003f86270 */
[----:B------:R-:W-:Y:S01]  /*17f40*/  FMUL.FTZ R168, R179, UR4 ;  /* 0x00000004b3a87c20 */ /* 0x000fe20008410000 */
[----:B------:R-:W-:Y:S01]  /*17f50*/  ISETP.GE.AND P1, PT, R5, R2, PT ;  /* 0x000000020500720c */ /* 0x000fe20003f26270 */
[----:B------:R-:W-:Y:S01]  /*17f60*/  FMUL.FTZ R177, R177, UR4 ;  /* 0x00000004b1b17c20 */ /* 0x000fe20008410000 */
[----:B------:R-:W3:Y:S01]  /*17f70*/  LDSM.16.M88.4 R4, [R134+0xb800] ;  /* 0x00b800008604783b */ /* 0x000ee20000000200 */
[----:B------:R-:W-:Y:S01]  /*17f80*/  FSEL R234, R234, -INF , !P2 ;  /* 0xff800000eaea7808 */ /* 0x000fe20005000000 */
[----:B------:R-:W4:Y:S01]  /*17f90*/  MUFU.TANH R212, R53 ;  /* 0x0000003500d47308 */ /* 0x000f220000002400 */
[----:B-----5:R-:W-:Y:S01]  /*17fa0*/  FSEL R228, R228, -INF , !P3 ;  /* 0xff800000e4e47808 */ /* 0x020fe20005800000 */
[C---:B------:R-:W-:Y:S01]  /*17fb0*/  VIADD R9, R44.reuse, 0xffffff38 ;  /* 0xffffff382c097836 */ /* 0x040fe20000000000 */
[C---:B------:R-:W-:Y:S01]  /*17fc0*/  ISETP.GE.AND P2, PT, R13.reuse, R0, PT ;  /* 0x000000000d00720c */ /* 0x040fe20003f46270 */
[C---:B------:R-:W-:Y:S01]  /*17fd0*/  HMMA.16816.F32.BF16 R28, R160.reuse, R16, R28 ;  /* 0x00000010a01c723c */ /* 0x040fe2000004181c */
[----:B------:R-:W-:Y:S01]  /*17fe0*/  ISETP.GE.AND P3, PT, R13, R2, PT ;  /* 0x000000020d00720c */ /* 0x000fe20003f66270 */
[----:B------:R-:W-:Y:S01]  /*17ff0*/  VIADD R13, R44, 0xffffff39 ;  /* 0xffffff392c0d7836 */ /* 0x000fe20000000000 */
[----:B------:R-:W-:Y:S01]  /*18000*/  FSEL R222, R222, -INF , !P4 ;  /* 0xff800000dede7808 */ /* 0x000fe20006000000 */
[----:B------:R-:W5:Y:S01]  /*18010*/  MUFU.TANH R166, R55 ;  /* 0x0000003700a67308 */ /* 0x000f620000002400 */
[----:B------:R-:W-:Y:S01]  /*18020*/  FSEL R204, R204, -INF , !P1 ;  /* 0xff800000cccc7808 */ /* 0x000fe20004800000 */
[----:B------:R-:W-:Y:S01]  /*18030*/  VIADD R17, R44, 0xffffff41 ;  /* 0xffffff412c117836 */ /* 0x000fe20000000000 */
[C---:B------:R-:W-:Y:S01]  /*18040*/  ISETP.GE.AND P4, PT, R13.reuse, R0, PT ;  /* 0x000000000d00720c */ /* 0x040fe20003f86270 */
[----:B------:R-:W-:Y:S01]  /*18050*/  HMMA.16816.F32.BF16 R24, R160, R18, R24 ;  /* 0x00000012a018723c */ /* 0x000fe20000041818 */
[----:B------:R-:W-:Y:S01]  /*18060*/  ISETP.GE.AND P1, PT, R13, R2, PT ;  /* 0x000000020d00720c */ /* 0x000fe20003f26270 */
[----:B------:R-:W-:Y:S01]  /*18070*/  FMUL.FTZ R35, R35, UR4 ;  /* 0x0000000423237c20 */ /* 0x000fe20008410000 */
[----:B--2---:R-:W-:Y:S01]  /*18080*/  FSEL R232, R232, -INF , !P6 ;  /* 0xff800000e8e87808 */ /* 0x004fe20007000000 */
[----:B------:R-:W2:Y:S01]  /*18090*/  MUFU.TANH R52, R52 ;  /* 0x0000003400347308 */ /* 0x000ea20000002400 */
[----:B-1----:R-:W-:Y:S01]  /*180a0*/  FSEL R224, R224, -INF , !P5 ;  /* 0xff800000e0e07808 */ /* 0x002fe20006800000 */
[----:B------:R-:W-:Y:S01]  /*180b0*/  FMUL.FTZ R32, R32, UR4 ;  /* 0x0000000420207c20 */ /* 0x000fe20008410000 */
[C---:B------:R-:W-:Y:S01]  /*180c0*/  ISETP.GE.AND P6, PT, R9.reuse, R0, PT ;  /* 0x000000000900720c */ /* 0x040fe20003fc6270 */
[----:B------:R-:W-:Y:S01]  /*180d0*/  HMMA.16816.F32.BF16 R12, R172, R14, R192 ;  /* 0x0000000eac0c723c */ /* 0x000fe200000418c0 */
[----:B------:R-:W-:Y:S01]  /*180e0*/  ISETP.GE.AND P5, PT, R9, R2, PT ;  /* 0x000000020900720c */ /* 0x000fe20003fa6270 */
[----:B------:R-:W-:Y:S01]  /*180f0*/  VIADD R9, R44, 0xffffff40 ;  /* 0xffffff402c097836 */ /* 0x000fe20000000000 */
[----:B----4-:R-:W-:Y:S01]  /*18100*/  FSEL R212, R212, -INF , !P2 ;  /* 0xff800000d4d47808 */ /* 0x010fe20005000000 */
[----:B------:R-:W1:Y:S01]  /*18110*/  MUFU.TANH R202, R178 ;  /* 0x000000b200ca7308 */ /* 0x000e620000002400 */
[----:B-----5:R-:W-:Y:S01]  /*18120*/  FSEL R166, R166, -INF , !P3 ;  /* 0xff800000a6a67808 */ /* 0x020fe20005800000 */
[----:B------:R-:W-:Y:S01]  /*18130*/  FMUL.FTZ R8, R28, UR4 ;  /* 0x000000041c087c20 */ /* 0x000fe20008410000 */
[C---:B------:R-:W-:Y:S01]  /*18140*/  ISETP.GE.AND P2, PT, R9.reuse, R0, PT ;  /* 0x000000000900720c */ /* 0x040fe20003f46270 */
[----:B------:R-:W-:Y:S01]  /*18150*/  FMUL.FTZ R16, R34, UR4 ;  /* 0x0000000422107c20 */ /* 0x000fe20008410000 */
[----:B------:R-:W-:Y:S01]  /*18160*/  ISETP.GE.AND P3, PT, R9, R2, PT ;  /* 0x000000020900720c */ /* 0x000fe20003f66270 */
[----:B------:R-:W-:-:S02]  /*18170*/  VIADD R9, R44, 0xffffff48 ;  /* 0xffffff482c097836 */ /* 0x000fc40000000000 */
[----:B------:R-:W-:Y:S01]  /*18180*/  FMUL.FTZ R29, R29, UR4 ;  /* 0x000000041d1d7c20 */ /* 0x000fe20008410000 */
[----:B------:R-:W4:Y:S01]  /*18190*/  MUFU.TANH R186, R186 ;  /* 0x000000ba00ba7308 */ /* 0x000f220000002400 */
[----:B--2---:R-:W-:Y:S01]  /*181a0*/  FSEL R164, R52, -INF , !P6 ;  /* 0xff80000034a47808 */ /* 0x004fe20007000000 */
[----:B------:R-:W-:Y:S01]  /*181b0*/  FMUL.FTZ R30, R30, UR4 ;  /* 0x000000041e1e7c20 */ /* 0x000fe20008410000 */
[----:B------:R-:W-:Y:S01]  /*181c0*/  ISETP.GE.AND P6, PT, R17, R0, PT ;  /* 0x000000001100720c */ /* 0x000fe20003fc6270 */
[----:B------:R-:W-:Y:S01]  /*181d0*/  FMUL.FTZ R31, R31, UR4 ;  /* 0x000000041f1f7c20 */ /* 0x000fe20008410000 */
[----:B------:R-:W-:Y:S01]  /*181e0*/  FSEL R200, R200, -INF , !P2 ;  /* 0xff800000c8c87808 */ /* 0x000fe20005000000 */
[----:B---3--:R-:W-:Y:S01]  /*181f0*/  HMMA.16816.F32.BF16 R20, R160, R4, R20 ;  /* 0x00000004a014723c */ /* 0x008fe20000041814 */
[----:B------:R-:W-:Y:S01]  /*18200*/  VIADD R5, R44, 0xffffff50 ;  /* 0xffffff502c057836 */ /* 0x000fe20000000000 */
[----:B------:R-:W2:Y:S01]  /*18210*/  MUFU.TANH R45, R45 ;  /* 0x0000002d002d7308 */ /* 0x000ea20000002400 */
[----:B-1----:R-:W-:Y:S01]  /*18220*/  FSEL R202, R202, -INF , !P5 ;  /* 0xff800000caca7808 */ /* 0x002fe20006800000 */
[----:B------:R-:W-:Y:S01]  /*18230*/  FMUL.FTZ R26, R26, UR4 ;  /* 0x000000041a1a7c20 */ /* 0x000fe20008410000 */
[----:B------:R-:W-:Y:S01]  /*18240*/  ISETP.GE.AND P5, PT, R17, R2, PT ;  /* 0x000000021100720c */ /* 0x000fe20003fa6270 */
[----:B------:R-:W-:Y:S01]  /*18250*/  FMUL.FTZ R24, R24, UR4 ;  /* 0x0000000418187c20 */ /* 0x000fe20008410000 */
[----:B------:R-:W-:Y:S01]  /*18260*/  FSEL R196, R196, -INF , !P3 ;  /* 0xff800000c4c47808 */ /* 0x000fe20005800000 */
[----:B------:R-:W-:Y:S01]  /*18270*/  HMMA.16816.F32.BF16 R12, R64, R10, R12 ;  /* 0x0000000a400c723c */ /* 0x000fe2000004180c */
[----:B------:R-:W-:Y:S01]  /*18280*/  VIADD R11, R44, 0xffffff68 ;  /* 0xffffff682c0b7836 */ /* 0x000fe20000000000 */
[----:B------:R-:W1:Y:S01]  /*18290*/  MUFU.TANH R206, R177 ;  /* 0x000000b100ce7308 */ /* 0x000e620000002400 */
[----:B----4-:R-:W-:Y:S01]  /*182a0*/  FSEL R186, R186, -INF , !P6 ;  /* 0xff800000baba7808 */ /* 0x010fe20007000000 */
[----:B------:R-:W-:Y:S01]  /*182b0*/  FMUL.FTZ R25, R25, UR4 ;  /* 0x0000000419197c20 */ /* 0x000fe20008410000 */
[----:B------:R-:W-:Y:S01]  /*182c0*/  ISETP.GE.AND P6, PT, R5, R0, PT ;  /* 0x000000000500720c */ /* 0x000fe20003fc6270 */
[----:B------:R-:W-:Y:S01]  /*182d0*/  FMUL.FTZ R27, R27, UR4 ;  /* 0x000000041b1b7c20 */ /* 0x000fe20008410000 */
[----:B------:R-:W-:-:S04]  /*182e0*/  DEPBAR.LE SB0, 0x0 ;  /* 0x000080000000791a */ /* 0x000fc80000000000 */
[----:B------:R-:W3:Y:S01]  /*182f0*/  MUFU.TANH R168, R168 ;  /* 0x000000a800a87308 */ /* 0x000ee20000002400 */
[----:B--2---:R-:W-:Y:S01]  /*18300*/  FSEL R194, R45, -INF , !P5 ;  /* 0xff8000002dc27808 */ /* 0x004fe20006800000 */
[----:B------:R-:W-:Y:S01]  /*18310*/  FMUL.FTZ R22, R22, UR4 ;  /* 0x0000000416167c20 */ /* 0x000fe20008410000 */
[----:B------:R-:W-:Y:S01]  /*18320*/  ISETP.GE.AND P5, PT, R5, R2, PT ;  /* 0x000000020500720c */ /* 0x000fe20003fa6270 */
[----:B------:R-:W-:Y:S02]  /*18330*/  VIADD R5, R44, 0xffffff51 ;  /* 0xffffff512c057836 */ /* 0x000fe40000000000 */
[----:B------:R-:W-:Y:S01]  /*18340*/  FMUL.FTZ R20, R20, UR4 ;  /* 0x0000000414147c20 */ /* 0x000fe20008410000 */
[----:B------:R-:W-:Y:S01]  /*18350*/  FMUL.FTZ R21, R21, UR4 ;  /* 0x0000000415157c20 */ /* 0x000fe20008410000 */
[----:B------:R-:W-:Y:S01]  /*18360*/  FMUL.FTZ R23, R23, UR4 ;  /* 0x0000000417177c20 */ /* 0x000fe20008410000 */
[----:B------:R-:W2:Y:S01]  /*18370*/  MUFU.TANH R41, R41 ;  /* 0x0000002900297308 */ /* 0x000ea20000002400 */
[----:B-1----:R-:W-:-:S02]  /*18380*/  FSEL R206, R206, -INF , !P4 ;  /* 0xff800000cece7808 */ /* 0x002fc40006000000 */
[----:B------:R-:W-:-:S04]  /*18390*/  ISETP.GE.AND P4, PT, R9, R0, PT ;  /* 0x000000000900720c */ /* 0x000fc80003f86270 */
[----:B------:R-:W-:Y:S01]  /*183a0*/  FSEL R188, R188, -INF , !P4 ;  /* 0xff800000bcbc7808 */ /* 0x000fe20006000000 */
[----:B------:R-:W1:Y:S01]  /*183b0*/  MUFU.TANH R184, R184 ;  /* 0x000000b800b87308 */ /* 0x000e620000002400 */
[----:B---3--:R-:W-:Y:S02]  /*183c0*/  FSEL R168, R168, -INF , !P1 ;  /* 0xff800000a8a87808 */ /* 0x008fe40004800000 */
[----:B------:R-:W-:Y:S01]  /*183d0*/  ISETP.GE.AND P1, PT, R9, R2, PT ;  /* 0x000000020900720c */ /* 0x000fe20003f26270 */
[----:B------:R-:W-:Y:S01]  /*183e0*/  VIADD R9, R44, 0xffffff49 ;  /* 0xffffff492c097836 */ /* 0x000fe20000000000 */
[----:B------:R-:W-:-:S03]  /*183f0*/  ISETP.GE.AND P4, PT, R5, R0, PT ;  /* 0x000000000500720c */ /* 0x000fc60003f86270 */
[----:B------:R-:W3:Y:S01]  /*18400*/  MUFU.TANH R176, R38 ;  /* 0x0000002600b07308 */ /* 0x000ee20000002400 */
[----:B--2---:R-:W-:Y:S02]  /*18410*/  FSEL R192, R41, -INF , !P1 ;  /* 0xff80000029c07808 */ /* 0x004fe40004800000 */
[----:B------:R-:W-:Y:S01]  /*18420*/  ISETP.GE.AND P1, PT, R5, R2, PT ;  /* 0x000000020500720c */ /* 0x000fe20003f26270 */
[----:B------:R-:W-:Y:S01]  /*18430*/  VIADD R5, R44, 0xffffff59 ;  /* 0xffffff592c057836 */ /* 0x000fe20000000000 */
[C---:B------:R-:W-:Y:S02]  /*18440*/  ISETP.GE.AND P2, PT, R9.reuse, R0, PT ;  /* 0x000000000900720c */ /* 0x040fe40003f46270 */
[----:B------:R-:W-:Y:S01]  /*18450*/  ISETP.GE.AND P3, PT, R9, R2, PT ;  /* 0x000000020900720c */ /* 0x000fe20003f66270 */
[----:B------:R-:W2:Y:S01]  /*18460*/  MUFU.TANH R198, R198 ;  /* 0x000000c600c67308 */ /* 0x000ea20000002400 */
[----:B-1----:R-:W-:Y:S01]  /*18470*/  FSEL R184, R184, -INF , !P6 ;  /* 0xff800000b8b87808 */ /* 0x002fe20007000000 */
[----:B------:R-:W-:Y:S01]  /*18480*/  VIADD R9, R44, 0xffffff58 ;  /* 0xffffff582c097836 */ /* 0x000fe20000000000 */
[----:B------:R-:W-:-:S05]  /*18490*/  ISETP.GE.AND P6, PT, R5, R0, PT ;  /* 0x000000000500720c */ /* 0x000fca0003fc6270 */
[----:B------:R-:W1:Y:S01]  /*184a0*/  MUFU.TANH R190, R43 ;  /* 0x0000002b00be7308 */ /* 0x000e620000002400 */
[----:B---3--:R-:W-:Y:S02]  /*184b0*/  FSEL R176, R176, -INF , !P5 ;  /* 0xff800000b0b07808 */ /* 0x008fe40006800000 */
[----:B------:R-:W-:Y:S02]  /*184c0*/  ISETP.GE.AND P5, PT, R5, R2, PT ;  /* 0x000000020500720c */ /* 0x000fe40003fa6270 */
[----:B------:R-:W-:Y:S01]  /*184d0*/  HMMA.16816.F32.BF16 R4, R160, R6, R12 ;  /* 0x00000006a004723c */ /* 0x000fe2000004180c */
[----:B------:R-:W-:Y:S02]  /*184e0*/  VIADD R13, R44, 0xffffff61 ;  /* 0xffffff612c0d7836 */ /* 0x000fe40000000000 */
[----:B------:R-:W3:Y:S01]  /*184f0*/  MUFU.TANH R178, R33 ;  /* 0x0000002100b27308 */ /* 0x000ee20000002400 */
[----:B--2---:R-:W-:Y:S02]  /*18500*/  FSEL R198, R198, -INF , !P2 ;  /* 0xff800000c6c67808 */ /* 0x004fe40005000000 */
[----:B------:R-:W-:-:S05]  /*18510*/  ISETP.GE.AND P2, PT, R9, R0, PT ;  /* 0x000000000900720c */ /* 0x000fca0003f46270 */
[----:B------:R-:W2:Y:S01]  /*18520*/  MUFU.TANH R170, R35 ;  /* 0x0000002300aa7308 */ /* 0x000ea20000002400 */
[----:B-1----:R-:W-:Y:S02]  /*18530*/  FSEL R190, R190, -INF , !P3 ;  /* 0xff800000bebe7808 */ /* 0x002fe40005800000 */
[----:B------:R-:W-:Y:S01]  /*18540*/  ISETP.GE.AND P3, PT, R9, R2, PT ;  /* 0x000000020900720c */ /* 0x000fe20003f66270 */
[----:B------:R-:W-:-:S04]  /*18550*/  VIADD R9, R44, 0xffffff60 ;  /* 0xffffff602c097836 */ /* 0x000fc80000000000 */
[----:B------:R-:W1:Y:S01]  /*18560*/  MUFU.TANH R180, R180 ;  /* 0x000000b400b47308 */ /* 0x000e620000002400 */
[----:B---3--:R-:W-:Y:S01]  /*18570*/  FSEL R178, R178, -INF , !P6 ;  /* 0xff800000b2b27808 */ /* 0x008fe20007000000 */
[----:B------:R-:W-:Y:S01]  /*18580*/  FMUL.FTZ R4, R4, UR4 ;  /* 0x0000000404047c20 */ /* 0x000fe20008410000 */
[----:B------:R-:W-:Y:S01]  /*18590*/  ISETP.GE.AND P6, PT, R11, R0, PT ;  /* 0x000000000b00720c */ /* 0x000fe20003fc6270 */
[----:B------:R-:W-:Y:S01]  /*185a0*/  FMUL.FTZ R140, R5, UR4 ;  /* 0x00000004058c7c20 */ /* 0x000fe20008410000 */
[----:B------:R-:W-:Y:S02]  /*185b0*/  VIADD R5, R44, 0xffffff71 ;  /* 0xffffff712c057836 */ /* 0x000fe40000000000 */
[----:B------:R-:W-:Y:S01]  /*185c0*/  FMUL.FTZ R6, R6, UR4 ;  /* 0x0000000406067c20 */ /* 0x000fe20008410000 */
        /* <DEDUP_REMOVED lines=36> */
[----:B------:R-:W-:Y:S01]  /*18810*/  MUFU.TANH R9, R22 ;  /* 0x0000001600097308 */ /* 0x000fe20000002400 */
[----:B---3--:R-:W-:Y:S02]  /*18820*/  FSEL R156, R156, -INF , !P6 ;  /* 0xff8000009c9c7808 */ /* 0x008fe40007000000 */
[----:B------:R-:W-:-:S05]  /*18830*/  ISETP.GE.AND P6, PT, R11, R0, PT ;  /* 0x000000000b00720c */ /* 0x000fca0003fc6270 */
[----:B------:R1:W3:Y:S01]  /*18840*/  MUFU.TANH R141, R4 ;  /* 0x00000004008d7308 */ /* 0x0002e20000002400 */
[----:B--2---:R-:W-:-:S07]  /*18850*/  FSEL R136, R136, -INF , !P4 ;  /* 0xff80000088887808 */ /* 0x004fce0006000000 */
[----:B------:R-:W2:Y:S08]  /*18860*/  MUFU.TANH R60, R27 ;  /* 0x0000001b003c7308 */ /* 0x000eb00000002400 */
[----:B------:R-:W4:Y:S01]  /*18870*/  MUFU.TANH R135, R20 ;  /* 0x0000001400877308 */ /* 0x000f220000002400 */
[----:B-1----:R-:W-:Y:S01]  /*18880*/  FMUL.FTZ R4, R7, UR4 ;  /* 0x0000000407047c20 */ /* 0x002fe20008410000 */
[----:B------:R-:W-:Y:S01]  /*18890*/  VIADD R7, R44, 0xffffff79 ;  /* 0xffffff792c077836 */ /* 0x000fe20000000000 */
[----:B---3--:R-:W-:-:S04]  /*188a0*/  FSEL R141, R141, -INF , !P6 ;  /* 0xff8000008d8d7808 */ /* 0x008fc80007000000 */
[----:B------:R-:W-:Y:S01]  /*188b0*/  ISETP.GE.AND P4, PT, R7, R0, PT ;  /* 0x000000000700720c */ /* 0x000fe20003f86270 */
[----:B------:R-:W1:Y:S01]  /*188c0*/  MUFU.TANH R138, R21 ;  /* 0x00000015008a7308 */ /* 0x000e620000002400 */
[----:B------:R-:W-:Y:S02]  /*188d0*/  FSEL R0, R9, -INF , !P1 ;  /* 0xff80000009007808 */ /* 0x000fe40004800000 */
[----:B------:R-:W-:Y:S02]  /*188e0*/  ISETP.GE.AND P1, PT, R62, 0x3, PT ;  /* 0x000000033e00780c */ /* 0x000fe40003f26270 */
[----:B--2---:R-:W-:Y:S01]  /*188f0*/  FSEL R60, R60, -INF , !P2 ;  /* 0xff8000003c3c7808 */ /* 0x004fe20005000000 */
[----:B------:R-:W-:Y:S01]  /*18900*/  BAR.SYNC.DEFER_BLOCKING 0x0 ;  /* 0x0000000000007b1d */ /* 0x000fe20000010000 */
[----:B------:R-:W-:Y:S02]  /*18910*/  ISETP.GE.AND P2, PT, R7, R2, PT ;  /* 0x000000020700720c */ /* 0x000fe40003f46270 */
[----:B----4-:R-:W-:-:S02]  /*18920*/  FSEL R135, R135, -INF , !P3 ;  /* 0xff80000087877808 */ /* 0x010fc40005800000 */
[----:B------:R-:W-:Y:S01]  /*18930*/  ISETP.GE.AND P3, PT, R11, R2, PT ;  /* 0x000000020b00720c */ /* 0x000fe20003f66270 */
[----:B------:R-:W2:Y:S01]  /*18940*/  MUFU.TANH R137, R23 ;  /* 0x0000001700897308 */ /* 0x000ea20000002400 */
[----:B-1----:R-:W-:Y:S02]  /*18950*/  FSEL R138, R138, -INF , !P0 ;  /* 0xff8000008a8a7808 */ /* 0x002fe40004000000 */
[----:B------:R-:W-:-:S05]  /*18960*/  ISETP.NE.AND P0, PT, R61, RZ, PT ;  /* 0x000000ff3d00720c */ /* 0x000fca0003f05270 */
[----:B------:R-:W1:Y:S08]  /*18970*/  MUFU.TANH R140, R140 ;  /* 0x0000008c008c7308 */ /* 0x000e700000002400 */
[----:B------:R-:W3:Y:S01]  /*18980*/  MUFU.TANH R5, R6 ;  /* 0x0000000600057308 */ /* 0x000ee20000002400 */
[----:B--2---:R-:W-:-:S07]  /*18990*/  FSEL R137, R137, -INF , !P5 ;  /* 0xff80000089897808 */ /* 0x004fce0006800000 */
[----:B------:R-:W2:Y:S01]  /*189a0*/  MUFU.TANH R4, R4 ;  /* 0x0000000400047308 */ /* 0x000ea20000002400 */
[----:B-1----:R-:W-:Y:S02]  /*189b0*/  FSEL R140, R140, -INF , !P4 ;  /* 0xff8000008c8c7808 */ /* 0x002fe40006000000 */
[----:B---3--:R-:W-:Y:S02]  /*189c0*/  FSEL R61, R5, -INF , !P3 ;  /* 0xff800000053d7808 */ /* 0x008fe40005800000 */
[----:B--2---:R-:W-:Y:S01]  /*189d0*/  FSEL R2, R4, -INF , !P2 ;  /* 0xff80000004027808 */ /* 0x004fe20005000000 */
        /* <DEDUP_REMOVED lines=66> */
.L_x_2424:
        /* <DEDUP_REMOVED lines=8> */
.L_x_2425:
[----:B------:R-:W1:Y:S01]  /*18e80*/  LDCU UR8, c[0x0][0x3bc] ;  /* 0x00007780ff0877ac */ /* 0x000e620008000800 */
[----:B------:R-:W-:Y:S01]  /*18e90*/  @!PT LDS RZ, [RZ] ;  /* 0x00000000fffff984 */ /* 0x000fe20000000800 */
[----:B------:R-:W-:Y:S01]  /*18ea0*/  @!PT LDS RZ, [RZ] ;  /* 0x00000000fffff984 */ /* 0x000fe20000000800 */
[----:B------:R-:W-:Y:S01]  /*18eb0*/  @!PT LDS RZ, [RZ] ;  /* 0x00000000fffff984 */ /* 0x000fe20000000800 */
[----:B------:R2:W-:Y:S01]  /*18ec0*/  LDGSTS.E.BYPASS.LTC128B.128 [R223+0x4000], desc[UR6][R216.64] ;  /* 0x04000000d8df7fae */ /* 0x0005e2000b981a06 */
[----:B------:R-:W-:-:S03]  /*18ed0*/  USHF.L.U32 UR4, UR10, 0x5, URZ ;  /* 0x000000050a047899 */ /* 0x000fc600080006ff */
[----:B------:R2:W-:Y:S03]  /*18ee0*/  LDGSTS.E.BYPASS.LTC128B.128 [R223+0x8000], desc[UR6][R216.64+0x80] ;  /* 0x08000080d8df7fae */ /* 0x0005e6000b981a06 */
[----:B------:R-:W-:Y:S01]  /*18ef0*/  IADD3 R16, P1, PT, R216, UR4, RZ ;  /* 0x00000004d8107c10 */ /* 0x000fe2000ff3e0ff */
        /* <DEDUP_REMOVED lines=29> */
.L_x_2423:
[----:B--2---:R-:W-:Y:S01]  /*190d0*/  FMNMX3.FTZ R5, R132, R40, R54, !PT ;  /* 0x0000002884057276 */ /* 0x004fe20007810036 */
[----:B------:R-:W1:Y:S01]  /*190e0*/  LDCU UR4, c[0x0][0x45c] ;  /* 0x00008b80ff0477ac */ /* 0x000e620008000800 */
[----:B------:R-:W-:Y:S01]  /*190f0*/  FMNMX3.FTZ R7, R3, R42, R46, !PT ;  /* 0x0000002a03077276 */ /* 0x000fe2000781002e */
[----:B------:R-:W-:Y:S01]  /*19100*/  LDSM.16.MT88.4 R12, [R210+0xc000] ;  /* 0x00c00000d20c783b */ /* 0x000fe20000004200 */
        /* <DEDUP_REMOVED lines=32> */
[----:B------:R-:W-:Y:S02]  /*19310*/  IADD3 R227, PT, PT, R210, 0xc000, RZ ;  /* 0x0000c000d2e37810 */ /* 0x000fe40007ffe0ff */
[----:B------:R-:W-:Y:S01]  /*19320*/  SEL R155, R209, 0xffffffe0, !P3 ;  /* 0xffffffe0d19b7807 */ /* 0x000fe20005800000 */
[----:B------:R-:W3:Y:S01]  /*19330*/  SHFL.BFLY PT, R4, R7, 0x2, 0x1f ;  /* 0x0c401f0007047f89 */ /* 0x000ee200000e0000 */
[----:B------:R-:W-:-:S04]  /*19340*/  VIMNMX R62, PT, PT, R62, 0x2, !PT ;  /* 0x000000023e3e7848 */ /* 0x000fc80007fe0100 */
[----:B------:R-:W-:Y:S02]  /*19350*/  IADD3 R225, PT, PT, R62, -0x3, RZ ;  /* 0xfffffffd3ee17810 */ /* 0x000fe40007ffe0ff */
        /* <DEDUP_REMOVED lines=22> */
[----:B------:R-:W-:Y:S01]  /*194c0*/  FFMA.FTZ R143, R46, UR4, -R145 ;  /* 0x000000042e8f7c23 */ /* 0x000fe20008010891 */
[--C-:B------:R-:W-:Y:S01]  /*194d0*/  FFMA.FTZ R146, R144, UR4, -R149.reuse ;  /* 0x0000000490927c23 */ /* 0x100fe20008010895 */
[----:B------:R-:W1:Y:S01]  /*194e0*/  MUFU.EX2 R154, R154 ;  /* 0x0000009a009a7308 */ /* 0x000e620000000800 */
[----:B------:R-:W-:Y:S01]  /*194f0*/  LDSM.16.MT88.4 R44, [R210+0x10000] ;  /* 0x01000000d22c783b */ /* 0x000fe20000004200 */
[----:B------:R-:W-:Y:S01]  /*19500*/  FFMA.FTZ R150, R40, UR4, -R149 ;  /* 0x0000000428967c23 */ /* 0x000fe20008010895 */
[----:B------:R-:W-:Y:S01]  /*19510*/  FFMA.FTZ R144, R42, UR4, -R145 ;  /* 0x000000042a907c23 */ /* 0x000fe20008010891 */
[----:B------:R-:W-:Y:S01]  /*19520*/  FMUL.FTZ R132, R6, UR4 ;  /* 0x0000000406847c20 */ /* 0x000fe20008410000 */
[----:B------:R-:W-:Y:S01]  /*19530*/  LDSM.16.MT88.4 R52, [R3+0x10000] ;  /* 0x010000000334783b */ /* 0x000fe20000004200 */
[--C-:B------:R-:W-:Y:S01]  /*19540*/  FFMA.FTZ R162, R212, UR4, -R149.reuse ;  /* 0x00000004d4a27c23 */ /* 0x100fe20008010895 */
[--C-:B------:R-:W-:Y:S01]  /*19550*/  FFMA.FTZ R164, R164, UR4, -R149.reuse ;  /* 0x00000004a4a47c23 */ /* 0x100fe20008010895 */
[----:B------:R-:W-:Y:S01]  /*19560*/  MUFU.EX2 R150, R150 ;  /* 0x0000009600967308 */ /* 0x000fe20000000800 */
[----:B------:R-:W-:Y:S01]  /*19570*/  LDSM.16.MT88.4 R20, [R3+0xc000] ;  /* 0x00c000000314783b */ /* 0x000fe20000004200 */
[----:B------:R-:W-:Y:S01]  /*19580*/  FFMA.FTZ R157, R206, UR4, -R149 ;  /* 0x00000004ce9d7c23 */ /* 0x000fe20008010895 */
[--C-:B------:R-:W-:Y:S01]  /*19590*/  FFMA.FTZ R159, R204, UR4, -R145.reuse ;  /* 0x00000004cc9f7c23 */ /* 0x100fe20008010891 */
[--C-:B------:R-:W-:Y:S01]  /*195a0*/  FFMA.FTZ R166, R166, UR4, -R145.reuse ;  /* 0x00000004a6a67c23 */ /* 0x100fe20008010891 */
[--C-:B------:R-:W-:Y:S01]  /*195b0*/  FFMA.FTZ R161, R202, UR4, -R145.reuse ;  /* 0x00000004caa17c23 */ /* 0x100fe20008010891 */
[----:B------:R-:W-:Y:S01]  /*195c0*/  FFMA.FTZ R168, R168, UR4, -R145 ;  /* 0x00000004a8a87c23 */ /* 0x000fe20008010891 */
[----:B------:R-:W-:Y:S01]  /*195d0*/  FFMA.FTZ R163, R200, UR4, -R149 ;  /* 0x00000004c8a37c23 */ /* 0x000fe20008010895 */
[----:B------:R-:W2:Y:S01]  /*195e0*/  MUFU.EX2 R148, R148 ;  /* 0x0000009400947308 */ /* 0x000ea20000000800 */
[-C--:B-1----:R-:W-:Y:S01]  /*195f0*/  FMUL.FTZ R8, R128, R154.reuse ;  /* 0x0000009a80087220 */ /* 0x082fe20000410000 */
[----:B------:R-:W-:Y:S01]  /*19600*/  IADD3 R128, PT, PT, R210, 0xc040, RZ ;  /* 0x0000c040d2807810 */ /* 0x000fe20007ffe0ff */
[-C--:B------:R-:W-:Y:S01]  /*19610*/  FMUL.FTZ R32, R104, R154.reuse ;  /* 0x0000009a68207220 */ /* 0x080fe20000410000 */
[----:B------:R-:W-:Y:S01]  /*19620*/  @P0 IADD3 R128, PT, PT, R227, -0x40, RZ ;  /* 0xffffffc0e3800810 */ /* 0x000fe20007ffe0ff */
[-C--:B------:R-:W-:Y:S01]  /*19630*/  FMUL.FTZ R33, R105, R154.reuse ;  /* 0x0000009a69217220 */ /* 0x080fe20000410000 */
[-C--:B------:R-:W-:Y:S01]  /*19640*/  FMUL.FTZ R100, R100, R154.reuse ;  /* 0x0000009a64647220 */ /* 0x080fe20000410000 */
[----:B------:R-:W-:Y:S01]  /*19650*/  FMUL.FTZ R101, R101, R154 ;  /* 0x0000009a65657220 */ /* 0x000fe20000410000 */
[----:B------:R-:W-:Y:S01]  /*19660*/  IADD3 R155, PT, PT, R155, R128, RZ ;  /* 0x000000809b9b7210 */ /* 0x000fe20007ffe0ff */
[----:B------:R-:W-:Y:S01]  /*19670*/  MUFU.EX2 R147, R147 ;  /* 0x0000009300937308 */ /* 0x000fe20000000800 */
[----:B------:R-:W-:Y:S01]  /*19680*/  LDSM.16.MT88.4 R64, [R128+0x4000] ;  /* 0x004000008040783b */ /* 0x000fe20000004200 */
[-C--:B------:R-:W-:Y:S01]  /*19690*/  FMUL.FTZ R40, R96, R154.reuse ;  /* 0x0000009a60287220 */ /* 0x080fe20000410000 */
[-C--:B------:R-:W-:Y:S01]  /*196a0*/  FMUL.FTZ R41, R97, R154.reuse ;  /* 0x0000009a61297220 */ /* 0x080fe20000410000 */
[-C--:B------:R-:W-:Y:S01]  /*196b0*/  FMUL.FTZ R92, R92, R154.reuse ;  /* 0x0000009a5c5c7220 */ /* 0x080fe20000410000 */
[----:B------:R-:W1:Y:S01]  /*196c0*/  LDSM.16.MT88.4 R36, [R155] ;  /* 0x000000009b24783b */ /* 0x000e620000004200 */
[-C--:B------:R-:W-:Y:S01]  /*196d0*/  FMUL.FTZ R93, R93, R154.reuse ;  /* 0x0000009a5d5d7220 */ /* 0x080fe20000410000 */
[----:B------:R-:W-:Y:S01]  /*196e0*/  FMUL.FTZ R49, R89, R154 ;  /* 0x0000009a59317220 */ /* 0x000fe20000410000 */
[----:B------:R-:W3:Y:S01]  /*196f0*/  MUFU.EX2 R146, R146 ;  /* 0x0000009200927308 */ /* 0x000ee20000000800 */
[----:B--2---:R-:W-:Y:S01]  /*19700*/  F2FP.BF16.F32.PACK_AB R4, R148, R150 ;  /* 0x000000969404723e */ /* 0x004fe200000010ff */
[----:B------:R-:W2:Y:S01]  /*19710*/  LDSM.16.MT88.4 R28, [R128] ;  /* 0x00000000801c783b */ /* 0x000ea20000004200 */
[-C--:B------:R-:W-:Y:S01]  /*19720*/  FMUL.FTZ R84, R84, R154.reuse ;  /* 0x0000009a54547220 */ /* 0x080fe20000410000 */
[-C--:B------:R-:W-:Y:S01]  /*19730*/  FMUL.FTZ R85, R85, R154.reuse ;  /* 0x0000009a55557220 */ /* 0x080fe20000410000 */
[-C--:B------:R-:W-:Y:S01]  /*19740*/  FMUL.FTZ R57, R81, R154.reuse ;  /* 0x0000009a51397220 */ /* 0x080fe20000410000 */
[-C--:B------:R-:W-:Y:S01]  /*19750*/  FMUL.FTZ R76, R76, R154.reuse ;  /* 0x0000009a4c4c7220 */ /* 0x080fe20000410000 */
[-C--:B------:R-:W-:Y:S01]  /*19760*/  FMUL.FTZ R77, R77, R154.reuse ;  /* 0x0000009a4d4d7220 */ /* 0x080fe20000410000 */
[----:B------:R-:W-:Y:S01]  /*19770*/  MUFU.EX2 R144, R144 ;  /* 0x0000009000907308 */ /* 0x000fe20000000800 */
[--C-:B------:R-:W-:Y:S01]  /*19780*/  FFMA.FTZ R105, R242, UR4, -R145.reuse ;  /* 0x00000004f2697c23 */ /* 0x100fe20008010891 */
[--C-:B------:R-:W-:Y:S01]  /*19790*/  FFMA.FTZ R104, R240, UR4, -R145.reuse ;  /* 0x00000004f0687c23 */ /* 0x100fe20008010891 */
[-C--:B------:R-:W-:Y:S01]  /*197a0*/  FMUL.FTZ R16, R120, R154.reuse ;  /* 0x0000009a78107220 */ /* 0x080fe20000410000 */
[-C--:B------:R-:W-:Y:S01]  /*197b0*/  FMUL.FTZ R17, R121, R154.reuse ;  /* 0x0000009a79117220 */ /* 0x080fe20000410000 */
[-C--:B------:R-:W-:Y:S01]  /*197c0*/  FMUL.FTZ R116, R116, R154.reuse ;  /* 0x0000009a74747220 */ /* 0x080fe20000410000 */
[-C--:B------:R-:W-:Y:S01]  /*197d0*/  FMUL.FTZ R117, R117, R154.reuse ;  /* 0x0000009a75757220 */ /* 0x080fe20000410000 */
[-C--:B------:R-:W-:Y:S01]  /*197e0*/  FMUL.FTZ R24, R112, R154.reuse ;  /* 0x0000009a70187220 */ /* 0x080fe20000410000 */
[----:B------:R-:W4:Y:S01]  /*197f0*/  MUFU.EX2 R143, R143 ;  /* 0x0000008f008f7308 */ /* 0x000f220000000800 */
[----:B---3--:R-:W-:Y:S01]  /*19800*/  F2FP.BF16.F32.PACK_AB R6, R146, R147 ;  /* 0x000000939206723e */ /* 0x008fe200000010ff */
        /* <DEDUP_REMOVED lines=9> */
[----:B------:R-:W-:Y:S01]  /*198a0*/  FMUL.FTZ R81, R69, R154 ;  /* 0x0000009a45517220 */ /* 0x000fe20000410000 */
[----:B------:R-:W-:Y:S01]  /*198b0*/  FFMA.FTZ R129, R228, UR4, -R145 ;  /* 0x00000004e4817c23 */ /* 0x000fe20008010891 */
[--C-:B------:R-:W-:Y:S01]  /*198c0*/  FFMA.FTZ R186, R186, UR4, -R149.reuse ;  /* 0x00000004baba7c23 */ /* 0x100fe20008010895 */
[--C-:B------:R-:W-:Y:S01]  /*198d0*/  FFMA.FTZ R188, R188, UR4, -R149.reuse ;  /* 0x00000004bcbc7c23 */ /* 0x100fe20008010895 */
[----:B------:R-:W-:Y:S01]  /*198e0*/  FFMA.FTZ R165, R198, UR4, -R149 ;  /* 0x00000004c6a57c23 */ /* 0x000fe20008010895 */
[----:B------:R-:W3:Y:S01]  /*198f0*/  MUFU.EX2 R153, R153 ;  /* 0x0000009900997308 */ /* 0x000ee20000000800 */
[----:B----4-:R-:W-:Y:S01]  /*19900*/  F2FP.BF16.F32.PACK_AB R5, R143, R144 ;  /* 0x000000908f05723e */ /* 0x010fe200000010ff */
[--C-:B------:R-:W-:Y:S01]  /*19910*/  FFMA.FTZ R167, R196, UR4, -R145.reuse ;  /* 0x00000004c4a77c23 */ /* 0x100fe20008010891 */
[--C-:B------:R-:W-:Y:S01]  /*19920*/  FFMA.FTZ R194, R194, UR4, -R145.reuse ;  /* 0x00000004c2c27c23 */ /* 0x100fe20008010891 */
[--C-:B------:R-:W-:Y:S01]  /*19930*/  FFMA.FTZ R169, R192, UR4, -R145.reuse ;  /* 0x00000004c0a97c23 */ /* 0x100fe20008010891 */
[----:B------:R-:W-:Y:S01]  /*19940*/  FFMA.FTZ R190, R190, UR4, -R145 ;  /* 0x00000004bebe7c23 */ /* 0x000fe20008010891 */
        /* <DEDUP_REMOVED lines=42> */
[----:B------:R-:W-:Y:S01]  /*19bf0*/  FMUL.FTZ R56, R80, R154 ;  /* 0x0000009a50387220 */ /* 0x000fe20000410000 */
[C---:B------:R-:W-:Y:S01]  /*19c00*/  HMMA.16816.F32.BF16 R40, R4.reuse, R44, R40 ;  /* 0x0000002c0428723c */ /* 0x040fe20000041828 */
[-C--:B------:R-:W-:Y:S01]  /*19c10*/  FMUL.FTZ R58, R82, R132.reuse ;  /* 0x00000084523a7220 */ /* 0x080fe20000410000 */
[--C-:B------:R-:W-:Y:S01]  /*19c20*/  FFMA.FTZ R106, R244, UR4, -R145.reuse ;  /* 0x00000004f46a7c23 */ /* 0x100fe20008010891 */
[-C--:B------:R-:W-:Y:S01]  /*19c30*/  FMUL.FTZ R18, R122, R132.reuse ;  /* 0x000000847a127220 */ /* 0x080fe20000410000 */
[-C--:B------:R-:W-:Y:S01]  /*19c40*/  FMUL.FTZ R19, R123, R132.reuse ;  /* 0x000000847b137220 */ /* 0x080fe20000410000 */
[-C--:B------:R-:W-:Y:S01]  /*19c50*/  FMUL.FTZ R118, R118, R132.reuse ;  /* 0x0000008476767220 */ /* 0x080fe20000410000 */
[-C--:B------:R-:W-:Y:S01]  /*19c60*/  FMUL.FTZ R119, R119, R132.reuse ;  /* 0x0000008477777220 */ /* 0x080fe20000410000 */
[----:B------:R-:W-:Y:S01]  /*19c70*/  MUFU.EX2 R101, R101 ;  /* 0x0000006500657308 */ /* 0x000fe20000000800 */
[C---:B------:R-:W-:Y:S01]  /*19c80*/  HMMA.16816.F32.BF16 R44, R4.reuse, R46, R92 ;  /* 0x0000002e042c723c */ /* 0x040fe2000004185c */
[----:B------:R-:W1:Y:S01]  /*19c90*/  LDSM.16.MT88.4 R92, [R155+0x4000] ;  /* 0x004000009b5c783b */ /* 0x000e620000004200 */
[-C--:B------:R-:W-:Y:S01]  /*19ca0*/  FMUL.FTZ R26, R114, R132.reuse ;  /* 0x00000084721a7220 */ /* 0x080fe20000410000 */
[-C--:B------:R-:W-:Y:S01]  /*19cb0*/  FMUL.FTZ R27, R115, R132.reuse ;  /* 0x00000084731b7220 */ /* 0x080fe20000410000 */
[-C--:B------:R-:W-:Y:S01]  /*19cc0*/  FMUL.FTZ R110, R110, R132.reuse ;  /* 0x000000846e6e7220 */ /* 0x080fe20000410000 */
[-C--:B------:R-:W-:Y:S01]  /*19cd0*/  FMUL.FTZ R111, R111, R132.reuse ;  /* 0x000000846f6f7220 */ /* 0x080fe20000410000 */
[-C--:B------:R-:W-:Y:S01]  /*19ce0*/  FMUL.FTZ R10, R130, R132.reuse ;  /* 0x00000084820a7220 */ /* 0x080fe20000410000 */
[----:B------:R-:W3:Y:S01]  /*19cf0*/  MUFU.EX2 R102, R102 ;  /* 0x0000006600667308 */ /* 0x000ee20000000800 */
[C---:B------:R-:W-:Y:S01]  /*19d00*/  HMMA.16816.F32.BF16 R48, R4.reuse, R52, R48 ;  /* 0x000000340430723c */ /* 0x040fe20000041830 */
[-C--:B------:R-:W-:Y:S01]  /*19d10*/  FMUL.FTZ R11, R131, R132.reuse ;  /* 0x00000084830b7220 */ /* 0x080fe20000410000 */
[-C--:B------:R-:W-:Y:S01]  /*19d20*/  FMUL.FTZ R126, R126, R132.reuse ;  /* 0x000000847e7e7220 */ /* 0x080fe20000410000 */
[-C--:B------:R-:W-:Y:S01]  /*19d30*/  FMUL.FTZ R127, R127, R132.reuse ;  /* 0x000000847f7f7220 */ /* 0x080fe20000410000 */
[----:B------:R-:W-:Y:S01]  /*19d40*/  LDSM.16.MT88.4 R88, [R210+0xc800] ;  /* 0x00c80000d258783b */ /* 0x000fe20000004200 */
[-C--:B------:R-:W-:Y:S01]  /*19d50*/  FMUL.FTZ R74, R74, R132.reuse ;  /* 0x000000844a4a7220 */ /* 0x080fe20000410000 */
[----:B------:R-:W-:Y:S01]  /*19d60*/  FMUL.FTZ R75, R75, R132 ;  /* 0x000000844b4b7220 */ /* 0x000fe20000410000 */
[----:B------:R-:W-:Y:S01]  /*19d70*/  MUFU.EX2 R103, R103 ;  /* 0x0000006700677308 */ /* 0x000fe20000000800 */
[C---:B------:R-:W-:Y:S01]  /*19d80*/  HMMA.16816.F32.BF16 R52, R4.reuse, R54, R84 ;  /* 0x000000360434723c */ /* 0x040fe20000041854 */
[----:B------:R-:W4:Y:S01]  /*19d90*/  LDSM.16.MT88.4 R84, [R3+0xc800] ;  /* 0x00c800000354783b */ /* 0x000f220000004200 */
[----:B------:R-:W-:Y:S01]  /*19da0*/  FMUL.FTZ R80, R68, R154 ;  /* 0x0000009a44507220 */ /* 0x000fe20000410000 */
[-C--:B------:R-:W-:Y:S01]  /*19db0*/  FMUL.FTZ R82, R70, R132.reuse ;  /* 0x0000008446527220 */ /* 0x080fe20000410000 */
[----:B------:R-:W-:Y:S01]  /*19dc0*/  FMUL.FTZ R83, R71, R132 ;  /* 0x0000008447537220 */ /* 0x000fe20000410000 */
[----:B------:R-:W-:Y:S01]  /*19dd0*/  FFMA.FTZ R130, R224, UR4, -R145 ;  /* 0x00000004e0827c23 */ /* 0x000fe20008010891 */
[----:B------:R-:W-:Y:S01]  /*19de0*/  LDSM.16.MT88.4 R68, [R155+0x800] ;  /* 0x000800009b44783b */ /* 0x000fe20000004200 */
[----:B------:R-:W-:Y:S01]  /*19df0*/  MUFU.EX2 R100, R100 ;  /* 0x0000006400647308 */ /* 0x000fe20000000800 */
[C---:B------:R-:W-:Y:S01]  /*19e00*/  HMMA.16816.F32.BF16 R56, R4.reuse, R64, R56 ;  /* 0x000000400438723c */ /* 0x040fe20000041838 */
[----:B------:R-:W-:Y:S01]  /*19e10*/  FFMA.FTZ R131, R222, UR4, -R149 ;  /* 0x00000004de837c23 */ /* 0x000fe20008010895 */
[----:B------:R-:W-:Y:S01]  /*19e20*/  LDSM.16.MT88.4 R96, [R210+0xd000] ;  /* 0x00d00000d260783b */ /* 0x000fe20000004200 */
[----:B------:R-:W-:Y:S01]  /*19e30*/  FFMA.FTZ R60, R60, UR4, -R145 ;  /* 0x000000043c3c7c23 */ /* 0x000fe20008010891 */
[--C-:B------:R-:W-:Y:S01]  /*19e40*/  FFMA.FTZ R135, R135, UR4, -R149.reuse ;  /* 0x0000000487877c23 */ /* 0x100fe20008010895 */
[--C-:B------:R-:W-:Y:S01]  /*19e50*/  FFMA.FTZ R138, R138, UR4, -R149.reuse ;  /* 0x000000048a8a7c23 */ /* 0x100fe20008010895 */
[--C-:B------:R-:W-:Y:S01]  /*19e60*/  FFMA.FTZ R141, R141, UR4, -R149.reuse ;  /* 0x000000048d8d7c23 */ /* 0x100fe20008010895 */
[----:B------:R-:W-:Y:S01]  /*19e70*/  MUFU.EX2 R107, R107 ;  /* 0x0000006b006b7308 */ /* 0x000fe20000000800 */
[C---:B------:R-:W-:Y:S01]  /*19e80*/  HMMA.16816.F32.BF16 R64, R4.reuse, R66, R76 ;  /* 0x000000420440723c */ /* 0x040fe2000004184c */
[----:B------:R-:W5:Y:S01]  /*19e90*/  LDSM.16.MT88.4 R76, [R128+0x800] ;  /* 0x00080000804c783b */ /* 0x000f620000004200 */
[----:B------:R-:W-:Y:S01]  /*19ea0*/  FFMA.FTZ R140, R140, UR4, -R149 ;  /* 0x000000048c8c7c23 */ /* 0x000fe20008010895 */
[--C-:B------:R-:W-:Y:S01]  /*19eb0*/  FFMA.FTZ R0, R0, UR4, -R145.reuse ;  /* 0x0000000400007c23 */ /* 0x100fe20008010891 */
[--C-:B------:R-:W-:Y:S01]  /*19ec0*/  FFMA.FTZ R137, R137, UR4, -R145.reuse ;  /* 0x0000000489897c23 */ /* 0x100fe20008010891 */
[--C-:B------:R-:W-:Y:S01]  /*19ed0*/  FFMA.FTZ R61, R61, UR4, -R145.reuse ;  /* 0x000000043d3d7c23 */ /* 0x100fe20008010891 */
[----:B------:R-:W-:Y:S01]  /*19ee0*/  FFMA.FTZ R2, R2, UR4, -R145 ;  /* 0x0000000402027c23 */ /* 0x000fe20008010891 */
[----:B------:R-:W4:Y:S01]  /*19ef0*/  MUFU.EX2 R106, R106 ;  /* 0x0000006a006a7308 */ /* 0x000f220000000800 */
[----:B------:R-:W-:Y:S01]  /*19f00*/  HMMA.16816.F32.BF16 R16, R4, R20, R16 ;  /* 0x000000140410723c */ /* 0x000fe20000041810 */
[----:B------:R-:W-:Y:S01]  /*19f10*/  FFMA.FTZ R231, R231, R154, R150 ;  /* 0x0000009ae7e77223 */ /* 0x000fe20000010096 */
[----:B------:R-:W-:-:S03]  /*19f20*/  FFMA.FTZ R132, R229, R132, R144 ;  /* 0x00000084e5847223 */ /* 0x000fc60000010090 */
[----:B------:R-:W-:Y:S01]  /*19f30*/  FADD.FTZ R148, R148, R231 ;  /* 0x000000e794947221 */ /* 0x000fe20000010000 */
[----:B------:R-:W-:Y:S01]  /*19f40*/  FADD.FTZ R143, R143, R132 ;  /* 0x000000848f8f7221 */ /* 0x000fe20000010000 */
[----:B------:R-:W-:Y:S01]  /*19f50*/  MUFU.EX2 R129, R129 ;  /* 0x0000008100817308 */ /* 0x000fe20000000800 */
[C---:B------:R-:W-:Y:S01]  /*19f60*/  HMMA.16816.F32.BF16 R20, R4.reuse, R22, R116 ;  /* 0x000000160414723c */ /* 0x040fe20000041874 */
[----:B------:R-:W-:Y:S01]  /*19f70*/  LDSM.16.MT88.4 R116, [R3+0xf800] ;  /* 0x00f800000374783b */ /* 0x000fe20000004200 */
[----:B------:R-:W-:Y:S01]  /*19f80*/  FADD.FTZ R147, R147, R148 ;  /* 0x0000009493937221 */ /* 0x000fe20000010000 */
[----:B------:R-:W-:Y:S01]  /*19f90*/  FADD.FTZ R142, R142, R143 ;  /* 0x0000008f8e8e7221 */ /* 0x000fe20000010000 */
[----:B------:R-:W-:Y:S02]  /*19fa0*/  MOV R132, R152 ;  /* 0x0000009800847202 */ /* 0x000fe40000000f00 */
[----:B------:R-:W-:Y:S01]  /*19fb0*/  FADD.FTZ R146, R146, R147 ;  /* 0x0000009392927221 */ /* 0x000fe20000010000 */
[----:B------:R-:W-:Y:S01]  /*19fc0*/  MUFU.EX2 R130, R130 ;  /* 0x0000008200827308 */ /* 0x000fe20000000800 */
[----:B--2---:R-:W-:Y:S01]  /*19fd0*/  HMMA.16816.F32.BF16 R24, R4, R28, R24 ;  /* 0x0000001c0418723c */ /* 0x004fe20000041818 */
[----:B------:R-:W-:-:S06]  /*19fe0*/  FADD.FTZ R142, R153, R142 ;  /* 0x0000008e998e7221 */ /* 0x000fcc0000010000 */
[----:B------:R-:W-:Y:S01]  /*19ff0*/  MUFU.EX2 R131, R131 ;  /* 0x0000008300837308 */ /* 0x000fe20000000800 */
[----:B------:R-:W-:Y:S01]  /*1a000*/  HMMA.16816.F32.BF16 R28, R4, R30, R108 ;  /* 0x0000001e041c723c */ /* 0x000fe2000004186c */
[----:B------:R-:W-:Y:S01]  /*1a010*/  FFMA.FTZ R108, R238, UR4, -R149 ;  /* 0x00000004ee6c7c23 */ /* 0x000fe20008010895 */
[----:B------:R-:W-:-:S05]  /*1a020*/  FFMA.FTZ R109, R230, UR4, -R145 ;  /* 0x00000004e66d7c23 */ /* 0x000fca0008010891 */
[----:B------:R-:W-:Y:S01]  /*1a030*/  MUFU.EX2 R108, R108 ;  /* 0x0000006c006c7308 */ /* 0x000fe20000000800 */
[C---:B------:R-:W-:Y:S07]  /*1a040*/  HMMA.16816.F32.BF16 R8, R4.reuse, R12, R8 ;  /* 0x0000000c0408723c */ /* 0x040fee0000041808 */
[----:B------:R-:W-:Y:S01]  /*1a050*/  MUFU.EX2 R109, R109 ;  /* 0x0000006d006d7308 */ /* 0x000fe20000000800 */
[----:B------:R-:W-:Y:S01]  /*1a060*/  HMMA.16816.F32.BF16 R12, R4, R14, R124 ;  /* 0x0000000e040c723c */ /* 0x000fe2000004187c */
[--C-:B------:R-:W-:Y:S01]  /*1a070*/  FFMA.FTZ R125, R236, UR4, -R149.reuse ;  /* 0x00000004ec7d7c23 */ /* 0x100fe20008010895 */
[--C-:B------:R-:W-:Y:S01]  /*1a080*/  FFMA.FTZ R127, R234, UR4, -R149.reuse ;  /* 0x00000004ea7f7c23 */ /* 0x100fe20008010895 */
[----:B------:R-:W-:Y:S01]  /*1a090*/  FFMA.FTZ R124, R232, UR4, -R149 ;  /* 0x00000004e87c7c23 */ /* 0x000fe20008010895 */
[----:B------:R-:W-:-:S03]  /*1a0a0*/  FFMA.FTZ R126, R226, UR4, -R145 ;  /* 0x00000004e27e7c23 */ /* 0x000fc60008010891 */
[----:B------:R-:W2:Y:S01]  /*1a0b0*/  MUFU.EX2 R125, R125 ;  /* 0x0000007d007d7308 */ /* 0x000ea20000000800 */
[C---:B-1----:R-:W-:Y:S07]  /*1a0c0*/  HMMA.16816.F32.BF16 R72, R4.reuse, R92, R72 ;  /* 0x0000005c0448723c */ /* 0x042fee0000041848 */
[----:B------:R-:W-:Y:S01]  /*1a0d0*/  MUFU.EX2 R127, R127 ;  /* 0x0000007f007f7308 */ /* 0x000fe20000000800 */
[----:B------:R-:W-:Y:S01]  /*1a0e0*/  HMMA.16816.F32.BF16 R4, R4, R94, R80 ;  /* 0x0000005e0404723c */ /* 0x000fe20000041850 */
[----:B---3--:R-:W-:Y:S01]  /*1a0f0*/  F2FP.BF16.F32.PACK_AB R80, R102, R101 ;  /* 0x000000656650723e */ /* 0x008fe200000010ff */
[----:B------:R-:W-:Y:S01]  /*1a100*/  LDSM.16.MT88.4 R92, [R128+0x4800] ;  /* 0x00480000805c783b */ /* 0x000fe20000004200 */
[----:B----4-:R-:W-:Y:S01]  /*1a110*/  F2FP.BF16.F32.PACK_AB R81, R106, R107 ;  /* 0x0000006b6a51723e */ /* 0x010fe200000010ff */
[----:B------:R-:W-:Y:S01]  /*1a120*/  FADD.FTZ R101, R101, R146 ;  /* 0x0000009265657221 */ /* 0x000fe20000010000 */
[----:B------:R-:W-:Y:S01]  /*1a130*/  F2FP.BF16.F32.PACK_AB R82, R100, R103 ;  /* 0x000000676452723e */ /* 0x000fe200000010ff */
[----:B------:R-:W-:Y:S01]  /*1a140*/  FADD.FTZ R107, R107, R142 ;  /* 0x0000008e6b6b7221 */ /* 0x000fe20000010000 */
[----:B------:R-:W-:Y:S01]  /*1a150*/  F2FP.BF16.F32.PACK_AB R83, R104, R105 ;  /* 0x000000696853723e */ /* 0x000fe200000010ff */
[----:B------:R-:W-:Y:S01]  /*1a160*/  MUFU.EX2 R124, R124 ;  /* 0x0000007c007c7308 */ /* 0x000fe20000000800 */
[----:B------:R-:W-:Y:S01]  /*1a170*/  FADD.FTZ R102, R102, R101 ;  /* 0x0000006566667221 */ /* 0x000fe20000010000 */
[----:B------:R-:W-:-:S03]  /*1a180*/  FADD.FTZ R106, R106, R107 ;  /* 0x0000006b6a6a7221 */ /* 0x000fc60000010000 */
[----:B------:R-:W-:Y:S01]  /*1a190*/  FADD.FTZ R103, R103, R102 ;  /* 0x0000006667677221 */ /* 0x000fe20000010000 */
[----:B------:R-:W-:Y:S01]  /*1a1a0*/  HMMA.16816.F32.BF16 R16, R80, R84, R16 ;  /* 0x000000545010723c */ /* 0x000fe20000041810 */
[----:B------:R-:W-:Y:S01]  /*1a1b0*/  FADD.FTZ R105, R105, R106 ;  /* 0x0000006a69697221 */ /* 0x000fe20000010000 */
[----:B------:R-:W1:Y:S01]  /*1a1c0*/  MUFU.EX2 R126, R126 ;  /* 0x0000007e007e7308 */ /* 0x000e620000000800 */
[----:B------:R-:W-:Y:S02]  /*1a1d0*/  FADD.FTZ R103, R100, R103 ;  /* 0x0000006764677221 */ /* 0x000fe40000010000 */
[----:B------:R-:W-:-:S03]  /*1a1e0*/  FADD.FTZ R104, R104, R105 ;  /* 0x0000006968687221 */ /* 0x000fc60000010000 */
[C---:B------:R-:W-:Y:S01]  /*1a1f0*/  HMMA.16816.F32.BF16 R20, R80.reuse, R86, R20 ;  /* 0x000000565014723c */ /* 0x040fe20000041814 */
[----:B------:R-:W3:Y:S01]  /*1a200*/  LDSM.16.MT88.4 R84, [R210+0x10800] ;  /* 0x01080000d254783b */ /* 0x000ee20000004200 */
[----:B------:R-:W4:Y:S06]  /*1a210*/  MUFU.EX2 R162, R162 ;  /* 0x000000a200a27308 */ /* 0x000f2c0000000800 */
        /* <DEDUP_REMOVED lines=8> */
[----:B------:R-:W2:Y:S01]  /*1a2a0*/  LDSM.16.MT88.4 R88, [R155+0x4800] ;  /* 0x004800009b58783b */ /* 0x000ea20000004200 */
[----:B------:R-:W4:Y:S06]  /*1a2b0*/  MUFU.EX2 R166, R166 ;  /* 0x000000a600a67308 */ /* 0x000f2c0000000800 */
[C---:B------:R-:W-:Y:S02]  /*1a2c0*/  HMMA.16816.F32.BF16 R32, R80.reuse, R68, R32 ;  /* 0x000000445020723c */ /* 0x040fe40000041820 */
[----:B------:R-:W-:Y:S06]  /*1a2d0*/  MUFU.EX2 R161, R161 ;  /* 0x000000a100a17308 */ /* 0x000fec0000000800 */
[C---:B------:R-:W-:Y:S01]  /*1a2e0*/  HMMA.16816.F32.BF16 R36, R80.reuse, R70, R36 ;  /* 0x000000465024723c */ /* 0x040fe20000041824 */
[----:B------:R-:W4:Y:S01]  /*1a2f0*/  LDSM.16.MT88.4 R68, [R3+0xd000] ;  /* 0x00d000000344783b */ /* 0x000f220000004200 */
[----:B------:R-:W4:Y:S06]  /*1a300*/  MUFU.EX2 R168, R168 ;  /* 0x000000a800a87308 */ /* 0x000f2c0000000800 */
[C---:B---3--:R-:W-:Y:S02]  /*1a310*/  HMMA.16816.F32.BF16 R40, R80.reuse, R84, R40 ;  /* 0x000000545028723c */ /* 0x048fe40000041828 */
[----:B------:R-:W-:Y:S06]  /*1a320*/  MUFU.EX2 R163, R163 ;  /* 0x000000a300a37308 */ /* 0x000fec0000000800 */
[C---:B------:R-:W-:Y:S01]  /*1a330*/  HMMA.16816.F32.BF16 R44, R80.reuse, R86, R44 ;  /* 0x00000056502c723c */ /* 0x040fe2000004182c */
[----:B------:R-:W3:Y:S01]  /*1a340*/  LDSM.16.MT88.4 R84, [R128+0x1000] ;  /* 0x001000008054783b */ /* 0x000ee20000004200 */
[----:B------:R-:W3:Y:S06]  /*1a350*/  MUFU.EX2 R186, R186 ;  /* 0x000000ba00ba7308 */ /* 0x000eec0000000800 */
        /* <DEDUP_REMOVED lines=9> */
[----:B------:R-:W5:Y:S06]  /*1a3f0*/  MUFU.EX2 R194, R194 ;  /* 0x000000c200c27308 */ /* 0x000f6c0000000800 */
[C---:B--2---:R-:W-:Y:S02]  /*1a400*/  HMMA.16816.F32.BF16 R72, R80.reuse, R88, R72 ;  /* 0x000000585048723c */ /* 0x044fe40000041848 */
[----:B------:R-:W-:Y:S06]  /*1a410*/  MUFU.EX2 R169, R169 ;  /* 0x000000a900a97308 */ /* 0x000fec0000000800 */
[----:B------:R-:W-:Y:S01]  /*1a420*/  HMMA.16816.F32.BF16 R4, R80, R90, R4 ;  /* 0x0000005a5004723c */ /* 0x000fe20000041804 */
[----:B------:R-:W-:Y:S01]  /*1a430*/  F2FP.BF16.F32.PACK_AB R80, R125, R108 ;  /* 0x0000006c7d50723e */ /* 0x000fe200000010ff */
[----:B------:R-:W-:Y:S01]  /*1a440*/  LDSM.16.MT88.4 R88, [R155+0x5000] ;  /* 0x005000009b58783b */ /* 0x000fe20000004200 */
[----:B-1----:R-:W-:Y:S01]  /*1a450*/  F2FP.BF16.F32.PACK_AB R81, R126, R109 ;  /* 0x0000006d7e51723e */ /* 0x002fe200000010ff */
[----:B------:R-:W1:Y:S01]  /*1a460*/  MUFU.EX2 R190, R190 ;  /* 0x000000be00be7308 */ /* 0x000e620000000800 */
[----:B------:R-:W-:-:S02]  /*1a470*/  F2FP.BF16.F32.PACK_AB R82, R124, R127 ;  /* 0x0000007f7c52723e */ /* 0x000fc400000010ff */
[----:B------:R-:W-:-:S05]  /*1a480*/  F2FP.BF16.F32.PACK_AB R83, R130, R129 ;  /* 0x000000818253723e */ /* 0x000fca00000010ff */
[----:B------:R-:W-:Y:S02]  /*1a490*/  MUFU.EX2 R171, R171 ;  /* 0x000000ab00ab7308 */ /* 0x000fe40000000800 */
[C---:B----4-:R-:W-:Y:S06]  /*1a4a0*/  HMMA.16816.F32.BF16 R16, R80.reuse, R68, R16 ;  /* 0x000000445010723c */ /* 0x050fec0000041810 */
[----:B------:R-:W2:Y:S02]  /*1a4b0*/  MUFU.EX2 R180, R180 ;  /* 0x000000b400b47308 */ /* 0x000ea40000000800 */
        /* <DEDUP_REMOVED lines=8> */
[C---:B-----5:R-:W-:Y:S06]  /*1a540*/  HMMA.16816.F32.BF16 R32, R80.reuse, R76, R32 ;  /* 0x0000004c5020723c */ /* 0x060fec0000041820 */
[----:B------:R-:W5:Y:S02]  /*1a550*/  MUFU.EX2 R174, R174 ;  /* 0x000000ae00ae7308 */ /* 0x000f640000000800 */
[C---:B------:R-:W-:Y:S01]  /*1a560*/  HMMA.16816.F32.BF16 R36, R80.reuse, R78, R36 ;  /* 0x0000004e5024723c */ /* 0x040fe20000041824 */
[----:B------:R-:W1:Y:S05]  /*1a570*/  LDSM.16.MT88.4 R76, [R3+0xd800] ;  /* 0x00d80000034c783b */ /* 0x000e6a0000004200 */
[----:B------:R-:W-:Y:S02]  /*1a580*/  MUFU.EX2 R172, R172 ;  /* 0x000000ac00ac7308 */ /* 0x000fe40000000800 */
[C---:B------:R-:W-:Y:S06]  /*1a590*/  HMMA.16816.F32.BF16 R8, R80.reuse, R96, R8 ;  /* 0x000000605008723c */ /* 0x040fec0000041808 */
[----:B------:R-:W5:Y:S02]  /*1a5a0*/  MUFU.EX2 R177, R177 ;  /* 0x000000b100b17308 */ /* 0x000f640000000800 */
[C---:B----4-:R-:W-:Y:S06]  /*1a5b0*/  HMMA.16816.F32.BF16 R40, R80.reuse, R68, R40 ;  /* 0x000000445028723c */ /* 0x050fec0000041828 */
[----:B------:R-:W-:Y:S02]  /*1a5c0*/  MUFU.EX2 R160, R160 ;  /* 0x000000a000a07308 */ /* 0x000fe40000000800 */
[C---:B------:R-:W-:Y:S01]  /*1a5d0*/  HMMA.16816.F32.BF16 R44, R80.reuse, R70, R44 ;  /* 0x00000046502c723c */ /* 0x040fe2000004182c */
[----:B------:R-:W4:Y:S05]  /*1a5e0*/  LDSM.16.MT88.4 R68, [R128+0x1800] ;  /* 0x001800008044783b */ /* 0x000f2a0000004200 */
[----:B------:R-:W5:Y:S02]  /*1a5f0*/  MUFU.EX2 R179, R179 ;  /* 0x000000b300b37308 */ /* 0x000f640000000800 */
[C---:B------:R-:W-:Y:S01]  /*1a600*/  HMMA.16816.F32.BF16 R12, R80.reuse, R98, R12 ;  /* 0x00000062500c723c */ /* 0x040fe2000004180c */
[----:B------:R-:W-:Y:S05]  /*1a610*/  LDSM.16.MT88.4 R96, [R210+0xd800] ;  /* 0x00d80000d260783b */ /* 0x000fea0000004200 */
[----:B------:R-:W-:Y:S02]  /*1a620*/  MUFU.EX2 R181, R181 ;  /* 0x000000b500b57308 */ /* 0x000fe40000000800 */
[C---:B---3--:R-:W-:Y:S06]  /*1a630*/  HMMA.16816.F32.BF16 R48, R80.reuse, R84, R48 ;  /* 0x000000545030723c */ /* 0x048fec0000041830 */
[----:B------:R-:W-:Y:S02]  /*1a640*/  MUFU.EX2 R136, R136 ;  /* 0x0000008800887308 */ /* 0x000fe40000000800 */
[C---:B------:R-:W-:Y:S01]  /*1a650*/  HMMA.16816.F32.BF16 R52, R80.reuse, R86, R52 ;  /* 0x000000565034723c */ /* 0x040fe20000041834 */
[----:B------:R-:W3:Y:S05]  /*1a660*/  LDSM.16.MT88.4 R84, [R155+0x1800] ;  /* 0x001800009b54783b */ /* 0x000eea0000004200 */
        /* <DEDUP_REMOVED lines=25> */
[C---:B---3--:R-:W-:Y:S02]  /*1a800*/  HMMA.16816.F32.BF16 R32, R80.reuse, R84, R32 ;  /* 0x000000545020723c */ /* 0x048fe40000041820 */
[----:B------:R-:W3:Y:S06]  /*1a810*/  MUFU.EX2 R137, R137 ;  /* 0x0000008900897308 */ /* 0x000eec0000000800 */
[C---:B------:R-:W-:Y:S01]  /*1a820*/  HMMA.16816.F32.BF16 R36, R80.reuse, R86, R36 ;  /* 0x000000565024723c */ /* 0x040fe20000041824 */
[----:B------:R-:W5:Y:S01]  /*1a830*/  LDSM.16.MT88.4 R84, [R3+0xe000] ;  /* 0x00e000000354783b */ /* 0x000f620000004200 */
[----:B------:R-:W-:Y:S06]  /*1a840*/  MUFU.EX2 R61, R61 ;  /* 0x0000003d003d7308 */ /* 0x000fec0000000800 */
[C---:B------:R-:W-:Y:S02]  /*1a850*/  HMMA.16816.F32.BF16 R8, R80.reuse, R96, R8 ;  /* 0x000000605008723c */ /* 0x040fe40000041808 */
[----:B------:R-:W3:Y:S06]  /*1a860*/  MUFU.EX2 R2, R2 ;  /* 0x0000000200027308 */ /* 0x000eec0000000800 */
[C---:B--2---:R-:W-:Y:S08]  /*1a870*/  HMMA.16816.F32.BF16 R40, R80.reuse, R76, R40 ;  /* 0x0000004c5028723c */ /* 0x044ff00000041828 */
[C---:B------:R-:W-:Y:S01]  /*1a880*/  HMMA.16816.F32.BF16 R44, R80.reuse, R78, R44 ;  /* 0x0000004e502c723c */ /* 0x040fe2000004182c */
[----:B------:R-:W2:Y:S07]  /*1a890*/  LDSM.16.MT88.4 R76, [R128+0x2000] ;  /* 0x00200000804c783b */ /* 0x000eae0000004200 */
[C---:B----4-:R-:W-:Y:S08]  /*1a8a0*/  HMMA.16816.F32.BF16 R48, R80.reuse, R68, R48 ;  /* 0x000000445030723c */ /* 0x050ff00000041830 */
[C---:B------:R-:W-:Y:S01]  /*1a8b0*/  HMMA.16816.F32.BF16 R52, R80.reuse, R70, R52 ;  /* 0x000000465034723c */ /* 0x040fe20000041834 */
[----:B------:R-:W4:Y:S07]  /*1a8c0*/  LDSM.16.MT88.4 R68, [R155+0x2000] ;  /* 0x002000009b44783b */ /* 0x000f2e0000004200 */
        /* <DEDUP_REMOVED lines=21> */
[C---:B-1----:R-:W-:Y:S08]  /*1aa20*/  HMMA.16816.F32.BF16 R8, R80.reuse, R96, R8 ;  /* 0x000000605008723c */ /* 0x042ff00000041808 */
[C---:B-----5:R-:W-:Y:S08]  /*1aa30*/  HMMA.16816.F32.BF16 R40, R80.reuse, R84, R40 ;  /* 0x000000545028723c */ /* 0x060ff00000041828 */
[C---:B------:R-:W-:Y:S01]  /*1aa40*/  HMMA.16816.F32.BF16 R44, R80.reuse, R86, R44 ;  /* 0x00000056502c723c */ /* 0x040fe2000004182c */
[----:B------:R-:W1:Y:S07]  /*1aa50*/  LDSM.16.MT88.4 R84, [R128+0x2800] ;  /* 0x002800008054783b */ /* 0x000e6e0000004200 */
[C---:B--2---:R-:W-:Y:S08]  /*1aa60*/  HMMA.16816.F32.BF16 R48, R80.reuse, R76, R48 ;  /* 0x0000004c5030723c */ /* 0x044ff00000041830 */
[C---:B------:R-:W-:Y:S01]  /*1aa70*/  HMMA.16816.F32.BF16 R52, R80.reuse, R78, R52 ;  /* 0x0000004e5034723c */ /* 0x040fe20000041834 */
[----:B------:R-:W2:Y:S07]  /*1aa80*/  LDSM.16.MT88.4 R76, [R155+0x2800] ;  /* 0x002800009b4c783b */ /* 0x000eae0000004200 */
        /* <DEDUP_REMOVED lines=24> */
[C---:B----4-:R-:W-:Y:S08]  /*1ac10*/  HMMA.16816.F32.BF16 R40, R80.reuse, R68, R40 ;  /* 0x000000445028723c */ /* 0x050ff00000041828 */
        /* <DEDUP_REMOVED lines=20> */
[----:B------:R-:W4:Y:S07]  /*1ad60*/  LDSM.16.MT88.4 R68, [R3+0x13000] ;  /* 0x013000000344783b */ /* 0x000f2e0000004200 */
[C---:B------:R-:W-:Y:S08]  /*1ad70*/  HMMA.16816.F32.BF16 R16, R80.reuse, R96, R16 ;  /* 0x000000605010723c */ /* 0x040ff00000041810 */
[C---:B------:R-:W-:Y:S08]  /*1ad80*/  HMMA.16816.F32.BF16 R20, R80.reuse, R98, R20 ;  /* 0x000000625014723c */ /* 0x040ff00000041814 */
[C---:B-1----:R-:W-:Y:S08]  /*1ad90*/  HMMA.16816.F32.BF16 R32, R80.reuse, R84, R32 ;  /* 0x000000545020723c */ /* 0x042ff00000041820 */
[C---:B--2---:R-:W-:Y:S08]  /*1ada0*/  HMMA.16816.F32.BF16 R40, R80.reuse, R76, R40 ;  /* 0x0000004c5028723c */ /* 0x044ff00000041828 */
[C---:B------:R-:W-:Y:S01]  /*1adb0*/  HMMA.16816.F32.BF16 R44, R80.reuse, R78, R44 ;  /* 0x0000004e502c723c */ /* 0x040fe2000004182c */
[----:B------:R-:W1:Y:S07]  /*1adc0*/  LDSM.16.MT88.4 R76, [R128+0x3800] ;  /* 0x00380000804c783b */ /* 0x000e6e0000004200 */
[----:B----4-:R-:W-:Y:S01]  /*1add0*/  HMMA.16816.F32.BF16 R48, R80, R68, R48 ;  /* 0x000000445030723c */ /* 0x010fe20000041830 */
[----:B------:R-:W-:-:S02]  /*1ade0*/  F2FP.BF16.F32.PACK_AB R68, R138, R135 ;  /* 0x000000878a44723e */ /* 0x000fc400000010ff */
[----:B---3--:R-:W-:-:S05]  /*1adf0*/  F2FP.BF16.F32.PACK_AB R69, R137, R0 ;  /* 0x000000008945723e */ /* 0x008fca00000010ff */
[----:B------:R-:W-:Y:S01]  /*1ae00*/  HMMA.16816.F32.BF16 R52, R80, R70, R52 ;  /* 0x000000465034723c */ /* 0x000fe20000041834 */
[----:B------:R-:W-:Y:S02]  /*1ae10*/  F2FP.BF16.F32.PACK_AB R70, R140, R141 ;  /* 0x0000008d8c46723e */ /* 0x000fe400000010ff */
[----:B------:R-:W-:-:S05]  /*1ae20*/  F2FP.BF16.F32.PACK_AB R71, R2, R61 ;  /* 0x0000003d0247723e */ /* 0x000fca00000010ff */
[----:B------:R-:W-:Y:S01]  /*1ae30*/  HMMA.16816.F32.BF16 R36, R80, R86, R36 ;  /* 0x000000565024723c */ /* 0x000fe20000041824 */
[----:B------:R2:W-:Y:S07]  /*1ae40*/  LDSM.16.MT88.4 R84, [R3+0x13800] ;  /* 0x013800000354783b */ /* 0x0005ee0000004200 */
[C---:B------:R-:W-:Y:S01]  /*1ae50*/  HMMA.16816.F32.BF16 R120, R68.reuse, R116, R16 ;  /* 0x000000744478723c */ /* 0x040fe20000041810 */
[----:B------:R-:W-:Y:S07]  /*1ae60*/  LDSM.16.MT88.4 R16, [R128+0x7800] ;  /* 0x007800008010783b */ /* 0x000fee0000004200 */
[C---:B------:R-:W-:Y:S01]  /*1ae70*/  HMMA.16816.F32.BF16 R116, R68.reuse, R118, R20 ;  /* 0x000000764474723c */ /* 0x040fe20000041814 */
[----:B------:R-:W3:Y:S07]  /*1ae80*/  LDSM.16.MT88.4 R20, [R210+0xf800] ;  /* 0x00f80000d214783b */ /* 0x000eee0000004200 */
[----:B-1----:R-:W-:Y:S01]  /*1ae90*/  HMMA.16816.F32.BF16 R112, R68, R76, R24 ;  /* 0x0000004c4470723c */ /* 0x002fe20000041818 */
[----:B------:R-:W-:Y:S01]  /*1aea0*/  FADD.FTZ R24, R108, R103 ;  /* 0x000000676c187221 */ /* 0x000fe20000010000 */
[----:B--2---:R-:W-:Y:S01]  /*1aeb0*/  FADD.FTZ R3, R109, R104 ;  /* 0x000000686d037221 */ /* 0x004fe20000010000 */
[----:B------:R-:W1:Y:S02]  /*1aec0*/  LDSM.16.MT88.4 R100, [R155+0x3800] ;  /* 0x003800009b64783b */ /* 0x000e640000004200 */
[----:B------:R-:W-:Y:S01]  /*1aed0*/  FADD.FTZ R24, R125, R24 ;  /* 0x000000187d187221 */ /* 0x000fe20000010000 */
[----:B------:R-:W-:Y:S01]  /*1aee0*/  FADD.FTZ R126, R126, R3 ;  /* 0x000000037e7e7221 */ /* 0x000fe20000010000 */
[----:B------:R-:W-:Y:S01]  /*1aef0*/  MOV R3, R151 ;  /* 0x0000009700037202 */ /* 0x000fe20000000f00 */
[----:B------:R-:W-:Y:S01]  /*1af00*/  HMMA.16816.F32.BF16 R56, R80, R92, R56 ;  /* 0x0000005c5038723c */ /* 0x000fe20000041838 */
[----:B------:R-:W-:Y:S01]  /*1af10*/  FADD.FTZ R127, R127, R24 ;  /* 0x000000187f7f7221 */ /* 0x000fe20000010000 */
[----:B------:R-:W-:-:S03]  /*1af20*/  FADD.FTZ R129, R129, R126 ;  /* 0x0000007e81817221 */ /* 0x000fc60000010000 */
[----:B------:R-:W-:Y:S01]  /*1af30*/  FADD.FTZ R124, R124, R127 ;  /* 0x0000007f7c7c7221 */ /* 0x000fe20000010000 */
[----:B------:R-:W-:Y:S02]  /*1af40*/  FADD.FTZ R130, R130, R129 ;  /* 0x0000008182827221 */ /* 0x000fe40000010000 */
[C---:B------:R-:W-:Y:S01]  /*1af50*/  HMMA.16816.F32.BF16 R64, R80.reuse, R94, R64 ;  /* 0x0000005e5040723c */ /* 0x040fe20000041840 */
[----:B------:R-:W-:Y:S01]  /*1af60*/  FADD.FTZ R131, R131, R124 ;  /* 0x0000007c83837221 */ /* 0x000fe20000010000 */
[----:B------:R-:W-:Y:S01]  /*1af70*/  FADD.FTZ R159, R159, R130 ;  /* 0x000000829f9f7221 */ /* 0x000fe20000010000 */
[----:B------:R-:W2:Y:S02]  /*1af80*/  LDSM.16.MT88.4 R92, [R210+0x13800] ;  /* 0x01380000d25c783b */ /* 0x000ea40000004200 */
[----:B------:R-:W-:Y:S01]  /*1af90*/  FADD.FTZ R131, R162, R131 ;  /* 0x00000083a2837221 */ /* 0x000fe20000010000 */
[----:B------:R-:W-:Y:S02]  /*1afa0*/  FADD.FTZ R166, R166, R159 ;  /* 0x0000009fa6a67221 */ /* 0x000fe40000010000 */
[----:B------:R-:W-:Y:S01]  /*1afb0*/  HMMA.16816.F32.BF16 R72, R80, R88, R72 ;  /* 0x000000585048723c */ /* 0x000fe20000041848 */
        /* <DEDUP_REMOVED lines=9> */
[----:B---3--:R-:W-:Y:S01]  /*1b050*/  HMMA.16816.F32.BF16 R128, R68, R20, R8 ;  /* 0x000000144480723c */ /* 0x008fe20000041808 */
        /* <DEDUP_REMOVED lines=35> */
[C---:B------:R-:W-:Y:S08]  /*1b290*/  HMMA.16816.F32.BF16 R76, R68.reuse, R18, R64 ;  /* 0x00000012444c723c */ /* 0x040ff00000041840 */
[C---:B------:R-:W-:Y:S08]  /*1b2a0*/  HMMA.16816.F32.BF16 R124, R68.reuse, R22, R12 ;  /* 0x00000016447c723c */ /* 0x040ff0000004180c */
[C---:B------:R-:W-:Y:S08]  /*1b2b0*/  HMMA.16816.F32.BF16 R100, R68.reuse, R102, R36 ;  /* 0x000000664464723c */ /* 0x040ff00000041824 */
[C---:B------:R-:W-:Y:S08]  /*1b2c0*/  HMMA.16816.F32.BF16 R92, R68.reuse, R94, R44 ;  /* 0x0000005e445c723c */ /* 0x040ff0000004182c */
[C---:B---3--:R-:W-:Y:S08]  /*1b2d0*/  HMMA.16816.F32.BF16 R72, R68.reuse, R8, R72 ;  /* 0x000000084448723c */ /* 0x048ff00000041848 */
[----:B------:R-:W-:-:S15]  /*1b2e0*/  HMMA.16816.F32.BF16 R68, R68, R10, R4 ;  /* 0x0000000a4444723c */ /* 0x000fde0000041804 */
[----:B------:R-:W-:-:S05]  /*1b2f0*/  NOP ;  /* 0x0000000000007918 */ /* 0x000fca0000000000 */
.L_x_2420:
        /* <DEDUP_REMOVED lines=10> */
[C---:B------:R-:W-:Y:S01]  /*1b3a0*/  IADD3 R222, PT, PT, R210.reuse, 0xc040, RZ ;  /* 0x0000c040d2de7810 */ /* 0x040fe20007ffe0ff */
[----:B------:R-:W-:Y:S01]  /*1b3b0*/  VIADD R225, R225, 0x1 ;  /* 0x00000001e1e17836 */ /* 0x000fe20000000000 */
[----:B------:R-:W-:Y:S01]  /*1b3c0*/  IADD3 R138, PT, PT, R210, R3, RZ ;  /* 0x00000003d28a7210 */ /* 0x000fe20007ffe0ff */
[----:B------:R-:W-:Y:S01]  /*1b3d0*/  IMAD.MOV.U32 R224, RZ, RZ, RZ ;  /* 0x000000ffffe07224 */ /* 0x000fe200078e00ff */
[----:B------:R-:W-:Y:S01]  /*1b3e0*/  PLOP3.LUT P3, PT, PT, PT, UP0, 0x80, 0x8 ;  /* 0x000000000008781c */ /* 0x000fe20003f6f008 */
[----:B------:R-:W-:Y:S01]  /*1b3f0*/  UMOV UR13, 0x400 ;  /* 0x00000400000d7882 */ /* 0x000fe20000000000 */
[----:B------:R-:W2:Y:S01]  /*1b400*/  LDCU UR4, c[0x0][0x45c] ;  /* 0x00008b80ff0477ac */ /* 0x000ea20008000800 */
[----:B------:R-:W3:Y:S01]  /*1b410*/  LDCU UR12, c[0x0][0x50c] ;  /* 0x0000a180ff0c77ac */ /* 0x000ee20008000800 */
[----:B------:R-:W4:Y:S01]  /*1b420*/  LDCU.64 UR8, c[0x0][0x3a0] ;  /* 0x00007400ff0877ac */ /* 0x000f220008000a00 */
[----:B------:R-:W2:Y:S01]  /*1b430*/  LDCU.64 UR10, c[0x0][0x3a8] ;  /* 0x00007500ff0a77ac */ /* 0x000ea20008000a00 */
[----:B-1----:R-:W-:-:S12]  /*1b440*/  ULEA UR5, UR5, UR13, 0x18 ;  /* 0x0000000d05057291 */ /* 0x002fd8000f8ec0ff */
.L_x_2430:
        /* <DEDUP_REMOVED lines=80> */
.L_x_2427:
        /* <DEDUP_REMOVED lines=10> */
[----:B------:R-:W-:Y:S01]  /*1b9f0*/  LOP3.LUT R180, R3, 0x400, RZ, 0xc0, !PT ;  /* 0x0000040003b47812 */ /* 0x000fe200078ec0ff */
[----:B------:R-:W-:Y:S01]  /*1ba00*/  LDGSTS.E.BYPASS.LTC128B.128 [R223+0x10000], desc[UR6][R218.64+0x80] ;  /* 0x10000080dadf7fae */ /* 0x000fe2000b981a06 */
[----:B------:R-:W-:Y:S02]  /*1ba10*/  LOP3.LUT R3, R2, 0x8, R139, 0x78, !PT ;  /* 0x0000000802037812 */ /* 0x000fe400078e788b */
[-C--:B------:R-:W-:Y:S02]  /*1ba20*/  IADD3 R2, P1, PT, R6, R5.reuse, RZ ;  /* 0x0000000506027210 */ /* 0x080fe40007f3e0ff */
[----:B------:R-:W-:Y:S02]  /*1ba30*/  LEA R180, R3, R180, 0x1 ;  /* 0x000000b403b47211 */ /* 0x000fe400078e08ff */
[-C--:B------:R-:W-:Y:S01]  /*1ba40*/  IADD3.X R3, PT, PT, R7, R4.reuse, RZ, P1, !PT ;  /* 0x0000000407037210 */ /* 0x080fe20000ffe4ff */
[----:B------:R-:W-:Y:S01]  /*1ba50*/  LDGSTS.E.BYPASS.LTC128B.128 [R223+0xc800], desc[UR6][R6.64] ;  /* 0x0c80000006df7fae */ /* 0x000fe2000b981a06 */
[-C--:B------:R-:W-:Y:S02]  /*1ba60*/  IADD3 R8, P0, PT, R2, R5.reuse, RZ ;  /* 0x0000000502087210 */ /* 0x080fe40007f1e0ff */
[----:B------:R-:W-:Y:S02]  /*1ba70*/  IADD3 R213, PT, PT, R180, UR5, RZ ;  /* 0x00000005b4d57c10 */ /* 0x000fe4000fffe0ff */
[-C--:B------:R-:W-:Y:S02]  /*1ba80*/  IADD3.X R9, PT, PT, R3, R4.reuse, RZ, P0, !PT ;  /* 0x0000000403097210 */ /* 0x080fe400007fe4ff */
[-C--:B------:R-:W-:Y:S01]  /*1ba90*/  IADD3 R14, P1, PT, R8, R5.reuse, RZ ;  /* 0x00000005080e7210 */ /* 0x080fe20007f3e0ff */
[----:B------:R-:W-:Y:S03]  /*1baa0*/  LDGSTS.E.BYPASS.LTC128B.128 [R223+0x10800], desc[UR6][R6.64+0x80] ;  /* 0x1080008006df7fae */ /* 0x000fe6000b981a06 */
[-C--:B------:R-:W-:Y:S02]  /*1bab0*/  IADD3.X R15, PT, PT, R9, R4.reuse, RZ, P1, !PT ;  /* 0x00000004090f7210 */ /* 0x080fe40000ffe4ff */
[-C--:B------:R-:W-:Y:S03]  /*1bac0*/  IADD3 R12, P0, PT, R14, R5.reuse, RZ ;  /* 0x000000050e0c7210 */ /* 0x080fe60007f1e0ff */
[----:B------:R-:W-:Y:S01]  /*1bad0*/  LDGSTS.E.BYPASS.LTC128B.128 [R223+0xd000], desc[UR6][R2.64] ;  /* 0x0d00000002df7fae */ /* 0x000fe2000b981a06 */
[-C--:B------:R-:W-:Y:S02]  /*1bae0*/  IADD3.X R13, PT, PT, R15, R4.reuse, RZ, P0, !PT ;  /* 0x000000040f0d7210 */ /* 0x080fe400007fe4ff */
[-C--:B------:R-:W-:Y:S04]  /*1baf0*/  IADD3 R20, P1, PT, R12, R5.reuse, RZ ;  /* 0x000000050c147210 */ /* 0x080fe80007f3e0ff */
[-C--:B------:R-:W-:Y:S01]  /*1bb00*/  IADD3.X R21, PT, PT, R13, R4.reuse, RZ, P1, !PT ;  /* 0x000000040d157210 */ /* 0x080fe20000ffe4ff */
[----:B------:R1:W-:Y:S01]  /*1bb10*/  LDGSTS.E.BYPASS.LTC128B.128 [R223+0x11000], desc[UR6][R2.64+0x80] ;  /* 0x1100008002df7fae */ /* 0x0003e2000b981a06 */
[----:B------:R-:W-:Y:S02]  /*1bb20*/  IADD3 R22, P0, PT, R20, R5, RZ ;  /* 0x0000000514167210 */ /* 0x000fe40007f1e0ff */
[----:B------:R-:W-:Y:S02]  /*1bb30*/  ISETP.NE.AND P1, PT, R225, 0x1, PT ;  /* 0x00000001e100780c */ /* 0x000fe40003f25270 */
[----:B------:R-:W-:Y:S02]  /*1bb40*/  IADD3.X R23, PT, PT, R21, R4, RZ, P0, !PT ;  /* 0x0000000415177210 */ /* 0x000fe400007fe4ff */
[----:B------:R-:W-:Y:S01]  /*1bb50*/  LOP3.LUT P0, RZ, R139, 0x2, RZ, 0xc0, !PT ;  /* 0x000000028bff7812 */ /* 0x000fe2000780c0ff */
[----:B------:R-:W-:Y:S03]  /*1bb60*/  LDGSTS.E.BYPASS.LTC128B.128 [R223+0xd800], desc[UR6][R8.64] ;  /* 0x0d80000008df7fae */ /* 0x000fe6000b981a06 */
[----:B------:R-:W-:Y:S02]  /*1bb70*/  SEL R212, R209, 0xffffffe0, !P0 ;  /* 0xffffffe0d1d47807 */ /* 0x000fe40004000000 */
[----:B------:R-:W-:Y:S02]  /*1bb80*/  LOP3.LUT P0, RZ, R139, 0x4, RZ, 0xc0, !PT ;  /* 0x000000048bff7812 */ /* 0x000fe4000780c0ff */
[-C--:B------:R-:W-:Y:S01]  /*1bb90*/  IADD3 R136, PT, PT, R211, R212.reuse, RZ ;  /* 0x000000d4d3887210 */ /* 0x080fe20007ffe0ff */
[----:B------:R2:W-:Y:S08]  /*1bba0*/  LDGSTS.E.BYPASS.LTC128B.128 [R223+0x11800], desc[UR6][R8.64+0x80] ;  /* 0x1180008008df7fae */ /* 0x0005f0000b981a06 */
[----:B------:R-:W-:Y:S01]  /*1bbb0*/  LDGSTS.E.BYPASS.LTC128B.128 [R223+0xe000], desc[UR6][R14.64] ;  /* 0x0e0000000edf7fae */ /* 0x000fe2000b981a06 */
[----:B-1----:R-:W-:Y:S02]  /*1bbc0*/  IADD3 R3, PT, PT, R213, R212, RZ ;  /* 0x000000d4d5037210 */ /* 0x002fe40007ffe0ff */
[----:B------:R-:W-:Y:S05]  /*1bbd0*/  MOV R2, 0x40 ;  /* 0x0000004000027802 */ /* 0x000fea0000000f00 */
[----:B------:R-:W-:Y:S01]  /*1bbe0*/  LDGSTS.E.BYPASS.LTC128B.128 [R223+0x12000], desc[UR6][R14.64+0x80] ;  /* 0x120000800edf7fae */ /* 0x000fe2000b981a06 */
[----:B------:R-:W-:Y:S04]  /*1bbf0*/  SEL R2, R2, 0xffffffc0, !P0 ;  /* 0xffffffc002027807 */ /* 0x000fe80004000000 */
[-C--:B------:R-:W-:Y:S02]  /*1bc00*/  IADD3 R201, PT, PT, R211, R2.reuse, RZ ;  /* 0x00000002d3c97210 */ /* 0x080fe40007ffe0ff */
[----:B------:R-:W-:Y:S01]  /*1bc10*/  IADD3 R213, PT, PT, R213, R2, RZ ;  /* 0x00000002d5d57210 */ /* 0x000fe20007ffe0ff */
[----:B------:R-:W-:Y:S01]  /*1bc20*/  LDGSTS.E.BYPASS.LTC128B.128 [R223+0xe800], desc[UR6][R12.64] ;  /* 0x0e8000000cdf7fae */ /* 0x000fe2000b981a06 */
[----:B------:R-:W-:Y:S02]  /*1bc30*/  IADD3 R200, PT, PT, R201, R212, RZ ;  /* 0x000000d4c9c87210 */ /* 0x000fe40007ffe0ff */
[----:B------:R-:W-:Y:S05]  /*1bc40*/  IADD3 R2, PT, PT, R212, R213, RZ ;  /* 0x000000d5d4027210 */ /* 0x000fea0007ffe0ff */
[----:B------:R1:W-:Y:S08]  /*1bc50*/  LDGSTS.E.BYPASS.LTC128B.128 [R223+0x12800], desc[UR6][R12.64+0x80] ;  /* 0x128000800cdf7fae */ /* 0x0003f0000b981a06 */
[----:B------:R-:W-:Y:S08]  /*1bc60*/  LDGSTS.E.BYPASS.LTC128B.128 [R223+0xf000], desc[UR6][R20.64] ;  /* 0x0f00000014df7fae */ /* 0x000ff0000b981a06 */
[----:B------:R-:W-:Y:S08]  /*1bc70*/  LDGSTS.E.BYPASS.LTC128B.128 [R223+0x13000], desc[UR6][R20.64+0x80] ;  /* 0x1300008014df7fae */ /* 0x000ff0000b981a06 */
[----:B------:R-:W-:Y:S08]  /*1bc80*/  LDGSTS.E.BYPASS.LTC128B.128 [R223+0xf800], desc[UR6][R22.64] ;  /* 0x0f80000016df7fae */ /* 0x000ff0000b981a06 */
[----:B------:R5:W-:Y:S08]  /*1bc90*/  LDGSTS.E.BYPASS.LTC128B.128 [R223+0x13800], desc[UR6][R22.64+0x80] ;  /* 0x1380008016df7fae */ /* 0x000bf0000b981a06 */
[----:B------:R-:W-:Y:S08]  /*1bca0*/  LDSM.16.M88.4 R64, [R211] ;  /* 0x00000000d340783b */ /* 0x000ff00000000200 */
[----:B--2---:R-:W2:Y:S08]  /*1bcb0*/  LDSM.16.M88.4 R8, [R180+UR5+0x4000] ;  /* 0x00400005b408783b */ /* 0x004eb00008000200 */
[----:B------:R-:W1:Y:S08]  /*1bcc0*/  LDSM.16.M88.4 R16, [R180+UR5+0x4800] ;  /* 0x00480005b410783b */ /* 0x000e700008000200 */
[----:B------:R-:W5:Y:S08]  /*1bcd0*/  LDSM.16.M88.4 R24, [R180+UR5+0x5000] ;  /* 0x00500005b418783b */ /* 0x000f700008000200 */
[----:B------:R-:W0:Y:S08]  /*1bce0*/  LDGDEPBAR ;  /* 0x00000000000079af */ /* 0x000e300000000000 */
[----:B------:R-:W3:Y:S08]  /*1bcf0*/  LDSM.16.M88.4 R32, [R180+UR5+0x5800] ;  /* 0x00580005b420783b */ /* 0x000ef00008000200 */
[----:B------:R-:W4:Y:S01]  /*1bd00*/  LDSM.16.M88.4 R40, [R180+UR5+0x6000] ;  /* 0x00600005b428783b */ /* 0x000f220008000200 */
[C---:B--2---:R-:W-:Y:S07]  /*1bd10*/  HMMA.16816.F32.BF16 R4, R64.reuse, R8, RZ ;  /* 0x000000084004723c */ /* 0x044fee00000418ff */
[----:B------:R-:W2:Y:S01]  /*1bd20*/  LDSM.16.M88.4 R48, [R180+UR5+0x6800] ;  /* 0x00680005b430783b */ /* 0x000ea20008000200 */
[C---:B------:R-:W-:Y:S07]  /*1bd30*/  HMMA.16816.F32.BF16 R8, R64.reuse, R10, RZ ;  /* 0x0000000a4008723c */ /* 0x040fee00000418ff */
[----:B------:R-:W2:Y:S01]  /*1bd40*/  LDSM.16.M88.4 R56, [R180+UR5+0x7000] ;  /* 0x00700005b438783b */ /* 0x000ea20008000200 */
[C---:B-1----:R-:W-:Y:S07]  /*1bd50*/  HMMA.16816.F32.BF16 R12, R64.reuse, R16, RZ ;  /* 0x00000010400c723c */ /* 0x042fee00000418ff */
[----:B------:R-:W1:Y:S01]  /*1bd60*/  LDSM.16.M88.4 R132, [R180+UR5+0x7800] ;  /* 0x00780005b484783b */ /* 0x000e620008000200 */
[C---:B------:R-:W-:Y:S07]  /*1bd70*/  HMMA.16816.F32.BF16 R16, R64.reuse, R18, RZ ;  /* 0x000000124010723c */ /* 0x040fee00000418ff */
[----:B------:R-:W-:Y:S01]  /*1bd80*/  LDSM.16.M88.4 R140, [R136] ;  /* 0x00000000888c783b */ /* 0x000fe20000000200 */
[C---:B-----5:R-:W-:Y:S07]  /*1bd90*/  HMMA.16816.F32.BF16 R20, R64.reuse, R24, RZ ;  /* 0x000000184014723c */ /* 0x060fee00000418ff */
[----:B------:R-:W5:Y:S01]  /*1bda0*/  LDSM.16.M88.4 R144, [R3+0x4000] ;  /* 0x004000000390783b */ /* 0x000f620000000200 */
[C---:B------:R-:W-:Y:S07]  /*1bdb0*/  HMMA.16816.F32.BF16 R24, R64.reuse, R26, RZ ;  /* 0x0000001a4018723c */ /* 0x040fee00000418ff */
[----:B------:R-:W5:Y:S01]  /*1bdc0*/  LDSM.16.M88.4 R148, [R3+0x4800] ;  /* 0x004800000394783b */ /* 0x000f620000000200 */
[C---:B---3--:R-:W-:Y:S07]  /*1bdd0*/  HMMA.16816.F32.BF16 R28, R64.reuse, R32, RZ ;  /* 0x00000020401c723c */ /* 0x048fee00000418ff */
[----:B------:R-:W3:Y:S01]  /*1bde0*/  LDSM.16.M88.4 R152, [R3+0x5000] ;  /* 0x005000000398783b */ /* 0x000ee20000000200 */
[C---:B------:R-:W-:Y:S07]  /*1bdf0*/  HMMA.16816.F32.BF16 R32, R64.reuse, R34, RZ ;  /* 0x000000224020723c */ /* 0x040fee00000418ff */
[----:B------:R-:W-:Y:S01]  /*1be00*/  LDSM.16.M88.4 R156, [R3+0x6800] ;  /* 0x00680000039c783b */ /* 0x000fe20000000200 */
[C---:B----4-:R-:W-:Y:S07]  /*1be10*/  HMMA.16816.F32.BF16 R36, R64.reuse, R40, RZ ;  /* 0x000000284024723c */ /* 0x050fee00000418ff */
[----:B------:R-:W-:Y:S01]  /*1be20*/  LDSM.16.M88.4 R160, [R3+0x7000] ;  /* 0x0070000003a0783b */ /* 0x000fe20000000200 */
[C---:B------:R-:W-:Y:S07]  /*1be30*/  HMMA.16816.F32.BF16 R40, R64.reuse, R42, RZ ;  /* 0x0000002a4028723c */ /* 0x040fee00000418ff */
[----:B------:R-:W-:Y:S01]  /*1be40*/  LDSM.16.M88.4 R164, [R201] ;  /* 0x00000000c9a4783b */ /* 0x000fe20000000200 */
[C---:B--2---:R-:W-:Y:S07]  /*1be50*/  HMMA.16816.F32.BF16 R44, R64.reuse, R48, RZ ;  /* 0x00000030402c723c */ /* 0x044fee00000418ff */
[----:B------:R-:W-:Y:S01]  /*1be60*/  LDSM.16.M88.4 R168, [R213+0x4000] ;  /* 0x00400000d5a8783b */ /* 0x000fe20000000200 */
[C---:B------:R-:W-:Y:S07]  /*1be70*/  HMMA.16816.F32.BF16 R48, R64.reuse, R50, RZ ;  /* 0x000000324030723c */ /* 0x040fee00000418ff */
[----:B------:R-:W-:Y:S01]  /*1be80*/  LDSM.16.M88.4 R172, [R213+0x4800] ;  /* 0x00480000d5ac783b */ /* 0x000fe20000000200 */
[C---:B------:R-:W-:Y:S07]  /*1be90*/  HMMA.16816.F32.BF16 R52, R64.reuse, R56, RZ ;  /* 0x000000384034723c */ /* 0x040fee00000418ff */
[----:B------:R-:W-:Y:S01]  /*1bea0*/  LDSM.16.M88.4 R176, [R213+0x5000] ;  /* 0x00500000d5b0783b */ /* 0x000fe20000000200 */
[C---:B------:R-:W-:Y:S07]  /*1beb0*/  HMMA.16816.F32.BF16 R56, R64.reuse, R58, RZ ;  /* 0x0000003a4038723c */ /* 0x040fee00000418ff */
[----:B------:R-:W-:Y:S01]  /*1bec0*/  LDSM.16.M88.4 R184, [R213+0x9800] ;  /* 0x00980000d5b8783b */ /* 0x000fe20000000200 */
[C---:B-1----:R-:W-:Y:S07]  /*1bed0*/  HMMA.16816.F32.BF16 R60, R64.reuse, R132, RZ ;  /* 0x00000084403c723c */ /* 0x042fee00000418ff */
[----:B------:R-:W-:Y:S01]  /*1bee0*/  LDSM.16.M88.4 R188, [R213+0xa000] ;  /* 0x00a00000d5bc783b */ /* 0x000fe20000000200 */
[----:B------:R-:W-:Y:S07]  /*1bef0*/  HMMA.16816.F32.BF16 R64, R64, R134, RZ ;  /* 0x000000864040723c */ /* 0x000fee00000418ff */
[----:B------:R-:W1:Y:S01]  /*1bf00*/  LDSM.16.M88.4 R132, [R3+0x5800] ;  /* 0x005800000384783b */ /* 0x000e620000000200 */
[C---:B-----5:R-:W-:Y:S07]  /*1bf10*/  HMMA.16816.F32.BF16 R4, R140.reuse, R144, R4 ;  /* 0x000000908c04723c */ /* 0x060fee0000041804 */
[----:B------:R-:W-:Y:S01]  /*1bf20*/  LDSM.16.M88.4 R192, [R213+0xa800] ;  /* 0x00a80000d5c0783b */ /* 0x000fe20000000200 */
[C---:B------:R-:W-:Y:S07]  /*1bf30*/  HMMA.16816.F32.BF16 R8, R140.reuse, R146, R8 ;  /* 0x000000928c08723c */ /* 0x040fee0000041808 */
[----:B------:R-:W2:Y:S01]  /*1bf40*/  LDSM.16.M88.4 R144, [R3+0x6000] ;  /* 0x006000000390783b */ /* 0x000ea20000000200 */
[C---:B------:R-:W-:Y:S07]  /*1bf50*/  HMMA.16816.F32.BF16 R12, R140.reuse, R148, R12 ;  /* 0x000000948c0c723c */ /* 0x040fee000004180c */
[----:B------:R-:W-:Y:S01]  /*1bf60*/  LDSM.16.M88.4 R196, [R213+0xb000] ;  /* 0x00b00000d5c4783b */ /* 0x000fe20000000200 */
[C---:B------:R-:W-:Y:S07]  /*1bf70*/  HMMA.16816.F32.BF16 R16, R140.reuse, R150, R16 ;  /* 0x000000968c10723c */ /* 0x040fee0000041810 */
[----:B------:R-:W4:Y:S01]  /*1bf80*/  LDSM.16.M88.4 R148, [R3+0x7800] ;  /* 0x007800000394783b */ /* 0x000f220000000200 */
[C---:B---3--:R-:W-:Y:S07]  /*1bf90*/  HMMA.16816.F32.BF16 R20, R140.reuse, R152, R20 ;  /* 0x000000988c14723c */ /* 0x048fee0000041814 */
[----:B------:R-:W-:Y:S01]  /*1bfa0*/  LDSM.16.M88.4 R204, [R2+0x8000] ;  /* 0x0080000002cc783b */ /* 0x000fe20000000200 */
[C---:B------:R-:W-:Y:S07]  /*1bfb0*/  HMMA.16816.F32.BF16 R24, R140.reuse, R154, R24 ;  /* 0x0000009a8c18723c */ /* 0x040fee0000041818 */
[----:B------:R-:W3:Y:S01]  /*1bfc0*/  LDSM.16.M88.4 R152, [R213+0x5800] ;  /* 0x00580000d598783b */ /* 0x000ee20000000200 */
        /* <DEDUP_REMOVED lines=14> */
[----:B------:R-:W4:Y:S07]  /*1c0b0*/  LDSM.16.M88.4 R140, [R213+0x7000] ;  /* 0x00700000d58c783b */ /* 0x000f2e0000000200 */
[C---:B------:R-:W-:Y:S01]  /*1c0c0*/  HMMA.16816.F32.BF16 R4, R164.reuse, R168, R4 ;  /* 0x000000a8a404723c */ /* 0x040fe20000041804 */
[----:B------:R-:W5:Y:S07]  /*1c0d0*/  LDSM.16.M88.4 R148, [R213+0x7800] ;  /* 0x00780000d594783b */ /* 0x000f6e0000000200 */
        /* <DEDUP_REMOVED lines=8> */
[C---:B---3--:R-:W-:Y:S08]  /*1c160*/  HMMA.16816.F32.BF16 R28, R164.reuse, R152, R28 ;  /* 0x00000098a41c723c */ /* 0x048ff0000004181c */
        /* <DEDUP_REMOVED lines=10> */
[----:B------:R-:W3:Y:S07]  /*1c210*/  LDSM.16.M88.4 R140, [R2+0x7000] ;  /* 0x00700000028c783b */ /* 0x000eee0000000200 */
[C---:B-----5:R-:W-:Y:S08]  /*1c220*/  HMMA.16816.F32.BF16 R60, R164.reuse, R148, R60 ;  /* 0x00000094a43c723c */ /* 0x060ff0000004183c */
[----:B------:R-:W-:Y:S01]  /*1c230*/  HMMA.16816.F32.BF16 R64, R164, R150, R64 ;  /* 0x00000096a440723c */ /* 0x000fe20000041840 */
[----:B------:R-:W4:Y:S07]  /*1c240*/  LDSM.16.M88.4 R148, [R2+0x7800] ;  /* 0x007800000294783b */ /* 0x000f2e0000000200 */
[C---:B-1----:R-:W-:Y:S01]  /*1c250*/  HMMA.16816.F32.BF16 R4, R132.reuse, R152, R4 ;  /* 0x000000988404723c */ /* 0x042fe20000041804 */
[----:B------:R-:W-:Y:S07]  /*1c260*/  LDSM.16.M88.4 R164, [R180+UR5+0xa000] ;  /* 0x00a00005b4a4783b */ /* 0x000fee0008000200 */
        /* <DEDUP_REMOVED lines=20> */
[C---:B----4-:R-:W-:Y:S01]  /*1c3b0*/  HMMA.16816.F32.BF16 R60, R132.reuse, R148, R60 ;  /* 0x00000094843c723c */ /* 0x050fe2000004183c */
[----:B------:R-:W-:Y:S07]  /*1c3c0*/  LDSM.16.M88.4 R180, [R213+0x9000] ;  /* 0x00900000d5b4783b */ /* 0x000fee0000000200 */
[----:B------:R-:W-:Y:S01]  /*1c3d0*/  HMMA.16816.F32.BF16 R64, R132, R150, R64 ;  /* 0x000000968440723c */ /* 0x000fe20000041840 */
[----:B------:R-:W-:Y:S07]  /*1c3e0*/  LDSM.16.M88.4 R132, [R136+0x2000] ;  /* 0x002000008884783b */ /* 0x000fee0000000200 */
[C---:B-1----:R-:W-:Y:S01]  /*1c3f0*/  HMMA.16816.F32.BF16 R4, R152.reuse, R156, R4 ;  /* 0x0000009c9804723c */ /* 0x042fe20000041804 */
[----:B------:R-:W1:Y:S07]  /*1c400*/  LDSM.16.M88.4 R148, [R3+0x8000] ;  /* 0x008000000394783b */ /* 0x000e6e0000000200 */
[C---:B------:R-:W-:Y:S01]  /*1c410*/  HMMA.16816.F32.BF16 R8, R152.reuse, R158, R8 ;  /* 0x0000009e9808723c */ /* 0x040fe20000041808 */
[----:B------:R-:W4:Y:S07]  /*1c420*/  LDSM.16.M88.4 R156, [R3+0x8800] ;  /* 0x00880000039c783b */ /* 0x000f2e0000000200 */
        /* <DEDUP_REMOVED lines=21> */
[----:B------:R-:W3:Y:S07]  /*1c580*/  LDSM.16.M88.4 R152, [R3+0xa000] ;  /* 0x00a000000398783b */ /* 0x000eee0000000200 */
[C---:B-1----:R-:W-:Y:S01]  /*1c590*/  HMMA.16816.F32.BF16 R4, R132.reuse, R148, R4 ;  /* 0x000000948404723c */ /* 0x042fe20000041804 */
[----:B------:R-:W1:Y:S07]  /*1c5a0*/  LDSM.16.M88.4 R176, [R213+0x8000] ;  /* 0x00800000d5b0783b */ /* 0x000e6e0000000200 */
[C---:B------:R-:W-:Y:S01]  /*1c5b0*/  HMMA.16816.F32.BF16 R8, R132.reuse, R150, R8 ;  /* 0x000000968408723c */ /* 0x040fe20000041808 */
[----:B------:R-:W5:Y:S07]  /*1c5c0*/  LDSM.16.M88.4 R148, [R213+0x8800] ;  /* 0x00880000d594783b */ /* 0x000f6e0000000200 */
[C---:B----4-:R-:W-:Y:S08]  /*1c5d0*/  HMMA.16816.F32.BF16 R12, R132.reuse, R156, R12 ;  /* 0x0000009c840c723c */ /* 0x050ff0000004180c */
[C---:B------:R-:W-:Y:S01]  /*1c5e0*/  HMMA.16816.F32.BF16 R16, R132.reuse, R158, R16 ;  /* 0x0000009e8410723c */ /* 0x040fe20000041810 */
[----:B------:R-:W4:Y:S07]  /*1c5f0*/  LDSM.16.M88.4 R156, [R213+0xb800] ;  /* 0x00b80000d59c783b */ /* 0x000f2e0000000200 */
        /* <DEDUP_REMOVED lines=13> */
[C---:B-1----:R-:W-:Y:S08]  /*1c6d0*/  HMMA.16816.F32.BF16 R4, R172.reuse, R176, R4 ;  /* 0x000000b0ac04723c */ /* 0x042ff00000041804 */
        /* <DEDUP_REMOVED lines=93> */
[C---:B----4-:R-:W-:Y:S09]  /*1ccb0*/  HMMA.16816.F32.BF16 R52, R200.reuse, R4, R52 ;  /* 0x00000004c834723c */ /* 0x050ff20000041834 */
[----:B------:R3:W4:Y:S01]  /*1ccc0*/  MUFU.TANH R156, R23 ;  /* 0x00000017009c7308 */ /* 0x0007220000002400 */
[----:B------:R-:W-:Y:S01]  /*1ccd0*/  BAR.SYNC.DEFER_BLOCKING 0x0 ;  /* 0x0000000000007b1d */ /* 0x000fe20000010000 */
        /* <DEDUP_REMOVED lines=16> */
[----:B------:R-:W-:Y:S01]  /*1cde0*/  FMUL.FTZ R57, R57, UR12 ;  /* 0x0000000c39397c20 */ /* 0x000fe20008410000 */
[----:B------:R-:W-:Y:S05]  /*1cdf0*/  FMUL.FTZ R58, R58, UR12 ;  /* 0x0000000c3a3a7c20 */ /* 0x000fea0008410000 */
        /* <DEDUP_REMOVED lines=69> */
[----:B------:R-:W2:Y:S04]  /*1d250*/  LDC R4, c[0x0][0x4f0] ;  /* 0x00013c00ff047b82 */ /* 0x000ea80000000800 */
[----:B------:R-:W-:Y:S02]  /*1d260*/  IABS R6, R11 ;  /* 0x0000000b00067213 */ /* 0x000fe40000000000 */
[-C--:B--2---:R-:W-:Y:S02]  /*1d270*/  IABS R2, R4.reuse ;  /* 0x0000000400027213 */ /* 0x084fe40000000000 */
[-C--:B------:R-:W-:Y:S02]  /*1d280*/  LOP3.LUT R11, R11, R4.reuse, RZ, 0x3c, !PT ;  /* 0x000000040b0b7212 */ /* 0x080fe400078e3cff */
[----:B------:R-:W2:Y:S02]  /*1d290*/  I2F.RP R9, R2 ;  /* 0x0000000200097306 */ /* 0x000ea40000209400 */
[----:B------:R-:W-:Y:S08]  /*1d2a0*/  ISETP.GE.AND P6, PT, R11, RZ, PT ;  /* 0x000000ff0b00720c */ /* 0x000ff00003fc6270 */
[----:B--2---:R-:W1:Y:S02]  /*1d2b0*/  MUFU.RCP R3, R9 ;  /* 0x0000000900037308 */ /* 0x004e640000001000 */
        /* <DEDUP_REMOVED lines=35> */
[-C--:B---3--:R-:W-:Y:S02]  /*1d4f0*/  LEA.HI.X.SX32 R17, R11, R221.reuse, 0x2, P2 ;  /* 0x000000dd0b117211 */ /* 0x088fe400010f16ff */
        /* <DEDUP_REMOVED lines=18> */
.L_x_2429:
        /* <DEDUP_REMOVED lines=8> */
[-C--:B-1----:R-:W-:Y:S01]  /*1d6a0*/  IADD3 R12, P2, PT, R4, R3.reuse, RZ ;  /* 0x00000003040c7210 */ /* 0x082fe20007f5e0ff */
        /* <DEDUP_REMOVED lines=16> */
[----:B---3--:R-:W-:Y:S01]  /*1d7b0*/  IMAD.X R17, R15, 0x1, R2, P1 ;  /* 0x000000010f117824 */ /* 0x008fe200008e0602 */
        /* <DEDUP_REMOVED lines=10> */
.L_x_2428:
[----:B--2---:R-:W-:Y:S01]  /*1d860*/  FMNMX3.FTZ R5, R137, R147, R145, !PT ;  /* 0x0000009389057276 */ /* 0x004fe20007810091 */
[----:B-1----:R-:W-:Y:S01]  /*1d870*/  LDSM.16.MT88.4 R12, [R210+0xc000] ;  /* 0x00c00000d20c783b */ /* 0x002fe20000004200 */
        /* <DEDUP_REMOVED lines=128> */
[--C-:B------:R-:W-:Y:S03]  /*1e080*/  FFMA.FTZ R162, R162, UR4, -R152.reuse ;  /* 0x00000004a2a27c23 */ /* 0x100fe60008010898 */
[----:B------:R-:W5:Y:S01]  /*1e090*/  MUFU.EX2 R140, R140 ;  /* 0x0000008c008c7308 */ /* 0x000f620000000800 */
[----:B-1----:R-:W-:Y:S01]  /*1e0a0*/  F2FP.BF16.F32.PACK_AB R130, R144, R145 ;  /* 0x000000919082723e */ /* 0x002fe200000010ff */
[----:B------:R-:W-:Y:S01]  /*1e0b0*/  FFMA.FTZ R199, R199, UR4, -R152 ;  /* 0x00000004c7c77c23 */ /* 0x000fe20008010898 */
        /* <DEDUP_REMOVED lines=11> */
[--C-:B------:R-:W-:Y:S01]  /*1e170*/  FFMA.FTZ R193, R193, UR4, -R150.reuse ;  /* 0x00000004c1c17c23 */ /* 0x100fe20008010896 */
        /* <DEDUP_REMOVED lines=396> */
.L_x_2426:
        /* <DEDUP_REMOVED lines=219> */
.L_x_2432:
[----:B------:R-:W-:Y:S05]  /*207f0*/  BSYNC.RECONVERGENT B0 ;  /* 0x0000000000007941 */ /* 0x000fea0003800200 */
.L_x_2431:
[----:B------:R-:W2:Y:S01]  /*20800*/  LDCU.64 UR4, c[0x0][0x410] ;  /* 0x00008200ff0477ac */ /* 0x000ea20008000a00 */
[----:B------:R-:W-:Y:S01]  /*20810*/  IMAD.MOV.U32 R209, RZ, RZ, RZ ;  /* 0x000000ffffd17224 */ /* 0x000fe200078e00ff */
[----:B------:R-:W-:Y:S01]  /*20820*/  @P0 MOV R20, R22 ;  /* 0x0000001600140202 */ /* 0x000fe20000000f00 */
[----:B------:R-:W-:Y:S01]  /*20830*/  VIADD R215, R215, -UR8 ;  /* 0x80000008d7d77c36 */ /* 0x000fe20008000000 */
[----:B------:R-:W-:Y:S01]  /*20840*/  SHF.R.U32.HI R0, RZ, 0x3, R4 ;  /* 0x00000003ff007819 */ /* 0x000fe20000011604 */
[----:B------:R-:W-:Y:S01]  /*20850*/  IMAD.WIDE.U32 R16, R10, UR8, R208 ;  /* 0x000000080a107c25 */ /* 0x000fe2000f8e00d0 */
[----:B------:R3:W4:Y:S01]  /*20860*/  LDS.128 R12, [R223] ;  /* 0x00000000df0c7984 */ /* 0x0007220000000c00 */
[----:B------:R-:W-:Y:S01]  /*20870*/  BSSY.RECONVERGENT B0, `(.L_x_2433) ;  /* 0x0000017000007945 */ /* 0x000fe20003800200 */
[----:B-1----:R-:W-:Y:S01]  /*20880*/  IADD3 R6, PT, PT, R0, 0x10, RZ ;  /* 0x0000001000067810 */ /* 0x002fe20007ffe0ff */
[----:B------:R-:W-:Y:S01]  /*20890*/  IMAD R3, R11, UR8, R17 ;  /* 0x000000080b037c24 */ /* 0x000fe2000f8e0211 */
[----:B------:R-:W-:Y:S01]  /*208a0*/  IADD3 R16, P0, PT, R20, R16, RZ ;  /* 0x0000001014107210 */ /* 0x000fe20007f1e0ff */
[----:B------:R-:W-:Y:S01]  /*208b0*/  VIADD R4, R0, 0x20 ;  /* 0x0000002000047836 */ /* 0x000fe20000000000 */
[----:B------:R-:W-:-:S02]  /*208c0*/  ISETP.GE.AND P1, PT, R6, R215, PT ;  /* 0x000000d70600720c */ /* 0x000fc40003f26270 */
[----:B------:R-:W-:Y:S01]  /*208d0*/  IADD3 R2, PT, PT, R0, 0x30, RZ ;  /* 0x0000003000027810 */ /* 0x000fe20007ffe0ff */
[----:B------:R-:W-:Y:S01]  /*208e0*/  IMAD.X R17, R18, 0x1, R3, P0 ;  /* 0x0000000112117824 */ /* 0x000fe200000e0603 */
[-C--:B------:R-:W-:Y:S02]  /*208f0*/  ISETP.GE.AND P2, PT, R4, R215.reuse, PT ;  /* 0x000000d70400720c */ /* 0x080fe40003f46270 */
[-C--:B------:R-:W-:Y:S01]  /*20900*/  ISETP.GE.AND P0, PT, R0, R215.reuse, PT ;  /* 0x000000d70000720c */ /* 0x080fe20003f06270 */
[----:B--2---:R-:W-:Y:S01]  /*20910*/  IMAD.WIDE.U32 R16, R5, UR4, R16 ;  /* 0x0000000405107c25 */ /* 0x004fe2000f8e0010 */
[----:B------:R-:W-:-:S03]  /*20920*/  ISETP.GE.AND P3, PT, R2, R215, PT ;  /* 0x000000d70200720c */ /* 0x000fc60003f66270 */
[----:B------:R-:W-:Y:S02]  /*20930*/  IMAD R19, R5, UR5, R17 ;  /* 0x0000000505137c24 */ /* 0x000fe4000f8e0211 */
[----:B------:R3:W1:Y:S06]  /*20940*/  LDS.128 R4, [R223+0x2000] ;  /* 0x00200000df047984 */ /* 0x00066c0000000c00 */
        /* <DEDUP_REMOVED lines=9> */
.L_x_2434:
[----:B------:R-:W-:Y:S05]  /*209e0*/  BSYNC.RECONVERGENT B0 ;  /* 0x0000000000007941 */ /* 0x000fea0003800200 */
.L_x_2433:
        /* <DEDUP_REMOVED lines=17> */
.L_x_2436:
[----:B------:R-:W-:Y:S05]  /*20b00*/  BSYNC.RECONVERGENT B0 ;  /* 0x0000000000007941 */ /* 0x000fea0003800200 */
.L_x_2435:
        /* <DEDUP_REMOVED lines=17> */
.L_x_2438:
[----:B------:R-:W-:Y:S05]  /*20c20*/  BSYNC.RECONVERGENT B0 ;  /* 0x0000000000007941 */ /* 0x000fea0003800200 */
.L_x_2437:
        /* <DEDUP_REMOVED lines=15> */
.L_x_2439:
        /* <DEDUP_REMOVED lines=14> */
.L_x_7211:


//--------------------- .text._ZN5flash24flash_fwd_splitkv_kernelI23Flash_fwd_kernel_traitsILi128ELi64ELi128ELi4ELb0ELb0EN7cutlass10bfloat16_tE19Flash_kernel_traitsILi128ELi64ELi128ELi4ES3_EELb1ELb0ELb1ELb0ELb0ELb0ELb0ELb1EEEvNS_16Flash_fwd_paramsE --------------------------
	.section	.text._ZN5flash24flash_fwd_splitkv_kernelI23Flash_fwd_kernel_traitsILi128ELi64ELi128ELi4ELb0ELb0EN7cutlass10bfloat16_tE19Flash_kernel_traitsILi128ELi64ELi128ELi4ES3_EELb1ELb0ELb1ELb0ELb0ELb0ELb0ELb1EEEvNS_16Flash_fwd_paramsE,"ax",@progbits
	.align	128
        .global         _ZN5flash24flash_fwd_splitkv_kernelI23Flash_fwd_kernel_traitsILi128ELi64ELi128ELi4ELb0ELb0EN7cutlass10bfloat16_tE19Flash_kernel_traitsILi128ELi64ELi128ELi4ES3_EELb1ELb0ELb1ELb0ELb0ELb0ELb0ELb1EEEvNS_16Flash_fwd_paramsE
        .type           _ZN5flash24flash_fwd_splitkv_kernelI23Flash_fwd_kernel_traitsILi128ELi64ELi128ELi4ELb0ELb0EN7cutlass10bfloat16_tE19Flash_kernel_traitsILi128ELi64ELi128ELi4ES3_EELb1ELb0ELb1ELb0ELb0ELb0ELb0ELb1EEEvNS_16Flash_fwd_paramsE,@function
        .size           _ZN5flash24flash_fwd_splitkv_kernelI23Flash_fwd_kernel_traitsILi128ELi64ELi128ELi4ELb0ELb0EN7cutlass10bfloat16_tE19Flash_kernel_traitsILi128ELi64ELi128ELi4ES3_EELb1ELb0ELb1ELb0ELb0ELb0ELb0ELb1EEEvNS_16Flash_fwd_paramsE,(.L_x_7212 - _ZN5flash24flash_fwd_splitkv_kernelI23Flash_fwd_kernel_traitsILi128ELi64ELi128ELi4ELb0ELb0EN7cutlass10bfloat16_tE19Flash_kernel_traitsILi128ELi64ELi128ELi4ES3_EELb1ELb0ELb1ELb0ELb0ELb0ELb0ELb1EEEvNS_16Flash_fwd_paramsE)
        .other          _ZN5flash24flash_fwd_splitkv_kernelI23Flash_fwd_kernel_traitsILi128ELi64ELi128ELi4ELb0ELb0EN7cutlass10bfloat16_tE19Flash_kernel_traitsILi128ELi64ELi128ELi4ES3_EELb1ELb0ELb1ELb0ELb0ELb0ELb0ELb1EEEvNS_16Flash_fwd_paramsE,@"STO_CUDA_ENTRY STV_DEFAULT"
_ZN5flash24flash_fwd_splitkv_kernelI23Flash_fwd_kernel_traitsILi128ELi64ELi128ELi4ELb0ELb0EN7cutlass10bfloat16_tE19Flash_kernel_traitsILi128ELi64ELi128ELi4ES3_EELb1ELb0ELb1ELb0ELb0ELb0ELb0ELb1EEEvNS_16Flash_fwd_paramsE:
.text._ZN5flash24flash_fwd_splitkv_kernelI23Flash_fwd_kernel_traitsILi128ELi64ELi128ELi4ELb0ELb0EN7cutlass10bfloat16_tE19Flash_kernel_traitsILi128ELi64ELi128ELi4ES3_EELb1ELb0ELb1ELb0ELb0ELb0ELb0ELb1EEEvNS_16Flash_fwd_paramsE:
        /* <DEDUP_REMOVED lines=27> */
[----:B------:R-:W-:Y:S02]  /*01b0*/  IMAD.MOV.U32 R0, RZ, RZ, RZ ;  /* 0x000000ffff007224 */ /* 0x000fe400078e00ff */
[----:B------:R-:W-:Y:S01]  /*01c0*/  IMAD.MOV.U32 R11, RZ, RZ, -0x1 ;  /* 0xffffffffff0b7424 */ /* 0x000fe200078e00ff */
[----:B------:R-:W3:Y:S01]  /*01d0*/  S2R R7, SR_CTAID.X ;  /* 0x0000000000077919 */ /* 0x000ee20000002500 */
[----:B------:R-:W-:Y:S01]  /*01e0*/  @P1 IMAD.X R3, R6, 0x1, R3, P0 ;  /* 0x0000000106031824 */ /* 0x000fe200000e0603 */
[----:B------:R-:W4:Y:S04]  /*01f0*/  @!P3 LDC R205, c[0x0][0x434] ;  /* 0x00010d00ffcdbb82 */ /* 0x000f280000000800 */
[----:B------:R1:W5:Y:S04]  /*0200*/  @P1 LDG.E R61, desc[UR6][R2.64] ;  /* 0x00000006023d1981 */ /* 0x000368000c1e1900 */
[----:B------:R1:W5:Y:S01]  /*0210*/  @P2 LDG.E R0, desc[UR6][R130.64] ;  /* 0x0000000682002981 */ /* 0x000362000c1e1900 */
[----:B------:R-:W2:Y:S01]  /*0220*/  @!P1 LDC R8, c[0x0][0x43c] ;  /* 0x00010f00ff089b82 */ /* 0x000ea20000000800 */
[----:B-1----:R-:W-:-:S04]  /*0230*/  ISETP.EQ.U32.AND P5, PT, R4, RZ, PT ;  /* 0x000000ff0400720c */ /* 0x002fc80003fa2070 */
[----:B------:R-:W-:Y:S02]  /*0240*/  ISETP.EQ.OR.EX P5, PT, R5, RZ, !P4, P5 ;  /* 0x000000ff0500720c */ /* 0x000fe400067a2750 */
[----:B------:R-:W-:-:S05]  /*0250*/  IADD3 R14, P0, PT, R13, R4, RZ ;  /* 0x000000040d0e7210 */ /* 0x000fca0007f1e0ff */
[----:B------:R-:W-:-:S06]  /*0260*/  IMAD.X R15, R6, 0x1, R5, P0 ;  /* 0x00000001060f7824 */ /* 0x000fcc00000e0605 */
[----:B------:R1:W5:Y:S01]  /*0270*/  @!P5 LDG.E R11, desc[UR6][R14.64] ;  /* 0x000000060e0bd981 */ /* 0x000362000c1e1900 */
[----:B------:R-:W-:Y:S01]  /*0280*/  ISETP.NE.U32.AND P0, PT, R4, RZ, PT ;  /* 0x000000ff0400720c */ /* 0x000fe20003f05070 */
[----:B------:R-:W1:Y:S03]  /*0290*/  @!P1 LDC.64 R2, c[0x0][0x488] ;  /* 0x00012200ff029b82 */ /* 0x000e660000000a00 */
        /* <DEDUP_REMOVED lines=9> */
.L_x_2440:
        /* <DEDUP_REMOVED lines=36> */
[----:B------:R-:W3:Y:S02]  /*0570*/  LDCU.64 UR4, c[0x0][0x410] ;  /* 0x00008200ff0477ac */ /* 0x000ee40008000a00 */
[----:B------:R-:W-:Y:S01]  /*0580*/  VIADD R8, R62, 0x10 ;  /* 0x000000103e087836 */ /* 0x000fe20000000000 */
[----:B------:R-:W4:Y:S03]  /*0590*/  LDCU UR8, c[0x0][0x434] ;  /* 0x00008680ff0877ac */ /* 0x000f260008000800 */
[----:B------:R-:W5:Y:S01]  /*05a0*/  @!P0 LDC.64 R4, c[0x0][0x400] ;  /* 0x00010000ff048b82 */ /* 0x000f620000000a00 */
[----:B------:R-:W-:Y:S01]  /*05b0*/  ISETP.GE.AND P3, PT, R8, R205, PT ;  /* 0x000000cd0800720c */ /* 0x000fe20003f66270 */
[----:B-1----:R-:W-:-:S04]  /*05c0*/  @P0 IMAD.WIDE.U32 R6, R204, R2, RZ ;  /* 0x00000002cc060225 */ /* 0x002fc800078e00ff */
[C---:B-----5:R-:W-:Y:S01]  /*05d0*/  @!P0 IMAD.WIDE.U32 R10, R71.reuse, R4, RZ ;  /* 0x00000004470a8225 */ /* 0x060fe200078e00ff */
[----:B------:R-:W-:Y:S02]  /*05e0*/  LOP3.LUT R4, R0, 0x38, RZ, 0xc0, !PT ;  /* 0x0000003800047812 */ /* 0x000fe400078ec0ff */
[----:B------:R-:W-:Y:S01]  /*05f0*/  @P0 MOV R10, R6 ;  /* 0x00000006000a0202 */ /* 0x000fe20000000f00 */
[----:B------:R-:W-:Y:S01]  /*0600*/  @!P0 IMAD R0, R71, R5, R11 ;  /* 0x0000000547008224 */ /* 0x000fe200078e020b */
[----:B------:R-:W-:Y:S01]  /*0610*/  IADD3 R6, PT, PT, R62, 0x20, RZ ;  /* 0x000000203e067810 */ /* 0x000fe20007ffe0ff */
[----:B------:R-:W-:Y:S02]  /*0620*/  IMAD.MOV.U32 R5, RZ, RZ, RZ ;  /* 0x000000ffff057224 */ /* 0x000fe400078e00ff */
[----:B------:R-:W-:Y:S01]  /*0630*/  @P0 IMAD R0, R204, R3, R7 ;  /* 0x00000003cc000224 */ /* 0x000fe200078e0207 */
[----:B------:R-:W-:Y:S01]  /*0640*/  ISETP.GE.AND P2, PT, R6, R205, PT ;  /* 0x000000cd0600720c */ /* 0x000fe20003f46270 */
[----:B------:R-:W-:-:S04]  /*0650*/  IMAD.WIDE.U32 R12, R64, R2, R4 ;  /* 0x00000002400c7225 */ /* 0x000fc800078e0004 */
[----:B------:R-:W-:Y:S01]  /*0660*/  IMAD R7, R64, R3, R13 ;  /* 0x0000000340077224 */ /* 0x000fe200078e020d */
[----:B------:R-:W-:Y:S02]  /*0670*/  IADD3 R10, P0, PT, R10, R12, RZ ;  /* 0x0000000c0a0a7210 */ /* 0x000fe40007f1e0ff */
[----:B------:R-:W-:-:S03]  /*0680*/  LOP3.LUT R13, R4, 0x40, RZ, 0xfc, !PT ;  /* 0x00000040040d7812 */ /* 0x000fc600078efcff */
[----:B------:R-:W-:Y:S01]  /*0690*/  IMAD.X R11, R0, 0x1, R7, P0 ;  /* 0x00000001000b7824 */ /* 0x000fe200000e0607 */
[C---:B------:R-:W-:Y:S01]  /*06a0*/  ISETP.GE.AND P0, PT, R62.reuse, R205, PT ;  /* 0x000000cd3e00720c */ /* 0x040fe20003f06270 */
[----:B--2---:R-:W-:Y:S01]  /*06b0*/  IMAD R7, R9, UR9, R126 ;  /* 0x0000000909077c24 */ /* 0x004fe2000f8e027e */
[----:B------:R-:W-:Y:S01]  /*06c0*/  IADD3 R0, PT, PT, R62, 0x30, RZ ;  /* 0x000000303e007810 */ /* 0x000fe20007ffe0ff */
[----:B---3--:R-:W-:-:S03]  /*06d0*/  IMAD.WIDE.U32 R10, R126, UR4, R10 ;  /* 0x000000047e0a7c25 */ /* 0x008fc6000f8e000a */
[----:B------:R-:W-:Y:S01]  /*06e0*/  ISETP.GE.AND P1, PT, R0, R205, PT ;  /* 0x000000cd0000720c */ /* 0x000fe20003f26270 */
[----:B----4-:R-:W-:Y:S02]  /*06f0*/  IMAD R7, R7, UR8, R64 ;  /* 0x0000000807077c24 */ /* 0x010fe4000f8e0240 */
        /* <DEDUP_REMOVED lines=13> */
.L_x_2443:
[----:B------:R-:W-:Y:S05]  /*07d0*/  BSYNC.RECONVERGENT B0 ;  /* 0x0000000000007941 */ /* 0x000fea0003800200 */
.L_x_2442:
        /* <DEDUP_REMOVED lines=18> */
.L_x_2445:
[----:B------:R-:W-:Y:S05]  /*0900*/  BSYNC.RECONVERGENT B0 ;  /* 0x0000000000007941 */ /* 0x000fea0003800200 */
.L_x_2444:
        /* <DEDUP_REMOVED lines=18> */
.L_x_2447:
[----:B------:R-:W-:Y:S05]  /*0a30*/  BSYNC.RECONVERGENT B0 ;  /* 0x0000000000007941 */ /* 0x000fea0003800200 */
.L_x_2446:
        /* <DEDUP_REMOVED lines=17> */
.L_x_2449:
[----:B------:R-:W-:Y:S05]  /*0b50*/  BSYNC.RECONVERGENT B0 ;  /* 0x0000000000007941 */ /* 0x000fea0003800200 */
.L_x_2448:
        /* <DEDUP_REMOVED lines=20> */
.L_x_2441:
        /* <DEDUP_REMOVED lines=10> */
.L_x_2450:
[----:B------:R-:W-:Y:S05]  /*0d40*/  BRA.U !UP0, `(.L_x_2451) ;  /* 0x00000005088c7547 */ /* 0x000fea000b800000 */
[----:B-----5:R-:W1:Y:S01]  /*0d50*/  LDC R9, c[0x0][0x4f0] ;  /* 0x00013c00ff097b82 */ /* 0x020e620000000800 */
[----:B------:R-:W-:Y:S01]  /*0d60*/  LEA R8, R54, 0xffffff80, 0x7 ;  /* 0xffffff8036087811 */ /* 0x000fe200078e38ff */
[----:B------:R-:W2:Y:S01]  /*0d70*/  LDCU.64 UR4, c[0x0][0x4e8] ;  /* 0x00009d00ff0477ac */ /* 0x000ea20008000a00 */
        /* <DEDUP_REMOVED lines=9> */
[----:B------:R-:W-:Y:S01]  /*0e10*/  IMAD R0, R3, R2, RZ ;  /* 0x0000000203007224 */ /* 0x000fe200078e02ff */
[----:B------:R-:W-:-:S03]  /*0e20*/  IABS R3, R8 ;  /* 0x0000000800037213 */ /* 0x000fc60000000000 */
        /* <DEDUP_REMOVED lines=11> */
[----:B--2---:R-:W-:-:S04]  /*0ee0*/  IMAD.WIDE.U32 R2, R71, UR4, RZ ;  /* 0x0000000447027c25 */ /* 0x004fc8000f8e00ff */
[----:B------:R-:W-:Y:S01]  /*0ef0*/  IMAD R211, R71, UR5, R3 ;  /* 0x0000000547d37c24 */ /* 0x000fe2000f8e0203 */
[----:B------:R-:W1:Y:S01]  /*0f00*/  LDCU.64 UR4, c[0x0][0x3a8] ;  /* 0x00007500ff0477ac */ /* 0x000e620008000a00 */
[----:B------:R-:W2:Y:S06]  /*0f10*/  LDC R3, c[0x0][0x3e8] ;  /* 0x0000fa00ff037b82 */ /* 0x000eac0000000800 */
[----:B------:R-:W-:Y:S02]  /*0f20*/  @P0 IADD3 R5, PT, PT, R5, 0x1, RZ ;  /* 0x0000000105050810 */ /* 0x000fe40007ffe0ff */
[----:B------:R-:W-:-:S03]  /*0f30*/  LEA R210, P0, R2, UR12, 0x2 ;  /* 0x0000000c02d27c11 */ /* 0x000fc6000f8010ff */
[----:B------:R-:W-:Y:S01]  /*0f40*/  @!P1 IMAD.MOV R5, RZ, RZ, -R5 ;  /* 0x000000ffff059224 */ /* 0x000fe200078e0a05 */
[----:B------:R-:W-:Y:S02]  /*0f50*/  LEA.HI.X R211, R2, UR13, R211, 0x2, P0 ;  /* 0x0000000d02d37c11 */ /* 0x000fe400080f14d3 */
[----:B------:R-:W-:-:S05]  /*0f60*/  @!P3 LOP3.LUT R5, RZ, R9, RZ, 0x33, !PT ;  /* 0x00000009ff05b212 */ /* 0x000fca00078e33ff */
[----:B------:R-:W-:-:S05]  /*0f70*/  IMAD.WIDE R14, R5, 0x4, R210 ;  /* 0x00000004050e7825 */ /* 0x000fca00078e02d2 */
[----:B------:R-:W3:Y:S01]  /*0f80*/  LDG.E R10, desc[UR6][R14.64] ;  /* 0x000000060e0a7981 */ /* 0x000ee2000c1e1900 */
[----:B--2---:R-:W-:Y:S02]  /*0f90*/  IABS R0, R3 ;  /* 0x0000000300007213 */ /* 0x004fe40000000000 */
[----:B------:R-:W-:Y:S02]  /*0fa0*/  IADD3 R5, PT, PT, -R5, RZ, RZ ;  /* 0x000000ff05057210 */ /* 0x000fe40007ffe1ff */
[----:B------:R-:W2:Y:S03]  /*0fb0*/  I2F.RP R11, R0 ;  /* 0x00000000000b7306 */ /* 0x000ea60000209400 */
[----:B------:R-:W-:Y:S02]  /*0fc0*/  IMAD R8, R9, R5, R8 ;  /* 0x0000000509087224 */ /* 0x000fe400078e0208 */
[----:B----4-:R-:W-:-:S03]  /*0fd0*/  IMAD.U32 R5, RZ, RZ, UR15 ;  /* 0x0000000fff057e24 */ /* 0x010fc6000f8e00ff */
[----:B------:R-:W-:Y:S01]  /*0fe0*/  SHF.R.S32.HI R9, RZ, 0x1f, R8 ;  /* 0x0000001fff097819 */ /* 0x000fe20000011408 */
        /* <DEDUP_REMOVED lines=8> */
[----:B------:R-:W-:-:S05]  /*1070*/  MOV R4, UR14 ;  /* 0x0000000e00047c02 */ /* 0x000fca0008000f00 */
[----:B------:R-:W-:-:S05]  /*1080*/  IMAD.HI.U32 R6, R13, R2, RZ ;  /* 0x000000020d067227 */ /* 0x000fca00078e00ff */
[----:B------:R-:W-:-:S05]  /*1090*/  IADD3 R11, PT, PT, -R6, RZ, RZ ;  /* 0x000000ff060b7210 */ /* 0x000fca0007ffe1ff */
[----:B------:R-:W-:-:S05]  /*10a0*/  IMAD R13, R0, R11, R2 ;  /* 0x0000000b000d7224 */ /* 0x000fca00078e0202 */
[----:B------:R-:W-:-:S13]  /*10b0*/  ISETP.GT.U32.AND P0, PT, R0, R13, PT ;  /* 0x0000000d0000720c */ /* 0x000fda0003f04070 */
[----:B------:R-:W-:Y:S01]  /*10c0*/  @!P0 IMAD.IADD R13, R13, 0x1, -R0 ;  /* 0x000000010d0d8824 */ /* 0x000fe200078e0a00 */
[----:B------:R-:W-:-:S04]  /*10d0*/  @!P0 IADD3 R6, PT, PT, R6, 0x1, RZ ;  /* 0x0000000106068810 */ /* 0x000fc80007ffe0ff */
[----:B------:R-:W-:Y:S02]  /*10e0*/  ISETP.GE.U32.AND P1, PT, R13, R0, PT ;  /* 0x000000000d00720c */ /* 0x000fe40003f26070 */
[----:B------:R-:W-:-:S04]  /*10f0*/  LOP3.LUT R0, R126, R3, RZ, 0x3c, !PT ;  /* 0x000000037e007212 */ /* 0x000fc800078e3cff */
[----:B------:R-:W-:Y:S02]  /*1100*/  ISETP.GE.AND P0, PT, R0, RZ, PT ;  /* 0x000000ff0000720c */ /* 0x000fe40003f06270 */
[----:B------:R-:W-:-:S05]  /*1110*/  LOP3.LUT R0, RZ, R3, RZ, 0x33, !PT ;  /* 0x00000003ff007212 */ /* 0x000fca00078e33ff */
[----:B------:R-:W-:Y:S02]  /*1120*/  @P1 IADD3 R6, PT, PT, R6, 0x1, RZ ;  /* 0x0000000106061810 */ /* 0x000fe40007ffe0ff */
[----:B------:R-:W-:Y:S02]  /*1130*/  ISETP.NE.AND P1, PT, R3, RZ, PT ;  /* 0x000000ff0300720c */ /* 0x000fe40003f25270 */
        /* <DEDUP_REMOVED lines=36> */
.L_x_2451:
        /* <DEDUP_REMOVED lines=15> */
.L_x_2453:
[----:B------:R-:W2:Y:S01]  /*1470*/  LDC.64 R4, c[0x0][0x3b8] ;  /* 0x0000ee00ff047b82 */ /* 0x000ea20000000a00 */
[----:B-1----:R-:W-:-:S05]  /*1480*/  IADD3 R2, PT, PT, R0, R11, RZ ;  /* 0x0000000b00027210 */ /* 0x002fca0007ffe0ff */
[C---:B--2---:R-:W-:Y:S02]  /*1490*/  IMAD R13, R2.reuse, R5, RZ ;  /* 0x00000005020d7224 */ /* 0x044fe400078e02ff */
[----:B------:R-:W-:-:S05]  /*14a0*/  IMAD.WIDE.U32 R14, R2, R4, RZ ;  /* 0x00000004020e7225 */ /* 0x000fca00078e00ff */
[----:B------:R-:W-:Y:S02]  /*14b0*/  IADD3 R13, PT, PT, R15, R13, RZ ;  /* 0x0000000d0f0d7210 */ /* 0x000fe40007ffe0ff */
.L_x_2454:
        /* <DEDUP_REMOVED lines=14> */
.L_x_2455:
[----:B------:R-:W1:Y:S01]  /*15a0*/  LDC.64 R2, c[0x0][0x3c0] ;  /* 0x0000f000ff027b82 */ /* 0x000e620000000a00 */
[----:B------:R-:W-:-:S05]  /*15b0*/  IADD3 R0, PT, PT, R0, R11, RZ ;  /* 0x0000000b00007210 */ /* 0x000fca0007ffe0ff */
[C---:B-1----:R-:W-:Y:S02]  /*15c0*/  IMAD R15, R0.reuse, R3, RZ ;  /* 0x00000003000f7224 */ /* 0x042fe400078e02ff */
[----:B------:R-:W-:-:S05]  /*15d0*/  IMAD.WIDE.U32 R16, R0, R2, RZ ;  /* 0x0000000200107225 */ /* 0x000fca00078e00ff */
[----:B------:R-:W-:-:S07]  /*15e0*/  IADD3 R15, PT, PT, R17, R15, RZ ;  /* 0x0000000f110f7210 */ /* 0x000fce0007ffe0ff */
.L_x_2456:
[----:B------:R-:W1:Y:S01]  /*15f0*/  LDC R19, c[0x0][0x3e8] ;  /* 0x0000fa00ff137b82 */ /* 0x000e620000000800 */
[----:B------:R-:W-:Y:S01]  /*1600*/  LEA R12, R54, 0xffffff80, 0x7 ;  /* 0xffffff80360c7811 */ /* 0x000fe200078e38ff */
[----:B------:R-:W-:Y:S01]  /*1610*/  IMAD.MOV.U32 R21, RZ, RZ, R15 ;  /* 0x000000ffff157224 */ /* 0x000fe200078e000f */
[----:B------:R-:W-:Y:S02]  /*1620*/  MOV R20, R16 ;  /* 0x0000001000147202 */ /* 0x000fe40000000f00 */
[----:B------:R-:W-:Y:S02]  /*1630*/  CS2R R210, SRZ ;  /* 0x0000000000d27805 */ /* 0x000fe4000001ff00 */
[----:B------:R-:W-:Y:S01]  /*1640*/  MOV R18, R14 ;  /* 0x0000000e00127202 */ /* 0x000fe20000000f00 */
[----:B------:R-:W-:-:S03]  /*1650*/  IMAD.WIDE.U32 R20, R12, R2, R20 ;  /* 0x000000020c147225 */ /* 0x000fc600078e0014 */
[----:B------:R-:W-:Y:S02]  /*1660*/  MOV R16, R20 ;  /* 0x0000001400107202 */ /* 0x000fe40000000f00 */
[----:B-1----:R-:W-:-:S04]  /*1670*/  IABS R0, R19 ;  /* 0x0000001300007213 */ /* 0x002fc80000000000 */
[----:B-----5:R-:W1:Y:S08]  /*1680*/  I2F.RP R9, R0 ;  /* 0x0000000000097306 */ /* 0x020e700000209400 */
        /* <DEDUP_REMOVED lines=18> */
[----:B------:R-:W2:Y:S03]  /*17b0*/  LDC.64 R8, c[0x0][0x3d0] ;  /* 0x0000f400ff087b82 */ /* 0x000ea60000000a00 */
[----:B------:R-:W-:Y:S02]  /*17c0*/  ISETP.GE.AND P0, PT, R0, RZ, PT ;  /* 0x000000ff0000720c */ /* 0x000fe40003f06270 */
[----:B------:R-:W-:-:S05]  /*17d0*/  LOP3.LUT R0, RZ, R19, RZ, 0x33, !PT ;  /* 0x00000013ff007212 */ /* 0x000fca00078e33ff */
[----:B------:R-:W-:Y:S01]  /*17e0*/  @P1 VIADD R6, R6, 0x1 ;  /* 0x0000000106061836 */ /* 0x000fe20000000000 */
[----:B------:R-:W-:Y:S01]  /*17f0*/  ISETP.NE.AND P1, PT, R19, RZ, PT ;  /* 0x000000ff1300720c */ /* 0x000fe20003f25270 */
[----:B------:R-:W-:-:S03]  /*1800*/  IMAD.MOV.U32 R19, RZ, RZ, R13 ;  /* 0x000000ffff137224 */ /* 0x000fc600078e000d */
[----:B------:R-:W-:Y:S01]  /*1810*/  MOV R17, R6 ;  /* 0x0000000600117202 */ /* 0x000fe20000000f00 */
[----:B------:R-:W-:-:S04]  /*1820*/  IMAD.WIDE.U32 R18, R12, R4, R18 ;  /* 0x000000040c127225 */ /* 0x000fc800078e0012 */
[----:B------:R-:W-:Y:S02]  /*1830*/  @!P0 IMAD.MOV R17, RZ, RZ, -R17 ;  /* 0x000000ffff118224 */ /* 0x000fe400078e0a11 */
[----:B------:R-:W-:-:S03]  /*1840*/  IMAD R19, R12, R5, R19 ;  /* 0x000000050c137224 */ /* 0x000fc600078e0213 */
[----:B------:R-:W-:Y:S01]  /*1850*/  SEL R14, R0, R17, !P1 ;  /* 0x00000011000e7207 */ /* 0x000fe20004800000 */
[----:B------:R-:W-:-:S03]  /*1860*/  IMAD R17, R12, R3, R21 ;  /* 0x000000030c117224 */ /* 0x000fc600078e0215 */
[----:B------:R-:W-:Y:S01]  /*1870*/  SHF.R.S32.HI R13, RZ, 0x1f, R14 ;  /* 0x0000001fff0d7819 */ /* 0x000fe2000001140e */
[----:B--2---:R-:W-:-:S04]  /*1880*/  IMAD.WIDE.U32 R18, R14, R8, R18 ;  /* 0x000000080e127225 */ /* 0x004fc800078e0012 */
[C---:B-1----:R-:W-:Y:S02]  /*1890*/  IMAD R12, R13.reuse, R10, RZ ;  /* 0x0000000a0d0c7224 */ /* 0x042fe400078e02ff */
[----:B------:R-:W-:Y:S02]  /*18a0*/  IMAD R13, R13, R8, RZ ;  /* 0x000000080d0d7224 */ /* 0x000fe400078e02ff */
[----:B------:R-:W-:-:S04]  /*18b0*/  IMAD.WIDE.U32 R16, R14, R10, R16 ;  /* 0x0000000a0e107225 */ /* 0x000fc800078e0010 */
[C---:B------:R-:W-:Y:S02]  /*18c0*/  IMAD R9, R14.reuse, R9, R13 ;  /* 0x000000090e097224 */ /* 0x040fe400078e020d */
[----:B------:R-:W-:Y:S01]  /*18d0*/  IMAD R11, R14, R11, R12 ;  /* 0x0000000b0e0b7224 */ /* 0x000fe200078e020c */
[----:B------:R-:W-:Y:S02]  /*18e0*/  MOV R14, R18 ;  /* 0x00000012000e7202 */ /* 0x000fe40000000f00 */
[----:B------:R-:W-:Y:S01]  /*18f0*/  IADD3 R12, PT, PT, R19, R9, RZ ;  /* 0x00000009130c7210 */ /* 0x000fe20007ffe0ff */
[----:B------:R-:W-:-:S07]  /*1900*/  IMAD.IADD R11, R17, 0x1, R11 ;  /* 0x00000001110b7824 */ /* 0x000fce00078e020b */
.L_x_2452:
[----:B------:R-:W-:Y:S01]  /*1910*/  IMAD.MOV.U32 R13, RZ, RZ, RZ ;  /* 0x000000ffff0d7224 */ /* 0x000fe200078e00ff */
[----:B------:R-:W1:Y:S01]  /*1920*/  LDC.64 R124, c[0x0][0x3b0] ;  /* 0x0000ec00ff7c7b82 */ /* 0x000e620000000a00 */
[----:B------:R-:W-:Y:S01]  /*1930*/  SHF.R.U32.HI R128, RZ, 0x3, R62 ;  /* 0x00000003ff807819 */ /* 0x000fe2000001163e */
[----:B------:R-:W-:Y:S01]  /*1940*/  IMAD.MOV.U32 R129, RZ, RZ, RZ ;  /* 0x000000ffff817224 */ /* 0x000fe200078e00ff */
[----:B------:R-:W2:Y:S02]  /*1950*/  LDCU.64 UR4, c[0x0][0x3c8] ;  /* 0x00007900ff0477ac */ /* 0x000ea40008000a00 */
[----:B------:R3:W5:Y:S01]  /*1960*/  @P2 LDG.E R13, desc[UR6][R130.64] ;  /* 0x00000006820d2981 */ /* 0x000762000c1e1900 */
[----:B------:R-:W-:Y:S01]  /*1970*/  ISETP.NE.AND P2, PT, R204, -0x1, PT ;  /* 0xffffffffcc00780c */ /* 0x000fe20003f45270 */
[----:B------:R-:W-:Y:S01]  /*1980*/  IMAD.SHL.U32 R68, R62, 0x8, RZ ;  /* 0x000000083e447824 */ /* 0x000fe200078e00ff */
[----:B------:R-:W4:Y:S01]  /*1990*/  LDCU.64 UR8, c[0x0][0x388] ;  /* 0x00007100ff0877ac */ /* 0x000f220008000a00 */
[----:B------:R-:W-:Y:S01]  /*19a0*/  IMAD.WIDE.U32 R18, R7, 0x40, R128 ;  /* 0x0000004007127825 */ /* 0x000fe200078e0080 */
[----:B------:R-:W-:-:S02]  /*19b0*/  SHF.L.U64.HI R60, R2, 0x4, R3 ;  /* 0x00000004023c7819 */ /* 0x000fc40000010203 */
[----:B------:R-:W-:Y:S01]  /*19c0*/  LOP3.LUT R10, R68, 0x38, RZ, 0xc0, !PT ;  /* 0x00000038440a7812 */ /* 0x000fe200078ec0ff */
[----:B------:R-:W-:Y:S01]  /*19d0*/  IMAD.SHL.U32 R63, R2, 0x10, RZ ;  /* 0x00000010023f7824 */ /* 0x000fe200078e00ff */
[C---:B------:R-:W-:Y:S01]  /*19e0*/  SHF.L.U32 R75, R62.reuse, 0x2, RZ ;  /* 0x000000023e4b7819 */ /* 0x040fe200000006ff */
[----:B------:R-:W-:Y:S01]  /*19f0*/  IMAD.SHL.U32 R65, R62, 0x40, RZ ;  /* 0x000000403e417824 */ /* 0x000fe200078e00ff */
[----:B------:R-:W-:Y:S01]  /*1a00*/  IADD3 R16, P3, PT, R10, R16, RZ ;  /* 0x000000100a107210 */ /* 0x000fe20007f7e0ff */
[----:B------:R-:W-:Y:S01]  /*1a10*/  IMAD.SHL.U32 R55, R54, 0x80, RZ ;  /* 0x0000008036377824 */ /* 0x000fe200078e00ff */
[----:B------:R-:W-:Y:S01]  /*1a20*/  LOP3.LUT R75, R75, 0x1c, RZ, 0xc0, !PT ;  /* 0x0000001c4b4b7812 */ /* 0x000fe200078ec0ff */
[----:B------:R-:W2:Y:S01]  /*1a30*/  @!P2 LDC.64 R8, c[0x0][0x398] ;  /* 0x0000e600ff08ab82 */ /* 0x000ea20000000a00 */
[----:B------:R-:W-:Y:S01]  /*1a40*/  IADD3.X R17, PT, PT, RZ, R11, RZ, P3, !PT ;  /* 0x0000000bff117210 */ /* 0x000fe20001ffe4ff */
[----:B------:R-:W-:Y:S01]  /*1a50*/  IMAD.SHL.U32 R69, R4, 0x10, RZ ;  /* 0x0000001004457824 */ /* 0x000fe200078e00ff */
[----:B------:R-:W-:Y:S01]  /*1a60*/  LOP3.LUT R65, R65, 0x1c0, RZ, 0xc0, !PT ;  /* 0x000001c041417812 */ /* 0x000fe200078ec0ff */
[----:B-1----:R-:W-:Y:S01]  /*1a70*/  @P2 IMAD.WIDE.U32 R22, R204, R124, RZ ;  /* 0x0000007ccc162225 */ /* 0x002fe200078e00ff */
[----:B------:R-:W-:-:S02]  /*1a80*/  SHF.L.U64.HI R66, R4, 0x4, R5 ;  /* 0x0000000404427819 */ /* 0x000fc40000010205 */
[----:B------:R-:W-:Y:S01]  /*1a90*/  IADD3 R70, PT, PT, R55, -0x80, RZ ;  /* 0xffffff8037467810 */ /* 0x000fe20007ffe0ff */
[C---:B------:R-:W-:Y:S01]  /*1aa0*/  IMAD.WIDE.U32 R16, R128.reuse, R2, R16 ;  /* 0x0000000280107225 */ /* 0x040fe200078e0010 */
[----:B------:R-:W-:Y:S02]  /*1ab0*/  SHF.R.S32.HI R2, RZ, 0x1f, R67 ;  /* 0x0000001fff027819 */ /* 0x000fe40000011443 */
[----:B------:R-:W-:Y:S01]  /*1ac0*/  LOP3.LUT R65, R65, 0x38, R68, 0xf8, !PT ;  /* 0x0000003841417812 */ /* 0x000fe200078ef844 */
[----:B------:R-:W-:Y:S01]  /*1ad0*/  IMAD R81, R128, R3, R17 ;  /* 0x0000000380517224 */ /* 0x000fe200078e0211 */
[----:B------:R-:W-:Y:S01]  /*1ae0*/  SHF.L.U32 R82, R16, 0x1, RZ ;  /* 0x0000000110527819 */ /* 0x000fe200000006ff */
[----:B------:R-:W-:-:S03]  /*1af0*/  IMAD R15, R19, R124, RZ ;  /* 0x0000007c130f7224 */ /* 0x000fc600078e02ff */
[----:B------:R-:W-:Y:S01]  /*1b00*/  SHF.L.U64.HI R81, R16, 0x1, R81 ;  /* 0x0000000110517819 */ /* 0x000fe20000010251 */
[----:B------:R-:W-:Y:S02]  /*1b10*/  IMAD R15, R18, R125, R15 ;  /* 0x0000007d120f7224 */ /* 0x000fe400078e020f */
[----:B--2---:R-:W-:-:S04]  /*1b20*/  @!P2 IMAD.WIDE.U32 R20, R71, R8, RZ ;  /* 0x000000084714a225 */ /* 0x004fc800078e00ff */
[----:B------:R-:W-:Y:S01]  /*1b30*/  @!P2 IMAD R9, R71, R9, R21 ;  /* 0x000000094709a224 */ /* 0x000fe200078e0215 */
[----:B------:R-:W-:Y:S01]  /*1b40*/  @!P2 MOV R7, R20 ;  /* 0x000000140007a202 */ /* 0x000fe20000000f00 */
[----:B------:R-:W-:Y:S01]  /*1b50*/  @P2 IMAD.MOV.U32 R7, RZ, RZ, R22 ;  /* 0x000000ffff072224 */ /* 0x000fe200078e0016 */
[----:B------:R-:W-:Y:S01]  /*1b60*/  IADD3 R20, P4, PT, R10, R14, RZ ;  /* 0x0000000e0a147210 */ /* 0x000fe20007f9e0ff */
[----:B------:R-:W-:Y:S01]  /*1b70*/  @P2 IMAD R9, R204, R125, R23 ;  /* 0x0000007dcc092224 */ /* 0x000fe200078e0217 */
[----:B------:R-:W1:Y:S02]  /*1b80*/  LDC R14, c[0x0][0x450] ;  /* 0x00011400ff0e7b82 */ /* 0x000e640000000800 */
[----:B------:R-:W-:Y:S01]  /*1b90*/  IADD3 R8, P2, PT, R10, R7, RZ ;  /* 0x000000070a087210 */ /* 0x000fe20007f5e0ff */
[----:B------:R-:W-:Y:S01]  /*1ba0*/  IMAD.X R21, RZ, RZ, R12, P4 ;  /* 0x000000ffff157224 */ /* 0x000fe200020e060c */
[----:B------:R-:W-:-:S03]  /*1bb0*/  LEA.HI R7, R2, R67, RZ, 0x7 ;  /* 0x0000004302077211 */ /* 0x000fc600078f38ff */
[----:B------:R-:W-:Y:S01]  /*1bc0*/  IMAD.X R9, RZ, RZ, R9, P2 ;  /* 0x000000ffff097224 */ /* 0x000fe200010e0609 */
[----:B------:R-:W-:Y:S01]  /*1bd0*/  SHF.R.S32.HI R7, RZ, 0x7, R7 ;  /* 0x00000007ff077819 */ /* 0x000fe20000011407 */
[----:B------:R-:W-:-:S04]  /*1be0*/  IMAD.WIDE.U32 R20, R128, R4, R20 ;  /* 0x0000000480147225 */ /* 0x000fc800078e0014 */
[----:B------:R-:W-:-:S04]  /*1bf0*/  IMAD.WIDE.U32 R8, R126, UR4, R8 ;  /* 0x000000047e087c25 */ /* 0x000fc8000f8e0008 */
[----:B------:R-:W-:Y:S01]  /*1c00*/  IMAD R9, R126, UR5, R9 ;  /* 0x000000057e097c24 */ /* 0x000fe2000f8e0209 */
[----:B------:R-:W2:Y:S01]  /*1c10*/  LDCU.64 UR4, c[0x0][0x390] ;  /* 0x00007200ff0477ac */ /* 0x000ea20008000a00 */
[----:B------:R-:W-:Y:S02]  /*1c20*/  IMAD R85, R128, R5, R21 ;  /* 0x0000000580557224 */ /* 0x000fe400078e0215 */
[----:B------:R-:W-:Y:S02]  /*1c30*/  IMAD.SHL.U32 R84, R20, 0x2, RZ ;  /* 0x0000000214547824 */ /* 0x000fe400078e00ff */
[----:B------:R-:W-:Y:S01]  /*1c40*/  IMAD.WIDE.U32 R124, R18, R124, R8 ;  /* 0x0000007c127c7225 */ /* 0x000fe200078e0008 */
[----:B------:R-:W-:Y:S02]  /*1c50*/  SHF.L.U64.HI R85, R20, 0x1, R85 ;  /* 0x0000000114557819 */ /* 0x000fe40000010255 */
[----:B----4-:R-:W-:Y:S02]  /*1c60*/  IADD3 R84, P2, PT, R84, UR8, RZ ;  /* 0x0000000854547c10 */ /* 0x010fe4000ff5e0ff */
[----:B-1----:R-:W-:-:S02]  /*1c70*/  LEA.HI R14, R14, R14, RZ, 0x1 ;  /* 0x0000000e0e0e7211 */ /* 0x002fc400078f08ff */
[----:B------:R-:W-:Y:S01]  /*1c80*/  IADD3.X R85, PT, PT, R85, UR9, RZ, P2, !PT ;  /* 0x0000000955557c10 */ /* 0x000fe200097fe4ff */
[----:B------:R-:W-:Y:S01]  /*1c90*/  IMAD.MOV.U32 R206, RZ, RZ, R84 ;  /* 0x000000ffffce7224 */ /* 0x000fe200078e0054 */
[----:B------:R-:W-:Y:S02]  /*1ca0*/  SHF.R.S32.HI R14, RZ, 0x1, R14 ;  /* 0x00000001ff0e7819 */ /* 0x000fe4000001140e */
[----:B------:R-:W-:Y:S01]  /*1cb0*/  LOP3.LUT R9, R10, 0x40, RZ, 0xfc, !PT ;  /* 0x000000400a097812 */ /* 0x000fe200078efcff */
[----:B------:R-:W-:Y:S01]  /*1cc0*/  IMAD.MOV.U32 R207, RZ, RZ, R85 ;  /* 0x000000ffffcf7224 */ /* 0x000fe200078e0055 */
[----:B--2---:R-:W-:Y:S01]  /*1cd0*/  IADD3 R82, P2, PT, R82, UR4, RZ ;  /* 0x0000000452527c10 */ /* 0x004fe2000ff5e0ff */
[----:B------:R-:W-:Y:S01]  /*1ce0*/  IMAD R76, R128, R14, R75 ;  /* 0x0000000e804c7224 */ /* 0x000fe200078e024b */
[----:B------:R-:W-:Y:S02]  /*1cf0*/  IADD3 R72, PT, PT, R125, R15, RZ ;  /* 0x0000000f7d487210 */ /* 0x000fe40007ffe0ff */
[----:B------:R-:W-:Y:S01]  /*1d00*/  IADD3.X R81, PT, PT, R81, UR5, RZ, P2, !PT ;  /* 0x0000000551517c10 */ /* 0x000fe200097fe4ff */
[----:B------:R-:W-:Y:S01]  /*1d10*/  IMAD.IADD R75, R75, 0x1, R76 ;  /* 0x000000014b4b7824 */ /* 0x000fe200078e024c */
[----:B------:R-:W-:-:S02]  /*1d20*/  ISETP.GE.AND P2, PT, R7, R54, PT ;  /* 0x000000360700720c */ /* 0x000fc40003f46270 */
[----:B------:R-:W-:Y:S01]  /*1d30*/  SHF.R.S32.HI R74, RZ, 0x1f, R76 ;  /* 0x0000001fff4a7819 */ /* 0x000fe2000001144c */
[----:B------:R-:W-:Y:S01]  /*1d40*/  IMAD.MOV.U32 R209, RZ, RZ, R81 ;  /* 0x000000ffffd17224 */ /* 0x000fe200078e0051 */
[----:B------:R-:W-:Y:S02]  /*1d50*/  SHF.R.S32.HI R73, RZ, 0x1f, R75 ;  /* 0x0000001fff497819 */ /* 0x000fe4000001144b */
[----:B------:R-:W-:-:S07]  /*1d60*/  MOV R208, R82 ;  /* 0x0000005200d07202 */ /* 0x000fce0000000f00 */
[----:B---3--:R-:W-:Y:S05]  /*1d70*/  @P2 BRA `(.L_x_2457) ;  /* 0x000000b400ac2947 */ /* 0x008fea0003800000 */
[----:B------:R-:W1:Y:S01]  /*1d80*/  LDC.64 R4, c[0x0][0x4a0] ;  /* 0x00012800ff047b82 */ /* 0x000e620000000a00 */
[----:B------:R-:W2:Y:S01]  /*1d90*/  LDCU.128 UR12, c[0x0][0x4c0] ;  /* 0x00009800ff0c77ac */ /* 0x000ea20008000c00 */
[----:B------:R-:W-:Y:S01]  /*1da0*/  IMAD.MOV.U32 R11, RZ, RZ, RZ ;  /* 0x000000ffff0b7224 */ /* 0x000fe200078e00ff */
[C---:B------:R-:W-:Y:S01]  /*1db0*/  SHF.L.U32 R109, R14.reuse, 0x5, RZ ;  /* 0x000000050e6d7819 */ /* 0x040fe200000006ff */
[----:B------:R-:W-:Y:S01]  /*1dc0*/  @!P0 IMAD.MOV R6, RZ, RZ, -R6 ;  /* 0x000000ffff068224 */ /* 0x000fe200078e0a06 */
[----:B------:R-:W3:Y:S01]  /*1dd0*/  LDCU.128 UR16, c[0x0][0x4b0] ;  /* 0x00009600ff1077ac */ /* 0x000ee20008000c00 */
[----:B------:R-:W-:Y:S01]  /*1de0*/  IMAD.SHL.U32 R123, R14, 0x10, RZ ;  /* 0x000000100e7b7824 */ /* 0x000fe200078e00ff */
[----:B------:R-:W-:Y:S01]  /*1df0*/  VIMNMX R80, PT, PT, RZ, R7, !PT ;  /* 0x00000007ff507248 */ /* 0x000fe20007fe0100 */
[----:B------:R-:W4:Y:S01]  /*1e00*/  LDC.64 R2, c[0x0][0x4a8] ;  /* 0x00012a00ff027b82 */ /* 0x000f220000000a00 */
[----:B------:R-:W2:Y:S01]  /*1e10*/  LDCU.128 UR8, c[0x0][0x490] ;  /* 0x00009200ff0877ac */ /* 0x000ea20008000c00 */
[----:B------:R-:W-:Y:S01]  /*1e20*/  SEL R20, R0, R6, !P1 ;  /* 0x0000000600147207 */ /* 0x000fe20004800000 */
[----:B------:R-:W-:Y:S01]  /*1e30*/  IMAD R114, R14, 0x30, RZ ;  /* 0x000000300e727824 */ /* 0x000fe200078e02ff */
[----:B------:R-:W-:Y:S01]  /*1e40*/  IADD3 R78, PT, PT, R128, 0x20, RZ ;  /* 0x00000020804e7810 */ /* 0x000fe20007ffe0ff */
[----:B------:R-:W2:Y:S01]  /*1e50*/  LDCU.64 UR4, c[0x0][0x488] ;  /* 0x00009100ff0477ac */ /* 0x000ea20008000a00 */
[----:B------:R-:W-:Y:S01]  /*1e60*/  IMAD R113, R14, 0x50, RZ ;  /* 0x000000500e717824 */ /* 0x000fe200078e02ff */
[----:B------:R-:W-:Y:S01]  /*1e70*/  IADD3 R121, PT, PT, R128, 0x40, RZ ;  /* 0x0000004080797810 */ /* 0x000fe20007ffe0ff */
[C---:B------:R-:W-:Y:S01]  /*1e80*/  IMAD R112, R14.reuse, 0x60, RZ ;  /* 0x000000600e707824 */ /* 0x040fe200078e02ff */
[----:B------:R-:W-:Y:S01]  /*1e90*/  UMOV UR20, URZ ;  /* 0x000000ff00147c82 */ /* 0x000fe20008000000 */
[----:B------:R-:W-:Y:S01]  /*1ea0*/  IMAD R111, R14, 0x70, RZ ;  /* 0x000000700e6f7824 */ /* 0x000fe200078e02ff */
[----:B------:R-:W-:Y:S01]  /*1eb0*/  IADD3 R117, PT, PT, R128, 0x60, RZ ;  /* 0x0000006080757810 */ /* 0x000fe20007ffe0ff */
[----:B------:R-:W-:Y:S01]  /*1ec0*/  IMAD.SHL.U32 R107, R14, 0x40, RZ ;  /* 0x000000400e6b7824 */ /* 0x000fe200078e00ff */
[----:B------:R-:W-:Y:S01]  /*1ed0*/  MOV R106, R70 ;  /* 0x00000046006a7202 */ /* 0x000fe20000000f00 */
[----:B------:R-:W-:Y:S01]  /*1ee0*/  VIADD R79, R128, 0x10 ;  /* 0x00000010804f7836 */ /* 0x000fe20000000000 */
[----:B------:R-:W-:Y:S01]  /*1ef0*/  SHF.R.S32.HI R104, RZ, 0x1f, R123 ;  /* 0x0000001fff687819 */ /* 0x000fe2000001147b */
[----:B-1----:R-:W-:Y:S01]  /*1f00*/  IMAD.WIDE.U32 R16, R71, R4, R10 ;  /* 0x0000000447107225 */ /* 0x002fe200078e000a */
[----:B------:R-:W-:-:S02]  /*1f10*/  IADD3 R4, P0, PT, -R67, R128, RZ ;  /* 0x0000008043047210 */ /* 0x000fc40007f1e1ff */
[----:B------:R-:W-:Y:S01]  /*1f20*/  SHF.R.S32.HI R103, RZ, 0x1f, R109 ;  /* 0x0000001fff677819 */ /* 0x000fe2000001146d */
[----:B------:R-:W-:Y:S01]  /*1f30*/  IMAD R17, R71, R5, R17 ;  /* 0x0000000547117224 */ /* 0x000fe200078e0211 */
[----:B------:R-:W-:Y:S01]  /*1f40*/  SHF.R.S32.HI R5, RZ, 0x1f, R20 ;  /* 0x0000001fff057819 */ /* 0x000fe20000011414 */
[----:B------:R-:W-:Y:S01]  /*1f50*/  VIADD R77, R128, 0x30 ;  /* 0x00000030804d7836 */ /* 0x000fe20000000000 */
[----:B------:R-:W-:Y:S01]  /*1f60*/  SHF.R.S32.HI R102, RZ, 0x1f, R114 ;  /* 0x0000001fff667819 */ /* 0x000fe20000011472 */
[----:B---3--:R-:W-:Y:S01]  /*1f70*/  IMAD.WIDE.U32 R22, R70, UR16, R16 ;  /* 0x0000001046167c25 */ /* 0x008fe2000f8e0010 */
[C---:B----4-:R-:W-:Y:S02]  /*1f80*/  SHF.L.U32 R94, R2.reuse, 0x7, RZ ;  /* 0x00000007025e7819 */ /* 0x050fe400000006ff */
[----:B------:R-:W-:Y:S01]  /*1f90*/  SHF.L.U64.HI R96, R2, 0x4, R3 ;  /* 0x0000000402607819 */ /* 0x000fe20000010203 */
[----:B--2---:R-:W-:Y:S01]  /*1fa0*/  IMAD R15, R5, UR12, RZ ;  /* 0x0000000c050f7c24 */ /* 0x004fe2000f8e02ff */
[----:B------:R-:W-:Y:S01]  /*1fb0*/  SHF.R.S32.HI R101, RZ, 0x1f, R107 ;  /* 0x0000001fff657819 */ /* 0x000fe2000001146b */
[----:B------:R-:W-:Y:S01]  /*1fc0*/  IMAD.WIDE.U32 R16, R71, UR10, R10 ;  /* 0x0000000a47107c25 */ /* 0x000fe2000f8e000a */
[----:B------:R-:W-:-:S02]  /*1fd0*/  SHF.R.S32.HI R100, RZ, 0x1f, R113 ;  /* 0x0000001fff647819 */ /* 0x000fc40000011471 */
[----:B------:R-:W-:Y:S01]  /*1fe0*/  SHF.R.S32.HI R99, RZ, 0x1f, R112 ;  /* 0x0000001fff637819 */ /* 0x000fe20000011470 */
[----:B------:R-:W-:Y:S01]  /*1ff0*/  IMAD R18, R20, UR13, R15 ;  /* 0x0000000d14127c24 */ /* 0x000fe2000f8e020f */
[----:B------:R-:W-:Y:S01]  /*2000*/  SHF.R.S32.HI R98, RZ, 0x1f, R111 ;  /* 0x0000001fff627819 */ /* 0x000fe2000001146f */
[C---:B-----5:R-:W-:Y:S01]  /*2010*/  IMAD.IADD R15, R70.reuse, 0x1, R13 ;  /* 0x00000001460f7824 */ /* 0x060fe200078e020d */
[----:B------:R-:W-:Y:S01]  /*2020*/  SHF.R.S32.HI R13, RZ, 0x1f, R67 ;  /* 0x0000001fff0d7819 */ /* 0x000fe20000011443 */
[----:B------:R-:W-:Y:S01]  /*2030*/  IMAD R17, R71, UR11, R17 ;  /* 0x0000000b47117c24 */ /* 0x000fe2000f8e0211 */
[----:B------:R-:W1:Y:S01]  /*2040*/  LDCU.64 UR10, c[0x0][0x4d0] ;  /* 0x00009a00ff0a77ac */ /* 0x000e620008000a00 */
[----:B------:R-:W-:Y:S01]  /*2050*/  IMAD R5, R5, UR18, RZ ;  /* 0x0000001205057c24 */ /* 0x000fe2000f8e02ff */
[----:B------:R-:W-:Y:S01]  /*2060*/  IADD3.X R13, PT, PT, RZ, ~R13, RZ, P0, !PT ;  /* 0x8000000dff0d7210 */ /* 0x000fe200007fe4ff */
[----:B------:R-:W-:Y:S02]  /*2070*/  IMAD R52, R15, R14, RZ ;  /* 0x0000000e0f347224 */ /* 0x000fe400078e02ff */
[----:B------:R-:W-:-:S03]  /*2080*/  IMAD.WIDE.U32 R16, R70, R2, R16 ;  /* 0x0000000246107225 */ /* 0x000fc600078e0010 */
[----:B------:R-:W-:Y:S01]  /*2090*/  IADD3 R88, P0, PT, R52, R75, RZ ;  /* 0x0000004b34587210 */ /* 0x000fe20007f1e0ff */
[----:B------:R-:W-:Y:S01]  /*20a0*/  IMAD R0, R20, UR19, R5 ;  /* 0x0000001314007c24 */ /* 0x000fe2000f8e0205 */
[----:B------:R-:W-:Y:S01]  /*20b0*/  SHF.R.S32.HI R5, RZ, 0x1f, R52 ;  /* 0x0000001fff057819 */ /* 0x000fe20000011434 */
[----:B------:R-:W-:Y:S01]  /*20c0*/  IMAD R23, R70, UR17, R23 ;  /* 0x0000001146177c24 */ /* 0x000fe2000f8e0217 */
[----:B------:R-:W-:Y:S01]  /*20d0*/  IADD3 R52, P1, PT, R52, R76, RZ ;  /* 0x0000004c34347210 */ /* 0x000fe20007f3e0ff */
[----:B------:R-:W-:Y:S01]  /*20e0*/  IMAD R17, R70, R3, R17 ;  /* 0x0000000346117224 */ /* 0x000fe200078e0211 */
[----:B------:R-:W2:Y:S01]  /*20f0*/  LDCU.U8 UR19, c[0x0][0x533] ;  /* 0x0000a660ff1377ac */ /* 0x000ea20008000000 */
[C---:B------:R-:W-:Y:S01]  /*2100*/  IMAD.WIDE.U32 R22, R20.reuse, UR12, R22 ;  /* 0x0000000c14167c25 */ /* 0x040fe2000f8e0016 */
[----:B------:R-:W3:Y:S03]  /*2110*/  LDCU.64 UR12, c[0x0][0x4e0] ;  /* 0x00009c00ff0c77ac */ /* 0x000ee60008000a00 */
[----:B------:R-:W-:Y:S01]  /*2120*/  IMAD.WIDE.U32 R20, R20, UR18, R16 ;  /* 0x0000001214147c25 */ /* 0x000fe2000f8e0010 */
[----:B------:R-:W-:Y:S01]  /*2130*/  IADD3 R19, PT, PT, R23, R18, RZ ;  /* 0x0000001217137210 */ /* 0x000fe20007ffe0ff */
[----:B------:R-:W-:-:S02]  /*2140*/  USHF.L.U32 UR18, UR16, 0x7, URZ ;  /* 0x0000000710127899 */ /* 0x000fc400080006ff */
[----:B------:R-:W-:Y:S01]  /*2150*/  IMAD.X R89, R5, 0x1, R73, P0 ;  /* 0x0000000105597824 */ /* 0x000fe200000e0649 */
[----:B------:R-:W-:Y:S01]  /*2160*/  IADD3 R21, PT, PT, R21, R0, RZ ;  /* 0x0000000015157210 */ /* 0x000fe20007ffe0ff */
[----:B------:R-:W-:Y:S02]  /*2170*/  IMAD.X R5, R5, 0x1, R74, P1 ;  /* 0x0000000105057824 */ /* 0x000fe400008e064a */
[C---:B------:R-:W-:Y:S01]  /*2180*/  IMAD R87, R13.reuse, UR16, RZ ;  /* 0x000000100d577c24 */ /* 0x040fe2000f8e02ff */
[----:B------:R-:W-:Y:S01]  /*2190*/  SHF.L.U64.HI R89, R88, 0x1, R89 ;  /* 0x0000000158597819 */ /* 0x000fe20000010259 */
[----:B------:R-:W-:Y:S01]  /*21a0*/  IMAD.MOV.U32 R18, RZ, RZ, R22 ;  /* 0x000000ffff127224 */ /* 0x000fe200078e0016 */
[C---:B------:R-:W-:Y:S01]  /*21b0*/  SHF.L.U64.HI R0, R52.reuse, 0x1, R5 ;  /* 0x0000000134007819 */ /* 0x040fe20000010205 */
[----:B------:R-:W-:Y:S01]  /*21c0*/  IMAD.SHL.U32 R52, R52, 0x2, RZ ;  /* 0x0000000234347824 */ /* 0x000fe200078e00ff */
[----:B--2---:R-:W-:Y:S01]  /*21d0*/  UISETP.NE.AND UP0, UPT, UR19, URZ, UPT ;  /* 0x000000ff1300728c */ /* 0x004fe2000bf05270 */
[----:B------:R-:W-:Y:S01]  /*21e0*/  IMAD R87, R4, UR17, R87 ;  /* 0x0000001104577c24 */ /* 0x000fe2000f8e0257 */
[----:B------:R-:W2:Y:S01]  /*21f0*/  LDCU UR17, c[0x0][0x450] ;  /* 0x00008a00ff1177ac */ /* 0x000ea20008000800 */
[----:B------:R-:W-:Y:S01]  /*2200*/  IMAD.SHL.U32 R88, R88, 0x2, RZ ;  /* 0x0000000258587824 */ /* 0x000fe200078e00ff */
[----:B------:R-:W-:Y:S01]  /*2210*/  IADD3 R16, P0, PT, R52, UR14, RZ ;  /* 0x0000000e34107c10 */ /* 0x000fe2000ff1e0ff */
[----:B------:R-:W-:-:S02]  /*2220*/  IMAD R13, R13, R2, RZ ;  /* 0x000000020d0d7224 */ /* 0x000fc400078e02ff */
[----:B------:R-:W-:Y:S01]  /*2230*/  IMAD.WIDE.U32 R18, R4, UR16, R18 ;  /* 0x0000001004127c25 */ /* 0x000fe2000f8e0012 */
[----:B------:R-:W-:Y:S01]  /*2240*/  IADD3.X R17, PT, PT, R0, UR15, RZ, P0, !PT ;  /* 0x0000000f00117c10 */ /* 0x000fe200087fe4ff */
[----:B------:R-:W4:Y:S01]  /*2250*/  LDCU UR16, c[0x0][0x440] ;  /* 0x00008800ff1077ac */ /* 0x000f220008000800 */
[----:B-1----:R-:W-:Y:S01]  /*2260*/  IADD3 R52, P0, PT, R52, UR10, RZ ;  /* 0x0000000a34347c10 */ /* 0x002fe2000ff1e0ff */
[----:B------:R-:W-:Y:S01]  /*2270*/  IMAD R13, R4, R3, R13 ;  /* 0x00000003040d7224 */ /* 0x000fe200078e020d */
[----:B------:R-:W-:Y:S01]  /*2280*/  IADD3 R90, P1, PT, R88, UR14, RZ ;  /* 0x0000000e585a7c10 */ /* 0x000fe2000ff3e0ff */
[----:B------:R-:W-:Y:S01]  /*2290*/  IMAD.WIDE.U32 R4, R4, R2, R20 ;  /* 0x0000000204047225 */ /* 0x000fe200078e0014 */
[----:B------:R-:W-:Y:S02]  /*22a0*/  IADD3.X R53, PT, PT, R0, UR11, RZ, P0, !PT ;  /* 0x0000000b00357c10 */ /* 0x000fe400087fe4ff */
[----:B------:R-:W-:Y:S01]  /*22b0*/  IADD3 R95, P0, PT, RZ, -UR20, RZ ;  /* 0x80000014ff5f7c10 */ /* 0x000fe2000ff1e0ff */
[----:B------:R-:W-:Y:S01]  /*22c0*/  IMAD.IADD R13, R5, 0x1, R13 ;  /* 0x00000001050d7824 */ /* 0x000fe200078e020d */
[----:B------:R-:W-:Y:S01]  /*22d0*/  IADD3.X R91, PT, PT, R89, UR15, RZ, P1, !PT ;  /* 0x0000000f595b7c10 */ /* 0x000fe20008ffe4ff */
[----:B------:R-:W-:Y:S01]  /*22e0*/  IMAD.SHL.U32 R97, R2, 0x10, RZ ;  /* 0x0000001002617824 */ /* 0x000fe200078e00ff */
[----:B------:R-:W-:Y:S01]  /*22f0*/  IADD3.X R92, PT, PT, RZ, ~UR18, RZ, P0, !PT ;  /* 0x80000012ff5c7c10 */ /* 0x000fe200087fe4ff */
[----:B------:R-:W-:Y:S01]  /*2300*/  IMAD.X R94, RZ, RZ, ~R94, P0 ;  /* 0x000000ffff5e7224 */ /* 0x000fe200000e0e5e */
[----:B------:R-:W-:Y:S01]  /*2310*/  LEA R86, P3, R18, UR8, 0x1 ;  /* 0x0000000812567c11 */ /* 0x000fe2000f8608ff */
[C---:B------:R-:W-:Y:S01]  /*2320*/  VIADD R119, R128.reuse, 0x50 ;  /* 0x0000005080777836 */ /* 0x040fe20000000000 */
[----:B------:R-:W-:Y:S01]  /*2330*/  IADD3 R87, PT, PT, R19, R87, RZ ;  /* 0x0000005713577210 */ /* 0x000fe20007ffe0ff */
[----:B------:R-:W-:Y:S01]  /*2340*/  VIADD R115, R128, 0x70 ;  /* 0x0000007080737836 */ /* 0x000fe20000000000 */
[----:B------:R-:W-:Y:S01]  /*2350*/  LEA R12, P2, R4, UR4, 0x1 ;  /* 0x00000004040c7c11 */ /* 0x000fe2000f8408ff */
[----:B------:R-:W-:Y:S01]  /*2360*/  IMAD R110, R54, -0x80, R67 ;  /* 0xffffff80366e7824 */ /* 0x000fe200078e0243 */
[----:B------:R-:W-:Y:S01]  /*2370*/  IADD3 R88, P1, PT, R88, UR10, RZ ;  /* 0x0000000a58587c10 */ /* 0x000fe2000ff3e0ff */
[----:B------:R-:W-:Y:S01]  /*2380*/  IMAD R108, R54, -0x80, R61 ;  /* 0xffffff80366c7824 */ /* 0x000fe200078e023d */
[C---:B------:R-:W-:Y:S01]  /*2390*/  SHF.R.S64 R93, R95.reuse, 0x1f, R92 ;  /* 0x0000001f5f5d7819 */ /* 0x040fe2000000105c */
[----:B------:R-:W-:Y:S01]  /*23a0*/  IMAD.MOV.U32 R105, RZ, RZ, R54 ;  /* 0x000000ffff697224 */ /* 0x000fe200078e0036 */
[----:B------:R-:W-:Y:S01]  /*23b0*/  SHF.R.S64 R95, R95, 0x1f, R94 ;  /* 0x0000001f5f5f7819 */ /* 0x000fe2000000105e */
[----:B------:R-:W1:Y:S01]  /*23c0*/  LDCU.64 UR14, c[0x0][0x3c0] ;  /* 0x00007800ff0e77ac */ /* 0x000e620008000a00 */
[----:B--2---:R-:W-:-:S02]  /*23d0*/  MOV R15, UR17 ;  /* 0x00000011000f7c02 */ /* 0x004fc40008000f00 */
[----:B------:R-:W-:Y:S02]  /*23e0*/  SHF.R.S32.HI R92, RZ, 0x1f, R92 ;  /* 0x0000001fff5c7819 */ /* 0x000fe4000001145c */
[----:B------:R-:W-:Y:S02]  /*23f0*/  SHF.R.S32.HI R94, RZ, 0x1f, R94 ;  /* 0x0000001fff5e7819 */ /* 0x000fe4000001145e */
[----:B------:R-:W-:Y:S02]  /*2400*/  LEA.HI.X R87, R18, UR9, R87, 0x1, P3 ;  /* 0x0000000912577c11 */ /* 0x000fe400098f0c57 */
[----:B------:R-:W-:Y:S01]  /*2410*/  LEA.HI.X R13, R4, UR5, R13, 0x1, P2 ;  /* 0x00000005040d7c11 */ /* 0x000fe200090f0c0d */
[----:B------:R-:W2:Y:S01]  /*2420*/  LDCU.64 UR4, c[0x0][0x3b8] ;  /* 0x00007700ff0477ac */ /* 0x000ea20008000a00 */
[----:B------:R-:W-:Y:S01]  /*2430*/  IADD3.X R89, PT, PT, R89, UR11, RZ, P1, !PT ;  /* 0x0000000b59597c10 */ /* 0x000fe20008ffe4ff */
[----:B---34-:R-:W1:Y:S06]  /*2440*/  LDCU.128 UR8, c[0x0][0x3a0] ;  /* 0x00007400ff0877ac */ /* 0x018e6c0008000c00 */
.L_x_2557:
[----:B------:R-:W-:Y:S01]  /*2450*/  VIADD R108, R108, 0x80 ;  /* 0x000000806c6c7836 */ /* 0x000fe20000000000 */
[----:B------:R-:W-:Y:S01]  /*2460*/  BSSY.RECONVERGENT B0, `(.L_x_2458) ;  /* 0x0000014000007945 */ /* 0x000fe20003800200 */
[----:B------:R-:W-:Y:S03]  /*2470*/  VIADD R110, R110, 0x80 ;  /* 0x000000806e6e7836 */ /* 0x000fe60000000000 */
[CC--:B------:R-:W-:Y:S02]  /*2480*/  ISETP.GE.AND P0, PT, R128.reuse, R108.reuse, PT ;  /* 0x0000006c8000720c */ /* 0x0c0fe40003f06270 */
[C---:B------:R-:W-:Y:S02]  /*2490*/  ISETP.GE.AND P2, PT, R79.reuse, R108, PT ;  /* 0x0000006c4f00720c */ /* 0x040fe40003f46270 */
        /* <DEDUP_REMOVED lines=10> */
[----:B------:R-:W3:Y:S01]  /*2540*/  @!P2 LDG.E.128 R20, desc[UR6][R86.64] ;  /* 0x000000065614a981 */ /* 0x000ee2000c1e1d00 */
[--C-:B------:R-:W-:Y:S05]  /*2550*/  @!P2 IMAD.MOV.U32 R83, RZ, RZ, R81.reuse ;  /* 0x000000ffff53a224 */ /* 0x100fea00078e0051 */
[----:B---3--:R3:W-:Y:S04]  /*2560*/  @!P2 STG.E.128 desc[UR6][R82.64], R20 ;  /* 0x000000145200a986 */ /* 0x0087e8000c101d06 */
[----:B------:R-:W4:Y:S01]  /*2570*/  @!P1 LDG.E.128 R4, desc[UR6][R86.64+0x80] ;  /* 0x0000800656049981 */ /* 0x000f22000c1e1d00 */
[----:B---3--:R-:W-:Y:S05]  /*2580*/  @!P1 IMAD.MOV.U32 R83, RZ, RZ, R81 ;  /* 0x000000ffff539224 */ /* 0x008fea00078e0051 */
[----:B----4-:R3:W-:Y:S02]  /*2590*/  @!P1 STG.E.128 desc[UR6][R82.64+0x80], R4 ;  /* 0x0000800452009986 */ /* 0x0107e4000c101d06 */
.L_x_2459:
[----:B-12---:R-:W-:Y:S05]  /*25a0*/  BSYNC.RECONVERGENT B0 ;  /* 0x0000000000007941 */ /* 0x006fea0003800200 */
.L_x_2458:
[----:B------:R-:W-:Y:S04]  /*25b0*/  BSSY.RECONVERGENT B0, `(.L_x_2460) ;  /* 0x000000d000007945 */ /* 0x000fe80003800200 */
[----:B------:R-:W-:Y:S05]  /*25c0*/  @P3 BRA `(.L_x_2461) ;  /* 0x00000000002c3947 */ /* 0x000fea0003800000 */
[----:B------:R-:W1:Y:S01]  /*25d0*/  LDC.64 R2, c[0x0][0x4b0] ;  /* 0x00012c00ff027b82 */ /* 0x000e620000000a00 */
[----:B------:R-:W-:Y:S02]  /*25e0*/  ISETP.GE.AND P2, PT, R10, UR16, PT ;  /* 0x000000100a007c0c */ /* 0x000fe4000bf46270 */
[C---:B------:R-:W-:Y:S04]  /*25f0*/  LEA R18, P3, R63.reuse, R82, 0x1 ;  /* 0x000000523f127211 */ /* 0x040fe800078608ff */
[----:B------:R-:W-:Y:S02]  /*2600*/  LEA.HI.X R19, R63, R81, R60, 0x1, P3 ;  /* 0x000000513f137211 */ /* 0x000fe400018f0c3c */
[C---:B-1----:R-:W-:Y:S04]  /*2610*/  LEA R24, P1, R2.reuse, R86, 0x5 ;  /* 0x0000005602187211 */ /* 0x042fe800078228ff */
[----:B------:R-:W-:Y:S02]  /*2620*/  LEA.HI.X R25, R2, R87, R3, 0x5, P1 ;  /* 0x0000005702197211 */ /* 0x000fe400008f2c03 */
[----:B------:R-:W-:Y:S03]  /*2630*/  ISETP.GE.AND P1, PT, R9, UR16, PT ;  /* 0x0000001009007c0c */ /* 0x000fe6000bf26270 */
[----:B------:R-:W2:Y:S04]  /*2640*/  @!P2 LDG.E.128 R20, desc[UR6][R24.64] ;  /* 0x000000061814a981 */ /* 0x000ea8000c1e1d00 */
[----:B--2---:R1:W-:Y:S06]  /*2650*/  @!P2 STG.E.128 desc[UR6][R18.64], R20 ;  /* 0x000000141200a986 */ /* 0x0043ec000c101d06 */
[----:B---3--:R-:W2:Y:S04]  /*2660*/  @!P1 LDG.E.128 R4, desc[UR6][R24.64+0x80] ;  /* 0x0000800618049981 */ /* 0x008ea8000c1e1d00 */
[----:B--2---:R1:W-:Y:S02]  /*2670*/  @!P1 STG.E.128 desc[UR6][R18.64+0x80], R4 ;  /* 0x0000800412009986 */ /* 0x0043e4000c101d06 */
.L_x_2461:
[----:B------:R-:W-:Y:S05]  /*2680*/  BSYNC.RECONVERGENT B0 ;  /* 0x0000000000007941 */ /* 0x000fea0003800200 */
.L_x_2460:
[----:B------:R-:W-:Y:S04]  /*2690*/  BSSY.RECONVERGENT B0, `(.L_x_2462) ;  /* 0x000000e000007945 */ /* 0x000fe80003800200 */
[----:B------:R-:W-:Y:S05]  /*26a0*/  @P5 BRA `(.L_x_2463) ;  /* 0x0000000000305947 */ /* 0x000fea0003800000 */
[----:B------:R-:W2:Y:S01]  /*26b0*/  LDC.64 R2, c[0x0][0x4b0] ;  /* 0x00012c00ff027b82 */ /* 0x000ea20000000a00 */
[----:B------:R-:W-:Y:S02]  /*26c0*/  ISETP.GE.AND P2, PT, R10, UR16, PT ;  /* 0x000000100a007c0c */ /* 0x000fe4000bf46270 */
[C---:B--2---:R-:W-:Y:S04]  /*26d0*/  LEA R24, P1, R2.reuse, R86, 0x6 ;  /* 0x0000005602187211 */ /* 0x044fe800078230ff */
[----:B------:R-:W-:Y:S02]  /*26e0*/  LEA.HI.X R25, R2, R87, R3, 0x6, P1 ;  /* 0x0000005702197211 */ /* 0x000fe400008f3403 */
[----:B------:R-:W2:Y:S01]  /*26f0*/  LDC.64 R2, c[0x0][0x3c0] ;  /* 0x0000f000ff027b82 */ /* 0x000ea20000000a00 */
[----:B------:R-:W-:Y:S04]  /*2700*/  ISETP.GE.AND P1, PT, R9, UR16, PT ;  /* 0x0000001009007c0c */ /* 0x000fe8000bf26270 */
[----:B-1-3--:R-:W3:Y:S01]  /*2710*/  @!P2 LDG.E.128 R4, desc[UR6][R24.64] ;  /* 0x000000061804a981 */ /* 0x00aee2000c1e1d00 */
[C---:B--2---:R-:W-:Y:S04]  /*2720*/  LEA R18, P3, R2.reuse, R82, 0x6 ;  /* 0x0000005202127211 */ /* 0x044fe800078630ff */
[----:B------:R-:W-:Y:S05]  /*2730*/  LEA.HI.X R19, R2, R81, R3, 0x6, P3 ;  /* 0x0000005102137211 */ /* 0x000fea00018f3403 */
[----:B---3--:R2:W-:Y:S04]  /*2740*/  @!P2 STG.E.128 desc[UR6][R18.64], R4 ;  /* 0x000000041200a986 */ /* 0x0085e8000c101d06 */
[----:B------:R-:W3:Y:S04]  /*2750*/  @!P1 LDG.E.128 R20, desc[UR6][R24.64+0x80] ;  /* 0x0000800618149981 */ /* 0x000ee8000c1e1d00 */
[----:B---3--:R2:W-:Y:S02]  /*2760*/  @!P1 STG.E.128 desc[UR6][R18.64+0x80], R20 ;  /* 0x0000801412009986 */ /* 0x0085e4000c101d06 */
.L_x_2463:
[----:B------:R-:W-:Y:S05]  /*2770*/  BSYNC.RECONVERGENT B0 ;  /* 0x0000000000007941 */ /* 0x000fea0003800200 */
.L_x_2462:
[----:B------:R-:W-:Y:S01]  /*2780*/  ISETP.GE.AND P1, PT, R77, R110, !P4 ;  /* 0x0000006e4d00720c */ /* 0x000fe20006726270 */
[----:B------:R-:W-:Y:S01]  /*2790*/  BSSY.RECONVERGENT B0, `(.L_x_2464) ;  /* 0x0000014000007945 */ /* 0x000fe20003800200 */
[C---:B------:R-:W-:Y:S02]  /*27a0*/  ISETP.GE.AND P6, PT, R121.reuse, R108, PT ;  /* 0x0000006c7900720c */ /* 0x040fe40003fc6270 */
[----:B------:R-:W-:Y:S02]  /*27b0*/  P2R R118, PR, RZ, 0x2 ;  /* 0x00000002ff767803 */ /* 0x000fe40000000000 */
[----:B------:R-:W-:Y:S07]  /*27c0*/  ISETP.LT.OR P6, PT, R121, R110, P6 ;  /* 0x0000006e7900720c */ /* 0x000fee00037c1670 */
[----:B------:R-:W-:Y:S06]  /*27d0*/  @!P1 BRA `(.L_x_2465) ;  /* 0x00000000003c9947 */ /* 0x000fec0003800000 */
[----:B------:R-:W1:Y:S01]  /*27e0*/  LDC.64 R2, c[0x0][0x4b0] ;  /* 0x00012c00ff027b82 */ /* 0x000e620000000a00 */
[----:B------:R-:W-:Y:S02]  /*27f0*/  ISETP.GE.AND P2, PT, R10, UR16, PT ;  /* 0x000000100a007c0c */ /* 0x000fe4000bf46270 */
[----:B---3--:R-:W-:Y:S02]  /*2800*/  MOV R83, R81 ;  /* 0x0000005100537202 */ /* 0x008fe40000000f00 */
[----:B------:R-:W-:Y:S01]  /*2810*/  ISETP.GE.AND P1, PT, R9, UR16, PT ;  /* 0x0000001009007c0c */ /* 0x000fe2000bf26270 */
[----:B-12---:R-:W-:Y:S04]  /*2820*/  IMAD.WIDE.U32 R18, R2, 0x60, R86 ;  /* 0x0000006002127825 */ /* 0x006fe800078e0056 */
        /* <DEDUP_REMOVED lines=10> */
.L_x_2465:
[----:B------:R-:W-:Y:S05]  /*28d0*/  BSYNC.RECONVERGENT B0 ;  /* 0x0000000000007941 */ /* 0x000fea0003800200 */
.L_x_2464:
        /* <DEDUP_REMOVED lines=17> */
.L_x_2467:
[----:B------:R-:W-:Y:S05]  /*29f0*/  BSYNC.RECONVERGENT B0 ;  /* 0x0000000000007941 */ /* 0x000fea0003800200 */
.L_x_2466:
[----:B------:R-:W-:Y:S01]  /*2a00*/  ISETP.GE.AND P5, PT, R119, R110, !P5 ;  /* 0x0000006e7700720c */ /* 0x000fe20006fa6270 */
[----:B------:R-:W-:Y:S01]  /*2a10*/  BSSY.RECONVERGENT B0, `(.L_x_2468) ;  /* 0x0000014000007945 */ /* 0x000fe20003800200 */
[C---:B------:R-:W-:Y:S04]  /*2a20*/  ISETP.GE.AND P4, PT, R117.reuse, R108, PT ;  /* 0x0000006c7500720c */ /* 0x040fe80003f86270 */
[----:B------:R-:W-:Y:S07]  /*2a30*/  ISETP.GE.AND P4, PT, R117, R110, !P4 ;  /* 0x0000006e7500720c */ /* 0x000fee0006786270 */
[----:B------:R-:W-:Y:S05]  /*2a40*/  @!P5 BRA `(.L_x_2469) ;  /* 0x000000000040d947 */ /* 0x000fea0003800000 */
[----:B------:R-:W1:Y:S01]  /*2a50*/  LDC.64 R2, c[0x0][0x4b0] ;  /* 0x00012c00ff027b82 */ /* 0x000e620000000a00 */
[----:B------:R-:W-:Y:S02]  /*2a60*/  ISETP.GE.AND P1, PT, R10, UR16, PT ;  /* 0x000000100a007c0c */ /* 0x000fe4000bf26270 */
[----:B---3--:R-:W-:Y:S01]  /*2a70*/  MOV R83, R81 ;  /* 0x0000005100537202 */ /* 0x008fe20000000f00 */
[----:B-12---:R-:W-:Y:S04]  /*2a80*/  IMAD.WIDE.U32 R18, R2, 0xa0, R86 ;  /* 0x000000a002127825 */ /* 0x006fe800078e0056 */
        /* <DEDUP_REMOVED lines=12> */
.L_x_2469:
[----:B------:R-:W-:Y:S05]  /*2b50*/  BSYNC.RECONVERGENT B0 ;  /* 0x0000000000007941 */ /* 0x000fea0003800200 */
.L_x_2468:
        /* <DEDUP_REMOVED lines=23> */
.L_x_2471:
[----:B------:R-:W-:Y:S05]  /*2cd0*/  BSYNC.RECONVERGENT B0 ;  /* 0x0000000000007941 */ /* 0x000fea0003800200 */
.L_x_2470:
[----:B------:R-:W-:Y:S04]  /*2ce0*/  BSSY.RECONVERGENT B0, `(.L_x_2472) ;  /* 0x0000012000007945 */ /* 0x000fe80003800200 */
        /* <DEDUP_REMOVED lines=17> */
.L_x_2473:
[----:B------:R-:W-:Y:S05]  /*2e00*/  BSYNC.RECONVERGENT B0 ;  /* 0x0000000000007941 */ /* 0x000fea0003800200 */
.L_x_2472:
        /* <DEDUP_REMOVED lines=8> */
[----:B-12-4-:R-:W2:Y:S04]  /*2e90*/  @!P0 LDG.E.128 R20, desc[UR6][R12.64] ;  /* 0x000000060c148981 */ /* 0x016ea8000c1e1d00 */
[----:B--2---:R1:W-:Y:S01]  /*2ea0*/  @!P0 STG.E.128 desc[UR6][R84.64], R20 ;  /* 0x0000001454008986 */ /* 0x0043e2000c101d06 */
[----:B------:R-:W-:Y:S11]  /*2eb0*/  ISETP.GE.AND P0, PT, R9, UR16, PT ;  /* 0x0000001009007c0c */ /* 0x000ff6000bf06270 */
[----:B------:R-:W-:Y:S02]  /*2ec0*/  @!UPT UIADD3 URZ, UPT, UPT, URZ, URZ, URZ ;  /* 0x000000fffffff290 */ /* 0x000fe4000fffe0ff */
[----:B---3--:R-:W2:Y:S04]  /*2ed0*/  @!P0 LDG.E.128 R4, desc[UR6][R12.64+0x80] ;  /* 0x000080060c048981 */ /* 0x008ea8000c1e1d00 */
[----:B--2---:R1:W-:Y:S02]  /*2ee0*/  @!P0 STG.E.128 desc[UR6][R84.64+0x80], R4 ;  /* 0x0000800454008986 */ /* 0x0043e4000c101d06 */
.L_x_2477:
[----:B------:R-:W-:Y:S05]  /*2ef0*/  BSYNC.RECONVERGENT B0 ;  /* 0x0000000000007941 */ /* 0x000fea0003800200 */
.L_x_2476:
[----:B------:R-:W-:Y:S01]  /*2f00*/  ISETP.NE.AND P0, PT, R0, RZ, PT ;  /* 0x000000ff0000720c */ /* 0x000fe20003f05270 */
[----:B------:R-:W-:Y:S11]  /*2f10*/  BSSY.RECONVERGENT B0, `(.L_x_2478) ;  /* 0x000000f000007945 */ /* 0x000ff60003800200 */
[----:B------:R-:W-:Y:S01]  /*2f20*/  @!UPT UIADD3 URZ, UPT, UPT, URZ, URZ, URZ ;  /* 0x000000fffffff290 */ /* 0x000fe2000fffe0ff */
[----:B------:R-:W-:Y:S05]  /*2f30*/  @P0 BRA `(.L_x_2479) ;  /* 0x0000000000300947 */ /* 0x000fea0003800000 */
[C---:B-12---:R-:W-:Y:S04]  /*2f40*/  LEA R18, P0, R97.reuse, R12, 0x1 ;  /* 0x0000000c61127211 */ /* 0x046fe800078008ff */
        /* <DEDUP_REMOVED lines=9> */
[----:B---3--:R-:W2:Y:S04]  /*2fe0*/  @!P0 LDG.E.128 R4, desc[UR6][R18.64+0x80] ;  /* 0x0000800612048981 */ /* 0x008ea8000c1e1d00 */
[----:B--2---:R1:W-:Y:S02]  /*2ff0*/  @!P0 STG.E.128 desc[UR6][R2.64+0x80], R4 ;  /* 0x0000800402008986 */ /* 0x0043e4000c101d06 */
.L_x_2479:
[----:B------:R-:W-:Y:S05]  /*3000*/  BSYNC.RECONVERGENT B0 ;  /* 0x0000000000007941 */ /* 0x000fea0003800200 */
.L_x_2478:
        /* <DEDUP_REMOVED lines=18> */
.L_x_2481:
[----:B------:R-:W-:Y:S05]  /*3130*/  BSYNC.RECONVERGENT B0 ;  /* 0x0000000000007941 */ /* 0x000fea0003800200 */
.L_x_2480:
[----:B------:R-:W-:Y:S01]  /*3140*/  ISETP.NE.AND P0, PT, R118, RZ, PT ;  /* 0x000000ff7600720c */ /* 0x000fe20003f05270 */
[----:B------:R-:W-:Y:S11]  /*3150*/  BSSY.RECONVERGENT B0, `(.L_x_2482) ;  /* 0x0000011000007945 */ /* 0x000ff60003800200 */
[----:B------:R-:W-:Y:S01]  /*3160*/  @!UPT UIADD3 URZ, UPT, UPT, URZ, URZ, URZ ;  /* 0x000000fffffff290 */ /* 0x000fe2000fffe0ff */
[----:B------:R-:W-:Y:S05]  /*3170*/  @!P0 BRA `(.L_x_2483) ;  /* 0x0000000000388947 */ /* 0x000fea0003800000 */
[----:B-1----:R-:W2:Y:S01]  /*3180*/  LDC.64 R2, c[0x0][0x4a8] ;  /* 0x00012a00ff027b82 */ /* 0x002ea20000000a00 */
[----:B------:R-:W-:Y:S02]  /*3190*/  ISETP.GE.AND P1, PT, R10, UR16, PT ;  /* 0x000000100a007c0c */ /* 0x000fe4000bf26270 */
[----:B------:R-:W-:Y:S01]  /*31a0*/  ISETP.GE.AND P0, PT, R9, UR16, PT ;  /* 0x0000001009007c0c */ /* 0x000fe2000bf06270 */
[----:B--2---:R-:W-:Y:S04]  /*31b0*/  IMAD.WIDE.U32 R18, R2, 0x60, R12 ;  /* 0x0000006002127825 */ /* 0x004fe800078e000c */
[----:B------:R-:W-:Y:S05]  /*31c0*/  IMAD R3, R3, 0x60, RZ ;  /* 0x0000006003037824 */ /* 0x000fea00078e02ff */
[----:B------:R-:W-:Y:S02]  /*31d0*/  IADD3 R19, PT, PT, R19, R3, RZ ;  /* 0x0000000313137210 */ /* 0x000fe40007ffe0ff */
[----:B------:R-:W1:Y:S03]  /*31e0*/  LDC.64 R2, c[0x0][0x3b8] ;  /* 0x0000ee00ff027b82 */ /* 0x000e660000000a00 */
[----:B---34-:R-:W2:Y:S01]  /*31f0*/  @!P1 LDG.E.128 R4, desc[UR6][R18.64] ;  /* 0x0000000612049981 */ /* 0x018ea2000c1e1d00 */
[----:B-1----:R-:W-:Y:S04]  /*3200*/  IMAD.WIDE.U32 R24, R2, 0x60, R84 ;  /* 0x0000006002187825 */ /* 0x002fe800078e0054 */
[----:B------:R-:W-:Y:S05]  /*3210*/  IMAD R3, R3, 0x60, RZ ;  /* 0x0000006003037824 */ /* 0x000fea00078e02ff */
[----:B------:R-:W-:Y:S05]  /*3220*/  IADD3 R25, PT, PT, R25, R3, RZ ;  /* 0x0000000319197210 */ /* 0x000fea0007ffe0ff */
[----:B--2---:R1:W-:Y:S04]  /*3230*/  @!P1 STG.E.128 desc[UR6][R24.64], R4 ;  /* 0x0000000418009986 */ /* 0x0043e8000c101d06 */
[----:B------:R-:W2:Y:S04]  /*3240*/  @!P0 LDG.E.128 R20, desc[UR6][R18.64+0x80] ;  /* 0x0000800612148981 */ /* 0x000ea8000c1e1d00 */
[----:B--2---:R1:W-:Y:S02]  /*3250*/  @!P0 STG.E.128 desc[UR6][R24.64+0x80], R20 ;  /* 0x0000801418008986 */ /* 0x0043e4000c101d06 */
.L_x_2483:
[----:B------:R-:W-:Y:S05]  /*3260*/  BSYNC.RECONVERGENT B0 ;  /* 0x0000000000007941 */ /* 0x000fea0003800200 */
.L_x_2482:
        /* <DEDUP_REMOVED lines=14> */
.L_x_2485:
[----:B------:R-:W-:Y:S05]  /*3350*/  BSYNC.RECONVERGENT B0 ;  /* 0x0000000000007941 */ /* 0x000fea0003800200 */
.L_x_2484:
[----:B------:R-:W-:Y:S04]  /*3360*/  BSSY.RECONVERGENT B0, `(.L_x_2486) ;  /* 0x0000010000007945 */ /* 0x000fe80003800200 */
        /* <DEDUP_REMOVED lines=15> */
.L_x_2487:
[----:B------:R-:W-:Y:S05]  /*3460*/  BSYNC.RECONVERGENT B0 ;  /* 0x0000000000007941 */ /* 0x000fea0003800200 */
.L_x_2486:
        /* <DEDUP_REMOVED lines=16> */
.L_x_2489:
[----:B------:R-:W-:Y:S05]  /*3570*/  BSYNC.RECONVERGENT B0 ;  /* 0x0000000000007941 */ /* 0x000fea0003800200 */
.L_x_2488:
[----:B------:R-:W-:Y:S01]  /*3580*/  MOV R15, RZ ;  /* 0x000000ff000f7202 */ /* 0x000fe20000000f00 */
[----:B------:R-:W-:Y:S05]  /*3590*/  @!P3 BRA `(.L_x_2490) ;  /* 0x000000980024b947 */ /* 0x000fea0003800000 */
[----:B-1----:R-:W2:Y:S01]  /*35a0*/  LDC.64 R2, c[0x0][0x4a8] ;  /* 0x00012a00ff027b82 */ /* 0x002ea20000000a00 */
        /* <DEDUP_REMOVED lines=16> */
.L_x_2475:
        /* <DEDUP_REMOVED lines=12> */
[----:B-12-4-:R-:W2:Y:S11]  /*3770*/  LDG.E.128 R20, desc[UR6][R12.64] ;  /* 0x000000060c147981 */ /* 0x016eb6000c1e1d00 */
[----:B------:R-:W-:Y:S01]  /*3780*/  @!UPT UIADD3 URZ, UPT, UPT, URZ, URZ, URZ ;  /* 0x000000fffffff290 */ /* 0x000fe2000fffe0ff */
[----:B------:R-:W4:Y:S06]  /*3790*/  @!P0 LDG.E.64 R30, desc[UR6][R52.64] ;  /* 0x00000006341e8981 */ /* 0x000f2c000c1e1b00 */
[----:B---3--:R-:W3:Y:S01]  /*37a0*/  @!P0 LDG.E.64 R6, desc[UR6][R16.64] ;  /* 0x0000000610068981 */ /* 0x008ee2000c1e1b00 */
[C---:B--2---:R-:W-:Y:S01]  /*37b0*/  @!P0 LOP3.LUT R19, R20.reuse, 0xffff0000, RZ, 0xc0, !PT ;  /* 0xffff000014138812 */ /* 0x044fe200078ec0ff */
[----:B------:R-:W-:Y:S01]  /*37c0*/  @!P0 IMAD.U32 R27, R20, 0x10000, RZ ;  /* 0x00010000141b8824 */ /* 0x000fe200078e00ff */
[C---:B------:R-:W-:Y:S01]  /*37d0*/  @!P0 LOP3.LUT R18, R22.reuse, 0xffff0000, RZ, 0xc0, !PT ;  /* 0xffff000016128812 */ /* 0x040fe200078ec0ff */
[----:B------:R-:W-:Y:S01]  /*37e0*/  @!P0 IMAD.U32 R26, R22, 0x10000, RZ ;  /* 0x00010000161a8824 */ /* 0x000fe200078e00ff */
[----:B------:R-:W-:Y:S02]  /*37f0*/  @!P0 SHF.L.U32 R28, R23, 0x10, RZ ;  /* 0x00000010171c8819 */ /* 0x000fe400000006ff */
[C---:B----4-:R-:W-:Y:S01]  /*3800*/  @!P0 LOP3.LUT R29, R30.reuse, 0xffff0000, RZ, 0xc0, !PT ;  /* 0xffff00001e1d8812 */ /* 0x050fe200078ec0ff */
[----:B------:R-:W-:Y:S01]  /*3810*/  @!P0 IMAD.U32 R25, R30, 0x10000, RZ ;  /* 0x000100001e198824 */ /* 0x000fe200078e00ff */
[C---:B------:R-:W-:Y:S02]  /*3820*/  @!P0 SHF.L.U32 R24, R31.reuse, 0x10, RZ ;  /* 0x000000101f188819 */ /* 0x040fe400000006ff */
[----:B------:R-:W-:Y:S01]  /*3830*/  @!P0 LOP3.LUT R31, R31, 0xffff0000, RZ, 0xc0, !PT ;  /* 0xffff00001f1f8812 */ /* 0x000fe200078ec0ff */
[----:B------:R-:W-:Y:S01]  /*3840*/  @!P0 FMUL.FTZ R33, R19, R25 ;  /* 0x0000001913218220 */ /* 0x000fe20000410000 */
[----:B---3--:R-:W-:Y:S01]  /*3850*/  @!P0 SHF.L.U32 R8, R6, 0x10, RZ ;  /* 0x0000001006088819 */ /* 0x008fe200000006ff */
        /* <DEDUP_REMOVED lines=30> */
.L_x_2495:
[----:B------:R-:W-:Y:S05]  /*3a40*/  BSYNC.RECONVERGENT B0 ;  /* 0x0000000000007941 */ /* 0x000fea0003800200 */
.L_x_2494:
[----:B------:R-:W-:Y:S11]  /*3a50*/  ISETP.GE.AND P0, PT, R9, R32, PT ;  /* 0x000000200900720c */ /* 0x000ff60003f06270 */
        /* <DEDUP_REMOVED lines=48> */
.L_x_2493:
[----:B------:R-:W-:Y:S05]  /*3d60*/  BSYNC.RECONVERGENT B1 ;  /* 0x0000000000017941 */ /* 0x000fea0003800200 */
.L_x_2492:
[C---:B------:R-:W-:Y:S01]  /*3d70*/  SHF.L.U64.HI R3, R123.reuse, 0x1, R104 ;  /* 0x000000017b037819 */ /* 0x040fe20000010268 */
[----:B-1234-:R-:W-:Y:S01]  /*3d80*/  IMAD.SHL.U32 R5, R123, 0x2, RZ ;  /* 0x000000027b057824 */ /* 0x01efe200078e00ff */
[----:B------:R-:W-:Y:S04]  /*3d90*/  BSSY.RECONVERGENT B1, `(.L_x_2496) ;  /* 0x000006f000017945 */ /* 0x000fe80003800200 */
        /* <DEDUP_REMOVED lines=60> */
.L_x_2499:
[----:B------:R-:W-:Y:S05]  /*4160*/  BSYNC.RECONVERGENT B0 ;  /* 0x0000000000007941 */ /* 0x000fea0003800200 */
.L_x_2498:
        /* <DEDUP_REMOVED lines=49> */
.L_x_2497:
[----:B------:R-:W-:Y:S05]  /*4480*/  BSYNC.RECONVERGENT B1 ;  /* 0x0000000000017941 */ /* 0x000fea0003800200 */
.L_x_2496:
        /* <DEDUP_REMOVED lines=65> */
.L_x_2503:
[----:B------:R-:W-:Y:S05]  /*48a0*/  BSYNC.RECONVERGENT B0 ;  /* 0x0000000000007941 */ /* 0x000fea0003800200 */
.L_x_2502:
        /* <DEDUP_REMOVED lines=49> */
.L_x_2501:
[----:B------:R-:W-:Y:S05]  /*4bc0*/  BSYNC.RECONVERGENT B1 ;  /* 0x0000000000017941 */ /* 0x000fea0003800200 */
.L_x_2500:
        /* <DEDUP_REMOVED lines=67> */
.L_x_2507:
[----:B------:R-:W-:Y:S05]  /*5000*/  BSYNC.RECONVERGENT B0 ;  /* 0x0000000000007941 */ /* 0x000fea0003800200 */
.L_x_2506:
        /* <DEDUP_REMOVED lines=47> */
.L_x_2505:
[----:B------:R-:W-:Y:S05]  /*5300*/  BSYNC.RECONVERGENT B1 ;  /* 0x0000000000017941 */ /* 0x000fea0003800200 */
.L_x_2504:
[----:B------:R-:W-:Y:S04]  /*5310*/  BSSY.RECONVERGENT B1, `(.L_x_2508) ;  /* 0x000006d000017945 */ /* 0x000fe80003800200 */
[----:B------:R-:W-:Y:S05]  /*5320*/  @P6 BRA `(.L_x_2509) ;  /* 0x0000000400ac6947 */ /* 0x000fea0003800000 */
        /* <DEDUP_REMOVED lines=59> */
.L_x_2511:
[----:B------:R-:W-:Y:S05]  /*56e0*/  BSYNC.RECONVERGENT B0 ;  /* 0x0000000000007941 */ /* 0x000fea0003800200 */
.L_x_2510:
        /* <DEDUP_REMOVED lines=47> */
.L_x_2509:
[----:B------:R-:W-:Y:S05]  /*59e0*/  BSYNC.RECONVERGENT B1 ;  /* 0x0000000000017941 */ /* 0x000fea0003800200 */
.L_x_2508:
        /* <DEDUP_REMOVED lines=65> */
.L_x_2515:
[----:B------:R-:W-:Y:S05]  /*5e00*/  BSYNC.RECONVERGENT B0 ;  /* 0x0000000000007941 */ /* 0x000fea0003800200 */
.L_x_2514:
        /* <DEDUP_REMOVED lines=47> */
.L_x_2513:
[----:B------:R-:W-:Y:S05]  /*6100*/  BSYNC.RECONVERGENT B1 ;  /* 0x0000000000017941 */ /* 0x000fea0003800200 */
.L_x_2512:
        /* <DEDUP_REMOVED lines=63> */
.L_x_2519:
[----:B------:R-:W-:Y:S05]  /*6500*/  BSYNC.RECONVERGENT B0 ;  /* 0x0000000000007941 */ /* 0x000fea0003800200 */
.L_x_2518:
        /* <DEDUP_REMOVED lines=47> */
.L_x_2517:
[----:B------:R-:W-:Y:S05]  /*6800*/  BSYNC.RECONVERGENT B1 ;  /* 0x0000000000017941 */ /* 0x000fea0003800200 */
.L_x_2516:
        /* <DEDUP_REMOVED lines=12> */
[----:B-1----:R-:W-:Y:S03]  /*68d0*/  IMAD.WIDE.U32 R36, R2, 0xe0, R84 ;  /* 0x000000e002247825 */ /* 0x002fe600078e0054 */
[----:B------:R-:W-:Y:S01]  /*68e0*/  IADD3 R45, PT, PT, R45, R5, RZ ;  /* 0x000000052d2d7210 */ /* 0x000fe20007ffe0ff */
[----:B------:R-:W-:Y:S05]  /*68f0*/  IMAD R3, R3, 0xe0, RZ ;  /* 0x000000e003037824 */ /* 0x000fea00078e02ff */
[----:B------:R-:W-:Y:S01]  /*6900*/  IADD3 R37, PT, PT, R37, R3, RZ ;  /* 0x0000000325257210 */ /* 0x000fe20007ffe0ff */
[----:B------:R-:W-:Y:S06]  /*6910*/  @P0 BRA `(.L_x_2523) ;  /* 0x0000000000b80947 */ /* 0x000fec0003800000 */
[----:B------:R-:W-:Y:S01]  /*6920*/  ISETP.GE.AND P0, PT, R10, R15, PT ;  /* 0x0000000f0a00720c */ /* 0x000fe20003f06270 */
[----:B---34-:R-:W2:Y:S11]  /*6930*/  LDG.E.128 R20, desc[UR6][R44.64] ;  /* 0x000000062c147981 */ /* 0x018eb6000c1e1d00 */
        /* <DEDUP_REMOVED lines=44> */
.L_x_2523:
[----:B------:R-:W-:Y:S05]  /*6c00*/  BSYNC.RECONVERGENT B0 ;  /* 0x0000000000007941 */ /* 0x000fea0003800200 */
.L_x_2522:
[----:B------:R-:W-:Y:S05]  /*6c10*/  @P1 BRA `(.L_x_2521) ;  /* 0x0000000000b81947 */ /* 0x000fea0003800000 */
[----:B------:R-:W-:Y:S01]  /*6c20*/  ISETP.GE.AND P0, PT, R9, R15, PT ;  /* 0x0000000f0900720c */ /* 0x000fe20003f06270 */
[----:B-1-34-:R-:W2:Y:S11]  /*6c30*/  LDG.E.128 R20, desc[UR6][R44.64+0x80] ;  /* 0x000080062c147981 */ /* 0x01aeb6000c1e1d00 */
        /* <DEDUP_REMOVED lines=44> */
.L_x_2521:
[----:B------:R-:W-:Y:S05]  /*6f00*/  BSYNC.RECONVERGENT B1 ;  /* 0x0000000000017941 */ /* 0x000fea0003800200 */
.L_x_2520:
        /* <DEDUP_REMOVED lines=8> */
.L_x_2491:
[----:B-12---:R-:W-:Y:S01]  /*6f90*/  LEA.HI R19, R15, R15, RZ, 0x1 ;  /* 0x0000000f0f137211 */ /* 0x006fe200078f08ff */
[----:B------:R-:W-:Y:S01]  /*6fa0*/  BSSY.RECONVERGENT B1, `(.L_x_2524) ;  /* 0x00000b7000017945 */ /* 0x000fe20003800200 */
[----:B------:R-:W-:Y:S02]  /*6fb0*/  SHF.R.U32.HI R18, RZ, 0x1, R15 ;  /* 0x00000001ff127819 */ /* 0x000fe4000001160f */
[----:B------:R-:W-:Y:S05]  /*6fc0*/  SHF.R.S32.HI R19, RZ, 0x1, R19 ;  /* 0x00000001ff137819 */ /* 0x000fea0000011413 */
[----:B------:R-:W-:Y:S05]  /*6fd0*/  IMAD.MOV R19, RZ, RZ, -R19 ;  /* 0x000000ffff137224 */ /* 0x000fea00078e0a13 */
[----:B---3--:R-:W-:Y:S01]  /*6fe0*/  SHF.R.S32.HI R83, RZ, 0x1f, R19 ;  /* 0x0000001fff537819 */ /* 0x008fe20000011413 */
        /* <DEDUP_REMOVED lines=89> */
.L_x_2527:
[----:B------:R-:W-:Y:S05]  /*7580*/  BSYNC.RECONVERGENT B0 ;  /* 0x0000000000007941 */ /* 0x000fea0003800200 */
.L_x_2526:
        /* <DEDUP_REMOVED lines=88> */
.L_x_2525:
[----:B------:R-:W-:Y:S05]  /*7b10*/  BSYNC.RECONVERGENT B1 ;  /* 0x0000000000017941 */ /* 0x000fea0003800200 */
.L_x_2524:
        /* <DEDUP_REMOVED lines=98> */
.L_x_2531:
[----:B------:R-:W-:Y:S05]  /*8140*/  BSYNC.RECONVERGENT B0 ;  /* 0x0000000000007941 */ /* 0x000fea0003800200 */
.L_x_2530:
        /* <DEDUP_REMOVED lines=88> */
.L_x_2529:
[----:B------:R-:W-:Y:S05]  /*86d0*/  BSYNC.RECONVERGENT B1 ;  /* 0x0000000000017941 */ /* 0x000fea0003800200 */
.L_x_2528:
        /* <DEDUP_REMOVED lines=100> */
.L_x_2535:
[----:B------:R-:W-:Y:S05]  /*8d20*/  BSYNC.RECONVERGENT B0 ;  /* 0x0000000000007941 */ /* 0x000fea0003800200 */
.L_x_2534:
        /* <DEDUP_REMOVED lines=88> */
.L_x_2533:
[----:B------:R-:W-:Y:S05]  /*92b0*/  BSYNC.RECONVERGENT B1 ;  /* 0x0000000000017941 */ /* 0x000fea0003800200 */
.L_x_2532:
[----:B------:R-:W-:Y:S01]  /*92c0*/  ISETP.NE.AND P0, PT, R118, RZ, PT ;  /* 0x000000ff7600720c */ /* 0x000fe20003f05270 */
[----:B------:R-:W-:Y:S11]  /*92d0*/  BSSY.RECONVERGENT B1, `(.L_x_2536) ;  /* 0x00000be000017945 */ /* 0x000ff60003800200 */
[----:B------:R-:W-:Y:S01]  /*92e0*/  @!UPT UIADD3 URZ, UPT, UPT, URZ, URZ, URZ ;  /* 0x000000fffffff290 */ /* 0x000fe2000fffe0ff */
[----:B------:R-:W-:Y:S05]  /*92f0*/  @!P0 BRA `(.L_x_2537) ;  /* 0x0000000800ec8947 */ /* 0x000fea0003800000 */
        /* <DEDUP_REMOVED lines=97> */
.L_x_2539:
[----:B------:R-:W-:Y:S05]  /*9910*/  BSYNC.RECONVERGENT B0 ;  /* 0x0000000000007941 */ /* 0x000fea0003800200 */
.L_x_2538:
        /* <DEDUP_REMOVED lines=89> */
.L_x_2537:
[----:B------:R-:W-:Y:S05]  /*9eb0*/  BSYNC.RECONVERGENT B1 ;  /* 0x0000000000017941 */ /* 0x000fea0003800200 */
.L_x_2536:
[----:B------:R-:W-:Y:S04]  /*9ec0*/  BSSY.RECONVERGENT B1, `(.L_x_2540) ;  /* 0x00000ba000017945 */ /* 0x000fe80003800200 */
[----:B------:R-:W-:Y:S05]  /*9ed0*/  @P6 BRA `(.L_x_2541) ;  /* 0x0000000800e06947 */ /* 0x000fea0003800000 */
        /* <DEDUP_REMOVED lines=95> */
.L_x_2543:
[----:B------:R-:W-:Y:S05]  /*a4d0*/  BSYNC.RECONVERGENT B0 ;  /* 0x0000000000007941 */ /* 0x000fea0003800200 */
.L_x_2542:
        /* <DEDUP_REMOVED lines=88> */
.L_x_2541:
[----:B------:R-:W-:Y:S05]  /*aa60*/  BSYNC.RECONVERGENT B1 ;  /* 0x0000000000017941 */ /* 0x000fea0003800200 */
.L_x_2540:
        /* <DEDUP_REMOVED lines=99> */
.L_x_2547:
[----:B------:R-:W-:Y:S05]  /*b0a0*/  BSYNC.RECONVERGENT B0 ;  /* 0x0000000000007941 */ /* 0x000fea0003800200 */
.L_x_2546:
        /* <DEDUP_REMOVED lines=88> */
.L_x_2545:
[----:B------:R-:W-:Y:S05]  /*b630*/  BSYNC.RECONVERGENT B1 ;  /* 0x0000000000017941 */ /* 0x000fea0003800200 */
.L_x_2544:
        /* <DEDUP_REMOVED lines=100> */
.L_x_2551:
[----:B------:R-:W-:Y:S05]  /*bc80*/  BSYNC.RECONVERGENT B0 ;  /* 0x0000000000007941 */ /* 0x000fea0003800200 */
.L_x_2550:
        /* <DEDUP_REMOVED lines=86> */
.L_x_2549:
[----:B------:R-:W-:Y:S05]  /*c1f0*/  BSYNC.RECONVERGENT B1 ;  /* 0x0000000000017941 */ /* 0x000fea0003800200 */
.L_x_2548:
        /* <DEDUP_REMOVED lines=100> */
.L_x_2555:
[----:B------:R-:W-:Y:S05]  /*c840*/  BSYNC.RECONVERGENT B0 ;  /* 0x0000000000007941 */ /* 0x000fea0003800200 */
.L_x_2554:
        /* <DEDUP_REMOVED lines=86> */
.L_x_2553:
[----:B------:R-:W-:Y:S05]  /*cdb0*/  BSYNC.RECONVERGENT B1 ;  /* 0x0000000000017941 */ /* 0x000fea0003800200 */
.L_x_2552:
[----:B------:R-:W5:Y:S08]  /*cdc0*/  LDC R3, c[0x0][0x450] ;  /* 0x00011400ff037b82 */ /* 0x000f700000000800 */
[----:B------:R-:W1:Y:S01]  /*cdd0*/  LDC R15, c[0x0][0x450] ;  /* 0x00011400ff0f7b82 */ /* 0x000e620000000800 */
[----:B-----5:R-:W-:Y:S05]  /*cde0*/  IMAD.U32 R3, R3, -0x40, RZ ;  /* 0xffffffc003037824 */ /* 0x020fea00078e00ff */
[C---:B------:R-:W-:Y:S02]  /*cdf0*/  LEA R90, P1, R3.reuse, R90, 0x1 ;  /* 0x0000005a035a7211 */ /* 0x040fe400078208ff */
[C---:B------:R-:W-:Y:S02]  /*ce00*/  LEA R88, P0, R3.reuse, R88, 0x1 ;  /* 0x0000005803587211 */ /* 0x040fe400078008ff */
[C---:B------:R-:W-:Y:S02]  /*ce10*/  LEA.HI.X.SX32 R91, R3.reuse, R91, 0x1, P1 ;  /* 0x0000005b035b7211 */ /* 0x040fe400008f0eff */
[----:B-1----:R-:W-:Y:S09]  /*ce20*/  LEA.HI.X.SX32 R89, R3, R89, 0x1, P0 ;  /* 0x0000005903597211 */ /* 0x002ff200000f0eff */
.L_x_2490:
[----:B------:R-:W-:Y:S05]  /*ce30*/  BSYNC.RECONVERGENT B2 ;  /* 0x0000000000027941 */ /* 0x000fea0003800200 */
.L_x_2474:
        /* <DEDUP_REMOVED lines=90> */
.L_x_2556:
[----:B------:R-:W-:Y:S02]  /*d3e0*/  IADD3 R86, P1, PT, R86, R93, RZ ;  /* 0x0000005d56567210 */ /* 0x000fe40007f3e0ff */
[----:B------:R-:W-:Y:S03]  /*d3f0*/  IADD3 R12, P0, PT, R12, R95, RZ ;  /* 0x0000005f0c0c7210 */ /* 0x000fe60007f1e0ff */
[----:B------:R-:W-:Y:S02]  /*d400*/  IMAD.X R87, R87, 0x1, R92, P1 ;  /* 0x0000000157577824 */ /* 0x000fe400008e065c */
[----:B------:R-:W-:Y:S01]  /*d410*/  IMAD.X R13, R13, 0x1, R94, P0 ;  /* 0x000000010d0d7824 */ /* 0x000fe200000e065e */
[----:B------:R-:W-:Y:S07]  /*d420*/  @P2 BRA `(.L_x_2557) ;  /* 0xffffff5000082947 */ /* 0x000fee000383ffff */
.L_x_2457:
        /* <DEDUP_REMOVED lines=43> */
.L_x_2561:
[----:B------:R-:W-:Y:S05]  /*d6e0*/  BSYNC.RECONVERGENT B0 ;  /* 0x0000000000007941 */ /* 0x000fea0003800200 */
.L_x_2560:
        /* <DEDUP_REMOVED lines=17> */
.L_x_2563:
[----:B------:R-:W-:Y:S05]  /*d800*/  BSYNC.RECONVERGENT B0 ;  /* 0x0000000000007941 */ /* 0x000fea0003800200 */
.L_x_2562:
        /* <DEDUP_REMOVED lines=17> */
.L_x_2565:
[----:B------:R-:W-:Y:S05]  /*d920*/  BSYNC.RECONVERGENT B0 ;  /* 0x0000000000007941 */ /* 0x000fea0003800200 */
.L_x_2564:
        /* <DEDUP_REMOVED lines=17> */
.L_x_2559:
        /* <DEDUP_REMOVED lines=19> */
[----:B-----5:R-:W-:Y:S01]  /*db70*/  IADD3 R13, PT, PT, -R64, R205, RZ ;  /* 0x000000cd400d7210 */ /* 0x020fe20007ffe1ff */
        /* <DEDUP_REMOVED lines=32> */
[----:B------:R-:W-:Y:S02]  /*dd80*/  LOP3.LUT R19, R5, 0xffff0000, RZ, 0xc0, !PT ;  /* 0xffff000005137812 */ /* 0x000fe400078ec0ff */
[C---:B---3--:R-:W-:Y:S01]  /*dd90*/  LOP3.LUT R30, R6.reuse, 0xffff0000, RZ, 0xc0, !PT ;  /* 0xffff0000061e7812 */ /* 0x048fe200078ec0ff */
[----:B------:R-:W-:Y:S01]  /*dda0*/  FMUL.FTZ R16, R17, R26 ;  /* 0x0000001a11107220 */ /* 0x000fe20000410000 */
[----:B------:R-:W-:Y:S01]  /*ddb0*/  LOP3.LUT R28, R7, 0xffff0000, RZ, 0xc0, !PT ;  /* 0xffff0000071c7812 */ /* 0x000fe200078ec0ff */
[----:B------:R-:W-:Y:S01]  /*ddc0*/  IMAD.U32 R6, R6, 0x10000, RZ ;  /* 0x0001000006067824 */ /* 0x000fe200078e00ff */
[----:B------:R-:W-:Y:S01]  /*ddd0*/  SHF.L.U32 R4, R4, 0x10, RZ ;  /* 0x0000001004047819 */ /* 0x000fe200000006ff */
[----:B------:R-:W-:Y:S01]  /*dde0*/  FMUL.FTZ R17, R17, R30 ;  /* 0x0000001e11117220 */ /* 0x000fe20000410000 */
[----:B------:R-:W-:Y:S01]  /*ddf0*/  SHF.L.U32 R5, R5, 0x10, RZ ;  /* 0x0000001005057819 */ /* 0x000fe200000006ff */
[----:B------:R-:W-:Y:S01]  /*de00*/  FMUL.FTZ R18, R29, R19 ;  /* 0x000000131d127220 */ /* 0x000fe20000410000 */
[----:B------:R-:W-:Y:S01]  /*de10*/  SHF.L.U32 R7, R7, 0x10, RZ ;  /* 0x0000001007077819 */ /* 0x000fe200000006ff */
[C---:B------:R-:W-:Y:S01]  /*de20*/  FFMA.FTZ R17, R21.reuse, R26, R17 ;  /* 0x0000001a15117223 */ /* 0x040fe20000010011 */
[----:B------:R-:W-:Y:S01]  /*de30*/  FFMA.FTZ R16, R21, R30, -R16 ;  /* 0x0000001e15107223 */ /* 0x000fe20000010810 */
[----:B------:R-:W-:Y:S01]  /*de40*/  FMUL.FTZ R26, R29, R28 ;  /* 0x0000001c1d1a7220 */ /* 0x000fe20000410000 */
        /* <DEDUP_REMOVED lines=14> */
.L_x_2573:
[----:B------:R-:W-:Y:S05]  /*df30*/  BSYNC.RECONVERGENT B0 ;  /* 0x0000000000007941 */ /* 0x000fea0003800200 */
.L_x_2572:
[----:B-----5:R-:W-:Y:S01]  /*df40*/  IMAD.MOV.U32 R6, RZ, RZ, R18 ;  /* 0x000000ffff067224 */ /* 0x020fe200078e0012 */
[----:B------:R-:W-:Y:S01]  /*df50*/  MOV R4, R16 ;  /* 0x0000001000047202 */ /* 0x000fe20000000f00 */
[----:B------:R-:W-:Y:S01]  /*df60*/  IMAD.MOV.U32 R7, RZ, RZ, R19 ;  /* 0x000000ffff077224 */ /* 0x000fe200078e0013 */
[----:B------:R-:W-:Y:S02]  /*df70*/  MOV R5, R17 ;  /* 0x0000001100057202 */ /* 0x000fe40000000f00 */
.L_x_2571:
[----:B------:R-:W-:Y:S05]  /*df80*/  BSYNC.RECONVERGENT B1 ;  /* 0x0000000000017941 */ /* 0x000fea0003800200 */
.L_x_2570:
        /* <DEDUP_REMOVED lines=15> */
[C---:B------:R-:W-:Y:S02]  /*e080*/  LOP3.LUT R15, R17.reuse, 0xffff0000, RZ, 0xc0, !PT ;  /* 0xffff0000110f7812 */ /* 0x040fe400078ec0ff */
[----:B------:R-:W-:-:S02]  /*e090*/  SHF.L.U32 R21, R17, 0x10, RZ ;  /* 0x0000001011157819 */ /* 0x000fc400000006ff */
        /* <DEDUP_REMOVED lines=8> */
[----:B------:R-:W-:Y:S01]  /*e120*/  FMUL.FTZ R18, R28, R19 ;  /* 0x000000131c127220 */ /* 0x000fe20000410000 */
[----:B------:R-:W-:Y:S01]  /*e130*/  SHF.L.U32 R4, R4, 0x10, RZ ;  /* 0x0000001004047819 */ /* 0x000fe200000006ff */
[----:B------:R-:W-:Y:S01]  /*e140*/  FMUL.FTZ R15, R15, R26 ;  /* 0x0000001a0f0f7220 */ /* 0x000fe20000410000 */
[----:B------:R-:W-:Y:S01]  /*e150*/  SHF.L.U32 R5, R5, 0x10, RZ ;  /* 0x0000001005057819 */ /* 0x000fe200000006ff */
[----:B------:R-:W-:Y:S01]  /*e160*/  IMAD.U32 R6, R6, 0x10000, RZ ;  /* 0x0001000006067824 */ /* 0x000fe200078e00ff */
[----:B------:R-:W-:Y:S01]  /*e170*/  SHF.L.U32 R7, R7, 0x10, RZ ;  /* 0x0000001007077819 */ /* 0x000fe200000006ff */
[-C--:B------:R-:W-:Y:S01]  /*e180*/  FMUL.FTZ R28, R28, R22.reuse ;  /* 0x000000161c1c7220 */ /* 0x080fe20000410000 */
[----:B------:R-:W-:Y:S01]  /*e190*/  FFMA.FTZ R18, R29, R22, -R18 ;  /* 0x000000161d127223 */ /* 0x000fe20000010812 */
[C---:B------:R-:W-:Y:S01]  /*e1a0*/  FFMA.FTZ R16, R21.reuse, R26, -R16 ;  /* 0x0000001a15107223 */ /* 0x040fe20000010810 */
[----:B------:R-:W-:Y:S01]  /*e1b0*/  FFMA.FTZ R15, R21, R24, R15 ;  /* 0x00000018150f7223 */ /* 0x000fe2000001000f */
        /* <DEDUP_REMOVED lines=13> */
.L_x_2575:
[----:B------:R-:W-:Y:S05]  /*e290*/  BSYNC.RECONVERGENT B0 ;  /* 0x0000000000007941 */ /* 0x000fea0003800200 */
.L_x_2574:
[----:B-----5:R3:W-:Y:S02]  /*e2a0*/  STS.128 [R219+0x2000], R16 ;  /* 0x00200010db007388 */ /* 0x0207e40000000c00 */
.L_x_2569:
[----:B------:R-:W-:Y:S05]  /*e2b0*/  BSYNC.RECONVERGENT B2 ;  /* 0x0000000000027941 */ /* 0x000fea0003800200 */
.L_x_2568:
        /* <DEDUP_REMOVED lines=61> */
[----:B------:R-:W-:Y:S01]  /*e690*/  F2FP.BF16.F32.PACK_AB R18, R18, R19 ;  /* 0x000000131212723e */ /* 0x000fe200000010ff */
[----:B------:R-:W-:Y:S01]  /*e6a0*/  IMAD.MOV.U32 R19, RZ, RZ, R26 ;  /* 0x000000ffff137224 */ /* 0x000fe200078e001a */
[----:B------:R-:W-:Y:S02]  /*e6b0*/  F2FP.BF16.F32.PACK_AB R16, R29, R8 ;  /* 0x000000081d10723e */ /* 0x000fe400000010ff */
.L_x_2581:
[----:B------:R-:W-:Y:S05]  /*e6c0*/  BSYNC.RECONVERGENT B0 ;  /* 0x0000000000007941 */ /* 0x000fea0003800200 */
.L_x_2580:
[----:B-----5:R1:W-:Y:S02]  /*e6d0*/  STS.128 [R219+0x800], R16 ;  /* 0x00080010db007388 */ /* 0x0203e40000000c00 */
.L_x_2579:
[----:B------:R-:W-:Y:S05]  /*e6e0*/  BSYNC.RECONVERGENT B1 ;  /* 0x0000000000017941 */ /* 0x000fea0003800200 */
.L_x_2578:
        /* <DEDUP_REMOVED lines=55> */
.L_x_2583:
[----:B------:R-:W-:Y:S05]  /*ea60*/  BSYNC.RECONVERGENT B0 ;  /* 0x0000000000007941 */ /* 0x000fea0003800200 */
.L_x_2582:
[----:B-----5:R3:W-:Y:S02]  /*ea70*/  STS.128 [R219+0x2800], R16 ;  /* 0x00280010db007388 */ /* 0x0207e40000000c00 */
.L_x_2577:
[----:B------:R-:W-:Y:S05]  /*ea80*/  BSYNC.RECONVERGENT B2 ;  /* 0x0000000000027941 */ /* 0x000fea0003800200 */
.L_x_2576:
[----:B-1-3--:R-:W-:Y:S01]  /*ea90*/  IADD3 R36, PT, PT, R128, 0x20, RZ ;  /* 0x0000002080247810 */ /* 0x00afe20007ffe0ff */
[----:B------:R-:W-:Y:S03]  /*eaa0*/  BSSY.RECONVERGENT B2, `(.L_x_2584) ;  /* 0x000007c000027945 */ /* 0x000fe60003800200 */
[----:B------:R-:W-:-:S13]  /*eab0*/  ISETP.GE.AND P0, PT, R36, R13, PT ;  /* 0x0000000d2400720c */ /* 0x000fda0003f06270 */
[----:B------:R-:W-:Y:S05]  /*eac0*/  @P0 BRA `(.L_x_2585) ;  /* 0x0000000400e40947 */ /* 0x000fea0003800000 */
[----:B------:R-:W1:Y:S01]  /*ead0*/  LDC R8, c[0x0][0x440] ;  /* 0x00011000ff087b82 */ /* 0x000e620000000800 */
[----:B------:R-:W-:Y:S01]  /*eae0*/  LEA R38, P1, R2, R34, 0x6 ;  /* 0x0000002202267211 */ /* 0x000fe200078230ff */
[----:B------:R-:W-:Y:S01]  /*eaf0*/  BSSY.RECONVERGENT B1, `(.L_x_2586) ;  /* 0x000003d000017945 */ /* 0x000fe20003800200 */
[----:B------:R-:W-:Y:S02]  /*eb00*/  IMAD.SHL.U32 R15, R14, 0x20, RZ ;  /* 0x000000200e0f7824 */ /* 0x000fe400078e00ff */
[----:B------:R-:W-:Y:S02]  /*eb10*/  LEA.HI.X R39, R2, R35, R3, 0x6, P1 ;  /* 0x0000002302277211 */ /* 0x000fe400008f3403 */
[----:B-1----:R-:W-:-:S13]  /*eb20*/  ISETP.GE.AND P0, PT, R10, R8, PT ;  /* 0x000000080a00720c */ /* 0x002fda0003f06270 */
[----:B------:R1:W-:Y:S01]  /*eb30*/  @P0 STS.128 [R219+0x1000], RZ ;  /* 0x001000ffdb000388 */ /* 0x0003e20000000c00 */
[----:B------:R-:W-:Y:S05]  /*eb40*/  @P0 BRA `(.L_x_2587) ;  /* 0x0000000000dc0947 */ /* 0x000fea0003800000 */
[----:B------:R3:W5:Y:S01]  /*eb50*/  LDG.E.128 R16, desc[UR6][R38.64] ;  /* 0x0000000626107981 */ /* 0x000762000c1e1d00 */
        /* <DEDUP_REMOVED lines=15> */
[C---:B-----5:R-:W-:Y:S01]  /*ec50*/  IMAD.U32 R21, R17.reuse, 0x10000, RZ ;  /* 0x0001000011157824 */ /* 0x060fe200078e00ff */
[----:B------:R-:W-:Y:S01]  /*ec60*/  LOP3.LUT R17, R17, 0xffff0000, RZ, 0xc0, !PT ;  /* 0xffff000011117812 */ /* 0x000fe200078ec0ff */
[----:B------:R-:W-:Y:S01]  /*ec70*/  IMAD.U32 R30, R19, 0x10000, RZ ;  /* 0x00010000131e7824 */ /* 0x000fe200078e00ff */
[C---:B------:R-:W-:Y:S02]  /*ec80*/  SHF.L.U32 R22, R16.reuse, 0x10, RZ ;  /* 0x0000001010167819 */ /* 0x040fe400000006ff */
[----:B------:R-:W-:-:S02]  /*ec90*/  LOP3.LUT R27, R16, 0xffff0000, RZ, 0xc0, !PT ;  /* 0xffff0000101b7812 */ /* 0x000fc400078ec0ff */
        /* <DEDUP_REMOVED lines=32> */
.L_x_2589:
[----:B------:R-:W-:Y:S05]  /*eea0*/  BSYNC.RECONVERGENT B0 ;  /* 0x0000000000007941 */ /* 0x000fea0003800200 */
.L_x_2588:
[----:B-----5:R1:W-:Y:S02]  /*eeb0*/  STS.128 [R219+0x1000], R16 ;  /* 0x00100010db007388 */ /* 0x0203e40000000c00 */
.L_x_2587:
[----:B------:R-:W-:Y:S05]  /*eec0*/  BSYNC.RECONVERGENT B1 ;  /* 0x0000000000017941 */ /* 0x000fea0003800200 */
.L_x_2586:
[----:B------:R-:W-:-:S13]  /*eed0*/  ISETP.GE.AND P0, PT, R9, R8, PT ;  /* 0x000000080900720c */ /* 0x000fda0003f06270 */
[----:B------:R1:W-:Y:S01]  /*eee0*/  @P0 STS.128 [R219+0x3000], RZ ;  /* 0x003000ffdb000388 */ /* 0x0003e20000000c00 */
[----:B------:R-:W-:Y:S05]  /*eef0*/  @P0 BRA `(.L_x_2585) ;  /* 0x0000000000d80947 */ /* 0x000fea0003800000 */
[----:B-1----:R1:W5:Y:S01]  /*ef00*/  LDG.E.128 R16, desc[UR6][R38.64+0x80] ;  /* 0x0000800626107981 */ /* 0x002362000c1e1d00 */
        /* <DEDUP_REMOVED lines=51> */
.L_x_2591:
[----:B------:R-:W-:Y:S05]  /*f240*/  BSYNC.RECONVERGENT B0 ;  /* 0x0000000000007941 */ /* 0x000fea0003800200 */
.L_x_2590:
[----:B-----5:R1:W-:Y:S02]  /*f250*/  STS.128 [R219+0x3000], R16 ;  /* 0x00300010db007388 */ /* 0x0203e40000000c00 */
.L_x_2585:
[----:B------:R-:W-:Y:S05]  /*f260*/  BSYNC.RECONVERGENT B2 ;  /* 0x0000000000027941 */ /* 0x000fea0003800200 */
.L_x_2584:
[----:B-1-3--:R-:W-:-:S04]  /*f270*/  IADD3 R38, PT, PT, R128, 0x30, RZ ;  /* 0x0000003080267810 */ /* 0x00afc80007ffe0ff */
        /* <DEDUP_REMOVED lines=61> */
[----:B------:R-:W-:-:S02]  /*f650*/  F2FP.BF16.F32.PACK_AB R16, R2, R15 ;  /* 0x0000000f0210723e */ /* 0x000fc400000010ff */
[----:B------:R-:W-:Y:S02]  /*f660*/  F2FP.BF16.F32.PACK_AB R18, R3, R8 ;  /* 0x000000080312723e */ /* 0x000fe400000010ff */
.L_x_2595:
[----:B------:R-:W-:Y:S05]  /*f670*/  BSYNC.RECONVERGENT B0 ;  /* 0x0000000000007941 */ /* 0x000fea0003800200 */
.L_x_2594:
[----:B-----5:R3:W-:Y:S02]  /*f680*/  STS.128 [R219+0x1800], R16 ;  /* 0x00180010db007388 */ /* 0x0207e40000000c00 */
.L_x_2593:
[----:B------:R-:W-:Y:S05]  /*f690*/  BSYNC.RECONVERGENT B1 ;  /* 0x0000000000017941 */ /* 0x000fea0003800200 */
.L_x_2592:
        /* <DEDUP_REMOVED lines=56> */
.L_x_2597:
[----:B------:R-:W-:Y:S05]  /*fa20*/  BSYNC.RECONVERGENT B0 ;  /* 0x0000000000007941 */ /* 0x000fea0003800200 */
.L_x_2596:
[----:B-----5:R1:W-:Y:S01]  /*fa30*/  STS.128 [R219+0x3800], R16 ;  /* 0x00380010db007388 */ /* 0x0203e20000000c00 */
[----:B------:R-:W-:Y:S05]  /*fa40*/  BRA `(.L_x_2566) ;  /* 0x0000002c00dc7947 */ /* 0x000fea0003800000 */
.L_x_2567:
        /* <DEDUP_REMOVED lines=23> */
[----:B-----5:R-:W-:Y:S02]  /*fbc0*/  SEL R13, R30, RZ, P1 ;  /* 0x000000ff1e0d7207 */ /* 0x020fe40000800000 */
        /* <DEDUP_REMOVED lines=77> */
.L_x_2602:
[----:B------:R-:W-:Y:S05]  /*100a0*/  BSYNC.RECONVERGENT B0 ;  /* 0x0000000000007941 */ /* 0x000fea0003800200 */
.L_x_2601:
[----:B------:R-:W-:Y:S05]  /*100b0*/  BSYNC.RECONVERGENT B1 ;  /* 0x0000000000017941 */ /* 0x000fea0003800200 */
.L_x_2600:
        /* <DEDUP_REMOVED lines=88> */
.L_x_2604:
[----:B------:R-:W-:Y:S05]  /*10640*/  BSYNC.RECONVERGENT B0 ;  /* 0x0000000000007941 */ /* 0x000fea0003800200 */
.L_x_2603:
[----:B-----5:R3:W-:Y:S02]  /*10650*/  STS.128 [R219+0x2000], R20 ;  /* 0x00200014db007388 */ /* 0x0207e40000000c00 */
.L_x_2599:
[----:B------:R-:W-:Y:S05]  /*10660*/  BSYNC.RECONVERGENT B2 ;  /* 0x0000000000027941 */ /* 0x000fea0003800200 */
.L_x_2598:
        /* <DEDUP_REMOVED lines=21> */
[----:B-----5:R-:W-:-:S02]  /*107c0*/  SEL R13, R33, R30, !P0 ;  /* 0x0000001e210d7207 */ /* 0x020fc40004000000 */
        /* <DEDUP_REMOVED lines=12> */
[----:B------:R-:W-:Y:S01]  /*10890*/  LOP3.LUT R8, R21, 0xffff0000, RZ, 0xc0, !PT ;  /* 0xffff000015087812 */ /* 0x000fe200078ec0ff */
        /* <DEDUP_REMOVED lines=59> */
.L_x_2610:
[----:B------:R-:W-:Y:S05]  /*10c50*/  BSYNC.RECONVERGENT B0 ;  /* 0x0000000000007941 */ /* 0x000fea0003800200 */
.L_x_2609:
[----:B-----5:R3:W-:Y:S02]  /*10c60*/  STS.128 [R219+0x800], R20 ;  /* 0x00080014db007388 */ /* 0x0207e40000000c00 */
.L_x_2608:
[----:B------:R-:W-:Y:S05]  /*10c70*/  BSYNC.RECONVERGENT B1 ;  /* 0x0000000000017941 */ /* 0x000fea0003800200 */
.L_x_2607:
        /* <DEDUP_REMOVED lines=9> */
[--C-:B-----5:R-:W-:Y:S02]  /*10d10*/  SHF.R.S32.HI R13, RZ, 0x1f, R27.reuse ;  /* 0x0000001fff0d7819 */ /* 0x120fe4000001141b */
[----:B------:R-:W-:Y:S02]  /*10d20*/  SEL R8, R30, RZ, P0 ;  /* 0x000000ff1e087207 */ /* 0x000fe40000000000 */
[----:B------:R-:W-:Y:S02]  /*10d30*/  SEL R12, R31, RZ, P0 ;  /* 0x000000ff1f0c7207 */ /* 0x000fe40000000000 */
[----:B------:R-:W-:Y:S02]  /*10d40*/  IADD3 R8, P2, P1, R8, R24, R27 ;  /* 0x0000001808087210 */ /* 0x000fe4000795e01b */
[----:B-1----:R-:W-:-:S02]  /*10d50*/  SEL R17, R33, R30, !P0 ;  /* 0x0000001e21117207 */ /* 0x002fc40004000000 */
        /* <DEDUP_REMOVED lines=8> */
[----:B------:R-:W4:Y:S01]  /*10de0*/  LDG.E.128 R20, desc[UR6][R20.64+0x80] ;  /* 0x0000800614147981 */ /* 0x000f22000c1e1d00 */
[----:B-1----:R-:W-:-:S04]  /*10df0*/  IADD3 R16, P1, PT, R16, UR8, RZ ;  /* 0x0000000810107c10 */ /* 0x002fc8000ff3e0ff */
        /* <DEDUP_REMOVED lines=63> */
.L_x_2612:
[----:B------:R-:W-:Y:S05]  /*111f0*/  BSYNC.RECONVERGENT B0 ;  /* 0x0000000000007941 */ /* 0x000fea0003800200 */
.L_x_2611:
[----:B-----5:R1:W-:Y:S02]  /*11200*/  STS.128 [R219+0x2800], R4 ;  /* 0x00280004db007388 */ /* 0x0203e40000000c00 */
.L_x_2606:
[----:B------:R-:W-:Y:S05]  /*11210*/  BSYNC.RECONVERGENT B2 ;  /* 0x0000000000027941 */ /* 0x000fea0003800200 */
.L_x_2605:
[----:B------:R-:W-:Y:S01]  /*11220*/  IADD3 R36, PT, PT, R128, 0x20, RZ ;  /* 0x0000002080247810 */ /* 0x000fe20007ffe0ff */
[----:B------:R-:W-:Y:S03]  /*11230*/  BSSY.RECONVERGENT B2, `(.L_x_2613) ;  /* 0x00000bc000027945 */ /* 0x000fe60003800200 */
[----:B------:R-:W-:-:S13]  /*11240*/  ISETP.GE.AND P0, PT, R36, R29, PT ;  /* 0x0000001d2400720c */ /* 0x000fda0003f06270 */
[----:B------:R-:W-:Y:S05]  /*11250*/  @P0 BRA `(.L_x_2614) ;  /* 0x0000000800e40947 */ /* 0x000fea0003800000 */
[----:B------:R-:W2:Y:S01]  /*11260*/  LDC R8, c[0x0][0x440] ;  /* 0x00011000ff087b82 */ /* 0x000ea20000000800 */
[----:B------:R-:W-:Y:S01]  /*11270*/  LEA R48, P0, R2, R34, 0x6 ;  /* 0x0000002202307211 */ /* 0x000fe200078030ff */
[----:B------:R-:W-:Y:S01]  /*11280*/  BSSY.RECONVERGENT B1, `(.L_x_2615) ;  /* 0x000005d000017945 */ /* 0x000fe20003800200 */
[----:B------:R-:W-:Y:S02]  /*11290*/  IMAD.SHL.U32 R25, R28, 0x20, RZ ;  /* 0x000000201c197824 */ /* 0x000fe400078e00ff */
[----:B------:R-:W-:Y:S02]  /*112a0*/  LEA.HI.X R49, R2, R35, R3, 0x6, P0 ;  /* 0x0000002302317211 */ /* 0x000fe400000f3403 */
[----:B--2---:R-:W-:-:S13]  /*112b0*/  ISETP.GE.AND P1, PT, R10, R8, PT ;  /* 0x000000080a00720c */ /* 0x004fda0003f26270 */
        /* <DEDUP_REMOVED lines=14> */
[----:B-----5:R-:W-:-:S03]  /*113a0*/  IMAD.SHL.U32 R13, R12, 0x2, RZ ;  /* 0x000000020c0d7824 */ /* 0x020fc600078e00ff */
[----:B------:R-:W-:Y:S02]  /*113b0*/  SHF.L.U64.HI R12, R12, 0x1, R5 ;  /* 0x000000010c0c7819 */ /* 0x000fe40000010205 */
[----:B---3--:R-:W-:-:S04]  /*113c0*/  IADD3 R4, P1, PT, R13, UR8, RZ ;  /* 0x000000080d047c10 */ /* 0x008fc8000ff3e0ff */
[----:B------:R-:W-:Y:S01]  /*113d0*/  IADD3.X R5, PT, PT, R12, UR9, RZ, P1, !PT ;  /* 0x000000090c057c10 */ /* 0x000fe20008ffe4ff */
[----:B------:R-:W3:Y:S01]  /*113e0*/  LDCU.64 UR8, c[0x0][0x4c8] ;  /* 0x00009900ff0877ac */ /* 0x000ee20008000a00 */
[----:B------:R-:W-:-:S04]  /*113f0*/  IMAD.WIDE R16, R15, 0x2, R48 ;  /* 0x000000020f107825 */ /* 0x000fc800078e0230 */
[----:B------:R-:W2:Y:S04]  /*11400*/  LDG.E.128 R4, desc[UR6][R4.64] ;  /* 0x0000000604047981 */ /* 0x000ea8000c1e1d00 */
[----:B------:R-:W4:Y:S01]  /*11410*/  LDG.E.128 R16, desc[UR6][R16.64] ;  /* 0x0000000610107981 */ /* 0x000f22000c1e1d00 */
[----:B---3--:R-:W-:-:S04]  /*11420*/  IADD3 R14, P1, PT, R13, UR8, RZ ;  /* 0x000000080d0e7c10 */ /* 0x008fc8000ff3e0ff */
[----:B------:R-:W-:-:S06]  /*11430*/  IADD3.X R15, PT, PT, R12, UR9, RZ, P1, !PT ;  /* 0x000000090c0f7c10 */ /* 0x000fcc0008ffe4ff */
[----:B------:R-:W3:Y:S01]  /*11440*/  LDG.E.128 R12, desc[UR6][R14.64] ;  /* 0x000000060e0c7981 */ /* 0x000ee2000c1e1d00 */
        /* <DEDUP_REMOVED lines=8> */
[----:B--2---:R-:W-:Y:S01]  /*114d0*/  SHF.L.U32 R40, R4, 0x10, RZ ;  /* 0x0000001004287819 */ /* 0x004fe200000006ff */
        /* <DEDUP_REMOVED lines=23> */
[----:B------:R-:W-:Y:S01]  /*11650*/  FMUL.FTZ R17, R17, R6 ;  /* 0x0000000611117220 */ /* 0x000fe20000410000 */
[----:B------:R-:W-:Y:S01]  /*11660*/  FMUL.FTZ R46, R46, R7 ;  /* 0x000000072e2e7220 */ /* 0x000fe20000410000 */
[----:B---3--:R-:W-:Y:S01]  /*11670*/  SHF.L.U32 R5, R13, 0x10, RZ ;  /* 0x000000100d057819 */ /* 0x008fe200000006ff */
[----:B------:R-:W-:Y:S01]  /*11680*/  FMUL.FTZ R4, R45, R4 ;  /* 0x000000042d047220 */ /* 0x000fe20000410000 */
[----:B------:R-:W-:Y:S01]  /*11690*/  LOP3.LUT R23, R13, 0xffff0000, RZ, 0xc0, !PT ;  /* 0xffff00000d177812 */ /* 0x000fe200078ec0ff */
[----:B------:R-:W-:Y:S01]  /*116a0*/  FMUL.FTZ R43, R44, R43 ;  /* 0x0000002b2c2b7220 */ /* 0x000fe20000410000 */
[C---:B------:R-:W-:Y:S01]  /*116b0*/  IMAD.U32 R7, R12.reuse, 0x10000, RZ ;  /* 0x000100000c077824 */ /* 0x040fe200078e00ff */
[----:B------:R-:W-:Y:S01]  /*116c0*/  LOP3.LUT R6, R12, 0xffff0000, RZ, 0xc0, !PT ;  /* 0xffff00000c067812 */ /* 0x000fe200078ec0ff */
[C---:B------:R-:W-:Y:S01]  /*116d0*/  IMAD.U32 R19, R14.reuse, 0x10000, RZ ;  /* 0x000100000e137824 */ /* 0x040fe200078e00ff */
[----:B------:R-:W-:Y:S01]  /*116e0*/  LOP3.LUT R13, R14, 0xffff0000, RZ, 0xc0, !PT ;  /* 0xffff00000e0d7812 */ /* 0x000fe200078ec0ff */
[----:B------:R-:W-:Y:S01]  /*116f0*/  @!P0 FADD.FTZ R40, -R40, -RZ ;  /* 0x800000ff28288221 */ /* 0x000fe20000010100 */
[C---:B------:R-:W-:Y:S01]  /*11700*/  SHF.L.U32 R12, R15.reuse, 0x10, RZ ;  /* 0x000000100f0c7819 */ /* 0x040fe200000006ff */
[----:B------:R-:W-:Y:S01]  /*11710*/  @!P0 FADD.FTZ R42, -R42, -RZ ;  /* 0x800000ff2a2a8221 */ /* 0x000fe20000010100 */
[----:B------:R-:W-:Y:S01]  /*11720*/  LOP3.LUT R14, R15, 0xffff0000, RZ, 0xc0, !PT ;  /* 0xffff00000f0e7812 */ /* 0x000fe200078ec0ff */
[----:B------:R-:W-:Y:S01]  /*11730*/  FFMA.FTZ R4, R39, R5, R4 ;  /* 0x0000000527047223 */ /* 0x000fe20000010004 */
[----:B------:R-:W-:Y:S01]  /*11740*/  FFMA.FTZ R23, R20, R23, R43 ;  /* 0x0000001714177223 */ /* 0x000fe2000001002b */
[----:B------:R-:W-:Y:S01]  /*11750*/  FMUL.FTZ R40, R47, R40 ;  /* 0x000000282f287220 */ /* 0x000fe20000410000 */
[----:B------:R-:W-:Y:S01]  /*11760*/  FMUL.FTZ R51, R51, R42 ;  /* 0x0000002a33337220 */ /* 0x000fe20000410000 */
[----:B------:R-:W-:Y:S01]  /*11770*/  FFMA.FTZ R12, R41, R12, R18 ;  /* 0x0000000c290c7223 */ /* 0x000fe20000010012 */
[----:B------:R-:W-:Y:S01]  /*11780*/  FFMA.FTZ R21, R21, R14, R46 ;  /* 0x0000000e15157223 */ /* 0x000fe2000001002e */
[----:B------:R-:W-:Y:S01]  /*11790*/  F2FP.BF16.F32.PACK_AB R23, R23, R4 ;  /* 0x000000041717723e */ /* 0x000fe200000010ff */
[----:B------:R-:W-:Y:S01]  /*117a0*/  FFMA.FTZ R7, R37, R7, R40 ;  /* 0x0000000725077223 */ /* 0x000fe20000010028 */
[----:B------:R-:W-:Y:S01]  /*117b0*/  FFMA.FTZ R6, R27, R6, R16 ;  /* 0x000000061b067223 */ /* 0x000fe20000010010 */
[----:B------:R-:W-:Y:S01]  /*117c0*/  FFMA.FTZ R19, R38, R19, R51 ;  /* 0x0000001326137223 */ /* 0x000fe20000010033 */
[----:B------:R-:W-:Y:S01]  /*117d0*/  FFMA.FTZ R22, R22, R13, R17 ;  /* 0x0000000d16167223 */ /* 0x000fe20000010011 */
[----:B------:R-:W-:Y:S01]  /*117e0*/  F2FP.BF16.F32.PACK_AB R5, R21, R12 ;  /* 0x0000000c1505723e */ /* 0x000fe200000010ff */
[----:B------:R-:W-:Y:S01]  /*117f0*/  IMAD.MOV.U32 R21, RZ, RZ, R23 ;  /* 0x000000ffff157224 */ /* 0x000fe200078e0017 */
[----:B------:R-:W-:-:S02]  /*11800*/  F2FP.BF16.F32.PACK_AB R20, R6, R7 ;  /* 0x000000070614723e */ /* 0x000fc400000010ff */
[----:B------:R-:W-:Y:S02]  /*11810*/  F2FP.BF16.F32.PACK_AB R22, R22, R19 ;  /* 0x000000131616723e */ /* 0x000fe400000010ff */
[----:B------:R-:W-:Y:S02]  /*11820*/  MOV R23, R5 ;  /* 0x0000000500177202 */ /* 0x000fe40000000f00 */
.L_x_2618:
[----:B------:R-:W-:Y:S05]  /*11830*/  BSYNC.RECONVERGENT B0 ;  /* 0x0000000000007941 */ /* 0x000fea0003800200 */
.L_x_2617:
[----:B-----5:R3:W-:Y:S02]  /*11840*/  STS.128 [R219+0x1000], R20 ;  /* 0x00100014db007388 */ /* 0x0207e40000000c00 */
.L_x_2616:
[----:B------:R-:W-:Y:S05]  /*11850*/  BSYNC.RECONVERGENT B1 ;  /* 0x0000000000017941 */ /* 0x000fea0003800200 */
.L_x_2615:
        /* <DEDUP_REMOVED lines=9> */
[--C-:B------:R-:W-:Y:S02]  /*118f0*/  SHF.R.S32.HI R5, RZ, 0x1f, R25.reuse ;  /* 0x0000001fff057819 */ /* 0x100fe40000011419 */
        /* <DEDUP_REMOVED lines=47> */
[----:B---3--:R-:W-:Y:S01]  /*11bf0*/  LOP3.LUT R19, R13, 0xffff0000, RZ, 0xc0, !PT ;  /* 0xffff00000d137812 */ /* 0x008fe200078ec0ff */
        /* <DEDUP_REMOVED lines=29> */
.L_x_2620:
[----:B------:R-:W-:Y:S05]  /*11dd0*/  BSYNC.RECONVERGENT B0 ;  /* 0x0000000000007941 */ /* 0x000fea0003800200 */
.L_x_2619:
[----:B-----5:R3:W-:Y:S02]  /*11de0*/  STS.128 [R219+0x3000], R20 ;  /* 0x00300014db007388 */ /* 0x0207e40000000c00 */
.L_x_2614:
[----:B------:R-:W-:Y:S05]  /*11df0*/  BSYNC.RECONVERGENT B2 ;  /* 0x0000000000027941 */ /* 0x000fea0003800200 */
.L_x_2613:
[----:B------:R-:W-:-:S04]  /*11e00*/  IADD3 R38, PT, PT, R128, 0x30, RZ ;  /* 0x0000003080267810 */ /* 0x000fc80007ffe0ff */
[----:B------:R-:W-:-:S13]  /*11e10*/  ISETP.GE.AND P0, PT, R38, R29, PT ;  /* 0x0000001d2600720c */ /* 0x000fda0003f06270 */
[----:B------:R-:W-:Y:S05]  /*11e20*/  @P0 BRA `(.L_x_2566) ;  /* 0x0000000800e40947 */ /* 0x000fea0003800000 */
[----:B------:R-:W1:Y:S01]  /*11e30*/  LDC R8, c[0x0][0x440] ;  /* 0x00011000ff087b82 */ /* 0x000e620000000800 */
[----:B------:R-:W-:Y:S01]  /*11e40*/  IMAD R3, R3, 0x60, RZ ;  /* 0x0000006003037824 */ /* 0x000fe200078e02ff */
[----:B------:R-:W-:Y:S01]  /*11e50*/  BSSY.RECONVERGENT B1, `(.L_x_2621) ;  /* 0x000005c000017945 */ /* 0x000fe20003800200 */
[----:B------:R-:W-:-:S05]  /*11e60*/  IMAD.WIDE.U32 R42, R2, 0x60, R34 ;  /* 0x00000060022a7825 */ /* 0x000fca00078e0022 */
[----:B------:R-:W-:Y:S01]  /*11e70*/  IADD3 R43, PT, PT, R43, R3, RZ ;  /* 0x000000032b2b7210 */ /* 0x000fe20007ffe0ff */
[----:B------:R-:W-:Y:S01]  /*11e80*/  IMAD R3, R28, 0x30, RZ ;  /* 0x000000301c037824 */ /* 0x000fe200078e02ff */
[----:B-1----:R-:W-:-:S13]  /*11e90*/  ISETP.GE.AND P0, PT, R10, R8, PT ;  /* 0x000000080a00720c */ /* 0x002fda0003f06270 */
[----:B------:R1:W-:Y:S01]  /*11ea0*/  @P0 STS.128 [R219+0x1800], RZ ;  /* 0x001800ffdb000388 */ /* 0x0003e20000000c00 */
[----:B------:R-:W-:Y:S05]  /*11eb0*/  @P0 BRA `(.L_x_2622) ;  /* 0x0000000400540947 */ /* 0x000fea0003800000 */
[----:B---3--:R3:W5:Y:S01]  /*11ec0*/  LDG.E.128 R20, desc[UR6][R42.64] ;  /* 0x000000062a147981 */ /* 0x008762000c1e1d00 */
[----:B------:R-:W-:Y:S01]  /*11ed0*/  ISETP.GE.AND P0, PT, R10, R0, PT ;  /* 0x000000000a00720c */ /* 0x000fe20003f06270 */
[----:B------:R-:W-:-:S12]  /*11ee0*/  BSSY.RECONVERGENT B0, `(.L_x_2623) ;  /* 0x0000051000007945 */ /* 0x000fd80003800200 */
[----:B------:R-:W-:Y:S05]  /*11ef0*/  @P0 BRA `(.L_x_2624) ;  /* 0x00000004003c0947 */ /* 0x000fea0003800000 */
[----:B------:R-:W1:Y:S01]  /*11f00*/  LDCU.64 UR8, c[0x0][0x4d0] ;  /* 0x00009a00ff0877ac */ /* 0x000e620008000a00 */
        /* <DEDUP_REMOVED lines=9> */
[----:B-1----:R-:W-:-:S04]  /*11fa0*/  IADD3 R4, P1, PT, R12, UR8, RZ ;  /* 0x000000080c047c10 */ /* 0x002fc8000ff3e0ff */
[----:B------:R-:W-:Y:S01]  /*11fb0*/  IADD3.X R5, PT, PT, R2, UR9, RZ, P1, !PT ;  /* 0x0000000902057c10 */ /* 0x000fe20008ffe4ff */
[----:B------:R-:W1:Y:S01]  /*11fc0*/  LDCU.64 UR8, c[0x0][0x4c8] ;  /* 0x00009900ff0877ac */ /* 0x000e620008000a00 */
[----:B------:R-:W-:-:S04]  /*11fd0*/  IMAD.WIDE R16, R13, 0x2, R42 ;  /* 0x000000020d107825 */ /* 0x000fc800078e022a */
[----:B------:R-:W2:Y:S04]  /*11fe0*/  LDG.E.128 R4, desc[UR6][R4.64] ;  /* 0x0000000604047981 */ /* 0x000ea8000c1e1d00 */
[----:B------:R-:W4:Y:S01]  /*11ff0*/  LDG.E.128 R16, desc[UR6][R16.64] ;  /* 0x0000000610107981 */ /* 0x000f22000c1e1d00 */
[----:B-1----:R-:W-:-:S04]  /*12000*/  IADD3 R12, P1, PT, R12, UR8, RZ ;  /* 0x000000080c0c7c10 */ /* 0x002fc8000ff3e0ff */
        /* <DEDUP_REMOVED lines=39> */
[C---:B---3--:R-:W-:Y:S01]  /*12280*/  SHF.L.U32 R4, R13.reuse, 0x10, RZ ;  /* 0x000000100d047819 */ /* 0x048fe200000006ff */
        /* <DEDUP_REMOVED lines=22> */
.L_x_2624:
[----:B------:R-:W-:Y:S05]  /*123f0*/  BSYNC.RECONVERGENT B0 ;  /* 0x0000000000007941 */ /* 0x000fea0003800200 */
.L_x_2623:
[----:B-----5:R1:W-:Y:S02]  /*12400*/  STS.128 [R219+0x1800], R20 ;  /* 0x00180014db007388 */ /* 0x0203e40000000c00 */
.L_x_2622:
[----:B------:R-:W-:Y:S05]  /*12410*/  BSYNC.RECONVERGENT B1 ;  /* 0x0000000000017941 */ /* 0x000fea0003800200 */
.L_x_2621:
        /* <DEDUP_REMOVED lines=8> */
[----:B------:R-:W4:Y:S01]  /*124a0*/  LDCU.64 UR8, c[0x0][0x4d0] ;  /* 0x00009a00ff0877ac */ /* 0x000f220008000a00 */
[--C-:B-----5:R-:W-:Y:S02]  /*124b0*/  SHF.R.S32.HI R13, RZ, 0x1f, R3.reuse ;  /* 0x0000001fff0d7819 */ /* 0x120fe40000011403 */
[----:B------:R-:W-:Y:S02]  /*124c0*/  SEL R0, R30, RZ, P0 ;  /* 0x000000ff1e007207 */ /* 0x000fe40000000000 */
[----:B------:R-:W-:Y:S02]  /*124d0*/  SEL R31, R31, RZ, P0 ;  /* 0x000000ff1f1f7207 */ /* 0x000fe40000000000 */
[----:B------:R-:W-:Y:S02]  /*124e0*/  IADD3 R2, P2, P1, R0, R24, R3 ;  /* 0x0000001800027210 */ /* 0x000fe4000795e003 */
[----:B------:R-:W-:-:S02]  /*124f0*/  SEL R33, R33, R30, !P0 ;  /* 0x0000001e21217207 */ /* 0x000fc40004000000 */
[----:B------:R-:W-:Y:S01]  /*12500*/  IADD3.X R13, PT, PT, R31, R26, R13, P2, P1 ;  /* 0x0000001a1f0d7210 */ /* 0x000fe200017e240d */
[C---:B------:R-:W-:Y:S02]  /*12510*/  IMAD.SHL.U32 R0, R2.reuse, 0x2, RZ ;  /* 0x0000000202007824 */ /* 0x040fe400078e00ff */
[----:B-1-3--:R-:W-:Y:S01]  /*12520*/  IMAD.WIDE R20, R33, 0x2, R42 ;  /* 0x0000000221147825 */ /* 0x00afe200078e022a */
[----:B------:R-:W-:Y:S02]  /*12530*/  SHF.L.U64.HI R2, R2, 0x1, R13 ;  /* 0x0000000102027819 */ /* 0x000fe4000001020d */
[----:B----4-:R-:W-:-:S03]  /*12540*/  IADD3 R12, P1, PT, R0, UR8, RZ ;  /* 0x00000008000c7c10 */ /* 0x010fc6000ff3e0ff */
[----:B------:R-:W3:Y:S01]  /*12550*/  LDG.E.128 R20, desc[UR6][R20.64+0x80] ;  /* 0x0000800614147981 */ /* 0x000ee2000c1e1d00 */
[----:B------:R-:W-:Y:S01]  /*12560*/  IADD3.X R13, PT, PT, R2, UR9, RZ, P1, !PT ;  /* 0x00000009020d7c10 */ /* 0x000fe20008ffe4ff */
[----:B------:R-:W1:Y:S05]  /*12570*/  LDCU.64 UR8, c[0x0][0x4c8] ;  /* 0x00009900ff0877ac */ /* 0x000e6a0008000a00 */
[----:B------:R-:W4:Y:S01]  /*12580*/  LDG.E.128 R12, desc[UR6][R12.64+0x80] ;  /* 0x000080060c0c7981 */ /* 0x000f22000c1e1d00 */
[----:B-1----:R-:W-:-:S04]  /*12590*/  IADD3 R16, P1, PT, R0, UR8, RZ ;  /* 0x0000000800107c10 */ /* 0x002fc8000ff3e0ff */
[----:B------:R-:W-:-:S06]  /*125a0*/  IADD3.X R17, PT, PT, R2, UR9, RZ, P1, !PT ;  /* 0x0000000902117c10 */ /* 0x000fcc0008ffe4ff */
[----:B------:R-:W2:Y:S01]  /*125b0*/  LDG.E.128 R16, desc[UR6][R16.64+0x80] ;  /* 0x0000800610107981 */ /* 0x000ea2000c1e1d00 */
        /* <DEDUP_REMOVED lines=8> */
[C---:B---3--:R-:W-:Y:S01]  /*12640*/  IMAD.U32 R6, R21.reuse, 0x10000, RZ ;  /* 0x0001000015067824 */ /* 0x048fe200078e00ff */
[----:B------:R-:W-:Y:S01]  /*12650*/  LOP3.LUT R28, R21, 0xffff0000, RZ, 0xc0, !PT ;  /* 0xffff0000151c7812 */ /* 0x000fe200078ec0ff */
[C---:B------:R-:W-:Y:S01]  /*12660*/  IMAD.U32 R27, R22.reuse, 0x10000, RZ ;  /* 0x00010000161b7824 */ /* 0x040fe200078e00ff */
[----:B------:R-:W-:-:S02]  /*12670*/  LOP3.LUT R21, R22, 0xffff0000, RZ, 0xc0, !PT ;  /* 0xffff000016157812 */ /* 0x000fc400078ec0ff */
[C---:B------:R-:W-:Y:S02]  /*12680*/  SHF.L.U32 R25, R20.reuse, 0x10, RZ ;  /* 0x0000001014197819 */ /* 0x040fe400000006ff */
[----:B------:R-:W-:Y:S01]  /*12690*/  LOP3.LUT R7, R20, 0xffff0000, RZ, 0xc0, !PT ;  /* 0xffff000014077812 */ /* 0x000fe200078ec0ff */
[C---:B----4-:R-:W-:Y:S01]  /*126a0*/  IMAD.U32 R22, R12.reuse, 0x10000, RZ ;  /* 0x000100000c167824 */ /* 0x050fe200078e00ff */
[----:B------:R-:W-:Y:S02]  /*126b0*/  LOP3.LUT R12, R12, 0xffff0000, RZ, 0xc0, !PT ;  /* 0xffff00000c0c7812 */ /* 0x000fe400078ec0ff */
[----:B------:R-:W-:Y:S01]  /*126c0*/  SHF.L.U32 R30, R14, 0x10, RZ ;  /* 0x000000100e1e7819 */ /* 0x000fe200000006ff */
[----:B------:R-:W-:Y:S01]  /*126d0*/  @!P0 FADD.FTZ R22, -R22, -RZ ;  /* 0x800000ff16168221 */ /* 0x000fe20000010100 */
[C---:B------:R-:W-:Y:S01]  /*126e0*/  SHF.L.U32 R20, R23.reuse, 0x10, RZ ;  /* 0x0000001017147819 */ /* 0x040fe200000006ff */
[----:B------:R-:W-:Y:S01]  /*126f0*/  @!P0 FADD.FTZ R12, -R12, -RZ ;  /* 0x800000ff0c0c8221 */ /* 0x000fe20000010100 */
[----:B------:R-:W-:Y:S01]  /*12700*/  LOP3.LUT R29, R23, 0xffff0000, RZ, 0xc0, !PT ;  /* 0xffff0000171d7812 */ /* 0x000fe200078ec0ff */
[----:B------:R-:W-:Y:S01]  /*12710*/  IMAD.U32 R23, R13, 0x10000, RZ ;  /* 0x000100000d177824 */ /* 0x000fe200078e00ff */
[----:B------:R-:W-:Y:S01]  /*12720*/  LOP3.LUT R14, R14, 0xffff0000, RZ, 0xc0, !PT ;  /* 0xffff00000e0e7812 */ /* 0x000fe200078ec0ff */
[----:B------:R-:W-:Y:S01]  /*12730*/  FMUL.FTZ R7, R7, R12 ;  /* 0x0000000c07077220 */ /* 0x000fe20000410000 */
[----:B------:R-:W-:Y:S01]  /*12740*/  LOP3.LUT R31, R13, 0xffff0000, RZ, 0xc0, !PT ;  /* 0xffff00000d1f7812 */ /* 0x000fe200078ec0ff */
[C---:B------:R-:W-:Y:S01]  /*12750*/  IMAD.U32 R13, R15.reuse, 0x10000, RZ ;  /* 0x000100000f0d7824 */ /* 0x040fe200078e00ff */
[----:B------:R-:W-:Y:S01]  /*12760*/  LOP3.LUT R34, R15, 0xffff0000, RZ, 0xc0, !PT ;  /* 0xffff00000f227812 */ /* 0x000fe200078ec0ff */
[----:B------:R-:W-:Y:S01]  /*12770*/  @!P0 FADD.FTZ R23, -R23, -RZ ;  /* 0x800000ff17178221 */ /* 0x000fe20000010100 */
[----:B------:R-:W-:Y:S01]  /*12780*/  @!P0 FADD.FTZ R14, -R14, -RZ ;  /* 0x800000ff0e0e8221 */ /* 0x000fe20000010100 */
[----:B------:R-:W-:Y:S01]  /*12790*/  @!P0 FADD.FTZ R31, -R31, -RZ ;  /* 0x800000ff1f1f8221 */ /* 0x000fe20000010100 */
[----:B------:R-:W-:Y:S01]  /*127a0*/  @!P0 FADD.FTZ R13, -R13, -RZ ;  /* 0x800000ff0d0d8221 */ /* 0x000fe20000010100 */
[----:B------:R-:W-:Y:S01]  /*127b0*/  FMUL.FTZ R23, R6, R23 ;  /* 0x0000001706177220 */ /* 0x000fe20000410000 */
[----:B------:R-:W-:Y:S01]  /*127c0*/  FMUL.FTZ R14, R21, R14 ;  /* 0x0000000e150e7220 */ /* 0x000fe20000410000 */
[----:B------:R-:W-:Y:S01]  /*127d0*/  FMUL.FTZ R22, R25, R22 ;  /* 0x0000001619167220 */ /* 0x000fe20000410000 */
[----:B------:R-:W-:Y:S01]  /*127e0*/  @!P0 FADD.FTZ R30, -R30, -RZ ;  /* 0x800000ff1e1e8221 */ /* 0x000fe20000010100 */
[----:B------:R-:W-:Y:S01]  /*127f0*/  @!P0 FADD.FTZ R34, -R34, -RZ ;  /* 0x800000ff22228221 */ /* 0x000fe20000010100 */
[C---:B--2---:R-:W-:Y:S01]  /*12800*/  LOP3.LUT R12, R16.reuse, 0xffff0000, RZ, 0xc0, !PT ;  /* 0xffff0000100c7812 */ /* 0x044fe200078ec0ff */
[----:B------:R-:W-:Y:S01]  /*12810*/  IMAD.U32 R15, R16, 0x10000, RZ ;  /* 0x00010000100f7824 */ /* 0x000fe200078e00ff */
[C---:B------:R-:W-:Y:S01]  /*12820*/  SHF.L.U32 R6, R17.reuse, 0x10, RZ ;  /* 0x0000001011067819 */ /* 0x040fe200000006ff */
[----:B------:R-:W-:Y:S01]  /*12830*/  FMUL.FTZ R31, R28, R31 ;  /* 0x0000001f1c1f7220 */ /* 0x000fe20000410000 */
[----:B------:R-:W-:Y:S01]  /*12840*/  LOP3.LUT R21, R17, 0xffff0000, RZ, 0xc0, !PT ;  /* 0xffff000011157812 */ /* 0x000fe200078ec0ff */
[----:B------:R-:W-:Y:S01]  /*12850*/  FMUL.FTZ R13, R20, R13 ;  /* 0x0000000d140d7220 */ /* 0x000fe20000410000 */
[C---:B------:R-:W-:Y:S01]  /*12860*/  IMAD.U32 R20, R18.reuse, 0x10000, RZ ;  /* 0x0001000012147824 */ /* 0x040fe200078e00ff */
[----:B------:R-:W-:Y:S01]  /*12870*/  LOP3.LUT R17, R18, 0xffff0000, RZ, 0xc0, !PT ;  /* 0xffff000012117812 */ /* 0x000fe200078ec0ff */
[----:B------:R-:W-:Y:S01]  /*12880*/  FMUL.FTZ R27, R27, R30 ;  /* 0x0000001e1b1b7220 */ /* 0x000fe20000410000 */
[----:B------:R-:W-:Y:S01]  /*12890*/  SHF.L.U32 R16, R19, 0x10, RZ ;  /* 0x0000001013107819 */ /* 0x000fe200000006ff */
        /* <DEDUP_REMOVED lines=16> */
.L_x_2626:
[----:B------:R-:W-:Y:S05]  /*129a0*/  BSYNC.RECONVERGENT B0 ;  /* 0x0000000000007941 */ /* 0x000fea0003800200 */
.L_x_2625:
[----:B-----5:R1:W-:Y:S02]  /*129b0*/  STS.128 [R219+0x3800], R4 ;  /* 0x00380004db007388 */ /* 0x0203e40000000c00 */
.L_x_2566:
[----:B------:R-:W-:Y:S05]  /*129c0*/  BSYNC.RECONVERGENT B3 ;  /* 0x0000000000037941 */ /* 0x000fea0003800200 */
.L_x_2558:
[----:B------:R-:W1:Y:S02]  /*129d0*/  LDC.64 R52, c[0x0][0x3b8] ;  /* 0x0000ee00ff347b82 */ /* 0x000e640000000a00 */
[----:B-1234-:R-:W-:Y:S01]  /*129e0*/  IMAD.IADD R5, R61, 0x1, -R70 ;  /* 0x000000013d057824 */ /* 0x01efe200078e0a46 */
[----:B------:R-:W-:Y:S01]  /*129f0*/  BSSY.RECONVERGENT B0, `(.L_x_2627) ;  /* 0x0000019000007945 */ /* 0x000fe20003800200 */
[C---:B------:R-:W-:Y:S02]  /*12a00*/  VIADD R6, R128.reuse, 0x40 ;  /* 0x0000004080067836 */ /* 0x040fe40000000000 */
[C---:B------:R-:W-:Y:S01]  /*12a10*/  VIADD R4, R128.reuse, 0x50 ;  /* 0x0000005080047836 */ /* 0x040fe20000000000 */
[-C--:B------:R-:W-:Y:S01]  /*12a20*/  ISETP.GE.AND P6, PT, R128, R5.reuse, PT ;  /* 0x000000058000720c */ /* 0x080fe20003fc6270 */
[----:B------:R-:W1:Y:S01]  /*12a30*/  LDC.64 R2, c[0x0][0x538] ;  /* 0x00014e00ff027b82 */ /* 0x000e620000000a00 */
[-C--:B------:R-:W-:Y:S02]  /*12a40*/  ISETP.GE.AND P0, PT, R32, R5.reuse, PT ;  /* 0x000000052000720c */ /* 0x080fe40003f06270 */
[----:B------:R-:W-:-:S02]  /*12a50*/  ISETP.GE.AND P5, PT, R36, R5, PT ;  /* 0x000000052400720c */ /* 0x000fc40003fa6270 */
[-C--:B------:R-:W-:Y:S02]  /*12a60*/  ISETP.GE.AND P4, PT, R38, R5.reuse, PT ;  /* 0x000000052600720c */ /* 0x080fe40003f86270 */
[----:B------:R-:W-:-:S05]  /*12a70*/  ISETP.GE.AND P3, PT, R6, R5, PT ;  /* 0x000000050600720c */ /* 0x000fca0003f66270 */
[----:B------:R-:W-:Y:S05]  /*12a80*/  @P6 BRA `(.L_x_2628) ;  /* 0x00000000003c6947 */ /* 0x000fea0003800000 */
[----:B------:R-:W2:Y:S02]  /*12a90*/  LDCU UR4, c[0x0][0x440] ;  /* 0x00008800ff0477ac */ /* 0x000ea40008000800 */
[----:B--2---:R-:W-:Y:S02]  /*12aa0*/  ISETP.GE.AND P2, PT, R10, UR4, PT ;  /* 0x000000040a007c0c */ /* 0x004fe4000bf46270 */
[----:B------:R-:W-:-:S11]  /*12ab0*/  ISETP.GE.AND P1, PT, R9, UR4, PT ;  /* 0x0000000409007c0c */ /* 0x000fd6000bf26270 */
[----:B------:R-:W-:Y:S02]  /*12ac0*/  @!P2 IMAD.MOV.U32 R12, RZ, RZ, R206 ;  /* 0x000000ffff0ca224 */ /* 0x000fe400078e00ce */
[----:B-----5:R-:W-:-:S05]  /*12ad0*/  @!P2 IMAD.MOV.U32 R13, RZ, RZ, R207 ;  /* 0x000000ffff0da224 */ /* 0x020fca00078e00cf */
        /* <DEDUP_REMOVED lines=10> */
.L_x_2628:
[----:B------:R-:W-:Y:S05]  /*12b80*/  BSYNC.RECONVERGENT B0 ;  /* 0x0000000000007941 */ /* 0x000fea0003800200 */
.L_x_2627:
[C---:B--2---:R-:W-:Y:S01]  /*12b90*/  LEA R12, P1, R69.reuse, R206, 0x1 ;  /* 0x000000ce450c7211 */ /* 0x044fe200078208ff */
[----:B------:R-:W-:Y:S01]  /*12ba0*/  BSSY.RECONVERGENT B0, `(.L_x_2629) ;  /* 0x0000012000007945 */ /* 0x000fe20003800200 */
[----:B------:R-:W-:Y:S01]  /*12bb0*/  ISETP.GE.AND P2, PT, R4, R5, PT ;  /* 0x000000050400720c */ /* 0x000fe20003f46270 */
[----:B------:R-:W-:Y:S01]  /*12bc0*/  VIADD R0, R128, 0x60 ;  /* 0x0000006080007836 */ /* 0x000fe20000000000 */
[----:B-----5:R-:W-:Y:S01]  /*12bd0*/  LEA.HI.X R13, R69, R207, R66, 0x1, P1 ;  /* 0x000000cf450d7211 */ /* 0x020fe200008f0c42 */
        /* <DEDUP_REMOVED lines=14> */
.L_x_2630:
[----:B------:R-:W-:Y:S05]  /*12cc0*/  BSYNC.RECONVERGENT B0 ;  /* 0x0000000000007941 */ /* 0x000fea0003800200 */
.L_x_2629:
        /* <DEDUP_REMOVED lines=19> */
.L_x_2632:
[----:B------:R-:W-:Y:S05]  /*12e00*/  BSYNC.RECONVERGENT B0 ;  /* 0x0000000000007941 */ /* 0x000fea0003800200 */
.L_x_2631:
[----:B------:R-:W-:Y:S01]  /*12e10*/  BSSY.RECONVERGENT B0, `(.L_x_2633) ;  /* 0x0000013000007945 */ /* 0x000fe20003800200 */
[----:B------:R-:W-:Y:S02]  /*12e20*/  ISETP.GE.AND P0, PT, R0, R5, PT ;  /* 0x000000050000720c */ /* 0x000fe40003f06270 */
[----:B------:R-:W-:Y:S01]  /*12e30*/  IADD3 R128, PT, PT, R128, 0x70, RZ ;  /* 0x0000007080807810 */ /* 0x000fe20007ffe0ff */
[----:B------:R-:W-:Y:S05]  /*12e40*/  @P4 BRA `(.L_x_2634) ;  /* 0x00000000003c4947 */ /* 0x000fea0003800000 */
[----:B------:R-:W4:Y:S01]  /*12e50*/  LDCU UR4, c[0x0][0x440] ;  /* 0x00008800ff0477ac */ /* 0x000f220008000800 */
[----:B---3--:R-:W-:-:S04]  /*12e60*/  LEA R14, P5, R52, R12, 0x6 ;  /* 0x0000000c340e7211 */ /* 0x008fc800078a30ff */
        /* <DEDUP_REMOVED lines=13> */
.L_x_2634:
[----:B------:R-:W-:Y:S05]  /*12f40*/  BSYNC.RECONVERGENT B0 ;  /* 0x0000000000007941 */ /* 0x000fea0003800200 */
.L_x_2633:
[----:B------:R-:W-:Y:S01]  /*12f50*/  BSSY.RECONVERGENT B0, `(.L_x_2635) ;  /* 0x0000015000007945 */ /* 0x000fe20003800200 */
[----:B------:R-:W-:-:S03]  /*12f60*/  ISETP.GE.AND P1, PT, R128, R5, PT ;  /* 0x000000058000720c */ /* 0x000fc60003f26270 */
[----:B------:R-:W-:Y:S10]  /*12f70*/  @P3 BRA `(.L_x_2636) ;  /* 0x0000000000483947 */ /* 0x000ff40003800000 */
[----:B------:R-:W5:Y:S01]  /*12f80*/  LDCU UR4, c[0x0][0x440] ;  /* 0x00008800ff0477ac */ /* 0x000f620008000800 */
[----:B---34-:R-:W-:Y:S01]  /*12f90*/  MOV R14, R12 ;  /* 0x0000000c000e7202 */ /* 0x018fe20000000f00 */
        /* <DEDUP_REMOVED lines=16> */
.L_x_2636:
[----:B------:R-:W-:Y:S05]  /*130a0*/  BSYNC.RECONVERGENT B0 ;  /* 0x0000000000007941 */ /* 0x000fea0003800200 */
.L_x_2635:
[----:B------:R-:W-:Y:S04]  /*130b0*/  BSSY.RECONVERGENT B0, `(.L_x_2637) ;  /* 0x0000011000007945 */ /* 0x000fe80003800200 */
[----:B------:R-:W-:Y:S05]  /*130c0*/  @P2 BRA `(.L_x_2638) ;  /* 0x00000000003c2947 */ /* 0x000fea0003800000 */
[----:B------:R-:W5:Y:S01]  /*130d0*/  LDCU UR4, c[0x0][0x440] ;  /* 0x00008800ff0477ac */ /* 0x000f620008000800 */
[----:B---34-:R-:W-:-:S04]  /*130e0*/  LEA R14, P4, R52, R12, 0x7 ;  /* 0x0000000c340e7211 */ /* 0x018fc800078838ff */
        /* <DEDUP_REMOVED lines=13> */
.L_x_2638:
[----:B------:R-:W-:Y:S05]  /*131c0*/  BSYNC.RECONVERGENT B0 ;  /* 0x0000000000007941 */ /* 0x000fea0003800200 */
.L_x_2637:
[----:B------:R-:W-:Y:S04]  /*131d0*/  BSSY.RECONVERGENT B0, `(.L_x_2639) ;  /* 0x0000014000007945 */ /* 0x000fe80003800200 */
[----:B------:R-:W-:Y:S05]  /*131e0*/  @P0 BRA `(.L_x_2640) ;  /* 0x0000000000480947 */ /* 0x000fea0003800000 */
        /* <DEDUP_REMOVED lines=18> */
.L_x_2640:
[----:B------:R-:W-:Y:S05]  /*13310*/  BSYNC.RECONVERGENT B0 ;  /* 0x0000000000007941 */ /* 0x000fea0003800200 */
.L_x_2639:
        /* <DEDUP_REMOVED lines=18> */
.L_x_2642:
[----:B------:R-:W-:Y:S05]  /*13440*/  BSYNC.RECONVERGENT B0 ;  /* 0x0000000000007941 */ /* 0x000fea0003800200 */
.L_x_2641:
[----:B------:R-:W5:Y:S01]  /*13450*/  LDCU.64 UR8, c[0x0][0x540] ;  /* 0x0000a800ff0877ac */ /* 0x000f620008000a00 */
[----:B------:R-:W-:Y:S01]  /*13460*/  IMAD.MOV.U32 R127, RZ, RZ, RZ ;  /* 0x000000ffff7f7224 */ /* 0x000fe200078e00ff */
[----:B------:R-:W0:Y:S01]  /*13470*/  LDGDEPBAR ;  /* 0x00000000000079af */ /* 0x000e220000000000 */
[----:B------:R-:W4:Y:S01]  /*13480*/  LDCU UR4, c[0x0][0x508] ;  /* 0x0000a100ff0477ac */ /* 0x000f220008000800 */
[C---:B-----5:R-:W-:Y:S01]  /*13490*/  IMAD.WIDE.U32 R126, R71.reuse, UR8, R126 ;  /* 0x00000008477e7c25 */ /* 0x060fe2000f8e007e */
[----:B------:R-:W5:Y:S03]  /*134a0*/  LDCU UR8, c[0x0][0x458] ;  /* 0x00008b00ff0877ac */ /* 0x000f660008000800 */
[----:B------:R-:W-:Y:S01]  /*134b0*/  IMAD R8, R71, UR9, R127 ;  /* 0x0000000947087c24 */ /* 0x000fe2000f8e027f */
[----:B-12---:R-:W-:Y:S02]  /*134c0*/  LEA R12, P0, R126, R2, 0x2 ;  /* 0x000000027e0c7211 */ /* 0x006fe400078010ff */
[----:B------:R-:W-:Y:S01]  /*134d0*/  SHF.R.U32.HI R198, RZ, 0x1, R62 ;  /* 0x00000001ffc67819 */ /* 0x000fe2000001163e */
[----:B------:R-:W-:-:S04]  /*134e0*/  DEPBAR.LE SB0, 0x0 ;  /* 0x000080000000791a */ /* 0x000fc80000000000 */
[----:B------:R-:W-:-:S05]  /*134f0*/  LEA.HI.X R13, R126, R3, R8, 0x2, P0 ;  /* 0x000000037e0d7211 */ /* 0x000fca00000f1408 */
[----:B------:R-:W2:Y:S01]  /*13500*/  LDG.E R2, desc[UR6][R12.64] ;  /* 0x000000060c027981 */ /* 0x000ea2000c1e1900 */
[----:B------:R-:W-:Y:S01]  /*13510*/  LOP3.LUT R7, R198, 0x1f0, RZ, 0xc0, !PT ;  /* 0x000001f0c6077812 */ /* 0x000fe200078ec0ff */
[----:B-----5:R-:W2:Y:S01]  /*13520*/  MUFU.RCP R3, UR8 ;  /* 0x0000000800037d08 */ /* 0x020ea20008001000 */
[----:B------:R-:W-:Y:S01]  /*13530*/  SHF.R.U32.HI R62, RZ, 0x2, R62 ;  /* 0x00000002ff3e7819 */ /* 0x000fe2000001163e */
[----:B------:R-:W-:Y:S01]  /*13540*/  BSSY.RECONVERGENT B0, `(.L_x_2643) ;  /* 0x000001a000007945 */ /* 0x000fe20003800200 */
[----:B------:R-:W-:Y:S02]  /*13550*/  IADD3 R64, PT, PT, R7, 0x1, R64 ;  /* 0x0000000107407810 */ /* 0x000fe40007ffe040 */
[----:B------:R-:W-:-:S04]  /*13560*/  LOP3.LUT R62, R62, 0x7, RZ, 0xc0, !PT ;  /* 0x000000073e3e7812 */ /* 0x000fc800078ec0ff */
[----:B------:R-:W-:-:S04]  /*13570*/  IADD3 R30, PT, PT, -R205, R64, R62 ;  /* 0x00000040cd1e7210 */ /* 0x000fc80007ffe13e */
[----:B----4-:R-:W-:Y:S01]  /*13580*/  IADD3 R30, PT, PT, R30, UR4, R61 ;  /* 0x000000041e1e7c10 */ /* 0x010fe2000fffe03d */
[----:B------:R-:W-:Y:S01]  /*13590*/  BAR.SYNC.DEFER_BLOCKING 0x0 ;  /* 0x0000000000007b1d */ /* 0x000fe20000010000 */
[----:B--2---:R-:W-:-:S05]  /*135a0*/  FMUL.FTZ R3, R2, R3 ;  /* 0x0000000302037220 */ /* 0x004fca0000410000 */
        /* <DEDUP_REMOVED lines=17> */
.L_x_2644:
[----:B------:R2:W-:Y:S04]  /*136c0*/  STS.128 [R219+0xc000], RZ ;  /* 0x00c000ffdb007388 */ /* 0x0005e80000000c00 */
[----:B------:R2:W-:Y:S02]  /*136d0*/  STS.128 [R219+0x10000], RZ ;  /* 0x010000ffdb007388 */ /* 0x0005e40000000c00 */
.L_x_2645:
[----:B------:R-:W-:Y:S05]  /*136e0*/  BSYNC.RECONVERGENT B0 ;  /* 0x0000000000007941 */ /* 0x000fea0003800200 */
.L_x_2643:
[----:B------:R-:W4:Y:S01]  /*136f0*/  S2R R196, SR_TID.X ;  /* 0x0000000000c47919 */ /* 0x000f220000002100 */
[-C--:B------:R-:W-:Y:S01]  /*13700*/  ISETP.GE.AND P2, PT, R32, R5.reuse, PT ;  /* 0x000000052000720c */ /* 0x080fe20003f46270 */
[----:B------:R-:W2:Y:S01]  /*13710*/  LDC.64 R28, c[0x0][0x3c0] ;  /* 0x0000f000ff1c7b82 */ /* 0x000ea20000000a00 */
        /* <DEDUP_REMOVED lines=11> */
[C---:B----4-:R-:W-:Y:S01]  /*137d0*/  IMAD.SHL.U32 R199, R196.reuse, 0x20, RZ ;  /* 0x00000020c4c77824 */ /* 0x050fe200078e00ff */
[C---:B------:R-:W-:Y:S01]  /*137e0*/  LOP3.LUT R2, R196.reuse, 0x8, RZ, 0xc0, !PT ;  /* 0x00000008c4027812 */ /* 0x040fe200078ec0ff */
[----:B------:R-:W-:-:S03]  /*137f0*/  IMAD.SHL.U32 R31, R196, 0x40, RZ ;  /* 0x00000040c41f7824 */ /* 0x000fc600078e00ff */
[----:B------:R-:W-:Y:S02]  /*13800*/  LOP3.LUT R199, R199, 0x7c00, RZ, 0xc0, !PT ;  /* 0x00007c00c7c77812 */ /* 0x000fe400078ec0ff */
[----:B------:R-:W-:Y:S01]  /*13810*/  LOP3.LUT R135, R31, 0x200, RZ, 0xc0, !PT ;  /* 0x000002001f877812 */ /* 0x000fe200078ec0ff */
[----:B------:R-:W-:Y:S06]  /*13820*/  @P2 BRA `(.L_x_2647) ;  /* 0x00000000003c2947 */ /* 0x000fec0003800000 */
[----:B------:R-:W4:Y:S02]  /*13830*/  LDCU UR4, c[0x0][0x440] ;  /* 0x00008800ff0477ac */ /* 0x000f240008000800 */
[----:B----4-:R-:W-:Y:S02]  /*13840*/  ISETP.GE.AND P1, PT, R9, UR4, PT ;  /* 0x0000000409007c0c */ /* 0x010fe4000bf26270 */
        /* <DEDUP_REMOVED lines=13> */
.L_x_2647:
[----:B------:R-:W-:Y:S05]  /*13920*/  BSYNC.RECONVERGENT B0 ;  /* 0x0000000000007941 */ /* 0x000fea0003800200 */
.L_x_2646:
[----:B------:R1:W-:Y:S01]  /*13930*/  @P3 STS.128 [R219+0xd000], RZ ;  /* 0x00d000ffdb003388 */ /* 0x0003e20000000c00 */
[----:B------:R-:W-:Y:S01]  /*13940*/  BSSY.RECONVERGENT B0, `(.L_x_2648) ;  /* 0x0000015000007945 */ /* 0x000fe20003800200 */
[----:B---3--:R-:W-:Y:S02]  /*13950*/  LOP3.LUT R15, R135, R199, RZ, 0xfc, !PT ;  /* 0x000000c7870f7212 */ /* 0x008fe400078efcff */
[----:B------:R1:W-:Y:S01]  /*13960*/  @P3 STS.128 [R219+0x11000], RZ ;  /* 0x011000ffdb003388 */ /* 0x0003e20000000c00 */
[----:B------:R-:W-:Y:S05]  /*13970*/  @P3 BRA `(.L_x_2649) ;  /* 0x0000000000443947 */ /* 0x000fea0003800000 */
[----:B------:R-:W3:Y:S01]  /*13980*/  LDCU UR4, c[0x0][0x440] ;  /* 0x00008800ff0477ac */ /* 0x000ee20008000800 */
[----:B--2---:R-:W-:-:S04]  /*13990*/  IMAD.WIDE.U32 R16, R28, 0x20, RZ ;  /* 0x000000201c107825 */ /* 0x004fc800078e00ff */
[----:B----4-:R-:W-:Y:S01]  /*139a0*/  IMAD.SHL.U32 R7, R29, 0x20, RZ ;  /* 0x000000201d077824 */ /* 0x010fe200078e00ff */
        /* <DEDUP_REMOVED lines=14> */
.L_x_2649:
[----:B------:R-:W-:Y:S05]  /*13a90*/  BSYNC.RECONVERGENT B0 ;  /* 0x0000000000007941 */ /* 0x000fea0003800200 */
.L_x_2648:
        /* <DEDUP_REMOVED lines=25> */
.L_x_2651:
[----:B------:R-:W-:Y:S05]  /*13c30*/  BSYNC.RECONVERGENT B0 ;  /* 0x0000000000007941 */ /* 0x000fea0003800200 */
.L_x_2650:
[----:B------:R1:W-:Y:S01]  /*13c40*/  @P6 STS.128 [R219+0xe000], RZ ;  /* 0x00e000ffdb006388 */ /* 0x0003e20000000c00 */
[----:B------:R-:W-:Y:S03]  /*13c50*/  BSSY.RECONVERGENT B0, `(.L_x_2652) ;  /* 0x0000015000007945 */ /* 0x000fe60003800200 */
[----:B------:R1:W-:Y:S01]  /*13c60*/  @P6 STS.128 [R219+0x12000], RZ ;  /* 0x012000ffdb006388 */ /* 0x0003e20000000c00 */
[----:B------:R-:W-:Y:S05]  /*13c70*/  @P6 BRA `(.L_x_2653) ;  /* 0x0000000000486947 */ /* 0x000fea0003800000 */
[----:B------:R-:W5:Y:S01]  /*13c80*/  LDCU UR4, c[0x0][0x440] ;  /* 0x00008800ff0477ac */ /* 0x000f620008000800 */
[----:B--2---:R-:W-:Y:S01]  /*13c90*/  MOV R4, R12 ;  /* 0x0000000c00047202 */ /* 0x004fe20000000f00 */
        /* <DEDUP_REMOVED lines=16> */
.L_x_2653:
[----:B------:R-:W-:Y:S05]  /*13da0*/  BSYNC.RECONVERGENT B0 ;  /* 0x0000000000007941 */ /* 0x000fea0003800200 */
.L_x_2652:
        /* <DEDUP_REMOVED lines=19> */
.L_x_2655:
[----:B------:R-:W-:Y:S05]  /*13ee0*/  BSYNC.RECONVERGENT B0 ;  /* 0x0000000000007941 */ /* 0x000fea0003800200 */
.L_x_2654:
        /* <DEDUP_REMOVED lines=22> */
.L_x_2657:
[----:B------:R-:W-:Y:S05]  /*14050*/  BSYNC.RECONVERGENT B0 ;  /* 0x0000000000007941 */ /* 0x000fea0003800200 */
.L_x_2656:
[----:B------:R1:W-:Y:S01]  /*14060*/  @P3 STS.128 [R219+0xf800], RZ ;  /* 0x00f800ffdb003388 */ /* 0x0003e20000000c00 */
[----:B------:R-:W-:Y:S03]  /*14070*/  BSSY.RECONVERGENT B0, `(.L_x_2658) ;  /* 0x0000013000007945 */ /* 0x000fe60003800200 */
[----:B------:R1:W-:Y:S01]  /*14080*/  @P3 STS.128 [R219+0x13800], RZ ;  /* 0x013800ffdb003388 */ /* 0x0003e20000000c00 */
[----:B------:R-:W-:Y:S05]  /*14090*/  @P3 BRA `(.L_x_2659) ;  /* 0x0000000000403947 */ /* 0x000fea0003800000 */
[----:B------:R-:W5:Y:S01]  /*140a0*/  LDCU UR4, c[0x0][0x440] ;  /* 0x00008800ff0477ac */ /* 0x000f620008000800 */
[----:B--2---:R-:W-:Y:S02]  /*140b0*/  IMAD R2, R29, 0xc0, RZ ;  /* 0x000000c01d027824 */ /* 0x004fe400078e02ff */
[----:B----4-:R-:W-:-:S05]  /*140c0*/  IMAD.WIDE.U32 R12, R28, 0xc0, R12 ;  /* 0x000000c01c0c7825 */ /* 0x010fca00078e000c */
        /* <DEDUP_REMOVED lines=13> */
.L_x_2659:
[----:B------:R-:W-:Y:S05]  /*141a0*/  BSYNC.RECONVERGENT B0 ;  /* 0x0000000000007941 */ /* 0x000fea0003800200 */
.L_x_2658:
[----:B------:R-:W-:Y:S01]  /*141b0*/  LDSM.16.M88.4 R88, [R131] ;  /* 0x000000008358783b */ /* 0x000fe20000000200 */
[----:B------:R-:W-:Y:S01]  /*141c0*/  IMAD.MOV.U32 R197, RZ, RZ, 0x20 ;  /* 0x00000020ffc57424 */ /* 0x000fe200078e00ff */
[C---:B------:R-:W-:Y:S01]  /*141d0*/  LOP3.LUT P6, RZ, R196.reuse, 0x2, RZ, 0xc0, !PT ;  /* 0x00000002c4ff7812 */ /* 0x040fe200078cc0ff */
[----:B------:R-:W-:Y:S01]  /*141e0*/  VIADD R63, R187, UR5 ;  /* 0x00000005bb3f7c36 */ /* 0x000fe20008000000 */
[----:B------:R-:W5:Y:S01]  /*141f0*/  LDSM.16.M88.4 R32, [R187+UR5+0x5800] ;  /* 0x00580005bb20783b */ /* 0x000f620008000200 */
[----:B------:R-:W-:Y:S01]  /*14200*/  IMAD.MOV.U32 R168, RZ, RZ, 0x40 ;  /* 0x00000040ffa87424 */ /* 0x000fe200078e00ff */
[----:B------:R-:W-:Y:S01]  /*14210*/  SEL R8, R197, 0xffffffe0, !P6 ;  /* 0xffffffe0c5087807 */ /* 0x000fe20007000000 */
[C---:B------:R-:W-:Y:S01]  /*14220*/  IMAD.SHL.U32 R148, R196.reuse, 0x2, RZ ;  /* 0x00000002c4947824 */ /* 0x040fe200078e00ff */
[----:B------:R-:W1:Y:S01]  /*14230*/  LDSM.16.M88.4 R56, [R187+UR5+0x4800] ;  /* 0x00480005bb38783b */ /* 0x000e620008000200 */
[----:B------:R-:W-:Y:S02]  /*14240*/  LOP3.LUT P0, RZ, R196, 0x4, RZ, 0xc0, !PT ;  /* 0x00000004c4ff7812 */ /* 0x000fe4000780c0ff */
[--C-:B------:R-:W-:Y:S01]  /*14250*/  IMAD.IADD R128, R131, 0x1, R8.reuse ;  /* 0x0000000183807824 */ /* 0x100fe200078e0208 */
[----:B------:R-:W-:Y:S01]  /*14260*/  LDSM.16.M88.4 R36, [R187+UR5+0x5000] ;  /* 0x00500005bb24783b */ /* 0x000fe20008000200 */
[----:B------:R-:W-:Y:S01]  /*14270*/  IMAD.IADD R62, R63, 0x1, R8 ;  /* 0x000000013f3e7824 */ /* 0x000fe200078e0208 */
[----:B------:R-:W-:-:S02]  /*14280*/  SEL R168, R168, 0xffffffc0, !P0 ;  /* 0xffffffc0a8a87807 */ /* 0x000fc40004000000 */
[----:B------:R-:W-:Y:S01]  /*14290*/  LDSM.16.M88.4 R80, [R128] ;  /* 0x000000008050783b */ /* 0x000fe20000000200 */
[----:B------:R-:W-:Y:S02]  /*142a0*/  LOP3.LUT R148, R148, 0x6, RZ, 0xc0, !PT ;  /* 0x0000000694947812 */ /* 0x000fe400078ec0ff */
[--C-:B------:R-:W-:Y:S01]  /*142b0*/  IMAD.IADD R129, R131, 0x1, R168.reuse ;  /* 0x0000000183817824 */ /* 0x100fe200078e02a8 */
[----:B--234-:R-:W2:Y:S01]  /*142c0*/  LDSM.16.M88.4 R4, [R62+0x5800] ;  /* 0x005800003e04783b */ /* 0x01cea20000000200 */
[----:B------:R-:W-:Y:S01]  /*142d0*/  IMAD.IADD R63, R63, 0x1, R168 ;  /* 0x000000013f3f7824 */ /* 0x000fe200078e02a8 */
[----:B------:R-:W-:Y:S01]  /*142e0*/  VIADDMNMX R134, R30, 0x8, R61, PT ;  /* 0x000000081e867846 */ /* 0x000fe2000380013d */
[C---:B------:R-:W-:Y:S01]  /*142f0*/  IMAD.IADD R2, R8.reuse, 0x1, R129 ;  /* 0x0000000108027824 */ /* 0x040fe200078e0281 */
[----:B------:R-:W3:Y:S01]  /*14300*/  LDSM.16.M88.4 R20, [R187+UR5+0x6000] ;  /* 0x00600005bb14783b */ /* 0x000ee20008000200 */
[----:B------:R-:W-:-:S03]  /*14310*/  IMAD.IADD R60, R8, 0x1, R63 ;  /* 0x00000001083c7824 */ /* 0x000fc600078e023f */
[----:B------:R-:W4:Y:S04]  /*14320*/  LDSM.16.M88.4 R96, [R187+UR5+0x7000] ;  /* 0x00700005bb60783b */ /* 0x000f280008000200 */
[----:B------:R-:W4:Y:S04]  /*14330*/  LDSM.16.M88.4 R104, [R187+UR5+0x6800] ;  /* 0x00680005bb68783b */ /* 0x000f280008000200 */
[----:B------:R-:W4:Y:S04]  /*14340*/  LDSM.16.M88.4 R76, [R62+0x4800] ;  /* 0x004800003e4c783b */ /* 0x000f280000000200 */
[----:B------:R-:W4:Y:S01]  /*14350*/  LDSM.16.M88.4 R40, [R62+0x5000] ;  /* 0x005000003e28783b */ /* 0x000f220000000200 */
[C---:B-----5:R-:W-:Y:S03]  /*14360*/  HMMA.16816.F32.BF16 R44, R88.reuse, R32, RZ ;  /* 0x00000020582c723c */ /* 0x060fe600000418ff */
[----:B------:R-:W5:Y:S04]  /*14370*/  LDSM.16.M88.4 R12, [R62+0x6000] ;  /* 0x006000003e0c783b */ /* 0x000f680000000200 */
[----:B------:R-:W-:Y:S01]  /*14380*/  LDSM.16.M88.4 R68, [R187+UR5+0x4000] ;  /* 0x00400005bb44783b */ /* 0x000fe20008000200 */
[C---:B------:R-:W-:Y:S03]  /*14390*/  HMMA.16816.F32.BF16 R32, R88.reuse, R34, RZ ;  /* 0x000000225820723c */ /* 0x040fe600000418ff */
[----:B------:R-:W-:Y:S04]  /*143a0*/  LDSM.16.M88.4 R112, [R187+UR5+0x7800] ;  /* 0x00780005bb70783b */ /* 0x000fe80008000200 */
[----:B------:R-:W-:Y:S01]  /*143b0*/  LDSM.16.M88.4 R84, [R62+0x6800] ;  /* 0x006800003e54783b */ /* 0x000fe20000000200 */
[----:B-1----:R-:W-:Y:S03]  /*143c0*/  HMMA.16816.F32.BF16 R64, R88, R56, RZ ;  /* 0x000000385840723c */ /* 0x002fe600000418ff */
[----:B------:R-:W-:Y:S04]  /*143d0*/  LDSM.16.M88.4 R108, [R62+0x4000] ;  /* 0x004000003e6c783b */ /* 0x000fe80000000200 */
[----:B------:R-:W-:Y:S01]  /*143e0*/  LDSM.16.M88.4 R116, [R62+0x7800] ;  /* 0x007800003e74783b */ /* 0x000fe20000000200 */
[C---:B--2---:R-:W-:Y:S03]  /*143f0*/  HMMA.16816.F32.BF16 R44, R80.reuse, R4, R44 ;  /* 0x00000004502c723c */ /* 0x044fe6000004182c */
[----:B------:R-:W-:Y:S04]  /*14400*/  LDSM.16.M88.4 R124, [R60+0x4000] ;  /* 0x004000003c7c783b */ /* 0x000fe80000000200 */
[----:B------:R-:W-:Y:S01]  /*14410*/  LDSM.16.M88.4 R120, [R60+0x4800] ;  /* 0x004800003c78783b */ /* 0x000fe20000000200 */
[----:B------:R-:W-:Y:S03]  /*14420*/  HMMA.16816.F32.BF16 R32, R80, R6, R32 ;  /* 0x000000065020723c */ /* 0x000fe60000041820 */
[----:B------:R-:W1:Y:S04]  /*14430*/  LDSM.16.M88.4 R4, [R62+0x7000] ;  /* 0x007000003e04783b */ /* 0x000e680000000200 */
[----:B------:R-:W0:Y:S01]  /*14440*/  LDGDEPBAR ;  /* 0x00000000000079af */ /* 0x000e220000000000 */
[C---:B------:R-:W-:Y:S08]  /*14450*/  HMMA.16816.F32.BF16 R48, R88.reuse, R36, RZ ;  /* 0x000000245830723c */ /* 0x040ff000000418ff */
[C---:B---3--:R-:W-:Y:S08]  /*14460*/  HMMA.16816.F32.BF16 R24, R88.reuse, R20, RZ ;  /* 0x000000145818723c */ /* 0x048ff000000418ff */
[C---:B----4-:R-:W-:Y:S08]  /*14470*/  HMMA.16816.F32.BF16 R100, R88.reuse, R96, RZ ;  /* 0x000000605864723c */ /* 0x050ff000000418ff */
[C---:B------:R-:W-:Y:S08]  /*14480*/  HMMA.16816.F32.BF16 R56, R88.reuse, R58, RZ ;  /* 0x0000003a5838723c */ /* 0x040ff000000418ff */
[C---:B------:R-:W-:Y:S08]  /*14490*/  HMMA.16816.F32.BF16 R36, R88.reuse, R38, RZ ;  /* 0x000000265824723c */ /* 0x040ff000000418ff */
[C---:B------:R-:W-:Y:S08]  /*144a0*/  HMMA.16816.F32.BF16 R20, R88.reuse, R22, RZ ;  /* 0x000000165814723c */ /* 0x040ff000000418ff */
[C---:B------:R-:W-:Y:S08]  /*144b0*/  HMMA.16816.F32.BF16 R96, R88.reuse, R98, RZ ;  /* 0x000000625860723c */ /* 0x040ff000000418ff */
[----:B------:R-:W-:Y:S08]  /*144c0*/  HMMA.16816.F32.BF16 R16, R88, R104, RZ ;  /* 0x000000685810723c */ /* 0x000ff000000418ff */
[C---:B------:R-:W-:Y:S08]  /*144d0*/  HMMA.16816.F32.BF16 R64, R80.reuse, R76, R64 ;  /* 0x0000004c5040723c */ /* 0x040ff00000041840 */
[C---:B------:R-:W-:Y:S01]  /*144e0*/  HMMA.16816.F32.BF16 R56, R80.reuse, R78, R56 ;  /* 0x0000004e5038723c */ /* 0x040fe20000041838 */
[----:B------:R-:W-:Y:S07]  /*144f0*/  LDSM.16.M88.4 R76, [R63+0x5000] ;  /* 0x005000003f4c783b */ /* 0x000fee0000000200 */
[C---:B------:R-:W-:Y:S08]  /*14500*/  HMMA.16816.F32.BF16 R48, R80.reuse, R40, R48 ;  /* 0x000000285030723c */ /* 0x040ff00000041830 */
[C---:B------:R-:W-:Y:S01]  /*14510*/  HMMA.16816.F32.BF16 R36, R80.reuse, R42, R36 ;  /* 0x0000002a5024723c */ /* 0x040fe20000041824 */
[----:B------:R-:W-:Y:S07]  /*14520*/  LDSM.16.M88.4 R40, [R63+0x5800] ;  /* 0x005800003f28783b */ /* 0x000fee0000000200 */
[C---:B-----5:R-:W-:Y:S08]  /*14530*/  HMMA.16816.F32.BF16 R24, R80.reuse, R12, R24 ;  /* 0x0000000c5018723c */ /* 0x060ff00000041818 */
[C---:B------:R-:W-:Y:S01]  /*14540*/  HMMA.16816.F32.BF16 R20, R80.reuse, R14, R20 ;  /* 0x0000000e5014723c */ /* 0x040fe20000041814 */
[----:B------:R-:W2:Y:S07]  /*14550*/  LDSM.16.M88.4 R12, [R129] ;  /* 0x00000000810c783b */ /* 0x000eae0000000200 */
[C---:B-1----:R-:W-:Y:S08]  /*14560*/  HMMA.16816.F32.BF16 R100, R80.reuse, R4, R100 ;  /* 0x000000045064723c */ /* 0x042ff00000041864 */
[----:B------:R-:W-:Y:S01]  /*14570*/  HMMA.16816.F32.BF16 R96, R80, R6, R96 ;  /* 0x000000065060723c */ /* 0x000fe20000041860 */
[----:B------:R-:W1:Y:S07]  /*14580*/  LDSM.16.M88.4 R4, [R63+0x6800] ;  /* 0x006800003f04783b */ /* 0x000e6e0000000200 */
[C---:B------:R-:W-:Y:S08]  /*14590*/  HMMA.16816.F32.BF16 R104, R88.reuse, R106, RZ ;  /* 0x0000006a5868723c */ /* 0x040ff000000418ff */
[C---:B------:R-:W-:Y:S08]  /*145a0*/  HMMA.16816.F32.BF16 R72, R88.reuse, R68, RZ ;  /* 0x000000445848723c */ /* 0x040ff000000418ff */
[C---:B------:R-:W-:Y:S08]  /*145b0*/  HMMA.16816.F32.BF16 R68, R88.reuse, R70, RZ ;  /* 0x000000465844723c */ /* 0x040ff000000418ff */
[C---:B------:R-:W-:Y:S08]  /*145c0*/  HMMA.16816.F32.BF16 R92, R88.reuse, R112, RZ ;  /* 0x00000070585c723c */ /* 0x040ff000000418ff */
[----:B------:R-:W-:Y:S01]  /*145d0*/  HMMA.16816.F32.BF16 R88, R88, R114, RZ ;  /* 0x000000725858723c */ /* 0x000fe200000418ff */
[----:B------:R-:W3:Y:S07]  /*145e0*/  LDSM.16.M88.4 R112, [R63+0x4000] ;  /* 0x004000003f70783b */ /* 0x000eee0000000200 */
[C---:B------:R-:W-:Y:S08]  /*145f0*/  HMMA.16816.F32.BF16 R16, R80.reuse, R84, R16 ;  /* 0x000000545010723c */ /* 0x040ff00000041810 */
[C---:B------:R-:W-:Y:S01]  /*14600*/  HMMA.16816.F32.BF16 R104, R80.reuse, R86, R104 ;  /* 0x000000565068723c */ /* 0x040fe20000041868 */
[----:B------:R-:W-:Y:S07]  /*14610*/  LDSM.16.M88.4 R84, [R63+0x6000] ;  /* 0x006000003f54783b */ /* 0x000fee0000000200 */
[C---:B------:R-:W-:Y:S08]  /*14620*/  HMMA.16816.F32.BF16 R72, R80.reuse, R108, R72 ;  /* 0x0000006c5048723c */ /* 0x040ff00000041848 */
[C---:B------:R-:W-:Y:S01]  /*14630*/  HMMA.16816.F32.BF16 R68, R80.reuse, R110, R68 ;  /* 0x0000006e5044723c */ /* 0x040fe20000041844 */
[----:B------:R-:W4:Y:S07]  /*14640*/  LDSM.16.M88.4 R108, [R63+0x4800] ;  /* 0x004800003f6c783b */ /* 0x000f2e0000000200 */
[C---:B------:R-:W-:Y:S08]  /*14650*/  HMMA.16816.F32.BF16 R92, R80.reuse, R116, R92 ;  /* 0x00000074505c723c */ /* 0x040ff0000004185c */
[----:B------:R-:W-:Y:S01]  /*14660*/  HMMA.16816.F32.BF16 R88, R80, R118, R88 ;  /* 0x000000765058723c */ /* 0x000fe20000041858 */
[----:B------:R-:W5:Y:S04]  /*14670*/  LDSM.16.M88.4 R80, [R63+0x7000] ;  /* 0x007000003f50783b */ /* 0x000f680000000200 */
[----:B------:R-:W-:Y:S03]  /*14680*/  LDSM.16.M88.4 R116, [R60+0x5000] ;  /* 0x005000003c74783b */ /* 0x000fe60000000200 */
[C---:B--2---:R-:W-:Y:S08]  /*14690*/  HMMA.16816.F32.BF16 R48, R12.reuse, R76, R48 ;  /* 0x0000004c0c30723c */ /* 0x044ff00000041830 */
[C---:B------:R-:W-:Y:S01]  /*146a0*/  HMMA.16816.F32.BF16 R36, R12.reuse, R78, R36 ;  /* 0x0000004e0c24723c */ /* 0x040fe20000041824 */
[----:B------:R-:W2:Y:S07]  /*146b0*/  LDSM.16.M88.4 R76, [R63+0x7800] ;  /* 0x007800003f4c783b */ /* 0x000eae0000000200 */
[C---:B------:R-:W-:Y:S08]  /*146c0*/  HMMA.16816.F32.BF16 R44, R12.reuse, R40, R44 ;  /* 0x000000280c2c723c */ /* 0x040ff0000004182c */
[C---:B------:R-:W-:Y:S01]  /*146d0*/  HMMA.16816.F32.BF16 R32, R12.reuse, R42, R32 ;  /* 0x0000002a0c20723c */ /* 0x040fe20000041820 */
[----:B------:R-:W-:Y:S07]  /*146e0*/  LDSM.16.M88.4 R40, [R2] ;  /* 0x000000000228783b */ /* 0x000fee0000000200 */
[C---:B-1----:R-:W-:Y:S08]  /*146f0*/  HMMA.16816.F32.BF16 R16, R12.reuse, R4, R16 ;  /* 0x000000040c10723c */ /* 0x042ff00000041810 */
[C---:B------:R-:W-:Y:S01]  /*14700*/  HMMA.16816.F32.BF16 R104, R12.reuse, R6, R104 ;  /* 0x000000060c68723c */ /* 0x040fe20000041868 */
[----:B------:R-:W1:Y:S07]  /*14710*/  LDSM.16.M88.4 R4, [R60+0x6800] ;  /* 0x006800003c04783b */ /* 0x000e6e0000000200 */
        /* <DEDUP_REMOVED lines=8> */
[----:B------:R-:W4:Y:S07]  /*147a0*/  LDSM.16.M88.4 R84, [R60+0x7000] ;  /* 0x007000003c54783b */ /* 0x000f2e0000000200 */
[C---:B-----5:R-:W-:Y:S08]  /*147b0*/  HMMA.16816.F32.BF16 R100, R12.reuse, R80, R100 ;  /* 0x000000500c64723c */ /* 0x060ff00000041864 */
[C---:B------:R-:W-:Y:S01]  /*147c0*/  HMMA.16816.F32.BF16 R96, R12.reuse, R82, R96 ;  /* 0x000000520c60723c */ /* 0x040fe20000041860 */
[----:B------:R-:W5:Y:S07]  /*147d0*/  LDSM.16.M88.4 R80, [R60+0x7800] ;  /* 0x007800003c50783b */ /* 0x000f6e0000000200 */
[C---:B--2---:R-:W-:Y:S08]  /*147e0*/  HMMA.16816.F32.BF16 R92, R12.reuse, R76, R92 ;  /* 0x0000004c0c5c723c */ /* 0x044ff0000004185c */
[----:B------:R-:W-:Y:S01]  /*147f0*/  HMMA.16816.F32.BF16 R88, R12, R78, R88 ;  /* 0x0000004e0c58723c */ /* 0x000fe20000041858 */
[----:B------:R-:W-:Y:S04]  /*14800*/  LDSM.16.M88.4 R76, [R131+0x2000] ;  /* 0x00200000834c783b */ /* 0x000fe80000000200 */
[----:B------:R-:W-:Y:S03]  /*14810*/  LDSM.16.M88.4 R12, [R187+UR5+0x8000] ;  /* 0x00800005bb0c783b */ /* 0x000fe60008000200 */
[C---:B-1----:R-:W-:Y:S08]  /*14820*/  HMMA.16816.F32.BF16 R16, R40.reuse, R4, R16 ;  /* 0x000000042810723c */ /* 0x042ff00000041810 */
[C---:B------:R-:W-:Y:S01]  /*14830*/  HMMA.16816.F32.BF16 R104, R40.reuse, R6, R104 ;  /* 0x000000062868723c */ /* 0x040fe20000041868 */
[----:B------:R-:W1:Y:S07]  /*14840*/  LDSM.16.M88.4 R4, [R187+UR5+0xa800] ;  /* 0x00a80005bb04783b */ /* 0x000e6e0008000200 */
[C---:B------:R-:W-:Y:S08]  /*14850*/  HMMA.16816.F32.BF16 R48, R40.reuse, R116, R48 ;  /* 0x000000742830723c */ /* 0x040ff00000041830 */
[C---:B------:R-:W-:Y:S01]  /*14860*/  HMMA.16816.F32.BF16 R36, R40.reuse, R118, R36 ;  /* 0x000000762824723c */ /* 0x040fe20000041824 */
[----:B------:R-:W2:Y:S07]  /*14870*/  LDSM.16.M88.4 R116, [R187+UR5+0x9000] ;  /* 0x00900005bb74783b */ /* 0x000eae0008000200 */
        /* <DEDUP_REMOVED lines=8> */
[----:B------:R-:W-:Y:S07]  /*14900*/  LDSM.16.M88.4 R112, [R187+UR5+0x9800] ;  /* 0x00980005bb70783b */ /* 0x000fee0008000200 */
[C---:B----4-:R-:W-:Y:S08]  /*14910*/  HMMA.16816.F32.BF16 R24, R40.reuse, R108, R24 ;  /* 0x0000006c2818723c */ /* 0x050ff00000041818 */
[C---:B------:R-:W-:Y:S01]  /*14920*/  HMMA.16816.F32.BF16 R20, R40.reuse, R110, R20 ;  /* 0x0000006e2814723c */ /* 0x040fe20000041814 */
[----:B------:R-:W-:Y:S07]  /*14930*/  LDSM.16.M88.4 R108, [R187+UR5+0xa000] ;  /* 0x00a00005bb6c783b */ /* 0x000fee0008000200 */
[C---:B------:R-:W-:Y:S08]  /*14940*/  HMMA.16816.F32.BF16 R100, R40.reuse, R84, R100 ;  /* 0x000000542864723c */ /* 0x040ff00000041864 */
[C---:B------:R-:W-:Y:S01]  /*14950*/  HMMA.16816.F32.BF16 R96, R40.reuse, R86, R96 ;  /* 0x000000562860723c */ /* 0x040fe20000041860 */
[----:B------:R-:W-:Y:S07]  /*14960*/  LDSM.16.M88.4 R84, [R187+UR5+0xb800] ;  /* 0x00b80005bb54783b */ /* 0x000fee0008000200 */
[C---:B-----5:R-:W-:Y:S08]  /*14970*/  HMMA.16816.F32.BF16 R92, R40.reuse, R80, R92 ;  /* 0x00000050285c723c */ /* 0x060ff0000004185c */
[----:B------:R-:W-:Y:S01]  /*14980*/  HMMA.16816.F32.BF16 R88, R40, R82, R88 ;  /* 0x000000522858723c */ /* 0x000fe20000041858 */
[----:B------:R-:W3:Y:S04]  /*14990*/  LDSM.16.M88.4 R40, [R187+UR5+0xb000] ;  /* 0x00b00005bb28783b */ /* 0x000ee80008000200 */
[----:B------:R-:W-:Y:S03]  /*149a0*/  LDSM.16.M88.4 R80, [R128+0x2000] ;  /* 0x002000008050783b */ /* 0x000fe60000000200 */
        /* <DEDUP_REMOVED lines=14> */
[----:B------:R-:W3:Y:S07]  /*14a90*/  LDSM.16.M88.4 R108, [R62+0xb000] ;  /* 0x00b000003e6c783b */ /* 0x000eee0000000200 */
[C---:B------:R-:W-:Y:S08]  /*14aa0*/  HMMA.16816.F32.BF16 R64, R76.reuse, R120, R64 ;  /* 0x000000784c40723c */ /* 0x040ff00000041840 */
[C---:B------:R-:W-:Y:S01]  /*14ab0*/  HMMA.16816.F32.BF16 R56, R76.reuse, R122, R56 ;  /* 0x0000007a4c38723c */ /* 0x040fe20000041838 */
[----:B------:R-:W5:Y:S07]  /*14ac0*/  LDSM.16.M88.4 R120, [R62+0xa000] ;  /* 0x00a000003e78783b */ /* 0x000f6e0000000200 */
[C---:B------:R-:W-:Y:S08]  /*14ad0*/  HMMA.16816.F32.BF16 R44, R76.reuse, R112, R44 ;  /* 0x000000704c2c723c */ /* 0x040ff0000004182c */
[C---:B------:R-:W-:Y:S01]  /*14ae0*/  HMMA.16816.F32.BF16 R32, R76.reuse, R114, R32 ;  /* 0x000000724c20723c */ /* 0x040fe20000041820 */
[----:B------:R-:W5:Y:S07]  /*14af0*/  LDSM.16.M88.4 R112, [R62+0xa800] ;  /* 0x00a800003e70783b */ /* 0x000f6e0000000200 */
[C---:B------:R-:W-:Y:S08]  /*14b00*/  HMMA.16816.F32.BF16 R92, R76.reuse, R84, R92 ;  /* 0x000000544c5c723c */ /* 0x040ff0000004185c */
[----:B------:R-:W-:Y:S01]  /*14b10*/  HMMA.16816.F32.BF16 R88, R76, R86, R88 ;  /* 0x000000564c58723c */ /* 0x000fe20000041858 */
[----:B------:R-:W5:Y:S04]  /*14b20*/  LDSM.16.M88.4 R84, [R62+0xb800] ;  /* 0x00b800003e54783b */ /* 0x000f680000000200 */
[----:B------:R-:W-:Y:S03]  /*14b30*/  LDSM.16.M88.4 R76, [R63+0x8000] ;  /* 0x008000003f4c783b */ /* 0x000fe60000000200 */
[C---:B-1----:R-:W-:Y:S08]  /*14b40*/  HMMA.16816.F32.BF16 R48, R80.reuse, R4, R48 ;  /* 0x000000045030723c */ /* 0x042ff00000041830 */
[C---:B------:R-:W-:Y:S01]  /*14b50*/  HMMA.16816.F32.BF16 R36, R80.reuse, R6, R36 ;  /* 0x000000065024723c */ /* 0x040fe20000041824 */
[----:B------:R-:W1:Y:S07]  /*14b60*/  LDSM.16.M88.4 R4, [R63+0x9000] ;  /* 0x009000003f04783b */ /* 0x000e6e0000000200 */
        /* <DEDUP_REMOVED lines=11> */
[----:B------:R-:W3:Y:S07]  /*14c20*/  LDSM.16.M88.4 R108, [R63+0xb800] ;  /* 0x00b800003f6c783b */ /* 0x000eee0000000200 */
[C---:B-----5:R-:W-:Y:S08]  /*14c30*/  HMMA.16816.F32.BF16 R24, R80.reuse, R120, R24 ;  /* 0x000000785018723c */ /* 0x060ff00000041818 */
        /* <DEDUP_REMOVED lines=11> */
[----:B------:R1:W5:Y:S07]  /*14cf0*/  LDSM.16.M88.4 R4, [R2+0x2000] ;  /* 0x002000000204783b */ /* 0x00036e0000000200 */
[C---:B------:R-:W-:Y:S08]  /*14d00*/  HMMA.16816.F32.BF16 R72, R116.reuse, R76, R72 ;  /* 0x0000004c7448723c */ /* 0x040ff00000041848 */
[C---:B------:R-:W-:Y:S01]  /*14d10*/  HMMA.16816.F32.BF16 R68, R116.reuse, R78, R68 ;  /* 0x0000004e7444723c */ /* 0x040fe20000041844 */
[----:B------:R-:W5:Y:S07]  /*14d20*/  LDSM.16.M88.4 R76, [R60+0x9000] ;  /* 0x009000003c4c783b */ /* 0x000f6e0000000200 */
[----:B----4-:R-:W-:Y:S01]  /*14d30*/  HMMA.16816.F32.BF16 R64, R116, R12, R64 ;  /* 0x0000000c7440723c */ /* 0x010fe20000041840 */
[----:B-1----:R-:W-:-:S07]  /*14d40*/  VIMNMX R2, PT, PT, R30, R61, PT ;  /* 0x0000003d1e027248 */ /* 0x002fce0003fe0100 */
[C---:B------:R-:W-:Y:S01]  /*14d50*/  HMMA.16816.F32.BF16 R56, R116.reuse, R14, R56 ;  /* 0x0000000e7438723c */ /* 0x040fe20000041838 */
[----:B------:R-:W1:Y:S07]  /*14d60*/  LDSM.16.M88.4 R12, [R60+0xb800] ;  /* 0x00b800003c0c783b */ /* 0x000e6e0000000200 */
[C---:B--2---:R-:W-:Y:S08]  /*14d70*/  HMMA.16816.F32.BF16 R44, R116.reuse, R40, R44 ;  /* 0x00000028742c723c */ /* 0x044ff0000004182c */
[C---:B------:R-:W-:Y:S01]  /*14d80*/  HMMA.16816.F32.BF16 R32, R116.reuse, R42, R32 ;  /* 0x0000002a7420723c */ /* 0x040fe20000041820 */
[----:B------:R-:W2:Y:S07]  /*14d90*/  LDSM.16.M88.4 R40, [R60+0x9800] ;  /* 0x009800003c28783b */ /* 0x000eae0000000200 */
[----:B---3--:R-:W-:Y:S08]  /*14da0*/  HMMA.16816.F32.BF16 R88, R116, R110, R88 ;  /* 0x0000006e7458723c */ /* 0x008ff00000041858 */
[C---:B-----5:R-:W-:Y:S08]  /*14db0*/  HMMA.16816.F32.BF16 R64, R4.reuse, R80, R64 ;  /* 0x000000500440723c */ /* 0x060ff00000041840 */
[C---:B------:R-:W-:Y:S01]  /*14dc0*/  HMMA.16816.F32.BF16 R56, R4.reuse, R82, R56 ;  /* 0x000000520438723c */ /* 0x040fe20000041838 */
[----:B------:R-:W3:Y:S07]  /*14dd0*/  LDSM.16.M88.4 R80, [R60+0xa000] ;  /* 0x00a000003c50783b */ /* 0x000eee0000000200 */
[C---:B------:R-:W-:Y:S08]  /*14de0*/  HMMA.16816.F32.BF16 R48, R4.reuse, R76, R48 ;  /* 0x0000004c0430723c */ /* 0x040ff00000041830 */
[----:B------:R-:W-:Y:S01]  /*14df0*/  HMMA.16816.F32.BF16 R76, R4, R78, R36 ;  /* 0x0000004e044c723c */ /* 0x000fe20000041824 */
[----:B------:R-:W-:-:S07]  /*14e00*/  VIADD R37, R55, 0xffffff80 ;  /* 0xffffff8037257836 */ /* 0x000fce0000000000 */
[----:B------:R-:W-:Y:S01]  /*14e10*/  HMMA.16816.F32.BF16 R92, R116, R108, R92 ;  /* 0x0000006c745c723c */ /* 0x000fe2000004185c */
[----:B------:R-:W-:-:S04]  /*14e20*/  LOP3.LUT R109, R37, R148, RZ, 0xfc, !PT ;  /* 0x00000094256d7212 */ /* 0x000fc800078efcff */
[C---:B------:R-:W-:Y:S02]  /*14e30*/  LOP3.LUT R39, R109.reuse, 0x9, RZ, 0xfc, !PT ;  /* 0x000000096d277812 */ /* 0x040fe400078efcff */
[C---:B------:R-:W-:Y:S01]  /*14e40*/  LOP3.LUT R61, R109.reuse, 0x20, RZ, 0xfc, !PT ;  /* 0x000000206d3d7812 */ /* 0x040fe200078efcff */
[C---:B------:R-:W-:Y:S08]  /*14e50*/  HMMA.16816.F32.BF16 R72, R4.reuse, R84, R72 ;  /* 0x000000540448723c */ /* 0x040ff00000041848 */
[----:B-1----:R-:W-:Y:S01]  /*14e60*/  HMMA.16816.F32.BF16 R88, R4, R14, R88 ;  /* 0x0000000e0458723c */ /* 0x002fe20000041858 */
[----:B------:R-:W-:-:S04]  /*14e70*/  LOP3.LUT R15, R109, 0x78, RZ, 0xfc, !PT ;  /* 0x000000786d0f7812 */ /* 0x000fc800078efcff */
[----:B------:R-:W-:Y:S02]  /*14e80*/  I2FP.F32.U32 R14, R15 ;  /* 0x0000000f000e7245 */ /* 0x000fe40000201000 */
[C---:B------:R-:W-:Y:S01]  /*14e90*/  ISETP.GE.AND P4, PT, R15.reuse, R2, PT ;  /* 0x000000020f00720c */ /* 0x040fe20003f86270 */
[----:B------:R-:W-:Y:S01]  /*14ea0*/  HMMA.16816.F32.BF16 R24, R116, R124, R24 ;  /* 0x0000007c7418723c */ /* 0x000fe20000041818 */
[----:B------:R-:W-:Y:S02]  /*14eb0*/  ISETP.GE.AND P2, PT, R15, R134, PT ;  /* 0x000000860f00720c */ /* 0x000fe40003f46270 */
[----:B------:R-:W-:-:S04]  /*14ec0*/  LOP3.LUT R15, R109, 0x1, RZ, 0xfc, !PT ;  /* 0x000000016d0f7812 */ /* 0x000fc800078efcff */
[----:B------:R-:W-:Y:S01]  /*14ed0*/  I2FP.F32.U32 R36, R15 ;  /* 0x0000000f00247245 */ /* 0x000fe20000201000 */
[C---:B------:R-:W-:Y:S01]  /*14ee0*/  HMMA.16816.F32.BF16 R68, R4.reuse, R86, R68 ;  /* 0x000000560444723c */ /* 0x040fe20000041844 */
[----:B------:R-:W-:Y:S02]  /*14ef0*/  ISETP.GE.AND P3, PT, R15, R2, PT ;  /* 0x000000020f00720c */ /* 0x000fe40003f66270 */
[C---:B------:R-:W-:Y:S01]  /*14f00*/  FFMA.FTZ R88, R3.reuse, R14, R88 ;  /* 0x0000000e03587223 */ /* 0x040fe20000010058 */
[CC--:B------:R-:W-:Y:S01]  /*14f10*/  FFMA.FTZ R30, R3.reuse, R36.reuse, R73 ;  /* 0x00000024031e7223 */ /* 0x0c0fe20000010049 */
[C---:B------:R-:W-:Y:S01]  /*14f20*/  FFMA.FTZ R36, R3.reuse, R36, R75 ;  /* 0x0000002403247223 */ /* 0x040fe2000001004b */
[----:B------:R-:W-:Y:S01]  /*14f30*/  FFMA.FTZ R90, R3, R14, R90 ;  /* 0x0000000e035a7223 */ /* 0x000fe2000001005a */
[----:B------:R-:W-:Y:S01]  /*14f40*/  ISETP.GE.AND P1, PT, R15, R134, PT ;  /* 0x000000860f00720c */ /* 0x000fe20003f26270 */
[----:B--2---:R-:W-:Y:S01]  /*14f50*/  HMMA.16816.F32.BF16 R44, R4, R40, R44 ;  /* 0x00000028042c723c */ /* 0x004fe2000004182c */
[----:B------:R-:W-:-:S02]  /*14f60*/  LOP3.LUT R41, R109, 0x8, RZ, 0xfc, !PT ;  /* 0x000000086d297812 */ /* 0x000fc400078efcff */
[----:B------:R-:W-:Y:S02]  /*14f70*/  FSEL R75, R30, -INF , !P3 ;  /* 0xff8000001e4b7808 */ /* 0x000fe40005800000 */
[----:B------:R-:W-:Y:S02]  /*14f80*/  I2FP.F32.U32 R14, R41 ;  /* 0x00000029000e7245 */ /* 0x000fe40000201000 */
[----:B------:R-:W-:Y:S01]  /*14f90*/  I2FP.F32.U32 R30, R39 ;  /* 0x00000027001e7245 */ /* 0x000fe20000201000 */
[C---:B---3--:R-:W-:Y:S01]  /*14fa0*/  HMMA.16816.F32.BF16 R24, R4.reuse, R80, R24 ;  /* 0x000000500418723c */ /* 0x048fe20000041818 */
[----:B------:R-:W-:Y:S02]  /*14fb0*/  FSEL R147, R88, -INF , !P4 ;  /* 0xff80000058937808 */ /* 0x000fe40006000000 */
[----:B------:R-:W-:Y:S01]  /*14fc0*/  ISETP.GE.AND P5, PT, R41, R2, PT ;  /* 0x000000022900720c */ /* 0x000fe20003fa6270 */
[----:B------:R-:W-:Y:S01]  /*14fd0*/  FFMA.FTZ R80, R3, R14, R70 ;  /* 0x0000000e03507223 */ /* 0x000fe20000010046 */
[----:B------:R-:W-:Y:S01]  /*14fe0*/  ISETP.GE.AND P4, PT, R41, R134, PT ;  /* 0x000000862900720c */ /* 0x000fe20003f86270 */
[C---:B------:R-:W-:Y:S01]  /*14ff0*/  FFMA.FTZ R69, R3.reuse, R30, R69 ;  /* 0x0000001e03457223 */ /* 0x040fe20000010045 */
[----:B------:R-:W-:Y:S01]  /*15000*/  FSEL R142, R90, -INF , !P2 ;  /* 0xff8000005a8e7808 */ /* 0x000fe20005000000 */
[----:B------:R-:W-:Y:S01]  /*15010*/  FFMA.FTZ R73, R3, R14, R68 ;  /* 0x0000000e03497223 */ /* 0x000fe20000010044 */
[----:B------:R-:W-:Y:S01]  /*15020*/  ISETP.GE.AND P2, PT, R39, R2, PT ;  /* 0x000000022700720c */ /* 0x000fe20003f46270 */
[----:B------:R-:W-:Y:S01]  /*15030*/  HMMA.16816.F32.BF16 R32, R4, R42, R32 ;  /* 0x0000002a0420723c */ /* 0x000fe20000041820 */
[----:B------:R-:W-:Y:S01]  /*15040*/  LOP3.LUT R41, R109, 0x11, RZ, 0xfc, !PT ;  /* 0x000000116d297812 */ /* 0x000fe200078efcff */
[----:B------:R-:W-:Y:S01]  /*15050*/  FFMA.FTZ R70, R3, R30, R71 ;  /* 0x0000001e03467223 */ /* 0x000fe20000010047 */
[----:B------:R-:W-:-:S02]  /*15060*/  FSEL R80, R80, -INF , !P4 ;  /* 0xff80000050507808 */ /* 0x000fc40006000000 */
[----:B------:R-:W-:Y:S02]  /*15070*/  FSEL R69, R69, -INF , !P2 ;  /* 0xff80000045457808 */ /* 0x000fe40005000000 */
[C---:B------:R-:W-:Y:S01]  /*15080*/  ISETP.GE.AND P4, PT, R41.reuse, R2, PT ;  /* 0x000000022900720c */ /* 0x040fe20003f86270 */
[C---:B------:R-:W-:Y:S01]  /*15090*/  HMMA.16816.F32.BF16 R16, R116.reuse, R120, R16 ;  /* 0x000000787410723c */ /* 0x040fe20000041810 */
[----:B------:R-:W-:Y:S02]  /*150a0*/  ISETP.GE.AND P2, PT, R41, R134, PT ;  /* 0x000000862900720c */ /* 0x000fe40003f46270 */
[----:B------:R-:W-:Y:S02]  /*150b0*/  I2FP.F32.U32 R14, R41 ;  /* 0x00000029000e7245 */ /* 0x000fe40000201000 */
[----:B------:R-:W1:Y:S01]  /*150c0*/  LDSM.16.M88.4 R40, [R60+0xa800] ;  /* 0x00a800003c28783b */ /* 0x000e620000000200 */
[----:B------:R-:W-:Y:S02]  /*150d0*/  LOP3.LUT R15, R109, 0x10, RZ, 0xfc, !PT ;  /* 0x000000106d0f7812 */ /* 0x000fe400078efcff */
[----:B------:R-:W-:Y:S01]  /*150e0*/  FSEL R68, R36, -INF , !P1 ;  /* 0xff80000024447808 */ /* 0x000fe20004800000 */
[-C--:B------:R-:W-:Y:S01]  /*150f0*/  FFMA.FTZ R65, R3, R14.reuse, R65 ;  /* 0x0000000e03417223 */ /* 0x080fe20000010041 */
[----:B------:R-:W-:Y:S01]  /*15100*/  FSEL R73, R73, -INF , !P5 ;  /* 0xff80000049497808 */ /* 0x000fe20006800000 */
[----:B------:R-:W-:Y:S01]  /*15110*/  FFMA.FTZ R67, R3, R14, R67 ;  /* 0x0000000e03437223 */ /* 0x000fe20000010043 */
[C---:B------:R-:W-:Y:S01]  /*15120*/  ISETP.GE.AND P1, PT, R15.reuse, R2, PT ;  /* 0x000000020f00720c */ /* 0x040fe20003f26270 */
[----:B------:R-:W-:Y:S01]  /*15130*/  HMMA.16816.F32.BF16 R20, R116, R126, R20 ;  /* 0x0000007e7414723c */ /* 0x000fe20000041814 */
[----:B------:R-:W-:-:S02]  /*15140*/  ISETP.GE.AND P5, PT, R15, R134, PT ;  /* 0x000000860f00720c */ /* 0x000fc40003fa6270 */
[----:B------:R-:W-:Y:S02]  /*15150*/  I2FP.F32.U32 R15, R15 ;  /* 0x0000000f000f7245 */ /* 0x000fe40000201000 */
[----:B------:R-:W-:Y:S02]  /*15160*/  ISETP.GE.AND P3, PT, R39, R134, PT ;  /* 0x000000862700720c */ /* 0x000fe40003f66270 */
[----:B------:R-:W-:Y:S01]  /*15170*/  LOP3.LUT R39, R109, 0x19, RZ, 0xfc, !PT ;  /* 0x000000196d277812 */ /* 0x000fe200078efcff */
[CC--:B------:R-:W-:Y:S01]  /*15180*/  FFMA.FTZ R64, R3.reuse, R15.reuse, R64 ;  /* 0x0000000f03407223 */ /* 0x0c0fe20000010040 */
[----:B------:R-:W-:Y:S01]  /*15190*/  FFMA.FTZ R66, R3, R15, R66 ;  /* 0x0000000f03427223 */ /* 0x000fe20000010042 */
[----:B------:R-:W-:Y:S01]  /*151a0*/  LOP3.LUT R15, R109, 0x18, RZ, 0xfc, !PT ;  /* 0x000000186d0f7812 */ /* 0x000fe200078efcff */
[----:B------:R-:W-:Y:S01]  /*151b0*/  HMMA.16816.F32.BF16 R104, R116, R122, R104 ;  /* 0x0000007a7468723c */ /* 0x000fe20000041868 */
[----:B------:R-:W-:Y:S02]  /*151c0*/  FSEL R70, R70, -INF , !P3 ;  /* 0xff80000046467808 */ /* 0x000fe40005800000 */
[----:B------:R-:W-:-:S02]  /*151d0*/  FSEL R87, R64, -INF , !P1 ;  /* 0xff80000040577808 */ /* 0x000fc40004800000 */
[C---:B------:R-:W-:Y:S02]  /*151e0*/  ISETP.GE.AND P3, PT, R15.reuse, R2, PT ;  /* 0x000000020f00720c */ /* 0x040fe40003f66270 */
[----:B------:R-:W-:Y:S01]  /*151f0*/  ISETP.GE.AND P1, PT, R15, R134, PT ;  /* 0x000000860f00720c */ /* 0x000fe20003f26270 */
[----:B------:R-:W-:Y:S01]  /*15200*/  HMMA.16816.F32.BF16 R100, R116, R112, R100 ;  /* 0x000000707464723c */ /* 0x000fe20000041864 */
[----:B------:R-:W-:Y:S02]  /*15210*/  I2FP.F32.U32 R15, R15 ;  /* 0x0000000f000f7245 */ /* 0x000fe40000201000 */
[----:B------:R-:W-:Y:S02]  /*15220*/  I2FP.F32.U32 R30, R39 ;  /* 0x00000027001e7245 */ /* 0x000fe40000201000 */
[----:B------:R-:W-:Y:S01]  /*15230*/  I2FP.F32.U32 R36, R61 ;  /* 0x0000003d00247245 */ /* 0x000fe20000201000 */
[CC--:B------:R-:W-:Y:S01]  /*15240*/  FFMA.FTZ R38, R3.reuse, R15.reuse, R58 ;  /* 0x0000000f03267223 */ /* 0x0c0fe2000001003a */
[----:B------:R-:W-:Y:S01]  /*15250*/  FSEL R84, R66, -INF , !P5 ;  /* 0xff80000042547808 */ /* 0x000fe20006800000 */
[----:B------:R-:W-:Y:S01]  /*15260*/  FFMA.FTZ R14, R3, R30, R59 ;  /* 0x0000001e030e7223 */ /* 0x000fe2000001003b */
[----:B------:R-:W-:Y:S01]  /*15270*/  FSEL R85, R65, -INF , !P4 ;  /* 0xff80000041557808 */ /* 0x000fe20006000000 */
[----:B------:R-:W-:Y:S01]  /*15280*/  FFMA.FTZ R48, R3, R36, R48 ;  /* 0x0000002403307223 */ /* 0x000fe20000010030 */
[----:B------:R-:W-:Y:S01]  /*15290*/  FSEL R58, R67, -INF , !P2 ;  /* 0xff800000433a7808 */ /* 0x000fe20005000000 */
[----:B------:R-:W-:Y:S01]  /*152a0*/  FFMA.FTZ R56, R3, R15, R56 ;  /* 0x0000000f03387223 */ /* 0x000fe20000010038 */
[----:B------:R-:W-:Y:S01]  /*152b0*/  ISETP.GE.AND P5, PT, R39, R2, PT ;  /* 0x000000022700720c */ /* 0x000fe20003fa6270 */
[----:B------:R-:W-:Y:S01]  /*152c0*/  FFMA.FTZ R15, R3, R30, R57 ;  /* 0x0000001e030f7223 */ /* 0x000fe20000010039 */
[----:B------:R-:W-:Y:S01]  /*152d0*/  ISETP.GE.AND P4, PT, R39, R134, PT ;  /* 0x000000862700720c */ /* 0x000fe20003f86270 */
[----:B-1----:R-:W-:Y:S01]  /*152e0*/  HMMA.16816.F32.BF16 R16, R4, R40, R16 ;  /* 0x000000280410723c */ /* 0x002fe20000041810 */
[----:B------:R-:W-:Y:S01]  /*152f0*/  ISETP.GE.AND P2, PT, R61, R2, PT ;  /* 0x000000023d00720c */ /* 0x000fe20003f46270 */
[----:B------:R-:W-:Y:S01]  /*15300*/  FFMA.FTZ R50, R3, R36, R50 ;  /* 0x0000002403327223 */ /* 0x000fe20000010032 */
[----:B------:R-:W-:-:S02]  /*15310*/  LOP3.LUT R59, R109, 0x21, RZ, 0xfc, !PT ;  /* 0x000000216d3b7812 */ /* 0x000fc400078efcff */
[----:B------:R-:W-:Y:S02]  /*15320*/  LOP3.LUT R39, R109, 0x28, RZ, 0xfc, !PT ;  /* 0x000000286d277812 */ /* 0x000fe400078efcff */
[----:B------:R-:W-:Y:S01]  /*15330*/  FSEL R14, R14, -INF , !P4 ;  /* 0xff8000000e0e7808 */ /* 0x000fe20006000000 */
[C---:B------:R-:W-:Y:S01]  /*15340*/  HMMA.16816.F32.BF16 R20, R4.reuse, R82, R20 ;  /* 0x000000520414723c */ /* 0x040fe20000041814 */
        /* <DEDUP_REMOVED lines=8> */
[----:B------:R-:W-:Y:S01]  /*153d0*/  HMMA.16816.F32.BF16 R104, R4, R42, R104 ;  /* 0x0000002a0468723c */ /* 0x000fe20000041868 */
[----:B------:R-:W-:Y:S01]  /*153e0*/  FSEL R15, R15, -INF , !P5 ;  /* 0xff8000000f0f7808 */ /* 0x000fe20006800000 */
[-C--:B------:R-:W-:Y:S01]  /*153f0*/  FFMA.FTZ R41, R3, R39.reuse, R76 ;  /* 0x0000002703297223 */ /* 0x080fe2000001004c */
[----:B------:R-:W-:Y:S01]  /*15400*/  ISETP.GE.AND P1, PT, R59, R2, PT ;  /* 0x000000023b00720c */ /* 0x000fe20003f26270 */
[----:B------:R-:W-:Y:S01]  /*15410*/  FFMA.FTZ R30, R3, R39, R78 ;  /* 0x00000027031e7223 */ /* 0x000fe2000001004e */
[----:B------:R-:W-:-:S02]  /*15420*/  ISETP.GE.AND P5, PT, R59, R134, PT ;  /* 0x000000863b00720c */ /* 0x000fc40003fa6270 */
[C---:B------:R-:W-:Y:S01]  /*15430*/  LOP3.LUT R59, R109.reuse, 0x29, RZ, 0xfc, !PT ;  /* 0x000000296d3b7812 */ /* 0x040fe200078efcff */
[----:B------:R-:W-:Y:S01]  /*15440*/  HMMA.16816.F32.BF16 R96, R116, R114, R96 ;  /* 0x000000727460723c */ /* 0x000fe20000041860 */
[----:B------:R-:W-:Y:S02]  /*15450*/  LOP3.LUT R39, R109, 0x30, RZ, 0xfc, !PT ;  /* 0x000000306d277812 */ /* 0x000fe400078efcff */
[----:B------:R-:W-:Y:S02]  /*15460*/  I2FP.F32.U32 R36, R59 ;  /* 0x0000003b00247245 */ /* 0x000fe40000201000 */
[----:B------:R-:W-:Y:S02]  /*15470*/  I2FP.F32.U32 R40, R39 ;  /* 0x0000002700287245 */ /* 0x000fe40000201000 */
[----:B------:R-:W-:Y:S01]  /*15480*/  FSEL R153, R49, -INF , !P1 ;  /* 0xff80000031997808 */ /* 0x000fe20004800000 */
[CC--:B------:R-:W-:Y:S01]  /*15490*/  FFMA.FTZ R49, R3.reuse, R36.reuse, R77 ;  /* 0x0000002403317223 */ /* 0x0c0fe2000001004d */
[----:B------:R-:W-:Y:S01]  /*154a0*/  FSEL R192, R192, -INF , !P5 ;  /* 0xff800000c0c07808 */ /* 0x000fe20006800000 */
[----:B------:R-:W-:Y:S01]  /*154b0*/  FFMA.FTZ R36, R3, R36, R79 ;  /* 0x0000002403247223 */ /* 0x000fe2000001004f */
[----:B------:R-:W-:Y:S01]  /*154c0*/  FSEL R41, R41, -INF , !P4 ;  /* 0xff80000029297808 */ /* 0x000fe20006000000 */
[----:B------:R-:W-:Y:S01]  /*154d0*/  FFMA.FTZ R46, R3, R40, R46 ;  /* 0x00000028032e7223 */ /* 0x000fe2000001002e */
[C---:B------:R-:W-:Y:S01]  /*154e0*/  ISETP.GE.AND P5, PT, R39.reuse, R2, PT ;  /* 0x000000022700720c */ /* 0x040fe20003fa6270 */
[----:B------:R-:W-:Y:S01]  /*154f0*/  HMMA.16816.F32.BF16 R92, R4, R12, R92 ;  /* 0x0000000c045c723c */ /* 0x000fe2000004185c */
[----:B------:R-:W-:Y:S01]  /*15500*/  ISETP.GE.AND P4, PT, R39, R134, PT ;  /* 0x000000862700720c */ /* 0x000fe20003f86270 */
[----:B------:R-:W-:Y:S01]  /*15510*/  FFMA.FTZ R39, R3, R40, R44 ;  /* 0x0000002803277223 */ /* 0x000fe2000001002c */
[----:B------:R-:W-:-:S02]  /*15520*/  ISETP.GE.AND P1, PT, R59, R134, PT ;  /* 0x000000863b00720c */ /* 0x000fc40003f26270 */
[----:B------:R-:W-:Y:S02]  /*15530*/  FSEL R57, R56, -INF , !P3 ;  /* 0xff80000038397808 */ /* 0x000fe40005800000 */
[----:B------:R-:W-:Y:S02]  /*15540*/  LOP3.LUT R51, R109, 0x38, RZ, 0xfc, !PT ;  /* 0x000000386d337812 */ /* 0x000fe400078efcff */
[----:B------:R-:W-:Y:S02]  /*15550*/  ISETP.GE.AND P3, PT, R61, R134, PT ;  /* 0x000000863d00720c */ /* 0x000fe40003f66270 */
[----:B------:R-:W-:Y:S01]  /*15560*/  FSEL R36, R36, -INF , !P1 ;  /* 0xff80000024247808 */ /* 0x000fe20004800000 */
[----:B------:R-:W1:Y:S01]  /*15570*/  LDSM.16.M88.4 R60, [R60+0xb000] ;  /* 0x00b000003c3c783b */ /* 0x000e620000000200 */
[----:B------:R-:W-:Y:S01]  /*15580*/  FSEL R39, R39, -INF , !P5 ;  /* 0xff80000027277808 */ /* 0x000fe20006800000 */
[----:B------:R-:W-:-:S04]  /*15590*/  DEPBAR.LE SB0, 0x0 ;  /* 0x000080000000791a */ /* 0x000fc80000000000 */
[C---:B------:R-:W-:Y:S02]  /*155a0*/  ISETP.GE.AND P1, PT, R51.reuse, R2, PT ;  /* 0x000000023300720c */ /* 0x040fe40003f26270 */
[----:B------:R-:W-:Y:S02]  /*155b0*/  ISETP.GE.AND P5, PT, R51, R134, PT ;  /* 0x000000863300720c */ /* 0x000fe40003fa6270 */
[----:B------:R-:W-:Y:S02]  /*155c0*/  FSEL R190, R50, -INF , !P3 ;  /* 0xff80000032be7808 */ /* 0x000fe40005800000 */
[----:B------:R-:W-:Y:S02]  /*155d0*/  I2FP.F32.U32 R51, R51 ;  /* 0x0000003300337245 */ /* 0x000fe40000201000 */
[----:B------:R-:W-:Y:S02]  /*155e0*/  ISETP.GE.AND P3, PT, R59, R2, PT ;  /* 0x000000023b00720c */ /* 0x000fe40003f66270 */
[----:B------:R-:W-:Y:S01]  /*155f0*/  LOP3.LUT R59, R109, 0x31, RZ, 0xfc, !PT ;  /* 0x000000316d3b7812 */ /* 0x000fe200078efcff */
[CC--:B------:R-:W-:Y:S01]  /*15600*/  FFMA.FTZ R32, R3.reuse, R51.reuse, R32 ;  /* 0x0000003303207223 */ /* 0x0c0fe20000010020 */
[----:B------:R-:W-:Y:S01]  /*15610*/  FSEL R30, R30, -INF , !P2 ;  /* 0xff8000001e1e7808 */ /* 0x000fe20005000000 */
[----:B------:R-:W-:Y:S01]  /*15620*/  FFMA.FTZ R34, R3, R51, R34 ;  /* 0x0000003303227223 */ /* 0x000fe20000010022 */
[----:B------:R-:W-:-:S02]  /*15630*/  FSEL R49, R49, -INF , !P3 ;  /* 0xff80000031317808 */ /* 0x000fc40005800000 */
[C---:B------:R-:W-:Y:S02]  /*15640*/  ISETP.GE.AND P2, PT, R59.reuse, R2, PT ;  /* 0x000000023b00720c */ /* 0x040fe40003f46270 */
[----:B------:R-:W-:Y:S02]  /*15650*/  ISETP.GE.AND P3, PT, R59, R134, PT ;  /* 0x000000863b00720c */ /* 0x000fe40003f66270 */
[----:B------:R-:W-:Y:S02]  /*15660*/  I2FP.F32.U32 R44, R59 ;  /* 0x0000003b002c7245 */ /* 0x000fe40000201000 */
[C---:B------:R-:W-:Y:S02]  /*15670*/  LOP3.LUT R59, R109.reuse, 0x39, RZ, 0xfc, !PT ;  /* 0x000000396d3b7812 */ /* 0x040fe400078efcff */
[----:B------:R-:W-:Y:S01]  /*15680*/  LOP3.LUT R51, R109, 0x40, RZ, 0xfc, !PT ;  /* 0x000000406d337812 */ /* 0x000fe200078efcff */
[CC--:B------:R-:W-:Y:S01]  /*15690*/  FFMA.FTZ R45, R3.reuse, R44.reuse, R45 ;  /* 0x0000002c032d7223 */ /* 0x0c0fe2000001002d */
[----:B------:R-:W-:Y:S01]  /*156a0*/  FSEL R183, R32, -INF , !P1 ;  /* 0xff80000020b77808 */ /* 0x000fe20004800000 */
[----:B------:R-:W-:Y:S01]  /*156b0*/  FFMA.FTZ R47, R3, R44, R47 ;  /* 0x0000002c032f7223 */ /* 0x000fe2000001002f */
[----:B------:R-:W-:-:S02]  /*156c0*/  I2FP.F32.U32 R40, R59 ;  /* 0x0000003b00287245 */ /* 0x000fc40000201000 */
[----:B------:R-:W-:Y:S02]  /*156d0*/  I2FP.F32.U32 R32, R51 ;  /* 0x0000003300207245 */ /* 0x000fe40000201000 */
        /* <DEDUP_REMOVED lines=8> */
[----:B------:R-:W-:Y:S01]  /*15760*/  LOP3.LUT R33, R109, 0x48, RZ, 0xfc, !PT ;  /* 0x000000486d217812 */ /* 0x000fe200078efcff */
[----:B------:R-:W-:Y:S01]  /*15770*/  FFMA.FTZ R26, R3, R32, R26 ;  /* 0x00000020031a7223 */ /* 0x000fe2000001001a */
[----:B------:R-:W-:-:S02]  /*15780*/  FSEL R164, R35, -INF , !P2 ;  /* 0xff80000023a47808 */ /* 0x000fc40005000000 */
[----:B------:R-:W-:Y:S02]  /*15790*/  FSEL R173, R173, -INF , !P3 ;  /* 0xff800000adad7808 */ /* 0x000fe40005800000 */
[C---:B------:R-:W-:Y:S01]  /*157a0*/  ISETP.GE.AND P2, PT, R33.reuse, R2, PT ;  /* 0x000000022100720c */ /* 0x040fe20003f46270 */
[----:B------:R-:W-:Y:S01]  /*157b0*/  HMMA.16816.F32.BF16 R96, R4, R62, R96 ;  /* 0x0000003e0460723c */ /* 0x000fe20000041860 */
[----:B------:R-:W-:Y:S02]  /*157c0*/  ISETP.GE.AND P3, PT, R33, R134, PT ;  /* 0x000000862100720c */ /* 0x000fe40003f66270 */
[----:B------:R-:W-:Y:S02]  /*157d0*/  I2FP.F32.U32 R33, R33 ;  /* 0x0000002100217245 */ /* 0x000fe40000201000 */
[----:B------:R-:W-:Y:S02]  /*157e0*/  LOP3.LUT R43, R109, 0x41, RZ, 0xfc, !PT ;  /* 0x000000416d2b7812 */ /* 0x000fe400078efcff */
[----:B------:R-:W-:Y:S01]  /*157f0*/  FSEL R188, R46, -INF , !P4 ;  /* 0xff8000002ebc7808 */ /* 0x000fe20006000000 */
[C---:B------:R-:W-:Y:S01]  /*15800*/  FFMA.FTZ R20, R3.reuse, R33, R20 ;  /* 0x0000002103147223 */ /* 0x040fe20000010014 */
[----:B------:R-:W-:Y:S01]  /*15810*/  I2FP.F32.U32 R24, R43 ;  /* 0x0000002b00187245 */ /* 0x000fe20000201000 */
[----:B------:R-:W-:Y:S01]  /*15820*/  FFMA.FTZ R22, R3, R33, R22 ;  /* 0x0000002103167223 */ /* 0x000fe20000010016 */
[----:B------:R-:W-:-:S02]  /*15830*/  ISETP.GE.AND P4, PT, R59, R2, PT ;  /* 0x000000023b00720c */ /* 0x000fc40003f86270 */
[----:B------:R-:W-:Y:S01]  /*15840*/  LOP3.LUT R35, R109, 0x49, RZ, 0xfc, !PT ;  /* 0x000000496d237812 */ /* 0x000fe200078efcff */
[-C--:B------:R-:W-:Y:S01]  /*15850*/  FFMA.FTZ R165, R3, R24.reuse, R25 ;  /* 0x0000001803a57223 */ /* 0x080fe20000010019 */
[----:B------:R-:W-:Y:S01]  /*15860*/  LOP3.LUT R33, R109, 0x50, RZ, 0xfc, !PT ;  /* 0x000000506d217812 */ /* 0x000fe200078efcff */
[----:B------:R-:W-:Y:S01]  /*15870*/  FFMA.FTZ R27, R3, R24, R27 ;  /* 0x00000018031b7223 */ /* 0x000fe2000001001b */
[----:B------:R-:W-:Y:S02]  /*15880*/  FSEL R167, R20, -INF , !P2 ;  /* 0xff80000014a77808 */ /* 0x000fe40005000000 */
[----:B------:R-:W-:Y:S02]  /*15890*/  FSEL R186, R34, -INF , !P5 ;  /* 0xff80000022ba7808 */ /* 0x000fe40006800000 */
[----:B------:R-:W-:Y:S02]  /*158a0*/  FSEL R181, R181, -INF , !P4 ;  /* 0xff800000b5b57808 */ /* 0x000fe40006000000 */
[----:B------:R-:W-:-:S02]  /*158b0*/  I2FP.F32.U32 R24, R35 ;  /* 0x0000002300187245 */ /* 0x000fc40000201000 */
[----:B------:R-:W-:Y:S02]  /*158c0*/  I2FP.F32.U32 R20, R33 ;  /* 0x0000002100147245 */ /* 0x000fe40000201000 */
[----:B------:R-:W-:Y:S01]  /*158d0*/  ISETP.GE.AND P5, PT, R43, R2, PT ;  /* 0x000000022b00720c */ /* 0x000fe20003fa6270 */
[----:B------:R-:W-:Y:S01]  /*158e0*/  FFMA.FTZ R23, R3, R24, R23 ;  /* 0x0000001803177223 */ /* 0x000fe20000010017 */
[----:B------:R-:W-:Y:S01]  /*158f0*/  ISETP.GE.AND P4, PT, R43, R134, PT ;  /* 0x000000862b00720c */ /* 0x000fe20003f86270 */
[----:B------:R-:W-:Y:S01]  /*15900*/  FFMA.FTZ R179, R3, R20, R16 ;  /* 0x0000001403b37223 */ /* 0x000fe20000010010 */
[----:B------:R-:W-:Y:S01]  /*15910*/  FSEL R165, R165, -INF , !P5 ;  /* 0xff800000a5a57808 */ /* 0x000fe20006800000 */
[----:B------:R-:W-:Y:S01]  /*15920*/  FFMA.FTZ R169, R3, R24, R21 ;  /* 0x0000001803a97223 */ /* 0x000fe20000010015 */
[----:B------:R-:W-:Y:S01]  /*15930*/  FSEL R176, R27, -INF , !P4 ;  /* 0xff8000001bb07808 */ /* 0x000fe20006000000 */
[----:B------:R-:W-:Y:S01]  /*15940*/  FFMA.FTZ R18, R3, R20, R18 ;  /* 0x0000001403127223 */ /* 0x000fe20000010012 */
[----:B------:R-:W-:-:S02]  /*15950*/  ISETP.GE.AND P5, PT, R35, R134, PT ;  /* 0x000000862300720c */ /* 0x000fc40003fa6270 */
[-C--:B------:R-:W-:Y:S02]  /*15960*/  ISETP.GE.AND P4, PT, R33, R2.reuse, PT ;  /* 0x000000022100720c */ /* 0x080fe40003f86270 */
[----:B------:R-:W-:Y:S02]  /*15970*/  LOP3.LUT R21, R109, 0x58, RZ, 0xfc, !PT ;  /* 0x000000586d157812 */ /* 0x000fe400078efcff */
[----:B------:R-:W-:Y:S02]  /*15980*/  FSEL R180, R23, -INF , !P5 ;  /* 0xff80000017b47808 */ /* 0x000fe40006800000 */
[----:B------:R-:W-:Y:S02]  /*15990*/  FSEL R179, R179, -INF , !P4 ;  /* 0xff800000b3b37808 */ /* 0x000fe40006000000 */
[C---:B------:R-:W-:Y:S02]  /*159a0*/  ISETP.GE.AND P5, PT, R21.reuse, R2, PT ;  /* 0x000000021500720c */ /* 0x040fe40003fa6270 */
[----:B------:R-:W-:-:S02]  /*159b0*/  ISETP.GE.AND P4, PT, R21, R134, PT ;  /* 0x000000861500720c */ /* 0x000fc40003f86270 */
[----:B------:R-:W-:Y:S02]  /*159c0*/  LOP3.LUT R25, R109, 0x51, RZ, 0xfc, !PT ;  /* 0x000000516d197812 */ /* 0x000fe400078efcff */
[----:B------:R-:W-:Y:S02]  /*159d0*/  I2FP.F32.U32 R21, R21 ;  /* 0x0000001500157245 */ /* 0x000fe40000201000 */
[-C--:B------:R-:W-:Y:S02]  /*159e0*/  ISETP.GE.AND P1, PT, R51, R134.reuse, PT ;  /* 0x000000863300720c */ /* 0x080fe40003f26270 */
[----:B------:R-:W-:Y:S01]  /*159f0*/  I2FP.F32.U32 R16, R25 ;  /* 0x0000001900107245 */ /* 0x000fe20000201000 */
[CC--:B------:R-:W-:Y:S01]  /*15a00*/  FFMA.FTZ R104, R3.reuse, R21.reuse, R104 ;  /* 0x0000001503687223 */ /* 0x0c0fe20000010068 */
[----:B------:R-:W-:Y:S01]  /*15a10*/  FSEL R184, R26, -INF , !P1 ;  /* 0xff8000001ab87808 */ /* 0x000fe20004800000 */
[----:B------:R-:W-:Y:S01]  /*15a20*/  FFMA.FTZ R106, R3, R21, R106 ;  /* 0x00000015036a7223 */ /* 0x000fe2000001006a */
[----:B------:R-:W-:Y:S01]  /*15a30*/  ISETP.GE.AND P2, PT, R33, R134, PT ;  /* 0x000000862100720c */ /* 0x000fe20003f46270 */
[----:B------:R-:W-:Y:S01]  /*15a40*/  FFMA.FTZ R17, R3, R16, R17 ;  /* 0x0000001003117223 */ /* 0x000fe20000010011 */
[----:B------:R-:W-:Y:S01]  /*15a50*/  ISETP.GE.AND P1, PT, R35, R2, PT ;  /* 0x000000022300720c */ /* 0x000fe20003f26270 */
[----:B------:R-:W-:Y:S01]  /*15a60*/  FFMA.FTZ R174, R3, R16, R19 ;  /* 0x0000001003ae7223 */ /* 0x000fe20000010013 */
[----:B------:R-:W-:-:S02]  /*15a70*/  LOP3.LUT R23, R109, 0x59, RZ, 0xfc, !PT ;  /* 0x000000596d177812 */ /* 0x000fc400078efcff */
[----:B------:R-:W-:Y:S02]  /*15a80*/  LOP3.LUT R21, R109, 0x60, RZ, 0xfc, !PT ;  /* 0x000000606d157812 */ /* 0x000fe400078efcff */
[----:B------:R-:W-:Y:S02]  /*15a90*/  FSEL R178, R18, -INF , !P2 ;  /* 0xff80000012b27808 */ /* 0x000fe40005000000 */
[----:B------:R-:W-:Y:S02]  /*15aa0*/  FSEL R182, R22, -INF , !P3 ;  /* 0xff80000016b67808 */ /* 0x000fe40005800000 */
[----:B------:R-:W-:Y:S02]  /*15ab0*/  FSEL R169, R169, -INF , !P1 ;  /* 0xff800000a9a97808 */ /* 0x000fe40004800000 */
[----:B------:R-:W-:Y:S02]  /*15ac0*/  I2FP.F32.U32 R18, R23 ;  /* 0x0000001700127245 */ /* 0x000fe40000201000 */
[----:B------:R-:W-:-:S02]  /*15ad0*/  I2FP.F32.U32 R16, R21 ;  /* 0x0000001500107245 */ /* 0x000fc40000201000 */
[----:B------:R-:W-:Y:S01]  /*15ae0*/  ISETP.GE.AND P3, PT, R25, R2, PT ;  /* 0x000000021900720c */ /* 0x000fe20003f66270 */
[----:B------:R-:W-:Y:S01]  /*15af0*/  FFMA.FTZ R107, R3, R18, R107 ;  /* 0x00000012036b7223 */ /* 0x000fe2000001006b */
[----:B------:R-:W-:Y:S01]  /*15b00*/  ISETP.GE.AND P1, PT, R25, R134, PT ;  /* 0x000000861900720c */ /* 0x000fe20003f26270 */
[----:B------:R-:W-:Y:S01]  /*15b10*/  FFMA.FTZ R100, R3, R16, R100 ;  /* 0x0000001003647223 */ /* 0x000fe20000010064 */
[----:B------:R-:W-:Y:S01]  /*15b20*/  FSEL R177, R17, -INF , !P3 ;  /* 0xff80000011b17808 */ /* 0x000fe20005800000 */
[C---:B------:R-:W-:Y:S01]  /*15b30*/  FFMA.FTZ R105, R3.reuse, R18, R105 ;  /* 0x0000001203697223 */ /* 0x040fe20000010069 */
[----:B------:R-:W-:Y:S01]  /*15b40*/  FSEL R174, R174, -INF , !P1 ;  /* 0xff800000aeae7808 */ /* 0x000fe20004800000 */
[----:B------:R-:W-:Y:S01]  /*15b50*/  FFMA.FTZ R102, R3, R16, R102 ;  /* 0x0000001003667223 */ /* 0x000fe20000010066 */
[----:B------:R-:W-:Y:S02]  /*15b60*/  ISETP.GE.AND P3, PT, R23, R134, PT ;  /* 0x000000861700720c */ /* 0x000fe40003f66270 */
        /* <DEDUP_REMOVED lines=10> */
[----:B------:R-:W-:Y:S01]  /*15c10*/  ISETP.GE.AND P2, PT, R23, R2, PT ;  /* 0x000000021700720c */ /* 0x000fe20003f46270 */
[CC--:B------:R-:W-:Y:S01]  /*15c20*/  FFMA.FTZ R103, R3.reuse, R18.reuse, R103 ;  /* 0x0000001203677223 */ /* 0x0c0fe20000010067 */
[----:B------:R-:W-:Y:S01]  /*15c30*/  FSEL R175, R104, -INF , !P5 ;  /* 0xff80000068af7808 */ /* 0x000fe20006800000 */
[C---:B------:R-:W-:Y:S01]  /*15c40*/  FFMA.FTZ R96, R3.reuse, R17, R96 ;  /* 0x0000001103607223 */ /* 0x040fe20000010060 */
[----:B------:R-:W-:Y:S01]  /*15c50*/  I2FP.F32.U32 R4, R13 ;  /* 0x0000000d00047245 */ /* 0x000fe20000201000 */
[----:B------:R-:W-:Y:S01]  /*15c60*/  FFMA.FTZ R101, R3, R18, R101 ;  /* 0x0000001203657223 */ /* 0x000fe20000010065 */
[----:B------:R-:W-:Y:S01]  /*15c70*/  ISETP.GE.AND P5, PT, R21, R134, PT ;  /* 0x000000861500720c */ /* 0x000fe20003fa6270 */
[----:B------:R-:W-:Y:S01]  /*15c80*/  FFMA.FTZ R98, R3, R17, R98 ;  /* 0x0000001103627223 */ /* 0x000fe20000010062 */
[----:B------:R-:W-:Y:S01]  /*15c90*/  LOP3.LUT R5, R109, 0x71, RZ, 0xfc, !PT ;  /* 0x000000716d057812 */ /* 0x000fe200078efcff */
[-C--:B------:R-:W-:Y:S01]  /*15ca0*/  FFMA.FTZ R97, R3, R4.reuse, R97 ;  /* 0x0000000403617223 */ /* 0x080fe20000010061 */
[----:B------:R-:W-:Y:S01]  /*15cb0*/  FSEL R171, R105, -INF , !P2 ;  /* 0xff80000069ab7808 */ /* 0x000fe20005000000 */
[----:B------:R-:W-:Y:S01]  /*15cc0*/  FFMA.FTZ R99, R3, R4, R99 ;  /* 0x0000000403637223 */ /* 0x000fe20000010063 */
[----:B------:R-:W-:Y:S01]  /*15cd0*/  BAR.SYNC.DEFER_BLOCKING 0x0 ;  /* 0x0000000000007b1d */ /* 0x000fe20000010000 */
[----:B------:R-:W-:-:S02]  /*15ce0*/  ISETP.GE.AND P2, PT, R19, R134, PT ;  /* 0x000000861300720c */ /* 0x000fc40003f46270 */
[----:B------:R-:W-:Y:S02]  /*15cf0*/  LOP3.LUT R7, R109, 0x70, RZ, 0xfc, !PT ;  /* 0x000000706d077812 */ /* 0x000fe400078efcff */
[----:B------:R-:W-:Y:S02]  /*15d00*/  FSEL R162, R102, -INF , !P5 ;  /* 0xff80000066a27808 */ /* 0x000fe40006800000 */
[----:B------:R-:W-:Y:S02]  /*15d10*/  I2FP.F32.U32 R6, R5 ;  /* 0x0000000500067245 */ /* 0x000fe40000201000 */
[----:B------:R-:W-:Y:S02]  /*15d20*/  ISETP.GE.AND P5, PT, R13, R2, PT ;  /* 0x000000020d00720c */ /* 0x000fe40003fa6270 */
[----:B------:R-:W-:Y:S01]  /*15d30*/  FSEL R160, R103, -INF , !P2 ;  /* 0xff80000067a07808 */ /* 0x000fe20005000000 */
[CC--:B------:R-:W-:Y:S01]  /*15d40*/  FFMA.FTZ R95, R3.reuse, R6.reuse, R95 ;  /* 0x00000006035f7223 */ /* 0x0c0fe2000001005f */
[----:B------:R-:W-:Y:S01]  /*15d50*/  FSEL R159, R96, -INF , !P3 ;  /* 0xff800000609f7808 */ /* 0x000fe20005800000 */
[----:B------:R-:W-:Y:S01]  /*15d60*/  FFMA.FTZ R93, R3, R6, R93 ;  /* 0x00000006035d7223 */ /* 0x000fe2000001005d */
[----:B------:R-:W-:-:S02]  /*15d70*/  ISETP.GE.AND P2, PT, R7, R2, PT ;  /* 0x000000020700720c */ /* 0x000fc40003f46270 */
[----:B------:R-:W-:Y:S02]  /*15d80*/  ISETP.GE.AND P3, PT, R7, R134, PT ;  /* 0x000000860700720c */ /* 0x000fe40003f66270 */
[----:B------:R-:W-:Y:S02]  /*15d90*/  FSEL R172, R106, -INF , !P4 ;  /* 0xff8000006aac7808 */ /* 0x000fe40006000000 */
[----:B------:R-:W-:Y:S02]  /*15da0*/  I2FP.F32.U32 R7, R7 ;  /* 0x0000000700077245 */ /* 0x000fe40000201000 */
[----:B------:R-:W-:Y:S02]  /*15db0*/  ISETP.GE.AND P4, PT, R19, R2, PT ;  /* 0x000000021300720c */ /* 0x000fe40003f86270 */
[----:B------:R-:W-:Y:S01]  /*15dc0*/  FSEL R157, R97, -INF , !P5 ;  /* 0xff800000619d7808 */ /* 0x000fe20006800000 */
[-C--:B------:R-:W-:Y:S01]  /*15dd0*/  FFMA.FTZ R92, R3, R7.reuse, R92 ;  /* 0x00000007035c7223 */ /* 0x080fe2000001005c */
[----:B------:R-:W-:Y:S01]  /*15de0*/  ISETP.GE.AND P5, PT, R5, R134, PT ;  /* 0x000000860500720c */ /* 0x000fe20003fa6270 */
[----:B------:R-:W-:Y:S01]  /*15df0*/  FFMA.FTZ R94, R3, R7, R94 ;  /* 0x00000007035e7223 */ /* 0x000fe2000001005e */
[----:B------:R-:W-:-:S02]  /*15e00*/  FSEL R161, R101, -INF , !P4 ;  /* 0xff80000065a17808 */ /* 0x000fc40006000000 */
[----:B------:R-:W-:Y:S02]  /*15e10*/  ISETP.GE.AND P4, PT, R13, R134, PT ;  /* 0x000000860d00720c */ /* 0x000fe40003f86270 */
[----:B------:R-:W-:Y:S02]  /*15e20*/  FSEL R158, R98, -INF , !P1 ;  /* 0xff800000629e7808 */ /* 0x000fe40004800000 */
[----:B------:R-:W-:Y:S02]  /*15e30*/  FSEL R144, R95, -INF , !P5 ;  /* 0xff8000005f907808 */ /* 0x000fe40006800000 */
[----:B------:R-:W-:Y:S02]  /*15e40*/  ISETP.GE.AND P1, PT, R5, R2, PT ;  /* 0x000000020500720c */ /* 0x000fe40003f26270 */
[----:B------:R-:W-:Y:S02]  /*15e50*/  ISETP.NE.AND P5, PT, R54, 0x1, PT ;  /* 0x000000013600780c */ /* 0x000fe40003fa5270 */
[----:B------:R-:W-:-:S02]  /*15e60*/  LOP3.LUT R5, R109, 0x79, RZ, 0xfc, !PT ;  /* 0x000000796d057812 */ /* 0x000fc400078efcff */
[----:B------:R-:W-:Y:S02]  /*15e70*/  FSEL R156, R99, -INF , !P4 ;  /* 0xff800000639c7808 */ /* 0x000fe40006000000 */
[----:B------:R-:W-:Y:S02]  /*15e80*/  FSEL R151, R92, -INF , !P2 ;  /* 0xff8000005c977808 */ /* 0x000fe40005000000 */
[C---:B------:R-:W-:Y:S02]  /*15e90*/  ISETP.GE.AND P4, PT, R109.reuse, R2, PT ;  /* 0x000000026d00720c */ /* 0x040fe40003f86270 */
[----:B------:R-:W-:Y:S02]  /*15ea0*/  ISETP.GE.AND P2, PT, R109, R134, PT ;  /* 0x000000866d00720c */ /* 0x000fe40003f46270 */
[----:B------:R-:W-:Y:S02]  /*15eb0*/  I2FP.F32.U32 R109, R109 ;  /* 0x0000006d006d7245 */ /* 0x000fe40000201000 */
[----:B------:R-:W-:-:S02]  /*15ec0*/  I2FP.F32.U32 R4, R5 ;  /* 0x0000000500047245 */ /* 0x000fc40000201000 */
        /* <DEDUP_REMOVED lines=8> */
[----:B------:R-:W-:Y:S02]  /*15f50*/  FSEL R4, R74, -INF , !P2 ;  /* 0xff8000004a047808 */ /* 0x000fe40005000000 */
[----:B------:R-:W-:-:S02]  /*15f60*/  FSEL R145, R89, -INF , !P3 ;  /* 0xff80000059917808 */ /* 0x000fc40005800000 */
        /* <DEDUP_REMOVED lines=14> */
.L_x_2661:
        /* <DEDUP_REMOVED lines=59> */
.L_x_2662:
        /* <DEDUP_REMOVED lines=108> */
.L_x_2660:
        /* <DEDUP_REMOVED lines=35> */
[----:B------:R-:W-:Y:S02]  /*16cf0*/  SHF.L.U32 R200, R196, 0x3, RZ ;  /* 0x00000003c4c87819 */ /* 0x000fe400000006ff */
[----:B------:R-:W-:Y:S01]  /*16d00*/  LEA R141, R141, UR5, 0x1 ;  /* 0x000000058d8d7c11 */ /* 0x000fe2000f8e08ff */
[----:B------:R-:W3:Y:S01]  /*16d10*/  SHFL.BFLY PT, R7, R10, 0x2, 0x1f ;  /* 0x0c401f000a077f89 */ /* 0x000ee200000e0000 */
[----:B------:R-:W-:-:S02]  /*16d20*/  MOV R213, 0xffffffff ;  /* 0xffffffff00d57802 */ /* 0x000fc40000000f00 */
[-C--:B------:R-:W-:Y:S01]  /*16d30*/  IADD3 R44, PT, PT, R168, R141.reuse, RZ ;  /* 0x0000008da82c7210 */ /* 0x080fe20007ffe0ff */
[----:B------:R-:W-:Y:S01]  /*16d40*/  LDSM.16.MT88.4 R124, [R141+0xc000] ;  /* 0x00c000008d7c783b */ /* 0x000fe20000004200 */
[C---:B------:R-:W-:Y:S02]  /*16d50*/  IADD3 R140, PT, PT, R8.reuse, R141, RZ ;  /* 0x0000008d088c7210 */ /* 0x040fe40007ffe0ff */
[----:B------:R-:W-:Y:S01]  /*16d60*/  IADD3 R8, PT, PT, R8, R44, RZ ;  /* 0x0000002c08087210 */ /* 0x000fe20007ffe0ff */
[----:B------:R-:W-:Y:S01]  /*16d70*/  LDSM.16.MT88.4 R96, [R141+0x10000] ;  /* 0x010000008d60783b */ /* 0x000fe20000004200 */
[----:B------:R-:W-:-:S03]  /*16d80*/  LOP3.LUT R200, R200, 0x38, RZ, 0xc0, !PT ;  /* 0x00000038c8c87812 */ /* 0x000fc600078ec0ff */
        /* <DEDUP_REMOVED lines=8> */
[----:B------:R-:W-:Y:S04]  /*16e10*/  LDSM.16.MT88.4 R24, [R140+0x10800] ;  /* 0x010800008c18783b */ /* 0x000fe80000004200 */
        /* <DEDUP_REMOVED lines=13> */
[----:B------:R-:W1:Y:S01]  /*16ef0*/  LDSM.16.MT88.4 R72, [R140+0xc000] ;  /* 0x00c000008c48783b */ /* 0x000e620000004200 */
[--C-:B------:R-:W-:Y:S01]  /*16f00*/  FFMA.FTZ R64, R69, UR4, -R150.reuse ;  /* 0x0000000445407c23 */ /* 0x100fe20008010896 */
[--C-:B------:R-:W-:Y:S01]  /*16f10*/  FFMA.FTZ R67, R4, UR4, -R143.reuse ;  /* 0x0000000404437c23 */ /* 0x100fe2000801088f */
[--C-:B------:R-:W-:Y:S01]  /*16f20*/  FFMA.FTZ R66, R68, UR4, -R143.reuse ;  /* 0x0000000444427c23 */ /* 0x100fe2000801088f */
[--C-:B------:R-:W-:Y:S01]  /*16f30*/  FFMA.FTZ R65, R80, UR4, -R143.reuse ;  /* 0x0000000450417c23 */ /* 0x100fe2000801088f */
[--C-:B------:R-:W-:Y:S01]  /*16f40*/  FFMA.FTZ R62, R70, UR4, -R143.reuse ;  /* 0x00000004463e7c23 */ /* 0x100fe2000801088f */
        /* <DEDUP_REMOVED lines=8> */
[----:B------:R-:W4:Y:S01]  /*16fd0*/  LDSM.16.MT88.4 R12, [R141+0xc800] ;  /* 0x00c800008d0c783b */ /* 0x000f220000004200 */
[----:B------:R-:W5:Y:S01]  /*16fe0*/  MUFU.EX2 R136, R136 ;  /* 0x0000008800887308 */ /* 0x000f620000000800 */
[--C-:B------:R-:W-:Y:S01]  /*16ff0*/  FFMA.FTZ R61, R84, UR4, -R143.reuse ;  /* 0x00000004543d7c23 */ /* 0x100fe2000801088f */
[--C-:B------:R-:W-:Y:S01]  /*17000*/  FFMA.FTZ R58, R58, UR4, -R143.reuse ;  /* 0x000000043a3a7c23 */ /* 0x100fe2000801088f */
[--C-:B------:R-:W-:Y:S01]  /*17010*/  FFMA.FTZ R57, R38, UR4, -R143.reuse ;  /* 0x0000000426397c23 */ /* 0x100fe2000801088f */
[--C-:B------:R-:W-:Y:S01]  /*17020*/  FFMA.FTZ R51, R155, UR4, -R150.reuse ;  /* 0x000000049b337c23 */ /* 0x100fe20008010896 */
[--C-:B------:R-:W-:Y:S01]  /*17030*/  FFMA.FTZ R48, R153, UR4, -R150.reuse ;  /* 0x0000000499307c23 */ /* 0x100fe20008010896 */
[--C-:B------:R-:W-:Y:S01]  /*17040*/  FFMA.FTZ R47, R41, UR4, -R150.reuse ;  /* 0x00000004292f7c23 */ /* 0x100fe20008010896 */
[----:B------:R-:W-:Y:S01]  /*17050*/  LDSM.16.MT88.4 R152, [R141+0x10800] ;  /* 0x010800008d98783b */ /* 0x000fe20000004200 */
        /* <DEDUP_REMOVED lines=8> */
[----:B------:R-:W1:Y:S01]  /*170e0*/  MUFU.EX2 R64, R64 ;  /* 0x0000004000407308 */ /* 0x000e620000000800 */
[----:B-----5:R-:W-:Y:S01]  /*170f0*/  F2FP.BF16.F32.PACK_AB R116, R136, R139 ;  /* 0x0000008b8874723e */ /* 0x020fe200000010ff */
        /* <DEDUP_REMOVED lines=14> */
[----:B------:R-:W5:Y:S01]  /*171e0*/  MUFU.EX2 R66, R66 ;  /* 0x0000004200427308 */ /* 0x000f620000000800 */
[----:B-1----:R-:W-:Y:S01]  /*171f0*/  F2FP.BF16.F32.PACK_AB R118, R64, R137 ;  /* 0x000000894076723e */ /* 0x002fe200000010ff */
[----:B------:R-:W-:Y:S01]  /*17200*/  FADD.FTZ R136, R139, R136 ;  /* 0x000000888b887221 */ /* 0x000fe20000010000 */
[----:B------:R-:W-:Y:S01]  /*17210*/  FFMA.FTZ R223, R145, UR4, -R150 ;  /* 0x0000000491df7c23 */ /* 0x000fe20008010896 */
[--C-:B------:R-:W-:Y:S01]  /*17220*/  FFMA.FTZ R144, R144, UR4, -R143.reuse ;  /* 0x0000000490907c23 */ /* 0x100fe2000801088f */
[--C-:B------:R-:W-:Y:S01]  /*17230*/  FFMA.FTZ R142, R142, UR4, -R143.reuse ;  /* 0x000000048e8e7c23 */ /* 0x100fe2000801088f */
[----:B------:R-:W-:Y:S01]  /*17240*/  FADD.FTZ R137, R137, R136 ;  /* 0x0000008889897221 */ /* 0x000fe20000010000 */
[----:B------:R-:W-:Y:S01]  /*17250*/  FFMA.FTZ R221, R138, UR4, -R143 ;  /* 0x000000048add7c23 */ /* 0x000fe2000801088f */
[----:B------:R-:W-:Y:S02]  /*17260*/  MUFU.EX2 R65, R65 ;  /* 0x0000004100417308 */ /* 0x000fe40000000800 */
[----:B------:R-:W-:-:S06]  /*17270*/  FADD.FTZ R64, R64, R137 ;  /* 0x0000008940407221 */ /* 0x000fcc0000010000 */
[----:B------:R-:W1:Y:S01]  /*17280*/  MUFU.EX2 R62, R62 ;  /* 0x0000003e003e7308 */ /* 0x000e620000000800 */
[----:B-----5:R-:W-:Y:S01]  /*17290*/  F2FP.BF16.F32.PACK_AB R117, R66, R67 ;  /* 0x000000434275723e */ /* 0x020fe200000010ff */
[----:B------:R-:W-:-:S06]  /*172a0*/  FADD.FTZ R66, R67, R66 ;  /* 0x0000004243427221 */ /* 0x000fcc0000010000 */
[----:B------:R-:W-:Y:S08]  /*172b0*/  MUFU.EX2 R63, R63 ;  /* 0x0000003f003f7308 */ /* 0x000ff00000000800 */
[----:B------:R-:W5:Y:S01]  /*172c0*/  MUFU.EX2 R60, R60 ;  /* 0x0000003c003c7308 */ /* 0x000f620000000800 */
        /* <DEDUP_REMOVED lines=13> */
[----:B------:R-:W4:Y:S01]  /*173a0*/  MUFU.EX2 R50, R50 ;  /* 0x0000003200327308 */ /* 0x000f220000000800 */
[C---:B--2---:R-:W-:Y:S07]  /*173b0*/  HMMA.16816.F32.BF16 R76, R116.reuse, R80, RZ ;  /* 0x00000050744c723c */ /* 0x044fee00000418ff */
[----:B------:R-:W-:Y:S01]  /*173c0*/  MUFU.EX2 R51, R51 ;  /* 0x0000003300337308 */ /* 0x000fe20000000800 */
[C---:B------:R-:W-:Y:S07]  /*173d0*/  HMMA.16816.F32.BF16 R84, R116.reuse, R88, RZ ;  /* 0x000000587454723c */ /* 0x040fee00000418ff */
[----:B------:R-:W2:Y:S01]  /*173e0*/  MUFU.EX2 R48, R48 ;  /* 0x0000003000307308 */ /* 0x000ea20000000800 */
[C---:B------:R-:W-:Y:S07]  /*173f0*/  HMMA.16816.F32.BF16 R92, R116.reuse, R96, RZ ;  /* 0x00000060745c723c */ /* 0x040fee00000418ff */
[----:B------:R-:W-:Y:S01]  /*17400*/  MUFU.EX2 R47, R47 ;  /* 0x0000002f002f7308 */ /* 0x000fe20000000800 */
[C---:B------:R-:W-:Y:S07]  /*17410*/  HMMA.16816.F32.BF16 R120, R116.reuse, R108, RZ ;  /* 0x0000006c7478723c */ /* 0x040fee00000418ff */
        /* <DEDUP_REMOVED lines=11> */
[----:B---3--:R-:W-:Y:S01]  /*174d0*/  HMMA.16816.F32.BF16 R112, R116, R4, RZ ;  /* 0x000000047470723c */ /* 0x008fe200000418ff */
[----:B-----5:R-:W-:Y:S01]  /*174e0*/  F2FP.BF16.F32.PACK_AB R4, R60, R63 ;  /* 0x0000003f3c04723e */ /* 0x020fe200000010ff */
        /* <DEDUP_REMOVED lines=44> */
[C---:B------:R-:W-:Y:S01]  /*177b0*/  HMMA.16816.F32.BF16 R92, R4.reuse, R152, R92 ;  /* 0x00000098045c723c */ /* 0x040fe2000004185c */
[--C-:B------:R-:W-:Y:S01]  /*177c0*/  FFMA.FTZ R152, R188, UR4, -R143.reuse ;  /* 0x00000004bc987c23 */ /* 0x100fe2000801088f */
[--C-:B------:R-:W-:Y:S01]  /*177d0*/  FFMA.FTZ R153, R170, UR4, -R143.reuse ;  /* 0x00000004aa997c23 */ /* 0x100fe2000801088f */
[--C-:B------:R-:W-:Y:S01]  /*177e0*/  FFMA.FTZ R170, R169, UR4, -R150.reuse ;  /* 0x00000004a9aa7c23 */ /* 0x100fe20008010896 */
[--C-:B------:R-:W-:Y:S01]  /*177f0*/  FFMA.FTZ R169, R184, UR4, -R143.reuse ;  /* 0x00000004b8a97c23 */ /* 0x100fe2000801088f */
        /* <DEDUP_REMOVED lines=8> */
[----:B------:R-:W1:Y:S03]  /*17880*/  MUFU.EX2 R153, R153 ;  /* 0x0000009900997308 */ /* 0x000e660000000800 */
[----:B------:R-:W-:Y:S01]  /*17890*/  HMMA.16816.F32.BF16 R108, R4, R42, R108 ;  /* 0x0000002a046c723c */ /* 0x000fe2000004186c */
[----:B--2---:R-:W-:Y:S01]  /*178a0*/  F2FP.BF16.F32.PACK_AB R4, R48, R51 ;  /* 0x000000333004723e */ /* 0x004fe200000010ff */
        /* <DEDUP_REMOVED lines=16> */
[----:B------:R-:W5:Y:S01]  /*179b0*/  LDSM.16.MT88.4 R16, [R141+0x11000] ;  /* 0x011000008d10783b */ /* 0x000f620000004200 */
[----:B------:R-:W2:Y:S06]  /*179c0*/  MUFU.EX2 R164, R164 ;  /* 0x000000a400a47308 */ /* 0x000eac0000000800 */
[C---:B------:R-:W-:Y:S02]  /*179d0*/  HMMA.16816.F32.BF16 R128, R4.reuse, R24, R128 ;  /* 0x000000180480723c */ /* 0x040fe40000041880 */
[----:B------:R-:W-:Y:S06]  /*179e0*/  MUFU.EX2 R170, R170 ;  /* 0x000000aa00aa7308 */ /* 0x000fec0000000800 */
[C---:B------:R-:W-:Y:S01]  /*179f0*/  HMMA.16816.F32.BF16 R124, R4.reuse, R26, R124 ;  /* 0x0000001a047c723c */ /* 0x040fe2000004187c */
[----:B------:R-:W1:Y:S01]  /*17a00*/  LDSM.16.MT88.4 R24, [R8+0x11000] ;  /* 0x011000000818783b */ /* 0x000e620000004200 */
[----:B------:R-:W2:Y:S06]  /*17a10*/  MUFU.EX2 R169, R169 ;  /* 0x000000a900a97308 */ /* 0x000eac0000000800 */
[C---:B---3--:R-:W-:Y:S02]  /*17a20*/  HMMA.16816.F32.BF16 R84, R4.reuse, R12, R84 ;  /* 0x0000000c0454723c */ /* 0x048fe40000041854 */
[----:B------:R-:W3:Y:S06]  /*17a30*/  MUFU.EX2 R173, R173 ;  /* 0x000000ad00ad7308 */ /* 0x000eec0000000800 */
[C---:B------:R-:W-:Y:S01]  /*17a40*/  HMMA.16816.F32.BF16 R88, R4.reuse, R14, R88 ;  /* 0x0000000e0458723c */ /* 0x040fe20000041858 */
[----:B------:R-:W3:Y:S01]  /*17a50*/  LDSM.16.MT88.4 R12, [R141+0xd800] ;  /* 0x00d800008d0c783b */ /* 0x000ee20000004200 */
        /* <DEDUP_REMOVED lines=22> */
[----:B--2---:R-:W-:Y:S01]  /*17bc0*/  F2FP.BF16.F32.PACK_AB R7, R155, R154 ;  /* 0x0000009a9b07723e */ /* 0x004fe200000010ff */
        /* <DEDUP_REMOVED lines=76> */
[----:B------:R-:W-:Y:S01]  /*18090*/  HMMA.16816.F32.BF16 R104, R4, R34, R104 ;  /* 0x000000220468723c */ /* 0x000fe20000041868 */
[----:B------:R-:W5:Y:S06]  /*180a0*/  LDSM.16.MT88.4 R32, [R140+0xe800] ;  /* 0x00e800008c20783b */ /* 0x000f6c0000004200 */
[----:B------:R-:W3:Y:S08]  /*180b0*/  MUFU.EX2 R42, R42 ;  /* 0x0000002a002a7308 */ /* 0x000ef00000000800 */
[----:B------:R-:W1:Y:S01]  /*180c0*/  MUFU.EX2 R171, R171 ;  /* 0x000000ab00ab7308 */ /* 0x000e620000000800 */
[----:B----4-:R-:W-:Y:S01]  /*180d0*/  F2FP.BF16.F32.PACK_AB R4, R41, R40 ;  /* 0x000000282904723e */ /* 0x010fe200000010ff */
[----:B------:R-:W-:-:S04]  /*180e0*/  FADD.FTZ R40, R40, R167 ;  /* 0x000000a728287221 */ /* 0x000fc80000010000 */
[----:B------:R-:W-:Y:S02]  /*180f0*/  FADD.FTZ R40, R41, R40 ;  /* 0x0000002829287221 */ /* 0x000fe40000010000 */
[----:B------:R-:W4:Y:S01]  /*18100*/  MUFU.EX2 R175, R175 ;  /* 0x000000af00af7308 */ /* 0x000f220000000800 */
[----:B---3--:R-:W-:Y:S01]  /*18110*/  F2FP.BF16.F32.PACK_AB R6, R42, R43 ;  /* 0x0000002b2a06723e */ /* 0x008fe200000010ff */
[----:B------:R-:W-:-:S04]  /*18120*/  FADD.FTZ R43, R43, R40 ;  /* 0x000000282b2b7221 */ /* 0x000fc80000010000 */
[----:B------:R-:W-:Y:S02]  /*18130*/  FADD.FTZ R43, R42, R43 ;  /* 0x0000002b2a2b7221 */ /* 0x000fe40000010000 */
[----:B------:R-:W3:Y:S01]  /*18140*/  MUFU.EX2 R166, R166 ;  /* 0x000000a600a67308 */ /* 0x000ee20000000800 */
[----:B-1----:R-:W-:Y:S01]  /*18150*/  F2FP.BF16.F32.PACK_AB R5, R174, R171 ;  /* 0x000000abae05723e */ /* 0x002fe200000010ff */
[----:B------:R-:W-:-:S04]  /*18160*/  FADD.FTZ R171, R171, R180 ;  /* 0x000000b4abab7221 */ /* 0x000fc80000010000 */
[----:B------:R-:W-:Y:S02]  /*18170*/  FADD.FTZ R171, R174, R171 ;  /* 0x000000abaeab7221 */ /* 0x000fe40000010000 */
[----:B------:R-:W-:Y:S01]  /*18180*/  MUFU.EX2 R178, R178 ;  /* 0x000000b200b27308 */ /* 0x000fe20000000800 */
[----:B----4-:R-:W-:Y:S01]  /*18190*/  F2FP.BF16.F32.PACK_AB R7, R175, R172 ;  /* 0x000000acaf07723e */ /* 0x010fe200000010ff */
[----:B------:R-:W-:-:S04]  /*181a0*/  FADD.FTZ R172, R172, R171 ;  /* 0x000000abacac7221 */ /* 0x000fc80000010000 */
[----:B------:R-:W-:Y:S02]  /*181b0*/  FADD.FTZ R172, R175, R172 ;  /* 0x000000acafac7221 */ /* 0x000fe40000010000 */
        /* <DEDUP_REMOVED lines=8> */
[C---:B------:R-:W-:Y:S08]  /*18240*/  HMMA.16816.F32.BF16 R76, R4.reuse, R12, R76 ;  /* 0x0000000c044c723c */ /* 0x040ff0000004184c */
        /* <DEDUP_REMOVED lines=52> */
[C---:B----4-:R-:W-:Y:S07]  /*18590*/  HMMA.16816.F32.BF16 R120, R4.reuse, R16, R120 ;  /* 0x000000100478723c */ /* 0x050fee0000041878 */
[----:B------:R-:W4:Y:S01]  /*185a0*/  MUFU.EX2 R34, R34 ;  /* 0x0000002200227308 */ /* 0x000f220000000800 */
[C---:B------:R-:W-:Y:S01]  /*185b0*/  HMMA.16816.F32.BF16 R108, R4.reuse, R18, R108 ;  /* 0x00000012046c723c */ /* 0x040fe2000004186c */
[----:B------:R-:W2:Y:S06]  /*185c0*/  LDSM.16.MT88.4 R16, [R141+0xf800] ;  /* 0x00f800008d10783b */ /* 0x000eac0000004200 */
[----:B------:R-:W1:Y:S01]  /*185d0*/  MUFU.EX2 R35, R35 ;  /* 0x0000002300237308 */ /* 0x000e620000000800 */
[C---:B---3--:R-:W-:Y:S08]  /*185e0*/  HMMA.16816.F32.BF16 R112, R4.reuse, R24, R112 ;  /* 0x000000180470723c */ /* 0x048ff00000041870 */
[----:B------:R-:W-:Y:S01]  /*185f0*/  HMMA.16816.F32.BF16 R116, R4, R26, R116 ;  /* 0x0000001a0474723c */ /* 0x000fe20000041874 */
[----:B-----5:R-:W-:Y:S01]  /*18600*/  F2FP.BF16.F32.PACK_AB R4, R33, R32 ;  /* 0x000000202104723e */ /* 0x020fe200000010ff */
[----:B------:R-:W-:Y:S01]  /*18610*/  FADD.FTZ R32, R32, R159 ;  /* 0x0000009f20207221 */ /* 0x000fe20000010000 */
[----:B----4-:R-:W-:-:S02]  /*18620*/  F2FP.BF16.F32.PACK_AB R6, R223, R34 ;  /* 0x00000022df06723e */ /* 0x010fc400000010ff */
[----:B------:R-:W-:Y:S01]  /*18630*/  F2FP.BF16.F32.PACK_AB R7, R221, R142 ;  /* 0x0000008edd07723e */ /* 0x000fe200000010ff */
[----:B------:R-:W-:Y:S01]  /*18640*/  FADD.FTZ R33, R33, R32 ;  /* 0x0000002021217221 */ /* 0x000fe20000010000 */
[----:B-1----:R-:W-:Y:S01]  /*18650*/  F2FP.BF16.F32.PACK_AB R5, R144, R35 ;  /* 0x000000239005723e */ /* 0x002fe200000010ff */
[----:B------:R-:W-:Y:S02]  /*18660*/  FADD.FTZ R35, R35, R158 ;  /* 0x0000009e23237221 */ /* 0x000fe40000010000 */
[----:B------:R-:W-:Y:S02]  /*18670*/  FADD.FTZ R34, R34, R33 ;  /* 0x0000002122227221 */ /* 0x000fe40000010000 */
[----:B------:R-:W-:Y:S02]  /*18680*/  FADD.FTZ R35, R144, R35 ;  /* 0x0000002390237221 */ /* 0x000fe40000010000 */
[----:B------:R-:W-:Y:S01]  /*18690*/  FADD.FTZ R223, R223, R34 ;  /* 0x00000022dfdf7221 */ /* 0x000fe20000010000 */
[----:B------:R-:W-:Y:S01]  /*186a0*/  HMMA.16816.F32.BF16 R68, R4, R12, R68 ;  /* 0x0000000c0444723c */ /* 0x000fe20000041844 */
[----:B------:R-:W-:-:S04]  /*186b0*/  FADD.FTZ R142, R142, R35 ;  /* 0x000000238e8e7221 */ /* 0x000fc80000010000 */
[----:B------:R-:W-:-:S03]  /*186c0*/  FADD.FTZ R221, R221, R142 ;  /* 0x0000008edddd7221 */ /* 0x000fc60000010000 */
        /* <DEDUP_REMOVED lines=89> */
.L_x_2664:
[----:B------:R-:W-:Y:S01]  /*18c60*/  UMOV UR4, URZ ;  /* 0x000000ff00047c82 */ /* 0x000fe20008000000 */
[----:B------:R-:W-:Y:S01]  /*18c70*/  IMAD.SHL.U32 R4, R28, 0x80, RZ ;  /* 0x000000801c047824 */ /* 0x000fe200078e00ff */
[----:B------:R-:W-:-:S05]  /*18c80*/  IADD3 R5, P1, PT, RZ, -UR4, RZ ;  /* 0x80000004ff057c10 */ /* 0x000fca000ff3e0ff */
[----:B------:R-:W-:-:S05]  /*18c90*/  IMAD.X R4, RZ, RZ, ~R4, P1 ;  /* 0x000000ffff047224 */ /* 0x000fca00008e0e04 */
[----:B------:R-:W-:-:S04]  /*18ca0*/  SHF.R.S64 R5, R5, 0x1f, R4 ;  /* 0x0000001f05057819 */ /* 0x000fc80000001004 */
[----:B------:R-:W-:-:S04]  /*18cb0*/  IADD3 R208, P1, PT, R5, R208, RZ ;  /* 0x000000d005d07210 */ /* 0x000fc80007f3e0ff */
[----:B------:R-:W-:-:S09]  /*18cc0*/  LEA.HI.X.SX32 R209, R4, R209, 0x1, P1 ;  /* 0x000000d104d17211 */ /* 0x000fd200008f0eff */
.L_x_2665:
        /* <DEDUP_REMOVED lines=125> */
[----:B-1----:R-:W-:Y:S04]  /*194a0*/  LDSM.16.M88.4 R4, [R190] ;  /* 0x00000000be04783b */ /* 0x002fe80000000200 */
[----:B------:R-:W1:Y:S04]  /*194b0*/  LDSM.16.M88.4 R148, [R188+0x4000] ;  /* 0x00400000bc94783b */ /* 0x000e680000000200 */
[----:B--2---:R-:W2:Y:S01]  /*194c0*/  LDSM.16.M88.4 R8, [R188+0x4800] ;  /* 0x00480000bc08783b */ /* 0x004ea20000000200 */
[C---:B---3--:R-:W-:Y:S03]  /*194d0*/  HMMA.16816.F32.BF16 R144, R12.reuse, R140, RZ ;  /* 0x0000008c0c90723c */ /* 0x048fe600000418ff */
[----:B------:R-:W3:Y:S04]  /*194e0*/  LDSM.16.M88.4 R164, [R188+0x5000] ;  /* 0x00500000bca4783b */ /* 0x000ee80000000200 */
        /* <DEDUP_REMOVED lines=9> */
[----:B------:R-:W0:Y:S01]  /*19580*/  LDGDEPBAR ;  /* 0x00000000000079af */ /* 0x000e220000000000 */
        /* <DEDUP_REMOVED lines=12> */
[----:B------:R-:W5:Y:S07]  /*19650*/  LDSM.16.M88.4 R152, [R188+0x6800] ;  /* 0x00680000bc98783b */ /* 0x000f6e0000000200 */
        /* <DEDUP_REMOVED lines=15> */
[C---:B-----5:R-:W-:Y:S08]  /*19750*/  HMMA.16816.F32.BF16 R32, R4.reuse, R152, R32 ;  /* 0x000000980420723c */ /* 0x060ff00000041820 */
[C---:B------:R-:W-:Y:S01]  /*19760*/  HMMA.16816.F32.BF16 R28, R4.reuse, R154, R28 ;  /* 0x0000009a041c723c */ /* 0x040fe2000004181c */
[----:B------:R-:W3:Y:S07]  /*19770*/  LDSM.16.M88.4 R152, [R185+0x7000] ;  /* 0x00700000b998783b */ /* 0x000eee0000000200 */
[C---:B-1----:R-:W-:Y:S08]  /*19780*/  HMMA.16816.F32.BF16 R24, R4.reuse, R148, R24 ;  /* 0x000000940418723c */ /* 0x042ff00000041818 */
[C---:B------:R-:W-:Y:S01]  /*19790*/  HMMA.16816.F32.BF16 R20, R4.reuse, R150, R20 ;  /* 0x000000960414723c */ /* 0x040fe20000041814 */
[----:B------:R-:W-:Y:S07]  /*197a0*/  LDSM.16.M88.4 R148, [R185+0x7800] ;  /* 0x00780000b994783b */ /* 0x000fee0000000200 */
[C---:B--2---:R-:W-:Y:S08]  /*197b0*/  HMMA.16816.F32.BF16 R16, R4.reuse, R8, R16 ;  /* 0x000000080410723c */ /* 0x044ff00000041810 */
[----:B------:R-:W-:Y:S01]  /*197c0*/  HMMA.16816.F32.BF16 R12, R4, R10, R12 ;  /* 0x0000000a040c723c */ /* 0x000fe2000004180c */
[----:B------:R-:W-:Y:S04]  /*197d0*/  LDSM.16.M88.4 R8, [R189] ;  /* 0x00000000bd08783b */ /* 0x000fe80000000200 */
[----:B------:R-:W1:Y:S03]  /*197e0*/  LDSM.16.M88.4 R4, [R186+0x4000] ;  /* 0x00400000ba04783b */ /* 0x000e660000000200 */
[C---:B------:R-:W-:Y:S08]  /*197f0*/  HMMA.16816.F32.BF16 R144, R180.reuse, R176, R144 ;  /* 0x000000b0b490723c */ /* 0x040ff00000041890 */
[C---:B------:R-:W-:Y:S01]  /*19800*/  HMMA.16816.F32.BF16 R140, R180.reuse, R178, R140 ;  /* 0x000000b2b48c723c */ /* 0x040fe2000004188c */
[----:B------:R-:W-:Y:S07]  /*19810*/  LDSM.16.M88.4 R176, [R188+0x9800] ;  /* 0x00980000bcb0783b */ /* 0x000fee0000000200 */
[C---:B------:R-:W-:Y:S08]  /*19820*/  HMMA.16816.F32.BF16 R136, R180.reuse, R172, R136 ;  /* 0x000000acb488723c */ /* 0x040ff00000041888 */
[C---:B------:R-:W-:Y:S01]  /*19830*/  HMMA.16816.F32.BF16 R64, R180.reuse, R174, R64 ;  /* 0x000000aeb440723c */ /* 0x040fe20000041840 */
[----:B------:R-:W2:Y:S07]  /*19840*/  LDSM.16.M88.4 R172, [R186+0x4800] ;  /* 0x00480000baac783b */ /* 0x000eae0000000200 */
[----:B---3--:R-:W-:Y:S08]  /*19850*/  HMMA.16816.F32.BF16 R24, R180, R152, R24 ;  /* 0x00000098b418723c */ /* 0x008ff00000041818 */
[C---:B-1----:R-:W-:Y:S08]  /*19860*/  HMMA.16816.F32.BF16 R144, R8.reuse, R4, R144 ;  /* 0x000000040890723c */ /* 0x042ff00000041890 */
[----:B------:R-:W-:Y:S01]  /*19870*/  HMMA.16816.F32.BF16 R140, R8, R6, R140 ;  /* 0x00000006088c723c */ /* 0x000fe2000004188c */
[----:B------:R-:W1:Y:S07]  /*19880*/  LDSM.16.M88.4 R4, [R186+0x7000] ;  /* 0x00700000ba04783b */ /* 0x000e6e0000000200 */
        /* <DEDUP_REMOVED lines=13> */
[----:B------:R-:W5:Y:S07]  /*19960*/  LDSM.16.M88.4 R160, [R186+0x6800] ;  /* 0x00680000baa0783b */ /* 0x000f6e0000000200 */
[C---:B--2---:R-:W-:Y:S08]  /*19970*/  HMMA.16816.F32.BF16 R136, R8.reuse, R172, R136 ;  /* 0x000000ac0888723c */ /* 0x044ff00000041888 */
[C---:B------:R-:W-:Y:S01]  /*19980*/  HMMA.16816.F32.BF16 R64, R8.reuse, R174, R64 ;  /* 0x000000ae0840723c */ /* 0x040fe20000041840 */
[----:B------:R-:W-:Y:S07]  /*19990*/  LDSM.16.M88.4 R172, [R193+0x2000] ;  /* 0x00200000c1ac783b */ /* 0x000fee0000000200 */
[C---:B-1----:R-:W-:Y:S08]  /*199a0*/  HMMA.16816.F32.BF16 R24, R8.reuse, R4, R24 ;  /* 0x000000040818723c */ /* 0x042ff00000041818 */
[----:B------:R-:W-:Y:S01]  /*199b0*/  HMMA.16816.F32.BF16 R20, R8, R6, R20 ;  /* 0x000000060814723c */ /* 0x000fe20000041814 */
[----:B------:R-:W1:Y:S07]  /*199c0*/  LDSM.16.M88.4 R4, [R187+UR5+0x9000] ;  /* 0x00900005bb04783b */ /* 0x000e6e0008000200 */
[C---:B------:R-:W-:Y:S08]  /*199d0*/  HMMA.16816.F32.BF16 R60, R180.reuse, R168, R60 ;  /* 0x000000a8b43c723c */ /* 0x040ff0000004183c */
[----:B------:R-:W-:Y:S01]  /*199e0*/  HMMA.16816.F32.BF16 R56, R180, R170, R56 ;  /* 0x000000aab438723c */ /* 0x000fe20000041838 */
[----:B------:R-:W2:Y:S04]  /*199f0*/  LDSM.16.M88.4 R168, [R187+UR5+0x8000] ;  /* 0x00800005bba8783b */ /* 0x000ea80008000200 */
[----:B------:R-:W-:Y:S03]  /*19a00*/  LDSM.16.M88.4 R180, [R188+0xb000] ;  /* 0x00b00000bcb4783b */ /* 0x000fe60000000200 */
[C---:B---3--:R-:W-:Y:S08]  /*19a10*/  HMMA.16816.F32.BF16 R48, R8.reuse, R156, R48 ;  /* 0x0000009c0830723c */ /* 0x048ff00000041830 */
[C---:B------:R-:W-:Y:S08]  /*19a20*/  HMMA.16816.F32.BF16 R60, R8.reuse, R152, R60 ;  /* 0x00000098083c723c */ /* 0x040ff0000004183c */
[C---:B------:R-:W-:Y:S01]  /*19a30*/  HMMA.16816.F32.BF16 R56, R8.reuse, R154, R56 ;  /* 0x0000009a0838723c */ /* 0x040fe20000041838 */
[----:B------:R-:W3:Y:S07]  /*19a40*/  LDSM.16.M88.4 R152, [R187+UR5+0x8800] ;  /* 0x00880005bb98783b */ /* 0x000eee0008000200 */
[C---:B------:R-:W-:Y:S01]  /*19a50*/  HMMA.16816.F32.BF16 R44, R8.reuse, R158, R44 ;  /* 0x0000009e082c723c */ /* 0x040fe2000004182c */
[----:B------:R-:W3:Y:S07]  /*19a60*/  LDSM.16.M88.4 R156, [R187+UR5+0xa800] ;  /* 0x00a80005bb9c783b */ /* 0x000eee0008000200 */
[C---:B----4-:R-:W-:Y:S08]  /*19a70*/  HMMA.16816.F32.BF16 R40, R8.reuse, R148, R40 ;  /* 0x000000940828723c */ /* 0x050ff00000041828 */
[C---:B------:R-:W-:Y:S01]  /*19a80*/  HMMA.16816.F32.BF16 R36, R8.reuse, R150, R36 ;  /* 0x000000960824723c */ /* 0x040fe20000041824 */
[----:B------:R-:W4:Y:S07]  /*19a90*/  LDSM.16.M88.4 R148, [R187+UR5+0x9800] ;  /* 0x00980005bb94783b */ /* 0x000f2e0008000200 */
[C---:B-----5:R-:W-:Y:S08]  /*19aa0*/  HMMA.16816.F32.BF16 R32, R8.reuse, R160, R32 ;  /* 0x000000a00820723c */ /* 0x060ff00000041820 */
[C---:B------:R-:W-:Y:S01]  /*19ab0*/  HMMA.16816.F32.BF16 R28, R8.reuse, R162, R28 ;  /* 0x000000a2081c723c */ /* 0x040fe2000004181c */
[----:B------:R-:W-:Y:S07]  /*19ac0*/  LDSM.16.M88.4 R160, [R190+0x2000] ;  /* 0x00200000bea0783b */ /* 0x000fee0000000200 */
[C---:B------:R-:W-:Y:S08]  /*19ad0*/  HMMA.16816.F32.BF16 R16, R8.reuse, R164, R16 ;  /* 0x000000a40810723c */ /* 0x040ff00000041810 */
[----:B------:R-:W-:Y:S01]  /*19ae0*/  HMMA.16816.F32.BF16 R12, R8, R166, R12 ;  /* 0x000000a6080c723c */ /* 0x000fe2000004180c */
[----:B------:R-:W5:Y:S04]  /*19af0*/  LDSM.16.M88.4 R8, [R187+UR5+0xa000] ;  /* 0x00a00005bb08783b */ /* 0x000f680008000200 */
[----:B------:R-:W-:Y:S03]  /*19b00*/  LDSM.16.M88.4 R164, [R187+UR5+0xb800] ;  /* 0x00b80005bba4783b */ /* 0x000fe60008000200 */
[C---:B-1----:R-:W-:Y:S08]  /*19b10*/  HMMA.16816.F32.BF16 R60, R172.reuse, R4, R60 ;  /* 0x00000004ac3c723c */ /* 0x042ff0000004183c */
[C---:B------:R-:W-:Y:S01]  /*19b20*/  HMMA.16816.F32.BF16 R56, R172.reuse, R6, R56 ;  /* 0x00000006ac38723c */ /* 0x040fe20000041838 */
[----:B------:R-:W1:Y:S07]  /*19b30*/  LDSM.16.M88.4 R4, [R188+0x8000] ;  /* 0x00800000bc04783b */ /* 0x000e6e0000000200 */
[C---:B--2---:R-:W-:Y:S08]  /*19b40*/  HMMA.16816.F32.BF16 R144, R172.reuse, R168, R144 ;  /* 0x000000a8ac90723c */ /* 0x044ff00000041890 */
[C---:B------:R-:W-:Y:S01]  /*19b50*/  HMMA.16816.F32.BF16 R140, R172.reuse, R170, R140 ;  /* 0x000000aaac8c723c */ /* 0x040fe2000004188c */
[----:B------:R-:W-:Y:S07]  /*19b60*/  LDSM.16.M88.4 R168, [R188+0x8800] ;  /* 0x00880000bca8783b */ /* 0x000fee0000000200 */
[C---:B---3--:R-:W-:Y:S08]  /*19b70*/  HMMA.16816.F32.BF16 R136, R172.reuse, R152, R136 ;  /* 0x00000098ac88723c */ /* 0x048ff00000041888 */
[C---:B------:R-:W-:Y:S01]  /*19b80*/  HMMA.16816.F32.BF16 R64, R172.reuse, R154, R64 ;  /* 0x0000009aac40723c */ /* 0x040fe20000041840 */
[----:B------:R-:W2:Y:S07]  /*19b90*/  LDSM.16.M88.4 R152, [R187+UR5+0xb000] ;  /* 0x00b00005bb98783b */ /* 0x000eae0008000200 */
        /* <DEDUP_REMOVED lines=8> */
[----:B------:R-:W5:Y:S07]  /*19c20*/  LDSM.16.M88.4 R8, [R188+0xa800] ;  /* 0x00a80000bc08783b */ /* 0x000f6e0000000200 */
[C---:B-1----:R-:W-:Y:S08]  /*19c30*/  HMMA.16816.F32.BF16 R144, R160.reuse, R4, R144 ;  /* 0x00000004a090723c */ /* 0x042ff00000041890 */
[----:B------:R-:W-:Y:S01]  /*19c40*/  HMMA.16816.F32.BF16 R140, R160, R6, R140 ;  /* 0x00000006a08c723c */ /* 0x000fe2000004188c */
[----:B------:R-:W1:Y:S07]  /*19c50*/  LDSM.16.M88.4 R4, [R188+0xb800] ;  /* 0x00b80000bc04783b */ /* 0x000e6e0000000200 */
[C---:B--2---:R-:W-:Y:S08]  /*19c60*/  HMMA.16816.F32.BF16 R24, R172.reuse, R152, R24 ;  /* 0x00000098ac18723c */ /* 0x044ff00000041818 */
[C---:B------:R-:W-:Y:S01]  /*19c70*/  HMMA.16816.F32.BF16 R20, R172.reuse, R154, R20 ;  /* 0x0000009aac14723c */ /* 0x040fe20000041814 */
[----:B------:R-:W-:Y:S07]  /*19c80*/  LDSM.16.M88.4 R152, [R185+0x8000] ;  /* 0x00800000b998783b */ /* 0x000fee0000000200 */
[C---:B------:R-:W-:Y:S08]  /*19c90*/  HMMA.16816.F32.BF16 R16, R172.reuse, R164, R16 ;  /* 0x000000a4ac10723c */ /* 0x040ff00000041810 */
[----:B------:R-:W-:Y:S01]  /*19ca0*/  HMMA.16816.F32.BF16 R12, R172, R166, R12 ;  /* 0x000000a6ac0c723c */ /* 0x000fe2000004180c */
[----:B------:R-:W2:Y:S04]  /*19cb0*/  LDSM.16.M88.4 R164, [R191+0x2000] ;  /* 0x00200000bfa4783b */ /* 0x000ea80000000200 */
[----:B------:R-:W-:Y:S03]  /*19cc0*/  LDSM.16.M88.4 R172, [R186+0xb800] ;  /* 0x00b80000baac783b */ /* 0x000fe60000000200 */
        /* <DEDUP_REMOVED lines=10> */
[C---:B------:R-:W-:Y:S08]  /*19d70*/  HMMA.16816.F32.BF16 R44, R160.reuse, R178, R44 ;  /* 0x000000b2a02c723c */ /* 0x040ff0000004182c */
[C---:B-----5:R-:W-:Y:S08]  /*19d80*/  HMMA.16816.F32.BF16 R32, R160.reuse, R8, R32 ;  /* 0x00000008a020723c */ /* 0x060ff00000041820 */
[C---:B------:R-:W-:Y:S01]  /*19d90*/  HMMA.16816.F32.BF16 R28, R160.reuse, R10, R28 ;  /* 0x0000000aa01c723c */ /* 0x040fe2000004181c */
[----:B------:R-:W5:Y:S07]  /*19da0*/  LDSM.16.M88.4 R8, [R185+0x9000] ;  /* 0x00900000b908783b */ /* 0x000f6e0000000200 */
[C---:B------:R-:W-:Y:S08]  /*19db0*/  HMMA.16816.F32.BF16 R24, R160.reuse, R180, R24 ;  /* 0x000000b4a018723c */ /* 0x040ff00000041818 */
[C---:B------:R-:W-:Y:S08]  /*19dc0*/  HMMA.16816.F32.BF16 R20, R160.reuse, R182, R20 ;  /* 0x000000b6a014723c */ /* 0x040ff00000041814 */
[C---:B-1----:R-:W-:Y:S08]  /*19dd0*/  HMMA.16816.F32.BF16 R16, R160.reuse, R4, R16 ;  /* 0x00000004a010723c */ /* 0x042ff00000041810 */
[----:B------:R-:W-:Y:S01]  /*19de0*/  HMMA.16816.F32.BF16 R160, R160, R6, R12 ;  /* 0x00000006a0a0723c */ /* 0x000fe2000004180c */
[----:B------:R-:W-:Y:S04]  /*19df0*/  LDSM.16.M88.4 R12, [R189+0x2000] ;  /* 0x00200000bd0c783b */ /* 0x000fe80000000200 */
[----:B------:R-:W1:Y:S03]  /*19e00*/  LDSM.16.M88.4 R4, [R186+0x8000] ;  /* 0x00800000ba04783b */ /* 0x000e660000000200 */
[C---:B--2---:R-:W-:Y:S08]  /*19e10*/  HMMA.16816.F32.BF16 R144, R164.reuse, R152, R144 ;  /* 0x00000098a490723c */ /* 0x044ff00000041890 */
[C---:B------:R-:W-:Y:S01]  /*19e20*/  HMMA.16816.F32.BF16 R140, R164.reuse, R154, R140 ;  /* 0x0000009aa48c723c */ /* 0x040fe2000004188c */
[----:B------:R-:W2:Y:S07]  /*19e30*/  LDSM.16.M88.4 R152, [R185+0xa000] ;  /* 0x00a00000b998783b */ /* 0x000eae0000000200 */
[C---:B---3--:R-:W-:Y:S08]  /*19e40*/  HMMA.16816.F32.BF16 R160, R164.reuse, R158, R160 ;  /* 0x0000009ea4a0723c */ /* 0x048ff000000418a0 */
[----:B----4-:R-:W-:Y:S01]  /*19e50*/  HMMA.16816.F32.BF16 R136, R164, R148, R136 ;  /* 0x00000094a488723c */ /* 0x010fe20000041888 */
[----:B------:R-:W-:-:S02]  /*19e60*/  IMAD.SHL.U32 R148, R196, 0x2, RZ ;  /* 0x00000002c4947824 */ /* 0x000fc400078e00ff */
[----:B------:R-:W-:-:S03]  /*19e70*/  IMAD.SHL.U32 R149, R54, 0x80, RZ ;  /* 0x0000008036957824 */ /* 0x000fc600078e00ff */
[----:B------:R-:W-:Y:S02]  /*19e80*/  LOP3.LUT R148, R148, 0x6, RZ, 0xc0, !PT ;  /* 0x0000000694947812 */ /* 0x000fe400078ec0ff */
[----:B-----5:R-:W-:Y:S02]  /*19e90*/  HMMA.16816.F32.BF16 R60, R164, R8, R60 ;  /* 0x00000008a43c723c */ /* 0x020fe4000004183c */
[----:B------:R-:W-:-:S05]  /*19ea0*/  LOP3.LUT R149, R149, R148, RZ, 0xfc, !PT ;  /* 0x0000009495957212 */ /* 0x000fca00078efcff */
[C---:B------:R-:W-:Y:S01]  /*19eb0*/  VIADD R159, R149.reuse, 0xffffff08 ;  /* 0xffffff08959f7836 */ /* 0x040fe20000000000 */
[----:B------:R-:W-:Y:S01]  /*19ec0*/  HMMA.16816.F32.BF16 R56, R164, R10, R56 ;  /* 0x0000000aa438723c */ /* 0x000fe20000041838 */
[----:B------:R-:W3:Y:S07]  /*19ed0*/  LDSM.16.M88.4 R8, [R186+0x8800] ;  /* 0x00880000ba08783b */ /* 0x000eee0000000200 */
[----:B-1----:R-:W-:Y:S01]  /*19ee0*/  HMMA.16816.F32.BF16 R144, R12, R4, R144 ;  /* 0x000000040c90723c */ /* 0x002fe20000041890 */
[----:B------:R-:W-:-:S05]  /*19ef0*/  VIADD R5, R149, 0xffffff00 ;  /* 0xffffff0095057836 */ /* 0x000fca0000000000 */
[----:B------:R-:W-:Y:S02]  /*19f00*/  I2FP.F32.U32 R4, R5 ;  /* 0x0000000500047245 */ /* 0x000fe40000201000 */
[----:B------:R-:W-:Y:S01]  /*19f10*/  HMMA.16816.F32.BF16 R160, R12, R174, R160 ;  /* 0x000000ae0ca0723c */ /* 0x000fe200000418a0 */
[C---:B------:R-:W-:Y:S02]  /*19f20*/  ISETP.GE.AND P2, PT, R5.reuse, R2, PT ;  /* 0x000000020500720c */ /* 0x040fe40003f46270 */
[----:B------:R-:W-:-:S05]  /*19f30*/  ISETP.GE.AND P1, PT, R5, R134, PT ;  /* 0x000000860500720c */ /* 0x000fca0003f26270 */
[----:B------:R-:W-:Y:S03]  /*19f40*/  HMMA.16816.F32.BF16 R64, R164, R150, R64 ;  /* 0x00000096a440723c */ /* 0x000fe60000041840 */
[CC--:B------:R-:W-:Y:S01]  /*19f50*/  FFMA.FTZ R144, R3.reuse, R4.reuse, R144 ;  /* 0x0000000403907223 */ /* 0x0c0fe20000010090 */
[----:B------:R-:W-:-:S04]  /*19f60*/  FFMA.FTZ R151, R3, R4, R146 ;  /* 0x0000000403977223 */ /* 0x000fc80000010092 */
[----:B------:R-:W-:Y:S01]  /*19f70*/  HMMA.16816.F32.BF16 R140, R12, R6, R140 ;  /* 0x000000060c8c723c */ /* 0x000fe2000004188c */
[----:B------:R-:W1:Y:S01]  /*19f80*/  LDSM.16.M88.4 R4, [R186+0x9000] ;  /* 0x00900000ba04783b */ /* 0x000e620000000200 */
[----:B------:R-:W-:Y:S02]  /*19f90*/  FSEL R146, R144, -INF , !P2 ;  /* 0xff80000090927808 */ /* 0x000fe40005000000 */
[----:B------:R-:W-:-:S04]  /*19fa0*/  FSEL R151, R151, -INF , !P1 ;  /* 0xff80000097977808 */ /* 0x000fc80004800000 */
[----:B--2---:R-:W-:Y:S01]  /*19fb0*/  HMMA.16816.F32.BF16 R40, R164, R152, R40 ;  /* 0x00000098a428723c */ /* 0x004fe20000041828 */
[----:B------:R-:W-:-:S05]  /*19fc0*/  VIADD R153, R149, 0xffffff78 ;  /* 0xffffff7895997836 */ /* 0x000fca0000000000 */
[----:B------:R-:W-:Y:S02]  /*19fd0*/  I2FP.F32.U32 R152, R153 ;  /* 0x0000009900987245 */ /* 0x000fe40000201000 */
[C---:B------:R-:W-:Y:S01]  /*19fe0*/  ISETP.GE.AND P5, PT, R153.reuse, R2, PT ;  /* 0x000000029900720c */ /* 0x040fe20003fa6270 */
[----:B---3--:R-:W-:Y:S01]  /*19ff0*/  HMMA.16816.F32.BF16 R136, R12, R8, R136 ;  /* 0x000000080c88723c */ /* 0x008fe20000041888 */
[----:B------:R-:W-:Y:S01]  /*1a000*/  ISETP.GE.AND P2, PT, R153, R134, PT ;  /* 0x000000869900720c */ /* 0x000fe20003f46270 */
[-C--:B------:R-:W-:Y:S01]  /*1a010*/  FFMA.FTZ R144, R3, R152.reuse, R160 ;  /* 0x0000009803907223 */ /* 0x080fe200000100a0 */
[----:B------:R-:W-:Y:S02]  /*1a020*/  VIADD R153, R149, 0xffffff01 ;  /* 0xffffff0195997836 */ /* 0x000fe40000000000 */
[----:B------:R-:W-:Y:S01]  /*1a030*/  FFMA.FTZ R162, R3, R152, R162 ;  /* 0x0000009803a27223 */ /* 0x000fe200000100a2 */
[----:B------:R-:W-:Y:S01]  /*1a040*/  VIADD R9, R149, 0xffffff10 ;  /* 0xffffff1095097836 */ /* 0x000fe20000000000 */
[----:B------:R-:W-:Y:S01]  /*1a050*/  FSEL R144, R144, -INF , !P5 ;  /* 0xff80000090907808 */ /* 0x000fe20006800000 */
[----:B------:R-:W-:Y:S01]  /*1a060*/  HMMA.16816.F32.BF16 R36, R164, R154, R36 ;  /* 0x0000009aa424723c */ /* 0x000fe20000041824 */
[----:B------:R-:W-:-:S02]  /*1a070*/  ISETP.GE.AND P1, PT, R153, R2, PT ;  /* 0x000000029900720c */ /* 0x000fc40003f26270 */
[----:B------:R-:W-:Y:S02]  /*1a080*/  I2FP.F32.U32 R150, R153 ;  /* 0x0000009900967245 */ /* 0x000fe40000201000 */
[----:B------:R-:W-:Y:S01]  /*1a090*/  ISETP.GE.AND P5, PT, R153, R134, PT ;  /* 0x000000869900720c */ /* 0x000fe20003fa6270 */
[----:B------:R-:W-:Y:S01]  /*1a0a0*/  VIADD R153, R149, 0xffffff09 ;  /* 0xffffff0995997836 */ /* 0x000fe20000000000 */
[----:B------:R-:W-:Y:S01]  /*1a0b0*/  I2FP.F32.U32 R155, R159 ;  /* 0x0000009f009b7245 */ /* 0x000fe20000201000 */
[CC--:B------:R-:W-:Y:S01]  /*1a0c0*/  FFMA.FTZ R147, R3.reuse, R150.reuse, R147 ;  /* 0x0000009603937223 */ /* 0x0c0fe20000010093 */
[C---:B------:R-:W-:Y:S01]  /*1a0d0*/  FFMA.FTZ R189, R3.reuse, R150, R145 ;  /* 0x0000009603bd7223 */ /* 0x040fe20000010091 */
[C---:B------:R-:W-:Y:S01]  /*1a0e0*/  HMMA.16816.F32.BF16 R64, R12.reuse, R10, R64 ;  /* 0x0000000a0c40723c */ /* 0x040fe20000041840 */
        /* <DEDUP_REMOVED lines=8> */
[----:B------:R-:W-:Y:S01]  /*1a170*/  ISETP.GE.AND P5, PT, R153, R2, PT ;  /* 0x000000029900720c */ /* 0x000fe20003fa6270 */
[----:B------:R-:W-:Y:S01]  /*1a180*/  VIADD R147, R149, 0xffffff11 ;  /* 0xffffff1195937836 */ /* 0x000fe20000000000 */
[----:B------:R-:W-:Y:S01]  /*1a190*/  FSEL R189, R189, -INF , !P1 ;  /* 0xff800000bdbd7808 */ /* 0x000fe20004800000 */
[----:B------:R-:W-:Y:S01]  /*1a1a0*/  VIADD R143, R149, 0xffffff18 ;  /* 0xffffff18958f7836 */ /* 0x000fe20000000000 */
[----:B------:R-:W-:Y:S01]  /*1a1b0*/  ISETP.GE.AND P1, PT, R159, R134, PT ;  /* 0x000000869f00720c */ /* 0x000fe20003f26270 */
[----:B-1----:R-:W-:Y:S01]  /*1a1c0*/  HMMA.16816.F32.BF16 R60, R12, R4, R60 ;  /* 0x000000040c3c723c */ /* 0x002fe2000004183c */
[----:B------:R-:W-:Y:S01]  /*1a1d0*/  FSEL R201, R140, -INF , !P2 ;  /* 0xff8000008cc97808 */ /* 0x000fe20005000000 */
[----:B------:R-:W-:Y:S01]  /*1a1e0*/  VIADD R5, R149, 0xffffff19 ;  /* 0xffffff1995057836 */ /* 0x000fe20000000000 */
[----:B------:R-:W-:-:S02]  /*1a1f0*/  FSEL R140, R141, -INF , !P5 ;  /* 0xff8000008d8c7808 */ /* 0x000fc40006800000 */
[----:B------:R-:W-:Y:S02]  /*1a200*/  I2FP.F32.U32 R141, R9 ;  /* 0x00000009008d7245 */ /* 0x000fe40000201000 */
[----:B------:R-:W-:Y:S01]  /*1a210*/  FSEL R191, R142, -INF , !P1 ;  /* 0xff8000008ebf7808 */ /* 0x000fe20004800000 */
[C---:B------:R-:W-:Y:S01]  /*1a220*/  HMMA.16816.F32.BF16 R48, R164.reuse, R168, R48 ;  /* 0x000000a8a430723c */ /* 0x040fe20000041830 */
[----:B------:R-:W-:Y:S01]  /*1a230*/  ISETP.GE.AND P1, PT, R9, R2, PT ;  /* 0x000000020900720c */ /* 0x000fe20003f26270 */
[-C--:B------:R-:W-:Y:S01]  /*1a240*/  FFMA.FTZ R187, R3, R141.reuse, R136 ;  /* 0x0000008d03bb7223 */ /* 0x080fe20000010088 */
[----:B------:R-:W-:Y:S01]  /*1a250*/  ISETP.GE.AND P5, PT, R9, R134, PT ;  /* 0x000000860900720c */ /* 0x000fe20003fa6270 */
[----:B------:R-:W-:Y:S01]  /*1a260*/  FFMA.FTZ R138, R3, R141, R138 ;  /* 0x0000008d038a7223 */ /* 0x000fe2000001008a */
[----:B------:R-:W1:Y:S01]  /*1a270*/  LDSM.16.M88.4 R8, [R186+0x9800] ;  /* 0x00980000ba08783b */ /* 0x000e620000000200 */
[----:B------:R-:W-:Y:S02]  /*1a280*/  I2FP.F32.U32 R136, R147 ;  /* 0x0000009300887245 */ /* 0x000fe40000201000 */
[----:B------:R-:W-:Y:S01]  /*1a290*/  I2FP.F32.U32 R4, R143 ;  /* 0x0000008f00047245 */ /* 0x000fe20000201000 */
[----:B------:R-:W-:Y:S01]  /*1a2a0*/  HMMA.16816.F32.BF16 R44, R164, R170, R44 ;  /* 0x000000aaa42c723c */ /* 0x000fe2000004182c */
[----:B------:R-:W-:Y:S01]  /*1a2b0*/  FSEL R187, R187, -INF , !P1 ;  /* 0xff800000bbbb7808 */ /* 0x000fe20004800000 */
[C---:B------:R-:W-:Y:S01]  /*1a2c0*/  FFMA.FTZ R139, R3.reuse, R136, R139 ;  /* 0x00000088038b7223 */ /* 0x040fe2000001008b */
        /* <DEDUP_REMOVED lines=19> */
[----:B------:R-:W-:Y:S01]  /*1a400*/  I2FP.F32.U32 R64, R5 ;  /* 0x0000000500407245 */ /* 0x000fe20000201000 */
[----:B------:R-:W2:Y:S01]  /*1a410*/  LDSM.16.M88.4 R152, [R185+0xa800] ;  /* 0x00a80000b998783b */ /* 0x000ea20000000200 */
[----:B------:R-:W-:-:S02]  /*1a420*/  FSEL R195, R195, -INF , !P2 ;  /* 0xff800000c3c37808 */ /* 0x000fc40005000000 */
[----:B------:R-:W-:Y:S01]  /*1a430*/  ISETP.GE.AND P2, PT, R147, R2, PT ;  /* 0x000000029300720c */ /* 0x000fe20003f46270 */
[CC--:B------:R-:W-:Y:S01]  /*1a440*/  FFMA.FTZ R252, R3.reuse, R64.reuse, R60 ;  /* 0x0000004003fc7223 */ /* 0x0c0fe2000001003c */
[----:B------:R-:W-:Y:S01]  /*1a450*/  I2FP.F32.U32 R60, R65 ;  /* 0x00000041003c7245 */ /* 0x000fe20000201000 */
[----:B------:R-:W-:Y:S01]  /*1a460*/  FFMA.FTZ R246, R3, R64, R62 ;  /* 0x0000004003f67223 */ /* 0x000fe2000001003e */
[----:B------:R-:W-:Y:S02]  /*1a470*/  FSEL R183, R137, -INF , !P2 ;  /* 0xff80000089b77808 */ /* 0x000fe40005000000 */
[----:B------:R-:W-:Y:S01]  /*1a480*/  ISETP.GE.AND P2, PT, R143, R134, PT ;  /* 0x000000868f00720c */ /* 0x000fe20003f46270 */
[CC--:B------:R-:W-:Y:S01]  /*1a490*/  FFMA.FTZ R159, R3.reuse, R60.reuse, R61 ;  /* 0x0000003c039f7223 */ /* 0x0c0fe2000001003d */
[----:B------:R-:W-:Y:S01]  /*1a4a0*/  FFMA.FTZ R240, R3, R60, R63 ;  /* 0x0000003c03f07223 */ /* 0x000fe2000001003f */
[C---:B------:R-:W-:Y:S01]  /*1a4b0*/  ISETP.GE.AND P1, PT, R5.reuse, R134, PT ;  /* 0x000000860500720c */ /* 0x040fe20003f26270 */
[----:B------:R-:W3:Y:S01]  /*1a4c0*/  LDSM.16.M88.4 R60, [R186+0xa000] ;  /* 0x00a00000ba3c783b */ /* 0x000ee20000000200 */
[----:B------:R-:W-:Y:S01]  /*1a4d0*/  FSEL R171, R66, -INF , !P2 ;  /* 0xff80000042ab7808 */ /* 0x000fe20005000000 */
[----:B-1----:R-:W-:Y:S01]  /*1a4e0*/  HMMA.16816.F32.BF16 R48, R12, R8, R48 ;  /* 0x000000080c30723c */ /* 0x002fe20000041830 */
[----:B------:R-:W-:Y:S01]  /*1a4f0*/  ISETP.GE.AND P2, PT, R5, R2, PT ;  /* 0x000000020500720c */ /* 0x000fe20003f46270 */
[----:B------:R-:W-:Y:S01]  /*1a500*/  VIADD R9, R149, 0xffffff28 ;  /* 0xffffff2895097836 */ /* 0x000fe20000000000 */
[----:B------:R-:W1:Y:S01]  /*1a510*/  LDSM.16.M88.4 R4, [R185+0xb000] ;  /* 0x00b00000b904783b */ /* 0x000e620000000200 */
[----:B------:R-:W-:-:S02]  /*1a520*/  FSEL R169, R67, -INF , !P5 ;  /* 0xff80000043a97808 */ /* 0x000fc40006800000 */
[----:B------:R-:W-:Y:S02]  /*1a530*/  FSEL R252, R252, -INF , !P2 ;  /* 0xff800000fcfc7808 */ /* 0x000fe40005000000 */
[C---:B------:R-:W-:Y:S01]  /*1a540*/  ISETP.GE.AND P5, PT, R65.reuse, R2, PT ;  /* 0x000000024100720c */ /* 0x040fe20003fa6270 */
[----:B------:R-:W-:Y:S01]  /*1a550*/  HMMA.16816.F32.BF16 R44, R12, R10, R44 ;  /* 0x0000000a0c2c723c */ /* 0x000fe2000004182c */
[----:B------:R-:W-:Y:S01]  /*1a560*/  ISETP.GE.AND P2, PT, R65, R134, PT ;  /* 0x000000864100720c */ /* 0x000fe20003f46270 */
[----:B------:R-:W-:Y:S01]  /*1a570*/  VIADD R65, R149, 0xffffff29 ;  /* 0xffffff2995417836 */ /* 0x000fe20000000000 */
[----:B------:R-:W-:Y:S02]  /*1a580*/  I2FP.F32.U32 R64, R9 ;  /* 0x0000000900407245 */ /* 0x000fe40000201000 */
[----:B------:R-:W-:Y:S02]  /*1a590*/  FSEL R246, R246, -INF , !P1 ;  /* 0xff800000f6f67808 */ /* 0x000fe40004800000 */
[----:B------:R-:W-:Y:S01]  /*1a5a0*/  I2FP.F32.U32 R8, R65 ;  /* 0x0000004100087245 */ /* 0x000fe20000201000 */
[-C--:B------:R-:W-:Y:S01]  /*1a5b0*/  FFMA.FTZ R56, R3, R64.reuse, R56 ;  /* 0x0000004003387223 */ /* 0x080fe20000010038 */
[----:B------:R-:W-:Y:S01]  /*1a5c0*/  FSEL R159, R159, -INF , !P5 ;  /* 0xff8000009f9f7808 */ /* 0x000fe20006800000 */
[----:B------:R-:W-:Y:S01]  /*1a5d0*/  FFMA.FTZ R58, R3, R64, R58 ;  /* 0x00000040033a7223 */ /* 0x000fe2000001003a */
[----:B------:R-:W-:Y:S01]  /*1a5e0*/  ISETP.GE.AND P1, PT, R9, R2, PT ;  /* 0x000000020900720c */ /* 0x000fe20003f26270 */
[----:B------:R-:W-:Y:S01]  /*1a5f0*/  FFMA.FTZ R57, R3, R8, R57 ;  /* 0x0000000803397223 */ /* 0x000fe20000010039 */
[----:B------:R-:W-:Y:S01]  /*1a600*/  ISETP.GE.AND P5, PT, R9, R134, PT ;  /* 0x000000860900720c */ /* 0x000fe20003fa6270 */
[----:B------:R-:W-:Y:S01]  /*1a610*/  VIADD R9, R149, 0xffffff30 ;  /* 0xffffff3095097836 */ /* 0x000fe20000000000 */
[----:B------:R-:W-:Y:S01]  /*1a620*/  FSEL R240, R240, -INF , !P2 ;  /* 0xff800000f0f07808 */ /* 0x000fe20005000000 */
[----:B------:R-:W-:Y:S01]  /*1a630*/  FFMA.FTZ R59, R3, R8, R59 ;  /* 0x00000008033b7223 */ /* 0x000fe2000001003b */
[----:B------:R-:W-:Y:S01]  /*1a640*/  ISETP.GE.AND P2, PT, R65, R2, PT ;  /* 0x000000024100720c */ /* 0x000fe20003f46270 */
[----:B--2---:R-:W-:Y:S01]  /*1a650*/  HMMA.16816.F32.BF16 R32, R164, R152, R32 ;  /* 0x00000098a420723c */ /* 0x004fe20000041820 */
[----:B------:R-:W-:-:S02]  /*1a660*/  FSEL R250, R56, -INF , !P1 ;  /* 0xff80000038fa7808 */ /* 0x000fc40004800000 */
[----:B------:R-:W-:Y:S02]  /*1a670*/  FSEL R244, R58, -INF , !P5 ;  /* 0xff8000003af47808 */ /* 0x000fe40006800000 */
[----:B------:R-:W-:Y:S01]  /*1a680*/  FSEL R248, R57, -INF , !P2 ;  /* 0xff80000039f87808 */ /* 0x000fe20005000000 */
[----:B------:R-:W-:Y:S01]  /*1a690*/  VIADD R57, R149, 0xffffff31 ;  /* 0xffffff3195397836 */ /* 0x000fe20000000000 */
[C---:B------:R-:W-:Y:S01]  /*1a6a0*/  ISETP.GE.AND P5, PT, R9.reuse, R2, PT ;  /* 0x000000020900720c */ /* 0x040fe20003fa6270 */
[----:B------:R-:W-:Y:S01]  /*1a6b0*/  HMMA.16816.F32.BF16 R28, R164, R154, R28 ;  /* 0x0000009aa41c723c */ /* 0x000fe2000004181c */
[----:B------:R-:W-:Y:S02]  /*1a6c0*/  I2FP.F32.U32 R56, R9 ;  /* 0x0000000900387245 */ /* 0x000fe40000201000 */
[----:B------:R-:W-:Y:S02]  /*1a6d0*/  ISETP.GE.AND P2, PT, R9, R134, PT ;  /* 0x000000860900720c */ /* 0x000fe40003f46270 */
[----:B------:R-:W2:Y:S01]  /*1a6e0*/  LDSM.16.M88.4 R8, [R186+0xa800] ;  /* 0x00a80000ba08783b */ /* 0x000ea20000000200 */
[----:B------:R-:W-:Y:S01]  /*1a6f0*/  FFMA.FTZ R236, R3, R56, R48 ;  /* 0x0000003803ec7223 */ /* 0x000fe20000010030 */
[----:B------:R-:W-:Y:S01]  /*1a700*/  ISETP.GE.AND P1, PT, R65, R134, PT ;  /* 0x000000864100720c */ /* 0x000fe20003f26270 */
[----:B---3--:R-:W-:Y:S01]  /*1a710*/  HMMA.16816.F32.BF16 R40, R12, R60, R40 ;  /* 0x0000003c0c28723c */ /* 0x008fe20000041828 */
[----:B------:R-:W-:Y:S01]  /*1a720*/  I2FP.F32.U32 R48, R57 ;  /* 0x0000003900307245 */ /* 0x000fe20000201000 */
[----:B------:R-:W-:Y:S01]  /*1a730*/  FFMA.FTZ R50, R3, R56, R50 ;  /* 0x0000003803327223 */ /* 0x000fe20000010032 */
[----:B------:R-:W-:-:S02]  /*1a740*/  FSEL R242, R59, -INF , !P1 ;  /* 0xff8000003bf27808 */ /* 0x000fc40004800000 */
[----:B------:R-:W-:Y:S01]  /*1a750*/  FSEL R236, R236, -INF , !P5 ;  /* 0xff800000ecec7808 */ /* 0x000fe20006800000 */
[----:B------:R-:W-:Y:S01]  /*1a760*/  FFMA.FTZ R234, R3, R48, R49 ;  /* 0x0000003003ea7223 */ /* 0x000fe20000010031 */
[C---:B------:R-:W-:Y:S01]  /*1a770*/  ISETP.GE.AND P1, PT, R57.reuse, R2, PT ;  /* 0x000000023900720c */ /* 0x040fe20003f26270 */
[----:B-1----:R-:W-:Y:S01]  /*1a780*/  HMMA.16816.F32.BF16 R24, R164, R4, R24 ;  /* 0x00000004a418723c */ /* 0x002fe20000041818 */
[----:B------:R-:W-:Y:S01]  /*1a790*/  ISETP.GE.AND P5, PT, R57, R134, PT ;  /* 0x000000863900720c */ /* 0x000fe20003fa6270 */
[C---:B------:R-:W-:Y:S01]  /*1a7a0*/  VIADD R57, R149.reuse, 0xffffff38 ;  /* 0xffffff3895397836 */ /* 0x040fe20000000000 */
[----:B------:R-:W-:Y:S01]  /*1a7b0*/  FSEL R230, R50, -INF , !P2 ;  /* 0xff80000032e67808 */ /* 0x000fe20005000000 */
[----:B------:R-:W-:Y:S02]  /*1a7c0*/  VIADD R5, R149, 0xffffff39 ;  /* 0xffffff3995057836 */ /* 0x000fe40000000000 */
[----:B------:R-:W-:Y:S01]  /*1a7d0*/  FFMA.FTZ R51, R3, R48, R51 ;  /* 0x0000003003337223 */ /* 0x000fe20000010033 */
[----:B------:R-:W-:-:S02]  /*1a7e0*/  FSEL R234, R234, -INF , !P1 ;  /* 0xff800000eaea7808 */ /* 0x000fc40004800000 */
[----:B------:R-:W-:Y:S01]  /*1a7f0*/  I2FP.F32.U32 R49, R57 ;  /* 0x0000003900317245 */ /* 0x000fe20000201000 */
[----:B------:R-:W-:Y:S01]  /*1a800*/  HMMA.16816.F32.BF16 R36, R12, R62, R36 ;  /* 0x0000003e0c24723c */ /* 0x000fe20000041824 */
        /* <DEDUP_REMOVED lines=11> */
[----:B------:R-:W-:Y:S01]  /*1a8c0*/  ISETP.GE.AND P2, PT, R5, R134, PT ;  /* 0x000000860500720c */ /* 0x000fe20003f46270 */
[----:B------:R-:W-:Y:S01]  /*1a8d0*/  VIADD R7, R149, 0xffffff50 ;  /* 0xffffff5095077836 */ /* 0x000fe20000000000 */
[----:B------:R-:W-:-:S02]  /*1a8e0*/  I2FP.F32.U32 R5, R49 ;  /* 0x0000003100057245 */ /* 0x000fc40000201000 */
[----:B------:R-:W-:Y:S02]  /*1a8f0*/  ISETP.GE.AND P1, PT, R57, R134, PT ;  /* 0x000000863900720c */ /* 0x000fe40003f26270 */
[----:B------:R-:W-:Y:S01]  /*1a900*/  FSEL R232, R45, -INF , !P5 ;  /* 0xff8000002de87808 */ /* 0x000fe20006800000 */
[-C--:B------:R-:W-:Y:S01]  /*1a910*/  FFMA.FTZ R40, R3, R5.reuse, R40 ;  /* 0x0000000503287223 */ /* 0x080fe20000010028 */
[----:B------:R-:W-:Y:S01]  /*1a920*/  FSEL R228, R46, -INF , !P1 ;  /* 0xff8000002ee47808 */ /* 0x000fe20004800000 */
[----:B------:R-:W-:Y:S01]  /*1a930*/  VIADD R45, R149, 0xffffff41 ;  /* 0xffffff41952d7836 */ /* 0x000fe20000000000 */
[----:B------:R-:W-:Y:S01]  /*1a940*/  ISETP.GE.AND P1, PT, R49, R2, PT ;  /* 0x000000023100720c */ /* 0x000fe20003f26270 */
[----:B------:R-:W-:Y:S01]  /*1a950*/  FFMA.FTZ R42, R3, R5, R42 ;  /* 0x00000005032a7223 */ /* 0x000fe2000001002a */
[----:B------:R-:W-:Y:S01]  /*1a960*/  FSEL R178, R47, -INF , !P2 ;  /* 0xff8000002fb27808 */ /* 0x000fe20005000000 */
[----:B--2---:R-:W-:Y:S01]  /*1a970*/  HMMA.16816.F32.BF16 R28, R12, R10, R28 ;  /* 0x0000000a0c1c723c */ /* 0x004fe2000004181c */
[----:B------:R-:W-:-:S02]  /*1a980*/  FSEL R222, R40, -INF , !P1 ;  /* 0xff80000028de7808 */ /* 0x000fc40004800000 */
[C---:B------:R-:W-:Y:S02]  /*1a990*/  ISETP.GE.AND P2, PT, R45.reuse, R2, PT ;  /* 0x000000022d00720c */ /* 0x040fe40003f46270 */
[----:B------:R-:W-:Y:S02]  /*1a9a0*/  I2FP.F32.U32 R4, R45 ;  /* 0x0000002d00047245 */ /* 0x000fe40000201000 */
[-C--:B------:R-:W-:Y:S01]  /*1a9b0*/  ISETP.GE.AND P1, PT, R45, R134.reuse, PT ;  /* 0x000000862d00720c */ /* 0x080fe20003f26270 */
[----:B------:R-:W-:Y:S01]  /*1a9c0*/  HMMA.16816.F32.BF16 R16, R12, R172, R16 ;  /* 0x000000ac0c10723c */ /* 0x000fe20000041810 */
[----:B------:R-:W-:Y:S01]  /*1a9d0*/  ISETP.GE.AND P5, PT, R49, R134, PT ;  /* 0x000000863100720c */ /* 0x000fe20003fa6270 */
[----:B------:R-:W-:Y:S02]  /*1a9e0*/  VIADD R49, R149, 0xffffff48 ;  /* 0xffffff4895317836 */ /* 0x000fe40000000000 */
[CC--:B------:R-:W-:Y:S01]  /*1a9f0*/  FFMA.FTZ R41, R3.reuse, R4.reuse, R41 ;  /* 0x0000000403297223 */ /* 0x0c0fe20000010029 */
[----:B------:R-:W-:Y:S01]  /*1aa00*/  FFMA.FTZ R43, R3, R4, R43 ;  /* 0x00000004032b7223 */ /* 0x000fe2000001002b */
[----:B------:R-:W-:-:S02]  /*1aa10*/  FSEL R214, R42, -INF , !P5 ;  /* 0xff8000002ad67808 */ /* 0x000fc40006800000 */
[----:B------:R-:W-:Y:S01]  /*1aa20*/  I2FP.F32.U32 R5, R49 ;  /* 0x0000003100057245 */ /* 0x000fe20000201000 */
[----:B------:R-:W-:Y:S01]  /*1aa30*/  HMMA.16816.F32.BF16 R44, R12, R8, R32 ;  /* 0x000000080c2c723c */ /* 0x000fe20000041820 */
[----:B------:R-:W1:Y:S01]  /*1aa40*/  LDSM.16.M88.4 R32, [R186+0xb000] ;  /* 0x00b00000ba20783b */ /* 0x000e620000000200 */
[----:B------:R-:W-:Y:S01]  /*1aa50*/  VIADD R9, R149, 0xffffff49 ;  /* 0xffffff4995097836 */ /* 0x000fe20000000000 */
[----:B------:R-:W-:Y:S01]  /*1aa60*/  ISETP.GE.AND P5, PT, R49, R2, PT ;  /* 0x000000023100720c */ /* 0x000fe20003fa6270 */
[CC--:B------:R-:W-:Y:S01]  /*1aa70*/  FFMA.FTZ R36, R3.reuse, R5.reuse, R36 ;  /* 0x0000000503247223 */ /* 0x0c0fe20000010024 */
[----:B------:R-:W-:Y:S01]  /*1aa80*/  FFMA.FTZ R38, R3, R5, R38 ;  /* 0x0000000503267223 */ /* 0x000fe20000010026 */
[----:B------:R-:W-:Y:S01]  /*1aa90*/  FSEL R220, R41, -INF , !P2 ;  /* 0xff80000029dc7808 */ /* 0x000fe20005000000 */
[----:B------:R-:W-:-:S04]  /*1aaa0*/  DEPBAR.LE SB0, 0x0 ;  /* 0x000080000000791a */ /* 0x000fc80000000000 */
[----:B------:R-:W-:Y:S02]  /*1aab0*/  I2FP.F32.U32 R4, R9 ;  /* 0x0000000900047245 */ /* 0x000fe40000201000 */
[----:B------:R-:W-:Y:S02]  /*1aac0*/  I2FP.F32.U32 R5, R7 ;  /* 0x0000000700057245 */ /* 0x000fe40000201000 */
[----:B------:R-:W-:Y:S01]  /*1aad0*/  ISETP.GE.AND P2, PT, R49, R134, PT ;  /* 0x000000863100720c */ /* 0x000fe20003f46270 */
[-C--:B------:R-:W-:Y:S01]  /*1aae0*/  FFMA.FTZ R39, R3, R4.reuse, R39 ;  /* 0x0000000403277223 */ /* 0x080fe20000010027 */
[----:B------:R-:W-:Y:S01]  /*1aaf0*/  FSEL R216, R43, -INF , !P1 ;  /* 0xff8000002bd87808 */ /* 0x000fe20004800000 */
[C---:B------:R-:W-:Y:S01]  /*1ab00*/  FFMA.FTZ R37, R3.reuse, R4, R37 ;  /* 0x0000000403257223 */ /* 0x040fe20000010025 */
[----:B------:R-:W-:Y:S01]  /*1ab10*/  FSEL R226, R36, -INF , !P5 ;  /* 0xff80000024e27808 */ /* 0x000fe20006800000 */
[-C--:B------:R-:W-:Y:S01]  /*1ab20*/  FFMA.FTZ R44, R3, R5.reuse, R44 ;  /* 0x00000005032c7223 */ /* 0x080fe2000001002c */
[----:B------:R-:W-:Y:S01]  /*1ab30*/  BAR.SYNC.DEFER_BLOCKING 0x0 ;  /* 0x0000000000007b1d */ /* 0x000fe20000010000 */
[----:B------:R-:W-:Y:S01]  /*1ab40*/  ISETP.GE.AND P1, PT, R9, R2, PT ;  /* 0x000000020900720c */ /* 0x000fe20003f26270 */
[----:B------:R-:W-:Y:S01]  /*1ab50*/  FFMA.FTZ R46, R3, R5, R46 ;  /* 0x00000005032e7223 */ /* 0x000fe2000001002e */
[----:B------:R-:W-:Y:S01]  /*1ab60*/  ISETP.GE.AND P5, PT, R9, R134, PT ;  /* 0x000000860900720c */ /* 0x000fe20003fa6270 */
[C---:B------:R-:W-:Y:S01]  /*1ab70*/  VIADD R9, R149.reuse, 0xffffff51 ;  /* 0xffffff5195097836 */ /* 0x040fe20000000000 */
[----:B------:R-:W-:Y:S01]  /*1ab80*/  FSEL R218, R38, -INF , !P2 ;  /* 0xff80000026da7808 */ /* 0x000fe20005000000 */
[----:B------:R-:W-:Y:S01]  /*1ab90*/  VIADD R5, R149, 0xffffff59 ;  /* 0xffffff5995057836 */ /* 0x000fe20000000000 */
[----:B------:R-:W-:-:S02]  /*1aba0*/  ISETP.GE.AND P2, PT, R7, R2, PT ;  /* 0x000000020700720c */ /* 0x000fc40003f46270 */
[----:B------:R-:W-:Y:S02]  /*1abb0*/  FSEL R212, R39, -INF , !P5 ;  /* 0xff80000027d47808 */ /* 0x000fe40006800000 */
[----:B------:R-:W-:Y:S02]  /*1abc0*/  FSEL R192, R44, -INF , !P2 ;  /* 0xff8000002cc07808 */ /* 0x000fe40005000000 */
[C---:B------:R-:W-:Y:S02]  /*1abd0*/  ISETP.GE.AND P5, PT, R9.reuse, R2, PT ;  /* 0x000000020900720c */ /* 0x040fe40003fa6270 */
[----:B------:R-:W-:Y:S02]  /*1abe0*/  I2FP.F32.U32 R4, R9 ;  /* 0x0000000900047245 */ /* 0x000fe40000201000 */
[-C--:B------:R-:W-:Y:S01]  /*1abf0*/  ISETP.GE.AND P2, PT, R9, R134.reuse, PT ;  /* 0x000000860900720c */ /* 0x080fe20003f46270 */
[----:B------:R-:W-:Y:S01]  /*1ac00*/  VIADD R9, R149, 0xffffff58 ;  /* 0xffffff5895097836 */ /* 0x000fe20000000000 */
[----:B------:R-:W-:Y:S01]  /*1ac10*/  FSEL R224, R37, -INF , !P1 ;  /* 0xff80000025e07808 */ /* 0x000fe20004800000 */
[----:B-1----:R-:W-:Y:S01]  /*1ac20*/  HMMA.16816.F32.BF16 R24, R12, R32, R24 ;  /* 0x000000200c18723c */ /* 0x002fe20000041818 */
[----:B------:R-:W-:Y:S01]  /*1ac30*/  ISETP.GE.AND P1, PT, R7, R134, PT ;  /* 0x000000860700720c */ /* 0x000fe20003f26270 */
[CC--:B------:R-:W-:Y:S01]  /*1ac40*/  FFMA.FTZ R45, R3.reuse, R4.reuse, R45 ;  /* 0x00000004032d7223 */ /* 0x0c0fe2000001002d */
[----:B------:R-:W-:Y:S01]  /*1ac50*/  I2FP.F32.U32 R7, R9 ;  /* 0x0000000900077245 */ /* 0x000fe20000201000 */
[----:B------:R-:W-:Y:S01]  /*1ac60*/  FFMA.FTZ R47, R3, R4, R47 ;  /* 0x00000004032f7223 */ /* 0x000fe2000001002f */
[----:B------:R-:W-:-:S02]  /*1ac70*/  FSEL R188, R46, -INF , !P1 ;  /* 0xff8000002ebc7808 */ /* 0x000fc40004800000 */
[----:B------:R-:W-:Y:S01]  /*1ac80*/  FSEL R194, R45, -INF , !P5 ;  /* 0xff8000002dc27808 */ /* 0x000fe20006800000 */
[-C--:B------:R-:W-:Y:S01]  /*1ac90*/  FFMA.FTZ R28, R3, R7.reuse, R28 ;  /* 0x00000007031c7223 */ /* 0x080fe2000001001c */
[----:B------:R-:W-:Y:S01]  /*1aca0*/  ISETP.GE.AND P1, PT, R9, R2, PT ;  /* 0x000000020900720c */ /* 0x000fe20003f26270 */
[----:B------:R-:W-:Y:S01]  /*1acb0*/  FFMA.FTZ R30, R3, R7, R30 ;  /* 0x00000007031e7223 */ /* 0x000fe2000001001e */
[----:B------:R-:W-:Y:S01]  /*1acc0*/  ISETP.GE.AND P5, PT, R9, R134, PT ;  /* 0x000000860900720c */ /* 0x000fe20003fa6270 */
[----:B------:R-:W-:Y:S01]  /*1acd0*/  VIADD R9, R149, 0xffffff60 ;  /* 0xffffff6095097836 */ /* 0x000fe20000000000 */
[----:B------:R-:W-:Y:S01]  /*1ace0*/  FSEL R186, R47, -INF , !P2 ;  /* 0xff8000002fba7808 */ /* 0x000fe20005000000 */
[----:B------:R-:W-:Y:S01]  /*1acf0*/  HMMA.16816.F32.BF16 R20, R12, R34, R20 ;  /* 0x000000220c14723c */ /* 0x000fe20000041814 */
[----:B------:R-:W-:Y:S02]  /*1ad00*/  FSEL R202, R28, -INF , !P1 ;  /* 0xff8000001cca7808 */ /* 0x000fe40004800000 */
[----:B------:R-:W-:-:S02]  /*1ad10*/  I2FP.F32.U32 R4, R5 ;  /* 0x0000000500047245 */ /* 0x000fc40000201000 */
[C---:B------:R-:W-:Y:S02]  /*1ad20*/  ISETP.GE.AND P2, PT, R5.reuse, R2, PT ;  /* 0x000000020500720c */ /* 0x040fe40003f46270 */
[----:B------:R-:W-:Y:S01]  /*1ad30*/  ISETP.GE.AND P1, PT, R5, R134, PT ;  /* 0x000000860500720c */ /* 0x000fe20003f26270 */
[----:B------:R-:W-:Y:S01]  /*1ad40*/  VIADD R5, R149, 0xffffff61 ;  /* 0xffffff6195057836 */ /* 0x000fe20000000000 */
[----:B------:R-:W-:Y:S01]  /*1ad50*/  I2FP.F32.U32 R7, R9 ;  /* 0x0000000900077245 */ /* 0x000fe20000201000 */
[CC--:B------:R-:W-:Y:S01]  /*1ad60*/  FFMA.FTZ R29, R3.reuse, R4.reuse, R29 ;  /* 0x00000004031d7223 */ /* 0x0c0fe2000001001d */
[----:B------:R-:W-:Y:S01]  /*1ad70*/  FSEL R182, R30, -INF , !P5 ;  /* 0xff8000001eb67808 */ /* 0x000fe20006800000 */
[----:B------:R-:W-:Y:S01]  /*1ad80*/  FFMA.FTZ R31, R3, R4, R31 ;  /* 0x00000004031f7223 */ /* 0x000fe2000001001f */
[----:B------:R-:W-:Y:S01]  /*1ad90*/  ISETP.GE.AND P5, PT, R9, R2, PT ;  /* 0x000000020900720c */ /* 0x000fe20003fa6270 */
[C---:B------:R-:W-:Y:S01]  /*1ada0*/  FFMA.FTZ R24, R3.reuse, R7, R24 ;  /* 0x0000000703187223 */ /* 0x040fe20000010018 */
[----:B------:R-:W-:Y:S01]  /*1adb0*/  I2FP.F32.U32 R4, R5 ;  /* 0x0000000500047245 */ /* 0x000fe20000201000 */
[----:B------:R-:W-:Y:S01]  /*1adc0*/  FFMA.FTZ R26, R3, R7, R26 ;  /* 0x00000007031a7223 */ /* 0x000fe2000001001a */
[----:B------:R-:W-:-:S02]  /*1add0*/  FSEL R180, R31, -INF , !P1 ;  /* 0xff8000001fb47808 */ /* 0x000fc40004800000 */
[----:B------:R-:W-:Y:S01]  /*1ade0*/  FSEL R174, R24, -INF , !P5 ;  /* 0xff80000018ae7808 */ /* 0x000fe20006800000 */
[-C--:B------:R-:W-:Y:S01]  /*1adf0*/  FFMA.FTZ R25, R3, R4.reuse, R25 ;  /* 0x0000000403197223 */ /* 0x080fe20000010019 */
[----:B------:R-:W-:Y:S01]  /*1ae00*/  FSEL R190, R29, -INF , !P2 ;  /* 0xff8000001dbe7808 */ /* 0x000fe20005000000 */
[----:B------:R-:W-:Y:S01]  /*1ae10*/  FFMA.FTZ R27, R3, R4, R27 ;  /* 0x00000004031b7223 */ /* 0x000fe2000001001b */
[C---:B------:R-:W-:Y:S02]  /*1ae20*/  ISETP.GE.AND P1, PT, R5.reuse, R2, PT ;  /* 0x000000020500720c */ /* 0x040fe40003f26270 */
[-C--:B------:R-:W-:Y:S01]  /*1ae30*/  ISETP.GE.AND P5, PT, R5, R134.reuse, PT ;  /* 0x000000860500720c */ /* 0x080fe20003fa6270 */
[----:B------:R-:W-:Y:S01]  /*1ae40*/  VIADD R5, R149, 0xffffff68 ;  /* 0xffffff6895057836 */ /* 0x000fe20000000000 */
[----:B------:R-:W-:Y:S01]  /*1ae50*/  ISETP.GE.AND P2, PT, R9, R134, PT ;  /* 0x000000860900720c */ /* 0x000fe20003f46270 */
[----:B------:R-:W-:Y:S01]  /*1ae60*/  VIADD R9, R149, 0xffffff69 ;  /* 0xffffff6995097836 */ /* 0x000fe20000000000 */
[----:B------:R-:W-:-:S02]  /*1ae70*/  FSEL R170, R25, -INF , !P1 ;  /* 0xff80000019aa7808 */ /* 0x000fc40004800000 */
[----:B------:R-:W-:Y:S02]  /*1ae80*/  FSEL R164, R26, -INF , !P2 ;  /* 0xff8000001aa47808 */ /* 0x000fe40005000000 */
        /* <DEDUP_REMOVED lines=9> */
[-C--:B------:R-:W-:Y:S01]  /*1af20*/  FFMA.FTZ R21, R3, R6.reuse, R21 ;  /* 0x0000000603157223 */ /* 0x080fe20000010015 */
        /* <DEDUP_REMOVED lines=12> */
[-C--:B------:R-:W-:Y:S02]  /*1aff0*/  ISETP.GE.AND P1, PT, R7, R134.reuse, PT ;  /* 0x000000860700720c */ /* 0x080fe40003f26270 */
[----:B------:R-:W-:Y:S02]  /*1b000*/  FSEL R168, R20, -INF , !P2 ;  /* 0xff80000014a87808 */ /* 0x000fe40005000000 */
[----:B------:R-:W-:Y:S02]  /*1b010*/  ISETP.GE.AND P2, PT, R9, R134, PT ;  /* 0x000000860900720c */ /* 0x000fe40003f46270 */
[----:B------:R-:W-:-:S02]  /*1b020*/  FSEL R139, R19, -INF , !P1 ;  /* 0xff800000138b7808 */ /* 0x000fc40004800000 */
[----:B------:R-:W-:Y:S02]  /*1b030*/  ISETP.GE.AND P1, PT, R54, 0x3, PT ;  /* 0x000000033600780c */ /* 0x000fe40003f26270 */
[----:B------:R-:W-:Y:S02]  /*1b040*/  FSEL R166, R21, -INF , !P5 ;  /* 0xff80000015a67808 */ /* 0x000fe40006800000 */
[----:B------:R-:W-:Y:S02]  /*1b050*/  ISETP.GE.AND P5, PT, R5, R134, PT ;  /* 0x000000860500720c */ /* 0x000fe40003fa6270 */
[----:B------:R-:W-:Y:S02]  /*1b060*/  FSEL R158, R23, -INF , !P2 ;  /* 0xff800000179e7808 */ /* 0x000fe40005000000 */
[----:B------:R-:W-:Y:S02]  /*1b070*/  ISETP.GE.AND P2, PT, R7, R2, PT ;  /* 0x000000020700720c */ /* 0x000fe40003f46270 */
[----:B------:R-:W-:-:S02]  /*1b080*/  I2FP.F32.U32 R4, R149 ;  /* 0x0000009500047245 */ /* 0x000fc40000201000 */
[----:B------:R-:W-:Y:S02]  /*1b090*/  FSEL R136, R18, -INF , !P5 ;  /* 0xff80000012887808 */ /* 0x000fe40006800000 */
[----:B------:R-:W-:Y:S01]  /*1b0a0*/  ISETP.GE.AND P5, PT, R149, R2, PT ;  /* 0x000000029500720c */ /* 0x000fe20003fa6270 */
[----:B------:R-:W-:Y:S01]  /*1b0b0*/  FFMA.FTZ R141, R3, R4, R161 ;  /* 0x00000004038d7223 */ /* 0x000fe200000100a1 */
[----:B------:R-:W-:Y:S02]  /*1b0c0*/  FSEL R2, R17, -INF , !P2 ;  /* 0xff80000011027808 */ /* 0x000fe40005000000 */
[----:B------:R-:W-:Y:S01]  /*1b0d0*/  ISETP.GE.AND P2, PT, R149, R134, PT ;  /* 0x000000869500720c */ /* 0x000fe20003f46270 */
[----:B------:R-:W-:Y:S01]  /*1b0e0*/  FFMA.FTZ R134, R3, R4, R163 ;  /* 0x0000000403867223 */ /* 0x000fe200000100a3 */
        /* <DEDUP_REMOVED lines=65> */
.L_x_2667:
[----:B------:R-:W-:Y:S01]  /*1b500*/  UMOV UR4, URZ ;  /* 0x000000ff00047c82 */ /* 0x000fe20008000000 */
[----:B------:R-:W-:Y:S01]  /*1b510*/  IMAD.SHL.U32 R4, R52, 0x80, RZ ;  /* 0x0000008034047824 */ /* 0x000fe200078e00ff */
[----:B------:R-:W-:-:S05]  /*1b520*/  IADD3 R5, P1, PT, RZ, -UR4, RZ ;  /* 0x80000004ff057c10 */ /* 0x000fca000ff3e0ff */
[----:B------:R-:W-:-:S05]  /*1b530*/  IMAD.X R4, RZ, RZ, ~R4, P1 ;  /* 0x000000ffff047224 */ /* 0x000fca00008e0e04 */
[----:B------:R-:W-:-:S04]  /*1b540*/  SHF.R.S64 R5, R5, 0x1f, R4 ;  /* 0x0000001f05057819 */ /* 0x000fc80000001004 */
[----:B------:R-:W-:-:S04]  /*1b550*/  IADD3 R206, P1, PT, R5, R206, RZ ;  /* 0x000000ce05ce7210 */ /* 0x000fc80007f3e0ff */
[----:B------:R-:W-:-:S09]  /*1b560*/  LEA.HI.X.SX32 R207, R4, R207, 0x1, P1 ;  /* 0x000000cf04cf7211 */ /* 0x000fd200008f0eff */
.L_x_2668:
        /* <DEDUP_REMOVED lines=105> */
.L_x_2666:
[----:B-1----:R-:W-:Y:S01]  /*1bc00*/  FMNMX3.FTZ R4, R133, R146, R189, !PT ;  /* 0x0000009285047276 */ /* 0x002fe200078100bd */
[----:B------:R-:W1:Y:S01]  /*1bc10*/  LDCU UR4, c[0x0][0x45c] ;  /* 0x00008b80ff0477ac */ /* 0x000e620008000800 */
[----:B------:R-:W-:Y:S02]  /*1bc20*/  VIMNMX R54, PT, PT, R54, 0x2, !PT ;  /* 0x0000000236367848 */ /* 0x000fe40007fe0100 */
[----:B------:R-:W-:Y:S02]  /*1bc30*/  FMNMX3.FTZ R4, R4, R201, R140, !PT ;  /* 0x000000c904047276 */ /* 0x000fe4000781008c */
[----:B------:R-:W-:Y:S02]  /*1bc40*/  IADD3 R213, PT, PT, R54, -0x3, RZ ;  /* 0xfffffffd36d57810 */ /* 0x000fe40007ffe0ff */
        /* <DEDUP_REMOVED lines=26> */
[----:B------:R-:W-:-:S03]  /*1bdf0*/  FMNMX3.FTZ R7, R7, R164, R162, !PT ;  /* 0x000000a407077276 */ /* 0x000fc600078100a2 */
[----:B------:R-:W2:Y:S01]  /*1be00*/  SHFL.BFLY PT, R5, R6, 0x2, 0x1f ;  /* 0x0c401f0006057f89 */ /* 0x000ea200000e0000 */
        /* <DEDUP_REMOVED lines=11> */
[----:B------:R-:W-:Y:S02]  /*1bec0*/  FSEL R147, R147, RZ, P2 ;  /* 0x000000ff93937208 */ /* 0x000fe40001000000 */
[----:B---3--:R-:W-:-:S03]  /*1bed0*/  FMNMX.FTZ R149, R4, R149, !PT ;  /* 0x0000009504957209 */ /* 0x008fc60007810000 */
[--C-:B------:R-:W-:Y:S01]  /*1bee0*/  FFMA.FTZ R146, R146, UR4, -R147.reuse ;  /* 0x0000000492927c23 */ /* 0x100fe20008010893 */
[----:B------:R-:W-:Y:S01]  /*1bef0*/  FSEL R4, R150, RZ, P2 ;  /* 0x000000ff96047208 */ /* 0x000fe20001000000 */
[--C-:B------:R-:W-:Y:S01]  /*1bf00*/  FFMA.FTZ R142, R189, UR4, -R147.reuse ;  /* 0x00000004bd8e7c23 */ /* 0x100fe20008010893 */
[C---:B------:R-:W-:Y:S01]  /*1bf10*/  FSETP.NEU.FTZ.AND P1, PT, R149.reuse, -INF , PT ;  /* 0xff8000009500780b */ /* 0x040fe20003f3d000 */
[----:B------:R-:W-:Y:S01]  /*1bf20*/  FMUL.FTZ R55, R149, UR4 ;  /* 0x0000000495377c20 */ /* 0x000fe20008410000 */
[--C-:B------:R-:W-:Y:S01]  /*1bf30*/  FFMA.FTZ R143, R201, UR4, -R147.reuse ;  /* 0x00000004c98f7c23 */ /* 0x100fe20008010893 */
[----:B------:R-:W-:Y:S01]  /*1bf40*/  FADD.FTZ R4, R133, -R4 ;  /* 0x8000000485047221 */ /* 0x000fe20000010000 */
[----:B------:R-:W-:Y:S01]  /*1bf50*/  FSEL R5, R149, RZ, P1 ;  /* 0x000000ff95057208 */ /* 0x000fe20000800000 */
[----:B------:R-:W-:Y:S01]  /*1bf60*/  FFMA.FTZ R140, R140, UR4, -R147 ;  /* 0x000000048c8c7c23 */ /* 0x000fe20008010893 */
[----:B------:R-:W-:Y:S01]  /*1bf70*/  FSEL R55, R55, RZ, P1 ;  /* 0x000000ff37377208 */ /* 0x000fe20000800000 */
[----:B------:R-:W-:Y:S01]  /*1bf80*/  FMUL.FTZ R153, R4, UR4 ;  /* 0x0000000404997c20 */ /* 0x000fe20008410000 */
[----:B------:R-:W-:Y:S01]  /*1bf90*/  MUFU.EX2 R146, R146 ;  /* 0x0000009200927308 */ /* 0x000fe20000000800 */
[----:B------:R-:W-:Y:S01]  /*1bfa0*/  FADD.FTZ R5, R132, -R5 ;  /* 0x8000000584057221 */ /* 0x000fe20000010000 */
[----:B------:R-:W-:Y:S01]  /*1bfb0*/  FFMA.FTZ R157, R187, UR4, -R147 ;  /* 0x00000004bb9d7c23 */ /* 0x000fe20008010893 */
[--C-:B------:R-:W-:Y:S01]  /*1bfc0*/  FFMA.FTZ R138, R151, UR4, -R55.reuse ;  /* 0x00000004978a7c23 */ /* 0x100fe20008010837 */
[----:B------:R-:W-:Y:S01]  /*1bfd0*/  LOP3.LUT R151, R0, R135, RZ, 0xfc, !PT ;  /* 0x0000008700977212 */ /* 0x000fe200078efcff */
[--C-:B------:R-:W-:Y:S01]  /*1bfe0*/  FFMA.FTZ R53, R193, UR4, -R55.reuse ;  /* 0x00000004c1357c23 */ /* 0x100fe20008010837 */
[--C-:B------:R-:W-:Y:S01]  /*1bff0*/  FFMA.FTZ R52, R191, UR4, -R55.reuse ;  /* 0x00000004bf347c23 */ /* 0x100fe20008010837 */
[----:B------:R-:W-:Y:S01]  /*1c000*/  FFMA.FTZ R133, R195, UR4, -R55 ;  /* 0x00000004c3857c23 */ /* 0x000fe20008010837 */
[----:B------:R-:W-:Y:S01]  /*1c010*/  LEA R151, R151, UR5, 0x1 ;  /* 0x0000000597977c11 */ /* 0x000fe2000f8e08ff */
[----:B------:R-:W-:Y:S01]  /*1c020*/  FMUL.FTZ R152, R5, UR4 ;  /* 0x0000000405987c20 */ /* 0x000fe20008410000 */
[----:B------:R-:W1:Y:S01]  /*1c030*/  MUFU.EX2 R142, R142 ;  /* 0x0000008e008e7308 */ /* 0x000e620000000800 */
[--C-:B------:R-:W-:Y:S01]  /*1c040*/  FFMA.FTZ R156, R183, UR4, -R147.reuse ;  /* 0x00000004b79c7c23 */ /* 0x100fe20008010893 */
[----:B------:R-:W-:Y:S01]  /*1c050*/  IADD3 R132, PT, PT, R184, R151, RZ ;  /* 0x00000097b8847210 */ /* 0x000fe20007ffe0ff */
[----:B------:R-:W-:Y:S01]  /*1c060*/  LDSM.16.MT88.4 R12, [R151+0xc000] ;  /* 0x00c00000970c783b */ /* 0x000fe20000004200 */
[C---:B------:R-:W-:Y:S01]  /*1c070*/  IADD3 R16, PT, PT, R151.reuse, 0xc000, RZ ;  /* 0x0000c00097107810 */ /* 0x040fe20007ffe0ff */
[----:B------:R-:W-:Y:S01]  /*1c080*/  FFMA.FTZ R172, R238, UR4, -R147 ;  /* 0x00000004eeac7c23 */ /* 0x000fe20008010893 */
[----:B------:R-:W-:Y:S01]  /*1c090*/  IADD3 R155, PT, PT, R151, 0xc040, RZ ;  /* 0x0000c040979b7810 */ /* 0x000fe20007ffe0ff */
[----:B------:R-:W2:Y:S01]  /*1c0a0*/  LDSM.16.MT88.4 R20, [R132+0xc000] ;  /* 0x00c000008414783b */ /* 0x000ea20000004200 */
[----:B------:R-:W-:Y:S01]  /*1c0b0*/  @P0 IADD3 R155, PT, PT, R16, -0x40, RZ ;  /* 0xffffffc0109b0810 */ /* 0x000fe20007ffe0ff */
[----:B------:R-:W-:Y:S01]  /*1c0c0*/  MUFU.EX2 R143, R143 ;  /* 0x0000008f008f7308 */ /* 0x000fe20000000800 */
[--C-:B------:R-:W-:Y:S01]  /*1c0d0*/  FFMA.FTZ R161, R230, UR4, -R55.reuse ;  /* 0x00000004e6a17c23 */ /* 0x100fe20008010837 */
[----:B------:R-:W-:Y:S01]  /*1c0e0*/  LDSM.16.MT88.4 R56, [R132+0x10000] ;  /* 0x010000008438783b */ /* 0x000fe20000004200 */
[----:B------:R-:W-:Y:S01]  /*1c0f0*/  IADD3 R154, PT, PT, R184, R155, RZ ;  /* 0x0000009bb89a7210 */ /* 0x000fe20007ffe0ff */
[--C-:B------:R-:W-:Y:S01]  /*1c100*/  FFMA.FTZ R176, R176, UR4, -R55.reuse ;  /* 0x00000004b0b07c23 */ /* 0x100fe20008010837 */
[--C-:B------:R-:W-:Y:S01]  /*1c110*/  FFMA.FTZ R163, R228, UR4, -R55.reuse ;  /* 0x00000004e4a37c23 */ /* 0x100fe20008010837 */
[----:B------:R-:W-:Y:S01]  /*1c120*/  LDSM.16.MT88.4 R28, [R155] ;  /* 0x000000009b1c783b */ /* 0x000fe20000004200 */
[----:B------:R-:W-:Y:S01]  /*1c130*/  FFMA.FTZ R178, R178, UR4, -R55 ;  /* 0x00000004b2b27c23 */ /* 0x000fe20008010837 */
[----:B------:R-:W3:Y:S01]  /*1c140*/  MUFU.EX2 R140, R140 ;  /* 0x0000008c008c7308 */ /* 0x000ee20000000800 */
[----:B-1----:R-:W-:Y:S01]  /*1c150*/  F2FP.BF16.F32.PACK_AB R4, R142, R146 ;  /* 0x000000928e04723e */ /* 0x002fe200000010ff */
[----:B------:R-:W1:Y:S01]  /*1c160*/  LDSM.16.MT88.4 R36, [R154] ;  /* 0x000000009a24783b */ /* 0x000e620000004200 */
[--C-:B------:R-:W-:Y:S01]  /*1c170*/  FFMA.FTZ R184, R220, UR4, -R147.reuse ;  /* 0x00000004dcb87c23 */ /* 0x100fe20008010893 */
[--C-:B------:R-:W-:Y:S01]  /*1c180*/  FFMA.FTZ R165, R222, UR4, -R147.reuse ;  /* 0x00000004dea57c23 */ /* 0x100fe20008010893 */
[--C-:B------:R-:W-:Y:S01]  /*1c190*/  FFMA.FTZ R220, R226, UR4, -R147.reuse ;  /* 0x00000004e2dc7c23 */ /* 0x100fe20008010893 */
[----:B------:R-:W4:Y:S01]  /*1c1a0*/  LDSM.16.MT88.4 R44, [R151+0x10000] ;  /* 0x01000000972c783b */ /* 0x000f220000004200 */
[----:B------:R-:W-:Y:S01]  /*1c1b0*/  FFMA.FTZ R167, R224, UR4, -R147 ;  /* 0x00000004e0a77c23 */ /* 0x000fe20008010893 */
[----:B------:R-:W-:Y:S01]  /*1c1c0*/  MUFU.EX2 R138, R138 ;  /* 0x0000008a008a7308 */ /* 0x000fe20000000800 */
[----:B------:R-:W-:Y:S01]  /*1c1d0*/  FFMA.FTZ R212, R212, UR4, -R55 ;  /* 0x00000004d4d47c23 */ /* 0x000fe20008010837 */
[----:B------:R-:W5:Y:S01]  /*1c1e0*/  LDSM.16.MT88.4 R64, [R155+0x4000] ;  /* 0x004000009b40783b */ /* 0x000f620000004200 */
[--C-:B------:R-:W-:Y:S01]  /*1c1f0*/  FFMA.FTZ R173, R192, UR4, -R147.reuse ;  /* 0x00000004c0ad7c23 */ /* 0x100fe20008010893 */
[--C-:B------:R-:W-:Y:S01]  /*1c200*/  FFMA.FTZ R192, R194, UR4, -R147.reuse ;  /* 0x00000004c2c07c23 */ /* 0x100fe20008010893 */
[----:B------:R-:W-:Y:S01]  /*1c210*/  FFMA.FTZ R194, R202, UR4, -R147 ;  /* 0x00000004cac27c23 */ /* 0x000fe20008010893 */
[--C-:B------:R-:W-:Y:S01]  /*1c220*/  FFMA.FTZ R186, R186, UR4, -R55.reuse ;  /* 0x00000004baba7c23 */ /* 0x100fe20008010837 */
[----:B------:R-:W-:Y:S01]  /*1c230*/  FFMA.FTZ R180, R180, UR4, -R55 ;  /* 0x00000004b4b47c23 */ /* 0x000fe20008010837 */
[----:B------:R-:W2:Y:S01]  /*1c240*/  MUFU.EX2 R53, R53 ;  /* 0x0000003500357308 */ /* 0x000ea20000000800 */
        /* <DEDUP_REMOVED lines=15> */
[----:B------:R-:W3:Y:S01]  /*1c340*/  MUFU.EX2 R133, R133 ;  /* 0x0000008500857308 */ /* 0x000ee20000000800 */
[----:B--2---:R-:W-:Y:S01]  /*1c350*/  F2FP.BF16.F32.PACK_AB R5, R53, R138 ;  /* 0x0000008a3505723e */ /* 0x004fe200000010ff */
[--C-:B------:R-:W-:Y:S01]  /*1c360*/  FFMA.FTZ R145, R145, UR4, -R55.reuse ;  /* 0x0000000491917c23 */ /* 0x100fe20008010837 */
[----:B------:R-:W-:-:S05]  /*1c370*/  FFMA.FTZ R134, R134, UR4, -R55 ;  /* 0x0000000486867c23 */ /* 0x000fca0008010837 */
[----:B------:R-:W2:Y:S08]  /*1c380*/  MUFU.EX2 R153, R153 ;  /* 0x0000009900997308 */ /* 0x000eb00000000800 */
[----:B------:R-:W1:Y:S01]  /*1c390*/  MUFU.EX2 R152, R152 ;  /* 0x0000009800987308 */ /* 0x000e620000000800 */
        /* <DEDUP_REMOVED lines=10> */
[-C--:B-1----:R-:W-:Y:S01]  /*1c440*/  FMUL.FTZ R18, R70, R152.reuse ;  /* 0x0000009846127220 */ /* 0x082fe20000410000 */
        /* <DEDUP_REMOVED lines=16> */
[----:B------:R-:W1:Y:S01]  /*1c550*/  LDSM.16.MT88.4 R72, [R154+0x4000] ;  /* 0x004000009a48783b */ /* 0x000e620000004200 */
        /* <DEDUP_REMOVED lines=10> */
[----:B------:R-:W-:Y:S01]  /*1c600*/  LDSM.16.MT88.4 R76, [R155+0x800] ;  /* 0x000800009b4c783b */ /* 0x000fe20000004200 */
[--C-:B------:R-:W-:Y:S01]  /*1c610*/  FFMA.FTZ R101, R181, UR4, -R147.reuse ;  /* 0x00000004b5657c23 */ /* 0x100fe20008010893 */
[----:B------:R-:W-:Y:S01]  /*1c620*/  FFMA.FTZ R100, R179, UR4, -R147 ;  /* 0x00000004b3647c23 */ /* 0x000fe20008010893 */
        /* <DEDUP_REMOVED lines=13> */
[----:B------:R-:W3:Y:S01]  /*1c700*/  MUFU.EX2 R156, R156 ;  /* 0x0000009c009c7308 */ /* 0x000ee20000000800 */
[-C--:B------:R-:W-:Y:S01]  /*1c710*/  FMUL.FTZ R40, R92, R153.reuse ;  /* 0x000000995c287220 */ /* 0x080fe20000410000 */
[-C--:B------:R-:W-:Y:S01]  /*1c720*/  FMUL.FTZ R41, R93, R153.reuse ;  /* 0x000000995d297220 */ /* 0x080fe20000410000 */
[-C--:B------:R-:W-:Y:S01]  /*1c730*/  FMUL.FTZ R42, R94, R152.reuse ;  /* 0x000000985e2a7220 */ /* 0x080fe20000410000 */
[C---:B------:R-:W-:Y:S01]  /*1c740*/  HMMA.16816.F32.BF16 R56, R4.reuse, R58, R104 ;  /* 0x0000003a0438723c */ /* 0x040fe20000041868 */
[--C-:B------:R-:W-:Y:S01]  /*1c750*/  FFMA.FTZ R105, R177, UR4, -R55.reuse ;  /* 0x00000004b1697c23 */ /* 0x100fe20008010837 */
[----:B------:R-:W-:Y:S01]  /*1c760*/  FFMA.FTZ R104, R175, UR4, -R55 ;  /* 0x00000004af687c23 */ /* 0x000fe20008010837 */
[-C--:B------:R-:W-:Y:S01]  /*1c770*/  FMUL.FTZ R43, R95, R152.reuse ;  /* 0x000000985f2b7220 */ /* 0x080fe20000410000 */
[----:B------:R-:W-:Y:S01]  /*1c780*/  MUFU.EX2 R101, R101 ;  /* 0x0000006500657308 */ /* 0x000fe20000000800 */
[-C--:B------:R-:W-:Y:S01]  /*1c790*/  FMUL.FTZ R60, R120, R153.reuse ;  /* 0x00000099783c7220 */ /* 0x080fe20000410000 */
[-C--:B------:R-:W-:Y:S01]  /*1c7a0*/  FMUL.FTZ R61, R121, R153.reuse ;  /* 0x00000099793d7220 */ /* 0x080fe20000410000 */
[-C--:B------:R-:W-:Y:S01]  /*1c7b0*/  FMUL.FTZ R62, R122, R152.reuse ;  /* 0x000000987a3e7220 */ /* 0x080fe20000410000 */
[C---:B------:R-:W-:Y:S01]  /*1c7c0*/  HMMA.16816.F32.BF16 R24, R4.reuse, R28, R24 ;  /* 0x0000001c0418723c */ /* 0x040fe20000041818 */
[-C--:B------:R-:W-:Y:S01]  /*1c7d0*/  FMUL.FTZ R63, R123, R152.reuse ;  /* 0x000000987b3f7220 */ /* 0x080fe20000410000 */
[-C--:B------:R-:W-:Y:S01]  /*1c7e0*/  FMUL.FTZ R96, R96, R153.reuse ;  /* 0x0000009960607220 */ /* 0x080fe20000410000 */
[-C--:B------:R-:W-:Y:S01]  /*1c7f0*/  FMUL.FTZ R97, R97, R153.reuse ;  /* 0x0000009961617220 */ /* 0x080fe20000410000 */
[----:B------:R-:W-:Y:S01]  /*1c800*/  MUFU.EX2 R100, R100 ;  /* 0x0000006400647308 */ /* 0x000fe20000000800 */
[-C--:B------:R-:W-:Y:S01]  /*1c810*/  FMUL.FTZ R98, R98, R152.reuse ;  /* 0x0000009862627220 */ /* 0x080fe20000410000 */
[-C--:B------:R-:W-:Y:S01]  /*1c820*/  FMUL.FTZ R99, R99, R152.reuse ;  /* 0x0000009863637220 */ /* 0x080fe20000410000 */
[-C--:B------:R-:W-:Y:S01]  /*1c830*/  FMUL.FTZ R108, R108, R153.reuse ;  /* 0x000000996c6c7220 */ /* 0x080fe20000410000 */
[C---:B------:R-:W-:Y:S01]  /*1c840*/  HMMA.16816.F32.BF16 R28, R4.reuse, R30, R80 ;  /* 0x0000001e041c723c */ /* 0x040fe20000041850 */
[----:B------:R-:W2:Y:S01]  /*1c850*/  LDSM.16.MT88.4 R80, [R154+0x800] ;  /* 0x000800009a50783b */ /* 0x000ea20000004200 */
[-C--:B------:R-:W-:Y:S01]  /*1c860*/  FMUL.FTZ R109, R109, R153.reuse ;  /* 0x000000996d6d7220 */ /* 0x080fe20000410000 */
        /* <DEDUP_REMOVED lines=14> */
[----:B------:R-:W2:Y:S01]  /*1c950*/  LDSM.16.MT88.4 R84, [R132+0xc800] ;  /* 0x00c800008454783b */ /* 0x000ea20000004200 */
[--C-:B------:R-:W-:Y:S01]  /*1c960*/  FFMA.FTZ R107, R159, UR4, -R147.reuse ;  /* 0x000000049f6b7c23 */ /* 0x100fe20008010893 */
[----:B------:R-:W-:Y:S01]  /*1c970*/  FFMA.FTZ R106, R248, UR4, -R147 ;  /* 0x00000004f86a7c23 */ /* 0x000fe20008010893 */
[----:B------:R-:W-:Y:S01]  /*1c980*/  MUFU.EX2 R103, R103 ;  /* 0x0000006700677308 */ /* 0x000fe20000000800 */
[----:B------:R-:W-:Y:S01]  /*1c990*/  LDSM.16.MT88.4 R92, [R155+0x4800] ;  /* 0x004800009b5c783b */ /* 0x000fe20000004200 */
[--C-:B------:R-:W-:Y:S01]  /*1c9a0*/  FFMA.FTZ R121, R244, UR4, -R55.reuse ;  /* 0x00000004f4797c23 */ /* 0x100fe20008010837 */
[----:B------:R-:W-:Y:S01]  /*1c9b0*/  FFMA.FTZ R120, R242, UR4, -R55 ;  /* 0x00000004f2787c23 */ /* 0x000fe20008010837 */
[C---:B----4-:R-:W-:Y:S01]  /*1c9c0*/  HMMA.16816.F32.BF16 R40, R4.reuse, R44, R40 ;  /* 0x0000002c0428723c */ /* 0x050fe20000041828 */
[--C-:B------:R-:W-:Y:S01]  /*1c9d0*/  FFMA.FTZ R122, R236, UR4, -R147.reuse ;  /* 0x00000004ec7a7c23 */ /* 0x100fe20008010893 */
[--C-:B------:R-:W-:Y:S01]  /*1c9e0*/  FFMA.FTZ R123, R234, UR4, -R147.reuse ;  /* 0x00000004ea7b7c23 */ /* 0x100fe20008010893 */
[----:B------:R-:W-:Y:S01]  /*1c9f0*/  FFMA.FTZ R159, R232, UR4, -R147 ;  /* 0x00000004e89f7c23 */ /* 0x000fe20008010893 */
[----:B------:R-:W4:Y:S01]  /*1ca00*/  MUFU.EX2 R102, R102 ;  /* 0x0000006600667308 */ /* 0x000f220000000800 */
[--C-:B------:R-:W-:Y:S01]  /*1ca10*/  FFMA.FTZ R169, R214, UR4, -R55.reuse ;  /* 0x00000004d6a97c23 */ /* 0x100fe20008010837 */
[--C-:B------:R-:W-:Y:S01]  /*1ca20*/  FFMA.FTZ R214, R216, UR4, -R55.reuse ;  /* 0x00000004d8d67c23 */ /* 0x100fe20008010837 */
[----:B------:R-:W-:Y:S01]  /*1ca30*/  FFMA.FTZ R171, R218, UR4, -R55 ;  /* 0x00000004daab7c23 */ /* 0x000fe20008010837 */
[C---:B-----5:R-:W-:Y:S01]  /*1ca40*/  HMMA.16816.F32.BF16 R60, R4.reuse, R64, R60 ;  /* 0x00000040043c723c */ /* 0x060fe2000004183c */
[----:B------:R-:W-:Y:S01]  /*1ca50*/  FFMA.FTZ R175, R190, UR4, -R147 ;  /* 0x00000004beaf7c23 */ /* 0x000fe20008010893 */
[--C-:B------:R-:W-:Y:S01]  /*1ca60*/  FFMA.FTZ R177, R188, UR4, -R55.reuse ;  /* 0x00000004bcb17c23 */ /* 0x100fe20008010837 */
[----:B------:R-:W-:Y:S01]  /*1ca70*/  FFMA.FTZ R179, R182, UR4, -R55 ;  /* 0x00000004b6b37c23 */ /* 0x000fe20008010837 */
[----:B------:R-:W-:Y:S01]  /*1ca80*/  MUFU.EX2 R107, R107 ;  /* 0x0000006b006b7308 */ /* 0x000fe20000000800 */
[----:B------:R-:W-:Y:S01]  /*1ca90*/  FFMA.FTZ R181, R170, UR4, -R147 ;  /* 0x00000004aab57c23 */ /* 0x000fe20008010893 */
[----:B------:R-:W-:Y:S01]  /*1caa0*/  FFMA.FTZ R153, R223, R153, R146 ;  /* 0x00000099df997223 */ /* 0x000fe20000010092 */
[----:B------:R-:W-:Y:S01]  /*1cab0*/  FFMA.FTZ R138, R221, R152, R138 ;  /* 0x00000098dd8a7223 */ /* 0x000fe2000001008a */
[C---:B------:R-:W-:Y:S01]  /*1cac0*/  HMMA.16816.F32.BF16 R44, R4.reuse, R46, R96 ;  /* 0x0000002e042c723c */ /* 0x040fe20000041860 */
[----:B------:R-:W-:Y:S01]  /*1cad0*/  LDSM.16.MT88.4 R96, [R132+0x10800] ;  /* 0x010800008460783b */ /* 0x000fe20000004200 */
[----:B------:R-:W-:Y:S01]  /*1cae0*/  FADD.FTZ R142, R142, R153 ;  /* 0x000000998e8e7221 */ /* 0x000fe20000010000 */
[----:B------:R-:W-:Y:S01]  /*1caf0*/  FADD.FTZ R53, R53, R138 ;  /* 0x0000008a35357221 */ /* 0x000fe20000010000 */
[----:B------:R-:W-:Y:S01]  /*1cb00*/  MUFU.EX2 R106, R106 ;  /* 0x0000006a006a7308 */ /* 0x000fe20000000800 */
[----:B------:R-:W-:Y:S01]  /*1cb10*/  LDSM.16.MT88.4 R124, [R151+0xf800] ;  /* 0x00f80000977c783b */ /* 0x000fe20000004200 */
[----:B------:R-:W-:Y:S01]  /*1cb20*/  FADD.FTZ R143, R143, R142 ;  /* 0x0000008e8f8f7221 */ /* 0x000fe20000010000 */
[----:B------:R-:W-:Y:S01]  /*1cb30*/  FADD.FTZ R52, R52, R53 ;  /* 0x0000003534347221 */ /* 0x000fe20000010000 */
[C---:B------:R-:W-:Y:S01]  /*1cb40*/  HMMA.16816.F32.BF16 R64, R4.reuse, R66, R108 ;  /* 0x000000420440723c */ /* 0x040fe2000004186c */
[--C-:B------:R-:W-:Y:S01]  /*1cb50*/  FFMA.FTZ R108, R252, UR4, -R147.reuse ;  /* 0x00000004fc6c7c23 */ /* 0x100fe20008010893 */
[----:B------:R-:W-:Y:S01]  /*1cb60*/  FFMA.FTZ R109, R250, UR4, -R147 ;  /* 0x00000004fa6d7c23 */ /* 0x000fe20008010893 */
[--C-:B------:R-:W-:Y:S01]  /*1cb70*/  FFMA.FTZ R111, R246, UR4, -R55.reuse ;  /* 0x00000004f66f7c23 */ /* 0x100fe20008010837 */
[----:B------:R-:W-:Y:S01]  /*1cb80*/  FFMA.FTZ R110, R240, UR4, -R55 ;  /* 0x00000004f06e7c23 */ /* 0x000fe20008010837 */
[----:B------:R-:W-:Y:S01]  /*1cb90*/  MUFU.EX2 R121, R121 ;  /* 0x0000007900797308 */ /* 0x000fe20000000800 */
[----:B------:R-:W-:Y:S01]  /*1cba0*/  FADD.FTZ R140, R140, R143 ;  /* 0x0000008f8c8c7221 */ /* 0x000fe20000010000 */
[----:B------:R-:W-:Y:S01]  /*1cbb0*/  FADD.FTZ R52, R133, R52 ;  /* 0x0000003485347221 */ /* 0x000fe20000010000 */
[C---:B-1----:R-:W-:Y:S01]  /*1cbc0*/  HMMA.16816.F32.BF16 R68, R4.reuse, R72, R68 ;  /* 0x000000480444723c */ /* 0x042fe20000041844 */
[----:B---3--:R-:W-:Y:S01]  /*1cbd0*/  F2FP.BF16.F32.PACK_AB R72, R156, R157 ;  /* 0x0000009d9c48723e */ /* 0x008fe200000010ff */
[----:B------:R-:W-:Y:S01]  /*1cbe0*/  FADD.FTZ R157, R157, R140 ;  /* 0x0000008c9d9d7221 */ /* 0x000fe20000010000 */
[----:B------:R-:W-:Y:S01]  /*1cbf0*/  F2FP.BF16.F32.PACK_AB R73, R104, R105 ;  /* 0x000000696849723e */ /* 0x000fe200000010ff */
[----:B------:R-:W-:Y:S01]  /*1cc00*/  FADD.FTZ R105, R105, R52 ;  /* 0x0000003469697221 */ /* 0x000fe20000010000 */
[----:B------:R-:W1:Y:S01]  /*1cc10*/  MUFU.EX2 R108, R108 ;  /* 0x0000006c006c7308 */ /* 0x000e620000000800 */
[----:B------:R-:W-:Y:S01]  /*1cc20*/  FADD.FTZ R156, R156, R157 ;  /* 0x0000009d9c9c7221 */ /* 0x000fe20000010000 */
[----:B------:R-:W-:Y:S01]  /*1cc30*/  MOV R133, R150 ;  /* 0x0000009600857202 */ /* 0x000fe20000000f00 */
[----:B------:R-:W-:Y:S01]  /*1cc40*/  HMMA.16816.F32.BF16 R4, R4, R74, R116 ;  /* 0x0000004a0404723c */ /* 0x000fe20000041874 */
[----:B------:R-:W-:Y:S01]  /*1cc50*/  F2FP.BF16.F32.PACK_AB R74, R100, R101 ;  /* 0x00000065644a723e */ /* 0x000fe200000010ff */
[----:B------:R-:W-:Y:S01]  /*1cc60*/  FADD.FTZ R104, R104, R105 ;  /* 0x0000006968687221 */ /* 0x000fe20000010000 */
[----:B----4-:R-:W-:Y:S01]  /*1cc70*/  F2FP.BF16.F32.PACK_AB R75, R102, R103 ;  /* 0x00000067664b723e */ /* 0x010fe200000010ff */
[----:B------:R-:W-:Y:S01]  /*1cc80*/  FADD.FTZ R101, R101, R156 ;  /* 0x0000009c65657221 */ /* 0x000fe20000010000 */
[----:B------:R-:W-:Y:S01]  /*1cc90*/  MUFU.EX2 R109, R109 ;  /* 0x0000006d006d7308 */ /* 0x000fe20000000800 */
[----:B------:R-:W-:-:S02]  /*1cca0*/  FADD.FTZ R103, R103, R104 ;  /* 0x0000006867677221 */ /* 0x000fc40000010000 */
[----:B------:R-:W-:Y:S02]  /*1ccb0*/  FADD.FTZ R101, R100, R101 ;  /* 0x0000006564657221 */ /* 0x000fe40000010000 */
[C---:B--2---:R-:W-:Y:S01]  /*1ccc0*/  HMMA.16816.F32.BF16 R8, R72.reuse, R88, R8 ;  /* 0x000000584808723c */ /* 0x044fe20000041808 */
[----:B------:R-:W-:Y:S02]  /*1ccd0*/  FADD.FTZ R102, R102, R103 ;  /* 0x0000006766667221 */ /* 0x000fe40000010000 */
[----:B------:R-:W-:Y:S05]  /*1cce0*/  MUFU.EX2 R111, R111 ;  /* 0x0000006f006f7308 */ /* 0x000fea0000000800 */
[C---:B------:R-:W-:Y:S01]  /*1ccf0*/  HMMA.16816.F32.BF16 R12, R72.reuse, R90, R12 ;  /* 0x0000005a480c723c */ /* 0x040fe2000004180c */
[----:B------:R-:W2:Y:S02]  /*1cd00*/  LDSM.16.MT88.4 R88, [R151+0x10800] ;  /* 0x010800009758783b */ /* 0x000ea40000004200 */
[----:B------:R-:W3:Y:S05]  /*1cd10*/  MUFU.EX2 R110, R110 ;  /* 0x0000006e006e7308 */ /* 0x000eea0000000800 */
[C---:B------:R-:W-:Y:S03]  /*1cd20*/  HMMA.16816.F32.BF16 R24, R72.reuse, R76, R24 ;  /* 0x0000004c4818723c */ /* 0x040fe60000041818 */
[----:B------:R-:W4:Y:S05]  /*1cd30*/  MUFU.EX2 R120, R120 ;  /* 0x0000007800787308 */ /* 0x000f2a0000000800 */
[C---:B------:R-:W-:Y:S01]  /*1cd40*/  HMMA.16816.F32.BF16 R28, R72.reuse, R78, R28 ;  /* 0x0000004e481c723c */ /* 0x040fe2000004181c */
[----:B------:R-:W5:Y:S02]  /*1cd50*/  LDSM.16.MT88.4 R76, [R154+0x4800] ;  /* 0x004800009a4c783b */ /* 0x000f640000004200 */
[----:B------:R-:W-:Y:S05]  /*1cd60*/  MUFU.EX2 R122, R122 ;  /* 0x0000007a007a7308 */ /* 0x000fea0000000800 */
[C---:B------:R-:W-:Y:S03]  /*1cd70*/  HMMA.16816.F32.BF16 R32, R72.reuse, R80, R32 ;  /* 0x000000504820723c */ /* 0x040fe60000041820 */
[----:B------:R-:W4:Y:S05]  /*1cd80*/  MUFU.EX2 R123, R123 ;  /* 0x0000007b007b7308 */ /* 0x000f2a0000000800 */
[C---:B------:R-:W-:Y:S01]  /*1cd90*/  HMMA.16816.F32.BF16 R36, R72.reuse, R82, R36 ;  /* 0x000000524824723c */ /* 0x040fe20000041824 */
[----:B------:R-:W4:Y:S02]  /*1cda0*/  LDSM.16.MT88.4 R80, [R132+0xd000] ;  /* 0x00d000008450783b */ /* 0x000f240000004200 */
[----:B------:R-:W-:Y:S05]  /*1cdb0*/  MUFU.EX2 R172, R172 ;  /* 0x000000ac00ac7308 */ /* 0x000fea0000000800 */
[C---:B------:R-:W-:Y:S03]  /*1cdc0*/  HMMA.16816.F32.BF16 R16, R72.reuse, R84, R16 ;  /* 0x000000544810723c */ /* 0x040fe60000041810 */
[----:B------:R-:W-:Y:S05]  /*1cdd0*/  MUFU.EX2 R159, R159 ;  /* 0x0000009f009f7308 */ /* 0x000fea0000000800 */
[C---:B------:R-:W-:Y:S01]  /*1cde0*/  HMMA.16816.F32.BF16 R20, R72.reuse, R86, R20 ;  /* 0x000000564814723c */ /* 0x040fe20000041814 */
[----:B------:R-:W4:Y:S02]  /*1cdf0*/  LDSM.16.MT88.4 R84, [R151+0xd000] ;  /* 0x00d000009754783b */ /* 0x000f240000004200 */
        /* <DEDUP_REMOVED lines=16> */
[C---:B-----5:R-:W-:Y:S03]  /*1cf00*/  HMMA.16816.F32.BF16 R68, R72.reuse, R76, R68 ;  /* 0x0000004c4844723c */ /* 0x060fe60000041844 */
[----:B------:R-:W-:Y:S05]  /*1cf10*/  MUFU.EX2 R167, R167 ;  /* 0x000000a700a77308 */ /* 0x000fea0000000800 */
[----:B------:R-:W-:Y:S01]  /*1cf20*/  HMMA.16816.F32.BF16 R4, R72, R78, R4 ;  /* 0x0000004e4804723c */ /* 0x000fe20000041804 */
[----:B-1----:R-:W-:Y:S01]  /*1cf30*/  F2FP.BF16.F32.PACK_AB R72, R107, R108 ;  /* 0x0000006c6b48723e */ /* 0x002fe200000010ff */
[----:B------:R-:W1:Y:S01]  /*1cf40*/  LDSM.16.MT88.4 R76, [R151+0x11000] ;  /* 0x01100000974c783b */ /* 0x000e620000004200 */
[----:B---3--:R-:W-:Y:S01]  /*1cf50*/  F2FP.BF16.F32.PACK_AB R73, R110, R111 ;  /* 0x0000006f6e49723e */ /* 0x008fe200000010ff */
[----:B------:R-:W-:Y:S01]  /*1cf60*/  MUFU.EX2 R169, R169 ;  /* 0x000000a900a97308 */ /* 0x000fe20000000800 */
[----:B------:R-:W-:Y:S01]  /*1cf70*/  F2FP.BF16.F32.PACK_AB R74, R106, R109 ;  /* 0x0000006d6a4a723e */ /* 0x000fe200000010ff */
[----:B------:R-:W-:Y:S01]  /*1cf80*/  FADD.FTZ R108, R108, R101 ;  /* 0x000000656c6c7221 */ /* 0x000fe20000010000 */
[----:B----4-:R-:W-:Y:S01]  /*1cf90*/  F2FP.BF16.F32.PACK_AB R75, R120, R121 ;  /* 0x00000079784b723e */ /* 0x010fe200000010ff */
[----:B------:R-:W-:-:S02]  /*1cfa0*/  FADD.FTZ R111, R111, R102 ;  /* 0x000000666f6f7221 */ /* 0x000fc40000010000 */
[----:B------:R-:W-:Y:S02]  /*1cfb0*/  FADD.FTZ R108, R107, R108 ;  /* 0x0000006c6b6c7221 */ /* 0x000fe40000010000 */
[----:B------:R-:W-:Y:S01]  /*1cfc0*/  MUFU.EX2 R214, R214 ;  /* 0x000000d600d67308 */ /* 0x000fe20000000800 */
[----:B------:R-:W-:Y:S01]  /*1cfd0*/  FADD.FTZ R110, R110, R111 ;  /* 0x0000006f6e6e7221 */ /* 0x000fe20000010000 */
[C---:B------:R-:W-:Y:S01]  /*1cfe0*/  HMMA.16816.F32.BF16 R16, R72.reuse, R80, R16 ;  /* 0x000000504810723c */ /* 0x040fe20000041810 */
[----:B------:R-:W-:Y:S02]  /*1cff0*/  FADD.FTZ R109, R109, R108 ;  /* 0x0000006c6d6d7221 */ /* 0x000fe40000010000 */
[----:B------:R-:W-:Y:S02]  /*1d000*/  FADD.FTZ R121, R121, R110 ;  /* 0x0000006e79797221 */ /* 0x000fe40000010000 */
[----:B------:R-:W-:Y:S01]  /*1d010*/  FADD.FTZ R109, R106, R109 ;  /* 0x0000006d6a6d7221 */ /* 0x000fe20000010000 */
[----:B------:R-:W-:Y:S01]  /*1d020*/  MUFU.EX2 R171, R171 ;  /* 0x000000ab00ab7308 */ /* 0x000fe20000000800 */
[----:B------:R-:W-:Y:S01]  /*1d030*/  FADD.FTZ R120, R120, R121 ;  /* 0x0000007978787221 */ /* 0x000fe20000010000 */
        /* <DEDUP_REMOVED lines=30> */
[C---:B------:R-:W-:Y:S01]  /*1d220*/  HMMA.16816.F32.BF16 R64, R72.reuse, R90, R64 ;  /* 0x0000005a4840723c */ /* 0x040fe20000041840 */
[----:B------:R-:W-:Y:S05]  /*1d230*/  LDSM.16.MT88.4 R88, [R154+0x5800] ;  /* 0x005800009a58783b */ /* 0x000fea0000004200 */
[----:B------:R-:W-:Y:S02]  /*1d240*/  MUFU.EX2 R166, R166 ;  /* 0x000000a600a67308 */ /* 0x000fe40000000800 */
[C---:B------:R-:W-:Y:S06]  /*1d250*/  HMMA.16816.F32.BF16 R68, R72.reuse, R84, R68 ;  /* 0x000000544844723c */ /* 0x040fec0000041844 */
[----:B------:R-:W-:Y:S02]  /*1d260*/  MUFU.EX2 R164, R164 ;  /* 0x000000a400a47308 */ /* 0x000fe40000000800 */
        /* <DEDUP_REMOVED lines=12> */
[----:B----4-:R-:W-:Y:S01]  /*1d330*/  HMMA.16816.F32.BF16 R16, R72, R92, R16 ;  /* 0x0000005c4810723c */ /* 0x010fe20000041810 */
[----:B------:R-:W-:Y:S01]  /*1d340*/  MUFU.EX2 R160, R160 ;  /* 0x000000a000a07308 */ /* 0x000fe20000000800 */
[----:B------:R-:W-:Y:S01]  /*1d350*/  FADD.FTZ R163, R163, R176 ;  /* 0x000000b0a3a37221 */ /* 0x000fe20000010000 */
[----:B------:R-:W-:-:S03]  /*1d360*/  FADD.FTZ R172, R159, R172 ;  /* 0x000000ac9fac7221 */ /* 0x000fc60000010000 */
[----:B------:R-:W-:Y:S02]  /*1d370*/  FADD.FTZ R178, R178, R163 ;  /* 0x000000a3b2b27221 */ /* 0x000fe40000010000 */
[C---:B------:R-:W-:Y:S01]  /*1d380*/  HMMA.16816.F32.BF16 R20, R72.reuse, R94, R20 ;  /* 0x0000005e4814723c */ /* 0x040fe20000041814 */
[----:B------:R-:W-:Y:S01]  /*1d390*/  LDSM.16.MT88.4 R92, [R155+0x5800] ;  /* 0x005800009b5c783b */ /* 0x000fe20000004200 */
[----:B------:R-:W-:Y:S06]  /*1d3a0*/  MUFU.EX2 R187, R187 ;  /* 0x000000bb00bb7308 */ /* 0x000fec0000000800 */
[C---:B-1----:R-:W-:Y:S02]  /*1d3b0*/  HMMA.16816.F32.BF16 R24, R72.reuse, R76, R24 ;  /* 0x0000004c4818723c */ /* 0x042fe40000041818 */
[----:B------:R-:W-:Y:S06]  /*1d3c0*/  MUFU.EX2 R137, R137 ;  /* 0x0000008900897308 */ /* 0x000fec0000000800 */
[C---:B------:R-:W-:Y:S01]  /*1d3d0*/  HMMA.16816.F32.BF16 R28, R72.reuse, R78, R28 ;  /* 0x0000004e481c723c */ /* 0x040fe2000004181c */
[----:B------:R-:W1:Y:S01]  /*1d3e0*/  LDSM.16.MT88.4 R76, [R132+0x11800] ;  /* 0x01180000844c783b */ /* 0x000e620000004200 */
[----:B------:R-:W4:Y:S06]  /*1d3f0*/  MUFU.EX2 R2, R2 ;  /* 0x0000000200027308 */ /* 0x000f2c0000000800 */
[C---:B---3--:R-:W-:Y:S02]  /*1d400*/  HMMA.16816.F32.BF16 R32, R72.reuse, R80, R32 ;  /* 0x000000504820723c */ /* 0x048fe40000041820 */
[----:B------:R-:W-:Y:S06]  /*1d410*/  MUFU.EX2 R144, R144 ;  /* 0x0000009000907308 */ /* 0x000fec0000000800 */
[----:B------:R-:W-:Y:S01]  /*1d420*/  HMMA.16816.F32.BF16 R36, R72, R82, R36 ;  /* 0x000000524824723c */ /* 0x000fe20000041824 */
[----:B------:R-:W3:Y:S01]  /*1d430*/  LDSM.16.MT88.4 R80, [R132+0xe000] ;  /* 0x00e000008450783b */ /* 0x000ee20000004200 */
[----:B------:R-:W5:Y:S01]  /*1d440*/  MUFU.EX2 R141, R141 ;  /* 0x0000008d008d7308 */ /* 0x000f620000000800 */
[----:B----4-:R-:W-:-:S05]  /*1d450*/  F2FP.BF16.F32.PACK_AB R116, R2, R137 ;  /* 0x000000890274723e */ /* 0x010fca00000010ff */
[C---:B--2---:R-:W-:Y:S02]  /*1d460*/  HMMA.16816.F32.BF16 R40, R72.reuse, R84, R40 ;  /* 0x000000544828723c */ /* 0x044fe40000041828 */
[----:B------:R-:W-:Y:S06]  /*1d470*/  MUFU.EX2 R136, R136 ;  /* 0x0000008800887308 */ /* 0x000fec0000000800 */
[----:B------:R-:W-:Y:S01]  /*1d480*/  HMMA.16816.F32.BF16 R44, R72, R86, R44 ;  /* 0x00000056482c723c */ /* 0x000fe2000004182c */
[----:B------:R-:W2:Y:S01]  /*1d490*/  LDSM.16.MT88.4 R84, [R155+0x2000] ;  /* 0x002000009b54783b */ /* 0x000ea20000004200 */
        /* <DEDUP_REMOVED lines=8> */
[C---:B-1----:R-:W-:Y:S08]  /*1d520*/  HMMA.16816.F32.BF16 R48, R72.reuse, R76, R48 ;  /* 0x0000004c4830723c */ /* 0x042ff00000041830 */
[----:B------:R-:W-:Y:S01]  /*1d530*/  HMMA.16816.F32.BF16 R56, R72, R78, R56 ;  /* 0x0000004e4838723c */ /* 0x000fe20000041838 */
[----:B------:R-:W1:Y:S01]  /*1d540*/  LDSM.16.MT88.4 R76, [R154+0x2000] ;  /* 0x002000009a4c783b */ /* 0x000e620000004200 */
        /* <DEDUP_REMOVED lines=65> */
[C---:B-1----:R-:W-:Y:S08]  /*1d960*/  HMMA.16816.F32.BF16 R40, R72.reuse, R76, R40 ;  /* 0x0000004c4828723c */ /* 0x042ff00000041828 */
        /* <DEDUP_REMOVED lines=36> */
[----:B------:R-:W-:Y:S02]  /*1dbb0*/  FADD.FTZ R221, R134, R145 ;  /* 0x0000009186dd7221 */ /* 0x000fe40000010000 */
[C---:B------:R-:W-:Y:S01]  /*1dbc0*/  HMMA.16816.F32.BF16 R36, R72.reuse, R82, R36 ;  /* 0x000000524824723c */ /* 0x040fe20000041824 */
[----:B------:R-:W2:Y:S07]  /*1dbd0*/  LDSM.16.MT88.4 R80, [R132+0xf800] ;  /* 0x00f800008450783b */ /* 0x000eae0000004200 */
[C---:B------:R-:W-:Y:S08]  /*1dbe0*/  HMMA.16816.F32.BF16 R8, R72.reuse, R96, R8 ;  /* 0x000000604808723c */ /* 0x040ff00000041808 */
[C---:B------:R-:W-:Y:S01]  /*1dbf0*/  HMMA.16816.F32.BF16 R12, R72.reuse, R98, R12 ;  /* 0x00000062480c723c */ /* 0x040fe2000004180c */
[----:B------:R-:W-:Y:S07]  /*1dc00*/  LDSM.16.MT88.4 R96, [R151+0x13800] ;  /* 0x013800009760783b */ /* 0x000fee0000004200 */
[C---:B---3--:R-:W-:Y:S08]  /*1dc10*/  HMMA.16816.F32.BF16 R16, R72.reuse, R84, R16 ;  /* 0x000000544810723c */ /* 0x048ff00000041810 */
[C---:B------:R-:W-:Y:S01]  /*1dc20*/  HMMA.16816.F32.BF16 R20, R72.reuse, R86, R20 ;  /* 0x000000564814723c */ /* 0x040fe20000041814 */
[----:B------:R-:W3:Y:S07]  /*1dc30*/  LDSM.16.MT88.4 R84, [R155+0x7000] ;  /* 0x007000009b54783b */ /* 0x000eee0000004200 */
[----:B-1----:R-:W-:Y:S08]  /*1dc40*/  HMMA.16816.F32.BF16 R112, R72, R76, R68 ;  /* 0x0000004c4870723c */ /* 0x002ff00000041844 */
[----:B------:R-:W-:Y:S01]  /*1dc50*/  HMMA.16816.F32.BF16 R128, R116, R124, R8 ;  /* 0x0000007c7480723c */ /* 0x000fe20000041808 */
[----:B------:R1:W-:Y:S07]  /*1dc60*/  LDSM.16.MT88.4 R8, [R132+0x13800] ;  /* 0x013800008408783b */ /* 0x0003ee0000004200 */
[C---:B------:R-:W-:Y:S08]  /*1dc70*/  HMMA.16816.F32.BF16 R48, R72.reuse, R88, R48 ;  /* 0x000000584830723c */ /* 0x040ff00000041830 */
[----:B------:R-:W-:Y:S01]  /*1dc80*/  HMMA.16816.F32.BF16 R56, R72, R90, R56 ;  /* 0x0000005a4838723c */ /* 0x000fe20000041838 */
[----:B------:R-:W4:Y:S07]  /*1dc90*/  LDSM.16.MT88.4 R88, [R154+0x3800] ;  /* 0x003800009a58783b */ /* 0x000f2e0000004200 */
[----:B------:R-:W-:Y:S01]  /*1dca0*/  HMMA.16816.F32.BF16 R124, R116, R126, R12 ;  /* 0x0000007e747c723c */ /* 0x000fe2000004180c */
[----:B------:R-:W5:Y:S01]  /*1dcb0*/  LDSM.16.MT88.4 R12, [R155+0x3800] ;  /* 0x003800009b0c783b */ /* 0x000f620000004200 */
[----:B-1----:R-:W-:-:S06]  /*1dcc0*/  MOV R132, R149 ;  /* 0x0000009500847202 */ /* 0x002fcc0000000f00 */
[----:B--2---:R-:W-:Y:S01]  /*1dcd0*/  HMMA.16816.F32.BF16 R68, R116, R80, R16 ;  /* 0x000000507444723c */ /* 0x004fe20000041810 */
[----:B------:R-:W1:Y:S04]  /*1dce0*/  LDSM.16.MT88.4 R16, [R155+0x7800] ;  /* 0x007800009b10783b */ /* 0x000e680000004200 */
[----:B------:R-:W2:Y:S03]  /*1dcf0*/  LDSM.16.MT88.4 R152, [R154+0x7800] ;  /* 0x007800009a98783b */ /* 0x000ea60000004200 */
[C---:B------:R-:W-:Y:S08]  /*1dd00*/  HMMA.16816.F32.BF16 R40, R72.reuse, R92, R40 ;  /* 0x0000005c4828723c */ /* 0x040ff00000041828 */
[C---:B------:R-:W-:Y:S08]  /*1dd10*/  HMMA.16816.F32.BF16 R44, R72.reuse, R94, R44 ;  /* 0x0000005e482c723c */ /* 0x040ff0000004182c */
[C---:B---3--:R-:W-:Y:S08]  /*1dd20*/  HMMA.16816.F32.BF16 R60, R72.reuse, R84, R60 ;  /* 0x00000054483c723c */ /* 0x048ff0000004183c */
[C---:B------:R-:W-:Y:S08]  /*1dd30*/  HMMA.16816.F32.BF16 R64, R72.reuse, R86, R64 ;  /* 0x000000564840723c */ /* 0x040ff00000041840 */
[----:B------:R-:W-:Y:S08]  /*1dd40*/  HMMA.16816.F32.BF16 R4, R72, R78, R4 ;  /* 0x0000004e4804723c */ /* 0x000ff00000041804 */
[C---:B------:R-:W-:Y:S08]  /*1dd50*/  HMMA.16816.F32.BF16 R92, R116.reuse, R96, R40 ;  /* 0x00000060745c723c */ /* 0x040ff00000041828 */
[C---:B------:R-:W-:Y:S08]  /*1dd60*/  HMMA.16816.F32.BF16 R72, R116.reuse, R82, R20 ;  /* 0x000000527448723c */ /* 0x040ff00000041814 */
[C---:B----4-:R-:W-:Y:S08]  /*1dd70*/  HMMA.16816.F32.BF16 R84, R116.reuse, R88, R32 ;  /* 0x000000587454723c */ /* 0x050ff00000041820 */
[C---:B------:R-:W-:Y:S08]  /*1dd80*/  HMMA.16816.F32.BF16 R96, R116.reuse, R98, R44 ;  /* 0x000000627460723c */ /* 0x040ff0000004182c */
[C---:B------:R-:W-:Y:S08]  /*1dd90*/  HMMA.16816.F32.BF16 R100, R116.reuse, R8, R48 ;  /* 0x000000087464723c */ /* 0x040ff00000041830 */
[C---:B------:R-:W-:Y:S08]  /*1dda0*/  HMMA.16816.F32.BF16 R104, R116.reuse, R10, R56 ;  /* 0x0000000a7468723c */ /* 0x040ff00000041838 */
[C---:B-----5:R-:W-:Y:S08]  /*1ddb0*/  HMMA.16816.F32.BF16 R76, R116.reuse, R12, R24 ;  /* 0x0000000c744c723c */ /* 0x060ff00000041818 */
[C---:B------:R-:W-:Y:S08]  /*1ddc0*/  HMMA.16816.F32.BF16 R80, R116.reuse, R14, R28 ;  /* 0x0000000e7450723c */ /* 0x040ff0000004181c */
[C---:B-1----:R-:W-:Y:S08]  /*1ddd0*/  HMMA.16816.F32.BF16 R120, R116.reuse, R16, R60 ;  /* 0x000000107478723c */ /* 0x042ff0000004183c */
[C---:B------:R-:W-:Y:S08]  /*1dde0*/  HMMA.16816.F32.BF16 R108, R116.reuse, R18, R64 ;  /* 0x00000012746c723c */ /* 0x040ff00000041840 */
[C---:B------:R-:W-:Y:S08]  /*1ddf0*/  HMMA.16816.F32.BF16 R88, R116.reuse, R90, R36 ;  /* 0x0000005a7458723c */ /* 0x040ff00000041824 */
[C---:B--2---:R-:W-:Y:S08]  /*1de00*/  HMMA.16816.F32.BF16 R112, R116.reuse, R152, R112 ;  /* 0x000000987470723c */ /* 0x044ff00000041870 */
[----:B------:R-:W-:-:S15]  /*1de10*/  HMMA.16816.F32.BF16 R116, R116, R154, R4 ;  /* 0x0000009a7474723c */ /* 0x000fde0000041804 */
[----:B------:R-:W-:-:S05]  /*1de20*/  NOP ;  /* 0x0000000000007918 */ /* 0x000fca0000000000 */
.L_x_2663:
        /* <DEDUP_REMOVED lines=13> */
[----:B------:R-:W-:Y:S01]  /*1df00*/  LOP3.LUT R214, R215, 0x40, R148, 0xfe, !PT ;  /* 0x00000040d7d67812 */ /* 0x000fe200078efe94 */
[----:B------:R-:W-:Y:S01]  /*1df10*/  VIADD R213, R213, 0x1 ;  /* 0x00000001d5d57836 */ /* 0x000fe20000000000 */
[----:B------:R-:W-:Y:S01]  /*1df20*/  PLOP3.LUT P3, PT, PT, PT, UP0, 0x80, 0x8 ;  /* 0x000000000008781c */ /* 0x000fe20003f6f008 */
        /* <DEDUP_REMOVED lines=12> */
.L_x_2673:
[----:B------:R-:W-:Y:S01]  /*1dff0*/  @!P3 IADD3 R7, P0, PT, RZ, -R212, RZ ;  /* 0x800000d4ff07b210 */ /* 0x000fe20007f1e0ff */
[----:B------:R-:W2:Y:S01]  /*1e000*/  S2R R196, SR_TID.X ;  /* 0x0000000000c47919 */ /* 0x000ea20000002100 */
[----:B------:R-:W3:Y:S01]  /*1e010*/  @!P3 LDC R6, c[0x0][0x3c0] ;  /* 0x0000f000ff06bb82 */ /* 0x000ee20000000800 */
[----:B------:R-:W-:Y:S07]  /*1e020*/  DEPBAR.LE SB0, 0x0 ;  /* 0x000080000000791a */ /* 0x000fee0000000000 */
[----:B------:R-:W4:Y:S08]  /*1e030*/  LDC R9, c[0x0][0x3c4] ;  /* 0x0000f100ff097b82 */ /* 0x000f300000000800 */
[----:B------:R-:W-:Y:S01]  /*1e040*/  BAR.SYNC.DEFER_BLOCKING 0x0 ;  /* 0x0000000000007b1d */ /* 0x000fe20000010000 */
[C---:B--2---:R-:W-:Y:S01]  /*1e050*/  LOP3.LUT R219, R196.reuse, 0x38, RZ, 0xc0, !PT ;  /* 0x00000038c4db7812 */ /* 0x044fe200078ec0ff */
[----:B------:R-:W-:Y:S01]  /*1e060*/  IMAD.SHL.U32 R200, R196, 0x8, RZ ;  /* 0x00000008c4c87824 */ /* 0x000fe200078e00ff */
[----:B------:R-:W-:Y:S01]  /*1e070*/  SHF.R.U32.HI R198, RZ, 0x1, R196 ;  /* 0x00000001ffc67819 */ /* 0x000fe200000116c4 */
[----:B---3--:R-:W-:Y:S02]  /*1e080*/  @!P3 IMAD.SHL.U32 R10, R6, 0x80, RZ ;  /* 0x00000080060ab824 */ /* 0x008fe400078e00ff */
[----:B------:R-:W-:Y:S01]  /*1e090*/  IMAD.SHL.U32 R199, R196, 0x20, RZ ;  /* 0x00000020c4c77824 */ /* 0x000fe200078e00ff */
[----:B------:R-:W-:Y:S01]  /*1e0a0*/  LOP3.LUT R219, R219, 0x1f8, R200, 0x78, !PT ;  /* 0x000001f8dbdb7812 */ /* 0x000fe200078e78c8 */
[----:B------:R-:W-:Y:S01]  /*1e0b0*/  @!P3 IMAD.X R10, RZ, RZ, ~R10, P0 ;  /* 0x000000ffff0ab224 */ /* 0x000fe200000e0e0a */
[----:B------:R-:W-:Y:S01]  /*1e0c0*/  LOP3.LUT R180, R198, 0x8, RZ, 0xc0, !PT ;  /* 0x00000008c6b47812 */ /* 0x000fe200078ec0ff */
[----:B------:R-:W-:Y:S01]  /*1e0d0*/  IMAD.SHL.U32 R2, R196, 0x40, RZ ;  /* 0x00000040c4027824 */ /* 0x000fe200078e00ff */
[----:B------:R-:W-:Y:S02]  /*1e0e0*/  LOP3.LUT R219, R219, 0x1e00, R200, 0xf8, !PT ;  /* 0x00001e00dbdb7812 */ /* 0x000fe400078ef8c8 */
[----:B------:R-:W-:Y:S02]  /*1e0f0*/  LOP3.LUT R200, R200, 0x38, RZ, 0xc0, !PT ;  /* 0x00000038c8c87812 */ /* 0x000fe400078ec0ff */
[----:B------:R-:W-:Y:S02]  /*1e100*/  LOP3.LUT R199, R199, 0x7c00, RZ, 0xc0, !PT ;  /* 0x00007c00c7c77812 */ /* 0x000fe400078ec0ff */
[C---:B------:R-:W-:Y:S02]  /*1e110*/  LOP3.LUT R8, R200.reuse, 0x40, RZ, 0xfc, !PT ;  /* 0x00000040c8087812 */ /* 0x040fe400078efcff */
[----:B------:R-:W-:Y:S02]  /*1e120*/  @!P3 SHF.R.S64 R7, R7, 0x1f, R10 ;  /* 0x0000001f0707b819 */ /* 0x000fe4000000100a */
[--C-:B------:R-:W-:Y:S02]  /*1e130*/  LOP3.LUT R5, R200, 0x1c0, R2.reuse, 0xf8, !PT ;  /* 0x000001c0c8057812 */ /* 0x100fe400078ef802 */
[----:B------:R-:W-:Y:S02]  /*1e140*/  LOP3.LUT R4, R199, 0x200, R2, 0xf8, !PT ;  /* 0x00000200c7047812 */ /* 0x000fe400078ef802 */
[----:B------:R-:W-:Y:S01]  /*1e150*/  ISETP.GE.AND P1, PT, R8, UR12, PT ;  /* 0x0000000c08007c0c */ /* 0x000fe2000bf26270 */
[----:B------:R-:W-:Y:S01]  /*1e160*/  IMAD.MOV.U32 R8, RZ, RZ, R208 ;  /* 0x000000ffff087224 */ /* 0x000fe200078e00d0 */
[----:B------:R-:W-:Y:S02]  /*1e170*/  @!P3 IADD3 R208, P0, PT, R208, R7, RZ ;  /* 0x00000007d0d0b210 */ /* 0x000fe40007f1e0ff */
[----:B------:R-:W-:Y:S01]  /*1e180*/  LOP3.LUT R180, R4, R5, R180, 0xf6, !PT ;  /* 0x0000000504b47212 */ /* 0x000fe200078ef6b4 */
[----:B------:R-:W-:Y:S01]  /*1e190*/  IMAD.MOV.U32 R4, RZ, RZ, R209 ;  /* 0x000000ffff047224 */ /* 0x000fe200078e00d1 */
[----:B------:R-:W-:Y:S02]  /*1e1a0*/  ISETP.GE.AND P2, PT, R200, UR12, PT ;  /* 0x0000000cc8007c0c */ /* 0x000fe4000bf46270 */
[----:B------:R-:W-:Y:S01]  /*1e1b0*/  @!P3 LEA.HI.X.SX32 R209, R10, R209, 0x1, P0 ;  /* 0x000000d10ad1b211 */ /* 0x000fe200000f0eff */
[----:B----4-:R-:W-:Y:S10]  /*1e1c0*/  @!P3 BRA `(.L_x_2670) ;  /* 0x0000000000f4b947 */ /* 0x010ff40003800000 */
[----:B------:R-:W2:Y:S01]  /*1e1d0*/  LDC R10, c[0x0][0x4f0] ;  /* 0x00013c00ff0a7b82 */ /* 0x000ea20000000800 */
[----:B------:R-:W-:Y:S02]  /*1e1e0*/  IABS R14, R215 ;  /* 0x000000d7000e7213 */ /* 0x000fe40000000000 */
        /* <DEDUP_REMOVED lines=18> */
[----:B------:R-:W-:Y:S02]  /*1e310*/  LOP3.LUT R13, RZ, R10, RZ, 0x33, !PT ;  /* 0x0000000aff0d7212 */ /* 0x000fe400078e33ff */
        /* <DEDUP_REMOVED lines=9> */
[----:B------:R-:W-:Y:S04]  /*1e3b0*/  LOP3.LUT R6, R215, R10, RZ, 0x3c, !PT ;  /* 0x0000000ad7067212 */ /* 0x000fe800078e3cff */
[----:B------:R-:W-:Y:S02]  /*1e3c0*/  ISETP.GE.AND P4, PT, R6, RZ, PT ;  /* 0x000000ff0600720c */ /* 0x000fe40003f86270 */
[----:B------:R-:W2:Y:S03]  /*1e3d0*/  LDC.64 R6, c[0x0][0x3c0] ;  /* 0x0000f000ff067b82 */ /* 0x000ea60000000a00 */
        /* <DEDUP_REMOVED lines=8> */
[----:B------:R-:W-:Y:S02]  /*1e460*/  LEA R18, P0, R13, R210, 0x2 ;  /* 0x000000d20d127211 */ /* 0x000fe400078010ff */
[-C--:B------:R-:W-:Y:S02]  /*1e470*/  LEA.HI.X.SX32 R21, R15, R211.reuse, 0x2, P4 ;  /* 0x000000d30f157211 */ /* 0x080fe400020f16ff */
[C---:B------:R-:W-:Y:S01]  /*1e480*/  LEA.HI.X.SX32 R19, R13.reuse, R211, 0x2, P0 ;  /* 0x000000d30d137211 */ /* 0x040fe200000f16ff */
[----:B------:R-:W-:Y:S02]  /*1e490*/  IMAD.IADD R13, R13, 0x1, -R15 ;  /* 0x000000010d0d7824 */ /* 0x000fe400078e0a0f */
[----:B------:R-:W3:Y:S02]  /*1e4a0*/  LDG.E R12, desc[UR6][R20.64] ;  /* 0x00000006140c7981 */ /* 0x000ee4000c1e1900 */
[----:B------:R-:W-:Y:S02]  /*1e4b0*/  IMAD R13, R13, R10, -0x80 ;  /* 0xffffff800d0d7424 */ /* 0x000fe400078e020a */
[----:B------:R-:W3:Y:S03]  /*1e4c0*/  LDG.E R11, desc[UR6][R18.64] ;  /* 0x00000006120b7981 */ /* 0x000ee6000c1e1900 */
[----:B------:R-:W-:Y:S05]  /*1e4d0*/  SHF.R.S32.HI R15, RZ, 0x1f, R13 ;  /* 0x0000001fff0f7819 */ /* 0x000fea000001140d */
[-C--:B--2---:R-:W-:Y:S02]  /*1e4e0*/  IMAD R10, R15, R6.reuse, RZ ;  /* 0x000000060f0a7224 */ /* 0x084fe400078e02ff */
[C---:B------:R-:W-:Y:S04]  /*1e4f0*/  IMAD.WIDE.U32 R14, R13.reuse, R6, RZ ;  /* 0x000000060d0e7225 */ /* 0x040fe800078e00ff */
[----:B------:R-:W-:Y:S05]  /*1e500*/  IMAD R10, R13, R7, R10 ;  /* 0x000000070d0a7224 */ /* 0x000fea00078e020a */
[----:B------:R-:W-:Y:S01]  /*1e510*/  IADD3 R15, PT, PT, R15, R10, RZ ;  /* 0x0000000a0f0f7210 */ /* 0x000fe20007ffe0ff */
[----:B---3--:R-:W-:Y:S04]  /*1e520*/  IMAD.IADD R11, R12, 0x1, -R11 ;  /* 0x000000010c0b7824 */ /* 0x008fe800078e0a0b */
[----:B-1----:R-:W-:Y:S01]  /*1e530*/  IMAD.WIDE.U32 R14, R11, UR10, R14 ;  /* 0x0000000a0b0e7c25 */ /* 0x002fe2000f8e000e */
[----:B------:R-:W-:Y:S02]  /*1e540*/  SHF.R.S32.HI R7, RZ, 0x1f, R11 ;  /* 0x0000001fff077819 */ /* 0x000fe4000001140b */
[C---:B------:R-:W-:Y:S03]  /*1e550*/  LEA R208, P0, R14.reuse, R8, 0x1 ;  /* 0x000000080ed07211 */ /* 0x040fe600078008ff */
[----:B------:R-:W-:Y:S04]  /*1e560*/  IMAD R10, R7, UR10, RZ ;  /* 0x0000000a070a7c24 */ /* 0x000fe8000f8e02ff */
[----:B------:R-:W-:Y:S04]  /*1e570*/  IMAD R10, R11, UR11, R10 ;  /* 0x0000000b0b0a7c24 */ /* 0x000fe8000f8e020a */
[----:B------:R-:W-:Y:S05]  /*1e580*/  IMAD.IADD R209, R15, 0x1, R10 ;  /* 0x000000010fd17824 */ /* 0x000fea00078e020a */
[----:B------:R-:W-:Y:S07]  /*1e590*/  LEA.HI.X R209, R14, R4, R209, 0x1, P0 ;  /* 0x000000040ed17211 */ /* 0x000fee00000f0cd1 */
.L_x_2670:
[----:B------:R-:W-:Y:S01]  /*1e5a0*/  UMOV UR5, UR13 ;  /* 0x0000000d00057c82 */ /* 0x000fe20008000000 */
[----:B------:R-:W-:Y:S01]  /*1e5b0*/  IMAD.SHL.U32 R7, R6, 0x20, RZ ;  /* 0x0000002006077824 */ /* 0x000fe200078e00ff */
[----:B------:R-:W-:Y:S01]  /*1e5c0*/  LEA R219, R219, UR5, 0x1 ;  /* 0x00000005dbdb7c11 */ /* 0x000fe2000f8e08ff */
[----:B------:R-:W-:Y:S01]  /*1e5d0*/  IMAD.MOV.U32 R133, RZ, RZ, 0x40 ;  /* 0x00000040ff857424 */ /* 0x000fe200078e00ff */
[----:B------:R-:W-:Y:S02]  /*1e5e0*/  LOP3.LUT R186, R2, 0x400, RZ, 0xc0, !PT ;  /* 0x0000040002ba7812 */ /* 0x000fe400078ec0ff */
[----:B------:R-:W-:Y:S01]  /*1e5f0*/  LOP3.LUT R5, R5, 0x8, R196, 0x78, !PT ;  /* 0x0000000805057812 */ /* 0x000fe200078e78c4 */
[----:B------:R-:W-:Y:S01]  /*1e600*/  @!PT LDS RZ, [RZ] ;  /* 0x00000000fffff984 */ /* 0x000fe20000000800 */
[----:B------:R-:W-:Y:S01]  /*1e610*/  @!PT LDS RZ, [RZ] ;  /* 0x00000000fffff984 */ /* 0x000fe20000000800 */
[----:B------:R-:W-:Y:S01]  /*1e620*/  @!PT LDS RZ, [RZ] ;  /* 0x00000000fffff984 */ /* 0x000fe20000000800 */
[----:B------:R-:W-:Y:S01]  /*1e630*/  @!P2 LDGSTS.E.BYPASS.LTC128B.128 [R219+0xc000], desc[UR6][R208.64] ;  /* 0x0c000000d0dbafae */ /* 0x000fe2000b981a06 */
[----:B------:R-:W-:Y:S02]  /*1e640*/  IADD3 R4, P0, PT, R7, R208, RZ ;  /* 0x000000d007047210 */ /* 0x000fe40007f1e0ff */
[----:B------:R-:W-:Y:S01]  /*1e650*/  SHF.L.U64.HI R6, R6, 0x5, R9 ;  /* 0x0000000506067819 */ /* 0x000fe20000010209 */
        /* <DEDUP_REMOVED lines=8> */
[-C--:B------:R-:W-:Y:S01]  /*1e6e0*/  IADD3 R8, P0, PT, R4, R7.reuse, RZ ;  /* 0x0000000704087210 */ /* 0x080fe20007f1e0ff */
[----:B------:R-:W-:Y:S01]  /*1e6f0*/  VIADD R2, R186, UR5 ;  /* 0x00000005ba027c36 */ /* 0x000fe20008000000 */
[----:B------:R-:W-:Y:S01]  /*1e700*/  @P1 STS.128 [R219+0x10000], RZ ;  /* 0x010000ffdb001388 */ /* 0x000fe20000000c00 */
[----:B------:R-:W-:Y:S02]  /*1e710*/  ISETP.NE.AND P4, PT, R213, 0x1, PT ;  /* 0x00000001d500780c */ /* 0x000fe40003f85270 */
        /* <DEDUP_REMOVED lines=63> */
[--C-:B------:R-:W-:Y:S01]  /*1eb10*/  IMAD.IADD R185, R180, 0x1, R203.reuse ;  /* 0x00000001b4b97824 */ /* 0x100fe200078e02cb */
[----:B------:R-:W-:Y:S01]  /*1eb20*/  SEL R133, R133, 0xffffffc0, !P0 ;  /* 0xffffffc085857807 */ /* 0x000fe20004000000 */
[----:B------:R-:W-:Y:S01]  /*1eb30*/  @P1 STS.128 [R219+0x12800], RZ ;  /* 0x012800ffdb001388 */ /* 0x000fe20000000c00 */
[----:B------:R-:W-:Y:S03]  /*1eb40*/  IMAD.IADD R132, R2, 0x1, R203 ;  /* 0x0000000102847824 */ /* 0x000fe600078e02cb */
        /* <DEDUP_REMOVED lines=25> */
[----:B--2---:R-:W2:Y:S04]  /*1ece0*/  LDSM.16.M88.4 R8, [R186+UR5+0x4000] ;  /* 0x00400005ba08783b */ /* 0x004ea80008000200 */
[----:B------:R-:W3:Y:S04]  /*1ecf0*/  LDSM.16.M88.4 R16, [R186+UR5+0x4800] ;  /* 0x00480005ba10783b */ /* 0x000ee80008000200 */
[----:B------:R-:W4:Y:S04]  /*1ed00*/  LDSM.16.M88.4 R24, [R186+UR5+0x5000] ;  /* 0x00500005ba18783b */ /* 0x000f280008000200 */
[----:B------:R-:W0:Y:S04]  /*1ed10*/  LDGDEPBAR ;  /* 0x00000000000079af */ /* 0x000e280000000000 */
[----:B------:R-:W5:Y:S04]  /*1ed20*/  LDSM.16.M88.4 R32, [R186+UR5+0x5800] ;  /* 0x00580005ba20783b */ /* 0x000f680008000200 */
[----:B------:R-:W1:Y:S04]  /*1ed30*/  LDSM.16.M88.4 R40, [R186+UR5+0x6000] ;  /* 0x00600005ba28783b */ /* 0x000e680008000200 */
[----:B------:R-:W1:Y:S04]  /*1ed40*/  LDSM.16.M88.4 R48, [R186+UR5+0x6800] ;  /* 0x00680005ba30783b */ /* 0x000e680008000200 */
[----:B------:R-:W1:Y:S04]  /*1ed50*/  LDSM.16.M88.4 R56, [R186+UR5+0x7000] ;  /* 0x00700005ba38783b */ /* 0x000e680008000200 */
[----:B------:R-:W1:Y:S04]  /*1ed60*/  LDSM.16.M88.4 R136, [R186+UR5+0x7800] ;  /* 0x00780005ba88783b */ /* 0x000e680008000200 */
[----:B------:R-:W-:Y:S01]  /*1ed70*/  LDSM.16.M88.4 R140, [R185] ;  /* 0x00000000b98c783b */ /* 0x000fe20000000200 */
[C---:B--2---:R-:W-:Y:S03]  /*1ed80*/  HMMA.16816.F32.BF16 R4, R64.reuse, R8, RZ ;  /* 0x000000084004723c */ /* 0x044fe600000418ff */
[----:B------:R-:W2:Y:S04]  /*1ed90*/  LDSM.16.M88.4 R144, [R132+0x4000] ;  /* 0x004000008490783b */ /* 0x000ea80000000200 */
[----:B------:R-:W2:Y:S01]  /*1eda0*/  LDSM.16.M88.4 R148, [R132+0x4800] ;  /* 0x004800008494783b */ /* 0x000ea20000000200 */
[C---:B------:R-:W-:Y:S03]  /*1edb0*/  HMMA.16816.F32.BF16 R8, R64.reuse, R10, RZ ;  /* 0x0000000a4008723c */ /* 0x040fe600000418ff */
[----:B------:R-:W2:Y:S04]  /*1edc0*/  LDSM.16.M88.4 R152, [R132+0x5000] ;  /* 0x005000008498783b */ /* 0x000ea80000000200 */
[----:B------:R-:W-:Y:S01]  /*1edd0*/  LDSM.16.M88.4 R156, [R132+0x7000] ;  /* 0x00700000849c783b */ /* 0x000fe20000000200 */
[C---:B---3--:R-:W-:Y:S03]  /*1ede0*/  HMMA.16816.F32.BF16 R12, R64.reuse, R16, RZ ;  /* 0x00000010400c723c */ /* 0x048fe600000418ff */
[----:B------:R-:W-:Y:S04]  /*1edf0*/  LDSM.16.M88.4 R160, [R132+0x7800] ;  /* 0x0078000084a0783b */ /* 0x000fe80000000200 */
[----:B------:R-:W-:Y:S01]  /*1ee00*/  LDSM.16.M88.4 R164, [R184] ;  /* 0x00000000b8a4783b */ /* 0x000fe20000000200 */
[C---:B------:R-:W-:Y:S03]  /*1ee10*/  HMMA.16816.F32.BF16 R16, R64.reuse, R18, RZ ;  /* 0x000000124010723c */ /* 0x040fe600000418ff */
[----:B------:R-:W-:Y:S04]  /*1ee20*/  LDSM.16.M88.4 R168, [R2+0x4000] ;  /* 0x0040000002a8783b */ /* 0x000fe80000000200 */
[----:B------:R-:W-:Y:S01]  /*1ee30*/  LDSM.16.M88.4 R172, [R2+0x6000] ;  /* 0x0060000002ac783b */ /* 0x000fe20000000200 */
[C---:B----4-:R-:W-:Y:S03]  /*1ee40*/  HMMA.16816.F32.BF16 R20, R64.reuse, R24, RZ ;  /* 0x000000184014723c */ /* 0x050fe600000418ff */
[----:B------:R-:W-:Y:S04]  /*1ee50*/  LDSM.16.M88.4 R176, [R186+UR5+0xa000] ;  /* 0x00a00005bab0783b */ /* 0x000fe80008000200 */
[----:B------:R-:W-:Y:S01]  /*1ee60*/  LDSM.16.M88.4 R188, [R2+0x8000] ;  /* 0x0080000002bc783b */ /* 0x000fe20000000200 */
[C---:B------:R-:W-:Y:S03]  /*1ee70*/  HMMA.16816.F32.BF16 R24, R64.reuse, R26, RZ ;  /* 0x0000001a4018723c */ /* 0x040fe600000418ff */
[----:B------:R-:W-:Y:S05]  /*1ee80*/  LDSM.16.M88.4 R192, [R133+0xb000] ;  /* 0x00b0000085c0783b */ /* 0x000fea0000000200 */
[C---:B-----5:R-:W-:Y:S08]  /*1ee90*/  HMMA.16816.F32.BF16 R28, R64.reuse, R32, RZ ;  /* 0x00000020401c723c */ /* 0x060ff000000418ff */
        /* <DEDUP_REMOVED lines=58> */
[----:B------:R-:W2:Y:S04]  /*1f240*/  LDSM.16.M88.4 R144, [R133+0x6800] ;  /* 0x006800008590783b */ /* 0x000ea80000000200 */
        /* <DEDUP_REMOVED lines=77> */
[----:B------:R-:W3:Y:S03]  /*1f720*/  LDSM.16.M88.4 R152, [R2+0xa800] ;  /* 0x00a800000298783b */ /* 0x000ee60000000200 */
        /* <DEDUP_REMOVED lines=115> */
.L_x_2672:
        /* <DEDUP_REMOVED lines=25> */
[--C-:B------:R-:W-:Y:S03]  /*1fff0*/  IMAD.X R143, R141, 0x1, R133.reuse, P5 ;  /* 0x000000018d8f7824 */ /* 0x100fe600028e0685 */
[----:B------:R-:W-:Y:S01]  /*20000*/  @!PT LDS RZ, [RZ] ;  /* 0x00000000fffff984 */ /* 0x000fe20000000800 */
[----:B------:R-:W-:Y:S01]  /*20010*/  @!PT LDS RZ, [RZ] ;  /* 0x00000000fffff984 */ /* 0x000fe20000000800 */
[----:B------:R-:W-:Y:S01]  /*20020*/  @!PT LDS RZ, [RZ] ;  /* 0x00000000fffff984 */ /* 0x000fe20000000800 */
[----:B------:R2:W-:Y:S01]  /*20030*/  @!P1 LDGSTS.E.BYPASS.LTC128B.128 [R219+0x8800], desc[UR6][R138.64+0x80] ;  /* 0x088000808adb9fae */ /* 0x0005e2000b981a06 */
[--C-:B------:R-:W-:Y:S03]  /*20040*/  IMAD.X R145, R143, 0x1, R133.reuse, P4 ;  /* 0x000000018f917824 */ /* 0x100fe600020e0685 */
        /* <DEDUP_REMOVED lines=15> */
[-C--:B--2---:R-:W-:Y:S03]  /*20140*/  IADD3 R138, P5, PT, R144, R2.reuse, RZ ;  /* 0x00000002908a7210 */ /* 0x084fe60007fbe0ff */
        /* <DEDUP_REMOVED lines=50> */
.L_x_2671:
[C---:B-1----:R-:W-:Y:S01]  /*20470*/  IADD3 R133, PT, PT, R214.reuse, -0x38, RZ ;  /* 0xffffffc8d6857810 */ /* 0x042fe20007ffe0ff */
[----:B------:R-:W-:Y:S01]  /*20480*/  LDSM.16.MT88.4 R140, [R201+0xc000] ;  /* 0x00c00000c98c783b */ /* 0x000fe20000004200 */
[----:B------:R-:W-:Y:S02]  /*20490*/  I2FP.F32.U32 R132, R214 ;  /* 0x000000d600847245 */ /* 0x000fe40000201000 */
[----:B------:R-:W-:Y:S02]  /*204a0*/  I2FP.F32.U32 R133, R133 ;  /* 0x0000008500857245 */ /* 0x000fe40000201000 */
[C---:B------:R-:W-:Y:S01]  /*204b0*/  IADD3 R2, PT, PT, R214.reuse, -0x3f, RZ ;  /* 0xffffffc1d6027810 */ /* 0x040fe20007ffe0ff */
[CC--:B------:R-:W-:Y:S01]  /*204c0*/  FFMA.FTZ R36, R3.reuse, R132.reuse, R36 ;  /* 0x0000008403247223 */ /* 0x0c0fe20000010024 */
[C---:B------:R-:W-:Y:S01]  /*204d0*/  FFMA.FTZ R38, R3.reuse, R132, R38 ;  /* 0x0000008403267223 */ /* 0x040fe20000010026 */
[CC--:B------:R-:W-:Y:S01]  /*204e0*/  FFMA.FTZ R8, R3.reuse, R133.reuse, R8 ;  /* 0x0000008503087223 */ /* 0x0c0fe20000010008 */
[C---:B------:R-:W-:Y:S01]  /*204f0*/  FFMA.FTZ R10, R3.reuse, R133, R10 ;  /* 0x00000085030a7223 */ /* 0x040fe2000001000a */
[C---:B------:R-:W-:Y:S02]  /*20500*/  IADD3 R133, PT, PT, R214.reuse, -0x28, RZ ;  /* 0xffffffd8d6857810 */ /* 0x040fe40007ffe0ff */
[C---:B------:R-:W-:Y:S02]  /*20510*/  IADD3 R132, PT, PT, R214.reuse, -0x37, RZ ;  /* 0xffffffc9d6847810 */ /* 0x040fe40007ffe0ff */
[----:B------:R-:W-:Y:S02]  /*20520*/  I2FP.F32.U32 R133, R133 ;  /* 0x0000008500857245 */ /* 0x000fe40000201000 */
[----:B------:R-:W-:Y:S02]  /*20530*/  I2FP.F32.U32 R132, R132 ;  /* 0x0000008400847245 */ /* 0x000fe40000201000 */
[----:B------:R-:W-:Y:S01]  /*20540*/  I2FP.F32.U32 R2, R2 ;  /* 0x0000000200027245 */ /* 0x000fe20000201000 */
[CC--:B------:R-:W-:Y:S01]  /*20550*/  FFMA.FTZ R16, R3.reuse, R133.reuse, R16 ;  /* 0x0000008503107223 */ /* 0x0c0fe20000010010 */
[C---:B------:R-:W-:Y:S01]  /*20560*/  FFMA.FTZ R18, R3.reuse, R133, R18 ;  /* 0x0000008503127223 */ /* 0x040fe20000010012 */
[C---:B------:R-:W-:Y:S01]  /*20570*/  IADD3 R133, PT, PT, R214.reuse, -0x18, RZ ;  /* 0xffffffe8d6857810 */ /* 0x040fe20007ffe0ff */
[CC--:B------:R-:W-:Y:S01]  /*20580*/  FFMA.FTZ R9, R3.reuse, R132.reuse, R9 ;  /* 0x0000008403097223 */ /* 0x0c0fe20000010009 */
[C---:B------:R-:W-:Y:S01]  /*20590*/  FFMA.FTZ R11, R3.reuse, R132, R11 ;  /* 0x00000084030b7223 */ /* 0x040fe2000001000b */
[C---:B------:R-:W-:Y:S01]  /*205a0*/  IADD3 R132, PT, PT, R214.reuse, -0x27, RZ ;  /* 0xffffffd9d6847810 */ /* 0x040fe20007ffe0ff */
[CC--:B------:R-:W-:Y:S01]  /*205b0*/  FFMA.FTZ R5, R3.reuse, R2.reuse, R5 ;  /* 0x0000000203057223 */ /* 0x0c0fe20000010005 */
[----:B------:R-:W-:Y:S01]  /*205c0*/  I2FP.F32.U32 R133, R133 ;  /* 0x0000008500857245 */ /* 0x000fe20000201000 */
[C---:B------:R-:W-:Y:S01]  /*205d0*/  FFMA.FTZ R7, R3.reuse, R2, R7 ;  /* 0x0000000203077223 */ /* 0x040fe20000010007 */
[----:B------:R-:W-:Y:S02]  /*205e0*/  I2FP.F32.U32 R132, R132 ;  /* 0x0000008400847245 */ /* 0x000fe40000201000 */
[C---:B------:R-:W-:Y:S01]  /*205f0*/  IADD3 R2, PT, PT, R214.reuse, -0x2f, RZ ;  /* 0xffffffd1d6027810 */ /* 0x040fe20007ffe0ff */
[CC--:B------:R-:W-:Y:S01]  /*20600*/  FFMA.FTZ R24, R3.reuse, R133.reuse, R24 ;  /* 0x0000008503187223 */ /* 0x0c0fe20000010018 */
[C---:B------:R-:W-:Y:S01]  /*20610*/  FFMA.FTZ R26, R3.reuse, R133, R26 ;  /* 0x00000085031a7223 */ /* 0x040fe2000001001a */
[C---:B------:R-:W-:Y:S01]  /*20620*/  IADD3 R133, PT, PT, R214.reuse, -0x8, RZ ;  /* 0xfffffff8d6857810 */ /* 0x040fe20007ffe0ff */
[CC--:B------:R-:W-:Y:S01]  /*20630*/  FFMA.FTZ R17, R3.reuse, R132.reuse, R17 ;  /* 0x0000008403117223 */ /* 0x0c0fe20000010011 */
[C---:B------:R-:W-:Y:S01]  /*20640*/  FFMA.FTZ R19, R3.reuse, R132, R19 ;  /* 0x0000008403137223 */ /* 0x040fe20000010013 */
[C---:B------:R-:W-:Y:S02]  /*20650*/  IADD3 R132, PT, PT, R214.reuse, -0x17, RZ ;  /* 0xffffffe9d6847810 */ /* 0x040fe40007ffe0ff */
[----:B------:R-:W-:Y:S02]  /*20660*/  I2FP.F32.U32 R133, R133 ;  /* 0x0000008500857245 */ /* 0x000fe40000201000 */
[----:B------:R-:W-:Y:S02]  /*20670*/  I2FP.F32.U32 R2, R2 ;  /* 0x0000000200027245 */ /* 0x000fe40000201000 */
[----:B------:R-:W-:Y:S01]  /*20680*/  I2FP.F32.U32 R132, R132 ;  /* 0x0000008400847245 */ /* 0x000fe20000201000 */
[CC--:B------:R-:W-:Y:S01]  /*20690*/  FFMA.FTZ R32, R3.reuse, R133.reuse, R32 ;  /* 0x0000008503207223 */ /* 0x0c0fe20000010020 */
[C---:B------:R-:W-:Y:S01]  /*206a0*/  FFMA.FTZ R34, R3.reuse, R133, R34 ;  /* 0x0000008503227223 */ /* 0x040fe20000010022 */
[C---:B------:R-:W-:Y:S01]  /*206b0*/  IADD3 R133, PT, PT, R214.reuse, 0x8, RZ ;  /* 0x00000008d6857810 */ /* 0x040fe20007ffe0ff */
[CC--:B------:R-:W-:Y:S01]  /*206c0*/  FFMA.FTZ R13, R3.reuse, R2.reuse, R13 ;  /* 0x00000002030d7223 */ /* 0x0c0fe2000001000d */
[C---:B------:R-:W-:Y:S01]  /*206d0*/  IADD3 R137, PT, PT, R214.reuse, -0x40, RZ ;  /* 0xffffffc0d6897810 */ /* 0x040fe20007ffe0ff */
        /* <DEDUP_REMOVED lines=9> */
[----:B------:R-:W-:Y:S01]  /*20770*/  I2FP.F32.U32 R132, R132 ;  /* 0x0000008400847245 */ /* 0x000fe20000201000 */
[C---:B------:R-:W-:Y:S01]  /*20780*/  FFMA.FTZ R42, R3.reuse, R133, R42 ;  /* 0x00000085032a7223 */ /* 0x040fe2000001002a */
[CC--:B------:R-:W-:Y:S01]  /*20790*/  FFMA.FTZ R4, R3.reuse, R137.reuse, R4 ;  /* 0x0000008903047223 */ /* 0x0c0fe20000010004 */
[C---:B------:R-:W-:Y:S01]  /*207a0*/  FFMA.FTZ R6, R3.reuse, R137, R6 ;  /* 0x0000008903067223 */ /* 0x040fe20000010006 */
[C---:B------:R-:W-:Y:S01]  /*207b0*/  IADD3 R137, PT, PT, R214.reuse, -0x30, RZ ;  /* 0xffffffd0d6897810 */ /* 0x040fe20007ffe0ff */
[CC--:B------:R-:W-:Y:S01]  /*207c0*/  FFMA.FTZ R21, R3.reuse, R2.reuse, R21 ;  /* 0x0000000203157223 */ /* 0x0c0fe20000010015 */
[C---:B------:R-:W-:Y:S01]  /*207d0*/  IADD3 R133, PT, PT, R214.reuse, 0x18, RZ ;  /* 0x00000018d6857810 */ /* 0x040fe20007ffe0ff */
[C---:B------:R-:W-:Y:S01]  /*207e0*/  FFMA.FTZ R23, R3.reuse, R2, R23 ;  /* 0x0000000203177223 */ /* 0x040fe20000010017 */
[CC--:B------:R-:W-:Y:S01]  /*207f0*/  FFMA.FTZ R33, R3.reuse, R132.reuse, R33 ;  /* 0x0000008403217223 */ /* 0x0c0fe20000010021 */
[C---:B------:R-:W-:Y:S01]  /*20800*/  FFMA.FTZ R35, R3.reuse, R132, R35 ;  /* 0x0000008403237223 */ /* 0x040fe20000010023 */
        /* <DEDUP_REMOVED lines=13> */
[CC--:B------:R-:W-:Y:S01]  /*208e0*/  FFMA.FTZ R29, R3.reuse, R2.reuse, R29 ;  /* 0x00000002031d7223 */ /* 0x0c0fe2000001001d */
[C---:B------:R-:W-:Y:S01]  /*208f0*/  IADD3 R137, PT, PT, R214.reuse, -0x20, RZ ;  /* 0xffffffe0d6897810 */ /* 0x040fe20007ffe0ff */
[C---:B------:R-:W-:Y:S01]  /*20900*/  FFMA.FTZ R31, R3.reuse, R2, R31 ;  /* 0x00000002031f7223 */ /* 0x040fe2000001001f */
[CC--:B------:R-:W-:Y:S01]  /*20910*/  FFMA.FTZ R41, R3.reuse, R132.reuse, R41 ;  /* 0x0000008403297223 */ /* 0x0c0fe20000010029 */
[C---:B------:R-:W-:Y:S01]  /*20920*/  FFMA.FTZ R43, R3.reuse, R132, R43 ;  /* 0x00000084032b7223 */ /* 0x040fe2000001002b */
[C---:B------:R-:W-:Y:S01]  /*20930*/  IADD3 R2, PT, PT, R214.reuse, 0x1, RZ ;  /* 0x00000001d6027810 */ /* 0x040fe20007ffe0ff */
        /* <DEDUP_REMOVED lines=13> */
[C---:B------:R-:W-:Y:S01]  /*20a10*/  FFMA.FTZ R39, R3.reuse, R2, R39 ;  /* 0x0000000203277223 */ /* 0x040fe20000010027 */
[C---:B------:R-:W-:Y:S01]  /*20a20*/  IADD3 R137, PT, PT, R214.reuse, -0x10, RZ ;  /* 0xfffffff0d6897810 */ /* 0x040fe20007ffe0ff */
[CC--:B------:R-:W-:Y:S01]  /*20a30*/  FFMA.FTZ R54, R3.reuse, R132.reuse, R54 ;  /* 0x0000008403367223 */ /* 0x0c0fe20000010036 */
        /* <DEDUP_REMOVED lines=13> */
[C---:B------:R-:W-:Y:S01]  /*20b10*/  FFMA.FTZ R30, R3.reuse, R137, R30 ;  /* 0x00000089031e7223 */ /* 0x040fe2000001001e */
[----:B------:R-:W-:Y:S02]  /*20b20*/  IADD3 R2, PT, PT, R214, 0x21, RZ ;  /* 0x00000021d6027810 */ /* 0x000fe40007ffe0ff */
        /* <DEDUP_REMOVED lines=12> */
[CC--:B------:R-:W-:Y:S01]  /*20bf0*/  FFMA.FTZ R44, R3.reuse, R137.reuse, R44 ;  /* 0x00000089032c7223 */ /* 0x0c0fe2000001002c */
[----:B------:R-:W-:Y:S01]  /*20c00*/  IADD3 R2, PT, PT, R214, 0x29, RZ ;  /* 0x00000029d6027810 */ /* 0x000fe20007ffe0ff */
[C---:B------:R-:W-:Y:S01]  /*20c10*/  FFMA.FTZ R56, R3.reuse, R136, R56 ;  /* 0x0000008803387223 */ /* 0x040fe20000010038 */
[----:B------:R-:W-:Y:S01]  /*20c20*/  FMNMX3.FTZ R132, R132, R34, R35, !PT ;  /* 0x0000002284847276 */ /* 0x000fe20007810023 */
[C---:B------:R-:W-:Y:S01]  /*20c30*/  FFMA.FTZ R58, R3.reuse, R136, R58 ;  /* 0x00000088033a7223 */ /* 0x040fe2000001003a */
[----:B------:R-:W-:Y:S01]  /*20c40*/  FMNMX3.FTZ R134, R134, R40, R41, !PT ;  /* 0x0000002886867276 */ /* 0x000fe20007810029 */
[C---:B------:R-:W-:Y:S01]  /*20c50*/  FFMA.FTZ R46, R3.reuse, R137, R46 ;  /* 0x00000089032e7223 */ /* 0x040fe2000001002e */
[----:B------:R-:W-:Y:S02]  /*20c60*/  I2FP.F32.U32 R2, R2 ;  /* 0x0000000200027245 */ /* 0x000fe40000201000 */
[----:B------:R-:W-:Y:S02]  /*20c70*/  IADD3 R133, PT, PT, R214, 0x30, RZ ;  /* 0x00000030d6857810 */ /* 0x000fe40007ffe0ff */
[----:B------:R-:W-:Y:S01]  /*20c80*/  FMNMX3.FTZ R136, R132, R38, R39, !PT ;  /* 0x0000002684887276 */ /* 0x000fe20007810027 */
[C---:B------:R-:W-:Y:S01]  /*20c90*/  FFMA.FTZ R59, R3.reuse, R2, R59 ;  /* 0x00000002033b7223 */ /* 0x040fe2000001003b */
[----:B------:R-:W-:Y:S01]  /*20ca0*/  FMNMX3.FTZ R134, R134, R44, R45, !PT ;  /* 0x0000002c86867276 */ /* 0x000fe2000781002d */
[C---:B------:R-:W-:Y:S01]  /*20cb0*/  FFMA.FTZ R57, R3.reuse, R2, R57 ;  /* 0x0000000203397223 */ /* 0x040fe20000010039 */
[----:B------:R-:W-:Y:S02]  /*20cc0*/  I2FP.F32.U32 R133, R133 ;  /* 0x0000008500857245 */ /* 0x000fe40000201000 */
[----:B------:R-:W-:Y:S02]  /*20cd0*/  FMNMX3.FTZ R136, R136, R42, R43, !PT ;  /* 0x0000002a88887276 */ /* 0x000fe4000781002b */
[----:B------:R-:W-:Y:S01]  /*20ce0*/  IADD3 R2, PT, PT, R214, 0x31, RZ ;  /* 0x00000031d6027810 */ /* 0x000fe20007ffe0ff */
[CC--:B------:R-:W-:Y:S01]  /*20cf0*/  FFMA.FTZ R60, R3.reuse, R133.reuse, R60 ;  /* 0x00000085033c7223 */ /* 0x0c0fe2000001003c */
[----:B------:R-:W-:Y:S01]  /*20d00*/  FMNMX3.FTZ R134, R134, R48, R49, !PT ;  /* 0x0000003086867276 */ /* 0x000fe20007810031 */
[C---:B------:R-:W-:Y:S01]  /*20d10*/  FFMA.FTZ R62, R3.reuse, R133, R62 ;  /* 0x00000085033e7223 */ /* 0x040fe2000001003e */
        /* <DEDUP_REMOVED lines=64> */
[C---:B---3--:R-:W-:Y:S01]  /*21120*/  FMUL.FTZ R6, R0.reuse, R130 ;  /* 0x0000008200067220 */ /* 0x048fe20000410000 */
        /* <DEDUP_REMOVED lines=465> */
.L_x_2669:
        /* <DEDUP_REMOVED lines=9> */
[----:B------:R-:W-:Y:S01]  /*22ed0*/  SHF.R.U32.HI R18, RZ, 0x2, R196 ;  /* 0x00000002ff127819 */ /* 0x000fe200000116c4 */
[----:B-1----:R-:W-:Y:S01]  /*22ee0*/  FADD.FTZ R7, R0, R221 ;  /* 0x000000dd00077221 */ /* 0x002fe20000010000 */
[----:B------:R-:W-:Y:S01]  /*22ef0*/  SHF.L.U32 R0, R196, 0x1, RZ ;  /* 0x00000001c4007819 */ /* 0x000fe200000006ff */
[----:B--2---:R-:W-:Y:S01]  /*22f00*/  USHF.L.U32 UR8, UR8, 0x6, URZ ;  /* 0x0000000608087899 */ /* 0x004fe200080006ff */
[----:B---3--:R-:W-:-:S02]  /*22f10*/  FADD.FTZ R8, R8, R223 ;  /* 0x000000df08087221 */ /* 0x008fc40000010000 */
[----:B------:R-:W1:Y:S01]  /*22f20*/  SHFL.BFLY PT, R2, R7, 0x1, 0x1f ;  /* 0x0c201f0007027f89 */ /* 0x000e6200000e0000 */
[--C-:B------:R-:W-:Y:S02]  /*22f30*/  LOP3.LUT R199, R199, 0x6, R0.reuse, 0xf8, !PT ;  /* 0x00000006c7c77812 */ /* 0x100fe400078ef800 */
[----:B------:R-:W-:Y:S01]  /*22f40*/  LOP3.LUT R0, R5, 0x38, R0, 0xf8, !PT ;  /* 0x0000003805007812 */ /* 0x000fe200078ef800 */
[----:B------:R-:W2:Y:S03]  /*22f50*/  SHFL.BFLY PT, R3, R8, 0x1, 0x1f ;  /* 0x0c201f0008037f89 */ /* 0x000ea600000e0000 */
[----:B------:R-:W-:-:S04]  /*22f60*/  LOP3.LUT R0, R199, R0, RZ, 0xfc, !PT ;  /* 0x00000000c7007212 */ /* 0x000fc800078efcff */
[----:B------:R-:W-:Y:S02]  /*22f70*/  LEA R5, R0, UR5, 0x1 ;  /* 0x0000000500057c11 */ /* 0x000fe4000f8e08ff */
[----:B------:R-:W-:Y:S02]  /*22f80*/  SEL R0, R197, 0xffffffe0, !P3 ;  /* 0xffffffe0c5007807 */ /* 0x000fe40005800000 */
[----:B------:R-:W-:Y:S02]  /*22f90*/  IADD3 R11, PT, PT, R5, 0x40, RZ ;  /* 0x00000040050b7810 */ /* 0x000fe40007ffe0ff */
[----:B------:R-:W-:Y:S02]  /*22fa0*/  IADD3 R15, PT, PT, R0, R5, RZ ;  /* 0x00000005000f7210 */ /* 0x000fe40007ffe0ff */
[----:B------:R-:W-:Y:S01]  /*22fb0*/  ISETP.NE.AND P3, PT, R204, -0x1, PT ;  /* 0xffffffffcc00780c */ /* 0x000fe20003f65270 */
[----:B-1----:R-:W-:-:S04]  /*22fc0*/  FADD.FTZ R2, R7, R2 ;  /* 0x0000000207027221 */ /* 0x002fc80000010000 */
[----:B------:R-:W1:Y:S01]  /*22fd0*/  MUFU.RCP R4, R2 ;  /* 0x0000000200047308 */ /* 0x000e620000001000 */
[----:B--2---:R-:W-:Y:S01]  /*22fe0*/  FADD.FTZ R3, R8, R3 ;  /* 0x0000000308037221 */ /* 0x004fe20000010000 */
[----:B------:R-:W-:-:S06]  /*22ff0*/  FSETP.NE.FTZ.AND P1, PT, R2, RZ, PT ;  /* 0x000000ff0200720b */ /* 0x000fcc0003f35000 */
[----:B------:R-:W2:Y:S01]  /*23000*/  @!P3 LDC.64 R8, c[0x0][0x400] ;  /* 0x00010000ff08bb82 */ /* 0x000ea20000000a00 */
[----:B------:R-:W-:Y:S01]  /*23010*/  FSETP.NE.FTZ.AND P2, PT, R3, RZ, PT ;  /* 0x000000ff0300720b */ /* 0x000fe20003f55000 */
[----:B------:R-:W3:Y:S08]  /*23020*/  MUFU.RCP R6, R3 ;  /* 0x0000000300067308 */ /* 0x000ef00000001000 */
[----:B------:R-:W-:Y:S01]  /*23030*/  @P1 MUFU.LG2 R2, R2 ;  /* 0x0000000200021308 */ /* 0x000fe20000000c00 */
[----:B-1----:R-:W-:-:S03]  /*23040*/  FSEL R4, R4, 1, P1 ;  /* 0x3f80000004047808 */ /* 0x002fc60000800000 */
[----:B------:R-:W1:Y:S02]  /*23050*/  @P2 LDC R16, c[0x0][0x458] ;  /* 0x00011600ff102b82 */ /* 0x000e640000000800 */
        /* <DEDUP_REMOVED lines=32> */
[----:B------:R-:W-:Y:S01]  /*23260*/  MOV R4, 0x10 ;  /* 0x0000001000047802 */ /* 0x000fe20000000f00 */
[----:B------:R-:W5:Y:S01]  /*23270*/  @P2 MUFU.LG2 R3, R3 ;  /* 0x0000000300032308 */ /* 0x000f620000000c00 */
[----:B---3--:R-:W-:-:S02]  /*23280*/  FSEL R6, R6, 1, P2 ;  /* 0x3f80000006067808 */ /* 0x008fc40001000000 */
[----:B------:R-:W-:Y:S02]  /*23290*/  SEL R4, R4, 0xfffffff0, !P0 ;  /* 0xfffffff004047807 */ /* 0x000fe40004000000 */
[----:B------:R-:W-:Y:S01]  /*232a0*/  LOP3.LUT P0, RZ, R196, 0x10, RZ, 0xc0, !PT ;  /* 0x00000010c4ff7812 */ /* 0x000fe2000780c0ff */
        /* <DEDUP_REMOVED lines=12> */
[----:B------:R-:W-:Y:S01]  /*23370*/  @P0 IADD3 R11, PT, PT, R5, -0x40, RZ ;  /* 0xffffffc0050b0810 */ /* 0x000fe20007ffe0ff */
[C---:B------:R-:W-:Y:S01]  /*23380*/  FMUL.FTZ R84, R6.reuse, R84 ;  /* 0x0000005406547220 */ /* 0x040fe20000410000 */
[----:B------:R-:W-:Y:S01]  /*23390*/  F2FP.BF16.F32.PACK_AB R128, R129, R128 ;  /* 0x000000808180723e */ /* 0x000fe200000010ff */
[C---:B------:R-:W-:Y:S01]  /*233a0*/  FMUL.FTZ R85, R6.reuse, R85 ;  /* 0x0000005506557220 */ /* 0x040fe20000410000 */
[----:B------:R-:W-:Y:S01]  /*233b0*/  F2FP.BF16.F32.PACK_AB R130, R131, R130 ;  /* 0x000000828382723e */ /* 0x000fe200000010ff */
[C---:B------:R-:W-:Y:S01]  /*233c0*/  FMUL.FTZ R88, R6.reuse, R88 ;  /* 0x0000005806587220 */ /* 0x040fe20000410000 */
[----:B------:R-:W-:Y:S01]  /*233d0*/  F2FP.BF16.F32.PACK_AB R124, R125, R124 ;  /* 0x0000007c7d7c723e */ /* 0x000fe200000010ff */
[C---:B------:R-:W-:Y:S01]  /*233e0*/  FMUL.FTZ R89, R6.reuse, R89 ;  /* 0x0000005906597220 */ /* 0x040fe20000410000 */
[----:B------:R-:W-:Y:S01]  /*233f0*/  F2FP.BF16.F32.PACK_AB R126, R127, R126 ;  /* 0x0000007e7f7e723e */ /* 0x000fe200000010ff */
[----:B------:R-:W-:Y:S01]  /*23400*/  FMUL.FTZ R92, R6, R92 ;  /* 0x0000005c065c7220 */ /* 0x000fe20000410000 */
[----:B------:R-:W-:Y:S01]  /*23410*/  IADD3 R7, PT, PT, R4, R5, RZ ;  /* 0x0000000504077210 */ /* 0x000fe20007ffe0ff */
        /* <DEDUP_REMOVED lines=10> */
[----:B------:R-:W-:Y:S01]  /*234c0*/  STS [R5], R128 ;  /* 0x0000008005007388 */ /* 0x000fe20000000800 */
[----:B------:R-:W-:Y:S01]  /*234d0*/  IADD3 R19, PT, PT, R0, R11, RZ ;  /* 0x0000000b00137210 */ /* 0x000fe20007ffe0ff */
[C---:B------:R-:W-:Y:S01]  /*234e0*/  FMUL.FTZ R104, R6.reuse, R104 ;  /* 0x0000006806687220 */ /* 0x040fe20000410000 */
[----:B------:R-:W-:Y:S01]  /*234f0*/  F2FP.BF16.F32.PACK_AB R76, R77, R76 ;  /* 0x0000004c4d4c723e */ /* 0x000fe200000010ff */
[----:B------:R-:W-:Y:S01]  /*23500*/  STS [R5+0x400], R130 ;  /* 0x0004008205007388 */ /* 0x000fe20000000800 */
[----:B------:R-:W-:Y:S01]  /*23510*/  F2FP.BF16.F32.PACK_AB R78, R79, R78 ;  /* 0x0000004e4f4e723e */ /* 0x000fe200000010ff */
[C---:B------:R-:W-:Y:S01]  /*23520*/  FMUL.FTZ R105, R6.reuse, R105 ;  /* 0x0000006906697220 */ /* 0x040fe20000410000 */
[----:B------:R-:W-:Y:S01]  /*23530*/  F2FP.BF16.F32.PACK_AB R80, R81, R80 ;  /* 0x000000505150723e */ /* 0x000fe200000010ff */
[----:B------:R-:W-:Y:S01]  /*23540*/  STS [R7], R124 ;  /* 0x0000007c07007388 */ /* 0x000fe20000000800 */
[----:B------:R-:W-:Y:S01]  /*23550*/  F2FP.BF16.F32.PACK_AB R82, R83, R82 ;  /* 0x000000525352723e */ /* 0x000fe200000010ff */
[----:B------:R-:W-:Y:S01]  /*23560*/  FMUL.FTZ R120, R6, R120 ;  /* 0x0000007806787220 */ /* 0x000fe20000410000 */
[----:B------:R-:W-:Y:S01]  /*23570*/  IADD3 R17, PT, PT, R4, R11, RZ ;  /* 0x0000000b04117210 */ /* 0x000fe20007ffe0ff */
[----:B------:R-:W-:Y:S01]  /*23580*/  STS [R7+0x400], R126 ;  /* 0x0004007e07007388 */ /* 0x000fe20000000800 */
[----:B------:R-:W-:Y:S01]  /*23590*/  F2FP.BF16.F32.PACK_AB R84, R85, R84 ;  /* 0x000000545554723e */ /* 0x000fe200000010ff */
[C---:B------:R-:W-:Y:S01]  /*235a0*/  FMUL.FTZ R121, R6.reuse, R121 ;  /* 0x0000007906797220 */ /* 0x040fe20000410000 */
[----:B------:R-:W-:Y:S01]  /*235b0*/  F2FP.BF16.F32.PACK_AB R86, R87, R86 ;  /* 0x000000565756723e */ /* 0x000fe200000010ff */
[----:B------:R-:W-:Y:S01]  /*235c0*/  STS [R15], R68 ;  /* 0x000000440f007388 */ /* 0x000fe20000000800 */
[----:B------:R-:W-:Y:S01]  /*235d0*/  F2FP.BF16.F32.PACK_AB R88, R89, R88 ;  /* 0x000000585958723e */ /* 0x000fe200000010ff */
[----:B------:R-:W-:Y:S01]  /*235e0*/  FMUL.FTZ R108, R6, R108 ;  /* 0x0000006c066c7220 */ /* 0x000fe20000410000 */
[----:B------:R-:W-:Y:S01]  /*235f0*/  F2FP.BF16.F32.PACK_AB R90, R91, R90 ;  /* 0x0000005a5b5a723e */ /* 0x000fe200000010ff */
[----:B------:R-:W-:Y:S01]  /*23600*/  STS [R15+0x400], R70 ;  /* 0x000400460f007388 */ /* 0x000fe20000000800 */
[----:B------:R-:W-:Y:S01]  /*23610*/  IADD3 R21, PT, PT, R4, R19, RZ ;  /* 0x0000001304157210 */ /* 0x000fe20007ffe0ff */
[C---:B------:R-:W-:Y:S01]  /*23620*/  FMUL.FTZ R109, R6.reuse, R109 ;  /* 0x0000006d066d7220 */ /* 0x040fe20000410000 */
[----:B------:R-:W-:Y:S01]  /*23630*/  F2FP.BF16.F32.PACK_AB R92, R93, R92 ;  /* 0x0000005c5d5c723e */ /* 0x000fe200000010ff */
[----:B------:R-:W-:Y:S01]  /*23640*/  STS [R13], R72 ;  /* 0x000000480d007388 */ /* 0x000fe20000000800 */
[----:B------:R-:W-:Y:S01]  /*23650*/  F2FP.BF16.F32.PACK_AB R94, R95, R94 ;  /* 0x0000005e5f5e723e */ /* 0x000fe200000010ff */
[C---:B------:R-:W-:Y:S01]  /*23660*/  FMUL.FTZ R112, R6.reuse, R112 ;  /* 0x0000007006707220 */ /* 0x040fe20000410000 */
[C---:B------:R-:W-:Y:S01]  /*23670*/  FMUL.FTZ R113, R6.reuse, R113 ;  /* 0x0000007106717220 */ /* 0x040fe20000410000 */
[----:B------:R-:W-:Y:S01]  /*23680*/  STS [R13+0x400], R74 ;  /* 0x0004004a0d007388 */ /* 0x000fe20000000800 */
[----:B------:R-:W-:Y:S01]  /*23690*/  F2FP.BF16.F32.PACK_AB R96, R97, R96 ;  /* 0x000000606160723e */ /* 0x000fe200000010ff */
[C---:B------:R-:W-:Y:S01]  /*236a0*/  FMUL.FTZ R116, R6.reuse, R116 ;  /* 0x0000007406747220 */ /* 0x040fe20000410000 */
[----:B------:R-:W-:Y:S01]  /*236b0*/  F2FP.BF16.F32.PACK_AB R98, R99, R98 ;  /* 0x000000626362723e */ /* 0x000fe200000010ff */
[----:B------:R-:W-:Y:S01]  /*236c0*/  STS [R11], R76 ;  /* 0x0000004c0b007388 */ /* 0x000fe20000000800 */
[----:B------:R-:W-:Y:S01]  /*236d0*/  FMUL.FTZ R117, R6, R117 ;  /* 0x0000007506757220 */ /* 0x000fe20000410000 */
[----:B------:R-:W-:Y:S01]  /*236e0*/  F2FP.BF16.F32.PACK_AB R100, R101, R100 ;  /* 0x000000646564723e */ /* 0x000fe200000010ff */
[----:B------:R-:W3:Y:S01]  /*236f0*/  LDC.U8 R6, c[0x0][0x548] ;  /* 0x00015200ff067b82 */ /* 0x000ee20000000000 */
[----:B------:R-:W-:Y:S01]  /*23700*/  STS [R11+0x400], R78 ;  /* 0x0004004e0b007388 */ /* 0x000fe20000000800 */
[----:B------:R-:W-:Y:S01]  /*23710*/  F2FP.BF16.F32.PACK_AB R102, R103, R102 ;  /* 0x000000666766723e */ /* 0x000fe200000010ff */
[----:B-----5:R-:W-:Y:S01]  /*23720*/  @P2 FMUL.FTZ R22, R3, 0.69314718246459960938 ;  /* 0x3f31721803162820 */ /* 0x020fe20000410000 */
[----:B------:R-:W-:Y:S01]  /*23730*/  F2FP.BF16.F32.PACK_AB R104, R105, R104 ;  /* 0x000000686968723e */ /* 0x000fe200000010ff */
[----:B------:R-:W-:Y:S01]  /*23740*/  STS [R17], R80 ;  /* 0x0000005011007388 */ /* 0x000fe20000000800 */
[----:B------:R-:W-:Y:S01]  /*23750*/  F2FP.BF16.F32.PACK_AB R106, R107, R106 ;  /* 0x0000006a6b6a723e */ /* 0x000fe200000010ff */
[----:B------:R-:W-:Y:S01]  /*23760*/  @P1 FMUL.FTZ R3, R2, 0.69314718246459960938 ;  /* 0x3f31721802031820 */ /* 0x000fe20000410000 */
        /* <DEDUP_REMOVED lines=9> */
[----:B------:R-:W-:Y:S01]  /*23800*/  F2FP.BF16.F32.PACK_AB R116, R117, R116 ;  /* 0x000000747574723e */ /* 0x000fe200000010ff */
[----:B------:R-:W-:Y:S01]  /*23810*/  STS [R21], R88 ;  /* 0x0000005815007388 */ /* 0x000fe20000000800 */
[----:B------:R-:W-:-:S02]  /*23820*/  F2FP.BF16.F32.PACK_AB R118, R119, R118 ;  /* 0x000000767776723e */ /* 0x000fc400000010ff */
[----:B---3--:R-:W-:Y:S01]  /*23830*/  ISETP.NE.AND P4, PT, R6, RZ, PT ;  /* 0x000000ff0600720c */ /* 0x008fe20003f85270 */
[----:B------:R-:W-:Y:S03]  /*23840*/  STS [R21+0x400], R90 ;  /* 0x0004005a15007388 */ /* 0x000fe60000000800 */
[----:B------:R-:W-:Y:S01]  /*23850*/  ISETP.NE.OR P0, PT, R204, -0x1, !P4 ;  /* 0xffffffffcc00780c */ /* 0x000fe20006705670 */
[----:B------:R-:W-:Y:S04]  /*23860*/  STS [R5+0x2000], R92 ;  /* 0x0020005c05007388 */ /* 0x000fe80000000800 */
[----:B------:R3:W-:Y:S04]  /*23870*/  STS [R5+0x2400], R94 ;  /* 0x0024005e05007388 */ /* 0x0007e80000000800 */
[----:B------:R-:W-:Y:S01]  /*23880*/  STS [R7+0x2000], R96 ;  /* 0x0020006007007388 */ /* 0x000fe20000000800 */
[----:B------:R-:W4:Y:S03]  /*23890*/  @!P4 LDC R10, c[0x0][0x3e0] ;  /* 0x0000f800ff0acb82 */ /* 0x000f260000000800 */
[----:B------:R5:W-:Y:S04]  /*238a0*/  STS [R7+0x2400], R98 ;  /* 0x0024006207007388 */ /* 0x000be80000000800 */
[----:B------:R-:W-:Y:S04]  /*238b0*/  STS [R15+0x2000], R100 ;  /* 0x002000640f007388 */ /* 0x000fe80000000800 */
[----:B------:R-:W-:Y:S04]  /*238c0*/  STS [R15+0x2400], R102 ;  /* 0x002400660f007388 */ /* 0x000fe80000000800 */
[----:B------:R-:W-:Y:S04]  /*238d0*/  STS [R13+0x2000], R104 ;  /* 0x002000680d007388 */ /* 0x000fe80000000800 */
[----:B------:R-:W-:Y:S01]  /*238e0*/  STS [R13+0x2400], R106 ;  /* 0x0024006a0d007388 */ /* 0x000fe20000000800 */
[----:B---3--:R-:W3:Y:S03]  /*238f0*/  @P3 LDC.64 R4, c[0x0][0x408] ;  /* 0x00010200ff043b82 */ /* 0x008ee60000000a00 */
[----:B------:R-:W-:Y:S04]  /*23900*/  STS [R11+0x2000], R120 ;  /* 0x002000780b007388 */ /* 0x000fe80000000800 */
[----:B------:R2:W-:Y:S01]  /*23910*/  STS [R11+0x2400], R122 ;  /* 0x0024007a0b007388 */ /* 0x0005e20000000800 */
[----:B-----5:R-:W1:Y:S03]  /*23920*/  LDC.64 R6, c[0x0][0x408] ;  /* 0x00010200ff067b82 */ /* 0x020e660000000a00 */
[----:B------:R-:W-:Y:S04]  /*23930*/  STS [R17+0x2000], R108 ;  /* 0x0020006c11007388 */ /* 0x000fe80000000800 */
[----:B------:R5:W-:Y:S04]  /*23940*/  STS [R17+0x2400], R110 ;  /* 0x0024006e11007388 */ /* 0x000be80000000800 */
[----:B------:R-:W-:Y:S04]  /*23950*/  STS [R19+0x2000], R112 ;  /* 0x0020007013007388 */ /* 0x000fe80000000800 */
[----:B------:R4:W-:Y:S04]  /*23960*/  STS [R19+0x2400], R114 ;  /* 0x0024007213007388 */ /* 0x0009e80000000800 */
[----:B------:R-:W-:Y:S04]  /*23970*/  STS [R21+0x2000], R116 ;  /* 0x0020007415007388 */ /* 0x000fe80000000800 */
[----:B------:R3:W-:Y:S01]  /*23980*/  STS [R21+0x2400], R118 ;  /* 0x0024007615007388 */ /* 0x0007e20000000800 */
[----:B--2---:R-:W2:Y:S08]  /*23990*/  LDC R11, c[0x0][0x434] ;  /* 0x00010d00ff0b7b82 */ /* 0x004eb00000000800 */
[----:B------:R-:W-:Y:S08]  /*239a0*/  BAR.SYNC.DEFER_BLOCKING 0x0 ;  /* 0x0000000000007b1d */ /* 0x000ff00000010000 */
[----:B-----5:R-:W5:Y:S01]  /*239b0*/  @P1 LDC R17, c[0x0][0x458] ;  /* 0x00011600ff111b82 */ /* 0x020f620000000800 */
[----:B------:R-:W2:Y:S01]  /*239c0*/  S2R R0, SR_CTAID.Y ;  /* 0x0000000000007919 */ /* 0x000ea20000002600 */
[----:B----4-:R-:W-:-:S04]  /*239d0*/  LOP3.LUT R19, R198, 0x30, RZ, 0xc0, !PT ;  /* 0x00000030c6137812 */ /* 0x010fc800078ec0ff */
[----:B------:R-:W-:Y:S01]  /*239e0*/  LOP3.LUT R18, R19, 0x7, R18, 0xf8, !PT ;  /* 0x0000000713127812 */ /* 0x000fe200078ef812 */
[----:B---3--:R-:W-:Y:S01]  /*239f0*/  @P3 IMAD.WIDE.U32 R20, R204, R4, RZ ;  /* 0x00000004cc143225 */ /* 0x008fe200078e00ff */
[----:B------:R-:W-:-:S03]  /*23a00*/  MOV R4, 0x7f800000 ;  /* 0x7f80000000047802 */ /* 0x000fc60000000f00 */
[----:B-1----:R-:W-:Y:S01]  /*23a10*/  @P2 FFMA.FTZ R4, R133, R16, R22 ;  /* 0x0000001085042223 */ /* 0x002fe20000010016 */
[----:B------:R1:W3:Y:S01]  /*23a20*/  LDS.128 R12, [R219+0x1800] ;  /* 0x00180000db0c7984 */ /* 0x0002e20000000c00 */
[C---:B--2---:R-:W-:Y:S02]  /*23a30*/  @!P3 IMAD.WIDE.U32 R24, R0.reuse, R8, RZ ;  /* 0x000000080018b225 */ /* 0x044fe400078e00ff */
[----:B------:R-:W2:Y:S02]  /*23a40*/  @P4 LDC R8, c[0x0][0x454] ;  /* 0x00011500ff084b82 */ /* 0x000ea40000000800 */
[----:B------:R-:W-:Y:S02]  /*23a50*/  @!P3 IMAD R9, R0, R9, R25 ;  /* 0x000000090009b224 */ /* 0x000fe400078e0219 */
[----:B------:R-:W-:Y:S01]  /*23a60*/  @P3 IMAD R9, R204, R5, R21 ;  /* 0x00000005cc093224 */ /* 0x000fe200078e0215 */
[----:B------:R-:W-:Y:S01]  /*23a70*/  MOV R5, 0x7f800000 ;  /* 0x7f80000000057802 */ /* 0x000fe20000000f00 */
[----:B------:R-:W-:-:S02]  /*23a80*/  @!P4 IMAD R10, R0, R10, R23 ;  /* 0x0000000a000ac224 */ /* 0x000fc400078e0217 */
[----:B-----5:R-:W-:Y:S01]  /*23a90*/  @P1 FFMA.FTZ R5, R132, R17, R3 ;  /* 0x0000001184051223 */ /* 0x020fe20000010003 */
[-C--:B------:R-:W-:Y:S02]  /*23aa0*/  @!P0 IMAD R204, R0, R11.reuse, RZ ;  /* 0x0000000b00cc8224 */ /* 0x080fe400078e02ff */
[----:B------:R-:W-:Y:S02]  /*23ab0*/  @!P4 IMAD R10, R10, R11, RZ ;  /* 0x0000000b0a0ac224 */ /* 0x000fe400078e02ff */
[----:B--2---:R-:W-:Y:S01]  /*23ac0*/  @P4 IMAD R10, R23, R8, R204 ;  /* 0x00000008170a4224 */ /* 0x004fe200078e02cc */
[----:B-1-3--:R-:W-:Y:S06]  /*23ad0*/  @P5 BRA `(.L_x_2675) ;  /* 0x0000000000305947 */ /* 0x00afec0003800000 */
        /* <DEDUP_REMOVED lines=12> */
.L_x_2675:
[----:B------:R-:W-:Y:S05]  /*23ba0*/  BSYNC.RECONVERGENT B0 ;  /* 0x0000000000007941 */ /* 0x000fea0003800200 */
.L_x_2674:
[----:B------:R-:W-:Y:S01]  /*23bb0*/  IMAD.MOV.U32 R201, RZ, RZ, RZ ;  /* 0x000000ffffc97224 */ /* 0x000fe200078e00ff */
[----:B------:R2:W3:Y:S01]  /*23bc0*/  LDS.128 R16, [R219] ;  /* 0x00000000db107984 */ /* 0x0004e20000000c00 */
[----:B------:R-:W-:Y:S01]  /*23bd0*/  @P3 IMAD.MOV.U32 R24, RZ, RZ, R20 ;  /* 0x000000ffff183224 */ /* 0x000fe200078e0014 */
[----:B------:R-:W4:Y:S01]  /*23be0*/  LDCU.64 UR4, c[0x0][0x410] ;  /* 0x00008200ff0477ac */ /* 0x000f220008000a00 */
[----:B-1----:R-:W-:Y:S01]  /*23bf0*/  IMAD.WIDE.U32 R4, R6, UR8, R200 ;  /* 0x0000000806047c25 */ /* 0x002fe2000f8e00c8 */
[----:B------:R-:W-:Y:S01]  /*23c00*/  SHF.R.U32.HI R0, RZ, 0x3, R196 ;  /* 0x00000003ff007819 */ /* 0x000fe200000116c4 */
[----:B------:R-:W-:Y:S02]  /*23c10*/  BSSY.RECONVERGENT B0, `(.L_x_2676) ;  /* 0x000001c000007945 */ /* 0x000fe40003800200 */
[----:B------:R-:W-:Y:S01]  /*23c20*/  IMAD R2, R7, UR8, R5 ;  /* 0x0000000807027c24 */ /* 0x000fe2000f8e0205 */
[----:B------:R-:W-:Y:S01]  /*23c30*/  IADD3 R24, P0, PT, R24, R4, RZ ;  /* 0x0000000418187210 */ /* 0x000fe20007f1e0ff */
[----:B------:R-:W-:Y:S01]  /*23c40*/  VIADD R205, R205, -UR8 ;  /* 0x80000008cdcd7c36 */ /* 0x000fe20008000000 */
[C---:B------:R-:W-:Y:S01]  /*23c50*/  IADD3 R5, PT, PT, R0.reuse, 0x20, RZ ;  /* 0x0000002000057810 */ /* 0x040fe20007ffe0ff */
[----:B------:R-:W-:Y:S01]  /*23c60*/  VIADD R4, R0, 0x30 ;  /* 0x0000003000047836 */ /* 0x000fe20000000000 */
[----:B------:R-:W-:-:S02]  /*23c70*/  IADD3.X R25, PT, PT, R9, R2, RZ, P0, !PT ;  /* 0x0000000209197210 */ /* 0x000fc400007fe4ff */
[----:B------:R2:W1:Y:S01]  /*23c80*/  LDS.128 R8, [R219+0x2000] ;  /* 0x00200000db087984 */ /* 0x0004620000000c00 */
[-C--:B------:R-:W-:Y:S02]  /*23c90*/  ISETP.GE.AND P0, PT, R0, R205.reuse, PT ;  /* 0x000000cd0000720c */ /* 0x080fe40003f06270 */
[-C--:B------:R-:W-:Y:S02]  /*23ca0*/  ISETP.GE.AND P4, PT, R5, R205.reuse, PT ;  /* 0x000000cd0500720c */ /* 0x080fe40003f86270 */
[-C--:B------:R-:W-:Y:S01]  /*23cb0*/  ISETP.GE.AND P3, PT, R4, R205.reuse, PT ;  /* 0x000000cd0400720c */ /* 0x080fe20003f66270 */
[C---:B----4-:R-:W-:Y:S01]  /*23cc0*/  IMAD.WIDE.U32 R4, R23.reuse, UR4, R24 ;  /* 0x0000000417047c25 */ /* 0x050fe2000f8e0018 */
[----:B------:R-:W-:Y:S02]  /*23cd0*/  IADD3 R3, PT, PT, R0, 0x10, RZ ;  /* 0x0000001000037810 */ /* 0x000fe40007ffe0ff */
[----:B------:R-:W-:Y:S01]  /*23ce0*/  LOP3.LUT R2, R200, 0x40, RZ, 0xfc, !PT ;  /* 0x00000040c8027812 */ /* 0x000fe200078efcff */
[----:B------:R-:W-:Y:S01]  /*23cf0*/  IMAD R23, R23, UR5, R5 ;  /* 0x0000000517177c24 */ /* 0x000fe2000f8e0205 */
[----:B------:R-:W-:-:S03]  /*23d00*/  ISETP.GE.AND P5, PT, R3, R205, PT ;  /* 0x000000cd0300720c */ /* 0x000fc60003fa6270 */
[----:B------:R-:W-:Y:S10]  /*23d10*/  @P0 BRA `(.L_x_2677) ;  /* 0x00000000002c0947 */ /* 0x000ff40003800000 */
        /* <DEDUP_REMOVED lines=10> */
[----:B-1----:R4:W-:Y:S02]  /*23dc0*/  @!P0 STG.E.128 desc[UR6][R20.64+0x80], R8 ;  /* 0x0000800814008986 */ /* 0x0029e4000c101d06 */
.L_x_2677:
[----:B------:R-:W-:Y:S05]  /*23dd0*/  BSYNC.RECONVERGENT B0 ;  /* 0x0000000000007941 */ /* 0x000fea0003800200 */
.L_x_2676:
[----:B---34-:R3:W4:Y:S01]  /*23de0*/  LDS.128 R16, [R219+0x800] ;  /* 0x00080000db107984 */ /* 0x0187220000000c00 */
[----:B------:R-:W-:Y:S03]  /*23df0*/  BSSY.RECONVERGENT B0, `(.L_x_2678) ;  /* 0x0000013000007945 */ /* 0x000fe60003800200 */
[----:B-1----:R3:W1:Y:S01]  /*23e00*/  LDS.128 R8, [R219+0x2800] ;  /* 0x00280000db087984 */ /* 0x0026620000000c00 */
        /* <DEDUP_REMOVED lines=16> */
[----:B-1----:R2:W-:Y:S02]  /*23f10*/  @!P0 STG.E.128 desc[UR6][R26.64+0x80], R8 ;  /* 0x000080081a008986 */ /* 0x0025e4000c101d06 */
.L_x_2679:
[----:B------:R-:W-:Y:S05]  /*23f20*/  BSYNC.RECONVERGENT B0 ;  /* 0x0000000000007941 */ /* 0x000fea0003800200 */
.L_x_2678:
[----:B--2-4-:R2:W4:Y:S01]  /*23f30*/  LDS.128 R16, [R219+0x1000] ;  /* 0x00100000db107984 */ /* 0x0145220000000c00 */
[----:B------:R-:W-:Y:S03]  /*23f40*/  BSSY.RECONVERGENT B0, `(.L_x_2680) ;  /* 0x0000013000007945 */ /* 0x000fe60003800200 */
[----:B-1----:R2:W1:Y:S01]  /*23f50*/  LDS.128 R8, [R219+0x3000] ;  /* 0x00300000db087984 */ /* 0x0024620000000c00 */
[----:B------:R-:W-:Y:S05]  /*23f60*/  @P4 BRA `(.L_x_2681) ;  /* 0x0000000000404947 */ /* 0x000fea0003800000 */
[----:B------:R-:W5:Y:S01]  /*23f70*/  LDCU UR8, c[0x0][0x440] ;  /* 0x00008800ff0877ac */ /* 0x000f620008000800 */
[----:B------:R-:W-:Y:S01]  /*23f80*/  IADD3 R3, P0, PT, R0, 0x20, RZ ;  /* 0x0000002000037810 */ /* 0x000fe20007f1e0ff */
[----:B------:R-:W-:Y:S01]  /*23f90*/  IMAD.MOV.U32 R24, RZ, RZ, R4 ;  /* 0x000000ffff187224 */ /* 0x000fe200078e0004 */
[----:B------:R-:W-:Y:S01]  /*23fa0*/  MOV R25, R23 ;  /* 0x0000001700197202 */ /* 0x000fe20000000f00 */
[----:B------:R-:W3:Y:S02]  /*23fb0*/  LDCU.64 UR4, c[0x0][0x3f0] ;  /* 0x00007e00ff0477ac */ /* 0x000ee40008000a00 */
[----:B------:R-:W-:Y:S02]  /*23fc0*/  IMAD.X R21, RZ, RZ, RZ, P0 ;  /* 0x000000ffff157224 */ /* 0x000fe400000e06ff */
[----:B------:R-:W-:-:S04]  /*23fd0*/  IMAD.WIDE.U32 R24, R3, R6, R24 ;  /* 0x0000000603187225 */ /* 0x000fc800078e0018 */
[----:B------:R-:W-:-:S04]  /*23fe0*/  IMAD R20, R21, R6, RZ ;  /* 0x0000000615147224 */ /* 0x000fc800078e02ff */
[----:B------:R-:W-:Y:S01]  /*23ff0*/  IMAD R20, R3, R7, R20 ;  /* 0x0000000703147224 */ /* 0x000fe200078e0214 */
[----:B-----5:R-:W-:Y:S02]  /*24000*/  ISETP.GE.AND P1, PT, R200, UR8, PT ;  /* 0x00000008c8007c0c */ /* 0x020fe4000bf26270 */
[----:B------:R-:W-:Y:S01]  /*24010*/  ISETP.GE.AND P0, PT, R2, UR8, PT ;  /* 0x0000000802007c0c */ /* 0x000fe2000bf06270 */
[----:B------:R-:W-:Y:S01]  /*24020*/  IMAD.IADD R20, R20, 0x1, R25 ;  /* 0x0000000114147824 */ /* 0x000fe200078e0219 */
[----:B---3--:R-:W-:-:S04]  /*24030*/  LEA R26, P2, R24, UR4, 0x1 ;  /* 0x00000004181a7c11 */ /* 0x008fc8000f8408ff */
[----:B------:R-:W-:-:S05]  /*24040*/  LEA.HI.X R27, R24, UR5, R20, 0x1, P2 ;  /* 0x00000005181b7c11 */ /* 0x000fca00090f0c14 */
[----:B----4-:R3:W-:Y:S04]  /*24050*/  @!P1 STG.E.128 desc[UR6][R26.64], R16 ;  /* 0x000000101a009986 */ /* 0x0107e8000c101d06 */
[----:B-1----:R3:W-:Y:S02]  /*24060*/  @!P0 STG.E.128 desc[UR6][R26.64+0x80], R8 ;  /* 0x000080081a008986 */ /* 0x0027e4000c101d06 */
.L_x_2681:
[----:B------:R-:W-:Y:S05]  /*24070*/  BSYNC.RECONVERGENT B0 ;  /* 0x0000000000007941 */ /* 0x000fea0003800200 */
.L_x_2680:
[----:B------:R-:W-:Y:S05]  /*24080*/  @P3 EXIT ;  /* 0x000000000000394d */ /* 0x000fea0003800000 */
[----:B-1-3--:R1:W3:Y:S01]  /*24090*/  LDS.128 R8, [R219+0x3800] ;  /* 0x00380000db087984 */ /* 0x00a2e20000000c00 */
[----:B------:R-:W5:Y:S01]  /*240a0*/  LDCU UR8, c[0x0][0x440] ;  /* 0x00008800ff0877ac */ /* 0x000f620008000800 */
[----:B------:R-:W-:Y:S01]  /*240b0*/  IADD3 R3, P0, PT, R0, 0x30, RZ ;  /* 0x0000003000037810 */ /* 0x000fe20007f1e0ff */
[----:B------:R-:W2:Y:S04]  /*240c0*/  LDCU.64 UR4, c[0x0][0x3f0] ;  /* 0x00007e00ff0477ac */ /* 0x000ea80008000a00 */
        /* <DEDUP_REMOVED lines=10> */
[----:B------:R1:W-:Y:S02]  /*24170*/  @!P1 STG.E.128 desc[UR6][R6.64], R12 ;  /* 0x0000000c06009986 */ /* 0x0003e4000c101d06 */
[----:B------:R-:W-:Y:S05]  /*24180*/  @P0 EXIT ;  /* 0x000000000000094d */ /* 0x000fea0003800000 */
[----:B---3--:R-:W-:Y:S01]  /*24190*/  STG.E.128 desc[UR6][R6.64+0x80], R8 ;  /* 0x0000800806007986 */ /* 0x008fe2000c101d06 */
[----:B------:R-:W-:Y:S05]  /*241a0*/  EXIT ;  /* 0x000000000000794d */ /* 0x000fea0003800000 */
.L_x_2682:
        /* <DEDUP_REMOVED lines=13> */
.L_x_7212:


//--------------------- .text._ZN5flash24flash_fwd_splitkv_kernelI23Flash_fwd_kernel_traitsILi128ELi64ELi128ELi4ELb0ELb0EN7cutlass10bfloat16_tE19Flash_kernel_traitsILi128ELi64ELi128ELi4ES3_EELb1ELb0ELb1ELb0ELb0ELb1ELb0ELb1EEEvNS_16Flash_fwd_paramsE --------------------------
	.section	.text._ZN5flash24flash_fwd_splitkv_kernelI23Flash_fwd_kernel_traitsILi128ELi64ELi128ELi4ELb0ELb0EN7cutlass10bfloat16_tE19Flash_kernel_traitsILi128ELi64ELi128ELi4ES3_EELb1ELb0ELb1ELb0ELb0ELb1ELb0ELb1EEEvNS_16Flash_fwd_paramsE,"ax",@progbits
	.align	128
        .global         _ZN5flash24flash_fwd_splitkv_kernelI23Flash_fwd_kernel_traitsILi128ELi64ELi128ELi4ELb0ELb0EN7cutlass10bfloat16_tE19Flash_kernel_traitsILi128ELi64ELi128ELi4ES3_EELb1ELb0ELb1ELb0ELb0ELb1ELb0ELb1EEEvNS_16Flash_fwd_paramsE
        .type           _ZN5flash24flash_fwd_splitkv_kernelI23Flash_fwd_kernel_traitsILi128ELi64ELi128ELi4ELb0ELb0EN7cutlass10bfloat16_tE19Flash_kernel_traitsILi128ELi64ELi128ELi4ES3_EELb1ELb0ELb1ELb0ELb0ELb1ELb0ELb1EEEvNS_16Flash_fwd_paramsE,@function
        .size           _ZN5flash24flash_fwd_splitkv_kernelI23Flash_fwd_kernel_traitsILi128ELi64ELi128ELi4ELb0ELb0EN7cutlass10bfloat16_tE19Flash_kernel_traitsILi128ELi64ELi128ELi4ES3_EELb1ELb0ELb1ELb0ELb0ELb1ELb0ELb1EEEvNS_16Flash_fwd_paramsE,(.L_x_7213 - _ZN5flash24flash_fwd_splitkv_kernelI23Flash_fwd_kernel_traitsILi128ELi64ELi128ELi4ELb0ELb0EN7cutlass10bfloat16_tE19Flash_kernel_traitsILi128ELi64ELi128ELi4ES3_EELb1ELb0ELb1ELb0ELb0ELb1ELb0ELb1EEEvNS_16Flash_fwd_paramsE)
        .other          _ZN5flash24flash_fwd_splitkv_kernelI23Flash_fwd_kernel_traitsILi128ELi64ELi128ELi4ELb0ELb0EN7cutlass10bfloat16_tE19Flash_kernel_traitsILi128ELi64ELi128ELi4ES3_EELb1ELb0ELb1ELb0ELb0ELb1ELb0ELb1EEEvNS_16Flash_fwd_paramsE,@"STO_CUDA_ENTRY STV_DEFAULT"
_ZN5flash24flash_fwd_splitkv_kernelI23Flash_fwd_kernel_traitsILi128ELi64ELi128ELi4ELb0ELb0EN7cutlass10bfloat16_tE19Flash_kernel_traitsILi128ELi64ELi128ELi4ES3_EELb1ELb0ELb1ELb0ELb0ELb1ELb0ELb1EEEvNS_16Flash_fwd_paramsE:
.text._ZN5flash24flash_fwd_splitkv_kernelI23Flash_fwd_kernel_traitsILi128ELi64ELi128ELi4ELb0ELb0EN7cutlass10bfloat16_tE19Flash_kernel_traitsILi128ELi64ELi128ELi4ES3_EELb1ELb0ELb1ELb0ELb0ELb1ELb0ELb1EEEvNS_16Flash_fwd_paramsE:
        /* <DEDUP_REMOVED lines=51> */
.L_x_2683:
        /* <DEDUP_REMOVED lines=29> */
[C---:B------:R-:W-:Y:S01]  /*0500*/  ISETP.NE.AND P0, PT, R213.reuse, -0x1, PT ;  /* 0xffffffffd500780c */ /* 0x040fe20003f05270 */
        /* <DEDUP_REMOVED lines=44> */
.L_x_2686:
[----:B------:R-:W-:Y:S05]  /*07d0*/  BSYNC.RECONVERGENT B0 ;  /* 0x0000000000007941 */ /* 0x000fea0003800200 */
.L_x_2685:
        /* <DEDUP_REMOVED lines=18> */
.L_x_2688:
[----:B------:R-:W-:Y:S05]  /*0900*/  BSYNC.RECONVERGENT B0 ;  /* 0x0000000000007941 */ /* 0x000fea0003800200 */
.L_x_2687:
        /* <DEDUP_REMOVED lines=18> */
.L_x_2690:
[----:B------:R-:W-:Y:S05]  /*0a30*/  BSYNC.RECONVERGENT B0 ;  /* 0x0000000000007941 */ /* 0x000fea0003800200 */
.L_x_2689:
        /* <DEDUP_REMOVED lines=17> */
.L_x_2692:
[----:B------:R-:W-:Y:S05]  /*0b50*/  BSYNC.RECONVERGENT B0 ;  /* 0x0000000000007941 */ /* 0x000fea0003800200 */
.L_x_2691:
        /* <DEDUP_REMOVED lines=20> */
.L_x_2684:
        /* <DEDUP_REMOVED lines=10> */
.L_x_2693:
        /* <DEDUP_REMOVED lines=100> */
.L_x_2694:
        /* <DEDUP_REMOVED lines=15> */
.L_x_2696:
[----:B------:R-:W2:Y:S01]  /*1470*/  LDC.64 R4, c[0x0][0x3b8] ;  /* 0x0000ee00ff047b82 */ /* 0x000ea20000000a00 */
[----:B-1----:R-:W-:-:S05]  /*1480*/  IADD3 R2, PT, PT, R0, R11, RZ ;  /* 0x0000000b00027210 */ /* 0x002fca0007ffe0ff */
[C---:B--2---:R-:W-:Y:S02]  /*1490*/  IMAD R13, R2.reuse, R5, RZ ;  /* 0x00000005020d7224 */ /* 0x044fe400078e02ff */
[----:B------:R-:W-:-:S05]  /*14a0*/  IMAD.WIDE.U32 R14, R2, R4, RZ ;  /* 0x00000004020e7225 */ /* 0x000fca00078e00ff */
[----:B------:R-:W-:Y:S02]  /*14b0*/  IADD3 R13, PT, PT, R15, R13, RZ ;  /* 0x0000000d0f0d7210 */ /* 0x000fe40007ffe0ff */
.L_x_2697:
        /* <DEDUP_REMOVED lines=14> */
.L_x_2698:
[----:B------:R-:W1:Y:S01]  /*15a0*/  LDC.64 R2, c[0x0][0x3c0] ;  /* 0x0000f000ff027b82 */ /* 0x000e620000000a00 */
[----:B------:R-:W-:-:S05]  /*15b0*/  IADD3 R0, PT, PT, R0, R11, RZ ;  /* 0x0000000b00007210 */ /* 0x000fca0007ffe0ff */
[C---:B-1----:R-:W-:Y:S02]  /*15c0*/  IMAD R15, R0.reuse, R3, RZ ;  /* 0x00000003000f7224 */ /* 0x042fe400078e02ff */
[----:B------:R-:W-:-:S05]  /*15d0*/  IMAD.WIDE.U32 R16, R0, R2, RZ ;  /* 0x0000000200107225 */ /* 0x000fca00078e00ff */
[----:B------:R-:W-:-:S07]  /*15e0*/  IADD3 R15, PT, PT, R17, R15, RZ ;  /* 0x0000000f110f7210 */ /* 0x000fce0007ffe0ff */
.L_x_2699:
        /* <DEDUP_REMOVED lines=50> */
.L_x_2695:
        /* <DEDUP_REMOVED lines=20> */
[C---:B------:R-:W-:Y:S01]  /*1a50*/  IMAD.SHL.U32 R69, R4.reuse, 0x10, RZ ;  /* 0x0000001004457824 */ /* 0x040fe200078e00ff */
        /* <DEDUP_REMOVED lines=16> */
[C---:B------:R-:W-:Y:S01]  /*1b60*/  IADD3 R20, P4, PT, R10.reuse, R14, RZ ;  /* 0x0000000e0a147210 */ /* 0x040fe20007f9e0ff */
        /* <DEDUP_REMOVED lines=142> */
.L_x_2800:
        /* <DEDUP_REMOVED lines=21> */
.L_x_2702:
[----:B-12---:R-:W-:Y:S05]  /*25a0*/  BSYNC.RECONVERGENT B0 ;  /* 0x0000000000007941 */ /* 0x006fea0003800200 */
.L_x_2701:
        /* <DEDUP_REMOVED lines=13> */
.L_x_2704:
[----:B------:R-:W-:Y:S05]  /*2680*/  BSYNC.RECONVERGENT B0 ;  /* 0x0000000000007941 */ /* 0x000fea0003800200 */
.L_x_2703:
        /* <DEDUP_REMOVED lines=14> */
.L_x_2706:
[----:B------:R-:W-:Y:S05]  /*2770*/  BSYNC.RECONVERGENT B0 ;  /* 0x0000000000007941 */ /* 0x000fea0003800200 */
.L_x_2705:
        /* <DEDUP_REMOVED lines=21> */
.L_x_2708:
[----:B------:R-:W-:Y:S05]  /*28d0*/  BSYNC.RECONVERGENT B0 ;  /* 0x0000000000007941 */ /* 0x000fea0003800200 */
.L_x_2707:
        /* <DEDUP_REMOVED lines=17> */
.L_x_2710:
[----:B------:R-:W-:Y:S05]  /*29f0*/  BSYNC.RECONVERGENT B0 ;  /* 0x0000000000007941 */ /* 0x000fea0003800200 */
.L_x_2709:
        /* <DEDUP_REMOVED lines=21> */
.L_x_2712:
[----:B------:R-:W-:Y:S05]  /*2b50*/  BSYNC.RECONVERGENT B0 ;  /* 0x0000000000007941 */ /* 0x000fea0003800200 */
.L_x_2711:
        /* <DEDUP_REMOVED lines=23> */
.L_x_2714:
[----:B------:R-:W-:Y:S05]  /*2cd0*/  BSYNC.RECONVERGENT B0 ;  /* 0x0000000000007941 */ /* 0x000fea0003800200 */
.L_x_2713:
        /* <DEDUP_REMOVED lines=18> */
.L_x_2716:
[----:B------:R-:W-:Y:S05]  /*2e00*/  BSYNC.RECONVERGENT B0 ;  /* 0x0000000000007941 */ /* 0x000fea0003800200 */
.L_x_2715:
        /* <DEDUP_REMOVED lines=14> */
.L_x_2720:
[----:B------:R-:W-:Y:S05]  /*2ef0*/  BSYNC.RECONVERGENT B0 ;  /* 0x0000000000007941 */ /* 0x000fea0003800200 */
.L_x_2719:
        /* <DEDUP_REMOVED lines=16> */
.L_x_2722:
[----:B------:R-:W-:Y:S05]  /*3000*/  BSYNC.RECONVERGENT B0 ;  /* 0x0000000000007941 */ /* 0x000fea0003800200 */
.L_x_2721:
        /* <DEDUP_REMOVED lines=18> */
.L_x_2724:
[----:B------:R-:W-:Y:S05]  /*3130*/  BSYNC.RECONVERGENT B0 ;  /* 0x0000000000007941 */ /* 0x000fea0003800200 */
.L_x_2723:
        /* <DEDUP_REMOVED lines=18> */
.L_x_2726:
[----:B------:R-:W-:Y:S05]  /*3260*/  BSYNC.RECONVERGENT B0 ;  /* 0x0000000000007941 */ /* 0x000fea0003800200 */
.L_x_2725:
        /* <DEDUP_REMOVED lines=14> */
.L_x_2728:
[----:B------:R-:W-:Y:S05]  /*3350*/  BSYNC.RECONVERGENT B0 ;  /* 0x0000000000007941 */ /* 0x000fea0003800200 */
.L_x_2727:
        /* <DEDUP_REMOVED lines=16> */
.L_x_2730:
[----:B------:R-:W-:Y:S05]  /*3460*/  BSYNC.RECONVERGENT B0 ;  /* 0x0000000000007941 */ /* 0x000fea0003800200 */
.L_x_2729:
        /* <DEDUP_REMOVED lines=16> */
.L_x_2732:
[----:B------:R-:W-:Y:S05]  /*3570*/  BSYNC.RECONVERGENT B0 ;  /* 0x0000000000007941 */ /* 0x000fea0003800200 */
.L_x_2731:
        /* <DEDUP_REMOVED lines=19> */
.L_x_2718:
        /* <DEDUP_REMOVED lines=57> */
.L_x_2738:
[----:B------:R-:W-:Y:S05]  /*3a40*/  BSYNC.RECONVERGENT B0 ;  /* 0x0000000000007941 */ /* 0x000fea0003800200 */
.L_x_2737:
        /* <DEDUP_REMOVED lines=49> */
.L_x_2736:
[----:B------:R-:W-:Y:S05]  /*3d60*/  BSYNC.RECONVERGENT B1 ;  /* 0x0000000000017941 */ /* 0x000fea0003800200 */
.L_x_2735:
        /* <DEDUP_REMOVED lines=64> */
.L_x_2742:
[----:B------:R-:W-:Y:S05]  /*4170*/  BSYNC.RECONVERGENT B0 ;  /* 0x0000000000007941 */ /* 0x000fea0003800200 */
.L_x_2741:
        /* <DEDUP_REMOVED lines=49> */
.L_x_2740:
[----:B------:R-:W-:Y:S05]  /*4490*/  BSYNC.RECONVERGENT B1 ;  /* 0x0000000000017941 */ /* 0x000fea0003800200 */
.L_x_2739:
        /* <DEDUP_REMOVED lines=65> */
.L_x_2746:
[----:B------:R-:W-:Y:S05]  /*48b0*/  BSYNC.RECONVERGENT B0 ;  /* 0x0000000000007941 */ /* 0x000fea0003800200 */
.L_x_2745:
        /* <DEDUP_REMOVED lines=49> */
.L_x_2744:
[----:B------:R-:W-:Y:S05]  /*4bd0*/  BSYNC.RECONVERGENT B1 ;  /* 0x0000000000017941 */ /* 0x000fea0003800200 */
.L_x_2743:
        /* <DEDUP_REMOVED lines=67> */
.L_x_2750:
[----:B------:R-:W-:Y:S05]  /*5010*/  BSYNC.RECONVERGENT B0 ;  /* 0x0000000000007941 */ /* 0x000fea0003800200 */
.L_x_2749:
        /* <DEDUP_REMOVED lines=47> */
.L_x_2748:
[----:B------:R-:W-:Y:S05]  /*5310*/  BSYNC.RECONVERGENT B1 ;  /* 0x0000000000017941 */ /* 0x000fea0003800200 */
.L_x_2747:
        /* <DEDUP_REMOVED lines=61> */
.L_x_2754:
[----:B------:R-:W-:Y:S05]  /*56f0*/  BSYNC.RECONVERGENT B0 ;  /* 0x0000000000007941 */ /* 0x000fea0003800200 */
.L_x_2753:
        /* <DEDUP_REMOVED lines=47> */
.L_x_2752:
[----:B------:R-:W-:Y:S05]  /*59f0*/  BSYNC.RECONVERGENT B1 ;  /* 0x0000000000017941 */ /* 0x000fea0003800200 */
.L_x_2751:
        /* <DEDUP_REMOVED lines=65> */
.L_x_2758:
[----:B------:R-:W-:Y:S05]  /*5e10*/  BSYNC.RECONVERGENT B0 ;  /* 0x0000000000007941 */ /* 0x000fea0003800200 */
.L_x_2757:
        /* <DEDUP_REMOVED lines=47> */
.L_x_2756:
[----:B------:R-:W-:Y:S05]  /*6110*/  BSYNC.RECONVERGENT B1 ;  /* 0x0000000000017941 */ /* 0x000fea0003800200 */
.L_x_2755:
        /* <DEDUP_REMOVED lines=63> */
.L_x_2762:
[----:B------:R-:W-:Y:S05]  /*6510*/  BSYNC.RECONVERGENT B0 ;  /* 0x0000000000007941 */ /* 0x000fea0003800200 */
.L_x_2761:
        /* <DEDUP_REMOVED lines=47> */
.L_x_2760:
[----:B------:R-:W-:Y:S05]  /*6810*/  BSYNC.RECONVERGENT B1 ;  /* 0x0000000000017941 */ /* 0x000fea0003800200 */
.L_x_2759:
        /* <DEDUP_REMOVED lines=63> */
.L_x_2766:
[----:B------:R-:W-:Y:S05]  /*6c10*/  BSYNC.RECONVERGENT B0 ;  /* 0x0000000000007941 */ /* 0x000fea0003800200 */
.L_x_2765:
        /* <DEDUP_REMOVED lines=47> */
.L_x_2764:
[----:B------:R-:W-:Y:S05]  /*6f10*/  BSYNC.RECONVERGENT B1 ;  /* 0x0000000000017941 */ /* 0x000fea0003800200 */
.L_x_2763:
        /* <DEDUP_REMOVED lines=8> */
.L_x_2734:
        /* <DEDUP_REMOVED lines=95> */
.L_x_2770:
[----:B------:R-:W-:Y:S05]  /*7590*/  BSYNC.RECONVERGENT B0 ;  /* 0x0000000000007941 */ /* 0x000fea0003800200 */
.L_x_2769:
        /* <DEDUP_REMOVED lines=88> */
.L_x_2768:
[----:B------:R-:W-:Y:S05]  /*7b20*/  BSYNC.RECONVERGENT B1 ;  /* 0x0000000000017941 */ /* 0x000fea0003800200 */
.L_x_2767:
        /* <DEDUP_REMOVED lines=98> */
.L_x_2774:
[----:B------:R-:W-:Y:S05]  /*8150*/  BSYNC.RECONVERGENT B0 ;  /* 0x0000000000007941 */ /* 0x000fea0003800200 */
.L_x_2773:
        /* <DEDUP_REMOVED lines=88> */
.L_x_2772:
[----:B------:R-:W-:Y:S05]  /*86e0*/  BSYNC.RECONVERGENT B1 ;  /* 0x0000000000017941 */ /* 0x000fea0003800200 */
.L_x_2771:
        /* <DEDUP_REMOVED lines=100> */
.L_x_2778:
[----:B------:R-:W-:Y:S05]  /*8d30*/  BSYNC.RECONVERGENT B0 ;  /* 0x0000000000007941 */ /* 0x000fea0003800200 */
.L_x_2777:
        /* <DEDUP_REMOVED lines=88> */
.L_x_2776:
[----:B------:R-:W-:Y:S05]  /*92c0*/  BSYNC.RECONVERGENT B1 ;  /* 0x0000000000017941 */ /* 0x000fea0003800200 */
.L_x_2775:
        /* <DEDUP_REMOVED lines=101> */
.L_x_2782:
[----:B------:R-:W-:Y:S05]  /*9920*/  BSYNC.RECONVERGENT B0 ;  /* 0x0000000000007941 */ /* 0x000fea0003800200 */
.L_x_2781:
        /* <DEDUP_REMOVED lines=89> */
.L_x_2780:
[----:B------:R-:W-:Y:S05]  /*9ec0*/  BSYNC.RECONVERGENT B1 ;  /* 0x0000000000017941 */ /* 0x000fea0003800200 */
.L_x_2779:
        /* <DEDUP_REMOVED lines=97> */
.L_x_2786:
[----:B------:R-:W-:Y:S05]  /*a4e0*/  BSYNC.RECONVERGENT B0 ;  /* 0x0000000000007941 */ /* 0x000fea0003800200 */
.L_x_2785:
        /* <DEDUP_REMOVED lines=88> */
.L_x_2784:
[----:B------:R-:W-:Y:S05]  /*aa70*/  BSYNC.RECONVERGENT B1 ;  /* 0x0000000000017941 */ /* 0x000fea0003800200 */
.L_x_2783:
        /* <DEDUP_REMOVED lines=99> */
.L_x_2790:
[----:B------:R-:W-:Y:S05]  /*b0b0*/  BSYNC.RECONVERGENT B0 ;  /* 0x0000000000007941 */ /* 0x000fea0003800200 */
.L_x_2789:
        /* <DEDUP_REMOVED lines=88> */
.L_x_2788:
[----:B------:R-:W-:Y:S05]  /*b640*/  BSYNC.RECONVERGENT B1 ;  /* 0x0000000000017941 */ /* 0x000fea0003800200 */
.L_x_2787:
        /* <DEDUP_REMOVED lines=100> */
.L_x_2794:
[----:B------:R-:W-:Y:S05]  /*bc90*/  BSYNC.RECONVERGENT B0 ;  /* 0x0000000000007941 */ /* 0x000fea0003800200 */
.L_x_2793:
        /* <DEDUP_REMOVED lines=86> */
.L_x_2792:
[----:B------:R-:W-:Y:S05]  /*c200*/  BSYNC.RECONVERGENT B1 ;  /* 0x0000000000017941 */ /* 0x000fea0003800200 */
.L_x_2791:
        /* <DEDUP_REMOVED lines=100> */
.L_x_2798:
[----:B------:R-:W-:Y:S05]  /*c850*/  BSYNC.RECONVERGENT B0 ;  /* 0x0000000000007941 */ /* 0x000fea0003800200 */
.L_x_2797:
        /* <DEDUP_REMOVED lines=86> */
.L_x_2796:
[----:B------:R-:W-:Y:S05]  /*cdc0*/  BSYNC.RECONVERGENT B1 ;  /* 0x0000000000017941 */ /* 0x000fea0003800200 */
.L_x_2795:
[----:B------:R-:W5:Y:S08]  /*cdd0*/  LDC R3, c[0x0][0x450] ;  /* 0x00011400ff037b82 */ /* 0x000f700000000800 */
[----:B------:R-:W1:Y:S01]  /*cde0*/  LDC R15, c[0x0][0x450] ;  /* 0x00011400ff0f7b82 */ /* 0x000e620000000800 */
[----:B-----5:R-:W-:Y:S05]  /*cdf0*/  IMAD.U32 R3, R3, -0x40, RZ ;  /* 0xffffffc003037824 */ /* 0x020fea00078e00ff */
[C---:B------:R-:W-:Y:S02]  /*ce00*/  LEA R90, P1, R3.reuse, R90, 0x1 ;  /* 0x0000005a035a7211 */ /* 0x040fe400078208ff */
[C---:B------:R-:W-:Y:S02]  /*ce10*/  LEA R88, P0, R3.reuse, R88, 0x1 ;  /* 0x0000005803587211 */ /* 0x040fe400078008ff */
[C---:B------:R-:W-:Y:S02]  /*ce20*/  LEA.HI.X.SX32 R91, R3.reuse, R91, 0x1, P1 ;  /* 0x0000005b035b7211 */ /* 0x040fe400008f0eff */
[----:B-1----:R-:W-:Y:S09]  /*ce30*/  LEA.HI.X.SX32 R89, R3, R89, 0x1, P0 ;  /* 0x0000005903597211 */ /* 0x002ff200000f0eff */
.L_x_2733:
[----:B------:R-:W-:Y:S05]  /*ce40*/  BSYNC.RECONVERGENT B2 ;  /* 0x0000000000027941 */ /* 0x000fea0003800200 */
.L_x_2717:
        /* <DEDUP_REMOVED lines=90> */
.L_x_2799:
[----:B------:R-:W-:Y:S02]  /*d3f0*/  IADD3 R86, P1, PT, R86, R93, RZ ;  /* 0x0000005d56567210 */ /* 0x000fe40007f3e0ff */
[----:B------:R-:W-:Y:S03]  /*d400*/  IADD3 R12, P0, PT, R12, R95, RZ ;  /* 0x0000005f0c0c7210 */ /* 0x000fe60007f1e0ff */
[----:B------:R-:W-:Y:S02]  /*d410*/  IMAD.X R87, R87, 0x1, R92, P1 ;  /* 0x0000000157577824 */ /* 0x000fe400008e065c */
[----:B------:R-:W-:Y:S01]  /*d420*/  IMAD.X R13, R13, 0x1, R94, P0 ;  /* 0x000000010d0d7824 */ /* 0x000fe200000e065e */
[----:B------:R-:W-:Y:S07]  /*d430*/  @P2 BRA `(.L_x_2800) ;  /* 0xffffff5000042947 */ /* 0x000fee000383ffff */
.L_x_2700:
        /* <DEDUP_REMOVED lines=43> */
.L_x_2804:
[----:B------:R-:W-:Y:S05]  /*d6f0*/  BSYNC.RECONVERGENT B0 ;  /* 0x0000000000007941 */ /* 0x000fea0003800200 */
.L_x_2803:
        /* <DEDUP_REMOVED lines=17> */
.L_x_2806:
[----:B------:R-:W-:Y:S05]  /*d810*/  BSYNC.RECONVERGENT B0 ;  /* 0x0000000000007941 */ /* 0x000fea0003800200 */
.L_x_2805:
        /* <DEDUP_REMOVED lines=17> */
.L_x_2808:
[----:B------:R-:W-:Y:S05]  /*d930*/  BSYNC.RECONVERGENT B0 ;  /* 0x0000000000007941 */ /* 0x000fea0003800200 */
.L_x_2807:
        /* <DEDUP_REMOVED lines=17> */
.L_x_2802:
        /* <DEDUP_REMOVED lines=79> */
.L_x_2816:
[----:B------:R-:W-:Y:S05]  /*df40*/  BSYNC.RECONVERGENT B0 ;  /* 0x0000000000007941 */ /* 0x000fea0003800200 */
.L_x_2815:
[----:B-----5:R-:W-:Y:S01]  /*df50*/  IMAD.MOV.U32 R6, RZ, RZ, R18 ;  /* 0x000000ffff067224 */ /* 0x020fe200078e0012 */
[----:B------:R-:W-:Y:S01]  /*df60*/  MOV R4, R16 ;  /* 0x0000001000047202 */ /* 0x000fe20000000f00 */
[----:B------:R-:W-:Y:S01]  /*df70*/  IMAD.MOV.U32 R7, RZ, RZ, R19 ;  /* 0x000000ffff077224 */ /* 0x000fe200078e0013 */
[----:B------:R-:W-:Y:S02]  /*df80*/  MOV R5, R17 ;  /* 0x0000001100057202 */ /* 0x000fe40000000f00 */
.L_x_2814:
[----:B------:R-:W-:Y:S05]  /*df90*/  BSYNC.RECONVERGENT B1 ;  /* 0x0000000000017941 */ /* 0x000fea0003800200 */
.L_x_2813:
        /* <DEDUP_REMOVED lines=48> */
.L_x_2818:
[----:B------:R-:W-:Y:S05]  /*e2a0*/  BSYNC.RECONVERGENT B0 ;  /* 0x0000000000007941 */ /* 0x000fea0003800200 */
.L_x_2817:
[----:B-----5:R3:W-:Y:S02]  /*e2b0*/  STS.128 [R229+0x2000], R16 ;  /* 0x00200010e5007388 */ /* 0x0207e40000000c00 */
.L_x_2812:
[----:B------:R-:W-:Y:S05]  /*e2c0*/  BSYNC.RECONVERGENT B2 ;  /* 0x0000000000027941 */ /* 0x000fea0003800200 */
.L_x_2811:
        /* <DEDUP_REMOVED lines=64> */
.L_x_2824:
[----:B------:R-:W-:Y:S05]  /*e6d0*/  BSYNC.RECONVERGENT B0 ;  /* 0x0000000000007941 */ /* 0x000fea0003800200 */
.L_x_2823:
[----:B-----5:R1:W-:Y:S02]  /*e6e0*/  STS.128 [R229+0x800], R16 ;  /* 0x00080010e5007388 */ /* 0x0203e40000000c00 */
.L_x_2822:
[----:B------:R-:W-:Y:S05]  /*e6f0*/  BSYNC.RECONVERGENT B1 ;  /* 0x0000000000017941 */ /* 0x000fea0003800200 */
.L_x_2821:
        /* <DEDUP_REMOVED lines=55> */
.L_x_2826:
[----:B------:R-:W-:Y:S05]  /*ea70*/  BSYNC.RECONVERGENT B0 ;  /* 0x0000000000007941 */ /* 0x000fea0003800200 */
.L_x_2825:
[----:B-----5:R3:W-:Y:S02]  /*ea80*/  STS.128 [R229+0x2800], R16 ;  /* 0x00280010e5007388 */ /* 0x0207e40000000c00 */
.L_x_2820:
[----:B------:R-:W-:Y:S05]  /*ea90*/  BSYNC.RECONVERGENT B2 ;  /* 0x0000000000027941 */ /* 0x000fea0003800200 */
.L_x_2819:
        /* <DEDUP_REMOVED lines=65> */
.L_x_2832:
[----:B------:R-:W-:Y:S05]  /*eeb0*/  BSYNC.RECONVERGENT B0 ;  /* 0x0000000000007941 */ /* 0x000fea0003800200 */
.L_x_2831:
[----:B-----5:R1:W-:Y:S02]  /*eec0*/  STS.128 [R229+0x1000], R16 ;  /* 0x00100010e5007388 */ /* 0x0203e40000000c00 */
.L_x_2830:
[----:B------:R-:W-:Y:S05]  /*eed0*/  BSYNC.RECONVERGENT B1 ;  /* 0x0000000000017941 */ /* 0x000fea0003800200 */
.L_x_2829:
        /* <DEDUP_REMOVED lines=55> */
.L_x_2834:
[----:B------:R-:W-:Y:S05]  /*f250*/  BSYNC.RECONVERGENT B0 ;  /* 0x0000000000007941 */ /* 0x000fea0003800200 */
.L_x_2833:
[----:B-----5:R1:W-:Y:S02]  /*f260*/  STS.128 [R229+0x3000], R16 ;  /* 0x00300010e5007388 */ /* 0x0203e40000000c00 */
.L_x_2828:
[----:B------:R-:W-:Y:S05]  /*f270*/  BSYNC.RECONVERGENT B2 ;  /* 0x0000000000027941 */ /* 0x000fea0003800200 */
.L_x_2827:
        /* <DEDUP_REMOVED lines=64> */
.L_x_2838:
[----:B------:R-:W-:Y:S05]  /*f680*/  BSYNC.RECONVERGENT B0 ;  /* 0x0000000000007941 */ /* 0x000fea0003800200 */
.L_x_2837:
[----:B-----5:R3:W-:Y:S02]  /*f690*/  STS.128 [R229+0x1800], R16 ;  /* 0x00180010e5007388 */ /* 0x0207e40000000c00 */
.L_x_2836:
[----:B------:R-:W-:Y:S05]  /*f6a0*/  BSYNC.RECONVERGENT B1 ;  /* 0x0000000000017941 */ /* 0x000fea0003800200 */
.L_x_2835:
        /* <DEDUP_REMOVED lines=56> */
.L_x_2840:
[----:B------:R-:W-:Y:S05]  /*fa30*/  BSYNC.RECONVERGENT B0 ;  /* 0x0000000000007941 */ /* 0x000fea0003800200 */
.L_x_2839:
[----:B-----5:R1:W-:Y:S01]  /*fa40*/  STS.128 [R229+0x3800], R16 ;  /* 0x00380010e5007388 */ /* 0x0203e20000000c00 */
[----:B------:R-:W-:Y:S05]  /*fa50*/  BRA `(.L_x_2809) ;  /* 0x0000002c00dc7947 */ /* 0x000fea0003800000 */
.L_x_2810:
        /* <DEDUP_REMOVED lines=101> */
.L_x_2845:
[----:B------:R-:W-:Y:S05]  /*100b0*/  BSYNC.RECONVERGENT B0 ;  /* 0x0000000000007941 */ /* 0x000fea0003800200 */
.L_x_2844:
[----:B------:R-:W-:Y:S05]  /*100c0*/  BSYNC.RECONVERGENT B1 ;  /* 0x0000000000017941 */ /* 0x000fea0003800200 */
.L_x_2843:
        /* <DEDUP_REMOVED lines=88> */
.L_x_2847:
[----:B------:R-:W-:Y:S05]  /*10650*/  BSYNC.RECONVERGENT B0 ;  /* 0x0000000000007941 */ /* 0x000fea0003800200 */
.L_x_2846:
[----:B-----5:R3:W-:Y:S02]  /*10660*/  STS.128 [R229+0x2000], R20 ;  /* 0x00200014e5007388 */ /* 0x0207e40000000c00 */
.L_x_2842:
[----:B------:R-:W-:Y:S05]  /*10670*/  BSYNC.RECONVERGENT B2 ;  /* 0x0000000000027941 */ /* 0x000fea0003800200 */
.L_x_2841:
        /* <DEDUP_REMOVED lines=94> */
.L_x_2853:
[----:B------:R-:W-:Y:S05]  /*10c60*/  BSYNC.RECONVERGENT B0 ;  /* 0x0000000000007941 */ /* 0x000fea0003800200 */
.L_x_2852:
[----:B-----5:R3:W-:Y:S02]  /*10c70*/  STS.128 [R229+0x800], R20 ;  /* 0x00080014e5007388 */ /* 0x0207e40000000c00 */
.L_x_2851:
[----:B------:R-:W-:Y:S05]  /*10c80*/  BSYNC.RECONVERGENT B1 ;  /* 0x0000000000017941 */ /* 0x000fea0003800200 */
.L_x_2850:
        /* <DEDUP_REMOVED lines=87> */
.L_x_2855:
[----:B------:R-:W-:Y:S05]  /*11200*/  BSYNC.RECONVERGENT B0 ;  /* 0x0000000000007941 */ /* 0x000fea0003800200 */
.L_x_2854:
[----:B-----5:R1:W-:Y:S02]  /*11210*/  STS.128 [R229+0x2800], R4 ;  /* 0x00280004e5007388 */ /* 0x0203e40000000c00 */
.L_x_2849:
[----:B------:R-:W-:Y:S05]  /*11220*/  BSYNC.RECONVERGENT B2 ;  /* 0x0000000000027941 */ /* 0x000fea0003800200 */
.L_x_2848:
        /* <DEDUP_REMOVED lines=97> */
.L_x_2861:
[----:B------:R-:W-:Y:S05]  /*11840*/  BSYNC.RECONVERGENT B0 ;  /* 0x0000000000007941 */ /* 0x000fea0003800200 */
.L_x_2860:
[----:B-----5:R3:W-:Y:S02]  /*11850*/  STS.128 [R229+0x1000], R20 ;  /* 0x00100014e5007388 */ /* 0x0207e40000000c00 */
.L_x_2859:
[----:B------:R-:W-:Y:S05]  /*11860*/  BSYNC.RECONVERGENT B1 ;  /* 0x0000000000017941 */ /* 0x000fea0003800200 */
.L_x_2858:
        /* <DEDUP_REMOVED lines=87> */
.L_x_2863:
[----:B------:R-:W-:Y:S05]  /*11de0*/  BSYNC.RECONVERGENT B0 ;  /* 0x0000000000007941 */ /* 0x000fea0003800200 */
.L_x_2862:
[----:B-----5:R3:W-:Y:S02]  /*11df0*/  STS.128 [R229+0x3000], R20 ;  /* 0x00300014e5007388 */ /* 0x0207e40000000c00 */
.L_x_2857:
[----:B------:R-:W-:Y:S05]  /*11e00*/  BSYNC.RECONVERGENT B2 ;  /* 0x0000000000027941 */ /* 0x000fea0003800200 */
.L_x_2856:
        /* <DEDUP_REMOVED lines=95> */
.L_x_2867:
[----:B------:R-:W-:Y:S05]  /*12400*/  BSYNC.RECONVERGENT B0 ;  /* 0x0000000000007941 */ /* 0x000fea0003800200 */
.L_x_2866:
[----:B-----5:R1:W-:Y:S02]  /*12410*/  STS.128 [R229+0x1800], R20 ;  /* 0x00180014e5007388 */ /* 0x0203e40000000c00 */
.L_x_2865:
[----:B------:R-:W-:Y:S05]  /*12420*/  BSYNC.RECONVERGENT B1 ;  /* 0x0000000000017941 */ /* 0x000fea0003800200 */
.L_x_2864:
        /* <DEDUP_REMOVED lines=88> */
.L_x_2869:
[----:B------:R-:W-:Y:S05]  /*129b0*/  BSYNC.RECONVERGENT B0 ;  /* 0x0000000000007941 */ /* 0x000fea0003800200 */
.L_x_2868:
[----:B-----5:R1:W-:Y:S02]  /*129c0*/  STS.128 [R229+0x3800], R4 ;  /* 0x00380004e5007388 */ /* 0x0203e40000000c00 */
.L_x_2809:
[----:B------:R-:W-:Y:S05]  /*129d0*/  BSYNC.RECONVERGENT B3 ;  /* 0x0000000000037941 */ /* 0x000fea0003800200 */
.L_x_2801:
[----:B------:R-:W3:Y:S01]  /*129e0*/  LDC.64 R2, c[0x0][0x3b8] ;  /* 0x0000ee00ff027b82 */ /* 0x000ee20000000a00 */
[----:B-12---:R-:W-:Y:S01]  /*129f0*/  IMAD.IADD R7, R61, 0x1, -R70 ;  /* 0x000000013d077824 */ /* 0x006fe200078e0a46 */
[----:B------:R-:W-:Y:S01]  /*12a00*/  BSSY.RECONVERGENT B0, `(.L_x_2870) ;  /* 0x0000019000007945 */ /* 0x000fe20003800200 */
[C---:B------:R-:W-:Y:S02]  /*12a10*/  VIADD R12, R128.reuse, 0x40 ;  /* 0x00000040800c7836 */ /* 0x040fe40000000000 */
[C---:B------:R-:W-:Y:S01]  /*12a20*/  VIADD R8, R128.reuse, 0x50 ;  /* 0x0000005080087836 */ /* 0x040fe20000000000 */
[-C--:B------:R-:W-:Y:S02]  /*12a30*/  ISETP.GE.AND P6, PT, R128, R7.reuse, PT ;  /* 0x000000078000720c */ /* 0x080fe40003fc6270 */
[----:B---34-:R-:W1:Y:S01]  /*12a40*/  LDC.64 R4, c[0x0][0x538] ;  /* 0x00014e00ff047b82 */ /* 0x018e620000000a00 */
[-C--:B------:R-:W-:Y:S02]  /*12a50*/  ISETP.GE.AND P0, PT, R32, R7.reuse, PT ;  /* 0x000000072000720c */ /* 0x080fe40003f06270 */
[----:B------:R-:W-:-:S02]  /*12a60*/  ISETP.GE.AND P5, PT, R36, R7, PT ;  /* 0x000000072400720c */ /* 0x000fc40003fa6270 */
[-C--:B------:R-:W-:Y:S02]  /*12a70*/  ISETP.GE.AND P4, PT, R38, R7.reuse, PT ;  /* 0x000000072600720c */ /* 0x080fe40003f86270 */
[----:B------:R-:W-:-:S04]  /*12a80*/  ISETP.GE.AND P3, PT, R12, R7, PT ;  /* 0x000000070c00720c */ /* 0x000fc80003f66270 */
[----:B------:R-:W-:Y:S06]  /*12a90*/  @P6 BRA `(.L_x_2871) ;  /* 0x00000000003c6947 */ /* 0x000fec0003800000 */
[----:B------:R-:W2:Y:S02]  /*12aa0*/  LDCU UR4, c[0x0][0x440] ;  /* 0x00008800ff0477ac */ /* 0x000ea40008000800 */
[----:B--2---:R-:W-:Y:S02]  /*12ab0*/  ISETP.GE.AND P2, PT, R10, UR4, PT ;  /* 0x000000040a007c0c */ /* 0x004fe4000bf46270 */
        /* <DEDUP_REMOVED lines=13> */
.L_x_2871:
[----:B------:R-:W-:Y:S05]  /*12b90*/  BSYNC.RECONVERGENT B0 ;  /* 0x0000000000007941 */ /* 0x000fea0003800200 */
.L_x_2870:
[C---:B--2---:R-:W-:Y:S01]  /*12ba0*/  LEA R14, P1, R69.reuse, R216, 0x1 ;  /* 0x000000d8450e7211 */ /* 0x044fe200078208ff */
[----:B------:R-:W-:Y:S01]  /*12bb0*/  BSSY.RECONVERGENT B0, `(.L_x_2872) ;  /* 0x0000012000007945 */ /* 0x000fe20003800200 */
[----:B------:R-:W-:Y:S01]  /*12bc0*/  ISETP.GE.AND P2, PT, R8, R7, PT ;  /* 0x000000070800720c */ /* 0x000fe20003f46270 */
[----:B------:R-:W-:Y:S01]  /*12bd0*/  VIADD R6, R128, 0x60 ;  /* 0x0000006080067836 */ /* 0x000fe20000000000 */
        /* <DEDUP_REMOVED lines=15> */
.L_x_2873:
[----:B------:R-:W-:Y:S05]  /*12cd0*/  BSYNC.RECONVERGENT B0 ;  /* 0x0000000000007941 */ /* 0x000fea0003800200 */
.L_x_2872:
        /* <DEDUP_REMOVED lines=19> */
.L_x_2875:
[----:B------:R-:W-:Y:S05]  /*12e10*/  BSYNC.RECONVERGENT B0 ;  /* 0x0000000000007941 */ /* 0x000fea0003800200 */
.L_x_2874:
        /* <DEDUP_REMOVED lines=19> */
.L_x_2877:
[----:B------:R-:W-:Y:S05]  /*12f50*/  BSYNC.RECONVERGENT B0 ;  /* 0x0000000000007941 */ /* 0x000fea0003800200 */
.L_x_2876:
[----:B------:R-:W-:Y:S01]  /*12f60*/  BSSY.RECONVERGENT B0, `(.L_x_2878) ;  /* 0x0000015000007945 */ /* 0x000fe20003800200 */
[----:B------:R-:W-:-:S03]  /*12f70*/  ISETP.GE.AND P1, PT, R128, R7, PT ;  /* 0x000000078000720c */ /* 0x000fc60003f26270 */
[----:B------:R-:W-:Y:S10]  /*12f80*/  @P3 BRA `(.L_x_2879) ;  /* 0x0000000000483947 */ /* 0x000ff40003800000 */
[----:B------:R-:W1:Y:S01]  /*12f90*/  LDCU UR4, c[0x0][0x440] ;  /* 0x00008800ff0477ac */ /* 0x000e620008000800 */
[----:B---34-:R-:W-:Y:S01]  /*12fa0*/  MOV R16, R14 ;  /* 0x0000000e00107202 */ /* 0x018fe20000000f00 */
[----:B------:R-:W-:Y:S01]  /*12fb0*/  IMAD R0, R3, 0x60, RZ ;  /* 0x0000006003007824 */ /* 0x000fe200078e02ff */
[----:B------:R-:W-:-:S03]  /*12fc0*/  MOV R17, R15 ;  /* 0x0000000f00117202 */ /* 0x000fc60000000f00 */
[----:B------:R-:W-:-:S05]  /*12fd0*/  IMAD.WIDE.U32 R16, R2, 0x60, R16 ;  /* 0x0000006002107825 */ /* 0x000fca00078e0010 */
[----:B------:R-:W-:Y:S02]  /*12fe0*/  IADD3 R17, PT, PT, R0, R17, RZ ;  /* 0x0000001100117210 */ /* 0x000fe40007ffe0ff */
        /* <DEDUP_REMOVED lines=12> */
.L_x_2879:
[----:B------:R-:W-:Y:S05]  /*130b0*/  BSYNC.RECONVERGENT B0 ;  /* 0x0000000000007941 */ /* 0x000fea0003800200 */
.L_x_2878:
[----:B------:R-:W-:Y:S04]  /*130c0*/  BSSY.RECONVERGENT B0, `(.L_x_2880) ;  /* 0x0000011000007945 */ /* 0x000fe80003800200 */
[----:B------:R-:W-:Y:S05]  /*130d0*/  @P2 BRA `(.L_x_2881) ;  /* 0x00000000003c2947 */ /* 0x000fea0003800000 */
[----:B------:R-:W2:Y:S01]  /*130e0*/  LDCU UR4, c[0x0][0x440] ;  /* 0x00008800ff0477ac */ /* 0x000ea20008000800 */
[----:B-1-34-:R-:W-:-:S04]  /*130f0*/  LEA R16, P4, R2, R14, 0x7 ;  /* 0x0000000e02107211 */ /* 0x01afc800078838ff */
[----:B------:R-:W-:Y:S02]  /*13100*/  LEA.HI.X R17, R2, R15, R3, 0x7, P4 ;  /* 0x0000000f02117211 */ /* 0x000fe400020f3c03 */
        /* <DEDUP_REMOVED lines=12> */
.L_x_2881:
[----:B------:R-:W-:Y:S05]  /*131d0*/  BSYNC.RECONVERGENT B0 ;  /* 0x0000000000007941 */ /* 0x000fea0003800200 */
.L_x_2880:
[----:B------:R-:W-:Y:S04]  /*131e0*/  BSSY.RECONVERGENT B0, `(.L_x_2882) ;  /* 0x0000014000007945 */ /* 0x000fe80003800200 */
[----:B------:R-:W-:Y:S05]  /*131f0*/  @P0 BRA `(.L_x_2883) ;  /* 0x0000000000480947 */ /* 0x000fea0003800000 */
[----:B------:R-:W2:Y:S01]  /*13200*/  LDCU UR4, c[0x0][0x440] ;  /* 0x00008800ff0477ac */ /* 0x000ea20008000800 */
[----:B-1-34-:R-:W-:Y:S01]  /*13210*/  MOV R16, R14 ;  /* 0x0000000e00107202 */ /* 0x01afe20000000f00 */
[----:B------:R-:W-:Y:S01]  /*13220*/  IMAD R0, R3, 0xa0, RZ ;  /* 0x000000a003007824 */ /* 0x000fe200078e02ff */
[----:B------:R-:W-:-:S03]  /*13230*/  MOV R17, R15 ;  /* 0x0000000f00117202 */ /* 0x000fc60000000f00 */
[----:B------:R-:W-:-:S05]  /*13240*/  IMAD.WIDE.U32 R16, R2, 0xa0, R16 ;  /* 0x000000a002107825 */ /* 0x000fca00078e0010 */
[----:B------:R-:W-:Y:S02]  /*13250*/  IADD3 R17, PT, PT, R0, R17, RZ ;  /* 0x0000001100117210 */ /* 0x000fe40007ffe0ff */
        /* <DEDUP_REMOVED lines=12> */
.L_x_2883:
[----:B------:R-:W-:Y:S05]  /*13320*/  BSYNC.RECONVERGENT B0 ;  /* 0x0000000000007941 */ /* 0x000fea0003800200 */
.L_x_2882:
[----:B------:R-:W-:Y:S04]  /*13330*/  BSSY.RECONVERGENT B0, `(.L_x_2884) ;  /* 0x0000012000007945 */ /* 0x000fe80003800200 */
[----:B------:R-:W-:Y:S05]  /*13340*/  @P1 BRA `(.L_x_2885) ;  /* 0x0000000000401947 */ /* 0x000fea0003800000 */
[----:B------:R-:W3:Y:S01]  /*13350*/  LDCU UR4, c[0x0][0x440] ;  /* 0x00008800ff0477ac */ /* 0x000ee20008000800 */
[----:B------:R-:W-:Y:S02]  /*13360*/  IMAD R0, R3, 0xc0, RZ ;  /* 0x000000c003007824 */ /* 0x000fe400078e02ff */
[----:B--2---:R-:W-:-:S05]  /*13370*/  IMAD.WIDE.U32 R14, R2, 0xc0, R14 ;  /* 0x000000c0020e7825 */ /* 0x004fca00078e000e */
[----:B------:R-:W-:Y:S02]  /*13380*/  IADD3 R15, PT, PT, R0, R15, RZ ;  /* 0x0000000f000f7210 */ /* 0x000fe40007ffe0ff */
        /* <DEDUP_REMOVED lines=12> */
.L_x_2885:
[----:B------:R-:W-:Y:S05]  /*13450*/  BSYNC.RECONVERGENT B0 ;  /* 0x0000000000007941 */ /* 0x000fea0003800200 */
.L_x_2884:
[----:B------:R-:W3:Y:S01]  /*13460*/  LDCU.64 UR8, c[0x0][0x540] ;  /* 0x0000a800ff0877ac */ /* 0x000ee20008000a00 */
[----:B------:R-:W-:Y:S01]  /*13470*/  IMAD.MOV.U32 R127, RZ, RZ, RZ ;  /* 0x000000ffff7f7224 */ /* 0x000fe200078e00ff */
[----:B------:R-:W0:Y:S01]  /*13480*/  LDGDEPBAR ;  /* 0x00000000000079af */ /* 0x000e220000000000 */
[----:B------:R-:W4:Y:S01]  /*13490*/  LDCU UR4, c[0x0][0x508] ;  /* 0x0000a100ff0477ac */ /* 0x000f220008000800 */
[C---:B---3--:R-:W-:Y:S01]  /*134a0*/  IMAD.WIDE.U32 R126, R71.reuse, UR8, R126 ;  /* 0x00000008477e7c25 */ /* 0x048fe2000f8e007e */
[----:B------:R-:W3:Y:S03]  /*134b0*/  LDCU UR8, c[0x0][0x458] ;  /* 0x00008b00ff0877ac */ /* 0x000ee60008000800 */
[----:B------:R-:W-:Y:S01]  /*134c0*/  IMAD R0, R71, UR9, R127 ;  /* 0x0000000947007c24 */ /* 0x000fe2000f8e027f */
[----:B-1----:R-:W-:Y:S02]  /*134d0*/  LEA R4, P0, R126, R4, 0x2 ;  /* 0x000000047e047211 */ /* 0x002fe400078010ff */
[----:B------:R-:W-:Y:S01]  /*134e0*/  SHF.R.U32.HI R206, RZ, 0x1, R62 ;  /* 0x00000001ffce7819 */ /* 0x000fe2000001163e */
[----:B------:R-:W-:-:S04]  /*134f0*/  DEPBAR.LE SB0, 0x0 ;  /* 0x000080000000791a */ /* 0x000fc80000000000 */
[----:B------:R-:W-:-:S06]  /*13500*/  LEA.HI.X R5, R126, R5, R0, 0x2, P0 ;  /* 0x000000057e057211 */ /* 0x000fcc00000f1400 */
[----:B------:R-:W2:Y:S01]  /*13510*/  LDG.E R5, desc[UR6][R4.64] ;  /* 0x0000000604057981 */ /* 0x000ea2000c1e1900 */
[----:B---3--:R-:W2:Y:S01]  /*13520*/  MUFU.RCP R0, UR8 ;  /* 0x0000000800007d08 */ /* 0x008ea20008001000 */
[----:B-----5:R-:W-:Y:S01]  /*13530*/  LOP3.LUT R13, R206, 0x1f0, RZ, 0xc0, !PT ;  /* 0x000001f0ce0d7812 */ /* 0x020fe200078ec0ff */
[----:B------:R-:W-:Y:S01]  /*13540*/  BSSY.RECONVERGENT B0, `(.L_x_2886) ;  /* 0x000001b000007945 */ /* 0x000fe20003800200 */
[----:B------:R-:W-:Y:S02]  /*13550*/  SHF.R.U32.HI R62, RZ, 0x2, R62 ;  /* 0x00000002ff3e7819 */ /* 0x000fe4000001163e */
        /* <DEDUP_REMOVED lines=23> */
.L_x_2887:
[----:B------:R2:W-:Y:S04]  /*136d0*/  STS.128 [R229+0xc000], RZ ;  /* 0x00c000ffe5007388 */ /* 0x0005e80000000c00 */
[----:B------:R2:W-:Y:S02]  /*136e0*/  STS.128 [R229+0x10000], RZ ;  /* 0x010000ffe5007388 */ /* 0x0005e40000000c00 */
.L_x_2888:
[----:B------:R-:W-:Y:S05]  /*136f0*/  BSYNC.RECONVERGENT B0 ;  /* 0x0000000000007941 */ /* 0x000fea0003800200 */
.L_x_2886:
[----:B------:R-:W3:Y:S01]  /*13700*/  S2R R204, SR_TID.X ;  /* 0x0000000000cc7919 */ /* 0x000ee20000002100 */
[-C--:B------:R-:W-:Y:S01]  /*13710*/  ISETP.GE.AND P2, PT, R32, R7.reuse, PT ;  /* 0x000000072000720c */ /* 0x080fe20003f46270 */
[----:B------:R-:W4:Y:S01]  /*13720*/  LDC.64 R28, c[0x0][0x3c0] ;  /* 0x0000f000ff1c7b82 */ /* 0x000f220000000a00 */
        /* <DEDUP_REMOVED lines=11> */
[C---:B---3--:R-:W-:Y:S01]  /*137e0*/  IMAD.SHL.U32 R207, R204.reuse, 0x20, RZ ;  /* 0x00000020cccf7824 */ /* 0x048fe200078e00ff */
        /* <DEDUP_REMOVED lines=18> */
.L_x_2890:
[----:B------:R-:W-:Y:S05]  /*13910*/  BSYNC.RECONVERGENT B0 ;  /* 0x0000000000007941 */ /* 0x000fea0003800200 */
.L_x_2889:
[----:B------:R1:W-:Y:S01]  /*13920*/  @P3 STS.128 [R229+0xd000], RZ ;  /* 0x00d000ffe5003388 */ /* 0x0003e20000000c00 */
[----:B------:R-:W-:Y:S01]  /*13930*/  BSSY.RECONVERGENT B0, `(.L_x_2891) ;  /* 0x0000015000007945 */ /* 0x000fe20003800200 */
[----:B------:R-:W-:Y:S02]  /*13940*/  LOP3.LUT R15, R53, R207, RZ, 0xfc, !PT ;  /* 0x000000cf350f7212 */ /* 0x000fe400078efcff */
[----:B------:R1:W-:Y:S01]  /*13950*/  @P3 STS.128 [R229+0x11000], RZ ;  /* 0x011000ffe5003388 */ /* 0x0003e20000000c00 */
[----:B------:R-:W-:Y:S05]  /*13960*/  @P3 BRA `(.L_x_2892) ;  /* 0x0000000000443947 */ /* 0x000fea0003800000 */
[----:B------:R-:W5:Y:S01]  /*13970*/  LDCU UR4, c[0x0][0x440] ;  /* 0x00008800ff0477ac */ /* 0x000f620008000800 */
[----:B----4-:R-:W-:-:S04]  /*13980*/  IMAD.WIDE.U32 R16, R28, 0x20, RZ ;  /* 0x000000201c107825 */ /* 0x010fc800078e00ff */
        /* <DEDUP_REMOVED lines=15> */
.L_x_2892:
[----:B------:R-:W-:Y:S05]  /*13a80*/  BSYNC.RECONVERGENT B0 ;  /* 0x0000000000007941 */ /* 0x000fea0003800200 */
.L_x_2891:
        /* <DEDUP_REMOVED lines=25> */
.L_x_2894:
[----:B------:R-:W-:Y:S05]  /*13c20*/  BSYNC.RECONVERGENT B0 ;  /* 0x0000000000007941 */ /* 0x000fea0003800200 */
.L_x_2893:
[----:B------:R1:W-:Y:S01]  /*13c30*/  @P6 STS.128 [R229+0xe000], RZ ;  /* 0x00e000ffe5006388 */ /* 0x0003e20000000c00 */
[----:B------:R-:W-:Y:S03]  /*13c40*/  BSSY.RECONVERGENT B0, `(.L_x_2895) ;  /* 0x0000015000007945 */ /* 0x000fe60003800200 */
[----:B------:R1:W-:Y:S01]  /*13c50*/  @P6 STS.128 [R229+0x12000], RZ ;  /* 0x012000ffe5006388 */ /* 0x0003e20000000c00 */
        /* <DEDUP_REMOVED lines=19> */
.L_x_2896:
[----:B------:R-:W-:Y:S05]  /*13d90*/  BSYNC.RECONVERGENT B0 ;  /* 0x0000000000007941 */ /* 0x000fea0003800200 */
.L_x_2895:
[----:B------:R1:W-:Y:S01]  /*13da0*/  @P5 STS.128 [R229+0xe800], RZ ;  /* 0x00e800ffe5005388 */ /* 0x0003e20000000c00 */
[----:B------:R-:W-:Y:S03]  /*13db0*/  BSSY.RECONVERGENT B0, `(.L_x_2897) ;  /* 0x0000012000007945 */ /* 0x000fe60003800200 */
[----:B------:R1:W-:Y:S01]  /*13dc0*/  @P5 STS.128 [R229+0x12800], RZ ;  /* 0x012800ffe5005388 */ /* 0x0003e20000000c00 */
        /* <DEDUP_REMOVED lines=16> */
.L_x_2898:
[----:B------:R-:W-:Y:S05]  /*13ed0*/  BSYNC.RECONVERGENT B0 ;  /* 0x0000000000007941 */ /* 0x000fea0003800200 */
.L_x_2897:
        /* <DEDUP_REMOVED lines=22> */
.L_x_2900:
[----:B------:R-:W-:Y:S05]  /*14040*/  BSYNC.RECONVERGENT B0 ;  /* 0x0000000000007941 */ /* 0x000fea0003800200 */
.L_x_2899:
[----:B------:R1:W-:Y:S01]  /*14050*/  @P3 STS.128 [R229+0xf800], RZ ;  /* 0x00f800ffe5003388 */ /* 0x0003e20000000c00 */
[----:B------:R-:W-:Y:S03]  /*14060*/  BSSY.RECONVERGENT B0, `(.L_x_2901) ;  /* 0x0000015000007945 */ /* 0x000fe60003800200 */
[----:B------:R1:W-:Y:S01]  /*14070*/  @P3 STS.128 [R229+0x13800], RZ ;  /* 0x013800ffe5003388 */ /* 0x0003e20000000c00 */
[----:B------:R-:W-:Y:S05]  /*14080*/  @P3 BRA `(.L_x_2902) ;  /* 0x0000000000483947 */ /* 0x000fea0003800000 */
[----:B------:R-:W5:Y:S01]  /*14090*/  LDCU UR4, c[0x0][0x440] ;  /* 0x00008800ff0477ac */ /* 0x000f620008000800 */
[----:B----4-:R-:W-:Y:S01]  /*140a0*/  MOV R6, R4 ;  /* 0x0000000400067202 */ /* 0x010fe20000000f00 */
        /* <DEDUP_REMOVED lines=16> */
.L_x_2902:
[----:B------:R-:W-:Y:S05]  /*141b0*/  BSYNC.RECONVERGENT B0 ;  /* 0x0000000000007941 */ /* 0x000fea0003800200 */
.L_x_2901:
[----:B------:R-:W-:Y:S01]  /*141c0*/  LDSM.16.M88.4 R72, [R131] ;  /* 0x000000008348783b */ /* 0x000fe20000000200 */
[----:B------:R-:W-:Y:S01]  /*141d0*/  IMAD.MOV.U32 R205, RZ, RZ, 0x20 ;  /* 0x00000020ffcd7424 */ /* 0x000fe200078e00ff */
[C---:B------:R-:W-:Y:S01]  /*141e0*/  LOP3.LUT P6, RZ, R204.reuse, 0x2, RZ, 0xc0, !PT ;  /* 0x00000002ccff7812 */ /* 0x040fe200078cc0ff */
[----:B------:R-:W-:Y:S01]  /*141f0*/  VIADD R63, R209, UR5 ;  /* 0x00000005d13f7c36 */ /* 0x000fe20008000000 */
[----:B------:R-:W5:Y:S01]  /*14200*/  LDSM.16.M88.4 R36, [R209+UR5+0x4000] ;  /* 0x00400005d124783b */ /* 0x000f620008000200 */
[----:B------:R-:W-:Y:S01]  /*14210*/  IMAD.MOV.U32 R152, RZ, RZ, 0x40 ;  /* 0x00000040ff987424 */ /* 0x000fe200078e00ff */
[----:B------:R-:W-:Y:S01]  /*14220*/  SEL R8, R205, 0xffffffe0, !P6 ;  /* 0xffffffe0cd087807 */ /* 0x000fe20007000000 */
[----:B------:R-:W2:Y:S01]  /*14230*/  LDCU UR4, c[0x0][0x50c] ;  /* 0x0000a180ff0477ac */ /* 0x000ea20008000800 */
[----:B------:R-:W1:Y:S01]  /*14240*/  LDSM.16.M88.4 R16, [R209+UR5+0x5000] ;  /* 0x00500005d110783b */ /* 0x000e620008000200 */
[C---:B------:R-:W-:Y:S01]  /*14250*/  LOP3.LUT P0, RZ, R204.reuse, 0x4, RZ, 0xc0, !PT ;  /* 0x00000004ccff7812 */ /* 0x040fe2000780c0ff */
[----:B------:R-:W-:Y:S01]  /*14260*/  IMAD.SHL.U32 R136, R204, 0x2, RZ ;  /* 0x00000002cc887824 */ /* 0x000fe200078e00ff */
[----:B------:R-:W-:Y:S01]  /*14270*/  VIMNMX R134, PT, PT, R30, R61, PT ;  /* 0x0000003d1e867248 */ /* 0x000fe20003fe0100 */
[--C-:B------:R-:W-:Y:S01]  /*14280*/  IMAD.IADD R128, R131, 0x1, R8.reuse ;  /* 0x0000000183807824 */ /* 0x100fe200078e0208 */
[----:B------:R-:W2:Y:S01]  /*14290*/  LDSM.16.M88.4 R24, [R209+UR5+0x4800] ;  /* 0x00480005d118783b */ /* 0x000ea20008000200 */
        /* <DEDUP_REMOVED lines=8> */
[----:B---34-:R-:W3:Y:S01]  /*14320*/  LDSM.16.M88.4 R4, [R209+UR5+0x5800] ;  /* 0x00580005d104783b */ /* 0x018ee20008000200 */
[----:B------:R-:W-:-:S03]  /*14330*/  IMAD.IADD R62, R8, 0x1, R63 ;  /* 0x00000001083e7824 */ /* 0x000fc600078e023f */
[----:B------:R-:W4:Y:S04]  /*14340*/  LDSM.16.M88.4 R96, [R209+UR5+0x6000] ;  /* 0x00600005d160783b */ /* 0x000f280008000200 */
[----:B------:R-:W4:Y:S04]  /*14350*/  LDSM.16.M88.4 R88, [R209+UR5+0x6800] ;  /* 0x00680005d158783b */ /* 0x000f280008000200 */
[----:B------:R-:W4:Y:S04]  /*14360*/  LDSM.16.M88.4 R80, [R209+UR5+0x7000] ;  /* 0x00700005d150783b */ /* 0x000f280008000200 */
[----:B------:R-:W4:Y:S01]  /*14370*/  LDSM.16.M88.4 R64, [R209+UR5+0x7800] ;  /* 0x00780005d140783b */ /* 0x000f220008000200 */
[C---:B-----5:R-:W-:Y:S03]  /*14380*/  HMMA.16816.F32.BF16 R40, R72.reuse, R36, RZ ;  /* 0x000000244828723c */ /* 0x060fe600000418ff */
[----:B------:R-:W5:Y:S04]  /*14390*/  LDSM.16.M88.4 R44, [R60+0x5000] ;  /* 0x005000003c2c783b */ /* 0x000f680000000200 */
[----:B------:R-:W5:Y:S01]  /*143a0*/  LDSM.16.M88.4 R48, [R60+0x4800] ;  /* 0x004800003c30783b */ /* 0x000f620000000200 */
[C---:B------:R-:W-:Y:S03]  /*143b0*/  HMMA.16816.F32.BF16 R36, R72.reuse, R38, RZ ;  /* 0x000000264824723c */ /* 0x040fe600000418ff */
[----:B------:R-:W5:Y:S04]  /*143c0*/  LDSM.16.M88.4 R124, [R60+0x5800] ;  /* 0x005800003c7c783b */ /* 0x000f680000000200 */
[----:B------:R-:W-:Y:S01]  /*143d0*/  LDSM.16.M88.4 R68, [R129] ;  /* 0x000000008144783b */ /* 0x000fe20000000200 */
[C---:B-1----:R-:W-:Y:S03]  /*143e0*/  HMMA.16816.F32.BF16 R20, R72.reuse, R16, RZ ;  /* 0x000000104814723c */ /* 0x042fe600000418ff */
[----:B------:R-:W-:Y:S04]  /*143f0*/  LDSM.16.M88.4 R108, [R60+0x7000] ;  /* 0x007000003c6c783b */ /* 0x000fe80000000200 */
[----:B------:R-:W-:Y:S01]  /*14400*/  LDSM.16.M88.4 R104, [R60+0x7800] ;  /* 0x007800003c68783b */ /* 0x000fe20000000200 */
[C---:B------:R-:W-:Y:S03]  /*14410*/  HMMA.16816.F32.BF16 R16, R72.reuse, R18, RZ ;  /* 0x000000124810723c */ /* 0x040fe600000418ff */
[----:B------:R-:W-:Y:S04]  /*14420*/  LDSM.16.M88.4 R116, [R60+0x6000] ;  /* 0x006000003c74783b */ /* 0x000fe80000000200 */
[----:B------:R-:W-:Y:S01]  /*14430*/  LDSM.16.M88.4 R112, [R60+0x6800] ;  /* 0x006800003c70783b */ /* 0x000fe20000000200 */
[----:B--2---:R-:W-:Y:S03]  /*14440*/  HMMA.16816.F32.BF16 R32, R72, R24, RZ ;  /* 0x000000184820723c */ /* 0x004fe600000418ff */
[----:B------:R-:W0:Y:S05]  /*14450*/  LDGDEPBAR ;  /* 0x00000000000079af */ /* 0x000e2a0000000000 */
[C---:B------:R-:W-:Y:S08]  /*14460*/  HMMA.16816.F32.BF16 R40, R120.reuse, R56, R40 ;  /* 0x000000387828723c */ /* 0x040ff00000041828 */
[----:B------:R-:W-:Y:S01]  /*14470*/  HMMA.16816.F32.BF16 R36, R120, R58, R36 ;  /* 0x0000003a7824723c */ /* 0x000fe20000041824 */
[----:B------:R-:W1:Y:S07]  /*14480*/  LDSM.16.M88.4 R56, [R63+0x4800] ;  /* 0x004800003f38783b */ /* 0x000e6e0000000200 */
[C---:B------:R-:W-:Y:S08]  /*14490*/  HMMA.16816.F32.BF16 R24, R72.reuse, R26, RZ ;  /* 0x0000001a4818723c */ /* 0x040ff000000418ff */
[C---:B---3--:R-:W-:Y:S08]  /*144a0*/  HMMA.16816.F32.BF16 R12, R72.reuse, R4, RZ ;  /* 0x00000004480c723c */ /* 0x048ff000000418ff */
        /* <DEDUP_REMOVED lines=10> */
[C---:B-----5:R-:W-:Y:S08]  /*14550*/  HMMA.16816.F32.BF16 R20, R120.reuse, R44, R20 ;  /* 0x0000002c7814723c */ /* 0x060ff00000041814 */
[C---:B------:R-:W-:Y:S01]  /*14560*/  HMMA.16816.F32.BF16 R16, R120.reuse, R46, R16 ;  /* 0x0000002e7810723c */ /* 0x040fe20000041810 */
[----:B------:R-:W3:Y:S07]  /*14570*/  LDSM.16.M88.4 R44, [R63+0x5800] ;  /* 0x005800003f2c783b */ /* 0x000eee0000000200 */
[C---:B------:R-:W-:Y:S08]  /*14580*/  HMMA.16816.F32.BF16 R32, R120.reuse, R48, R32 ;  /* 0x000000307820723c */ /* 0x040ff00000041820 */
[C---:B------:R-:W-:Y:S01]  /*14590*/  HMMA.16816.F32.BF16 R24, R120.reuse, R50, R24 ;  /* 0x000000327818723c */ /* 0x040fe20000041818 */
[----:B------:R-:W4:Y:S07]  /*145a0*/  LDSM.16.M88.4 R48, [R63+0x5000] ;  /* 0x005000003f30783b */ /* 0x000f2e0000000200 */
[----:B------:R-:W-:Y:S01]  /*145b0*/  HMMA.16816.F32.BF16 R12, R120, R124, R12 ;  /* 0x0000007c780c723c */ /* 0x000fe2000004180c */
[----:B------:R-:W-:-:S07]  /*145c0*/  IMAD.IADD R124, R8, 0x1, R129 ;  /* 0x00000001087c7824 */ /* 0x000fce00078e0281 */
[----:B------:R-:W-:Y:S08]  /*145d0*/  HMMA.16816.F32.BF16 R4, R120, R126, R4 ;  /* 0x0000007e7804723c */ /* 0x000ff00000041804 */
[C---:B-1----:R-:W-:Y:S08]  /*145e0*/  HMMA.16816.F32.BF16 R32, R68.reuse, R56, R32 ;  /* 0x000000384420723c */ /* 0x042ff00000041820 */
[C---:B------:R-:W-:Y:S01]  /*145f0*/  HMMA.16816.F32.BF16 R24, R68.reuse, R58, R24 ;  /* 0x0000003a4418723c */ /* 0x040fe20000041818 */
[----:B------:R-:W1:Y:S07]  /*14600*/  LDSM.16.M88.4 R56, [R63+0x7000] ;  /* 0x007000003f38783b */ /* 0x000e6e0000000200 */
[C---:B--2---:R-:W-:Y:S08]  /*14610*/  HMMA.16816.F32.BF16 R40, R68.reuse, R64, R40 ;  /* 0x000000404428723c */ /* 0x044ff00000041828 */
[----:B------:R-:W-:Y:S01]  /*14620*/  HMMA.16816.F32.BF16 R36, R68, R66, R36 ;  /* 0x000000424424723c */ /* 0x000fe20000041824 */
[----:B------:R-:W2:Y:S07]  /*14630*/  LDSM.16.M88.4 R64, [R63+0x6000] ;  /* 0x006000003f40783b */ /* 0x000eae0000000200 */
        /* <DEDUP_REMOVED lines=15> */
[C---:B-1----:R-:W-:Y:S08]  /*14730*/  HMMA.16816.F32.BF16 R84, R68.reuse, R56, R84 ;  /* 0x000000384454723c */ /* 0x042ff00000041854 */
[----:B------:R-:W-:Y:S01]  /*14740*/  HMMA.16816.F32.BF16 R80, R68, R58, R80 ;  /* 0x0000003a4450723c */ /* 0x000fe20000041850 */
[----:B------:R-:W1:Y:S07]  /*14750*/  LDSM.16.M88.4 R56, [R62+0x5800] ;  /* 0x005800003e38783b */ /* 0x000e6e0000000200 */
[C---:B------:R-:W-:Y:S08]  /*14760*/  HMMA.16816.F32.BF16 R92, R120.reuse, R112, R92 ;  /* 0x00000070785c723c */ /* 0x040ff0000004185c */
[----:B------:R-:W-:Y:S01]  /*14770*/  HMMA.16816.F32.BF16 R88, R120, R114, R88 ;  /* 0x000000727858723c */ /* 0x000fe20000041858 */
[----:B------:R-:W-:Y:S04]  /*14780*/  LDSM.16.M88.4 R112, [R62+0x6000] ;  /* 0x006000003e70783b */ /* 0x000fe80000000200 */
[----:B------:R-:W-:Y:S03]  /*14790*/  LDSM.16.M88.4 R120, [R209+UR5+0x9800] ;  /* 0x00980005d178783b */ /* 0x000fe60008000200 */
[C---:B--2---:R-:W-:Y:S08]  /*147a0*/  HMMA.16816.F32.BF16 R100, R68.reuse, R64, R100 ;  /* 0x000000404464723c */ /* 0x044ff00000041864 */
[----:B------:R-:W-:Y:S01]  /*147b0*/  HMMA.16816.F32.BF16 R96, R68, R66, R96 ;  /* 0x000000424460723c */ /* 0x000fe20000041860 */
        /* <DEDUP_REMOVED lines=11> */
[C---:B-1----:R-:W-:Y:S08]  /*14870*/  HMMA.16816.F32.BF16 R12, R108.reuse, R56, R12 ;  /* 0x000000386c0c723c */ /* 0x042ff0000004180c */
[C---:B------:R-:W-:Y:S01]  /*14880*/  HMMA.16816.F32.BF16 R4, R108.reuse, R58, R4 ;  /* 0x0000003a6c04723c */ /* 0x040fe20000041804 */
[----:B------:R-:W1:Y:S07]  /*14890*/  LDSM.16.M88.4 R56, [R209+UR5+0x9000] ;  /* 0x00900005d138783b */ /* 0x000e6e0008000200 */
[C---:B--2---:R-:W-:Y:S08]  /*148a0*/  HMMA.16816.F32.BF16 R32, R108.reuse, R64, R32 ;  /* 0x000000406c20723c */ /* 0x044ff00000041820 */
[C---:B------:R-:W-:Y:S01]  /*148b0*/  HMMA.16816.F32.BF16 R24, R108.reuse, R66, R24 ;  /* 0x000000426c18723c */ /* 0x040fe20000041818 */
[----:B------:R-:W2:Y:S07]  /*148c0*/  LDSM.16.M88.4 R64, [R62+0x7800] ;  /* 0x007800003e40783b */ /* 0x000eae0000000200 */
        /* <DEDUP_REMOVED lines=13> */
[C---:B-1----:R-:W-:Y:S08]  /*149a0*/  HMMA.16816.F32.BF16 R20, R116.reuse, R56, R20 ;  /* 0x000000387414723c */ /* 0x042ff00000041814 */
[----:B------:R-:W-:Y:S01]  /*149b0*/  HMMA.16816.F32.BF16 R16, R116, R58, R16 ;  /* 0x0000003a7410723c */ /* 0x000fe20000041810 */
[----:B------:R-:W1:Y:S07]  /*149c0*/  LDSM.16.M88.4 R56, [R60+0x8000] ;  /* 0x008000003c38783b */ /* 0x000e6e0000000200 */
[C---:B------:R-:W-:Y:S08]  /*149d0*/  HMMA.16816.F32.BF16 R100, R108.reuse, R112, R100 ;  /* 0x000000706c64723c */ /* 0x040ff00000041864 */
[C---:B------:R-:W-:Y:S01]  /*149e0*/  HMMA.16816.F32.BF16 R96, R108.reuse, R114, R96 ;  /* 0x000000726c60723c */ /* 0x040fe20000041860 */
[----:B------:R-:W-:Y:S07]  /*149f0*/  LDSM.16.M88.4 R112, [R209+UR5+0xa800] ;  /* 0x00a80005d170783b */ /* 0x000fee0008000200 */
[C---:B--2---:R-:W-:Y:S08]  /*14a00*/  HMMA.16816.F32.BF16 R76, R108.reuse, R64, R76 ;  /* 0x000000406c4c723c */ /* 0x044ff0000004184c */
[----:B------:R-:W-:Y:S01]  /*14a10*/  HMMA.16816.F32.BF16 R72, R108, R66, R72 ;  /* 0x000000426c48723c */ /* 0x000fe20000041848 */
[----:B------:R-:W2:Y:S04]  /*14a20*/  LDSM.16.M88.4 R64, [R209+UR5+0xb800] ;  /* 0x00b80005d140783b */ /* 0x000ea80008000200 */
        /* <DEDUP_REMOVED lines=12> */
[C---:B-1----:R-:W-:Y:S08]  /*14af0*/  HMMA.16816.F32.BF16 R40, R68.reuse, R56, R40 ;  /* 0x000000384428723c */ /* 0x042ff00000041828 */
[----:B------:R-:W-:Y:S01]  /*14b00*/  HMMA.16816.F32.BF16 R36, R68, R58, R36 ;  /* 0x0000003a4424723c */ /* 0x000fe20000041824 */
[----:B------:R-:W1:Y:S07]  /*14b10*/  LDSM.16.M88.4 R56, [R60+0xa800] ;  /* 0x00a800003c38783b */ /* 0x000e6e0000000200 */
[C---:B--2---:R-:W-:Y:S08]  /*14b20*/  HMMA.16816.F32.BF16 R76, R116.reuse, R64, R76 ;  /* 0x00000040744c723c */ /* 0x044ff0000004184c */
[----:B------:R-:W-:Y:S01]  /*14b30*/  HMMA.16816.F32.BF16 R72, R116, R66, R72 ;  /* 0x000000427448723c */ /* 0x000fe20000041848 */
[----:B------:R-:W2:Y:S07]  /*14b40*/  LDSM.16.M88.4 R64, [R60+0xa000] ;  /* 0x00a000003c40783b */ /* 0x000eae0000000200 */
        /* <DEDUP_REMOVED lines=14> */
[----:B------:R-:W5:Y:S07]  /*14c30*/  LDSM.16.M88.4 R104, [R63+0x8000] ;  /* 0x008000003f68783b */ /* 0x000f6e0000000200 */
[C---:B--2---:R-:W-:Y:S01]  /*14c40*/  HMMA.16816.F32.BF16 R112, R68.reuse, R64, R100 ;  /* 0x000000404470723c */ /* 0x044fe20000041864 */
[----:B------:R-:W-:Y:S07]  /*14c50*/  LDSM.16.M88.4 R100, [R124+0x2000] ;  /* 0x002000007c64783b */ /* 0x000fee0000000200 */
[C---:B------:R-:W-:Y:S01]  /*14c60*/  HMMA.16816.F32.BF16 R96, R68.reuse, R66, R96 ;  /* 0x000000424460723c */ /* 0x040fe20000041860 */
[----:B------:R-:W2:Y:S07]  /*14c70*/  LDSM.16.M88.4 R64, [R63+0x8800] ;  /* 0x008800003f40783b */ /* 0x000eae0000000200 */
[C---:B---3--:R-:W-:Y:S08]  /*14c80*/  HMMA.16816.F32.BF16 R76, R68.reuse, R44, R76 ;  /* 0x0000002c444c723c */ /* 0x048ff0000004184c */
[C---:B------:R-:W-:Y:S01]  /*14c90*/  HMMA.16816.F32.BF16 R72, R68.reuse, R46, R72 ;  /* 0x0000002e4448723c */ /* 0x040fe20000041848 */
[----:B------:R-:W3:Y:S07]  /*14ca0*/  LDSM.16.M88.4 R44, [R63+0xa000] ;  /* 0x00a000003f2c783b */ /* 0x000eee0000000200 */
[C---:B----4-:R-:W-:Y:S08]  /*14cb0*/  HMMA.16816.F32.BF16 R84, R68.reuse, R48, R84 ;  /* 0x000000304454723c */ /* 0x050ff00000041854 */
[----:B------:R-:W-:Y:S01]  /*14cc0*/  HMMA.16816.F32.BF16 R80, R68, R50, R80 ;  /* 0x000000324450723c */ /* 0x000fe20000041850 */
[----:B------:R-:W4:Y:S04]  /*14cd0*/  LDSM.16.M88.4 R48, [R62+0x8800] ;  /* 0x008800003e30783b */ /* 0x000f280000000200 */
[----:B------:R-:W-:Y:S03]  /*14ce0*/  LDSM.16.M88.4 R68, [R63+0xb800] ;  /* 0x00b800003f44783b */ /* 0x000fe60000000200 */
[C---:B-1----:R-:W-:Y:S08]  /*14cf0*/  HMMA.16816.F32.BF16 R20, R128.reuse, R56, R20 ;  /* 0x000000388014723c */ /* 0x042ff00000041814 */
[C---:B------:R-:W-:Y:S01]  /*14d00*/  HMMA.16816.F32.BF16 R16, R128.reuse, R58, R16 ;  /* 0x0000003a8010723c */ /* 0x040fe20000041810 */
[----:B------:R-:W1:Y:S07]  /*14d10*/  LDSM.16.M88.4 R56, [R63+0xa800] ;  /* 0x00a800003f38783b */ /* 0x000e6e0000000200 */
[C---:B-----5:R-:W-:Y:S08]  /*14d20*/  HMMA.16816.F32.BF16 R36, R128.reuse, R106, R36 ;  /* 0x0000006a8024723c */ /* 0x060ff00000041824 */
[C---:B--2---:R-:W-:Y:S08]  /*14d30*/  HMMA.16816.F32.BF16 R24, R128.reuse, R66, R24 ;  /* 0x000000428018723c */ /* 0x044ff00000041818 */
[C---:B---3--:R-:W-:Y:S08]  /*14d40*/  HMMA.16816.F32.BF16 R112, R128.reuse, R44, R112 ;  /* 0x0000002c8070723c */ /* 0x048ff00000041870 */
[C---:B------:R-:W-:Y:S01]  /*14d50*/  HMMA.16816.F32.BF16 R96, R128.reuse, R46, R96 ;  /* 0x0000002e8060723c */ /* 0x040fe20000041860 */
[----:B------:R-:W2:Y:S07]  /*14d60*/  LDSM.16.M88.4 R44, [R62+0x9000] ;  /* 0x009000003e2c783b */ /* 0x000eae0000000200 */
[C---:B------:R-:W-:Y:S08]  /*14d70*/  HMMA.16816.F32.BF16 R40, R128.reuse, R104, R40 ;  /* 0x000000688028723c */ /* 0x040ff00000041828 */
[----:B------:R-:W-:Y:S01]  /*14d80*/  HMMA.16816.F32.BF16 R32, R128, R64, R32 ;  /* 0x000000408020723c */ /* 0x000fe20000041820 */
[----:B------:R3:W5:Y:S07]  /*14d90*/  LDSM.16.M88.4 R64, [R63+0xb000] ;  /* 0x00b000003f40783b */ /* 0x00076e0000000200 */
[C---:B------:R-:W-:Y:S08]  /*14da0*/  HMMA.16816.F32.BF16 R36, R100.reuse, R110, R36 ;  /* 0x0000006e6424723c */ /* 0x040ff00000041824 */
[----:B----4-:R-:W-:Y:S08]  /*14db0*/  HMMA.16816.F32.BF16 R24, R100, R50, R24 ;  /* 0x000000326418723c */ /* 0x010ff00000041818 */
[----:B-1----:R-:W-:Y:S03]  /*14dc0*/  HMMA.16816.F32.BF16 R92, R128, R56, R92 ;  /* 0x00000038805c723c */ /* 0x002fe6000004185c */
[----:B------:R-:W-:Y:S01]  /*14dd0*/  FMUL.FTZ R36, R36, UR4 ;  /* 0x0000000424247c20 */ /* 0x000fe20008410000 */
[----:B------:R-:W-:Y:S01]  /*14de0*/  FMUL.FTZ R37, R37, UR4 ;  /* 0x0000000425257c20 */ /* 0x000fe20008410000 */
[----:B------:R-:W-:-:S02]  /*14df0*/  FMUL.FTZ R111, R38, UR4 ;  /* 0x00000004266f7c20 */ /* 0x000fc40008410000 */
[----:B------:R-:W-:Y:S01]  /*14e00*/  MUFU.TANH R107, R36 ;  /* 0x00000024006b7308 */ /* 0x000fe20000002400 */
[----:B------:R-:W-:Y:S01]  /*14e10*/  HMMA.16816.F32.BF16 R88, R128, R58, R88 ;  /* 0x0000003a8058723c */ /* 0x000fe20000041858 */
[----:B------:R-:W1:Y:S02]  /*14e20*/  LDSM.16.M88.4 R56, [R62+0xb800] ;  /* 0x00b800003e38783b */ /* 0x000e640000000200 */
[----:B------:R-:W-:-:S04]  /*14e30*/  FMUL.FTZ R24, R24, UR4 ;  /* 0x0000000418187c20 */ /* 0x000fc80008410000 */
[----:B------:R-:W-:Y:S01]  /*14e40*/  MUFU.TANH R111, R111 ;  /* 0x0000006f006f7308 */ /* 0x000fe20000002400 */
[C---:B------:R-:W-:Y:S07]  /*14e50*/  HMMA.16816.F32.BF16 R40, R100.reuse, R108, R40 ;  /* 0x0000006c6428723c */ /* 0x040fee0000041828 */
[----:B------:R4:W-:Y:S01]  /*14e60*/  MUFU.TANH R109, R37 ;  /* 0x00000025006d7308 */ /* 0x0009e20000002400 */
[----:B------:R-:W-:Y:S01]  /*14e70*/  HMMA.16816.F32.BF16 R32, R100, R48, R32 ;  /* 0x000000306420723c */ /* 0x000fe20000041820 */
[----:B------:R-:W-:Y:S07]  /*14e80*/  LDSM.16.M88.4 R48, [R62+0xa800] ;  /* 0x00a800003e30783b */ /* 0x000fee0000000200 */
[----:B------:R-:W-:Y:S01]  /*14e90*/  HMMA.16816.F32.BF16 R12, R128, R116, R12 ;  /* 0x00000074800c723c */ /* 0x000fe2000004180c */
[----:B------:R-:W-:-:S02]  /*14ea0*/  FMUL.FTZ R117, R39, UR4 ;  /* 0x0000000427757c20 */ /* 0x000fc40008410000 */
[----:B------:R-:W-:Y:S01]  /*14eb0*/  FMUL.FTZ R40, R40, UR4 ;  /* 0x0000000428287c20 */ /* 0x000fe20008410000 */
[----:B------:R-:W-:Y:S01]  /*14ec0*/  FMUL.FTZ R41, R41, UR4 ;  /* 0x0000000429297c20 */ /* 0x000fe20008410000 */
[----:B------:R-:W-:Y:S01]  /*14ed0*/  FMUL.FTZ R43, R43, UR4 ;  /* 0x000000042b2b7c20 */ /* 0x000fe20008410000 */
[----:B------:R-:W-:Y:S01]  /*14ee0*/  FMUL.FTZ R42, R42, UR4 ;  /* 0x000000042a2a7c20 */ /* 0x000fe20008410000 */
[----:B------:R3:W-:Y:S01]  /*14ef0*/  MUFU.TANH R105, R40 ;  /* 0x0000002800697308 */ /* 0x0007e20000002400 */
[----:B----4-:R-:W4:Y:S01]  /*14f00*/  LDSM.16.M88.4 R36, [R62+0x9800] ;  /* 0x009800003e24783b */ /* 0x010f220000000200 */
[----:B------:R-:W-:Y:S06]  /*14f10*/  HMMA.16816.F32.BF16 R76, R128, R68, R76 ;  /* 0x00000044804c723c */ /* 0x000fec000004184c */
[----:B------:R5:W-:Y:S02]  /*14f20*/  MUFU.TANH R69, R24 ;  /* 0x0000001800457308 */ /* 0x000be40000002400 */
[----:B--2---:R-:W-:Y:S01]  /*14f30*/  HMMA.16816.F32.BF16 R20, R100, R44, R20 ;  /* 0x0000002c6414723c */ /* 0x004fe20000041814 */
[----:B------:R-:W-:-:S05]  /*14f40*/  FMUL.FTZ R45, R25, UR4 ;  /* 0x00000004192d7c20 */ /* 0x000fca0008410000 */
[----:B------:R-:W-:Y:S01]  /*14f50*/  MUFU.TANH R41, R41 ;  /* 0x0000002900297308 */ /* 0x000fe20000002400 */
[----:B---3--:R-:W-:Y:S01]  /*14f60*/  FMUL.FTZ R40, R32, UR4 ;  /* 0x0000000420287c20 */ /* 0x008fe20008410000 */
[----:B------:R-:W-:Y:S01]  /*14f70*/  HMMA.16816.F32.BF16 R72, R128, R70, R72 ;  /* 0x000000468048723c */ /* 0x000fe20000041848 */
[----:B------:R-:W-:-:S05]  /*14f80*/  FMUL.FTZ R71, R26, UR4 ;  /* 0x000000041a477c20 */ /* 0x000fca0008410000 */
[----:B------:R-:W-:Y:S02]  /*14f90*/  MUFU.TANH R43, R43 ;  /* 0x0000002b002b7308 */ /* 0x000fe40000002400 */
[----:B------:R-:W-:Y:S01]  /*14fa0*/  HMMA.16816.F32.BF16 R16, R100, R46, R16 ;  /* 0x0000002e6410723c */ /* 0x000fe20000041810 */
[----:B------:R-:W-:Y:S02]  /*14fb0*/  FMUL.FTZ R47, R27, UR4 ;  /* 0x000000041b2f7c20 */ /* 0x000fe40008410000 */
[----:B-----5:R-:W2:Y:S01]  /*14fc0*/  LDSM.16.M88.4 R24, [R62+0xb000] ;  /* 0x00b000003e18783b */ /* 0x020ea20000000200 */
[----:B------:R-:W-:Y:S01]  /*14fd0*/  FMUL.FTZ R22, R22, UR4 ;  /* 0x0000000416167c20 */ /* 0x000fe20008410000 */
[----:B------:R-:W-:Y:S01]  /*14fe0*/  FMUL.FTZ R20, R20, UR4 ;  /* 0x0000000414147c20 */ /* 0x000fe20008410000 */
[----:B------:R-:W-:Y:S01]  /*14ff0*/  MUFU.TANH R117, R117 ;  /* 0x0000007500757308 */ /* 0x000fe20000002400 */
[----:B------:R-:W-:Y:S01]  /*15000*/  FMUL.FTZ R21, R21, UR4 ;  /* 0x0000000415157c20 */ /* 0x000fe20008410000 */
[----:B------:R-:W-:Y:S01]  /*15010*/  HMMA.16816.F32.BF16 R4, R128, R118, R4 ;  /* 0x000000768004723c */ /* 0x000fe20000041804 */
[----:B------:R-:W-:Y:S01]  /*15020*/  FMUL.FTZ R119, R33, UR4 ;  /* 0x0000000421777c20 */ /* 0x000fe20008410000 */
[----:B------:R-:W-:-:S04]  /*15030*/  FMUL.FTZ R23, R23, UR4 ;  /* 0x0000000417177c20 */ /* 0x000fc80008410000 */
[----:B------:R-:W-:Y:S02]  /*15040*/  MUFU.TANH R63, R40 ;  /* 0x00000028003f7308 */ /* 0x000fe40000002400 */
[C---:B------:R-:W-:Y:S01]  /*15050*/  HMMA.16816.F32.BF16 R84, R128.reuse, R64, R84 ;  /* 0x000000408054723c */ /* 0x040fe20000041854 */
[----:B------:R-:W-:Y:S02]  /*15060*/  FMUL.FTZ R65, R34, UR4 ;  /* 0x0000000422417c20 */ /* 0x000fe40008410000 */
[----:B------:R-:W-:Y:S01]  /*15070*/  FMUL.FTZ R17, R17, UR4 ;  /* 0x0000000411117c20 */ /* 0x000fe20008410000 */
[----:B------:R-:W-:Y:S01]  /*15080*/  FMUL.FTZ R16, R16, UR4 ;  /* 0x0000000410107c20 */ /* 0x000fe20008410000 */
[----:B------:R-:W-:Y:S01]  /*15090*/  FMUL.FTZ R18, R18, UR4 ;  /* 0x0000000412127c20 */ /* 0x000fe20008410000 */
[----:B------:R-:W-:Y:S02]  /*150a0*/  MUFU.TANH R119, R119 ;  /* 0x0000007700777308 */ /* 0x000fe40000002400 */
[----:B------:R-:W-:Y:S01]  /*150b0*/  HMMA.16816.F32.BF16 R80, R128, R66, R80 ;  /* 0x000000428050723c */ /* 0x000fe20000041850 */
[----:B------:R-:W-:-:S02]  /*150c0*/  FMUL.FTZ R67, R35, UR4 ;  /* 0x0000000423437c20 */ /* 0x000fc40008410000 */
[----:B------:R-:W3:Y:S01]  /*150d0*/  LDSM.16.M88.4 R32, [R62+0xa000] ;  /* 0x00a000003e20783b */ /* 0x000ee20000000200 */
[----:B------:R-:W-:-:S04]  /*150e0*/  DEPBAR.LE SB0, 0x0 ;  /* 0x000080000000791a */ /* 0x000fc80000000000 */
[C---:B-1----:R-:W-:Y:S01]  /*150f0*/  HMMA.16816.F32.BF16 R72, R100.reuse, R58, R72 ;  /* 0x0000003a6448723c */ /* 0x042fe20000041848 */
[----:B------:R-:W-:Y:S07]  /*15100*/  MUFU.TANH R65, R65 ;  /* 0x0000004100417308 */ /* 0x000fee0000002400 */
[C---:B----4-:R-:W-:Y:S01]  /*15110*/  HMMA.16816.F32.BF16 R12, R100.reuse, R36, R12 ;  /* 0x00000024640c723c */ /* 0x050fe2000004180c */
[----:B------:R-:W-:Y:S01]  /*15120*/  VIADD R37, R55, 0xffffff80 ;  /* 0xffffff8037257836 */ /* 0x000fe20000000000 */
[----:B------:R-:W-:Y:S06]  /*15130*/  MUFU.TANH R67, R67 ;  /* 0x0000004300437308 */ /* 0x000fec0000002400 */
[----:B------:R-:W-:Y:S02]  /*15140*/  HMMA.16816.F32.BF16 R4, R100, R38, R4 ;  /* 0x000000266404723c */ /* 0x000fe40000041804 */
[----:B------:R1:W-:Y:S01]  /*15150*/  MUFU.TANH R39, R17 ;  /* 0x0000001100277308 */ /* 0x0003e20000002400 */
[----:B------:R-:W-:Y:S01]  /*15160*/  FMUL.FTZ R73, R73, UR4 ;  /* 0x0000000449497c20 */ /* 0x000fe20008410000 */
[----:B------:R-:W-:-:S04]  /*15170*/  FMUL.FTZ R75, R75, UR4 ;  /* 0x000000044b4b7c20 */ /* 0x000fc80008410000 */
[C---:B------:R-:W-:Y:S01]  /*15180*/  HMMA.16816.F32.BF16 R88, R100.reuse, R50, R88 ;  /* 0x000000326458723c */ /* 0x040fe20000041858 */
[----:B------:R-:W-:Y:S01]  /*15190*/  FMUL.FTZ R51, R19, UR4 ;  /* 0x0000000413337c20 */ /* 0x000fe20008410000 */
[----:B------:R-:W-:Y:S01]  /*151a0*/  FMUL.FTZ R19, R72, UR4 ;  /* 0x0000000448137c20 */ /* 0x000fe20008410000 */
[----:B------:R-:W-:Y:S01]  /*151b0*/  FMUL.FTZ R59, R13, UR4 ;  /* 0x000000040d3b7c20 */ /* 0x000fe20008410000 */
[----:B------:R-:W-:Y:S01]  /*151c0*/  FMUL.FTZ R14, R14, UR4 ;  /* 0x000000040e0e7c20 */ /* 0x000fe20008410000 */
[----:B------:R-:W-:Y:S01]  /*151d0*/  MUFU.TANH R71, R71 ;  /* 0x0000004700477308 */ /* 0x000fe20000002400 */
[----:B------:R-:W-:Y:S02]  /*151e0*/  FMUL.FTZ R15, R15, UR4 ;  /* 0x000000040f0f7c20 */ /* 0x000fe40008410000 */
[----:B--2---:R-:W-:Y:S01]  /*151f0*/  HMMA.16816.F32.BF16 R84, R100, R24, R84 ;  /* 0x000000186454723c */ /* 0x004fe20000041854 */
[----:B------:R-:W-:Y:S01]  /*15200*/  FMUL.FTZ R25, R74, UR4 ;  /* 0x000000044a197c20 */ /* 0x000fe20008410000 */
[----:B-1----:R-:W-:Y:S01]  /*15210*/  LOP3.LUT R17, R37, R136, RZ, 0xfc, !PT ;  /* 0x0000008825117212 */ /* 0x002fe200078efcff */
[----:B------:R-:W-:-:S02]  /*15220*/  FMUL.FTZ R7, R7, UR4 ;  /* 0x0000000407077c20 */ /* 0x000fc40008410000 */
[----:B------:R-:W1:Y:S01]  /*15230*/  MUFU.TANH R19, R19 ;  /* 0x0000001300137308 */ /* 0x000e620000002400 */
[C---:B------:R-:W-:Y:S02]  /*15240*/  LOP3.LUT R24, R17.reuse, 0x18, RZ, 0xfc, !PT ;  /* 0x0000001811187812 */ /* 0x040fe400078efcff */
[C---:B---3--:R-:W-:Y:S01]  /*15250*/  HMMA.16816.F32.BF16 R96, R100.reuse, R34, R96 ;  /* 0x000000226460723c */ /* 0x048fe20000041860 */
[----:B------:R-:W-:Y:S02]  /*15260*/  LOP3.LUT R30, R17, 0x29, RZ, 0xfc, !PT ;  /* 0x00000029111e7812 */ /* 0x000fe400078efcff */
[----:B------:R-:W-:Y:S01]  /*15270*/  FMUL.FTZ R88, R88, UR4 ;  /* 0x0000000458587c20 */ /* 0x000fe20008410000 */
[----:B------:R-:W-:Y:S01]  /*15280*/  FMUL.FTZ R90, R90, UR4 ;  /* 0x000000045a5a7c20 */ /* 0x000fe20008410000 */
[----:B------:R-:W2:Y:S01]  /*15290*/  MUFU.TANH R25, R25 ;  /* 0x0000001900197308 */ /* 0x000ea20000002400 */
[----:B------:R-:W-:Y:S01]  /*152a0*/  FMUL.FTZ R89, R89, UR4 ;  /* 0x0000000459597c20 */ /* 0x000fe20008410000 */
[----:B------:R-:W-:Y:S01]  /*152b0*/  FMUL.FTZ R91, R91, UR4 ;  /* 0x000000045b5b7c20 */ /* 0x000fe20008410000 */
[C---:B------:R-:W-:Y:S01]  /*152c0*/  HMMA.16816.F32.BF16 R76, R100.reuse, R56, R76 ;  /* 0x00000038644c723c */ /* 0x040fe2000004184c */
[----:B------:R-:W-:Y:S01]  /*152d0*/  FMUL.FTZ R57, R12, UR4 ;  /* 0x000000040c397c20 */ /* 0x000fe20008410000 */
[----:B------:R-:W-:Y:S01]  /*152e0*/  LOP3.LUT R12, R17, 0x1, RZ, 0xfc, !PT ;  /* 0x00000001110c7812 */ /* 0x000fe200078efcff */
[----:B------:R-:W-:Y:S01]  /*152f0*/  FMUL.FTZ R84, R84, UR4 ;  /* 0x0000000454547c20 */ /* 0x000fe20008410000 */
[----:B------:R-:W-:Y:S01]  /*15300*/  FMUL.FTZ R85, R85, UR4 ;  /* 0x0000000455557c20 */ /* 0x000fe20008410000 */
[----:B------:R3:W-:Y:S01]  /*15310*/  MUFU.TANH R35, R16 ;  /* 0x0000001000237308 */ /* 0x0007e20000002400 */
[----:B------:R-:W-:Y:S01]  /*15320*/  ISETP.GE.AND P3, PT, R12, R134, PT ;  /* 0x000000860c00720c */ /* 0x000fe20003f66270 */
[----:B------:R-:W-:Y:S01]  /*15330*/  FMUL.FTZ R86, R86, UR4 ;  /* 0x0000000456567c20 */ /* 0x000fe20008410000 */
[----:B------:R-:W-:Y:S01]  /*15340*/  HMMA.16816.F32.BF16 R112, R100, R32, R112 ;  /* 0x000000206470723c */ /* 0x000fe20000041870 */
[----:B------:R-:W-:Y:S01]  /*15350*/  ISETP.GE.AND P1, PT, R12, R135, PT ;  /* 0x000000870c00720c */ /* 0x000fe20003f26270 */
[----:B------:R-:W-:Y:S01]  /*15360*/  FMUL.FTZ R87, R87, UR4 ;  /* 0x0000000457577c20 */ /* 0x000fe20008410000 */
[----:B------:R-:W-:Y:S01]  /*15370*/  FMUL.FTZ R96, R96, UR4 ;  /* 0x0000000460607c20 */ /* 0x000fe20008410000 */
[----:B------:R-:W-:Y:S01]  /*15380*/  FMUL.FTZ R98, R98, UR4 ;  /* 0x0000000462627c20 */ /* 0x000fe20008410000 */
[----:B------:R4:W-:Y:S01]  /*15390*/  MUFU.TANH R33, R22 ;  /* 0x0000001600217308 */ /* 0x0009e20000002400 */
[----:B------:R-:W-:-:S02]  /*153a0*/  FMUL.FTZ R99, R99, UR4 ;  /* 0x0000000463637c20 */ /* 0x000fc40008410000 */
[C---:B------:R-:W-:Y:S03]  /*153b0*/  HMMA.16816.F32.BF16 R92, R100.reuse, R48, R92 ;  /* 0x00000030645c723c */ /* 0x040fe6000004185c */
[----:B------:R-:W-:Y:S01]  /*153c0*/  FMUL.FTZ R79, R79, UR4 ;  /* 0x000000044f4f7c20 */ /* 0x000fe20008410000 */
[----:B------:R-:W-:Y:S01]  /*153d0*/  FMUL.FTZ R76, R76, UR4 ;  /* 0x000000044c4c7c20 */ /* 0x000fe20008410000 */
[----:B------:R5:W-:Y:S01]  /*153e0*/  MUFU.TANH R61, R14 ;  /* 0x0000000e003d7308 */ /* 0x000be20000002400 */
[----:B---3--:R-:W-:Y:S01]  /*153f0*/  LOP3.LUT R16, R17, 0x78, RZ, 0xfc, !PT ;  /* 0x0000007811107812 */ /* 0x008fe200078efcff */
[----:B------:R-:W-:Y:S01]  /*15400*/  FMUL.FTZ R77, R77, UR4 ;  /* 0x000000044d4d7c20 */ /* 0x000fe20008410000 */
[----:B------:R-:W-:Y:S01]  /*15410*/  HMMA.16816.F32.BF16 R80, R100, R26, R80 ;  /* 0x0000001a6450723c */ /* 0x000fe20000041850 */
[----:B------:R-:W-:Y:S01]  /*15420*/  FMUL.FTZ R101, R5, UR4 ;  /* 0x0000000405657c20 */ /* 0x000fe20008410000 */
[----:B------:R-:W-:Y:S01]  /*15430*/  I2FP.F32.U32 R13, R16 ;  /* 0x00000010000d7245 */ /* 0x000fe20000201000 */
[----:B------:R-:W-:Y:S01]  /*15440*/  FMUL.FTZ R5, R6, UR4 ;  /* 0x0000000406057c20 */ /* 0x000fe20008410000 */
[----:B------:R-:W-:Y:S01]  /*15450*/  I2FP.F32.U32 R6, R12 ;  /* 0x0000000c00067245 */ /* 0x000fe20000201000 */
[----:B------:R-:W-:Y:S01]  /*15460*/  FMUL.FTZ R103, R4, UR4 ;  /* 0x0000000404677c20 */ /* 0x000fe20008410000 */
[----:B------:R-:W-:Y:S01]  /*15470*/  ISETP.GE.AND P4, PT, R16, R134, PT ;  /* 0x000000861000720c */ /* 0x000fe20003f86270 */
[CC--:B-1----:R-:W-:Y:S01]  /*15480*/  FFMA.FTZ R19, R0.reuse, R13.reuse, R19 ;  /* 0x0000000d00137223 */ /* 0x0c2fe20000010013 */
[C---:B--2---:R-:W-:Y:S01]  /*15490*/  FFMA.FTZ R144, R0.reuse, R13, R25 ;  /* 0x0000000d00907223 */ /* 0x044fe20000010019 */
[-C--:B------:R-:W-:Y:S01]  /*154a0*/  FFMA.FTZ R27, R0, R6.reuse, R41 ;  /* 0x00000006001b7223 */ /* 0x080fe20000010029 */
[-C--:B------:R-:W-:Y:S01]  /*154b0*/  ISETP.GE.AND P2, PT, R16, R135.reuse, PT ;  /* 0x000000871000720c */ /* 0x080fe20003f46270 */
[----:B------:R-:W-:Y:S01]  /*154c0*/  FFMA.FTZ R6, R0, R6, R43 ;  /* 0x0000000600067223 */ /* 0x000fe2000001002b */
[----:B------:R-:W-:Y:S01]  /*154d0*/  LOP3.LUT R4, R17, 0x8, RZ, 0xfc, !PT ;  /* 0x0000000811047812 */ /* 0x000fe200078efcff */
[----:B----4-:R-:W-:Y:S01]  /*154e0*/  FMUL.FTZ R22, R97, UR4 ;  /* 0x0000000461167c20 */ /* 0x010fe20008410000 */
[----:B------:R-:W-:Y:S01]  /*154f0*/  LOP3.LUT R12, R17, 0x9, RZ, 0xfc, !PT ;  /* 0x00000009110c7812 */ /* 0x000fe200078efcff */
[----:B------:R-:W1:Y:S01]  /*15500*/  MUFU.TANH R45, R45 ;  /* 0x0000002d002d7308 */ /* 0x000e620000002400 */
[----:B------:R-:W-:Y:S01]  /*15510*/  FSEL R147, R19, -INF , !P4 ;  /* 0xff80000013937808 */ /* 0x000fe20006000000 */
[----:B------:R-:W-:Y:S01]  /*15520*/  FMUL.FTZ R112, R112, UR4 ;  /* 0x0000000470707c20 */ /* 0x000fe20008410000 */
[C---:B------:R-:W-:Y:S01]  /*15530*/  ISETP.GE.AND P5, PT, R4.reuse, R134, PT ;  /* 0x000000860400720c */ /* 0x040fe20003fa6270 */
[----:B------:R-:W-:Y:S01]  /*15540*/  FMUL.FTZ R115, R115, UR4 ;  /* 0x0000000473737c20 */ /* 0x000fe20008410000 */
[-C--:B------:R-:W-:Y:S01]  /*15550*/  ISETP.GE.AND P4, PT, R4, R135.reuse, PT ;  /* 0x000000870400720c */ /* 0x080fe20003f86270 */
[----:B------:R-:W-:Y:S01]  /*15560*/  FMUL.FTZ R113, R113, UR4 ;  /* 0x0000000471717c20 */ /* 0x000fe20008410000 */
[----:B------:R-:W-:Y:S01]  /*15570*/  FSEL R144, R144, -INF , !P2 ;  /* 0xff80000090907808 */ /* 0x000fe20005000000 */
[----:B------:R2:W-:Y:S01]  /*15580*/  MUFU.TANH R121, R20 ;  /* 0x0000001400797308 */ /* 0x0005e20000002400 */
[----:B------:R-:W-:Y:S01]  /*15590*/  FSEL R27, R27, -INF , !P3 ;  /* 0xff8000001b1b7808 */ /* 0x000fe20005800000 */
[----:B------:R-:W-:Y:S01]  /*155a0*/  FMUL.FTZ R114, R114, UR4 ;  /* 0x0000000472727c20 */ /* 0x000fe20008410000 */
[----:B------:R-:W-:Y:S01]  /*155b0*/  I2FP.F32.U32 R4, R4 ;  /* 0x0000000400047245 */ /* 0x000fe20000201000 */
[----:B------:R-:W-:Y:S01]  /*155c0*/  FMUL.FTZ R92, R92, UR4 ;  /* 0x000000045c5c7c20 */ /* 0x000fe20008410000 */
[C---:B------:R-:W-:Y:S01]  /*155d0*/  ISETP.GE.AND P2, PT, R12.reuse, R134, PT ;  /* 0x000000860c00720c */ /* 0x040fe20003f46270 */
[----:B------:R-:W-:Y:S01]  /*155e0*/  FMUL.FTZ R93, R93, UR4 ;  /* 0x000000045d5d7c20 */ /* 0x000fe20008410000 */
[----:B------:R-:W-:Y:S01]  /*155f0*/  ISETP.GE.AND P3, PT, R12, R135, PT ;  /* 0x000000870c00720c */ /* 0x000fe20003f66270 */
[C---:B------:R-:W-:Y:S01]  /*15600*/  FFMA.FTZ R25, R0.reuse, R4, R107 ;  /* 0x0000000400197223 */ /* 0x040fe2000001006b */
[----:B------:R-:W-:Y:S01]  /*15610*/  I2FP.F32.U32 R12, R12 ;  /* 0x0000000c000c7245 */ /* 0x000fe20000201000 */
[C---:B------:R-:W-:Y:S01]  /*15620*/  FFMA.FTZ R4, R0.reuse, R4, R111 ;  /* 0x0000000400047223 */ /* 0x040fe2000001006f */
[C---:B------:R-:W-:Y:S01]  /*15630*/  LOP3.LUT R13, R17.reuse, 0x10, RZ, 0xfc, !PT ;  /* 0x00000010110d7812 */ /* 0x040fe200078efcff */
[----:B------:R3:W-:Y:S01]  /*15640*/  MUFU.TANH R97, R5 ;  /* 0x0000000500617308 */ /* 0x0007e20000002400 */
[----:B------:R-:W-:Y:S01]  /*15650*/  LOP3.LUT R16, R17, 0x11, RZ, 0xfc, !PT ;  /* 0x0000001111107812 */ /* 0x000fe200078efcff */
[-C--:B------:R-:W-:Y:S01]  /*15660*/  FFMA.FTZ R19, R0, R12.reuse, R109 ;  /* 0x0000000c00137223 */ /* 0x080fe2000001006d */
[----:B------:R-:W-:Y:S01]  /*15670*/  FSEL R4, R4, -INF , !P4 ;  /* 0xff80000004047808 */ /* 0x000fe20006000000 */
[----:B------:R-:W-:Y:S01]  /*15680*/  FMUL.FTZ R94, R94, UR4 ;  /* 0x000000045e5e7c20 */ /* 0x000fe20008410000 */
[----:B-----5:R-:W-:Y:S01]  /*15690*/  I2FP.F32.U32 R14, R13 ;  /* 0x0000000d000e7245 */ /* 0x020fe20000201000 */
[----:B--2---:R-:W-:Y:S01]  /*156a0*/  FFMA.FTZ R20, R0, R12, R117 ;  /* 0x0000000c00147223 */ /* 0x004fe20000010075 */
[----:B------:R-:W-:Y:S01]  /*156b0*/  FSEL R19, R19, -INF , !P2 ;  /* 0xff80000013137808 */ /* 0x000fe20005000000 */
[----:B------:R-:W2:Y:S01]  /*156c0*/  MUFU.TANH R47, R47 ;  /* 0x0000002f002f7308 */ /* 0x000ea20000002400 */
[C---:B------:R-:W-:Y:S01]  /*156d0*/  ISETP.GE.AND P4, PT, R16.reuse, R134, PT ;  /* 0x000000861000720c */ /* 0x040fe20003f86270 */
[----:B------:R-:W-:Y:S01]  /*156e0*/  FMUL.FTZ R95, R95, UR4 ;  /* 0x000000045f5f7c20 */ /* 0x000fe20008410000 */
[----:B------:R-:W-:Y:S01]  /*156f0*/  ISETP.GE.AND P2, PT, R16, R135, PT ;  /* 0x000000871000720c */ /* 0x000fe20003f46270 */
[----:B------:R-:W-:Y:S01]  /*15700*/  FMUL.FTZ R80, R80, UR4 ;  /* 0x0000000450507c20 */ /* 0x000fe20008410000 */
[----:B------:R-:W-:Y:S01]  /*15710*/  I2FP.F32.U32 R16, R16 ;  /* 0x0000001000107245 */ /* 0x000fe20000201000 */
[----:B------:R-:W-:Y:S01]  /*15720*/  FMUL.FTZ R82, R82, UR4 ;  /* 0x0000000452527c20 */ /* 0x000fe20008410000 */
[----:B------:R-:W-:Y:S01]  /*15730*/  FSEL R6, R6, -INF , !P1 ;  /* 0xff80000006067808 */ /* 0x000fe20004800000 */
[----:B------:R4:W-:Y:S01]  /*15740*/  MUFU.TANH R49, R18 ;  /* 0x0000001200317308 */ /* 0x0009e20000002400 */
[----:B---3--:R-:W-:Y:S01]  /*15750*/  I2FP.F32.U32 R5, R24 ;  /* 0x0000001800057245 */ /* 0x008fe20000201000 */
[----:B------:R-:W-:Y:S01]  /*15760*/  FMUL.FTZ R81, R81, UR4 ;  /* 0x0000000451517c20 */ /* 0x000fe20008410000 */
[----:B------:R-:W-:Y:S01]  /*15770*/  FSEL R25, R25, -INF , !P5 ;  /* 0xff80000019197808 */ /* 0x000fe20006800000 */
[----:B------:R-:W-:Y:S01]  /*15780*/  FMUL.FTZ R83, R83, UR4 ;  /* 0x0000000453537c20 */ /* 0x000fe20008410000 */
[C---:B------:R-:W-:Y:S01]  /*15790*/  ISETP.GE.AND P1, PT, R13.reuse, R134, PT ;  /* 0x000000860d00720c */ /* 0x040fe20003f26270 */
[C---:B------:R-:W-:Y:S01]  /*157a0*/  FFMA.FTZ R71, R0.reuse, R5, R71 ;  /* 0x0000000500477223 */ /* 0x040fe20000010047 */
[----:B------:R-:W-:Y:S01]  /*157b0*/  ISETP.GE.AND P5, PT, R13, R135, PT ;  /* 0x000000870d00720c */ /* 0x000fe20003fa6270 */
[CC--:B------:R-:W-:Y:S01]  /*157c0*/  FFMA.FTZ R13, R0.reuse, R16.reuse, R119 ;  /* 0x00000010000d7223 */ /* 0x0c0fe20000010077 */
[----:B------:R3:W-:Y:S01]  /*157d0*/  MUFU.TANH R107, R15 ;  /* 0x0000000f006b7308 */ /* 0x0007e20000002400 */
[----:B------:R-:W-:Y:S01]  /*157e0*/  FFMA.FTZ R16, R0, R16, R67 ;  /* 0x0000001000107223 */ /* 0x000fe20000010043 */
[----:B------:R-:W-:Y:S01]  /*157f0*/  FSEL R20, R20, -INF , !P3 ;  /* 0xff80000014147808 */ /* 0x000fe20005800000 */
[----:B------:R-:W-:Y:S01]  /*15800*/  FMUL.FTZ R78, R78, UR4 ;  /* 0x000000044e4e7c20 */ /* 0x000fe20008410000 */
[----:B------:R-:W-:-:S02]  /*15810*/  LOP3.LUT R12, R17, 0x19, RZ, 0xfc, !PT ;  /* 0x00000019110c7812 */ /* 0x000fc400078efcff */
[----:B------:R-:W-:Y:S01]  /*15820*/  ISETP.GE.AND P3, PT, R24, R134, PT ;  /* 0x000000861800720c */ /* 0x000fe20003f66270 */
[----:B----4-:R-:W-:Y:S01]  /*15830*/  FFMA.FTZ R18, R0, R14, R65 ;  /* 0x0000000e00127223 */ /* 0x010fe20000010041 */
[----:B------:R-:W-:Y:S01]  /*15840*/  FSEL R13, R13, -INF , !P4 ;  /* 0xff8000000d0d7808 */ /* 0x000fe20006000000 */
[----:B------:R4:W-:Y:S01]  /*15850*/  MUFU.TANH R65, R7 ;  /* 0x0000000700417308 */ /* 0x0009e20000002400 */
[----:B------:R-:W-:Y:S02]  /*15860*/  ISETP.GE.AND P4, PT, R12, R135, PT ;  /* 0x000000870c00720c */ /* 0x000fe40003f86270 */
[----:B------:R-:W-:Y:S02]  /*15870*/  FSEL R18, R18, -INF , !P5 ;  /* 0xff80000012127808 */ /* 0x000fe40006800000 */
[----:B------:R-:W-:Y:S01]  /*15880*/  ISETP.GE.AND P5, PT, R12, R134, PT ;  /* 0x000000860c00720c */ /* 0x000fe20003fa6270 */
[----:B---3--:R-:W-:Y:S01]  /*15890*/  FFMA.FTZ R15, R0, R14, R63 ;  /* 0x0000000e000f7223 */ /* 0x008fe2000001003f */
[----:B------:R-:W-:Y:S01]  /*158a0*/  LOP3.LUT R14, R17, 0x20, RZ, 0xfc, !PT ;  /* 0x00000020110e7812 */ /* 0x000fe200078efcff */
[----:B------:R-:W3:Y:S01]  /*158b0*/  MUFU.TANH R21, R21 ;  /* 0x0000001500157308 */ /* 0x000ee20000002400 */
[----:B------:R-:W-:-:S02]  /*158c0*/  FSEL R16, R16, -INF , !P2 ;  /* 0xff80000010107808 */ /* 0x000fc40005000000 */
[----:B------:R-:W-:Y:S02]  /*158d0*/  I2FP.F32.U32 R12, R12 ;  /* 0x0000000c000c7245 */ /* 0x000fe40000201000 */
[----:B------:R-:W-:Y:S02]  /*158e0*/  ISETP.GE.AND P2, PT, R14, R134, PT ;  /* 0x000000860e00720c */ /* 0x000fe40003f46270 */
[----:B------:R-:W-:Y:S01]  /*158f0*/  FSEL R15, R15, -INF , !P1 ;  /* 0xff8000000f0f7808 */ /* 0x000fe20004800000 */
[C---:B----4-:R-:W-:Y:S01]  /*15900*/  FFMA.FTZ R7, R0.reuse, R5, R69 ;  /* 0x0000000500077223 */ /* 0x050fe20000010045 */
[----:B------:R-:W4:Y:S01]  /*15910*/  MUFU.TANH R23, R23 ;  /* 0x0000001700177308 */ /* 0x000f220000002400 */
[-C--:B-1----:R-:W-:Y:S01]  /*15920*/  FFMA.FTZ R5, R0, R12.reuse, R45 ;  /* 0x0000000c00057223 */ /* 0x082fe2000001002d */
[----:B------:R-:W-:Y:S01]  /*15930*/  ISETP.GE.AND P1, PT, R24, R135, PT ;  /* 0x000000871800720c */ /* 0x000fe20003f26270 */
[----:B--2---:R-:W-:Y:S01]  /*15940*/  FFMA.FTZ R12, R0, R12, R47 ;  /* 0x0000000c000c7223 */ /* 0x004fe2000001002f */
[----:B------:R-:W-:-:S02]  /*15950*/  FSEL R7, R7, -INF , !P3 ;  /* 0xff80000007077808 */ /* 0x000fc40005800000 */
[----:B------:R-:W-:Y:S02]  /*15960*/  ISETP.GE.AND P3, PT, R14, R135, PT ;  /* 0x000000870e00720c */ /* 0x000fe40003f66270 */
[----:B------:R-:W-:Y:S01]  /*15970*/  I2FP.F32.U32 R14, R14 ;  /* 0x0000000e000e7245 */ /* 0x000fe20000201000 */
[----:B------:R-:W1:Y:S01]  /*15980*/  MUFU.TANH R51, R51 ;  /* 0x0000003300337308 */ /* 0x000e620000002400 */
[C---:B------:R-:W-:Y:S02]  /*15990*/  LOP3.LUT R24, R17.reuse, 0x21, RZ, 0xfc, !PT ;  /* 0x0000002111187812 */ /* 0x040fe400078efcff */
[----:B------:R-:W-:Y:S01]  /*159a0*/  LOP3.LUT R26, R17, 0x28, RZ, 0xfc, !PT ;  /* 0x00000028111a7812 */ /* 0x000fe200078efcff */
[CC--:B------:R-:W-:Y:S01]  /*159b0*/  FFMA.FTZ R43, R0.reuse, R14.reuse, R121 ;  /* 0x0000000e002b7223 */ /* 0x0c0fe20000010079 */
[----:B------:R-:W-:Y:S01]  /*159c0*/  FFMA.FTZ R33, R0, R14, R33 ;  /* 0x0000000e00217223 */ /* 0x000fe20000010021 */
[----:B------:R-:W-:Y:S02]  /*159d0*/  FSEL R14, R71, -INF , !P1 ;  /* 0xff800000470e7808 */ /* 0x000fe40004800000 */
[----:B------:R-:W-:Y:S01]  /*159e0*/  FSEL R5, R5, -INF , !P5 ;  /* 0xff80000005057808 */ /* 0x000fe20006800000 */
[----:B------:R-:W2:Y:S01]  /*159f0*/  MUFU.TANH R57, R57 ;  /* 0x0000003900397308 */ /* 0x000ea20000002400 */
[----:B------:R-:W-:-:S02]  /*15a00*/  ISETP.GE.AND P1, PT, R24, R134, PT ;  /* 0x000000861800720c */ /* 0x000fc40003f26270 */
[-C--:B------:R-:W-:Y:S02]  /*15a10*/  ISETP.GE.AND P5, PT, R24, R135.reuse, PT ;  /* 0x000000871800720c */ /* 0x080fe40003fa6270 */
[----:B------:R-:W-:Y:S02]  /*15a20*/  FSEL R12, R12, -INF , !P4 ;  /* 0xff8000000c0c7808 */ /* 0x000fe40006000000 */
[----:B------:R-:W-:Y:S01]  /*15a30*/  FSEL R43, R43, -INF , !P2 ;  /* 0xff8000002b2b7808 */ /* 0x000fe20005000000 */
[----:B------:R-:W5:Y:S01]  /*15a40*/  MUFU.TANH R59, R59 ;  /* 0x0000003b003b7308 */ /* 0x000f620000002400 */
[----:B------:R-:W-:Y:S02]  /*15a50*/  I2FP.F32.U32 R24, R24 ;  /* 0x0000001800187245 */ /* 0x000fe40000201000 */
[C---:B------:R-:W-:Y:S02]  /*15a60*/  ISETP.GE.AND P4, PT, R26.reuse, R134, PT ;  /* 0x000000861a00720c */ /* 0x040fe40003f86270 */
[----:B------:R-:W-:Y:S01]  /*15a70*/  ISETP.GE.AND P2, PT, R26, R135, PT ;  /* 0x000000871a00720c */ /* 0x000fe20003f46270 */
[C---:B---3--:R-:W-:Y:S01]  /*15a80*/  FFMA.FTZ R41, R0.reuse, R24, R21 ;  /* 0x0000001800297223 */ /* 0x048fe20000010015 */
[----:B------:R-:W-:Y:S01]  /*15a90*/  I2FP.F32.U32 R26, R26 ;  /* 0x0000001a001a7245 */ /* 0x000fe20000201000 */
[----:B----4-:R-:W-:Y:S01]  /*15aa0*/  FFMA.FTZ R23, R0, R24, R23 ;  /* 0x0000001800177223 */ /* 0x010fe20000010017 */
[----:B------:R3:W-:Y:S01]  /*15ab0*/  MUFU.TANH R21, R22 ;  /* 0x0000001600157308 */ /* 0x0007e20000002400 */
[----:B------:R-:W-:-:S02]  /*15ac0*/  FSEL R34, R33, -INF , !P3 ;  /* 0xff80000021227808 */ /* 0x000fc40005800000 */
[CC--:B------:R-:W-:Y:S01]  /*15ad0*/  FFMA.FTZ R35, R0.reuse, R26.reuse, R35 ;  /* 0x0000001a00237223 */ /* 0x0c0fe20000010023 */
[----:B------:R-:W-:Y:S01]  /*15ae0*/  FSEL R41, R41, -INF , !P1 ;  /* 0xff80000029297808 */ /* 0x000fe20004800000 */
[----:B------:R-:W-:Y:S01]  /*15af0*/  FFMA.FTZ R36, R0, R26, R49 ;  /* 0x0000001a00247223 */ /* 0x000fe20000010031 */
[C---:B------:R-:W-:Y:S02]  /*15b00*/  ISETP.GE.AND P3, PT, R30.reuse, R134, PT ;  /* 0x000000861e00720c */ /* 0x040fe40003f66270 */
[----:B------:R-:W-:Y:S01]  /*15b10*/  ISETP.GE.AND P1, PT, R30, R135, PT ;  /* 0x000000871e00720c */ /* 0x000fe20003f26270 */
[----:B------:R-:W4:Y:S01]  /*15b20*/  MUFU.TANH R103, R103 ;  /* 0x0000006700677308 */ /* 0x000f220000002400 */
[----:B------:R-:W-:Y:S02]  /*15b30*/  FSEL R32, R23, -INF , !P5 ;  /* 0xff80000017207808 */ /* 0x000fe40006800000 */
[----:B------:R-:W-:Y:S02]  /*15b40*/  FSEL R35, R35, -INF , !P4 ;  /* 0xff80000023237808 */ /* 0x000fe40006000000 */
[----:B------:R-:W-:-:S02]  /*15b50*/  I2FP.F32.U32 R30, R30 ;  /* 0x0000001e001e7245 */ /* 0x000fc40000201000 */
[C---:B------:R-:W-:Y:S01]  /*15b60*/  LOP3.LUT R24, R17.reuse, 0x31, RZ, 0xfc, !PT ;  /* 0x0000003111187812 */ /* 0x040fe200078efcff */
[----:B------:R-:W4:Y:S01]  /*15b70*/  MUFU.TANH R101, R101 ;  /* 0x0000006500657308 */ /* 0x000f220000002400 */
[C---:B---3--:R-:W-:Y:S01]  /*15b80*/  LOP3.LUT R22, R17.reuse, 0x30, RZ, 0xfc, !PT ;  /* 0x0000003011167812 */ /* 0x048fe200078efcff */
[CC--:B------:R-:W-:Y:S01]  /*15b90*/  FFMA.FTZ R33, R0.reuse, R30.reuse, R39 ;  /* 0x0000001e00217223 */ /* 0x0c0fe20000010027 */
[----:B-1----:R-:W-:Y:S01]  /*15ba0*/  FFMA.FTZ R30, R0, R30, R51 ;  /* 0x0000001e001e7223 */ /* 0x002fe20000010033 */
[----:B------:R-:W-:Y:S02]  /*15bb0*/  LOP3.LUT R26, R17, 0x38, RZ, 0xfc, !PT ;  /* 0x00000038111a7812 */ /* 0x000fe400078efcff */
[C---:B------:R-:W-:Y:S02]  /*15bc0*/  ISETP.GE.AND P5, PT, R22.reuse, R134, PT ;  /* 0x000000861600720c */ /* 0x040fe40003fa6270 */
[----:B------:R-:W-:Y:S01]  /*15bd0*/  ISETP.GE.AND P4, PT, R22, R135, PT ;  /* 0x000000871600720c */ /* 0x000fe20003f86270 */
[----:B------:R-:W1:Y:S01]  /*15be0*/  MUFU.TANH R63, R112 ;  /* 0x00000070003f7308 */ /* 0x000e620000002400 */
[----:B------:R-:W-:-:S02]  /*15bf0*/  I2FP.F32.U32 R22, R22 ;  /* 0x0000001600167245 */ /* 0x000fc40000201000 */
[----:B------:R-:W-:Y:S02]  /*15c00*/  FSEL R36, R36, -INF , !P2 ;  /* 0xff80000024247808 */ /* 0x000fe40005000000 */
[----:B------:R-:W-:Y:S01]  /*15c10*/  FSEL R33, R33, -INF , !P3 ;  /* 0xff80000021217808 */ /* 0x000fe20005800000 */
[----:B--2---:R-:W-:Y:S01]  /*15c20*/  FFMA.FTZ R39, R0, R22, R57 ;  /* 0x0000001600277223 */ /* 0x004fe20000010039 */
[----:B------:R-:W-:Y:S01]  /*15c30*/  ISETP.GE.AND P2, PT, R24, R134, PT ;  /* 0x000000861800720c */ /* 0x000fe20003f46270 */
[----:B------:R-:W-:Y:S01]  /*15c40*/  FFMA.FTZ R61, R0, R22, R61 ;  /* 0x00000016003d7223 */ /* 0x000fe2000001003d */
[----:B------:R-:W-:Y:S01]  /*15c50*/  ISETP.GE.AND P3, PT, R24, R135, PT ;  /* 0x000000871800720c */ /* 0x000fe20003f66270 */
[----:B------:R-:W-:Y:S01]  /*15c60*/  MUFU.TANH R67, R113 ;  /* 0x0000007100437308 */ /* 0x000fe20000002400 */
[----:B------:R-:W-:Y:S02]  /*15c70*/  FSEL R30, R30, -INF , !P1 ;  /* 0xff8000001e1e7808 */ /* 0x000fe40004800000 */
[----:B------:R-:W-:-:S02]  /*15c80*/  FSEL R39, R39, -INF , !P5 ;  /* 0xff80000027277808 */ /* 0x000fc40006800000 */
[----:B------:R-:W-:Y:S02]  /*15c90*/  I2FP.F32.U32 R24, R24 ;  /* 0x0000001800187245 */ /* 0x000fe40000201000 */
[C---:B------:R-:W-:Y:S01]  /*15ca0*/  ISETP.GE.AND P1, PT, R26.reuse, R134, PT ;  /* 0x000000861a00720c */ /* 0x040fe20003f26270 */
[----:B------:R-:W2:Y:S01]  /*15cb0*/  MUFU.TANH R69, R114 ;  /* 0x0000007200457308 */ /* 0x000ea20000002400 */
[----:B------:R-:W-:Y:S01]  /*15cc0*/  ISETP.GE.AND P5, PT, R26, R135, PT ;  /* 0x000000871a00720c */ /* 0x000fe20003fa6270 */
[C---:B-----5:R-:W-:Y:S01]  /*15cd0*/  FFMA.FTZ R59, R0.reuse, R24, R59 ;  /* 0x00000018003b7223 */ /* 0x060fe2000001003b */
[----:B------:R-:W-:Y:S01]  /*15ce0*/  I2FP.F32.U32 R26, R26 ;  /* 0x0000001a001a7245 */ /* 0x000fe20000201000 */
[C---:B------:R-:W-:Y:S01]  /*15cf0*/  FFMA.FTZ R107, R0.reuse, R24, R107 ;  /* 0x00000018006b7223 */ /* 0x040fe2000001006b */
[C---:B------:R-:W-:Y:S02]  /*15d00*/  LOP3.LUT R22, R17.reuse, 0x39, RZ, 0xfc, !PT ;  /* 0x0000003911167812 */ /* 0x040fe400078efcff */
[----:B------:R-:W-:Y:S01]  /*15d10*/  LOP3.LUT R24, R17, 0x40, RZ, 0xfc, !PT ;  /* 0x0000004011187812 */ /* 0x000fe200078efcff */
[CC--:B----4-:R-:W-:Y:S01]  /*15d20*/  FFMA.FTZ R103, R0.reuse, R26.reuse, R103 ;  /* 0x0000001a00677223 */ /* 0x0d0fe20000010067 */
[----:B------:R-:W-:Y:S01]  /*15d30*/  FSEL R188, R61, -INF , !P4 ;  /* 0xff8000003dbc7808 */ /* 0x000fe20006000000 */
[----:B------:R-:W3:Y:S01]  /*15d40*/  MUFU.TANH R115, R115 ;  /* 0x0000007300737308 */ /* 0x000ee20000002400 */
[----:B------:R-:W-:Y:S01]  /*15d50*/  FSEL R185, R59, -INF , !P2 ;  /* 0xff8000003bb97808 */ /* 0x000fe20005000000 */
[----:B------:R-:W-:Y:S01]  /*15d60*/  FFMA.FTZ R97, R0, R26, R97 ;  /* 0x0000001a00617223 */ /* 0x000fe20000010061 */
[----:B------:R-:W-:-:S02]  /*15d70*/  ISETP.GE.AND P4, PT, R22, R134, PT ;  /* 0x000000861600720c */ /* 0x000fc40003f86270 */
[-C--:B------:R-:W-:Y:S02]  /*15d80*/  ISETP.GE.AND P2, PT, R22, R135.reuse, PT ;  /* 0x000000871600720c */ /* 0x080fe40003f46270 */
[----:B------:R-:W-:Y:S01]  /*15d90*/  FSEL R154, R107, -INF , !P3 ;  /* 0xff8000006b9a7808 */ /* 0x000fe20005800000 */
[----:B------:R-:W4:Y:S01]  /*15da0*/  MUFU.TANH R45, R96 ;  /* 0x00000060002d7308 */ /* 0x000f220000002400 */
[----:B------:R-:W-:Y:S02]  /*15db0*/  FSEL R155, R103, -INF , !P1 ;  /* 0xff800000679b7808 */ /* 0x000fe40004800000 */
[----:B------:R-:W-:Y:S02]  /*15dc0*/  I2FP.F32.U32 R22, R22 ;  /* 0x0000001600167245 */ /* 0x000fe40000201000 */
[C---:B------:R-:W-:Y:S02]  /*15dd0*/  ISETP.GE.AND P3, PT, R24.reuse, R134, PT ;  /* 0x000000861800720c */ /* 0x040fe40003f66270 */
[----:B------:R-:W-:Y:S01]  /*15de0*/  ISETP.GE.AND P1, PT, R24, R135, PT ;  /* 0x000000871800720c */ /* 0x000fe20003f26270 */
[C---:B------:R-:W-:Y:S01]  /*15df0*/  FFMA.FTZ R101, R0.reuse, R22, R101 ;  /* 0x0000001600657223 */ /* 0x040fe20000010065 */
[----:B------:R-:W-:Y:S01]  /*15e00*/  I2FP.F32.U32 R24, R24 ;  /* 0x0000001800187245 */ /* 0x000fe20000201000 */
[C---:B------:R-:W-:Y:S01]  /*15e10*/  FFMA.FTZ R65, R0.reuse, R22, R65 ;  /* 0x0000001600417223 */ /* 0x040fe20000010041 */
[C---:B------:R-:W-:Y:S01]  /*15e20*/  LOP3.LUT R26, R17.reuse, 0x41, RZ, 0xfc, !PT ;  /* 0x00000041111a7812 */ /* 0x040fe200078efcff */
[----:B------:R-:W5:Y:S01]  /*15e30*/  MUFU.TANH R47, R98 ;  /* 0x00000062002f7308 */ /* 0x000f620000002400 */
[----:B------:R-:W-:Y:S01]  /*15e40*/  LOP3.LUT R22, R17, 0x48, RZ, 0xfc, !PT ;  /* 0x0000004811167812 */ /* 0x000fe200078efcff */
[CC--:B-1----:R-:W-:Y:S01]  /*15e50*/  FFMA.FTZ R63, R0.reuse, R24.reuse, R63 ;  /* 0x00000018003f7223 */ /* 0x0c2fe2000001003f */
[----:B------:R-:W-:Y:S01]  /*15e60*/  FSEL R186, R97, -INF , !P5 ;  /* 0xff80000061ba7808 */ /* 0x000fe20006800000 */
[----:B--2---:R-:W-:Y:S01]  /*15e70*/  FFMA.FTZ R69, R0, R24, R69 ;  /* 0x0000001800457223 */ /* 0x004fe20000010045 */
[----:B------:R-:W-:-:S02]  /*15e80*/  FSEL R153, R101, -INF , !P4 ;  /* 0xff80000065997808 */ /* 0x000fc40006000000 */
[C---:B------:R-:W-:Y:S01]  /*15e90*/  ISETP.GE.AND P5, PT, R26.reuse, R134, PT ;  /* 0x000000861a00720c */ /* 0x040fe20003fa6270 */
        /* <DEDUP_REMOVED lines=10> */
[C---:B---3--:R-:W-:Y:S01]  /*15f40*/  FFMA.FTZ R115, R0.reuse, R26, R115 ;  /* 0x0000001a00737223 */ /* 0x048fe20000010073 */
[C---:B------:R-:W-:Y:S01]  /*15f50*/  LOP3.LUT R24, R17.reuse, 0x49, RZ, 0xfc, !PT ;  /* 0x0000004911187812 */ /* 0x040fe200078efcff */
[----:B------:R-:W-:Y:S01]  /*15f60*/  MUFU.TANH R93, R93 ;  /* 0x0000005d005d7308 */ /* 0x000fe20000002400 */
[----:B------:R-:W-:Y:S01]  /*15f70*/  LOP3.LUT R26, R17, 0x50, RZ, 0xfc, !PT ;  /* 0x00000050111a7812 */ /* 0x000fe200078efcff */
[CC--:B----4-:R-:W-:Y:S01]  /*15f80*/  FFMA.FTZ R45, R0.reuse, R22.reuse, R45 ;  /* 0x00000016002d7223 */ /* 0x0d0fe2000001002d */
[----:B------:R-:W-:Y:S01]  /*15f90*/  FSEL R184, R69, -INF , !P1 ;  /* 0xff80000045b87808 */ /* 0x000fe20004800000 */
[----:B-----5:R-:W-:Y:S01]  /*15fa0*/  FFMA.FTZ R47, R0, R22, R47 ;  /* 0x00000016002f7223 */ /* 0x020fe2000001002f */
[----:B------:R-:W-:-:S02]  /*15fb0*/  FSEL R181, R67, -INF , !P5 ;  /* 0xff80000043b57808 */ /* 0x000fc40006800000 */
[C---:B------:R-:W-:Y:S01]  /*15fc0*/  ISETP.GE.AND P1, PT, R24.reuse, R134, PT ;  /* 0x000000861800720c */ /* 0x040fe20003f26270 */
[----:B------:R-:W2:Y:S01]  /*15fd0*/  MUFU.TANH R49, R94 ;  /* 0x0000005e00317308 */ /* 0x000ea20000002400 */
[----:B------:R-:W-:Y:S02]  /*15fe0*/  ISETP.GE.AND P5, PT, R24, R135, PT ;  /* 0x000000871800720c */ /* 0x000fe40003fa6270 */
[----:B------:R-:W-:Y:S02]  /*15ff0*/  FSEL R176, R115, -INF , !P4 ;  /* 0xff80000073b07808 */ /* 0x000fe40006000000 */
[----:B------:R-:W-:Y:S02]  /*16000*/  FSEL R173, R45, -INF , !P2 ;  /* 0xff8000002dad7808 */ /* 0x000fe40005000000 */
[----:B------:R-:W-:Y:S01]  /*16010*/  I2FP.F32.U32 R24, R24 ;  /* 0x0000001800187245 */ /* 0x000fe20000201000 */
[----:B------:R-:W3:Y:S01]  /*16020*/  MUFU.TANH R95, R95 ;  /* 0x0000005f005f7308 */ /* 0x000ee20000002400 */
        /* <DEDUP_REMOVED lines=8> */
[CC--:B------:R-:W-:Y:S01]  /*160b0*/  FFMA.FTZ R179, R0.reuse, R26.reuse, R23 ;  /* 0x0000001a00b37223 */ /* 0x0c0fe20000010017 */
[C---:B------:R-:W-:Y:S01]  /*160c0*/  LOP3.LUT R23, R17.reuse, 0x51, RZ, 0xfc, !PT ;  /* 0x0000005111177812 */ /* 0x040fe200078efcff */
[----:B--2---:R-:W-:Y:S01]  /*160d0*/  FFMA.FTZ R49, R0, R26, R49 ;  /* 0x0000001a00317223 */ /* 0x004fe20000010031 */
[----:B------:R-:W-:-:S02]  /*160e0*/  LOP3.LUT R24, R17, 0x58, RZ, 0xfc, !PT ;  /* 0x0000005811187812 */ /* 0x000fc400078efcff */
[CC--:B------:R-:W-:Y:S01]  /*160f0*/  ISETP.GE.AND P3, PT, R23.reuse, R134.reuse, PT ;  /* 0x000000861700720c */ /* 0x0c0fe20003f66270 */
[----:B------:R-:W2:Y:S01]  /*16100*/  MUFU.TANH R57, R90 ;  /* 0x0000005a00397308 */ /* 0x000ea20000002400 */
[----:B------:R-:W-:Y:S02]  /*16110*/  ISETP.GE.AND P1, PT, R23, R135, PT ;  /* 0x000000871700720c */ /* 0x000fe40003f26270 */
[----:B------:R-:W-:Y:S02]  /*16120*/  I2FP.F32.U32 R23, R23 ;  /* 0x0000001700177245 */ /* 0x000fe40000201000 */
[----:B------:R-:W-:Y:S02]  /*16130*/  FSEL R180, R99, -INF , !P5 ;  /* 0xff80000063b47808 */ /* 0x000fe40006800000 */
[----:B------:R-:W-:Y:S01]  /*16140*/  FSEL R179, R179, -INF , !P4 ;  /* 0xff800000b3b37808 */ /* 0x000fe20006000000 */
[----:B------:R-:W4:Y:S01]  /*16150*/  MUFU.TANH R89, R89 ;  /* 0x0000005900597308 */ /* 0x000f220000002400 */
[-C--:B------:R-:W-:Y:S01]  /*16160*/  FFMA.FTZ R93, R0, R23.reuse, R93 ;  /* 0x00000017005d7223 */ /* 0x080fe2000001005d */
[----:B------:R-:W-:Y:S01]  /*16170*/  ISETP.GE.AND P5, PT, R24, R134, PT ;  /* 0x000000861800720c */ /* 0x000fe20003fa6270 */
[----:B---3--:R-:W-:Y:S01]  /*16180*/  FFMA.FTZ R95, R0, R23, R95 ;  /* 0x00000017005f7223 */ /* 0x008fe2000001005f */
[----:B------:R-:W-:-:S02]  /*16190*/  ISETP.GE.AND P4, PT, R24, R135, PT ;  /* 0x000000871800720c */ /* 0x000fc40003f86270 */
[----:B------:R-:W-:Y:S02]  /*161a0*/  LOP3.LUT R22, R17, 0x59, RZ, 0xfc, !PT ;  /* 0x0000005911167812 */ /* 0x000fe400078efcff */
[----:B------:R-:W3:Y:S01]  /*161b0*/  MUFU.TANH R91, R91 ;  /* 0x0000005b005b7308 */ /* 0x000ee20000002400 */
[----:B------:R-:W-:Y:S02]  /*161c0*/  I2FP.F32.U32 R24, R24 ;  /* 0x0000001800187245 */ /* 0x000fe40000201000 */
[----:B------:R-:W-:Y:S02]  /*161d0*/  FSEL R178, R49, -INF , !P2 ;  /* 0xff80000031b27808 */ /* 0x000fe40005000000 */
[----:B------:R-:W-:Y:S01]  /*161e0*/  FSEL R177, R93, -INF , !P3 ;  /* 0xff8000005db17808 */ /* 0x000fe20005800000 */
[----:B-1----:R-:W-:Y:S01]  /*161f0*/  FFMA.FTZ R51, R0, R24, R51 ;  /* 0x0000001800337223 */ /* 0x002fe20000010033 */
[C---:B------:R-:W-:Y:S01]  /*16200*/  ISETP.GE.AND P2, PT, R22.reuse, R134, PT ;  /* 0x000000861600720c */ /* 0x040fe20003f46270 */
[----:B------:R-:W1:Y:S01]  /*16210*/  MUFU.TANH R59, R84 ;  /* 0x00000054003b7308 */ /* 0x000e620000002400 */
[----:B------:R-:W-:Y:S01]  /*16220*/  ISETP.GE.AND P3, PT, R22, R135, PT ;  /* 0x000000871600720c */ /* 0x000fe20003f66270 */
[----:B--2---:R-:W-:Y:S01]  /*16230*/  FFMA.FTZ R57, R0, R24, R57 ;  /* 0x0000001800397223 */ /* 0x004fe20000010039 */
[----:B------:R-:W-:-:S02]  /*16240*/  I2FP.F32.U32 R22, R22 ;  /* 0x0000001600167245 */ /* 0x000fc40000201000 */
[----:B------:R-:W-:Y:S02]  /*16250*/  LOP3.LUT R24, R17, 0x60, RZ, 0xfc, !PT ;  /* 0x0000006011187812 */ /* 0x000fe400078efcff */
[----:B------:R-:W-:Y:S01]  /*16260*/  FSEL R174, R95, -INF , !P1 ;  /* 0xff8000005fae7808 */ /* 0x000fe20004800000 */
[----:B------:R-:W-:Y:S01]  /*16270*/  MUFU.TANH R85, R85 ;  /* 0x0000005500557308 */ /* 0x000fe20000002400 */
[CC--:B----4-:R-:W-:Y:S01]  /*16280*/  FFMA.FTZ R89, R0.reuse, R22.reuse, R89 ;  /* 0x0000001600597223 */ /* 0x0d0fe20000010059 */
[----:B------:R-:W-:Y:S01]  /*16290*/  FSEL R175, R51, -INF , !P5 ;  /* 0xff80000033af7808 */ /* 0x000fe20006800000 */
[----:B---3--:R-:W-:Y:S01]  /*162a0*/  FFMA.FTZ R91, R0, R22, R91 ;  /* 0x00000016005b7223 */ /* 0x008fe2000001005b */
[C---:B------:R-:W-:Y:S02]  /*162b0*/  ISETP.GE.AND P1, PT, R24.reuse, R134, PT ;  /* 0x000000861800720c */ /* 0x040fe40003f26270 */
[----:B------:R-:W-:Y:S02]  /*162c0*/  ISETP.GE.AND P5, PT, R24, R135, PT ;  /* 0x000000871800720c */ /* 0x000fe40003fa6270 */
[----:B------:R-:W2:Y:S01]  /*162d0*/  MUFU.TANH R45, R86 ;  /* 0x00000056002d7308 */ /* 0x000ea20000002400 */
[----:B------:R-:W-:-:S02]  /*162e0*/  LOP3.LUT R26, R17, 0x61, RZ, 0xfc, !PT ;  /* 0x00000061111a7812 */ /* 0x000fc400078efcff */
[----:B------:R-:W-:Y:S02]  /*162f0*/  I2FP.F32.U32 R24, R24 ;  /* 0x0000001800187245 */ /* 0x000fe40000201000 */
[----:B------:R-:W-:Y:S02]  /*16300*/  FSEL R172, R57, -INF , !P4 ;  /* 0xff80000039ac7808 */ /* 0x000fe40006000000 */
[----:B------:R-:W-:Y:S01]  /*16310*/  FSEL R171, R89, -INF , !P2 ;  /* 0xff80000059ab7808 */ /* 0x000fe20005000000 */
[----:B------:R-:W3:Y:S01]  /*16320*/  MUFU.TANH R21, R80 ;  /* 0x0000005000157308 */ /* 0x000ee20000002400 */
[----:B------:R-:W-:Y:S01]  /*16330*/  ISETP.GE.AND P4, PT, R26, R134, PT ;  /* 0x000000861a00720c */ /* 0x000fe20003f86270 */
[----:B-1----:R-:W-:Y:S01]  /*16340*/  FFMA.FTZ R59, R0, R24, R59 ;  /* 0x00000018003b7223 */ /* 0x002fe2000001003b */
[----:B------:R-:W-:Y:S02]  /*16350*/  ISETP.GE.AND P2, PT, R26, R135, PT ;  /* 0x000000871a00720c */ /* 0x000fe40003f46270 */
[----:B------:R-:W-:-:S02]  /*16360*/  I2FP.F32.U32 R26, R26 ;  /* 0x0000001a001a7245 */ /* 0x000fc40000201000 */
[----:B------:R-:W-:Y:S01]  /*16370*/  LOP3.LUT R22, R17, 0x68, RZ, 0xfc, !PT ;  /* 0x0000006811167812 */ /* 0x000fe200078efcff */
[----:B------:R-:W1:Y:S01]  /*16380*/  MUFU.TANH R87, R87 ;  /* 0x0000005700577308 */ /* 0x000e620000002400 */
[----:B------:R-:W-:Y:S01]  /*16390*/  FSEL R168, R91, -INF , !P3 ;  /* 0xff8000005ba87808 */ /* 0x000fe20005800000 */
[C---:B--2---:R-:W-:Y:S01]  /*163a0*/  FFMA.FTZ R45, R0.reuse, R24, R45 ;  /* 0x00000018002d7223 */ /* 0x044fe2000001002d */
[----:B------:R-:W-:Y:S01]  /*163b0*/  FSEL R167, R59, -INF , !P1 ;  /* 0xff8000003ba77808 */ /* 0x000fe20004800000 */
[----:B------:R-:W-:Y:S01]  /*163c0*/  FFMA.FTZ R85, R0, R26, R85 ;  /* 0x0000001a00557223 */ /* 0x000fe20000010055 */
[C---:B------:R-:W-:Y:S02]  /*163d0*/  ISETP.GE.AND P3, PT, R22.reuse, R134, PT ;  /* 0x000000861600720c */ /* 0x040fe40003f66270 */
[----:B------:R-:W-:Y:S01]  /*163e0*/  ISETP.GE.AND P1, PT, R22, R135, PT ;  /* 0x000000871600720c */ /* 0x000fe20003f26270 */
[----:B------:R-:W2:Y:S01]  /*163f0*/  MUFU.TANH R47, R82 ;  /* 0x00000052002f7308 */ /* 0x000ea20000002400 */
[----:B------:R-:W-:-:S02]  /*16400*/  I2FP.F32.U32 R22, R22 ;  /* 0x0000001600167245 */ /* 0x000fc40000201000 */
[----:B------:R-:W-:Y:S02]  /*16410*/  LOP3.LUT R24, R17, 0x69, RZ, 0xfc, !PT ;  /* 0x0000006911187812 */ /* 0x000fe400078efcff */
[----:B------:R-:W-:Y:S01]  /*16420*/  FSEL R166, R45, -INF , !P5 ;  /* 0xff8000002da67808 */ /* 0x000fe20006800000 */
[----:B---3--:R-:W-:Y:S01]  /*16430*/  FFMA.FTZ R163, R0, R22, R21 ;  /* 0x0000001600a37223 */ /* 0x008fe20000010015 */
[----:B------:R-:W-:Y:S01]  /*16440*/  FSEL R165, R85, -INF , !P4 ;  /* 0xff80000055a57808 */ /* 0x000fe20006000000 */
[----:B------:R-:W3:Y:S01]  /*16450*/  MUFU.TANH R81, R81 ;  /* 0x0000005100517308 */ /* 0x000ee20000002400 */
[----:B------:R-:W-:Y:S01]  /*16460*/  ISETP.GE.AND P5, PT, R24, R134, PT ;  /* 0x000000861800720c */ /* 0x000fe20003fa6270 */
[----:B-1----:R-:W-:Y:S01]  /*16470*/  FFMA.FTZ R87, R0, R26, R87 ;  /* 0x0000001a00577223 */ /* 0x002fe20000010057 */
[----:B------:R-:W-:Y:S02]  /*16480*/  ISETP.GE.AND P4, PT, R24, R135, PT ;  /* 0x000000871800720c */ /* 0x000fe40003f86270 */
[----:B------:R-:W-:-:S02]  /*16490*/  I2FP.F32.U32 R24, R24 ;  /* 0x0000001800187245 */ /* 0x000fc40000201000 */
[C---:B------:R-:W-:Y:S01]  /*164a0*/  LOP3.LUT R21, R17.reuse, 0x71, RZ, 0xfc, !PT ;  /* 0x0000007111157812 */ /* 0x040fe200078efcff */
[----:B------:R-:W1:Y:S01]  /*164b0*/  MUFU.TANH R79, R79 ;  /* 0x0000004f004f7308 */ /* 0x000e620000002400 */
[C---:B--2---:R-:W-:Y:S01]  /*164c0*/  FFMA.FTZ R162, R0.reuse, R22, R47 ;  /* 0x0000001600a27223 */ /* 0x044fe2000001002f */
[----:B------:R-:W-:Y:S02]  /*164d0*/  LOP3.LUT R22, R17, 0x70, RZ, 0xfc, !PT ;  /* 0x0000007011167812 */ /* 0x000fe400078efcff */
[----:B------:R-:W-:Y:S02]  /*164e0*/  I2FP.F32.U32 R26, R21 ;  /* 0x00000015001a7245 */ /* 0x000fe40000201000 */
[----:B------:R-:W-:Y:S02]  /*164f0*/  FSEL R164, R87, -INF , !P2 ;  /* 0xff80000057a47808 */ /* 0x000fe40005000000 */
[----:B------:R-:W2:Y:S01]  /*16500*/  MUFU.TANH R83, R83 ;  /* 0x0000005300537308 */ /* 0x000ea20000002400 */
[----:B---3--:R-:W-:Y:S01]  /*16510*/  FFMA.FTZ R81, R0, R24, R81 ;  /* 0x0000001800517223 */ /* 0x008fe20000010051 */
[----:B------:R-:W-:-:S02]  /*16520*/  FSEL R163, R163, -INF , !P3 ;  /* 0xff800000a3a37808 */ /* 0x000fc40005800000 */
[C---:B------:R-:W-:Y:S02]  /*16530*/  ISETP.GE.AND P2, PT, R22.reuse, R134, PT ;  /* 0x000000861600720c */ /* 0x040fe40003f46270 */
[-C--:B------:R-:W-:Y:S02]  /*16540*/  ISETP.GE.AND P3, PT, R22, R135.reuse, PT ;  /* 0x000000871600720c */ /* 0x080fe40003f66270 */
[----:B------:R-:W3:Y:S01]  /*16550*/  MUFU.TANH R23, R76 ;  /* 0x0000004c00177308 */ /* 0x000ee20000002400 */
[----:B------:R-:W-:Y:S01]  /*16560*/  I2FP.F32.U32 R22, R22 ;  /* 0x0000001600167245 */ /* 0x000fe20000201000 */
[----:B-1----:R-:W-:Y:S01]  /*16570*/  FFMA.FTZ R79, R0, R26, R79 ;  /* 0x0000001a004f7223 */ /* 0x002fe2000001004f */
[----:B------:R-:W-:Y:S02]  /*16580*/  FSEL R161, R81, -INF , !P5 ;  /* 0xff80000051a17808 */ /* 0x000fe40006800000 */
[----:B------:R-:W-:Y:S02]  /*16590*/  ISETP.GE.AND P5, PT, R21, R135, PT ;  /* 0x000000871500720c */ /* 0x000fe40003fa6270 */
[----:B------:R-:W-:Y:S01]  /*165a0*/  FSEL R162, R162, -INF , !P1 ;  /* 0xff800000a2a27808 */ /* 0x000fe20004800000 */
[----:B------:R-:W1:Y:S01]  /*165b0*/  MUFU.TANH R47, R78 ;  /* 0x0000004e002f7308 */ /* 0x000e620000002400 */
[----:B--2---:R-:W-:Y:S01]  /*165c0*/  FFMA.FTZ R83, R0, R24, R83 ;  /* 0x0000001800537223 */ /* 0x004fe20000010053 */
[----:B------:R-:W-:-:S02]  /*165d0*/  FSEL R146, R79, -INF , !P5 ;  /* 0xff8000004f927808 */ /* 0x000fc40006800000 */
[----:B------:R-:W-:Y:S02]  /*165e0*/  ISETP.GE.AND P1, PT, R21, R134, PT ;  /* 0x000000861500720c */ /* 0x000fe40003f26270 */
[----:B------:R-:W-:Y:S02]  /*165f0*/  ISETP.NE.AND P5, PT, R54, 0x1, PT ;  /* 0x000000013600780c */ /* 0x000fe40003fa5270 */
[----:B------:R-:W2:Y:S01]  /*16600*/  MUFU.TANH R77, R77 ;  /* 0x0000004d004d7308 */ /* 0x000ea20000002400 */
[----:B---3--:R-:W-:Y:S01]  /*16610*/  FFMA.FTZ R23, R0, R22, R23 ;  /* 0x0000001600177223 */ /* 0x008fe20000010017 */
[----:B------:R-:W-:Y:S02]  /*16620*/  LOP3.LUT R21, R17, 0x79, RZ, 0xfc, !PT ;  /* 0x0000007911157812 */ /* 0x000fe400078efcff */
[----:B------:R-:W-:Y:S02]  /*16630*/  FSEL R160, R83, -INF , !P4 ;  /* 0xff80000053a07808 */ /* 0x000fe40006000000 */
[----:B------:R-:W-:-:S02]  /*16640*/  FSEL R151, R23, -INF , !P2 ;  /* 0xff80000017977808 */ /* 0x000fc40005000000 */
[----:B------:R-:W3:Y:S01]  /*16650*/  MUFU.TANH R45, R42 ;  /* 0x0000002a002d7308 */ /* 0x000ee20000002400 */
[C---:B-1----:R-:W-:Y:S01]  /*16660*/  FFMA.FTZ R47, R0.reuse, R22, R47 ;  /* 0x00000016002f7223 */ /* 0x042fe2000001002f */
[----:B------:R-:W-:Y:S01]  /*16670*/  BAR.SYNC.DEFER_BLOCKING 0x0 ;  /* 0x0000000000007b1d */ /* 0x000fe20000010000 */
[C---:B------:R-:W-:Y:S02]  /*16680*/  ISETP.GE.AND P4, PT, R17.reuse, R134, PT ;  /* 0x000000861100720c */ /* 0x040fe40003f86270 */
[----:B------:R-:W-:Y:S02]  /*16690*/  ISETP.GE.AND P2, PT, R17, R135, PT ;  /* 0x000000871100720c */ /* 0x000fe40003f46270 */
[----:B------:R-:W-:Y:S01]  /*166a0*/  I2FP.F32.U32 R17, R17 ;  /* 0x0000001100117245 */ /* 0x000fe20000201000 */
[----:B------:R-:W1:Y:S01]  /*166b0*/  MUFU.TANH R73, R73 ;  /* 0x0000004900497308 */ /* 0x000e620000002400 */
[----:B--2---:R-:W-:Y:S01]  /*166c0*/  FFMA.FTZ R77, R0, R26, R77 ;  /* 0x0000001a004d7223 */ /* 0x004fe2000001004d */
[----:B------:R-:W-:-:S02]  /*166d0*/  I2FP.F32.U32 R22, R21 ;  /* 0x0000001500167245 */ /* 0x000fc40000201000 */
[----:B------:R-:W-:Y:S01]  /*166e0*/  FSEL R148, R47, -INF , !P3 ;  /* 0xff8000002f947808 */ /* 0x000fe20005800000 */
[CC--:B------:R-:W-:Y:S01]  /*166f0*/  FFMA.FTZ R105, R0.reuse, R17.reuse, R105 ;  /* 0x0000001100697223 */ /* 0x0c0fe20000010069 */
[----:B------:R-:W-:Y:S02]  /*16700*/  FSEL R149, R77, -INF , !P1 ;  /* 0xff8000004d957808 */ /* 0x000fe40004800000 */
[----:B------:R-:W2:Y:S01]  /*16710*/  MUFU.TANH R75, R75 ;  /* 0x0000004b004b7308 */ /* 0x000ea20000002400 */
[C---:B---3--:R-:W-:Y:S01]  /*16720*/  FFMA.FTZ R45, R0.reuse, R17, R45 ;  /* 0x00000011002d7223 */ /* 0x048fe2000001002d */
[C---:B------:R-:W-:Y:S02]  /*16730*/  ISETP.GE.AND P3, PT, R21.reuse, R134, PT ;  /* 0x000000861500720c */ /* 0x040fe40003f66270 */
[----:B------:R-:W-:Y:S02]  /*16740*/  ISETP.GE.AND P1, PT, R21, R135, PT ;  /* 0x000000871500720c */ /* 0x000fe40003f26270 */
[----:B------:R-:W-:Y:S01]  /*16750*/  FSEL R17, R105, -INF , !P4 ;  /* 0xff80000069117808 */ /* 0x000fe20006000000 */
[----:B-1----:R-:W-:-:S05]  /*16760*/  FFMA.FTZ R73, R0, R22, R73 ;  /* 0x0000001600497223 */ /* 0x002fca0000010049 */
[----:B------:R-:W-:Y:S01]  /*16770*/  FSEL R145, R73, -INF , !P3 ;  /* 0xff80000049917808 */ /* 0x000fe20005800000 */
[----:B--2---:R-:W-:Y:S01]  /*16780*/  FFMA.FTZ R75, R0, R22, R75 ;  /* 0x00000016004b7223 */ /* 0x004fe2000001004b */
[----:B------:R-:W-:-:S04]  /*16790*/  FSEL R22, R45, -INF , !P2 ;  /* 0xff8000002d167808 */ /* 0x000fc80005000000 */
        /* <DEDUP_REMOVED lines=13> */
.L_x_2904:
        /* <DEDUP_REMOVED lines=59> */
.L_x_2905:
        /* <DEDUP_REMOVED lines=108> */
.L_x_2903:
        /* <DEDUP_REMOVED lines=74> */
[----:B------:R-:W1:Y:S01]  /*17780*/  LDSM.16.MT88.4 R4, [R8+0x10000] ;  /* 0x010000000804783b */ /* 0x000e620000004200 */
[--C-:B------:R-:W-:Y:S01]  /*17790*/  FFMA.FTZ R63, R15, UR4, -R150.reuse ;  /* 0x000000040f3f7c23 */ /* 0x100fe20008010896 */
[--C-:B------:R-:W-:Y:S01]  /*177a0*/  FFMA.FTZ R60, R13, UR4, -R150.reuse ;  /* 0x000000040d3c7c23 */ /* 0x100fe20008010896 */
[--C-:B------:R-:W-:Y:S01]  /*177b0*/  FFMA.FTZ R57, R14, UR4, -R143.reuse ;  /* 0x000000040e397c23 */ /* 0x100fe2000801088f */
[--C-:B------:R-:W-:Y:S01]  /*177c0*/  FFMA.FTZ R50, R12, UR4, -R143.reuse ;  /* 0x000000040c327c23 */ /* 0x100fe2000801088f */
[----:B------:R-:W-:Y:S01]  /*177d0*/  LDSM.16.MT88.4 R20, [R142+0xc800] ;  /* 0x00c800008e14783b */ /* 0x000fe20000004200 */
[--C-:B------:R-:W-:Y:S01]  /*177e0*/  FFMA.FTZ R61, R18, UR4, -R143.reuse ;  /* 0x00000004123d7c23 */ /* 0x100fe2000801088f */
[----:B------:R-:W2:Y:S01]  /*177f0*/  MUFU.EX2 R138, R138 ;  /* 0x0000008a008a7308 */ /* 0x000ea20000000800 */
[--C-:B------:R-:W-:Y:S01]  /*17800*/  FFMA.FTZ R58, R16, UR4, -R143.reuse ;  /* 0x00000004103a7c23 */ /* 0x100fe2000801088f */
[----:B------:R-:W3:Y:S01]  /*17810*/  LDSM.16.MT88.4 R12, [R141+0xc800] ;  /* 0x00c800008d0c783b */ /* 0x000ee20000004200 */
[--C-:B------:R-:W-:Y:S01]  /*17820*/  FFMA.FTZ R51, R43, UR4, -R150.reuse ;  /* 0x000000042b337c23 */ /* 0x100fe20008010896 */
[--C-:B------:R-:W-:Y:S01]  /*17830*/  FFMA.FTZ R48, R41, UR4, -R150.reuse ;  /* 0x0000000429307c23 */ /* 0x100fe20008010896 */
[--C-:B------:R-:W-:Y:S01]  /*17840*/  FFMA.FTZ R45, R36, UR4, -R143.reuse ;  /* 0x00000004242d7c23 */ /* 0x100fe2000801088f */
[----:B------:R-:W3:Y:S01]  /*17850*/  LDSM.16.MT88.4 R24, [R142+0x10800] ;  /* 0x010800008e18783b */ /* 0x000ee20000004200 */
[--C-:B------:R-:W-:Y:S01]  /*17860*/  FFMA.FTZ R47, R35, UR4, -R150.reuse ;  /* 0x00000004232f7c23 */ /* 0x100fe20008010896 */
[----:B------:R-:W-:Y:S01]  /*17870*/  MUFU.EX2 R137, R137 ;  /* 0x0000008900897308 */ /* 0x000fe20000000800 */
[--C-:B------:R-:W-:Y:S01]  /*17880*/  FFMA.FTZ R38, R33, UR4, -R150.reuse ;  /* 0x0000000421267c23 */ /* 0x100fe20008010896 */
[----:B------:R-:W3:Y:S01]  /*17890*/  LDSM.16.MT88.4 R16, [R44+0xc800] ;  /* 0x00c800002c10783b */ /* 0x000ee20000004200 */
[--C-:B------:R-:W-:Y:S01]  /*178a0*/  FFMA.FTZ R49, R34, UR4, -R143.reuse ;  /* 0x0000000422317c23 */ /* 0x100fe2000801088f */
[--C-:B------:R-:W-:Y:S01]  /*178b0*/  FFMA.FTZ R46, R32, UR4, -R143.reuse ;  /* 0x00000004202e7c23 */ /* 0x100fe2000801088f */
[--C-:B------:R-:W-:Y:S01]  /*178c0*/  FFMA.FTZ R36, R30, UR4, -R143.reuse ;  /* 0x000000041e247c23 */ /* 0x100fe2000801088f */
[----:B------:R-:W-:Y:S01]  /*178d0*/  LDSM.16.MT88.4 R40, [R44+0x10800] ;  /* 0x010800002c28783b */ /* 0x000fe20000004200 */
[--C-:B------:R-:W-:Y:S01]  /*178e0*/  FFMA.FTZ R11, R155, UR4, -R150.reuse ;  /* 0x000000049b0b7c23 */ /* 0x100fe20008010896 */
[----:B------:R-:W4:Y:S01]  /*178f0*/  MUFU.EX2 R64, R64 ;  /* 0x0000004000407308 */ /* 0x000f220000000800 */
        /* <DEDUP_REMOVED lines=15> */
[----:B------:R-:W2:Y:S01]  /*179f0*/  MUFU.EX2 R66, R66 ;  /* 0x0000004200427308 */ /* 0x000ea20000000800 */
[----:B----4-:R-:W-:Y:S01]  /*17a00*/  F2FP.BF16.F32.PACK_AB R70, R64, R137 ;  /* 0x000000894046723e */ /* 0x010fe200000010ff */
[--C-:B------:R-:W-:Y:S01]  /*17a10*/  FFMA.FTZ R164, R164, UR4, -R143.reuse ;  /* 0x00000004a4a47c23 */ /* 0x100fe2000801088f */
[--C-:B------:R-:W-:Y:S01]  /*17a20*/  FFMA.FTZ R162, R162, UR4, -R143.reuse ;  /* 0x00000004a2a27c23 */ /* 0x100fe2000801088f */
[----:B------:R-:W-:Y:S01]  /*17a30*/  FADD.FTZ R138, R139, R138 ;  /* 0x0000008a8b8a7221 */ /* 0x000fe20000010000 */
[--C-:B------:R-:W-:Y:S01]  /*17a40*/  FFMA.FTZ R146, R146, UR4, -R143.reuse ;  /* 0x0000000492927c23 */ /* 0x100fe2000801088f */
[--C-:B------:R-:W-:Y:S01]  /*17a50*/  FFMA.FTZ R144, R144, UR4, -R143.reuse ;  /* 0x0000000490907c23 */ /* 0x100fe2000801088f */
[----:B------:R-:W-:Y:S01]  /*17a60*/  FFMA.FTZ R231, R140, UR4, -R143 ;  /* 0x000000048ce77c23 */ /* 0x000fe2000801088f */
[----:B------:R-:W-:Y:S01]  /*17a70*/  MUFU.EX2 R65, R65 ;  /* 0x0000004100417308 */ /* 0x000fe20000000800 */
[----:B------:R-:W-:-:S04]  /*17a80*/  FADD.FTZ R137, R137, R138 ;  /* 0x0000008a89897221 */ /* 0x000fc80000010000 */
[----:B------:R-:W-:-:S03]  /*17a90*/  FADD.FTZ R64, R64, R137 ;  /* 0x0000008940407221 */ /* 0x000fc60000010000 */
[----:B------:R-:W4:Y:S01]  /*17aa0*/  MUFU.EX2 R62, R62 ;  /* 0x0000003e003e7308 */ /* 0x000f220000000800 */
[----:B--2---:R-:W-:Y:S01]  /*17ab0*/  F2FP.BF16.F32.PACK_AB R69, R66, R67 ;  /* 0x000000434245723e */ /* 0x004fe200000010ff */
[----:B------:R-:W-:-:S06]  /*17ac0*/  FADD.FTZ R66, R67, R66 ;  /* 0x0000004243427221 */ /* 0x000fcc0000010000 */
[----:B------:R-:W-:Y:S08]  /*17ad0*/  MUFU.EX2 R63, R63 ;  /* 0x0000003f003f7308 */ /* 0x000ff00000000800 */
[----:B------:R-:W2:Y:S01]  /*17ae0*/  MUFU.EX2 R60, R60 ;  /* 0x0000003c003c7308 */ /* 0x000ea20000000800 */
        /* <DEDUP_REMOVED lines=54> */
[----:B------:R-:W3:Y:S03]  /*17e50*/  MUFU.EX2 R154, R154 ;  /* 0x0000009a009a7308 */ /* 0x000ee60000000800 */
        /* <DEDUP_REMOVED lines=29> */
[----:B------:R-:W-:Y:S01]  /*18030*/  HMMA.16816.F32.BF16 R92, R4, R158, R92 ;  /* 0x0000009e045c723c */ /* 0x000fe2000004185c */
[--C-:B------:R-:W-:Y:S01]  /*18040*/  FFMA.FTZ R159, R173, UR4, -R150.reuse ;  /* 0x00000004ad9f7c23 */ /* 0x100fe20008010896 */
[----:B------:R-:W-:Y:S01]  /*18050*/  FFMA.FTZ R158, R181, UR4, -R150 ;  /* 0x00000004b59e7c23 */ /* 0x000fe20008010896 */
[----:B------:R-:W-:-:S02]  /*18060*/  FFMA.FTZ R173, R182, UR4, -R143 ;  /* 0x00000004b6ad7c23 */ /* 0x000fc4000801088f */
[----:B------:R-:W3:Y:S03]  /*18070*/  MUFU.EX2 R156, R156 ;  /* 0x0000009c009c7308 */ /* 0x000ee60000000800 */
[C---:B------:R-:W-:Y:S05]  /*18080*/  HMMA.16816.F32.BF16 R80, R4.reuse, R40, R80 ;  /* 0x000000280450723c */ /* 0x040fea0000041850 */
[----:B------:R-:W-:Y:S03]  /*18090*/  MUFU.EX2 R157, R157 ;  /* 0x0000009d009d7308 */ /* 0x000fe60000000800 */
[----:B------:R-:W-:Y:S01]  /*180a0*/  HMMA.16816.F32.BF16 R76, R4, R42, R76 ;  /* 0x0000002a044c723c */ /* 0x000fe2000004184c */
[----:B------:R-:W-:Y:S01]  /*180b0*/  F2FP.BF16.F32.PACK_AB R4, R48, R51 ;  /* 0x000000333004723e */ /* 0x000fe200000010ff */
[----:B------:R-:W-:Y:S01]  /*180c0*/  LDSM.16.MT88.4 R40, [R44+0x11000] ;  /* 0x011000002c28783b */ /* 0x000fe20000004200 */
[----:B-----5:R-:W-:Y:S01]  /*180d0*/  F2FP.BF16.F32.PACK_AB R5, R46, R49 ;  /* 0x000000312e05723e */ /* 0x020fe200000010ff */
[----:B------:R-:W-:Y:S01]  /*180e0*/  FADD.FTZ R51, R51, R56 ;  /* 0x0000003833337221 */ /* 0x000fe20000010000 */
[----:B------:R-:W-:Y:S01]  /*180f0*/  F2FP.BF16.F32.PACK_AB R6, R38, R47 ;  /* 0x0000002f2606723e */ /* 0x000fe200000010ff */
[----:B------:R-:W5:Y:S01]  /*18100*/  MUFU.EX2 R158, R158 ;  /* 0x0000009e009e7308 */ /* 0x000f620000000800 */
[----:B------:R-:W-:Y:S01]  /*18110*/  F2FP.BF16.F32.PACK_AB R7, R36, R45 ;  /* 0x0000002d2407723e */ /* 0x000fe200000010ff */
[----:B------:R-:W-:Y:S01]  /*18120*/  FADD.FTZ R49, R49, R50 ;  /* 0x0000003231317221 */ /* 0x000fe20000010000 */
[----:B------:R-:W-:-:S03]  /*18130*/  FADD.FTZ R48, R48, R51 ;  /* 0x0000003330307221 */ /* 0x000fc60000010000 */
[----:B------:R-:W-:Y:S01]  /*18140*/  FADD.FTZ R46, R46, R49 ;  /* 0x000000312e2e7221 */ /* 0x000fe20000010000 */
[----:B------:R-:W-:Y:S01]  /*18150*/  FADD.FTZ R47, R47, R48 ;  /* 0x000000302f2f7221 */ /* 0x000fe20000010000 */
[----:B-1----:R-:W-:Y:S01]  /*18160*/  HMMA.16816.F32.BF16 R88, R4, R16, R88 ;  /* 0x000000100458723c */ /* 0x002fe20000041858 */
[----:B------:R-:W-:Y:S01]  /*18170*/  MUFU.EX2 R159, R159 ;  /* 0x0000009f009f7308 */ /* 0x000fe20000000800 */
[----:B------:R-:W-:Y:S01]  /*18180*/  FADD.FTZ R45, R45, R46 ;  /* 0x0000002e2d2d7221 */ /* 0x000fe20000010000 */
[----:B------:R-:W-:-:S03]  /*18190*/  FADD.FTZ R38, R38, R47 ;  /* 0x0000002f26267221 */ /* 0x000fc60000010000 */
[----:B------:R-:W-:Y:S02]  /*181a0*/  FADD.FTZ R36, R36, R45 ;  /* 0x0000002d24247221 */ /* 0x000fe40000010000 */
[C---:B------:R-:W-:Y:S01]  /*181b0*/  HMMA.16816.F32.BF16 R84, R4.reuse, R18, R84 ;  /* 0x000000120454723c */ /* 0x040fe20000041854 */
[----:B------:R-:W1:Y:S01]  /*181c0*/  LDSM.16.MT88.4 R16, [R141+0x11000] ;  /* 0x011000008d10783b */ /* 0x000e620000004200 */
[----:B------:R-:W-:Y:S06]  /*181d0*/  MUFU.EX2 R170, R170 ;  /* 0x000000aa00aa7308 */ /* 0x000fec0000000800 */
[C---:B------:R-:W-:Y:S02]  /*181e0*/  HMMA.16816.F32.BF16 R128, R4.reuse, R24, R128 ;  /* 0x000000180480723c */ /* 0x040fe40000041880 */
[----:B------:R-:W5:Y:S06]  /*181f0*/  MUFU.EX2 R169, R169 ;  /* 0x000000a900a97308 */ /* 0x000f6c0000000800 */
[C---:B------:R-:W-:Y:S01]  /*18200*/  HMMA.16816.F32.BF16 R124, R4.reuse, R26, R124 ;  /* 0x0000001a047c723c */ /* 0x040fe2000004187c */
[----:B------:R-:W3:Y:S01]  /*18210*/  LDSM.16.MT88.4 R24, [R8+0x11000] ;  /* 0x011000000818783b */ /* 0x000ee20000004200 */
[----:B------:R-:W5:Y:S06]  /*18220*/  MUFU.EX2 R173, R173 ;  /* 0x000000ad00ad7308 */ /* 0x000f6c0000000800 */
[C---:B--2---:R-:W-:Y:S02]  /*18230*/  HMMA.16816.F32.BF16 R104, R4.reuse, R12, R104 ;  /* 0x0000000c0468723c */ /* 0x044fe40000041868 */
[----:B------:R-:W-:Y:S06]  /*18240*/  MUFU.EX2 R144, R144 ;  /* 0x0000009000907308 */ /* 0x000fec0000000800 */
[C---:B------:R-:W-:Y:S01]  /*18250*/  HMMA.16816.F32.BF16 R100, R4.reuse, R14, R100 ;  /* 0x0000000e0464723c */ /* 0x040fe20000041864 */
[----:B------:R-:W2:Y:S01]  /*18260*/  LDSM.16.MT88.4 R12, [R141+0xd800] ;  /* 0x00d800008d0c783b */ /* 0x000ea20000004200 */
[----:B------:R-:W-:Y:S06]  /*18270*/  MUFU.EX2 R231, R231 ;  /* 0x000000e700e77308 */ /* 0x000fec0000000800 */
[C---:B----4-:R-:W-:Y:S08]  /*18280*/  HMMA.16816.F32.BF16 R112, R4.reuse, R20, R112 ;  /* 0x000000140470723c */ /* 0x050ff00000041870 */
[C---:B------:R-:W-:Y:S01]  /*18290*/  HMMA.16816.F32.BF16 R108, R4.reuse, R22, R108 ;  /* 0x00000016046c723c */ /* 0x040fe2000004186c */
[----:B------:R-:W4:Y:S07]  /*182a0*/  LDSM.16.MT88.4 R20, [R142+0xd800] ;  /* 0x00d800008e14783b */ /* 0x000f2e0000004200 */
        /* <DEDUP_REMOVED lines=12> */
[----:B------:R-:W3:Y:S01]  /*18370*/  LDSM.16.MT88.4 R24, [R8+0xd800] ;  /* 0x00d800000818783b */ /* 0x000ee20000004200 */
        /* <DEDUP_REMOVED lines=34> */
[----:B-----5:R-:W-:Y:S01]  /*185a0*/  F2FP.BF16.F32.PACK_AB R4, R158, R157 ;  /* 0x0000009d9e04723e */ /* 0x020fe200000010ff */
        /* <DEDUP_REMOVED lines=48> */
[----:B------:R-:W1:Y:S08]  /*188b0*/  MUFU.EX2 R42, R42 ;  /* 0x0000002a002a7308 */ /* 0x000e700000000800 */
[----:B------:R-:W2:Y:S01]  /*188c0*/  MUFU.EX2 R171, R171 ;  /* 0x000000ab00ab7308 */ /* 0x000ea20000000800 */
[----:B----4-:R-:W-:Y:S01]  /*188d0*/  F2FP.BF16.F32.PACK_AB R4, R41, R40 ;  /* 0x000000282904723e */ /* 0x010fe200000010ff */
[----:B------:R-:W-:-:S04]  /*188e0*/  FADD.FTZ R40, R40, R159 ;  /* 0x0000009f28287221 */ /* 0x000fc80000010000 */
[----:B------:R-:W-:Y:S02]  /*188f0*/  FADD.FTZ R40, R41, R40 ;  /* 0x0000002829287221 */ /* 0x000fe40000010000 */
[----:B------:R-:W4:Y:S01]  /*18900*/  MUFU.EX2 R175, R175 ;  /* 0x000000af00af7308 */ /* 0x000f220000000800 */
[----:B-1----:R-:W-:Y:S01]  /*18910*/  F2FP.BF16.F32.PACK_AB R6, R42, R43 ;  /* 0x0000002b2a06723e */ /* 0x002fe200000010ff */
[----:B------:R-:W-:-:S04]  /*18920*/  FADD.FTZ R43, R43, R40 ;  /* 0x000000282b2b7221 */ /* 0x000fc80000010000 */
[----:B------:R-:W-:Y:S02]  /*18930*/  FADD.FTZ R43, R42, R43 ;  /* 0x0000002b2a2b7221 */ /* 0x000fe40000010000 */
[----:B------:R-:W1:Y:S01]  /*18940*/  MUFU.EX2 R168, R168 ;  /* 0x000000a800a87308 */ /* 0x000e620000000800 */
[----:B--2---:R-:W-:Y:S01]  /*18950*/  F2FP.BF16.F32.PACK_AB R5, R174, R171 ;  /* 0x000000abae05723e */ /* 0x004fe200000010ff */
[----:B------:R-:W-:-:S04]  /*18960*/  FADD.FTZ R171, R171, R180 ;  /* 0x000000b4abab7221 */ /* 0x000fc80000010000 */
[----:B------:R-:W-:Y:S02]  /*18970*/  FADD.FTZ R171, R174, R171 ;  /* 0x000000abaeab7221 */ /* 0x000fe40000010000 */
[----:B------:R-:W-:Y:S01]  /*18980*/  MUFU.EX2 R178, R178 ;  /* 0x000000b200b27308 */ /* 0x000fe20000000800 */
[----:B----4-:R-:W-:Y:S01]  /*18990*/  F2FP.BF16.F32.PACK_AB R7, R175, R172 ;  /* 0x000000acaf07723e */ /* 0x010fe200000010ff */
[----:B------:R-:W-:-:S04]  /*189a0*/  FADD.FTZ R172, R172, R171 ;  /* 0x000000abacac7221 */ /* 0x000fc80000010000 */
[----:B------:R-:W-:Y:S02]  /*189b0*/  FADD.FTZ R172, R175, R172 ;  /* 0x000000acafac7221 */ /* 0x000fe40000010000 */
[C---:B------:R-:W-:Y:S01]  /*189c0*/  HMMA.16816.F32.BF16 R88, R4.reuse, R16, R88 ;  /* 0x000000100458723c */ /* 0x040fe20000041858 */
[----:B------:R-:W2:Y:S07]  /*189d0*/  MUFU.EX2 R161, R161 ;  /* 0x000000a100a17308 */ /* 0x000eae0000000800 */
[C---:B------:R-:W-:Y:S01]  /*189e0*/  HMMA.16816.F32.BF16 R84, R4.reuse, R18, R84 ;  /* 0x000000120454723c */ /* 0x040fe20000041854 */
[----:B------:R-:W4:Y:S01]  /*189f0*/  LDSM.16.MT88.4 R16, [R141+0x12800] ;  /* 0x012800008d10783b */ /* 0x000f220000004200 */
[----:B------:R-:W2:Y:S06]  /*18a00*/  MUFU.EX2 R167, R167 ;  /* 0x000000a700a77308 */ /* 0x000eac0000000800 */
[C---:B------:R-:W-:Y:S08]  /*18a10*/  HMMA.16816.F32.BF16 R128, R4.reuse, R24, R128 ;  /* 0x000000180480723c */ /* 0x040ff00000041880 */
[C---:B------:R-:W-:Y:S01]  /*18a20*/  HMMA.16816.F32.BF16 R124, R4.reuse, R26, R124 ;  /* 0x0000001a047c723c */ /* 0x040fe2000004187c */
[----:B------:R-:W1:Y:S07]  /*18a30*/  LDSM.16.MT88.4 R24, [R44+0x12800] ;  /* 0x012800002c18783b */ /* 0x000e6e0000004200 */
[C---:B------:R-:W-:Y:S08]  /*18a40*/  HMMA.16816.F32.BF16 R112, R4.reuse, R12, R112 ;  /* 0x0000000c0470723c */ /* 0x040ff00000041870 */
        /* <DEDUP_REMOVED lines=53> */
[C---:B----4-:R-:W-:Y:S07]  /*18da0*/  HMMA.16816.F32.BF16 R80, R4.reuse, R16, R80 ;  /* 0x000000100450723c */ /* 0x050fee0000041850 */
[----:B------:R-:W4:Y:S01]  /*18db0*/  MUFU.EX2 R33, R33 ;  /* 0x0000002100217308 */ /* 0x000f220000000800 */
[C---:B------:R-:W-:Y:S01]  /*18dc0*/  HMMA.16816.F32.BF16 R76, R4.reuse, R18, R76 ;  /* 0x00000012044c723c */ /* 0x040fe2000004184c */
[----:B------:R-:W5:Y:S06]  /*18dd0*/  LDSM.16.MT88.4 R16, [R141+0xf800] ;  /* 0x00f800008d10783b */ /* 0x000f6c0000004200 */
[----:B------:R-:W2:Y:S01]  /*18de0*/  MUFU.EX2 R34, R34 ;  /* 0x0000002200227308 */ /* 0x000ea20000000800 */
[C---:B-1----:R-:W-:Y:S07]  /*18df0*/  HMMA.16816.F32.BF16 R72, R4.reuse, R24, R72 ;  /* 0x000000180448723c */ /* 0x042fee0000041848 */
[----:B------:R-:W1:Y:S01]  /*18e00*/  MUFU.EX2 R145, R145 ;  /* 0x0000009100917308 */ /* 0x000e620000000800 */
[----:B------:R-:W-:Y:S01]  /*18e10*/  HMMA.16816.F32.BF16 R68, R4, R26, R68 ;  /* 0x0000001a0444723c */ /* 0x000fe20000041844 */
[----:B----4-:R-:W-:Y:S01]  /*18e20*/  F2FP.BF16.F32.PACK_AB R4, R33, R32 ;  /* 0x000000202104723e */ /* 0x010fe200000010ff */
[----:B------:R-:W-:Y:S01]  /*18e30*/  FADD.FTZ R32, R32, R163 ;  /* 0x000000a320207221 */ /* 0x000fe20000010000 */
[----:B------:R-:W-:-:S03]  /*18e40*/  F2FP.BF16.F32.PACK_AB R7, R231, R144 ;  /* 0x00000090e707723e */ /* 0x000fc600000010ff */
[----:B------:R-:W-:Y:S01]  /*18e50*/  FADD.FTZ R33, R33, R32 ;  /* 0x0000002021217221 */ /* 0x000fe20000010000 */
[----:B--2---:R-:W-:-:S03]  /*18e60*/  F2FP.BF16.F32.PACK_AB R6, R35, R34 ;  /* 0x000000222306723e */ /* 0x004fc600000010ff */
[----:B------:R-:W-:-:S04]  /*18e70*/  FADD.FTZ R34, R34, R33 ;  /* 0x0000002122227221 */ /* 0x000fc80000010000 */
[----:B------:R-:W-:Y:S01]  /*18e80*/  FADD.FTZ R228, R35, R34 ;  /* 0x0000002223e47221 */ /* 0x000fe20000010000 */
[----:B-1----:R-:W-:Y:S01]  /*18e90*/  F2FP.BF16.F32.PACK_AB R5, R146, R145 ;  /* 0x000000919205723e */ /* 0x002fe200000010ff */
[----:B------:R-:W-:-:S04]  /*18ea0*/  FADD.FTZ R145, R145, R162 ;  /* 0x000000a291917221 */ /* 0x000fc80000010000 */
[----:B------:R-:W-:Y:S02]  /*18eb0*/  FADD.FTZ R145, R146, R145 ;  /* 0x0000009192917221 */ /* 0x000fe40000010000 */
[----:B------:R-:W-:Y:S02]  /*18ec0*/  HMMA.16816.F32.BF16 R120, R4, R12, R120 ;  /* 0x0000000c0478723c */ /* 0x000fe40000041878 */
[----:B------:R-:W-:-:S04]  /*18ed0*/  FADD.FTZ R144, R144, R145 ;  /* 0x0000009190907221 */ /* 0x000fc80000010000 */
[----:B------:R-:W-:Y:S02]  /*18ee0*/  FADD.FTZ R231, R231, R144 ;  /* 0x00000090e7e77221 */ /* 0x000fe40000010000 */
[C---:B------:R-:W-:Y:S01]  /*18ef0*/  HMMA.16816.F32.BF16 R116, R4.reuse, R14, R116 ;  /* 0x0000000e0474723c */ /* 0x040fe20000041874 */
[----:B------:R-:W1:Y:S07]  /*18f00*/  LDSM.16.MT88.4 R12, [R141+0x13800] ;  /* 0x013800008d0c783b */ /* 0x000e6e0000004200 */
[C---:B---3--:R-:W-:Y:S08]  /*18f10*/  HMMA.16816.F32.BF16 R88, R4.reuse, R20, R88 ;  /* 0x000000140458723c */ /* 0x048ff00000041858 */
[C---:B------:R-:W-:Y:S01]  /*18f20*/  HMMA.16816.F32.BF16 R84, R4.reuse, R22, R84 ;  /* 0x000000160454723c */ /* 0x040fe20000041854 */
[----:B------:R-:W2:Y:S07]  /*18f30*/  LDSM.16.MT88.4 R20, [R44+0xf800] ;  /* 0x00f800002c14783b */ /* 0x000eae0000004200 */
        /* <DEDUP_REMOVED lines=84> */
.L_x_2907:
[----:B------:R-:W-:Y:S01]  /*19480*/  UMOV UR4, URZ ;  /* 0x000000ff00047c82 */ /* 0x000fe20008000000 */
[----:B------:R-:W-:Y:S01]  /*19490*/  IMAD.SHL.U32 R4, R28, 0x80, RZ ;  /* 0x000000801c047824 */ /* 0x000fe200078e00ff */
[----:B------:R-:W-:-:S05]  /*194a0*/  IADD3 R5, P1, PT, RZ, -UR4, RZ ;  /* 0x80000004ff057c10 */ /* 0x000fca000ff3e0ff */
[----:B------:R-:W-:-:S05]  /*194b0*/  IMAD.X R4, RZ, RZ, ~R4, P1 ;  /* 0x000000ffff047224 */ /* 0x000fca00008e0e04 */
[----:B------:R-:W-:-:S04]  /*194c0*/  SHF.R.S64 R5, R5, 0x1f, R4 ;  /* 0x0000001f05057819 */ /* 0x000fc80000001004 */
[----:B------:R-:W-:-:S04]  /*194d0*/  IADD3 R218, P1, PT, R5, R218, RZ ;  /* 0x000000da05da7210 */ /* 0x000fc80007f3e0ff */
[----:B------:R-:W-:-:S09]  /*194e0*/  LEA.HI.X.SX32 R219, R4, R219, 0x1, P1 ;  /* 0x000000db04db7211 */ /* 0x000fd200008f0eff */
.L_x_2908:
        /* <DEDUP_REMOVED lines=15> */
[----:B------:R-:W-:Y:S01]  /*195e0*/  IADD3 R12, P1, PT, R8, R5, RZ ;  /* 0x00000005080c7210 */ /* 0x000fe20007f3e0ff */
[C---:B------:R-:W-:Y:S01]  /*195f0*/  IMAD.IADD R200, R202.reuse, 0x1, R201 ;  /* 0x00000001cac87824 */ /* 0x040fe200078e02c9 */
[----:B------:R-:W1:Y:S01]  /*19600*/  LDCU UR4, c[0x0][0x50c] ;  /* 0x0000a180ff0477ac */ /* 0x000e620008000800 */
[----:B------:R-:W-:-:S02]  /*19610*/  IMAD.IADD R202, R202, 0x1, R152 ;  /* 0x00000001caca7824 */ /* 0x000fc400078e0298 */
[----:B------:R-:W-:Y:S01]  /*19620*/  IMAD.X R13, R9, 0x1, R28, P1 ;  /* 0x00000001090d7824 */ /* 0x000fe200008e061c */
[-C--:B------:R-:W-:Y:S01]  /*19630*/  IADD3 R6, P1, PT, R12, R5.reuse, RZ ;  /* 0x000000050c067210 */ /* 0x080fe20007f3e0ff */
[----:B------:R-:W-:Y:S02]  /*19640*/  IMAD.IADD R203, R201, 0x1, R202 ;  /* 0x00000001c9cb7824 */ /* 0x000fe400078e02ca */
        /* <DEDUP_REMOVED lines=272> */
[----:B------:R2:W-:Y:S05]  /*1a750*/  MUFU.TANH R191, R136 ;  /* 0x0000008800bf7308 */ /* 0x0005ea0000002400 */
[C---:B---3--:R-:W-:Y:S03]  /*1a760*/  HMMA.16816.F32.BF16 R56, R20.reuse, R12, R56 ;  /* 0x0000000c1438723c */ /* 0x048fe60000041838 */
[----:B------:R-:W-:Y:S01]  /*1a770*/  MUFU.TANH R157, R157 ;  /* 0x0000009d009d7308 */ /* 0x000fe20000002400 */
[----:B-----5:R-:W3:Y:S04]  /*1a780*/  LDSM.16.M88.4 R144, [R203+0xb800] ;  /* 0x00b80000cb90783b */ /* 0x020ee80000000200 */
[----:B------:R-:W-:Y:S01]  /*1a790*/  HMMA.16816.F32.BF16 R48, R20, R14, R48 ;  /* 0x0000000e1430723c */ /* 0x000fe20000041830 */
[----:B------:R-:W5:Y:S02]  /*1a7a0*/  LDSM.16.M88.4 R12, [R200+0xa000] ;  /* 0x00a00000c80c783b */ /* 0x000f640000000200 */
[----:B------:R-:W-:Y:S01]  /*1a7b0*/  MUFU.TANH R193, R137 ;  /* 0x0000008900c17308 */ /* 0x000fe20000002400 */
[----:B--2---:R-:W-:-:S04]  /*1a7c0*/  IMAD.SHL.U32 R136, R204, 0x2, RZ ;  /* 0x00000002cc887824 */ /* 0x004fc800078e00ff */
[----:B------:R-:W-:Y:S01]  /*1a7d0*/  HMMA.16816.F32.BF16 R32, R176, R158, R32 ;  /* 0x0000009eb020723c */ /* 0x000fe20000041820 */
[----:B------:R-:W-:Y:S01]  /*1a7e0*/  FMUL.FTZ R159, R168, UR4 ;  /* 0x00000004a89f7c20 */ /* 0x000fe20008410000 */
[----:B------:R-:W-:Y:S01]  /*1a7f0*/  LOP3.LUT R136, R136, 0x6, RZ, 0xc0, !PT ;  /* 0x0000000688887812 */ /* 0x000fe200078ec0ff */
[----:B------:R-:W-:Y:S05]  /*1a800*/  MUFU.TANH R177, R140 ;  /* 0x0000008c00b17308 */ /* 0x000fea0000002400 */
[C---:B----4-:R-:W-:Y:S03]  /*1a810*/  HMMA.16816.F32.BF16 R64, R8.reuse, R148, R64 ;  /* 0x000000940840723c */ /* 0x050fe60000041840 */
[----:B------:R2:W-:Y:S05]  /*1a820*/  MUFU.TANH R179, R141 ;  /* 0x0000008d00b37308 */ /* 0x0005ea0000002400 */
[C---:B------:R-:W-:Y:S01]  /*1a830*/  HMMA.16816.F32.BF16 R60, R8.reuse, R150, R60 ;  /* 0x00000096083c723c */ /* 0x040fe2000004183c */
[----:B------:R-:W-:Y:S02]  /*1a840*/  LDSM.16.M88.4 R148, [R200+0xa800] ;  /* 0x00a80000c894783b */ /* 0x000fe40000000200 */
[----:B------:R-:W4:Y:S05]  /*1a850*/  MUFU.TANH R159, R159 ;  /* 0x0000009f009f7308 */ /* 0x000f2a0000002400 */
[----:B-1----:R-:W-:Y:S01]  /*1a860*/  HMMA.16816.F32.BF16 R180, R8, R6, R180 ;  /* 0x0000000608b4723c */ /* 0x002fe200000418b4 */
[----:B------:R-:W-:-:S02]  /*1a870*/  IMAD.SHL.U32 R7, R54, 0x80, RZ ;  /* 0x0000008036077824 */ /* 0x000fc400078e00ff */
[----:B------:R-:W-:Y:S01]  /*1a880*/  MUFU.TANH R161, R161 ;  /* 0x000000a100a17308 */ /* 0x000fe20000002400 */
[----:B--2---:R-:W1:Y:S02]  /*1a890*/  LDSM.16.M88.4 R140, [R202+0x9800] ;  /* 0x00980000ca8c783b */ /* 0x004e640000000200 */
[----:B------:R-:W-:Y:S02]  /*1a8a0*/  LOP3.LUT R6, R7, R136, RZ, 0xfc, !PT ;  /* 0x0000008807067212 */ /* 0x000fe400078efcff */
[C---:B------:R-:W-:Y:S03]  /*1a8b0*/  HMMA.16816.F32.BF16 R64, R164.reuse, R16, R64 ;  /* 0x00000010a440723c */ /* 0x040fe60000041840 */
[----:B------:R-:W-:Y:S01]  /*1a8c0*/  VIADD R7, R6, 0xffffff00 ;  /* 0xffffff0006077836 */ /* 0x000fe20000000000 */
[----:B------:R-:W-:Y:S04]  /*1a8d0*/  MUFU.TANH R195, R138 ;  /* 0x0000008a00c37308 */ /* 0x000fe80000002400 */
[----:B------:R-:W-:Y:S01]  /*1a8e0*/  HMMA.16816.F32.BF16 R60, R164, R18, R60 ;  /* 0x00000012a43c723c */ /* 0x000fe2000004183c */
[----:B------:R-:W2:Y:S01]  /*1a8f0*/  LDSM.16.M88.4 R16, [R203+0x9800] ;  /* 0x00980000cb10783b */ /* 0x000ea20000000200 */
[----:B------:R-:W-:-:S02]  /*1a900*/  ISETP.GE.AND P2, PT, R7, R134, PT ;  /* 0x000000860700720c */ /* 0x000fc40003f46270 */
[----:B------:R-:W-:Y:S01]  /*1a910*/  ISETP.GE.AND P1, PT, R7, R135, PT ;  /* 0x000000870700720c */ /* 0x000fe20003f26270 */
[----:B------:R-:W-:Y:S03]  /*1a920*/  MUFU.TANH R189, R189 ;  /* 0x000000bd00bd7308 */ /* 0x000fe60000002400 */
[----:B---3--:R-:W-:Y:S03]  /*1a930*/  HMMA.16816.F32.BF16 R180, R164, R146, R180 ;  /* 0x00000092a4b4723c */ /* 0x008fe600000418b4 */
[----:B------:R-:W-:Y:S01]  /*1a940*/  FMUL.FTZ R64, R64, UR4 ;  /* 0x0000000440407c20 */ /* 0x000fe20008410000 */
[----:B------:R-:W-:Y:S01]  /*1a950*/  FMUL.FTZ R65, R65, UR4 ;  /* 0x0000000441417c20 */ /* 0x000fe20008410000 */
[----:B------:R-:W-:Y:S01]  /*1a960*/  FMUL.FTZ R67, R67, UR4 ;  /* 0x0000000443437c20 */ /* 0x000fe20008410000 */
[----:B------:R-:W-:Y:S01]  /*1a970*/  MUFU.TANH R155, R155 ;  /* 0x0000009b009b7308 */ /* 0x000fe20000002400 */
[----:B------:R-:W-:Y:S01]  /*1a980*/  FMUL.FTZ R66, R66, UR4 ;  /* 0x0000000442427c20 */ /* 0x000fe20008410000 */
[C---:B-----5:R-:W-:Y:S03]  /*1a990*/  HMMA.16816.F32.BF16 R44, R20.reuse, R12, R44 ;  /* 0x0000000c142c723c */ /* 0x060fe6000004182c */
[----:B------:R-:W-:Y:S01]  /*1a9a0*/  FMUL.FTZ R147, R61, UR4 ;  /* 0x000000043d937c20 */ /* 0x000fe20008410000 */
[----:B------:R-:W-:Y:S01]  /*1a9b0*/  FMUL.FTZ R60, R60, UR4 ;  /* 0x000000043c3c7c20 */ /* 0x000fe20008410000 */
[----:B------:R-:W-:Y:S01]  /*1a9c0*/  FMUL.FTZ R62, R62, UR4 ;  /* 0x000000043e3e7c20 */ /* 0x000fe20008410000 */
[----:B------:R-:W-:Y:S02]  /*1a9d0*/  MUFU.TANH R197, R64 ;  /* 0x0000004000c57308 */ /* 0x000fe40000002400 */
[----:B------:R-:W-:Y:S01]  /*1a9e0*/  HMMA.16816.F32.BF16 R40, R20, R14, R40 ;  /* 0x0000000e1428723c */ /* 0x000fe20000041828 */
[----:B------:R-:W3:Y:S02]  /*1a9f0*/  LDSM.16.M88.4 R12, [R202+0xa000] ;  /* 0x00a00000ca0c783b */ /* 0x000ee40000000200 */
[----:B------:R-:W-:Y:S01]  /*1aa00*/  FMUL.FTZ R61, R180, UR4 ;  /* 0x00000004b43d7c20 */ /* 0x000fe20008410000 */
[----:B------:R-:W-:-:S02]  /*1aa10*/  FMUL.FTZ R183, R183, UR4 ;  /* 0x00000004b7b77c20 */ /* 0x000fc40008410000 */
[----:B------:R5:W-:Y:S02]  /*1aa20*/  MUFU.TANH R227, R60 ;  /* 0x0000003c00e37308 */ /* 0x000be40000002400 */
[C---:B-1----:R-:W-:Y:S06]  /*1aa30*/  HMMA.16816.F32.BF16 R56, R8.reuse, R140, R56 ;  /* 0x0000008c0838723c */ /* 0x042fec0000041838 */
[----:B------:R-:W1:Y:S02]  /*1aa40*/  MUFU.TANH R61, R61 ;  /* 0x0000003d003d7308 */ /* 0x000e640000002400 */
[----:B------:R-:W-:Y:S06]  /*1aa50*/  HMMA.16816.F32.BF16 R48, R8, R142, R48 ;  /* 0x0000008e0830723c */ /* 0x000fec0000041830 */
[----:B------:R1:W-:Y:S01]  /*1aa60*/  MUFU.TANH R199, R65 ;  /* 0x0000004100c77308 */ /* 0x0003e20000002400 */
[----:B-----5:R-:W-:Y:S01]  /*1aa70*/  I2FP.F32.U32 R60, R7 ;  /* 0x00000007003c7245 */ /* 0x020fe20000201000 */
[----:B------:R-:W-:Y:S01]  /*1aa80*/  HMMA.16816.F32.BF16 R36, R20, R148, R36 ;  /* 0x000000941424723c */ /* 0x000fe20000041824 */
[----:B------:R-:W-:-:S03]  /*1aa90*/  FMUL.FTZ R149, R63, UR4 ;  /* 0x000000043f957c20 */ /* 0x000fc60008410000 */
[CC--:B----4-:R-:W-:Y:S01]  /*1aaa0*/  FFMA.FTZ R159, R0.reuse, R60.reuse, R159 ;  /* 0x0000003c009f7223 */ /* 0x0d0fe2000001009f */
[----:B------:R-:W-:Y:S01]  /*1aab0*/  FFMA.FTZ R64, R0, R60, R173 ;  /* 0x0000003c00407223 */ /* 0x000fe200000100ad */
[C---:B------:R-:W-:Y:S01]  /*1aac0*/  VIADD R60, R6.reuse, 0xffffff01 ;  /* 0xffffff01063c7836 */ /* 0x040fe20000000000 */
[----:B------:R-:W-:Y:S01]  /*1aad0*/  MUFU.TANH R141, R67 ;  /* 0x00000043008d7308 */ /* 0x000fe20000002400 */
[----:B--2---:R-:W-:Y:S01]  /*1aae0*/  HMMA.16816.F32.BF16 R56, R164, R16, R56 ;  /* 0x00000010a438723c */ /* 0x004fe20000041838 */
[----:B------:R-:W-:Y:S01]  /*1aaf0*/  VIADD R16, R6, 0xffffff78 ;  /* 0xffffff7806107836 */ /* 0x000fe20000000000 */
[----:B------:R-:W-:Y:S01]  /*1ab00*/  FSEL R7, R159, -INF , !P2 ;  /* 0xff8000009f077808 */ /* 0x000fe20005000000 */
[----:B------:R-:W-:Y:S01]  /*1ab10*/  FMUL.FTZ R17, R182, UR4 ;  /* 0x00000004b6117c20 */ /* 0x000fe20008410000 */
[----:B------:R-:W-:Y:S02]  /*1ab20*/  FSEL R64, R64, -INF , !P1 ;  /* 0xff80000040407808 */ /* 0x000fe40004800000 */
[C---:B------:R-:W-:Y:S01]  /*1ab30*/  ISETP.GE.AND P5, PT, R16.reuse, R134, PT ;  /* 0x000000861000720c */ /* 0x040fe20003fa6270 */
[----:B------:R2:W-:Y:S01]  /*1ab40*/  MUFU.TANH R159, R62 ;  /* 0x0000003e009f7308 */ /* 0x0005e20000002400 */
[-C--:B------:R-:W-:Y:S01]  /*1ab50*/  ISETP.GE.AND P2, PT, R16, R135.reuse, PT ;  /* 0x000000871000720c */ /* 0x080fe20003f46270 */
[----:B---3--:R-:W-:Y:S01]  /*1ab60*/  HMMA.16816.F32.BF16 R44, R8, R12, R44 ;  /* 0x0000000c082c723c */ /* 0x008fe2000004182c */
[----:B------:R-:W-:Y:S01]  /*1ab70*/  I2FP.F32.U32 R16, R16 ;  /* 0x0000001000107245 */ /* 0x000fe20000201000 */
[----:B-1----:R-:W-:Y:S01]  /*1ab80*/  VIADD R65, R6, 0xffffff08 ;  /* 0xffffff0806417836 */ /* 0x002fe20000000000 */
[----:B------:R-:W-:Y:S01]  /*1ab90*/  ISETP.GE.AND P1, PT, R60, R134, PT ;  /* 0x000000863c00720c */ /* 0x000fe20003f26270 */
[----:B------:R-:W-:Y:S01]  /*1aba0*/  VIADD R13, R6, 0xffffff09 ;  /* 0xffffff09060d7836 */ /* 0x000fe20000000000 */
[----:B------:R-:W-:Y:S01]  /*1abb0*/  I2FP.F32.U32 R12, R60 ;  /* 0x0000003c000c7245 */ /* 0x000fe20000201000 */
[C---:B------:R-:W-:Y:S01]  /*1abc0*/  FFMA.FTZ R61, R0.reuse, R16, R61 ;  /* 0x00000010003d7223 */ /* 0x040fe2000001003d */
[----:B------:R-:W1:Y:S01]  /*1abd0*/  MUFU.TANH R17, R17 ;  /* 0x0000001100117308 */ /* 0x000e620000002400 */
[----:B------:R-:W-:Y:S02]  /*1abe0*/  HMMA.16816.F32.BF16 R48, R164, R18, R48 ;  /* 0x00000012a430723c */ /* 0x000fe40000041830 */
[-C--:B------:R-:W-:Y:S01]  /*1abf0*/  FFMA.FTZ R157, R0, R12.reuse, R157 ;  /* 0x0000000c009d7223 */ /* 0x080fe2000001009d */
[----:B------:R-:W-:Y:S01]  /*1ac00*/  FSEL R137, R61, -INF , !P5 ;  /* 0xff8000003d897808 */ /* 0x000fe20006800000 */
[----:B------:R-:W-:Y:S01]  /*1ac10*/  FMUL.FTZ R143, R57, UR4 ;  /* 0x00000004398f7c20 */ /* 0x000fe20008410000 */
[-C--:B------:R-:W-:Y:S01]  /*1ac20*/  ISETP.GE.AND P5, PT, R60, R135.reuse, PT ;  /* 0x000000873c00720c */ /* 0x080fe20003fa6270 */
[----:B------:R-:W-:Y:S01]  /*1ac30*/  FFMA.FTZ R12, R0, R12, R161 ;  /* 0x0000000c000c7223 */ /* 0x000fe200000100a1 */
[----:B--2---:R-:W2:Y:S01]  /*1ac40*/  LDSM.16.M88.4 R60, [R203+0xa000] ;  /* 0x00a00000cb3c783b */ /* 0x004ea20000000200 */
[----:B------:R-:W-:Y:S01]  /*1ac50*/  FSEL R57, R157, -INF , !P1 ;  /* 0xff8000009d397808 */ /* 0x000fe20004800000 */
[----:B------:R-:W-:Y:S01]  /*1ac60*/  FMUL.FTZ R161, R59, UR4 ;  /* 0x000000043ba17c20 */ /* 0x000fe20008410000 */
[----:B------:R-:W-:Y:S01]  /*1ac70*/  ISETP.GE.AND P1, PT, R65, R135, PT ;  /* 0x000000874100720c */ /* 0x000fe20003f26270 */
[----:B------:R-:W-:Y:S01]  /*1ac80*/  FMUL.FTZ R56, R56, UR4 ;  /* 0x0000000438387c20 */ /* 0x000fe20008410000 */
[----:B------:R-:W-:Y:S01]  /*1ac90*/  HMMA.16816.F32.BF16 R40, R8, R14, R40 ;  /* 0x0000000e0828723c */ /* 0x000fe20000041828 */
[----:B------:R-:W-:-:S02]  /*1aca0*/  VIADD R14, R6, 0xffffff10 ;  /* 0xffffff10060e7836 */ /* 0x000fc40000000000 */
[----:B------:R-:W-:Y:S01]  /*1acb0*/  FMUL.FTZ R157, R58, UR4 ;  /* 0x000000043a9d7c20 */ /* 0x000fe20008410000 */
[----:B------:R3:W-:Y:S01]  /*1acc0*/  MUFU.TANH R211, R66 ;  /* 0x0000004200d37308 */ /* 0x0007e20000002400 */
[----:B-1----:R-:W-:Y:S02]  /*1acd0*/  FFMA.FTZ R17, R0, R16, R17 ;  /* 0x0000001000117223 */ /* 0x002fe40000010011 */
[----:B------:R-:W-:Y:S01]  /*1ace0*/  FMUL.FTZ R173, R48, UR4 ;  /* 0x0000000430ad7c20 */ /* 0x000fe20008410000 */
[----:B------:R-:W-:Y:S02]  /*1acf0*/  HMMA.16816.F32.BF16 R32, R20, R150, R32 ;  /* 0x000000961420723c */ /* 0x000fe40000041820 */
[----:B------:R-:W-:Y:S01]  /*1ad00*/  FSEL R138, R17, -INF , !P2 ;  /* 0xff800000118a7808 */ /* 0x000fe20005000000 */
[----:B------:R-:W-:Y:S01]  /*1ad10*/  VIADD R48, R6, 0xffffff11 ;  /* 0xffffff1106307836 */ /* 0x000fe20000000000 */
[----:B------:R-:W-:Y:S01]  /*1ad20*/  ISETP.GE.AND P2, PT, R65, R134, PT ;  /* 0x000000864100720c */ /* 0x000fe20003f46270 */
[----:B------:R-:W1:Y:S01]  /*1ad30*/  LDSM.16.M88.4 R16, [R202+0xa800] ;  /* 0x00a80000ca10783b */ /* 0x000e620000000200 */
[----:B------:R-:W-:Y:S01]  /*1ad40*/  I2FP.F32.U32 R65, R65 ;  /* 0x0000004100417245 */ /* 0x000fe20000201000 */
[----:B------:R4:W-:Y:S01]  /*1ad50*/  MUFU.TANH R151, R56 ;  /* 0x0000003800977308 */ /* 0x0009e20000002400 */
[----:B------:R-:W-:Y:S01]  /*1ad60*/  FMUL.FTZ R49, R49, UR4 ;  /* 0x0000000431317c20 */ /* 0x000fe20008410000 */
[----:B------:R-:W-:-:S02]  /*1ad70*/  FMUL.FTZ R50, R50, UR4 ;  /* 0x0000000432327c20 */ /* 0x000fc40008410000 */
[CC--:B------:R-:W-:Y:S01]  /*1ad80*/  FFMA.FTZ R59, R0.reuse, R65.reuse, R169 ;  /* 0x00000041003b7223 */ /* 0x0c0fe200000100a9 */
[----:B------:R-:W-:Y:S01]  /*1ad90*/  FFMA.FTZ R58, R0, R65, R171 ;  /* 0x00000041003a7223 */ /* 0x000fe200000100ab */
[----:B---3--:R-:W-:Y:S02]  /*1ada0*/  VIADD R66, R6, 0xffffff18 ;  /* 0xffffff1806427836 */ /* 0x008fe40000000000 */
[----:B------:R-:W3:Y:S01]  /*1adb0*/  MUFU.TANH R139, R139 ;  /* 0x0000008b008b7308 */ /* 0x000ee20000002400 */
[----:B------:R-:W-:Y:S02]  /*1adc0*/  FSEL R59, R59, -INF , !P2 ;  /* 0xff8000003b3b7808 */ /* 0x000fe40005000000 */
[----:B------:R-:W-:Y:S02]  /*1add0*/  ISETP.GE.AND P2, PT, R13, R135, PT ;  /* 0x000000870d00720c */ /* 0x000fe40003f46270 */
[----:B------:R-:W-:Y:S02]  /*1ade0*/  FSEL R58, R58, -INF , !P1 ;  /* 0xff8000003a3a7808 */ /* 0x000fe40004800000 */
[----:B------:R-:W-:Y:S01]  /*1adf0*/  ISETP.GE.AND P1, PT, R14, R134, PT ;  /* 0x000000860e00720c */ /* 0x000fe20003f26270 */
[----:B------:R-:W5:Y:S01]  /*1ae00*/  MUFU.TANH R147, R147 ;  /* 0x0000009300937308 */ /* 0x000f620000002400 */
[----:B----4-:R-:W-:-:S02]  /*1ae10*/  FSEL R56, R12, -INF , !P5 ;  /* 0xff8000000c387808 */ /* 0x010fc40006800000 */
[----:B------:R-:W-:Y:S02]  /*1ae20*/  ISETP.GE.AND P5, PT, R13, R134, PT ;  /* 0x000000860d00720c */ /* 0x000fe40003fa6270 */
[----:B------:R-:W-:Y:S01]  /*1ae30*/  I2FP.F32.U32 R13, R13 ;  /* 0x0000000d000d7245 */ /* 0x000fe20000201000 */
[C---:B--2---:R-:W-:Y:S01]  /*1ae40*/  HMMA.16816.F32.BF16 R44, R164.reuse, R60, R44 ;  /* 0x0000003ca42c723c */ /* 0x044fe2000004182c */
[----:B------:R-:W-:Y:S01]  /*1ae50*/  I2FP.F32.U32 R12, R14 ;  /* 0x0000000e000c7245 */ /* 0x000fe20000201000 */
[----:B------:R-:W-:Y:S01]  /*1ae60*/  FMUL.FTZ R61, R51, UR4 ;  /* 0x00000004333d7c20 */ /* 0x000fe20008410000 */
[----:B------:R-:W2:Y:S01]  /*1ae70*/  MUFU.TANH R149, R149 ;  /* 0x0000009500957308 */ /* 0x000ea20000002400 */
[CC--:B------:R-:W-:Y:S01]  /*1ae80*/  FFMA.FTZ R175, R0.reuse, R13.reuse, R175 ;  /* 0x0000000d00af7223 */ /* 0x0c0fe200000100af */
[C---:B------:R-:W-:Y:S01]  /*1ae90*/  FFMA.FTZ R67, R0.reuse, R13, R163 ;  /* 0x0000000d00437223 */ /* 0x040fe200000100a3 */
[CC--:B------:R-:W-:Y:S01]  /*1aea0*/  FFMA.FTZ R65, R0.reuse, R12.reuse, R177 ;  /* 0x0000000c00417223 */ /* 0x0c0fe200000100b1 */
[----:B------:R-:W-:Y:S01]  /*1aeb0*/  FFMA.FTZ R189, R0, R12, R189 ;  /* 0x0000000c00bd7223 */ /* 0x000fe200000100bd */
[----:B------:R-:W-:Y:S01]  /*1aec0*/  HMMA.16816.F32.BF16 R40, R164, R62, R40 ;  /* 0x0000003ea428723c */ /* 0x000fe20000041828 */
[----:B------:R-:W-:-:S02]  /*1aed0*/  FSEL R60, R175, -INF , !P2 ;  /* 0xff800000af3c7808 */ /* 0x000fc40005000000 */
[----:B------:R-:W-:Y:S01]  /*1aee0*/  FSEL R65, R65, -INF , !P1 ;  /* 0xff80000041417808 */ /* 0x000fe20004800000 */
[----:B------:R-:W-:Y:S01]  /*1aef0*/  MUFU.TANH R163, R49 ;  /* 0x0000003100a37308 */ /* 0x000fe20000002400 */
[C---:B------:R-:W-:Y:S02]  /*1af00*/  ISETP.GE.AND P2, PT, R48.reuse, R134, PT ;  /* 0x000000863000720c */ /* 0x040fe40003f46270 */
[-C--:B------:R-:W-:Y:S01]  /*1af10*/  ISETP.GE.AND P1, PT, R48, R135.reuse, PT ;  /* 0x000000873000720c */ /* 0x080fe20003f26270 */
[C---:B-1----:R-:W-:Y:S01]  /*1af20*/  HMMA.16816.F32.BF16 R36, R8.reuse, R16, R36 ;  /* 0x000000100824723c */ /* 0x042fe20000041824 */
[----:B------:R-:W-:Y:S01]  /*1af30*/  I2FP.F32.U32 R48, R48 ;  /* 0x0000003000307245 */ /* 0x000fe20000201000 */
[----:B------:R-:W-:Y:S01]  /*1af40*/  VIADD R16, R6, 0xffffff19 ;  /* 0xffffff1906107836 */ /* 0x000fe20000000000 */
[----:B------:R-:W-:Y:S01]  /*1af50*/  FSEL R67, R67, -INF , !P5 ;  /* 0xff80000043437808 */ /* 0x000fe20006800000 */
[----:B------:R-:W-:Y:S01]  /*1af60*/  MUFU.TANH R17, R61 ;  /* 0x0000003d00117308 */ /* 0x000fe20000002400 */
[-C--:B------:R-:W-:Y:S01]  /*1af70*/  ISETP.GE.AND P5, PT, R14, R135.reuse, PT ;  /* 0x000000870e00720c */ /* 0x080fe20003fa6270 */
[CC--:B------:R-:W-:Y:S01]  /*1af80*/  FFMA.FTZ R179, R0.reuse, R48.reuse, R179 ;  /* 0x0000003000b37223 */ /* 0x0c0fe200000100b3 */
[----:B------:R1:W4:Y:S01]  /*1af90*/  LDSM.16.M88.4 R12, [R200+0xb000] ;  /* 0x00b00000c80c783b */ /* 0x0003220000000200 */
[----:B------:R-:W-:Y:S01]  /*1afa0*/  FFMA.FTZ R155, R0, R48, R155 ;  /* 0x00000030009b7223 */ /* 0x000fe2000001009b */
[----:B------:R-:W-:Y:S01]  /*1afb0*/  FSEL R212, R189, -INF , !P5 ;  /* 0xff800000bdd47808 */ /* 0x000fe20006800000 */
[----:B------:R-:W-:Y:S01]  /*1afc0*/  FMUL.FTZ R45, R45, UR4 ;  /* 0x000000042d2d7c20 */ /* 0x000fe20008410000 */
[----:B------:R-:W-:Y:S01]  /*1afd0*/  FSEL R225, R179, -INF , !P2 ;  /* 0xff800000b3e17808 */ /* 0x000fe20005000000 */
[----:B------:R-:W-:Y:S01]  /*1afe0*/  FMUL.FTZ R179, R46, UR4 ;  /* 0x000000042eb37c20 */ /* 0x000fe20008410000 */
[----:B------:R-:W-:Y:S01]  /*1aff0*/  ISETP.GE.AND P5, PT, R66, R134, PT ;  /* 0x000000864200720c */ /* 0x000fe20003fa6270 */
[----:B------:R-:W-:Y:S01]  /*1b000*/  VIADD R46, R6, 0xffffff21 ;  /* 0xffffff21062e7836 */ /* 0x000fe20000000000 */
[-C--:B------:R-:W-:Y:S01]  /*1b010*/  ISETP.GE.AND P2, PT, R66, R135.reuse, PT ;  /* 0x000000874200720c */ /* 0x080fe20003f46270 */
[----:B------:R3:W-:Y:S01]  /*1b020*/  MUFU.TANH R175, R50 ;  /* 0x0000003200af7308 */ /* 0x0007e20000002400 */
[----:B------:R-:W-:Y:S01]  /*1b030*/  I2FP.F32.U32 R66, R66 ;  /* 0x0000004200427245 */ /* 0x000fe20000201000 */
[----:B------:R-:W-:Y:S01]  /*1b040*/  FMUL.FTZ R47, R47, UR4 ;  /* 0x000000042f2f7c20 */ /* 0x000fe20008410000 */
[----:B------:R-:W-:Y:S01]  /*1b050*/  FSEL R214, R155, -INF , !P1 ;  /* 0xff8000009bd67808 */ /* 0x000fe20004800000 */
[----:B------:R-:W-:Y:S01]  /*1b060*/  FMUL.FTZ R155, R44, UR4 ;  /* 0x000000042c9b7c20 */ /* 0x000fe20008410000 */
[----:B------:R-:W-:Y:S01]  /*1b070*/  ISETP.GE.AND P1, PT, R16, R134, PT ;  /* 0x000000861000720c */ /* 0x000fe20003f26270 */
        /* <DEDUP_REMOVED lines=11> */
[----:B------:R-:W-:Y:S01]  /*1b130*/  FSEL R210, R195, -INF , !P2 ;  /* 0xff800000c3d27808 */ /* 0x000fe20005000000 */
[----:B---3--:R-:W3:Y:S01]  /*1b140*/  LDSM.16.M88.4 R48, [R203+0xa800] ;  /* 0x00a80000cb30783b */ /* 0x008ee20000000200 */
[----:B------:R-:W-:Y:S01]  /*1b150*/  ISETP.GE.AND P2, PT, R44, R134, PT ;  /* 0x000000862c00720c */ /* 0x000fe20003f46270 */
[CC--:B------:R-:W-:Y:S01]  /*1b160*/  FFMA.FTZ R61, R0.reuse, R16.reuse, R193 ;  /* 0x00000010003d7223 */ /* 0x0c0fe200000100c1 */
[----:B------:R-:W-:Y:S01]  /*1b170*/  FFMA.FTZ R139, R0, R16, R139 ;  /* 0x00000010008b7223 */ /* 0x000fe2000001008b */
[----:B------:R-:W-:Y:S01]  /*1b180*/  I2FP.F32.U32 R16, R46 ;  /* 0x0000002e00107245 */ /* 0x000fe20000201000 */
[----:B------:R5:W-:Y:S01]  /*1b190*/  MUFU.TANH R63, R47 ;  /* 0x0000002f003f7308 */ /* 0x000be20000002400 */
[----:B------:R-:W-:Y:S01]  /*1b1a0*/  FMUL.FTZ R42, R42, UR4 ;  /* 0x000000042a2a7c20 */ /* 0x000fe20008410000 */
[----:B------:R-:W-:-:S02]  /*1b1b0*/  FSEL R61, R61, -INF , !P1 ;  /* 0xff8000003d3d7808 */ /* 0x000fc40004800000 */
[-C--:B------:R-:W-:Y:S01]  /*1b1c0*/  ISETP.GE.AND P1, PT, R44, R135.reuse, PT ;  /* 0x000000872c00720c */ /* 0x080fe20003f26270 */
[----:B------:R-:W-:Y:S01]  /*1b1d0*/  FFMA.FTZ R141, R0, R16, R141 ;  /* 0x00000010008d7223 */ /* 0x000fe2000001008d */
[----:B------:R-:W-:Y:S02]  /*1b1e0*/  I2FP.F32.U32 R44, R44 ;  /* 0x0000002c002c7245 */ /* 0x000fe40000201000 */
[----:B-1----:R-:W-:Y:S01]  /*1b1f0*/  FSEL R200, R139, -INF , !P5 ;  /* 0xff8000008bc87808 */ /* 0x002fe20006800000 */
[----:B------:R-:W-:Y:S01]  /*1b200*/  FMUL.FTZ R139, R40, UR4 ;  /* 0x00000004288b7c20 */ /* 0x000fe20008410000 */
[----:B------:R-:W-:Y:S01]  /*1b210*/  ISETP.GE.AND P5, PT, R46, R134, PT ;  /* 0x000000862e00720c */ /* 0x000fe20003fa6270 */
[CC--:B------:R-:W-:Y:S01]  /*1b220*/  FFMA.FTZ R197, R0.reuse, R44.reuse, R197 ;  /* 0x0000002c00c57223 */ /* 0x0c0fe200000100c5 */
[----:B------:R-:W-:Y:S01]  /*1b230*/  FFMA.FTZ R194, R0, R44, R211 ;  /* 0x0000002c00c27223 */ /* 0x000fe200000100d3 */
[C---:B------:R-:W-:Y:S01]  /*1b240*/  VIADD R44, R6.reuse, 0xffffff28 ;  /* 0xffffff28062c7836 */ /* 0x040fe20000000000 */
[C---:B----4-:R-:W-:Y:S01]  /*1b250*/  HMMA.16816.F32.BF16 R28, R20.reuse, R12, R28 ;  /* 0x0000000c141c723c */ /* 0x050fe2000004181c */
[----:B------:R-:W-:Y:S01]  /*1b260*/  VIADD R12, R6, 0xffffff29 ;  /* 0xffffff29060c7836 */ /* 0x000fe20000000000 */
[----:B------:R-:W-:Y:S01]  /*1b270*/  FSEL R209, R197, -INF , !P2 ;  /* 0xff800000c5d17808 */ /* 0x000fe20005000000 */
[----:B------:R-:W-:Y:S01]  /*1b280*/  FFMA.FTZ R197, R0, R16, R199 ;  /* 0x0000001000c57223 */ /* 0x000fe200000100c7 */
[----:B------:R-:W-:Y:S01]  /*1b290*/  I2FP.F32.U32 R40, R44 ;  /* 0x0000002c00287245 */ /* 0x000fe20000201000 */
[----:B------:R-:W-:Y:S01]  /*1b2a0*/  VIADD R16, R6, 0xffffff30 ;  /* 0xffffff3006107836 */ /* 0x000fe20000000000 */
[----:B------:R-:W-:Y:S01]  /*1b2b0*/  FSEL R194, R194, -INF , !P1 ;  /* 0xff800000c2c27808 */ /* 0x000fe20004800000 */
[----:B------:R-:W-:Y:S01]  /*1b2c0*/  MUFU.TANH R143, R143 ;  /* 0x0000008f008f7308 */ /* 0x000fe20000002400 */
[-C--:B------:R-:W-:Y:S01]  /*1b2d0*/  ISETP.GE.AND P2, PT, R46, R135.reuse, PT ;  /* 0x000000872e00720c */ /* 0x080fe20003f46270 */
[----:B------:R-:W-:Y:S01]  /*1b2e0*/  FFMA.FTZ R211, R0, R40, R227 ;  /* 0x0000002800d37223 */ /* 0x000fe200000100e3 */
[----:B------:R-:W-:Y:S01]  /*1b2f0*/  ISETP.GE.AND P1, PT, R44, R134, PT ;  /* 0x000000862c00720c */ /* 0x000fe20003f26270 */
[----:B------:R-:W-:Y:S01]  /*1b300*/  FFMA.FTZ R159, R0, R40, R159 ;  /* 0x00000028009f7223 */ /* 0x000fe2000001009f */
[----:B------:R-:W-:Y:S01]  /*1b310*/  FSEL R197, R197, -INF , !P5 ;  /* 0xff800000c5c57808 */ /* 0x000fe20006800000 */
[----:B------:R-:W-:Y:S01]  /*1b320*/  HMMA.16816.F32.BF16 R24, R20, R14, R24 ;  /* 0x0000000e1418723c */ /* 0x000fe20000041818 */
[----:B------:R-:W-:Y:S01]  /*1b330*/  ISETP.GE.AND P5, PT, R44, R135, PT ;  /* 0x000000872c00720c */ /* 0x000fe20003fa6270 */
[----:B------:R-:W1:Y:S01]  /*1b340*/  MUFU.TANH R157, R157 ;  /* 0x0000009d009d7308 */ /* 0x000e620000002400 */
[----:B------:R-:W-:Y:S01]  /*1b350*/  FSEL R192, R141, -INF , !P2 ;  /* 0xff8000008dc07808 */ /* 0x000fe20005000000 */
[----:B-----5:R-:W4:Y:S01]  /*1b360*/  LDSM.16.M88.4 R44, [R202+0xb000] ;  /* 0x00b00000ca2c783b */ /* 0x020f220000000200 */
[----:B------:R-:W-:-:S02]  /*1b370*/  FSEL R211, R211, -INF , !P1 ;  /* 0xff800000d3d37808 */ /* 0x000fc40004800000 */
[C---:B------:R-:W-:Y:S01]  /*1b380*/  ISETP.GE.AND P2, PT, R12.reuse, R134, PT ;  /* 0x000000860c00720c */ /* 0x040fe20003f46270 */
[----:B---3--:R-:W-:Y:S01]  /*1b390*/  HMMA.16816.F32.BF16 R36, R164, R48, R36 ;  /* 0x00000030a424723c */ /* 0x008fe20000041824 */
[----:B------:R-:W-:Y:S01]  /*1b3a0*/  ISETP.GE.AND P1, PT, R12, R135, PT ;  /* 0x000000870c00720c */ /* 0x000fe20003f26270 */
[----:B------:R-:W3:Y:S01]  /*1b3b0*/  MUFU.TANH R161, R161 ;  /* 0x000000a100a17308 */ /* 0x000ee20000002400 */
[----:B------:R-:W-:Y:S02]  /*1b3c0*/  I2FP.F32.U32 R12, R12 ;  /* 0x0000000c000c7245 */ /* 0x000fe40000201000 */
[----:B------:R-:W-:Y:S02]  /*1b3d0*/  FSEL R198, R159, -INF , !P5 ;  /* 0xff8000009fc67808 */ /* 0x000fe40006800000 */
[----:B------:R-:W-:Y:S01]  /*1b3e0*/  ISETP.GE.AND P5, PT, R16, R134, PT ;  /* 0x000000861000720c */ /* 0x000fe20003fa6270 */
[CC--:B------:R-:W-:Y:S01]  /*1b3f0*/  FFMA.FTZ R147, R0.reuse, R12.reuse, R147 ;  /* 0x0000000c00937223 */ /* 0x0c0fe20000010093 */
[----:B--2---:R-:W-:Y:S01]  /*1b400*/  FFMA.FTZ R149, R0, R12, R149 ;  /* 0x0000000c00957223 */ /* 0x004fe20000010095 */
[----:B------:R-:W2:Y:S01]  /*1b410*/  MUFU.TANH R173, R173 ;  /* 0x000000ad00ad7308 */ /* 0x000ea20000002400 */
[----:B------:R-:W5:Y:S01]  /*1b420*/  LDSM.16.M88.4 R12, [R203+0xb000] ;  /* 0x00b00000cb0c783b */ /* 0x000f620000000200 */
[----:B------:R-:W-:Y:S01]  /*1b430*/  HMMA.16816.F32.BF16 R20, R20, R152, R184 ;  /* 0x000000981414723c */ /* 0x000fe200000418b8 */
[----:B------:R-:W-:Y:S01]  /*1b440*/  FSEL R199, R147, -INF , !P2 ;  /* 0xff80000093c77808 */ /* 0x000fe20005000000 */
[----:B------:R-:W-:-:S04]  /*1b450*/  DEPBAR.LE SB0, 0x0 ;  /* 0x000080000000791a */ /* 0x000fc80000000000 */
[-C--:B------:R-:W-:Y:S01]  /*1b460*/  ISETP.GE.AND P2, PT, R16, R135.reuse, PT ;  /* 0x000000871000720c */ /* 0x080fe20003f46270 */
[----:B------:R-:W5:Y:S01]  /*1b470*/  MUFU.TANH R155, R155 ;  /* 0x0000009b009b7308 */ /* 0x000f620000002400 */
[----:B------:R-:W-:Y:S01]  /*1b480*/  I2FP.F32.U32 R16, R16 ;  /* 0x0000001000107245 */ /* 0x000fe20000201000 */
[----:B------:R-:W-:Y:S01]  /*1b490*/  FMUL.FTZ R36, R36, UR4 ;  /* 0x0000000424247c20 */ /* 0x000fe20008410000 */
[----:B------:R-:W-:Y:S01]  /*1b4a0*/  FSEL R196, R149, -INF , !P1 ;  /* 0xff80000095c47808 */ /* 0x000fe20004800000 */
[----:B------:R-:W-:Y:S01]  /*1b4b0*/  HMMA.16816.F32.BF16 R32, R164, R50, R32 ;  /* 0x00000032a420723c */ /* 0x000fe20000041820 */
[----:B------:R-:W-:Y:S01]  /*1b4c0*/  ISETP.GE.AND P1, PT, R18, R134, PT ;  /* 0x000000861200720c */ /* 0x000fe20003f26270 */
[CC--:B------:R-:W-:Y:S01]  /*1b4d0*/  FFMA.FTZ R151, R0.reuse, R16.reuse, R151 ;  /* 0x0000001000977223 */ /* 0x0c0fe20000010097 */
[----:B-1----:R-:W-:Y:S01]  /*1b4e0*/  FFMA.FTZ R157, R0, R16, R157 ;  /* 0x00000010009d7223 */ /* 0x002fe2000001009d */
[----:B------:R-:W-:Y:S01]  /*1b4f0*/  VIADD R16, R6, 0xffffff38 ;  /* 0xffffff3806107836 */ /* 0x000fe20000000000 */
[----:B------:R-:W1:Y:S01]  /*1b500*/  MUFU.TANH R179, R179 ;  /* 0x000000b300b37308 */ /* 0x000e620000002400 */
[----:B------:R-:W-:Y:S01]  /*1b510*/  FMUL.FTZ R37, R37, UR4 ;  /* 0x0000000425257c20 */ /* 0x000fe20008410000 */
[----:B------:R-:W-:Y:S01]  /*1b520*/  FSEL R171, R151, -INF , !P5 ;  /* 0xff80000097ab7808 */ /* 0x000fe20006800000 */
[----:B------:R-:W-:Y:S01]  /*1b530*/  FMUL.FTZ R38, R38, UR4 ;  /* 0x0000000426267c20 */ /* 0x000fe20008410000 */
[----:B------:R-:W-:Y:S01]  /*1b540*/  ISETP.GE.AND P5, PT, R18, R135, PT ;  /* 0x000000871200720c */ /* 0x000fe20003fa6270 */
[----:B------:R-:W-:Y:S01]  /*1b550*/  FMUL.FTZ R39, R39, UR4 ;  /* 0x0000000427277c20 */ /* 0x000fe20008410000 */
[----:B------:R-:W-:Y:S01]  /*1b560*/  I2FP.F32.U32 R18, R18 ;  /* 0x0000001200127245 */ /* 0x000fe20000201000 */
[----:B------:R-:W-:Y:S01]  /*1b570*/  HMMA.16816.F32.BF16 R20, R8, R4, R20 ;  /* 0x000000040814723c */ /* 0x000fe20000041814 */
[----:B------:R-:W-:Y:S01]  /*1b580*/  FSEL R168, R157, -INF , !P2 ;  /* 0xff8000009da87808 */ /* 0x000fe20005000000 */
[----:B------:R1:W-:Y:S01]  /*1b590*/  MUFU.TANH R43, R36 ;  /* 0x00000024002b7308 */ /* 0x0003e20000002400 */
[----:B------:R-:W-:Y:S01]  /*1b5a0*/  ISETP.GE.AND P2, PT, R16, R134, PT ;  /* 0x000000861000720c */ /* 0x000fe20003f46270 */
[CC--:B------:R-:W-:Y:S01]  /*1b5b0*/  FFMA.FTZ R143, R0.reuse, R18.reuse, R143 ;  /* 0x00000012008f7223 */ /* 0x0c0fe2000001008f */
[----:B---3--:R-:W-:Y:S01]  /*1b5c0*/  FFMA.FTZ R161, R0, R18, R161 ;  /* 0x0000001200a17223 */ /* 0x008fe200000100a1 */
[----:B------:R-:W-:-:S02]  /*1b5d0*/  VIADD R18, R6, 0xffffff39 ;  /* 0xffffff3906127836 */ /* 0x000fc40000000000 */
[----:B------:R-:W-:Y:S01]  /*1b5e0*/  FMUL.FTZ R32, R32, UR4 ;  /* 0x0000000420207c20 */ /* 0x000fe20008410000 */
[C---:B----4-:R-:W-:Y:S01]  /*1b5f0*/  HMMA.16816.F32.BF16 R28, R8.reuse, R44, R28 ;  /* 0x0000002c081c723c */ /* 0x050fe2000004181c */
[----:B------:R-:W-:Y:S01]  /*1b600*/  FSEL R169, R143, -INF , !P1 ;  /* 0xff8000008fa97808 */ /* 0x000fe20004800000 */
[----:B------:R-:W3:Y:S01]  /*1b610*/  MUFU.TANH R139, R139 ;  /* 0x0000008b008b7308 */ /* 0x000ee20000002400 */
[----:B------:R-:W-:Y:S01]  /*1b620*/  ISETP.GE.AND P1, PT, R16, R135, PT ;  /* 0x000000871000720c */ /* 0x000fe20003f26270 */
[----:B------:R-:W-:Y:S01]  /*1b630*/  FMUL.FTZ R33, R33, UR4 ;  /* 0x0000000421217c20 */ /* 0x000fe20008410000 */
[----:B------:R-:W-:Y:S01]  /*1b640*/  I2FP.F32.U32 R16, R16 ;  /* 0x0000001000107245 */ /* 0x000fe20000201000 */
[----:B------:R-:W-:Y:S01]  /*1b650*/  VIADD R4, R6, 0xffffff58 ;  /* 0xffffff5806047836 */ /* 0x000fe20000000000 */
[----:B------:R-:W-:Y:S01]  /*1b660*/  FSEL R170, R161, -INF , !P5 ;  /* 0xff800000a1aa7808 */ /* 0x000fe20006800000 */
[----:B------:R-:W-:Y:S01]  /*1b670*/  HMMA.16816.F32.BF16 R24, R8, R46, R24 ;  /* 0x0000002e0818723c */ /* 0x000fe20000041818 */
[----:B------:R-:W-:Y:S01]  /*1b680*/  ISETP.GE.AND P5, PT, R18, R134, PT ;  /* 0x000000861200720c */ /* 0x000fe20003fa6270 */
[----:B--2---:R-:W-:Y:S01]  /*1b690*/  FFMA.FTZ R173, R0, R16, R173 ;  /* 0x0000001000ad7223 */ /* 0x004fe200000100ad */
[----:B-1----:R-:W-:-:S02]  /*1b6a0*/  VIADD R36, R6, 0xffffff40 ;  /* 0xffffff4006247836 */ /* 0x002fc40000000000 */
[----:B------:R-:W-:Y:S01]  /*1b6b0*/  FFMA.FTZ R175, R0, R16, R175 ;  /* 0x0000001000af7223 */ /* 0x000fe200000100af */
[----:B------:R-:W-:Y:S01]  /*1b6c0*/  MUFU.TANH R41, R41 ;  /* 0x0000002900297308 */ /* 0x000fe20000002400 */
[----:B------:R-:W-:Y:S01]  /*1b6d0*/  VIADD R10, R6, 0xffffff51 ;  /* 0xffffff51060a7836 */ /* 0x000fe20000000000 */
[----:B------:R-:W-:Y:S01]  /*1b6e0*/  FSEL R195, R173, -INF , !P2 ;  /* 0xff800000adc37808 */ /* 0x000fe20005000000 */
[C---:B------:R-:W-:Y:S01]  /*1b6f0*/  HMMA.16816.F32.BF16 R20, R164.reuse, R144, R20 ;  /* 0x00000090a414723c */ /* 0x040fe20000041814 */
[-C--:B------:R-:W-:Y:S02]  /*1b700*/  ISETP.GE.AND P2, PT, R18, R135.reuse, PT ;  /* 0x000000871200720c */ /* 0x080fe40003f46270 */
[----:B------:R-:W-:Y:S02]  /*1b710*/  I2FP.F32.U32 R18, R18 ;  /* 0x0000001200127245 */ /* 0x000fe40000201000 */
[----:B------:R-:W-:Y:S01]  /*1b720*/  I2FP.F32.U32 R16, R36 ;  /* 0x0000002400107245 */ /* 0x000fe20000201000 */
[----:B------:R-:W1:Y:S01]  /*1b730*/  MUFU.TANH R49, R42 ;  /* 0x0000002a00317308 */ /* 0x000e620000002400 */
[----:B------:R-:W-:Y:S01]  /*1b740*/  FSEL R190, R175, -INF , !P1 ;  /* 0xff800000afbe7808 */ /* 0x000fe20004800000 */
[CC--:B------:R-:W-:Y:S01]  /*1b750*/  FFMA.FTZ R163, R0.reuse, R18.reuse, R163 ;  /* 0x0000001200a37223 */ /* 0x0c0fe200000100a3 */
[----:B------:R-:W-:Y:S01]  /*1b760*/  FFMA.FTZ R188, R0, R18, R17 ;  /* 0x0000001200bc7223 */ /* 0x000fe20000010011 */
[----:B------:R-:W-:Y:S01]  /*1b770*/  VIADD R18, R6, 0xffffff41 ;  /* 0xffffff4106127836 */ /* 0x000fe20000000000 */
[C---:B-----5:R-:W-:Y:S01]  /*1b780*/  HMMA.16816.F32.BF16 R28, R164.reuse, R12, R28 ;  /* 0x0000000ca41c723c */ /* 0x060fe2000004181c */
[CC--:B------:R-:W-:Y:S01]  /*1b790*/  FFMA.FTZ R155, R0.reuse, R16.reuse, R155 ;  /* 0x00000010009b7223 */ /* 0x0c0fe2000001009b */
[----:B------:R-:W-:Y:S01]  /*1b7a0*/  FSEL R193, R163, -INF , !P5 ;  /* 0xff800000a3c17808 */ /* 0x000fe20006800000 */
[----:B------:R-:W-:Y:S01]  /*1b7b0*/  FFMA.FTZ R179, R0, R16, R179 ;  /* 0x0000001000b37223 */ /* 0x000fe200000100b3 */
[----:B------:R-:W-:Y:S01]  /*1b7c0*/  I2FP.F32.U32 R12, R18 ;  /* 0x00000012000c7245 */ /* 0x000fe20000201000 */
[----:B------:R-:W-:Y:S01]  /*1b7d0*/  VIADD R16, R6, 0xffffff48 ;  /* 0xffffff4806107836 */ /* 0x000fe20000000000 */
[----:B------:R-:W-:Y:S01]  /*1b7e0*/  FSEL R188, R188, -INF , !P2 ;  /* 0xff800000bcbc7808 */ /* 0x000fe20005000000 */
[----:B------:R-:W2:Y:S01]  /*1b7f0*/  MUFU.TANH R19, R19 ;  /* 0x0000001300137308 */ /* 0x000ea20000002400 */
[-C--:B------:R-:W-:Y:S01]  /*1b800*/  ISETP.GE.AND P5, PT, R36, R135.reuse, PT ;  /* 0x000000872400720c */ /* 0x080fe20003fa6270 */
[----:B------:R-:W-:Y:S01]  /*1b810*/  FFMA.FTZ R177, R0, R12, R177 ;  /* 0x0000000c00b17223 */ /* 0x000fe200000100b1 */
[----:B------:R-:W-:Y:S01]  /*1b820*/  ISETP.GE.AND P2, PT, R18, R134, PT ;  /* 0x000000861200720c */ /* 0x000fe20003f46270 */
[----:B------:R-:W-:Y:S01]  /*1b830*/  HMMA.16816.F32.BF16 R24, R164, R14, R24 ;  /* 0x0000000ea418723c */ /* 0x000fe20000041818 */
[----:B------:R-:W-:Y:S01]  /*1b840*/  FSEL R186, R179, -INF , !P5 ;  /* 0xff800000b3ba7808 */ /* 0x000fe20006800000 */
[----:B------:R-:W-:Y:S01]  /*1b850*/  VIADD R14, R6, 0xffffff49 ;  /* 0xffffff49060e7836 */ /* 0x000fe20000000000 */
[----:B------:R-:W-:Y:S01]  /*1b860*/  FSEL R191, R177, -INF , !P2 ;  /* 0xff800000b1bf7808 */ /* 0x000fe20005000000 */
[----:B------:R-:W-:Y:S01]  /*1b870*/  FFMA.FTZ R63, R0, R12, R63 ;  /* 0x0000000c003f7223 */ /* 0x000fe2000001003f */
[C---:B------:R-:W-:Y:S01]  /*1b880*/  ISETP.GE.AND P5, PT, R16.reuse, R134, PT ;  /* 0x000000861000720c */ /* 0x040fe20003fa6270 */
[----:B------:R-:W-:Y:S01]  /*1b890*/  MUFU.TANH R37, R37 ;  /* 0x0000002500257308 */ /* 0x000fe20000002400 */
[-C--:B------:R-:W-:Y:S01]  /*1b8a0*/  ISETP.GE.AND P2, PT, R16, R135.reuse, PT ;  /* 0x000000871000720c */ /* 0x080fe20003f46270 */
[----:B------:R-:W-:Y:S01]  /*1b8b0*/  FMUL.FTZ R13, R34, UR4 ;  /* 0x00000004220d7c20 */ /* 0x000fe20008410000 */
[----:B------:R-:W-:Y:S01]  /*1b8c0*/  I2FP.F32.U32 R16, R16 ;  /* 0x0000001000107245 */ /* 0x000fe20000201000 */
[----:B------:R-:W-:Y:S01]  /*1b8d0*/  FMUL.FTZ R5, R30, UR4 ;  /* 0x000000041e057c20 */ /* 0x000fe20008410000 */
[----:B------:R-:W-:Y:S01]  /*1b8e0*/  ISETP.GE.AND P1, PT, R36, R134, PT ;  /* 0x000000862400720c */ /* 0x000fe20003f26270 */
[----:B------:R-:W-:Y:S01]  /*1b8f0*/  FMUL.FTZ R28, R28, UR4 ;  /* 0x000000041c1c7c20 */ /* 0x000fe20008410000 */
[----:B------:R-:W-:Y:S01]  /*1b900*/  I2FP.F32.U32 R12, R14 ;  /* 0x0000000e000c7245 */ /* 0x000fe20000201000 */
[-C--:B---3--:R-:W-:Y:S01]  /*1b910*/  FFMA.FTZ R139, R0, R16.reuse, R139 ;  /* 0x00000010008b7223 */ /* 0x088fe2000001008b */
[----:B------:R-:W-:Y:S01]  /*1b920*/  FSEL R189, R155, -INF , !P1 ;  /* 0xff8000009bbd7808 */ /* 0x000fe20004800000 */
[----:B------:R-:W3:Y:S01]  /*1b930*/  MUFU.TANH R51, R38 ;  /* 0x0000002600337308 */ /* 0x000ee20000002400 */
[-C--:B------:R-:W-:Y:S01]  /*1b940*/  ISETP.GE.AND P1, PT, R18, R135.reuse, PT ;  /* 0x000000871200720c */ /* 0x080fe20003f26270 */
[C---:B-1----:R-:W-:Y:S01]  /*1b950*/  FFMA.FTZ R49, R0.reuse, R16, R49 ;  /* 0x0000001000317223 */ /* 0x042fe20000010031 */
[----:B------:R-:W-:Y:S01]  /*1b960*/  FSEL R187, R139, -INF , !P5 ;  /* 0xff8000008bbb7808 */ /* 0x000fe20006800000 */
[CC--:B------:R-:W-:Y:S01]  /*1b970*/  FFMA.FTZ R41, R0.reuse, R12.reuse, R41 ;  /* 0x0000000c00297223 */ /* 0x0c0fe20000010029 */
[----:B------:R-:W-:Y:S01]  /*1b980*/  FSEL R182, R63, -INF , !P1 ;  /* 0xff8000003fb67808 */ /* 0x000fe20004800000 */
[----:B--2---:R-:W-:Y:S01]  /*1b990*/  FFMA.FTZ R19, R0, R12, R19 ;  /* 0x0000000c00137223 */ /* 0x004fe20000010013 */
[CC--:B------:R-:W-:Y:S01]  /*1b9a0*/  ISETP.GE.AND P1, PT, R14.reuse, R134.reuse, PT ;  /* 0x000000860e00720c */ /* 0x0c0fe20003f26270 */
[----:B------:R-:W1:Y:S01]  /*1b9b0*/  MUFU.TANH R39, R39 ;  /* 0x0000002700277308 */ /* 0x000e620000002400 */
[-C--:B------:R-:W-:Y:S01]  /*1b9c0*/  ISETP.GE.AND P5, PT, R14, R135.reuse, PT ;  /* 0x000000870e00720c */ /* 0x080fe20003fa6270 */
[----:B------:R-:W-:Y:S01]  /*1b9d0*/  VIADD R14, R6, 0xffffff50 ;  /* 0xffffff50060e7836 */ /* 0x000fe20000000000 */
[----:B------:R-:W-:Y:S01]  /*1b9e0*/  FSEL R184, R49, -INF , !P2 ;  /* 0xff80000031b87808 */ /* 0x000fe20005000000 */
[----:B------:R-:W-:Y:S01]  /*1b9f0*/  FMUL.FTZ R29, R29, UR4 ;  /* 0x000000041d1d7c20 */ /* 0x000fe20008410000 */
[----:B------:R-:W-:Y:S01]  /*1ba00*/  FSEL R185, R41, -INF , !P1 ;  /* 0xff80000029b97808 */ /* 0x000fe20004800000 */
[----:B------:R-:W-:Y:S01]  /*1ba10*/  FMUL.FTZ R9, R31, UR4 ;  /* 0x000000041f097c20 */ /* 0x000fe20008410000 */
[C---:B------:R-:W-:Y:S01]  /*1ba20*/  ISETP.GE.AND P2, PT, R14.reuse, R134, PT ;  /* 0x000000860e00720c */ /* 0x040fe20003f46270 */
[----:B------:R-:W2:Y:S01]  /*1ba30*/  MUFU.TANH R45, R32 ;  /* 0x00000020002d7308 */ /* 0x000ea20000002400 */
[-C--:B------:R-:W-:Y:S01]  /*1ba40*/  ISETP.GE.AND P1, PT, R14, R135.reuse, PT ;  /* 0x000000870e00720c */ /* 0x080fe20003f26270 */
[----:B------:R-:W-:Y:S01]  /*1ba50*/  FMUL.FTZ R11, R24, UR4 ;  /* 0x00000004180b7c20 */ /* 0x000fe20008410000 */
[----:B------:R-:W-:Y:S01]  /*1ba60*/  I2FP.F32.U32 R14, R14 ;  /* 0x0000000e000e7245 */ /* 0x000fe20000201000 */
[----:B------:R-:W-:Y:S01]  /*1ba70*/  FMUL.FTZ R26, R26, UR4 ;  /* 0x000000041a1a7c20 */ /* 0x000fe20008410000 */
[----:B------:R-:W-:Y:S01]  /*1ba80*/  I2FP.F32.U32 R8, R10 ;  /* 0x0000000a00087245 */ /* 0x000fe20000201000 */
[----:B------:R-:W-:Y:S01]  /*1ba90*/  FMUL.FTZ R25, R25, UR4 ;  /* 0x0000000419197c20 */ /* 0x000fe20008410000 */
[----:B------:R-:W-:Y:S01]  /*1baa0*/  FSEL R180, R19, -INF , !P5 ;  /* 0xff80000013b47808 */ /* 0x000fe20006800000 */
[----:B------:R4:W-:Y:S01]  /*1bab0*/  MUFU.TANH R17, R33 ;  /* 0x0000002100117308 */ /* 0x0009e20000002400 */
[CC--:B------:R-:W-:Y:S01]  /*1bac0*/  FFMA.FTZ R43, R0.reuse, R14.reuse, R43 ;  /* 0x0000000e002b7223 */ /* 0x0c0fe2000001002b */
[C---:B---3--:R-:W-:Y:S01]  /*1bad0*/  FFMA.FTZ R51, R0.reuse, R14, R51 ;  /* 0x0000000e00337223 */ /* 0x048fe20000010033 */
[----:B------:R-:W-:Y:S01]  /*1bae0*/  FFMA.FTZ R37, R0, R8, R37 ;  /* 0x0000000800257223 */ /* 0x000fe20000010025 */
[----:B------:R-:W-:Y:S01]  /*1baf0*/  ISETP.GE.AND P5, PT, R10, R134, PT ;  /* 0x000000860a00720c */ /* 0x000fe20003fa6270 */
[----:B-1----:R-:W-:Y:S01]  /*1bb00*/  FFMA.FTZ R39, R0, R8, R39 ;  /* 0x0000000800277223 */ /* 0x002fe20000010027 */
[----:B------:R-:W-:Y:S01]  /*1bb10*/  FSEL R179, R43, -INF , !P2 ;  /* 0xff8000002bb37808 */ /* 0x000fe20005000000 */
[----:B------:R-:W-:Y:S01]  /*1bb20*/  FMUL.FTZ R22, R22, UR4 ;  /* 0x0000000416167c20 */ /* 0x000fe20008410000 */
        /* <DEDUP_REMOVED lines=8> */
[----:B------:R-:W-:Y:S01]  /*1bbb0*/  MUFU.TANH R15, R28 ;  /* 0x0000001c000f7308 */ /* 0x000fe20000002400 */
[----:B----4-:R-:W-:Y:S01]  /*1bbc0*/  FMUL.FTZ R33, R35, UR4 ;  /* 0x0000000423217c20 */ /* 0x010fe20008410000 */
[----:B------:R-:W-:-:S02]  /*1bbd0*/  ISETP.GE.AND P5, PT, R4, R135, PT ;  /* 0x000000870400720c */ /* 0x000fc40003fa6270 */
[----:B------:R-:W-:Y:S02]  /*1bbe0*/  I2FP.F32.U32 R4, R4 ;  /* 0x0000000400047245 */ /* 0x000fe40000201000 */
[----:B------:R-:W-:Y:S02]  /*1bbf0*/  I2FP.F32.U32 R8, R10 ;  /* 0x0000000a00087245 */ /* 0x000fe40000201000 */
[----:B------:R-:W3:Y:S01]  /*1bc00*/  MUFU.TANH R33, R33 ;  /* 0x0000002100217308 */ /* 0x000ee20000002400 */
[CC--:B--2---:R-:W-:Y:S01]  /*1bc10*/  FFMA.FTZ R45, R0.reuse, R4.reuse, R45 ;  /* 0x00000004002d7223 */ /* 0x0c4fe2000001002d */
[----:B------:R-:W-:Y:S01]  /*1bc20*/  FSEL R176, R39, -INF , !P2 ;  /* 0xff80000027b07808 */ /* 0x000fe20005000000 */
[C---:B-1----:R-:W-:Y:S01]  /*1bc30*/  FFMA.FTZ R174, R0.reuse, R4, R13 ;  /* 0x0000000400ae7223 */ /* 0x042fe2000001000d */
[----:B------:R-:W-:Y:S01]  /*1bc40*/  FFMA.FTZ R173, R0, R8, R17 ;  /* 0x0000000800ad7223 */ /* 0x000fe20000010011 */
[----:B------:R-:W-:Y:S01]  /*1bc50*/  ISETP.GE.AND P2, PT, R10, R134, PT ;  /* 0x000000860a00720c */ /* 0x000fe20003f46270 */
[----:B------:R-:W-:Y:S01]  /*1bc60*/  VIADD R4, R6, 0xffffff60 ;  /* 0xffffff6006047836 */ /* 0x000fe20000000000 */
[----:B------:R-:W-:Y:S01]  /*1bc70*/  FSEL R177, R45, -INF , !P1 ;  /* 0xff8000002db17808 */ /* 0x000fe20004800000 */
[----:B------:R-:W1:Y:S01]  /*1bc80*/  MUFU.TANH R5, R5 ;  /* 0x0000000500057308 */ /* 0x000e620000002400 */
[----:B------:R-:W-:Y:S01]  /*1bc90*/  ISETP.GE.AND P1, PT, R10, R135, PT ;  /* 0x000000870a00720c */ /* 0x000fe20003f26270 */
[----:B------:R-:W-:Y:S01]  /*1bca0*/  FMUL.FTZ R17, R27, UR4 ;  /* 0x000000041b117c20 */ /* 0x000fe20008410000 */
[----:B------:R-:W-:-:S02]  /*1bcb0*/  FSEL R174, R174, -INF , !P5 ;  /* 0xff800000aeae7808 */ /* 0x000fc40006800000 */
[----:B------:R-:W-:Y:S02]  /*1bcc0*/  FSEL R173, R173, -INF , !P2 ;  /* 0xff800000adad7808 */ /* 0x000fe40005000000 */
[----:B------:R-:W-:Y:S01]  /*1bcd0*/  ISETP.GE.AND P5, PT, R4, R134, PT ;  /* 0x000000860400720c */ /* 0x000fe20003fa6270 */
[----:B------:R-:W2:Y:S01]  /*1bce0*/  MUFU.TANH R29, R29 ;  /* 0x0000001d001d7308 */ /* 0x000ea20000002400 */
[----:B------:R-:W-:Y:S01]  /*1bcf0*/  I2FP.F32.U32 R10, R4 ;  /* 0x00000004000a7245 */ /* 0x000fe20000201000 */
[----:B---3--:R-:W-:Y:S01]  /*1bd00*/  FFMA.FTZ R33, R0, R8, R33 ;  /* 0x0000000800217223 */ /* 0x008fe20000010021 */
[----:B------:R-:W-:Y:S01]  /*1bd10*/  ISETP.GE.AND P2, PT, R4, R135, PT ;  /* 0x000000870400720c */ /* 0x000fe20003f46270 */
[----:B------:R-:W-:Y:S02]  /*1bd20*/  VIADD R4, R6, 0xffffff61 ;  /* 0xffffff6106047836 */ /* 0x000fe40000000000 */
[-C--:B------:R-:W-:Y:S01]  /*1bd30*/  FFMA.FTZ R163, R0, R10.reuse, R15 ;  /* 0x0000000a00a37223 */ /* 0x080fe2000001000f */
[----:B------:R-:W-:Y:S01]  /*1bd40*/  VIADD R8, R6, 0xffffff68 ;  /* 0xffffff6806087836 */ /* 0x000fe20000000000 */
[----:B------:R-:W3:Y:S01]  /*1bd50*/  MUFU.TANH R9, R9 ;  /* 0x0000000900097308 */ /* 0x000ee20000002400 */
[----:B-1----:R-:W-:Y:S01]  /*1bd60*/  FFMA.FTZ R5, R0, R10, R5 ;  /* 0x0000000a00057223 */ /* 0x002fe20000010005 */
[----:B------:R-:W-:Y:S01]  /*1bd70*/  I2FP.F32.U32 R10, R4 ;  /* 0x00000004000a7245 */ /* 0x000fe20000201000 */
[----:B------:R-:W-:Y:S01]  /*1bd80*/  FMUL.FTZ R15, R20, UR4 ;  /* 0x00000004140f7c20 */ /* 0x000fe20008410000 */
[----:B------:R-:W-:-:S02]  /*1bd90*/  FSEL R172, R33, -INF , !P1 ;  /* 0xff80000021ac7808 */ /* 0x000fc40004800000 */
[----:B------:R-:W-:Y:S02]  /*1bda0*/  FSEL R163, R163, -INF , !P5 ;  /* 0xff800000a3a37808 */ /* 0x000fe40006800000 */
[----:B------:R-:W1:Y:S01]  /*1bdb0*/  MUFU.TANH R11, R11 ;  /* 0x0000000b000b7308 */ /* 0x000e620000002400 */
[----:B------:R-:W-:Y:S01]  /*1bdc0*/  ISETP.GE.AND P1, PT, R4, R134, PT ;  /* 0x000000860400720c */ /* 0x000fe20003f26270 */
[----:B--2---:R-:W-:Y:S01]  /*1bdd0*/  FFMA.FTZ R29, R0, R10, R29 ;  /* 0x0000000a001d7223 */ /* 0x004fe2000001001d */
[----:B------:R-:W-:Y:S02]  /*1bde0*/  ISETP.GE.AND P5, PT, R4, R135, PT ;  /* 0x000000870400720c */ /* 0x000fe40003fa6270 */
[----:B------:R-:W-:Y:S02]  /*1bdf0*/  I2FP.F32.U32 R4, R8 ;  /* 0x0000000800047245 */ /* 0x000fe40000201000 */
[----:B------:R-:W-:Y:S01]  /*1be00*/  FSEL R162, R5, -INF , !P2 ;  /* 0xff80000005a27808 */ /* 0x000fe20005000000 */
[----:B------:R-:W2:Y:S01]  /*1be10*/  MUFU.TANH R13, R26 ;  /* 0x0000001a000d7308 */ /* 0x000ea20000002400 */
[----:B------:R-:W-:Y:S01]  /*1be20*/  FSEL R161, R29, -INF , !P1 ;  /* 0xff8000001da17808 */ /* 0x000fe20004800000 */
[----:B---3--:R-:W-:Y:S01]  /*1be30*/  FFMA.FTZ R9, R0, R10, R9 ;  /* 0x0000000a00097223 */ /* 0x008fe20000010009 */
[----:B------:R-:W-:-:S02]  /*1be40*/  ISETP.GE.AND P2, PT, R8, R134, PT ;  /* 0x000000860800720c */ /* 0x000fc40003f46270 */
[----:B------:R-:W-:Y:S01]  /*1be50*/  ISETP.GE.AND P1, PT, R8, R135, PT ;  /* 0x000000870800720c */ /* 0x000fe20003f26270 */
[----:B------:R-:W-:Y:S01]  /*1be60*/  VIADD R8, R6, 0xffffff69 ;  /* 0xffffff6906087836 */ /* 0x000fe20000000000 */
[----:B------:R-:W-:Y:S01]  /*1be70*/  FSEL R160, R9, -INF , !P5 ;  /* 0xff80000009a07808 */ /* 0x000fe20006800000 */
[----:B------:R-:W3:Y:S01]  /*1be80*/  MUFU.TANH R25, R25 ;  /* 0x0000001900197308 */ /* 0x000ee20000002400 */
[----:B-1----:R-:W-:Y:S02]  /*1be90*/  FFMA.FTZ R159, R0, R4, R11 ;  /* 0x00000004009f7223 */ /* 0x002fe4000001000b */
[----:B------:R-:W-:-:S03]  /*1bea0*/  ISETP.GE.AND P5, PT, R8, R134, PT ;  /* 0x000000860800720c */ /* 0x000fc60003fa6270 */
[----:B------:R-:W-:Y:S02]  /*1beb0*/  FSEL R159, R159, -INF , !P2 ;  /* 0xff8000009f9f7808 */ /* 0x000fe40005000000 */
[----:B------:R-:W1:Y:S01]  /*1bec0*/  MUFU.TANH R17, R17 ;  /* 0x0000001100117308 */ /* 0x000e620000002400 */
[----:B------:R-:W-:Y:S01]  /*1bed0*/  BAR.SYNC.DEFER_BLOCKING 0x0 ;  /* 0x0000000000007b1d */ /* 0x000fe20000010000 */
[----:B------:R-:W-:Y:S01]  /*1bee0*/  ISETP.GE.AND P2, PT, R8, R135, PT ;  /* 0x000000870800720c */ /* 0x000fe20003f46270 */
[----:B--2---:R-:W-:Y:S01]  /*1bef0*/  FFMA.FTZ R13, R0, R4, R13 ;  /* 0x00000004000d7223 */ /* 0x004fe2000001000d */
[----:B------:R-:W-:Y:S01]  /*1bf00*/  I2FP.F32.U32 R8, R8 ;  /* 0x0000000800087245 */ /* 0x000fe20000201000 */
[----:B------:R-:W-:-:S03]  /*1bf10*/  VIADD R4, R6, 0xffffff70 ;  /* 0xffffff7006047836 */ /* 0x000fc60000000000 */
[----:B------:R-:W2:Y:S01]  /*1bf20*/  MUFU.TANH R15, R15 ;  /* 0x0000000f000f7308 */ /* 0x000ea20000002400 */
[----:B---3--:R-:W-:Y:S01]  /*1bf30*/  FFMA.FTZ R25, R0, R8, R25 ;  /* 0x0000000800197223 */ /* 0x008fe20000010019 */
[----:B------:R-:W-:Y:S02]  /*1bf40*/  I2FP.F32.U32 R10, R4 ;  /* 0x00000004000a7245 */ /* 0x000fe40000201000 */
[----:B------:R-:W-:Y:S01]  /*1bf50*/  FSEL R158, R13, -INF , !P1 ;  /* 0xff8000000d9e7808 */ /* 0x000fe20004800000 */
[----:B------:R-:W-:Y:S01]  /*1bf60*/  FMUL.FTZ R13, R181, UR4 ;  /* 0x00000004b50d7c20 */ /* 0x000fe20008410000 */
[----:B------:R-:W-:Y:S02]  /*1bf70*/  FSEL R157, R25, -INF , !P5 ;  /* 0xff800000199d7808 */ /* 0x000fe40006800000 */
[----:B------:R-:W3:Y:S01]  /*1bf80*/  MUFU.TANH R11, R22 ;  /* 0x00000016000b7308 */ /* 0x000ee20000002400 */
[----:B------:R-:W-:Y:S01]  /*1bf90*/  ISETP.GE.AND P1, PT, R4, R134, PT ;  /* 0x000000860400720c */ /* 0x000fe20003f26270 */
[----:B-1----:R-:W-:Y:S01]  /*1bfa0*/  FFMA.FTZ R17, R0, R8, R17 ;  /* 0x0000000800117223 */ /* 0x002fe20000010011 */
[----:B------:R-:W-:Y:S01]  /*1bfb0*/  ISETP.GE.AND P5, PT, R4, R135, PT ;  /* 0x000000870400720c */ /* 0x000fe20003fa6270 */
[----:B------:R-:W-:-:S02]  /*1bfc0*/  VIADD R4, R6, 0xffffff71 ;  /* 0xffffff7106047836 */ /* 0x000fc40000000000 */
[----:B------:R-:W-:Y:S01]  /*1bfd0*/  VIADD R6, R6, 0xffffff79 ;  /* 0xffffff7906067836 */ /* 0x000fe20000000000 */
[----:B------:R-:W-:Y:S01]  /*1bfe0*/  FSEL R156, R17, -INF , !P2 ;  /* 0xff800000119c7808 */ /* 0x000fe20005000000 */
[----:B------:R-:W1:Y:S01]  /*1bff0*/  MUFU.TANH R9, R23 ;  /* 0x0000001700097308 */ /* 0x000e620000002400 */
[----:B--2---:R-:W-:Y:S01]  /*1c000*/  FFMA.FTZ R15, R0, R10, R15 ;  /* 0x0000000a000f7223 */ /* 0x004fe2000001000f */
[----:B------:R-:W-:-:S04]  /*1c010*/  ISETP.GE.AND P2, PT, R4, R134, PT ;  /* 0x000000860400720c */ /* 0x000fc80003f46270 */
[----:B------:R-:W-:Y:S02]  /*1c020*/  FSEL R140, R15, -INF , !P1 ;  /* 0xff8000000f8c7808 */ /* 0x000fe40004800000 */
[----:B------:R-:W2:Y:S01]  /*1c030*/  MUFU.TANH R5, R21 ;  /* 0x0000001500057308 */ /* 0x000ea20000002400 */
[----:B------:R-:W-:Y:S01]  /*1c040*/  ISETP.GE.AND P1, PT, R4, R135, PT ;  /* 0x000000870400720c */ /* 0x000fe20003f26270 */
[----:B---3--:R-:W-:Y:S01]  /*1c050*/  FFMA.FTZ R11, R0, R10, R11 ;  /* 0x0000000a000b7223 */ /* 0x008fe2000001000b */
[----:B------:R-:W-:-:S04]  /*1c060*/  I2FP.F32.U32 R4, R4 ;  /* 0x0000000400047245 */ /* 0x000fc80000201000 */
[----:B------:R-:W-:Y:S01]  /*1c070*/  FSEL R139, R11, -INF , !P5 ;  /* 0xff8000000b8b7808 */ /* 0x000fe20006800000 */
[----:B------:R-:W3:Y:S01]  /*1c080*/  MUFU.TANH R13, R13 ;  /* 0x0000000d000d7308 */ /* 0x000ee20000002400 */
[----:B-1----:R-:W-:Y:S01]  /*1c090*/  FFMA.FTZ R9, R0, R4, R9 ;  /* 0x0000000400097223 */ /* 0x002fe20000010009 */
[----:B------:R-:W-:-:S04]  /*1c0a0*/  ISETP.GE.AND P5, PT, R6, R134, PT ;  /* 0x000000860600720c */ /* 0x000fc80003fa6270 */
[----:B------:R-:W-:Y:S02]  /*1c0b0*/  FSEL R134, R9, -INF , !P1 ;  /* 0xff80000009867808 */ /* 0x000fe40004800000 */
[----:B------:R-:W1:Y:S01]  /*1c0c0*/  MUFU.TANH R183, R183 ;  /* 0x000000b700b77308 */ /* 0x000e620000002400 */
[----:B------:R-:W-:Y:S01]  /*1c0d0*/  ISETP.GE.AND P1, PT, R54, 0x3, PT ;  /* 0x000000033600780c */ /* 0x000fe20003f26270 */
[----:B--2---:R-:W-:Y:S01]  /*1c0e0*/  FFMA.FTZ R5, R0, R4, R5 ;  /* 0x0000000400057223 */ /* 0x004fe20000010005 */
[----:B------:R-:W-:-:S04]  /*1c0f0*/  I2FP.F32.U32 R4, R6 ;  /* 0x0000000600047245 */ /* 0x000fc80000201000 */
[----:B------:R-:W-:Y:S02]  /*1c100*/  FSEL R141, R5, -INF , !P2 ;  /* 0xff800000058d7808 */ /* 0x000fe40005000000 */
[----:B------:R-:W-:Y:S01]  /*1c110*/  ISETP.GE.AND P2, PT, R6, R135, PT ;  /* 0x000000870600720c */ /* 0x000fe20003f46270 */
[----:B---3--:R-:W-:-:S05]  /*1c120*/  FFMA.FTZ R13, R0, R4, R13 ;  /* 0x00000004000d7223 */ /* 0x008fca000001000d */
[----:B------:R-:W-:Y:S01]  /*1c130*/  FSEL R142, R13, -INF , !P5 ;  /* 0xff8000000d8e7808 */ /* 0x000fe20006800000 */
[----:B-1----:R-:W-:-:S05]  /*1c140*/  FFMA.FTZ R135, R0, R4, R183 ;  /* 0x0000000400877223 */ /* 0x002fca00000100b7 */
        /* <DEDUP_REMOVED lines=12> */
[----:B-1----:R-:W-:Y:S01]  /*1c210*/  VIADD R8, R8, 0xffffffe ;  /* 0x0ffffffe08087836 */ /* 0x002fe20000000000 */
[----:B------:R-:W-:-:S02]  /*1c220*/  IABS R12, R14 ;  /* 0x0000000e000c7213 */ /* 0x000fc40000000000 */
[----:B------:R-:W-:-:S03]  /*1c230*/  LOP3.LUT R14, R14, R5, RZ, 0x3c, !PT ;  /* 0x000000050e0e7212 */ /* 0x000fc600078e3cff */
        /* <DEDUP_REMOVED lines=49> */
.L_x_2910:
[----:B------:R-:W-:Y:S01]  /*1c550*/  UMOV UR4, URZ ;  /* 0x000000ff00047c82 */ /* 0x000fe20008000000 */
[----:B------:R-:W-:Y:S01]  /*1c560*/  IMAD.SHL.U32 R4, R2, 0x80, RZ ;  /* 0x0000008002047824 */ /* 0x000fe200078e00ff */
[----:B------:R-:W-:-:S05]  /*1c570*/  IADD3 R5, P1, PT, RZ, -UR4, RZ ;  /* 0x80000004ff057c10 */ /* 0x000fca000ff3e0ff */
[----:B------:R-:W-:-:S05]  /*1c580*/  IMAD.X R4, RZ, RZ, ~R4, P1 ;  /* 0x000000ffff047224 */ /* 0x000fca00008e0e04 */
[----:B------:R-:W-:-:S04]  /*1c590*/  SHF.R.S64 R5, R5, 0x1f, R4 ;  /* 0x0000001f05057819 */ /* 0x000fc80000001004 */
[----:B------:R-:W-:-:S04]  /*1c5a0*/  IADD3 R216, P1, PT, R5, R216, RZ ;  /* 0x000000d805d87210 */ /* 0x000fc80007f3e0ff */
[----:B------:R-:W-:-:S09]  /*1c5b0*/  LEA.HI.X.SX32 R217, R4, R217, 0x1, P1 ;  /* 0x000000d904d97211 */ /* 0x000fd200008f0eff */
.L_x_2911:
        /* <DEDUP_REMOVED lines=16> */
[----:B------:R-:W-:Y:S01]  /*1c6c0*/  IMAD.X R3, R11, 0x1, R5, P1 ;  /* 0x000000010b037824 */ /* 0x000fe200008e0605 */
[----:B------:R1:W-:Y:S01]  /*1c6d0*/  @P3 STS.128 [R229+0x8000], RZ ;  /* 0x008000ffe5003388 */ /* 0x0003e20000000c00 */
        /* <DEDUP_REMOVED lines=8> */
[-C--:B------:R-:W-:Y:S01]  /*1c760*/  IADD3 R16, P2, PT, R14, R4.reuse, RZ ;  /* 0x000000040e107210 */ /* 0x080fe20007f5e0ff */
[----:B------:R-:W-:Y:S01]  /*1c770*/  @!PT LDS RZ, [RZ] ;  /* 0x00000000fffff984 */ /* 0x000fe20000000800 */
[----:B------:R-:W-:Y:S01]  /*1c780*/  @!PT LDS RZ, [RZ] ;  /* 0x00000000fffff984 */ /* 0x000fe20000000800 */
[----:B------:R-:W-:Y:S01]  /*1c790*/  @!PT LDS RZ, [RZ] ;  /* 0x00000000fffff984 */ /* 0x000fe20000000800 */
[----:B------:R2:W-:Y:S01]  /*1c7a0*/  @!P3 LDGSTS.E.BYPASS.LTC128B.128 [R229+0x8800], desc[UR6][R8.64+0x80] ;  /* 0x0880008008e5bfae */ /* 0x0005e2000b981a06 */
[--C-:B------:R-:W-:Y:S02]  /*1c7b0*/  IMAD.X R15, R13, 0x1, R5.reuse, P1 ;  /* 0x000000010d0f7824 */ /* 0x100fe400008e0605 */
[----:B------:R-:W-:Y:S01]  /*1c7c0*/  IADD3 R4, P1, PT, R16, R4, RZ ;  /* 0x0000000410047210 */ /* 0x000fe20007f3e0ff */
[----:B------:R1:W-:Y:S01]  /*1c7d0*/  @P3 STS.128 [R229+0x8800], RZ ;  /* 0x008800ffe5003388 */ /* 0x0003e20000000c00 */
[----:B------:R-:W-:-:S03]  /*1c7e0*/  IMAD.X R17, R15, 0x1, R5, P2 ;  /* 0x000000010f117824 */ /* 0x000fc600010e0605 */
[----:B------:R-:W-:Y:S01]  /*1c7f0*/  @!PT LDS RZ, [RZ] ;  /* 0x00000000fffff984 */ /* 0x000fe20000000800 */
[----:B------:R-:W-:Y:S01]  /*1c800*/  @!PT LDS RZ, [RZ] ;  /* 0x00000000fffff984 */ /* 0x000fe20000000800 */
[----:B------:R-:W-:Y:S01]  /*1c810*/  @!PT LDS RZ, [RZ] ;  /* 0x00000000fffff984 */ /* 0x000fe20000000800 */
[----:B------:R-:W-:Y:S01]  /*1c820*/  @!P4 LDGSTS.E.BYPASS.LTC128B.128 [R229+0x5000], desc[UR6][R10.64] ;  /* 0x050000000ae5cfae */ /* 0x000fe2000b981a06 */
[----:B------:R-:W-:-:S03]  /*1c830*/  IMAD.X R5, R17, 0x1, R5, P1 ;  /* 0x0000000111057824 */ /* 0x000fc600008e0605 */
[----:B------:R1:W-:Y:S01]  /*1c840*/  @P4 STS.128 [R229+0x5000], RZ ;  /* 0x005000ffe5004388 */ /* 0x0003e20000000c00 */
[----:B--2---:R-:W-:Y:S01]  /*1c850*/  @!P3 IMAD.MOV.U32 R8, RZ, RZ, R10 ;  /* 0x000000ffff08b224 */ /* 0x004fe200078e000a */
[----:B------:R-:W-:-:S05]  /*1c860*/  @!P3 MOV R9, R11 ;  /* 0x0000000b0009b202 */ /* 0x000fca0000000f00 */
        /* <DEDUP_REMOVED lines=60> */
.L_x_2909:
        /* <DEDUP_REMOVED lines=35> */
[----:B------:R-:W-:Y:S02]  /*1ce60*/  VIMNMX R54, PT, PT, R54, 0x2, !PT ;  /* 0x0000000236367848 */ /* 0x000fe40007fe0100 */
[----:B------:R-:W-:Y:S01]  /*1ce70*/  LEA R152, R152, UR5, 0x1 ;  /* 0x0000000598987c11 */ /* 0x000fe2000f8e08ff */
[----:B------:R-:W3:Y:S03]  /*1ce80*/  SHFL.BFLY PT, R2, R5, 0x2, 0x1f ;  /* 0x0c401f0005027f89 */ /* 0x000ee600000e0000 */
[C---:B------:R-:W-:Y:S01]  /*1ce90*/  IADD3 R16, PT, PT, R152.reuse, 0xc000, RZ ;  /* 0x0000c00098107810 */ /* 0x040fe20007ffe0ff */
[----:B------:R-:W-:Y:S01]  /*1cea0*/  LDSM.16.MT88.4 R44, [R152+0x10000] ;  /* 0x01000000982c783b */ /* 0x000fe20000004200 */
[----:B------:R-:W-:-:S02]  /*1ceb0*/  IADD3 R154, PT, PT, R152, 0xc040, RZ ;  /* 0x0000c040989a7810 */ /* 0x000fc40007ffe0ff */
[----:B------:R-:W-:Y:S01]  /*1cec0*/  @P0 IADD3 R154, PT, PT, R16, -0x40, RZ ;  /* 0xffffffc0109a0810 */ /* 0x000fe20007ffe0ff */
[----:B------:R-:W-:Y:S03]  /*1ced0*/  LDSM.16.MT88.4 R12, [R152+0xc000] ;  /* 0x00c00000980c783b */ /* 0x000fe60000004200 */
[----:B------:R-:W-:Y:S01]  /*1cee0*/  IADD3 R155, PT, PT, R201, R154, RZ ;  /* 0x0000009ac99b7210 */ /* 0x000fe20007ffe0ff */
[----:B------:R-:W-:Y:S04]  /*1cef0*/  LDSM.16.MT88.4 R28, [R154] ;  /* 0x000000009a1c783b */ /* 0x000fe80000004200 */
[----:B------:R-:W-:Y:S01]  /*1cf00*/  LDSM.16.MT88.4 R36, [R155] ;  /* 0x000000009b24783b */ /* 0x000fe20000004200 */
[----:B--2---:R-:W-:-:S02]  /*1cf10*/  FMNMX.FTZ R3, R4, R3, !PT ;  /* 0x0000000304037209 */ /* 0x004fc40007810000 */
        /* <DEDUP_REMOVED lines=67> */
[----:B--2---:R-:W-:Y:S01]  /*1d350*/  F2FP.BF16.F32.PACK_AB R6, R143, R146 ;  /* 0x000000928f06723e */ /* 0x004fe200000010ff */
[--C-:B------:R-:W-:Y:S01]  /*1d360*/  FFMA.FTZ R139, R139, UR4, -R55.reuse ;  /* 0x000000048b8b7c23 */ /* 0x100fe20008010837 */
[--C-:B------:R-:W-:Y:S01]  /*1d370*/  FFMA.FTZ R134, R134, UR4, -R55.reuse ;  /* 0x0000000486867c23 */ /* 0x100fe20008010837 */
[----:B------:R-:W-:Y:S01]  /*1d380*/  FFMA.FTZ R138, R138, UR4, -R55 ;  /* 0x000000048a8a7c23 */ /* 0x000fe20008010837 */
[--C-:B------:R-:W-:Y:S01]  /*1d390*/  FFMA.FTZ R140, R140, UR4, -R148.reuse ;  /* 0x000000048c8c7c23 */ /* 0x100fe20008010894 */
[--C-:B------:R-:W-:Y:S01]  /*1d3a0*/  FFMA.FTZ R141, R141, UR4, -R148.reuse ;  /* 0x000000048d8d7c23 */ /* 0x100fe20008010894 */
[--C-:B------:R-:W-:Y:S01]  /*1d3b0*/  FFMA.FTZ R137, R137, UR4, -R148.reuse ;  /* 0x0000000489897c23 */ /* 0x100fe20008010894 */
[----:B------:R-:W-:Y:S01]  /*1d3c0*/  MUFU.EX2 R2, R2 ;  /* 0x0000000200027308 */ /* 0x000fe20000000800 */
[----:B------:R-:W-:-:S07]  /*1d3d0*/  FFMA.FTZ R142, R142, UR4, -R148 ;  /* 0x000000048e8e7c23 */ /* 0x000fce0008010894 */
        /* <DEDUP_REMOVED lines=27> */
[----:B------:R-:W-:Y:S01]  /*1d590*/  FMUL.FTZ R60, R80, R153 ;  /* 0x00000099503c7220 */ /* 0x000fe20000410000 */
[-C--:B------:R-:W-:Y:S01]  /*1d5a0*/  FMUL.FTZ R62, R82, R151.reuse ;  /* 0x00000097523e7220 */ /* 0x080fe20000410000 */
[----:B------:R-:W-:Y:S01]  /*1d5b0*/  FMUL.FTZ R63, R83, R151 ;  /* 0x00000097533f7220 */ /* 0x000fe20000410000 */
[C---:B------:R-:W-:Y:S01]  /*1d5c0*/  HMMA.16816.F32.BF16 R36, R4.reuse, R38, R100 ;  /* 0x000000260424723c */ /* 0x040fe20000041864 */
[--C-:B------:R-:W-:Y:S01]  /*1d5d0*/  FFMA.FTZ R101, R65, UR4, -R148.reuse ;  /* 0x0000000441657c23 */ /* 0x100fe20008010894 */
[--C-:B------:R-:W-:Y:S01]  /*1d5e0*/  FFMA.FTZ R102, R61, UR4, -R148.reuse ;  /* 0x000000043d667c23 */ /* 0x100fe20008010894 */
[----:B------:R-:W1:Y:S01]  /*1d5f0*/  LDSM.16.MT88.4 R64, [R154+0x4000] ;  /* 0x004000009a40783b */ /* 0x000e620000004200 */
[-C--:B------:R-:W-:Y:S01]  /*1d600*/  FMUL.FTZ R61, R81, R153.reuse ;  /* 0x00000099513d7220 */ /* 0x080fe20000410000 */
[-C--:B------:R-:W-:Y:S01]  /*1d610*/  FMUL.FTZ R76, R76, R153.reuse ;  /* 0x000000994c4c7220 */ /* 0x080fe20000410000 */
[----:B------:R-:W-:Y:S01]  /*1d620*/  FMUL.FTZ R77, R77, R153 ;  /* 0x000000994d4d7220 */ /* 0x000fe20000410000 */
[-C--:B------:R-:W-:Y:S01]  /*1d630*/  FMUL.FTZ R78, R78, R151.reuse ;  /* 0x000000974e4e7220 */ /* 0x080fe20000410000 */
[C---:B------:R-:W-:Y:S01]  /*1d640*/  HMMA.16816.F32.BF16 R40, R4.reuse, R44, R40 ;  /* 0x0000002c0428723c */ /* 0x040fe20000041828 */
[----:B------:R-:W-:Y:S01]  /*1d650*/  FMUL.FTZ R79, R79, R151 ;  /* 0x000000974f4f7220 */ /* 0x000fe20000410000 */
[----:B------:R-:W-:Y:S01]  /*1d660*/  LDSM.16.MT88.4 R88, [R152+0xc800] ;  /* 0x00c800009858783b */ /* 0x000fe20000004200 */
[--C-:B------:R-:W-:Y:S01]  /*1d670*/  FFMA.FTZ R100, R225, UR4, -R148.reuse ;  /* 0x00000004e1647c23 */ /* 0x100fe20008010894 */
        /* <DEDUP_REMOVED lines=17> */
[C---:B------:R-:W-:Y:S01]  /*1d790*/  HMMA.16816.F32.BF16 R8, R4.reuse, R12, R8 ;  /* 0x0000000c0408723c */ /* 0x040fe20000041808 */
[----:B------:R-:W-:Y:S01]  /*1d7a0*/  FMUL.FTZ R25, R113, R153 ;  /* 0x0000009971197220 */ /* 0x000fe20000410000 */
[-C--:B------:R-:W-:Y:S01]  /*1d7b0*/  FMUL.FTZ R26, R114, R151.reuse ;  /* 0x00000097721a7220 */ /* 0x080fe20000410000 */
[----:B------:R-:W-:Y:S01]  /*1d7c0*/  FMUL.FTZ R27, R115, R151 ;  /* 0x00000097731b7220 */ /* 0x000fe20000410000 */
[-C--:B------:R-:W-:Y:S01]  /*1d7d0*/  FMUL.FTZ R108, R108, R153.reuse ;  /* 0x000000996c6c7220 */ /* 0x080fe20000410000 */
[----:B------:R-:W-:Y:S01]  /*1d7e0*/  FMUL.FTZ R109, R109, R153 ;  /* 0x000000996d6d7220 */ /* 0x000fe20000410000 */
[----:B------:R-:W3:Y:S01]  /*1d7f0*/  MUFU.EX2 R100, R100 ;  /* 0x0000006400647308 */ /* 0x000ee20000000800 */
[-C--:B------:R-:W-:Y:S01]  /*1d800*/  FMUL.FTZ R110, R110, R151.reuse ;  /* 0x000000976e6e7220 */ /* 0x080fe20000410000 */
[C---:B------:R-:W-:Y:S01]  /*1d810*/  HMMA.16816.F32.BF16 R12, R4.reuse, R14, R124 ;  /* 0x0000000e040c723c */ /* 0x040fe2000004187c */
[----:B------:R-:W-:Y:S01]  /*1d820*/  FMUL.FTZ R111, R111, R151 ;  /* 0x000000976f6f7220 */ /* 0x000fe20000410000 */
[-C--:B------:R-:W-:Y:S01]  /*1d830*/  FMUL.FTZ R16, R120, R153.reuse ;  /* 0x0000009978107220 */ /* 0x080fe20000410000 */
[----:B------:R-:W-:Y:S01]  /*1d840*/  FMUL.FTZ R17, R121, R153 ;  /* 0x0000009979117220 */ /* 0x000fe20000410000 */
[-C--:B------:R-:W-:Y:S01]  /*1d850*/  FMUL.FTZ R18, R122, R151.reuse ;  /* 0x000000977a127220 */ /* 0x080fe20000410000 */
[----:B------:R-:W-:Y:S01]  /*1d860*/  FMUL.FTZ R19, R123, R151 ;  /* 0x000000977b137220 */ /* 0x000fe20000410000 */
[----:B------:R-:W-:Y:S01]  /*1d870*/  MUFU.EX2 R103, R103 ;  /* 0x0000006700677308 */ /* 0x000fe20000000800 */
[-C--:B------:R-:W-:Y:S01]  /*1d880*/  FMUL.FTZ R116, R116, R153.reuse ;  /* 0x0000009974747220 */ /* 0x080fe20000410000 */
[C---:B-1----:R-:W-:Y:S01]  /*1d890*/  HMMA.16816.F32.BF16 R60, R4.reuse, R64, R60 ;  /* 0x00000040043c723c */ /* 0x042fe2000004183c */
        /* <DEDUP_REMOVED lines=35> */
[C---:B------:R-:W-:Y:S01]  /*1dad0*/  HMMA.16816.F32.BF16 R16, R4.reuse, R20, R16 ;  /* 0x000000140410723c */ /* 0x040fe20000041810 */
[----:B------:R-:W-:Y:S01]  /*1dae0*/  LDSM.16.MT88.4 R124, [R152+0xf800] ;  /* 0x00f80000987c783b */ /* 0x000fe20000004200 */
[----:B------:R-:W5:Y:S01]  /*1daf0*/  MUFU.EX2 R104, R104 ;  /* 0x0000006800687308 */ /* 0x000f620000000800 */
[----:B------:R-:W-:Y:S01]  /*1db00*/  FADD.FTZ R145, R145, R228 ;  /* 0x000000e491917221 */ /* 0x000fe20000010000 */
[----:B------:R-:W-:Y:S01]  /*1db10*/  FADD.FTZ R3, R3, R144 ;  /* 0x0000009003037221 */ /* 0x000fe20000010000 */
[----:B------:R-:W-:Y:S01]  /*1db20*/  FFMA.FTZ R55, R135, UR4, -R55 ;  /* 0x0000000487377c23 */ /* 0x000fe20008010837 */
[----:B------:R-:W-:Y:S01]  /*1db30*/  IADD3 R223, PT, PT, R54, -0x3, RZ ;  /* 0xfffffffd36df7810 */ /* 0x000fe20007ffe0ff */
[----:B------:R-:W-:Y:S01]  /*1db40*/  FADD.FTZ R146, R146, R145 ;  /* 0x0000009192927221 */ /* 0x000fe20000010000 */
[----:B------:R-:W-:Y:S01]  /*1db50*/  HMMA.16816.F32.BF16 R48, R4, R56, R48 ;  /* 0x000000380430723c */ /* 0x000fe20000041830 */
[----:B------:R-:W-:Y:S01]  /*1db60*/  FADD.FTZ R2, R2, R3 ;  /* 0x0000000302027221 */ /* 0x000fe20000010000 */
[----:B------:R-:W-:Y:S01]  /*1db70*/  MUFU.EX2 R110, R110 ;  /* 0x0000006e006e7308 */ /* 0x000fe20000000800 */
[----:B------:R-:W-:-:S02]  /*1db80*/  FADD.FTZ R146, R143, R146 ;  /* 0x000000928f927221 */ /* 0x000fc40000010000 */
[----:B------:R-:W-:Y:S01]  /*1db90*/  FADD.FTZ R2, R133, R2 ;  /* 0x0000000285027221 */ /* 0x000fe20000010000 */
[----:B------:R-:W-:Y:S02]  /*1dba0*/  MOV R133, R150 ;  /* 0x0000009600857202 */ /* 0x000fe40000000f00 */
        /* <DEDUP_REMOVED lines=16> */
[----:B------:R-:W-:-:S02]  /*1dcb0*/  FADD.FTZ R107, R107, R2 ;  /* 0x000000026b6b7221 */ /* 0x000fc40000010000 */
[----:B------:R-:W-:Y:S02]  /*1dcc0*/  FADD.FTZ R100, R100, R101 ;  /* 0x0000006564647221 */ /* 0x000fe40000010000 */
[----:B------:R-:W2:Y:S01]  /*1dcd0*/  MUFU.EX2 R112, R112 ;  /* 0x0000007000707308 */ /* 0x000ea20000000800 */
        /* <DEDUP_REMOVED lines=258> */
[C---:B------:R-:W-:Y:S01]  /*1ed00*/  HMMA.16816.F32.BF16 R128, R68.reuse, R124, R8 ;  /* 0x0000007c4480723c */ /* 0x040fe20000041808 */
[----:B------:R-:W3:Y:S01]  /*1ed10*/  LDSM.16.MT88.4 R8, [R154+0x3800] ;  /* 0x003800009a08783b */ /* 0x000ee20000004200 */
[----:B------:R-:W-:Y:S01]  /*1ed20*/  FADD.FTZ R138, R138, R139 ;  /* 0x0000008b8a8a7221 */ /* 0x000fe20000010000 */
[----:B------:R-:W-:Y:S02]  /*1ed30*/  FADD.FTZ R228, R142, R137 ;  /* 0x000000898ee47221 */ /* 0x000fe40000010000 */
[----:B------:R-:W5:Y:S01]  /*1ed40*/  LDSM.16.MT88.4 R152, [R155+0x7800] ;  /* 0x007800009b98783b */ /* 0x000f620000004200 */
        /* <DEDUP_REMOVED lines=14> */
[C---:B-----5:R-:W-:Y:S08]  /*1ee30*/  HMMA.16816.F32.BF16 R72, R68.reuse, R152, R72 ;  /* 0x000000984448723c */ /* 0x060ff00000041848 */
[----:B------:R-:W-:-:S15]  /*1ee40*/  HMMA.16816.F32.BF16 R68, R68, R154, R4 ;  /* 0x0000009a4444723c */ /* 0x000fde0000041804 */
[----:B------:R-:W-:-:S05]  /*1ee50*/  NOP ;  /* 0x0000000000007918 */ /* 0x000fca0000000000 */
.L_x_2906:
        /* <DEDUP_REMOVED lines=29> */
.L_x_2916:
        /* <DEDUP_REMOVED lines=70> */
[----:B------:R-:W2:Y:S01]  /*1f490*/  LDC.64 R8, c[0x0][0x3c0] ;  /* 0x0000f000ff087b82 */ /* 0x000ea20000000a00 */
[----:B------:R-:W-:Y:S02]  /*1f4a0*/  LEA R18, P0, R17, R220, 0x2 ;  /* 0x000000dc11127211 */ /* 0x000fe400078010ff */
[-C--:B------:R-:W-:Y:S01]  /*1f4b0*/  LEA.HI.X.SX32 R21, R13, R221.reuse, 0x2, P4 ;  /* 0x000000dd0d157211 */ /* 0x080fe200020f16ff */
[C---:B------:R-:W-:Y:S01]  /*1f4c0*/  IMAD.IADD R13, R17.reuse, 0x1, -R13 ;  /* 0x00000001110d7824 */ /* 0x040fe200078e0a0d */
[----:B------:R-:W-:Y:S03]  /*1f4d0*/  LEA.HI.X.SX32 R19, R17, R221, 0x2, P0 ;  /* 0x000000dd11137211 */ /* 0x000fe600000f16ff */
[----:B------:R-:W-:Y:S01]  /*1f4e0*/  IMAD R13, R13, R12, -0x80 ;  /* 0xffffff800d0d7424 */ /* 0x000fe200078e020c */
[----:B------:R-:W3:Y:S04]  /*1f4f0*/  LDG.E R14, desc[UR6][R20.64] ;  /* 0x00000006140e7981 */ /* 0x000ee8000c1e1900 */
[----:B------:R-:W3:Y:S01]  /*1f500*/  LDG.E R11, desc[UR6][R18.64] ;  /* 0x00000006120b7981 */ /* 0x000ee2000c1e1900 */
        /* <DEDUP_REMOVED lines=13> */
.L_x_2913:
[----:B------:R-:W-:Y:S01]  /*1f5e0*/  UMOV UR5, UR15 ;  /* 0x0000000f00057c82 */ /* 0x000fe20008000000 */
[C---:B------:R-:W-:Y:S02]  /*1f5f0*/  SHF.L.U32 R9, R8.reuse, 0x5, RZ ;  /* 0x0000000508097819 */ /* 0x040fe400000006ff */
        /* <DEDUP_REMOVED lines=8> */
[----:B------:R-:W-:Y:S03]  /*1f680*/  IADD3.X R7, PT, PT, R8, R219, RZ, P0, !PT ;  /* 0x000000db08077210 */ /* 0x000fe600007fe4ff */
[----:B------:R-:W-:Y:S01]  /*1f690*/  @P2 STS.128 [R229+0xc000], RZ ;  /* 0x00c000ffe5002388 */ /* 0x000fe20000000c00 */
[----:B------:R-:W-:Y:S02]  /*1f6a0*/  LOP3.LUT R4, R5, 0x8, R204, 0x78, !PT ;  /* 0x0000000805047812 */ /* 0x000fe400078e78cc */
[----:B------:R-:W-:Y:S03]  /*1f6b0*/  LEA R178, R178, UR5, 0x1 ;  /* 0x00000005b2b27c11 */ /* 0x000fe6000f8e08ff */
[----:B------:R-:W-:Y:S01]  /*1f6c0*/  @!PT LDS RZ, [RZ] ;  /* 0x00000000fffff984 */ /* 0x000fe20000000800 */
[----:B------:R-:W-:Y:S01]  /*1f6d0*/  @!PT LDS RZ, [RZ] ;  /* 0x00000000fffff984 */ /* 0x000fe20000000800 */
[----:B------:R-:W-:Y:S01]  /*1f6e0*/  @!PT LDS RZ, [RZ] ;  /* 0x00000000fffff984 */ /* 0x000fe20000000800 */
[----:B------:R-:W-:Y:S01]  /*1f6f0*/  @!P1 LDGSTS.E.BYPASS.LTC128B.128 [R229+0x10000], desc[UR6][R218.64+0x80] ;  /* 0x10000080dae59fae */ /* 0x000fe2000b981a06 */
[----:B------:R-:W-:Y:S02]  /*1f700*/  LEA R177, R4, R177, 0x1 ;  /* 0x000000b104b17211 */ /* 0x000fe400078e08ff */
[-C--:B------:R-:W-:Y:S03]  /*1f710*/  IADD3 R4, P0, PT, R6, R9.reuse, RZ ;  /* 0x0000000906047210 */ /* 0x080fe60007f1e0ff */
[----:B------:R-:W-:Y:S01]  /*1f720*/  @P1 STS.128 [R229+0x10000], RZ ;  /* 0x010000ffe5001388 */ /* 0x000fe20000000c00 */
[----:B------:R-:W-:Y:S02]  /*1f730*/  IADD3 R214, PT, PT, R177, UR5, RZ ;  /* 0x00000005b1d67c10 */ /* 0x000fe4000fffe0ff */
[-C--:B------:R-:W-:Y:S03]  /*1f740*/  IADD3.X R5, PT, PT, R7, R8.reuse, RZ, P0, !PT ;  /* 0x0000000807057210 */ /* 0x080fe600007fe4ff */
[----:B------:R-:W-:Y:S01]  /*1f750*/  @!PT LDS RZ, [RZ] ;  /* 0x00000000fffff984 */ /* 0x000fe20000000800 */
[----:B------:R-:W-:Y:S01]  /*1f760*/  @!PT LDS RZ, [RZ] ;  /* 0x00000000fffff984 */ /* 0x000fe20000000800 */
[----:B------:R-:W-:Y:S01]  /*1f770*/  @!PT LDS RZ, [RZ] ;  /* 0x00000000fffff984 */ /* 0x000fe20000000800 */
[----:B------:R-:W-:Y:S01]  /*1f780*/  @!P2 LDGSTS.E.BYPASS.LTC128B.128 [R229+0xc800], desc[UR6][R6.64] ;  /* 0x0c80000006e5afae */ /* 0x000fe2000b981a06 */
[-C--:B------:R-:W-:Y:S02]  /*1f790*/  IADD3 R10, P0, PT, R4, R9.reuse, RZ ;  /* 0x00000009040a7210 */ /* 0x080fe40007f1e0ff */
[----:B------:R-:W-:Y:S03]  /*1f7a0*/  ISETP.NE.AND P4, PT, R223, 0x1, PT ;  /* 0x00000001df00780c */ /* 0x000fe60003f85270 */
[----:B------:R-:W-:Y:S01]  /*1f7b0*/  @P2 STS.128 [R229+0xc800], RZ ;  /* 0x00c800ffe5002388 */ /* 0x000fe20000000c00 */
[-C--:B------:R-:W-:Y:S02]  /*1f7c0*/  IADD3.X R11, PT, PT, R5, R8.reuse, RZ, P0, !PT ;  /* 0x00000008050b7210 */ /* 0x080fe400007fe4ff */
[-C--:B------:R-:W-:Y:S03]  /*1f7d0*/  IADD3 R12, P0, PT, R10, R9.reuse, RZ ;  /* 0x000000090a0c7210 */ /* 0x080fe60007f1e0ff */
[----:B------:R-:W-:Y:S01]  /*1f7e0*/  @!PT LDS RZ, [RZ] ;  /* 0x00000000fffff984 */ /* 0x000fe20000000800 */
[----:B------:R-:W-:Y:S01]  /*1f7f0*/  @!PT LDS RZ, [RZ] ;  /* 0x00000000fffff984 */ /* 0x000fe20000000800 */
[----:B------:R-:W-:Y:S01]  /*1f800*/  @!PT LDS RZ, [RZ] ;  /* 0x00000000fffff984 */ /* 0x000fe20000000800 */
[----:B------:R2:W-:Y:S01]  /*1f810*/  @!P1 LDGSTS.E.BYPASS.LTC128B.128 [R229+0x10800], desc[UR6][R6.64+0x80] ;  /* 0x1080008006e59fae */ /* 0x0005e2000b981a06 */
[-C--:B------:R-:W-:Y:S05]  /*1f820*/  IADD3.X R13, PT, PT, R11, R8.reuse, RZ, P0, !PT ;  /* 0x000000080b0d7210 */ /* 0x080fea00007fe4ff */
        /* <DEDUP_REMOVED lines=49> */
[----:B------:R-:W-:Y:S01]  /*1fb40*/  @!P1 LDGSTS.E.BYPASS.LTC128B.128 [R229+0x12800], desc[UR6][R6.64+0x80] ;  /* 0x1280008006e59fae */ /* 0x000fe2000b981a06 */
[----:B------:R-:W-:Y:S05]  /*1fb50*/  IADD3 R196, PT, PT, R214, R211, RZ ;  /* 0x000000d3d6c47210 */ /* 0x000fea0007ffe0ff */
        /* <DEDUP_REMOVED lines=22> */
[----:B--2---:R-:W3:Y:S06]  /*1fcc0*/  LDSM.16.M88.4 R8, [R177+UR5+0x4000] ;  /* 0x00400005b108783b */ /* 0x004eec0008000200 */
[----:B------:R-:W4:Y:S06]  /*1fcd0*/  LDSM.16.M88.4 R16, [R177+UR5+0x4800] ;  /* 0x00480005b110783b */ /* 0x000f2c0008000200 */
[----:B------:R-:W2:Y:S06]  /*1fce0*/  LDSM.16.M88.4 R24, [R177+UR5+0x5000] ;  /* 0x00500005b118783b */ /* 0x000eac0008000200 */
[----:B------:R-:W0:Y:S06]  /*1fcf0*/  LDGDEPBAR ;  /* 0x00000000000079af */ /* 0x000e2c0000000000 */
[----:B------:R-:W5:Y:S06]  /*1fd00*/  LDSM.16.M88.4 R32, [R177+UR5+0x5800] ;  /* 0x00580005b120783b */ /* 0x000f6c0008000200 */
[----:B------:R-:W1:Y:S06]  /*1fd10*/  LDSM.16.M88.4 R40, [R177+UR5+0x6000] ;  /* 0x00600005b128783b */ /* 0x000e6c0008000200 */
[----:B------:R-:W1:Y:S01]  /*1fd20*/  LDSM.16.M88.4 R48, [R177+UR5+0x6800] ;  /* 0x00680005b130783b */ /* 0x000e620008000200 */
[C---:B---3--:R-:W-:Y:S05]  /*1fd30*/  HMMA.16816.F32.BF16 R4, R64.reuse, R8, RZ ;  /* 0x000000084004723c */ /* 0x048fea00000418ff */
[----:B------:R-:W3:Y:S06]  /*1fd40*/  LDSM.16.M88.4 R56, [R177+UR5+0x7000] ;  /* 0x00700005b138783b */ /* 0x000eec0008000200 */
[----:B------:R-:W3:Y:S01]  /*1fd50*/  LDSM.16.M88.4 R132, [R177+UR5+0x7800] ;  /* 0x00780005b184783b */ /* 0x000ee20008000200 */
[C---:B------:R-:W-:Y:S05]  /*1fd60*/  HMMA.16816.F32.BF16 R8, R64.reuse, R10, RZ ;  /* 0x0000000a4008723c */ /* 0x040fea00000418ff */
[----:B------:R-:W-:Y:S03]  /*1fd70*/  LDSM.16.M88.4 R136, [R176] ;  /* 0x00000000b088783b */ /* 0x000fe60000000200 */
[C---:B----4-:R-:W-:Y:S03]  /*1fd80*/  HMMA.16816.F32.BF16 R12, R64.reuse, R16, RZ ;  /* 0x00000010400c723c */ /* 0x050fe600000418ff */
[----:B------:R-:W4:Y:S05]  /*1fd90*/  LDSM.16.M88.4 R140, [R196+0x4000] ;  /* 0x00400000c48c783b */ /* 0x000f2a0000000200 */
[C---:B------:R-:W-:Y:S01]  /*1fda0*/  HMMA.16816.F32.BF16 R16, R64.reuse, R18, RZ ;  /* 0x000000124010723c */ /* 0x040fe200000418ff */
[----:B------:R-:W4:Y:S06]  /*1fdb0*/  LDSM.16.M88.4 R144, [R196+0x4800] ;  /* 0x00480000c490783b */ /* 0x000f2c0000000200 */
[----:B------:R-:W4:Y:S01]  /*1fdc0*/  LDSM.16.M88.4 R148, [R196+0x5000] ;  /* 0x00500000c494783b */ /* 0x000f220000000200 */
[C---:B--2---:R-:W-:Y:S05]  /*1fdd0*/  HMMA.16816.F32.BF16 R20, R64.reuse, R24, RZ ;  /* 0x000000184014723c */ /* 0x044fea00000418ff */
[----:B------:R-:W-:Y:S03]  /*1fde0*/  LDSM.16.M88.4 R152, [R196+0x6800] ;  /* 0x00680000c498783b */ /* 0x000fe60000000200 */
        /* <DEDUP_REMOVED lines=8> */
[C---:B---3--:R-:W-:Y:S08]  /*1fe70*/  HMMA.16816.F32.BF16 R52, R64.reuse, R56, RZ ;  /* 0x000000384034723c */ /* 0x048ff000000418ff */
[C---:B------:R-:W-:Y:S08]  /*1fe80*/  HMMA.16816.F32.BF16 R56, R64.reuse, R58, RZ ;  /* 0x0000003a4038723c */ /* 0x040ff000000418ff */
[C---:B------:R-:W-:Y:S08]  /*1fe90*/  HMMA.16816.F32.BF16 R60, R64.reuse, R132, RZ ;  /* 0x00000084403c723c */ /* 0x040ff000000418ff */
[----:B------:R-:W-:Y:S01]  /*1fea0*/  HMMA.16816.F32.BF16 R64, R64, R134, RZ ;  /* 0x000000864040723c */ /* 0x000fe200000418ff */
[----:B------:R-:W1:Y:S07]  /*1feb0*/  LDSM.16.M88.4 R132, [R196+0x5800] ;  /* 0x00580000c484783b */ /* 0x000e6e0000000200 */
[C---:B----4-:R-:W-:Y:S08]  /*1fec0*/  HMMA.16816.F32.BF16 R4, R136.reuse, R140, R4 ;  /* 0x0000008c8804723c */ /* 0x050ff00000041804 */
[C---:B------:R-:W-:Y:S01]  /*1fed0*/  HMMA.16816.F32.BF16 R8, R136.reuse, R142, R8 ;  /* 0x0000008e8808723c */ /* 0x040fe20000041808 */
[----:B------:R-:W2:Y:S07]  /*1fee0*/  LDSM.16.M88.4 R140, [R196+0x6000] ;  /* 0x00600000c48c783b */ /* 0x000eae0000000200 */
[C---:B------:R-:W-:Y:S01]  /*1fef0*/  HMMA.16816.F32.BF16 R12, R136.reuse, R144, R12 ;  /* 0x00000090880c723c */ /* 0x040fe2000004180c */
[----:B------:R-:W-:Y:S04]  /*1ff00*/  MOV R144, 0x40 ;  /* 0x0000004000907802 */ /* 0x000fe80000000f00 */
[----:B------:R-:W-:Y:S03]  /*1ff10*/  SEL R145, R144, 0xffffffc0, !P0 ;  /* 0xffffffc090917807 */ /* 0x000fe60004000000 */
[C---:B------:R-:W-:Y:S03]  /*1ff20*/  HMMA.16816.F32.BF16 R16, R136.reuse, R146, R16 ;  /* 0x000000928810723c */ /* 0x040fe60000041810 */
[-C--:B------:R-:W-:Y:S02]  /*1ff30*/  IADD3 R198, PT, PT, R178, R145.reuse, RZ ;  /* 0x00000091b2c67210 */ /* 0x080fe40007ffe0ff */
[----:B------:R-:W-:Y:S02]  /*1ff40*/  IADD3 R214, PT, PT, R214, R145, RZ ;  /* 0x00000091d6d67210 */ /* 0x000fe40007ffe0ff */
[----:B------:R-:W3:Y:S01]  /*1ff50*/  LDSM.16.M88.4 R144, [R196+0x7800] ;  /* 0x00780000c490783b */ /* 0x000ee20000000200 */
[C---:B------:R-:W-:Y:S03]  /*1ff60*/  HMMA.16816.F32.BF16 R20, R136.reuse, R148, R20 ;  /* 0x000000948814723c */ /* 0x040fe60000041814 */
[C---:B------:R-:W-:Y:S02]  /*1ff70*/  IADD3 R197, PT, PT, R211.reuse, R198, RZ ;  /* 0x000000c6d3c57210 */ /* 0x040fe40007ffe0ff */
[----:B------:R-:W-:Y:S01]  /*1ff80*/  LDSM.16.M88.4 R160, [R198] ;  /* 0x00000000c6a0783b */ /* 0x000fe20000000200 */
[----:B------:R-:W-:Y:S02]  /*1ff90*/  IADD3 R212, PT, PT, R211, R214, RZ ;  /* 0x000000d6d3d47210 */ /* 0x000fe40007ffe0ff */
[C---:B------:R-:W-:Y:S03]  /*1ffa0*/  HMMA.16816.F32.BF16 R24, R136.reuse, R150, R24 ;  /* 0x000000968818723c */ /* 0x040fe60000041818 */
[----:B------:R-:W4:Y:S05]  /*1ffb0*/  LDSM.16.M88.4 R164, [R214+0x4000] ;  /* 0x00400000d6a4783b */ /* 0x000f2a0000000200 */
[C---:B-1----:R-:W-:Y:S01]  /*1ffc0*/  HMMA.16816.F32.BF16 R28, R136.reuse, R132, R28 ;  /* 0x00000084881c723c */ /* 0x042fe2000004181c */
[----:B------:R-:W1:Y:S06]  /*1ffd0*/  LDSM.16.M88.4 R168, [R214+0x4800] ;  /* 0x00480000d6a8783b */ /* 0x000e6c0000000200 */
[----:B------:R-:W5:Y:S01]  /*1ffe0*/  LDSM.16.M88.4 R172, [R214+0x5000] ;  /* 0x00500000d6ac783b */ /* 0x000f620000000200 */
[C---:B------:R-:W-:Y:S05]  /*1fff0*/  HMMA.16816.F32.BF16 R32, R136.reuse, R134, R32 ;  /* 0x000000868820723c */ /* 0x040fea0000041820 */
[----:B------:R-:W5:Y:S03]  /*20000*/  LDSM.16.M88.4 R148, [R214+0x5800] ;  /* 0x00580000d694783b */ /* 0x000f660000000200 */
[C---:B--2---:R-:W-:Y:S03]  /*20010*/  HMMA.16816.F32.BF16 R36, R136.reuse, R140, R36 ;  /* 0x0000008c8824723c */ /* 0x044fe60000041824 */
[----:B------:R-:W2:Y:S05]  /*20020*/  LDSM.16.M88.4 R132, [R214+0x6000] ;  /* 0x00600000d684783b */ /* 0x000eaa0000000200 */
[C---:B------:R-:W-:Y:S01]  /*20030*/  HMMA.16816.F32.BF16 R40, R136.reuse, R142, R40 ;  /* 0x0000008e8828723c */ /* 0x040fe20000041828 */
[----:B------:R-:W2:Y:S06]  /*20040*/  LDSM.16.M88.4 R140, [R214+0x6800] ;  /* 0x00680000d68c783b */ /* 0x000eac0000000200 */
[----:B------:R-:W-:Y:S01]  /*20050*/  LDSM.16.M88.4 R180, [R214+0x9800] ;  /* 0x00980000d6b4783b */ /* 0x000fe20000000200 */
[C---:B------:R-:W-:Y:S05]  /*20060*/  HMMA.16816.F32.BF16 R44, R136.reuse, R152, R44 ;  /* 0x00000098882c723c */ /* 0x040fea000004182c */
[----:B------:R-:W-:Y:S03]  /*20070*/  LDSM.16.M88.4 R184, [R214+0xa000] ;  /* 0x00a00000d6b8783b */ /* 0x000fe60000000200 */
[C---:B------:R-:W-:Y:S03]  /*20080*/  HMMA.16816.F32.BF16 R48, R136.reuse, R154, R48 ;  /* 0x0000009a8830723c */ /* 0x040fe60000041830 */
[----:B------:R-:W-:Y:S05]  /*20090*/  LDSM.16.M88.4 R152, [R212+0x4800] ;  /* 0x00480000d498783b */ /* 0x000fea0000000200 */
[C---:B------:R-:W-:Y:S01]  /*200a0*/  HMMA.16816.F32.BF16 R52, R136.reuse, R156, R52 ;  /* 0x0000009c8834723c */ /* 0x040fe20000041834 */
[----:B------:R-:W-:Y:S06]  /*200b0*/  LDSM.16.M88.4 R188, [R214+0xa800] ;  /* 0x00a80000d6bc783b */ /* 0x000fec0000000200 */
[----:B------:R-:W-:Y:S01]  /*200c0*/  LDSM.16.M88.4 R192, [R214+0xb000] ;  /* 0x00b00000d6c0783b */ /* 0x000fe20000000200 */
[C---:B------:R-:W-:Y:S05]  /*200d0*/  HMMA.16816.F32.BF16 R56, R136.reuse, R158, R56 ;  /* 0x0000009e8838723c */ /* 0x040fea0000041838 */
[----:B------:R-:W-:Y:S03]  /*200e0*/  LDSM.16.M88.4 R156, [R212+0x5000] ;  /* 0x00500000d49c783b */ /* 0x000fe60000000200 */
[C---:B---3--:R-:W-:Y:S03]  /*200f0*/  HMMA.16816.F32.BF16 R60, R136.reuse, R144, R60 ;  /* 0x00000090883c723c */ /* 0x048fe6000004183c */
[----:B------:R-:W-:Y:S05]  /*20100*/  LDSM.16.M88.4 R200, [R212+0x8000] ;  /* 0x00800000d4c8783b */ /* 0x000fea0000000200 */
[----:B------:R-:W-:Y:S01]  /*20110*/  HMMA.16816.F32.BF16 R64, R136, R146, R64 ;  /* 0x000000928840723c */ /* 0x000fe20000041840 */
[----:B------:R-:W3:Y:S06]  /*20120*/  LDSM.16.M88.4 R136, [R214+0x7000] ;  /* 0x00700000d688783b */ /* 0x000eec0000000200 */
[----:B------:R-:W3:Y:S01]  /*20130*/  LDSM.16.M88.4 R144, [R214+0x7800] ;  /* 0x00780000d690783b */ /* 0x000ee20000000200 */
[C---:B----4-:R-:W-:Y:S08]  /*20140*/  HMMA.16816.F32.BF16 R4, R160.reuse, R164, R4 ;  /* 0x000000a4a004723c */ /* 0x050ff00000041804 */
[C---:B------:R-:W-:Y:S01]  /*20150*/  HMMA.16816.F32.BF16 R8, R160.reuse, R166, R8 ;  /* 0x000000a6a008723c */ /* 0x040fe20000041808 */
[----:B------:R-:W-:Y:S07]  /*20160*/  LDSM.16.M88.4 R164, [R212+0x5800] ;  /* 0x00580000d4a4783b */ /* 0x000fee0000000200 */
[C---:B-1----:R-:W-:Y:S08]  /*20170*/  HMMA.16816.F32.BF16 R12, R160.reuse, R168, R12 ;  /* 0x000000a8a00c723c */ /* 0x042ff0000004180c */
[C---:B------:R-:W-:Y:S01]  /*20180*/  HMMA.16816.F32.BF16 R16, R160.reuse, R170, R16 ;  /* 0x000000aaa010723c */ /* 0x040fe20000041810 */
[----:B------:R-:W-:Y:S07]  /*20190*/  LDSM.16.M88.4 R168, [R212+0x6000] ;  /* 0x00600000d4a8783b */ /* 0x000fee0000000200 */
[C---:B-----5:R-:W-:Y:S08]  /*201a0*/  HMMA.16816.F32.BF16 R20, R160.reuse, R172, R20 ;  /* 0x000000aca014723c */ /* 0x060ff00000041814 */
        /* <DEDUP_REMOVED lines=67> */
[----:B------:R-:W3:Y:S06]  /*205e0*/  LDSM.16.M88.4 R148, [R196+0xa000] ;  /* 0x00a00000c494783b */ /* 0x000eec0000000200 */
[----:B------:R-:W5:Y:S01]  /*205f0*/  LDSM.16.M88.4 R172, [R214+0x8000] ;  /* 0x00800000d6ac783b */ /* 0x000f620000000200 */
[C---:B----4-:R-:W-:Y:S05]  /*20600*/  HMMA.16816.F32.BF16 R4, R132.reuse, R144, R4 ;  /* 0x000000908404723c */ /* 0x050fea0000041804 */
[----:B------:R-:W-:Y:S03]  /*20610*/  LDSM.16.M88.4 R196, [R197+0x2000] ;  /* 0x00200000c5c4783b */ /* 0x000fe60000000200 */
[C---:B------:R-:W-:Y:S03]  /*20620*/  HMMA.16816.F32.BF16 R8, R132.reuse, R146, R8 ;  /* 0x000000928408723c */ /* 0x040fe60000041808 */
[----:B------:R-:W4:Y:S05]  /*20630*/  LDSM.16.M88.4 R144, [R214+0x8800] ;  /* 0x00880000d690783b */ /* 0x000f2a0000000200 */
        /* <DEDUP_REMOVED lines=57> */
[----:B------:R2:W2:Y:S01]  /*209d0*/  MUFU.TANH R133, R136 ;  /* 0x0000008800857308 */ /* 0x0004a20000002400 */
        /* <DEDUP_REMOVED lines=16> */
[----:B------:R-:W1:Y:S10]  /*20ae0*/  MUFU.TANH R13, R13 ;  /* 0x0000000d000d7308 */ /* 0x000e740000002400 */
[----:B------:R1:W1:Y:S01]  /*20af0*/  MUFU.TANH R233, R14 ;  /* 0x0000000e00e97308 */ /* 0x0002620000002400 */
[C---:B-----5:R-:W-:Y:S09]  /*20b00*/  HMMA.16816.F32.BF16 R28, R196.reuse, R8, R28 ;  /* 0x00000008c41c723c */ /* 0x060ff2000004181c */
[----:B------:R-:W1:Y:S01]  /*20b10*/  MUFU.TANH R15, R15 ;  /* 0x0000000f000f7308 */ /* 0x000e620000002400 */
        /* <DEDUP_REMOVED lines=8> */
[----:B------:R-:W3:Y:S01]  /*20ba0*/  MUFU.TANH R17, R17 ;  /* 0x0000001100117308 */ /* 0x000ee20000002400 */
        /* <DEDUP_REMOVED lines=26> */
[----:B------:R4:W1:Y:S01]  /*20d50*/  MUFU.TANH R162, R23 ;  /* 0x0000001700a27308 */ /* 0x0008620000002400 */
        /* <DEDUP_REMOVED lines=85> */
[C---:B-1----:R-:W-:Y:S01]  /*212b0*/  VIADD R21, R225.reuse, 0xffffff00 ;  /* 0xffffff00e1157836 */ /* 0x042fe20000000000 */
        /* <DEDUP_REMOVED lines=10> */
[----:B----4-:R-:W1:Y:S02]  /*21360*/  F2I.FTZ.U32.TRUNC.NTZ R23, R22 ;  /* 0x0000001600177305 */ /* 0x010e64000021f000 */
        /* <DEDUP_REMOVED lines=50> */
.L_x_2915:
        /* <DEDUP_REMOVED lines=14> */
[-C--:B-1----:R-:W-:Y:S01]  /*21770*/  IADD3 R20, P4, PT, R8, R5.reuse, RZ ;  /* 0x0000000508147210 */ /* 0x082fe20007f9e0ff */
        /* <DEDUP_REMOVED lines=10> */
[--C-:B----4-:R-:W-:Y:S02]  /*21820*/  IMAD.X R23, R21, 0x1, R6.reuse, P5 ;  /* 0x0000000115177824 */ /* 0x110fe400028e0606 */
        /* <DEDUP_REMOVED lines=71> */
.L_x_2914:
[----:B--2---:R-:W-:Y:S01]  /*21ca0*/  I2FP.F32.U32 R5, R224 ;  /* 0x000000e000057245 */ /* 0x004fe20000201000 */
[----:B-1--4-:R-:W-:Y:S01]  /*21cb0*/  LDSM.16.MT88.4 R20, [R209+0xc000] ;  /* 0x00c00000d114783b */ /* 0x012fe20000004200 */
[C---:B------:R-:W-:Y:S02]  /*21cc0*/  IADD3 R6, PT, PT, R224.reuse, -0x38, RZ ;  /* 0xffffffc8e0067810 */ /* 0x040fe40007ffe0ff */
[----:B------:R-:W-:Y:S01]  /*21cd0*/  IADD3 R4, PT, PT, R224, -0x40, RZ ;  /* 0xffffffc0e0047810 */ /* 0x000fe20007ffe0ff */
[CC--:B------:R-:W-:Y:S01]  /*21ce0*/  FFMA.FTZ R193, R0.reuse, R5.reuse, R193 ;  /* 0x0000000500c17223 */ /* 0x0c0fe200000100c1 */
[----:B------:R-:W-:Y:S01]  /*21cf0*/  FFMA.FTZ R192, R0, R5, R192 ;  /* 0x0000000500c07223 */ /* 0x000fe200000100c0 */
[----:B------:R-:W-:Y:S02]  /*21d00*/  IADD3 R5, PT, PT, R224, -0x20, RZ ;  /* 0xffffffe0e0057810 */ /* 0x000fe40007ffe0ff */
[----:B------:R-:W-:Y:S01]  /*21d10*/  I2FP.F32.U32 R6, R6 ;  /* 0x0000000600067245 */ /* 0x000fe20000201000 */
[----:B------:R-:W-:Y:S01]  /*21d20*/  LDSM.16.MT88.4 R44, [R210+0x10000] ;  /* 0x01000000d22c783b */ /* 0x000fe20000004200 */
[----:B------:R-:W-:Y:S02]  /*21d30*/  I2FP.F32.U32 R5, R5 ;  /* 0x0000000500057245 */ /* 0x000fe40000201000 */
[----:B------:R-:W-:Y:S01]  /*21d40*/  I2FP.F32.U32 R4, R4 ;  /* 0x0000000400047245 */ /* 0x000fe20000201000 */
[CC--:B------:R-:W-:Y:S01]  /*21d50*/  FFMA.FTZ R11, R0.reuse, R6.reuse, R133 ;  /* 0x00000006000b7223 */ /* 0x0c0fe20000010085 */
[C---:B------:R-:W-:Y:S01]  /*21d60*/  FFMA.FTZ R195, R0.reuse, R6, R195 ;  /* 0x0000000600c37223 */ /* 0x040fe200000100c3 */
[CC--:B------:R-:W-:Y:S01]  /*21d70*/  FFMA.FTZ R165, R0.reuse, R5.reuse, R165 ;  /* 0x0000000500a57223 */ /* 0x0c0fe200000100a5 */
[----:B------:R-:W-:Y:S01]  /*21d80*/  FFMA.FTZ R164, R0, R5, R164 ;  /* 0x0000000500a47223 */ /* 0x000fe200000100a4 */
[----:B------:R-:W-:Y:S01]  /*21d90*/  IADD3 R5, PT, PT, R224, -0x17, RZ ;  /* 0xffffffe9e0057810 */ /* 0x000fe20007ffe0ff */
[-C--:B------:R-:W-:Y:S01]  /*21da0*/  FFMA.FTZ R143, R0, R4.reuse, R143 ;  /* 0x00000004008f7223 */ /* 0x080fe2000001008f */
[----:B------:R-:W-:Y:S01]  /*21db0*/  IADD3 R6, PT, PT, R224, -0x18, RZ ;  /* 0xffffffe8e0067810 */ /* 0x000fe20007ffe0ff */
[----:B------:R-:W-:Y:S01]  /*21dc0*/  FFMA.FTZ R139, R0, R4, R139 ;  /* 0x00000004008b7223 */ /* 0x000fe2000001008b */
[----:B------:R-:W-:Y:S01]  /*21dd0*/  I2FP.F32.U32 R5, R5 ;  /* 0x0000000500057245 */ /* 0x000fe20000201000 */
[----:B------:R-:W-:Y:S01]  /*21de0*/  LDSM.16.MT88.4 R52, [R209+0x10000] ;  /* 0x01000000d134783b */ /* 0x000fe20000004200 */
        /* <DEDUP_REMOVED lines=14> */
[CC--:B------:R-:W-:Y:S01]  /*21ed0*/  FFMA.FTZ R9, R0.reuse, R4.reuse, R149 ;  /* 0x0000000400097223 */ /* 0x0c0fe20000010095 */
[----:B------:R-:W-:Y:S01]  /*21ee0*/  FFMA.FTZ R201, R0, R4, R201 ;  /* 0x0000000400c97223 */ /* 0x000fe200000100c9 */
[----:B------:R-:W-:Y:S01]  /*21ef0*/  IADD3 R4, PT, PT, R224, -0x1f, RZ ;  /* 0xffffffe1e0047810 */ /* 0x000fe20007ffe0ff */
[CC--:B------:R-:W-:Y:S01]  /*21f00*/  FFMA.FTZ R179, R0.reuse, R6.reuse, R179 ;  /* 0x0000000600b37223 */ /* 0x0c0fe200000100b3 */
[----:B------:R-:W-:Y:S01]  /*21f10*/  I2FP.F32.U32 R5, R5 ;  /* 0x0000000500057245 */ /* 0x000fe20000201000 */
[----:B------:R-:W-:Y:S01]  /*21f20*/  FFMA.FTZ R178, R0, R6, R178 ;  /* 0x0000000600b27223 */ /* 0x000fe200000100b2 */
[C---:B------:R-:W-:Y:S02]  /*21f30*/  IADD3 R6, PT, PT, R224.reuse, 0x1, RZ ;  /* 0x00000001e0067810 */ /* 0x040fe40007ffe0ff */
[----:B------:R-:W-:Y:S01]  /*21f40*/  IADD3 R8, PT, PT, R224, -0x3f, RZ ;  /* 0xffffffc1e0087810 */ /* 0x000fe20007ffe0ff */
[CC--:B------:R-:W-:Y:S01]  /*21f50*/  FFMA.FTZ R189, R0.reuse, R5.reuse, R189 ;  /* 0x0000000500bd7223 */ /* 0x0c0fe200000100bd */
[----:B------:R-:W-:Y:S01]  /*21f60*/  I2FP.F32.U32 R4, R4 ;  /* 0x0000000400047245 */ /* 0x000fe20000201000 */
[----:B------:R-:W-:Y:S01]  /*21f70*/  FFMA.FTZ R186, R0, R5, R186 ;  /* 0x0000000500ba7223 */ /* 0x000fe200000100ba */
[----:B------:R-:W-:Y:S02]  /*21f80*/  I2FP.F32.U32 R6, R6 ;  /* 0x0000000600067245 */ /* 0x000fe40000201000 */
[----:B------:R-:W-:Y:S01]  /*21f90*/  IADD3 R5, PT, PT, R224, 0x11, RZ ;  /* 0x00000011e0057810 */ /* 0x000fe20007ffe0ff */
[C---:B------:R-:W-:Y:S01]  /*21fa0*/  FFMA.FTZ R163, R0.reuse, R4, R163 ;  /* 0x0000000400a37223 */ /* 0x040fe200000100a3 */
[----:B------:R-:W-:Y:S01]  /*21fb0*/  I2FP.F32.U32 R8, R8 ;  /* 0x0000000800087245 */ /* 0x000fe20000201000 */
[----:B------:R-:W-:Y:S01]  /*21fc0*/  FFMA.FTZ R162, R0, R4, R162 ;  /* 0x0000000400a27223 */ /* 0x000fe200000100a2 */
[----:B------:R-:W-:Y:S01]  /*21fd0*/  IADD3 R4, PT, PT, R224, -0x10, RZ ;  /* 0xfffffff0e0047810 */ /* 0x000fe20007ffe0ff */
[CC--:B------:R-:W-:Y:S01]  /*21fe0*/  FFMA.FTZ R191, R0.reuse, R6.reuse, R191 ;  /* 0x0000000600bf7223 */ /* 0x0c0fe200000100bf */
[----:B------:R-:W-:Y:S01]  /*21ff0*/  I2FP.F32.U32 R5, R5 ;  /* 0x0000000500057245 */ /* 0x000fe20000201000 */
[----:B------:R-:W-:Y:S01]  /*22000*/  FFMA.FTZ R188, R0, R6, R188 ;  /* 0x0000000600bc7223 */ /* 0x000fe200000100bc */
[----:B------:R-:W-:Y:S01]  /*22010*/  IADD3 R56, PT, PT, R224, -0x2f, RZ ;  /* 0xffffffd1e0387810 */ /* 0x000fe20007ffe0ff */
[----:B------:R-:W-:Y:S01]  /*22020*/  FFMA.FTZ R141, R0, R8, R141 ;  /* 0x00000008008d7223 */ /* 0x000fe2000001008d */
[----:B------:R-:W-:Y:S01]  /*22030*/  IADD3 R58, PT, PT, R224, -0x30, RZ ;  /* 0xffffffd0e03a7810 */ /* 0x000fe20007ffe0ff */
[-C--:B------:R-:W-:Y:S01]  /*22040*/  FFMA.FTZ R175, R0, R5.reuse, R175 ;  /* 0x0000000500af7223 */ /* 0x080fe200000100af */
[----:B------:R-:W-:Y:S01]  /*22050*/  IADD3 R6, PT, PT, R224, 0x10, RZ ;  /* 0x00000010e0067810 */ /* 0x000fe20007ffe0ff */
[C---:B------:R-:W-:Y:S01]  /*22060*/  FFMA.FTZ R172, R0.reuse, R5, R172 ;  /* 0x0000000500ac7223 */ /* 0x040fe200000100ac */
[----:B------:R-:W-:Y:S01]  /*22070*/  I2FP.F32.U32 R4, R4 ;  /* 0x0000000400047245 */ /* 0x000fe20000201000 */
[C---:B------:R-:W-:Y:S01]  /*22080*/  FFMA.FTZ R8, R0.reuse, R8, R145 ;  /* 0x0000000800087223 */ /* 0x040fe20000010091 */
[----:B------:R-:W-:Y:S02]  /*22090*/  I2FP.F32.U32 R56, R56 ;  /* 0x0000003800387245 */ /* 0x000fe40000201000 */
[----:B------:R-:W-:Y:S01]  /*220a0*/  I2FP.F32.U32 R58, R58 ;  /* 0x0000003a003a7245 */ /* 0x000fe20000201000 */
[-C--:B------:R-:W-:Y:S01]  /*220b0*/  FFMA.FTZ R181, R0, R4.reuse, R181 ;  /* 0x0000000400b57223 */ /* 0x080fe200000100b5 */
[----:B------:R-:W-:Y:S01]  /*220c0*/  IADD3 R66, PT, PT, R224, -0x28, RZ ;  /* 0xffffffd8e0427810 */ /* 0x000fe20007ffe0ff */
[----:B------:R-:W-:Y:S01]  /*220d0*/  FFMA.FTZ R180, R0, R4, R180 ;  /* 0x0000000400b47223 */ /* 0x000fe200000100b4 */
[----:B------:R-:W-:Y:S01]  /*220e0*/  IADD3 R64, PT, PT, R224, -0x27, RZ ;  /* 0xffffffd9e0407810 */ /* 0x000fe20007ffe0ff */
[C---:B------:R-:W-:Y:S01]  /*220f0*/  FFMA.FTZ R51, R0.reuse, R58, R203 ;  /* 0x0000003a00337223 */ /* 0x040fe200000100cb */
[----:B------:R-:W-:Y:S01]  /*22100*/  I2FP.F32.U32 R6, R6 ;  /* 0x0000000600067245 */ /* 0x000fe20000201000 */
[-C--:B------:R-:W-:Y:S01]  /*22110*/  FFMA.FTZ R49, R0, R56.reuse, R13 ;  /* 0x0000003800317223 */ /* 0x080fe2000001000d */
[----:B------:R-:W-:Y:S01]  /*22120*/  IADD3 R5, PT, PT, R224, 0x20, RZ ;  /* 0x00000020e0057810 */ /* 0x000fe20007ffe0ff */
[----:B------:R-:W-:Y:S01]  /*22130*/  FFMA.FTZ R56, R0, R56, R15 ;  /* 0x0000003800387223 */ /* 0x000fe2000001000f */
[----:B------:R-:W-:Y:S01]  /*22140*/  FMNMX3.FTZ R10, R2, R139, R141, !PT ;  /* 0x0000008b020a7276 */ /* 0x000fe2000781008d */
[C---:B------:R-:W-:Y:S01]  /*22150*/  FFMA.FTZ R177, R0.reuse, R6, R177 ;  /* 0x0000000600b17223 */ /* 0x040fe200000100b1 */
[----:B------:R-:W-:Y:S01]  /*22160*/  I2FP.F32.U32 R66, R66 ;  /* 0x0000004200427245 */ /* 0x000fe20000201000 */
[C---:B------:R-:W-:Y:S01]  /*22170*/  FFMA.FTZ R174, R0.reuse, R6, R174 ;  /* 0x0000000600ae7223 */ /* 0x040fe200000100ae */
[----:B------:R-:W-:Y:S01]  /*22180*/  I2FP.F32.U32 R64, R64 ;  /* 0x0000004000407245 */ /* 0x000fe20000201000 */
[----:B------:R-:W-:Y:S01]  /*22190*/  FFMA.FTZ R58, R0, R58, R233 ;  /* 0x0000003a003a7223 */ /* 0x000fe200000100e9 */
[----:B------:R-:W-:Y:S01]  /*221a0*/  IADD3 R4, PT, PT, R224, -0x7, RZ ;  /* 0xfffffff9e0047810 */ /* 0x000fe20007ffe0ff */
[----:B------:R-:W-:Y:S01]  /*221b0*/  FFMA.FTZ R59, R0, R66, R235 ;  /* 0x00000042003b7223 */ /* 0x000fe200000100eb */
[----:B------:R-:W-:Y:S01]  /*221c0*/  IADD3 R7, PT, PT, R224, 0x19, RZ ;  /* 0x00000019e0077810 */ /* 0x000fe20007ffe0ff */
[CC--:B------:R-:W-:Y:S01]  /*221d0*/  FFMA.FTZ R57, R0.reuse, R64.reuse, R17 ;  /* 0x0000004000397223 */ /* 0x0c0fe20000010011 */
[----:B------:R-:W-:Y:S01]  /*221e0*/  I2FP.F32.U32 R5, R5 ;  /* 0x0000000500057245 */ /* 0x000fe20000201000 */
[----:B------:R-:W-:Y:S01]  /*221f0*/  FFMA.FTZ R64, R0, R64, R19 ;  /* 0x0000004000407223 */ /* 0x000fe20000010013 */
[----:B------:R-:W-:Y:S01]  /*22200*/  FMNMX3.FTZ R10, R10, R11, R9, !PT ;  /* 0x0000000b0a0a7276 */ /* 0x000fe20007810009 */
[C---:B------:R-:W-:Y:S01]  /*22210*/  FFMA.FTZ R66, R0.reuse, R66, R237 ;  /* 0x0000004200427223 */ /* 0x040fe200000100ed */
[----:B------:R-:W-:Y:S01]  /*22220*/  FMNMX3.FTZ R6, R3, R143, R8, !PT ;  /* 0x0000008f03067276 */ /* 0x000fe20007810008 */
[CC--:B------:R-:W-:Y:S01]  /*22230*/  FFMA.FTZ R158, R0.reuse, R5.reuse, R158 ;  /* 0x00000005009e7223 */ /* 0x0c0fe2000001009e */
[----:B------:R-:W-:Y:S01]  /*22240*/  I2FP.F32.U32 R4, R4 ;  /* 0x0000000400047245 */ /* 0x000fe20000201000 */
[----:B------:R-:W-:Y:S01]  /*22250*/  FFMA.FTZ R161, R0, R5, R161 ;  /* 0x0000000500a17223 */ /* 0x000fe200000100a1 */
[----:B------:R-:W-:Y:S02]  /*22260*/  I2FP.F32.U32 R7, R7 ;  /* 0x0000000700077245 */ /* 0x000fe40000201000 */
        /* <DEDUP_REMOVED lines=26> */
[----:B------:R-:W-:Y:S02]  /*22410*/  IADD3 R4, PT, PT, R224, 0x21, RZ ;  /* 0x00000021e0047810 */ /* 0x000fe40007ffe0ff */
[----:B------:R-:W-:Y:S01]  /*22420*/  FMNMX3.FTZ R6, R6, R193, R191, !PT ;  /* 0x000000c106067276 */ /* 0x000fe200078100bf */
        /* <DEDUP_REMOVED lines=12> */
[-C--:B------:R-:W-:Y:S01]  /*224f0*/  FFMA.FTZ R152, R0, R5.reuse, R152 ;  /* 0x0000000500987223 */ /* 0x080fe20000010098 */
[----:B------:R-:W-:Y:S01]  /*22500*/  IADD3 R4, PT, PT, R224, 0x30, RZ ;  /* 0x00000030e0047810 */ /* 0x000fe20007ffe0ff */
[----:B------:R-:W-:Y:S01]  /*22510*/  FFMA.FTZ R155, R0, R5, R155 ;  /* 0x00000005009b7223 */ /* 0x000fe2000001009b */
[----:B------:R-:W-:Y:S02]  /*22520*/  IADD3 R7, PT, PT, R224, 0x31, RZ ;  /* 0x00000031e0077810 */ /* 0x000fe40007ffe0ff */
[----:B------:R-:W-:Y:S02]  /*22530*/  FMNMX3.FTZ R10, R10, R173, R171, !PT ;  /* 0x000000ad0a0a7276 */ /* 0x000fe400078100ab */
[----:B------:R-:W-:Y:S02]  /*22540*/  FMNMX3.FTZ R13, R13, R174, R172, !PT ;  /* 0x000000ae0d0d7276 */ /* 0x000fe400078100ac */
[----:B------:R-:W-:Y:S02]  /*22550*/  I2FP.F32.U32 R4, R4 ;  /* 0x0000000400047245 */ /* 0x000fe40000201000 */
[C---:B------:R-:W-:Y:S02]  /*22560*/  IADD3 R6, PT, PT, R224.reuse, 0x38, RZ ;  /* 0x00000038e0067810 */ /* 0x040fe40007ffe0ff */
[----:B------:R-:W-:Y:S01]  /*22570*/  IADD3 R5, PT, PT, R224, 0x39, RZ ;  /* 0x00000039e0057810 */ /* 0x000fe20007ffe0ff */
[CC--:B------:R-:W-:Y:S01]  /*22580*/  FFMA.FTZ R153, R0.reuse, R4.reuse, R153 ;  /* 0x0000000400997223 */ /* 0x0c0fe20000010099 */
[----:B------:R-:W-:Y:S01]  /*22590*/  I2FP.F32.U32 R7, R7 ;  /* 0x0000000700077245 */ /* 0x000fe20000201000 */
[----:B------:R-:W-:Y:S01]  /*225a0*/  FFMA.FTZ R137, R0, R4, R137 ;  /* 0x0000000400897223 */ /* 0x000fe20000010089 */
[----:B------:R-:W-:Y:S02]  /*225b0*/  FMNMX3.FTZ R10, R10, R161, R159, !PT ;  /* 0x000000a10a0a7276 */ /* 0x000fe4000781009f */
[----:B------:R-:W-:Y:S01]  /*225c0*/  FMNMX3.FTZ R13, R13, R170, R168, !PT ;  /* 0x000000aa0d0d7276 */ /* 0x000fe200078100a8 */
[CC--:B------:R-:W-:Y:S01]  /*225d0*/  FFMA.FTZ R151, R0.reuse, R7.reuse, R151 ;  /* 0x0000000700977223 */ /* 0x0c0fe20000010097 */
[----:B------:R-:W-:Y:S01]  /*225e0*/  I2FP.F32.U32 R6, R6 ;  /* 0x0000000600067245 */ /* 0x000fe20000201000 */
[----:B------:R-:W-:Y:S01]  /*225f0*/  FFMA.FTZ R136, R0, R7, R136 ;  /* 0x0000000700887223 */ /* 0x000fe20000010088 */
        /* <DEDUP_REMOVED lines=26> */
[----:B------:R-:W2:Y:S08]  /*227a0*/  SHFL.BFLY PT, R132, R5, 0x1, 0x1f ;  /* 0x0c201f0005847f89 */ /* 0x000eb000000e0000 */
[----:B------:R-:W3:Y:S01]  /*227b0*/  LDSM.16.MT88.4 R12, [R210+0xc000] ;  /* 0x00c00000d20c783b */ /* 0x000ee20000004200 */
        /* <DEDUP_REMOVED lines=116> */
[C---:B---3--:R-:W-:Y:S02]  /*22f00*/  HMMA.16816.F32.BF16 R4, R128.reuse, R12, R4 ;  /* 0x0000000c8004723c */ /* 0x048fe40000041804 */
        /* <DEDUP_REMOVED lines=375> */
.L_x_2912:
        /* <DEDUP_REMOVED lines=193> */
[C---:B------:R-:W-:Y:S02]  /*25290*/  @!P3 IMAD R9, R0.reuse, R9, R25 ;  /* 0x000000090009b224 */ /* 0x040fe400078e0219 */
        /* <DEDUP_REMOVED lines=20> */
.L_x_2918:
[----:B------:R-:W-:Y:S05]  /*253e0*/  BSYNC.RECONVERGENT B0 ;  /* 0x0000000000007941 */ /* 0x000fea0003800200 */
.L_x_2917:
[----:B------:R-:W2:Y:S01]  /*253f0*/  LDCU.64 UR4, c[0x0][0x410] ;  /* 0x00008200ff0477ac */ /* 0x000ea20008000a00 */
[----:B------:R-:W-:Y:S01]  /*25400*/  IMAD.MOV.U32 R209, RZ, RZ, RZ ;  /* 0x000000ffffd17224 */ /* 0x000fe200078e00ff */
[----:B------:R-:W-:Y:S01]  /*25410*/  SHF.R.U32.HI R0, RZ, 0x3, R204 ;  /* 0x00000003ff007819 */ /* 0x000fe200000116cc */
[----:B------:R-:W-:Y:S01]  /*25420*/  @P3 IMAD.MOV.U32 R24, RZ, RZ, R20 ;  /* 0x000000ffff183224 */ /* 0x000fe200078e0014 */
[----:B------:R3:W4:Y:S01]  /*25430*/  LDS.128 R16, [R229] ;  /* 0x00000000e5107984 */ /* 0x0007220000000c00 */
[----:B-1----:R-:W-:Y:S01]  /*25440*/  IMAD.WIDE.U32 R4, R6, UR8, R208 ;  /* 0x0000000806047c25 */ /* 0x002fe2000f8e00d0 */
[----:B------:R-:W-:Y:S01]  /*25450*/  IADD3 R3, PT, PT, R0, 0x10, RZ ;  /* 0x0000001000037810 */ /* 0x000fe20007ffe0ff */
[----:B------:R-:W-:Y:S02]  /*25460*/  BSSY.RECONVERGENT B0, `(.L_x_2919) ;  /* 0x000001b000007945 */ /* 0x000fe40003800200 */
[----:B------:R-:W-:Y:S01]  /*25470*/  IMAD R2, R7, UR8, R5 ;  /* 0x0000000807027c24 */ /* 0x000fe2000f8e0205 */
[----:B------:R-:W-:Y:S01]  /*25480*/  IADD3 R24, P0, PT, R24, R4, RZ ;  /* 0x0000000418187210 */ /* 0x000fe20007f1e0ff */
[----:B------:R-:W-:Y:S01]  /*25490*/  VIADD R215, R215, -UR8 ;  /* 0x80000008d7d77c36 */ /* 0x000fe20008000000 */
[C---:B------:R-:W-:Y:S01]  /*254a0*/  IADD3 R5, PT, PT, R0.reuse, 0x20, RZ ;  /* 0x0000002000057810 */ /* 0x040fe20007ffe0ff */
[----:B------:R-:W-:Y:S01]  /*254b0*/  VIADD R4, R0, 0x30 ;  /* 0x0000003000047836 */ /* 0x000fe20000000000 */
[----:B------:R-:W-:-:S02]  /*254c0*/  IADD3.X R25, PT, PT, R9, R2, RZ, P0, !PT ;  /* 0x0000000209197210 */ /* 0x000fc400007fe4ff */
[-C--:B------:R-:W-:Y:S02]  /*254d0*/  ISETP.GE.AND P4, PT, R5, R215.reuse, PT ;  /* 0x000000d70500720c */ /* 0x080fe40003f86270 */
[-C--:B------:R-:W-:Y:S01]  /*254e0*/  ISETP.GE.AND P3, PT, R4, R215.reuse, PT ;  /* 0x000000d70400720c */ /* 0x080fe20003f66270 */
[----:B--2---:R-:W-:Y:S01]  /*254f0*/  IMAD.WIDE.U32 R4, R10, UR4, R24 ;  /* 0x000000040a047c25 */ /* 0x004fe2000f8e0018 */
[-C--:B------:R-:W-:Y:S02]  /*25500*/  ISETP.GE.AND P0, PT, R0, R215.reuse, PT ;  /* 0x000000d70000720c */ /* 0x080fe40003f06270 */
[----:B------:R-:W-:Y:S01]  /*25510*/  ISETP.GE.AND P5, PT, R3, R215, PT ;  /* 0x000000d70300720c */ /* 0x000fe20003fa6270 */
[----:B------:R-:W-:Y:S01]  /*25520*/  IMAD R23, R10, UR5, R5 ;  /* 0x000000050a177c24 */ /* 0x000fe2000f8e0205 */
[----:B------:R-:W-:Y:S01]  /*25530*/  LOP3.LUT R2, R208, 0x40, RZ, 0xfc, !PT ;  /* 0x00000040d0027812 */ /* 0x000fe200078efcff */
[----:B------:R3:W1:Y:S08]  /*25540*/  LDS.128 R8, [R229+0x2000] ;  /* 0x00200000e5087984 */ /* 0x0006700000000c00 */
[----:B------:R-:W-:Y:S05]  /*25550*/  @P0 BRA `(.L_x_2920) ;  /* 0x00000000002c0947 */ /* 0x000fea0003800000 */
[----:B------:R-:W2:Y:S01]  /*25560*/  LDCU UR8, c[0x0][0x440] ;  /* 0x00008800ff0877ac */ /* 0x000ea20008000800 */
[----:B------:R-:W-:Y:S01]  /*25570*/  IMAD.MOV.U32 R22, RZ, RZ, R4 ;  /* 0x000000ffff167224 */ /* 0x000fe200078e0004 */
[----:B------:R-:W5:Y:S03]  /*25580*/  LDCU.64 UR4, c[0x0][0x3f0] ;  /* 0x00007e00ff0477ac */ /* 0x000f660008000a00 */
[----:B------:R-:W-:-:S04]  /*25590*/  IMAD.WIDE.U32 R24, R0, R6, R22 ;  /* 0x0000000600187225 */ /* 0x000fc800078e0016 */
[----:B------:R-:W-:Y:S01]  /*255a0*/  IMAD R3, R0, R7, R25 ;  /* 0x0000000700037224 */ /* 0x000fe200078e0219 */
[----:B--2---:R-:W-:Y:S02]  /*255b0*/  ISETP.GE.AND P1, PT, R208, UR8, PT ;  /* 0x00000008d0007c0c */ /* 0x004fe4000bf26270 */
[----:B------:R-:W-:Y:S02]  /*255c0*/  ISETP.GE.AND P0, PT, R2, UR8, PT ;  /* 0x0000000802007c0c */ /* 0x000fe4000bf06270 */
[----:B-----5:R-:W-:-:S04]  /*255d0*/  LEA R20, P2, R24, UR4, 0x1 ;  /* 0x0000000418147c11 */ /* 0x020fc8000f8408ff */
[----:B------:R-:W-:-:S05]  /*255e0*/  LEA.HI.X R21, R24, UR5, R3, 0x1, P2 ;  /* 0x0000000518157c11 */ /* 0x000fca00090f0c03 */
[----:B----4-:R2:W-:Y:S04]  /*255f0*/  @!P1 STG.E.128 desc[UR6][R20.64], R16 ;  /* 0x0000001014009986 */ /* 0x0105e8000c101d06 */
[----:B-1----:R2:W-:Y:S02]  /*25600*/  @!P0 STG.E.128 desc[UR6][R20.64+0x80], R8 ;  /* 0x0000800814008986 */ /* 0x0025e4000c101d06 */
.L_x_2920:
[----:B------:R-:W-:Y:S05]  /*25610*/  BSYNC.RECONVERGENT B0 ;  /* 0x0000000000007941 */ /* 0x000fea0003800200 */
.L_x_2919:
        /* <DEDUP_REMOVED lines=20> */
.L_x_2922:
[----:B------:R-:W-:Y:S05]  /*25760*/  BSYNC.RECONVERGENT B0 ;  /* 0x0000000000007941 */ /* 0x000fea0003800200 */
.L_x_2921:
        /* <DEDUP_REMOVED lines=20> */
.L_x_2924:
[----:B------:R-:W-:Y:S05]  /*258b0*/  BSYNC.RECONVERGENT B0 ;  /* 0x0000000000007941 */ /* 0x000fea0003800200 */
.L_x_2923:
[----:B------:R-:W-:Y:S05]  /*258c0*/  @P3 EXIT ;  /* 0x000000000000394d */ /* 0x000fea0003800000 */
[----:B-12---:R1:W2:Y:S01]  /*258d0*/  LDS.128 R8, [R229+0x3800] ;  /* 0x00380000e5087984 */ /* 0x0062a20000000c00 */
[----:B------:R-:W5:Y:S01]  /*258e0*/  LDCU UR8, c[0x0][0x440] ;  /* 0x00008800ff0877ac */ /* 0x000f620008000800 */
[----:B------:R-:W-:Y:S01]  /*258f0*/  IADD3 R3, P0, PT, R0, 0x30, RZ ;  /* 0x0000003000037810 */ /* 0x000fe20007f1e0ff */
[----:B------:R-:W3:Y:S04]  /*25900*/  LDCU.64 UR4, c[0x0][0x3f0] ;  /* 0x00007e00ff0477ac */ /* 0x000ee80008000a00 */
        /* <DEDUP_REMOVED lines=10> */
[----:B------:R1:W-:Y:S02]  /*259b0*/  @!P1 STG.E.128 desc[UR6][R6.64], R12 ;  /* 0x0000000c06009986 */ /* 0x0003e4000c101d06 */
[----:B------:R-:W-:Y:S05]  /*259c0*/  @P0 EXIT ;  /* 0x000000000000094d */ /* 0x000fea0003800000 */
[----:B--2---:R-:W-:Y:S01]  /*259d0*/  STG.E.128 desc[UR6][R6.64+0x80], R8 ;  /* 0x0000800806007986 */ /* 0x004fe2000c101d06 */
[----:B------:R-:W-:Y:S05]  /*259e0*/  EXIT ;  /* 0x000000000000794d */ /* 0x000fea0003800000 */
.L_x_2925:
        /* <DEDUP_REMOVED lines=9> */
.L_x_7213:


//--------------------- .text._ZN5flash24flash_fwd_splitkv_kernelI23Flash_fwd_kernel_traitsILi128ELi64ELi128ELi4ELb0ELb0EN7cutlass10bfloat16_tE19Flash_kernel_traitsILi128ELi64ELi128ELi4ES3_EELb1ELb0ELb0ELb0ELb1ELb0ELb1ELb0EEEvNS_16Flash_fwd_paramsE --------------------------
	.section	.text._ZN5flash24flash_fwd_splitkv_kernelI23Flash_fwd_kernel_traitsILi128ELi64ELi128ELi4ELb0ELb0EN7cutlass10bfloat16_tE19Flash_kernel_traitsILi128ELi64ELi128ELi4ES3_EELb1ELb0ELb0ELb0ELb1ELb0ELb1ELb0EEEvNS_16Flash_fwd_paramsE,"ax",@progbits
	.align	128
        .global         _ZN5flash24flash_fwd_splitkv_kernelI23Flash_fwd_kernel_traitsILi128ELi64ELi128ELi4ELb0ELb0EN7cutlass10bfloat16_tE19Flash_kernel_traitsILi128ELi64ELi128ELi4ES3_EELb1ELb0ELb0ELb0ELb1ELb0ELb1ELb0EEEvNS_16Flash_fwd_paramsE
        .type           _ZN5flash24flash_fwd_splitkv_kernelI23Flash_fwd_kernel_traitsILi128ELi64ELi128ELi4ELb0ELb0EN7cutlass10bfloat16_tE19Flash_kernel_traitsILi128ELi64ELi128ELi4ES3_EELb1ELb0ELb0ELb0ELb1ELb0ELb1ELb0EEEvNS_16Flash_fwd_paramsE,@function
        .size           _ZN5flash24flash_fwd_splitkv_kernelI23Flash_fwd_kernel_traitsILi128ELi64ELi128ELi4ELb0ELb0EN7cutlass10bfloat16_tE19Flash_kernel_traitsILi128ELi64ELi128ELi4ES3_EELb1ELb0ELb0ELb0ELb1ELb0ELb1ELb0EEEvNS_16Flash_fwd_paramsE,(.L_x_7214 - _ZN5flash24flash_fwd_splitkv_kernelI23Flash_fwd_kernel_traitsILi128ELi64ELi128ELi4ELb0ELb0EN7cutlass10bfloat16_tE19Flash_kernel_traitsILi128ELi64ELi128ELi4ES3_EELb1ELb0ELb0ELb0ELb1ELb0ELb1ELb0EEEvNS_16Flash_fwd_paramsE)
        .other          _ZN5flash24flash_fwd_splitkv_kernelI23Flash_fwd_kernel_traitsILi128ELi64ELi128ELi4ELb0ELb0EN7cutlass10bfloat16_tE19Flash_kernel_traitsILi128ELi64ELi128ELi4ES3_EELb1ELb0ELb0ELb0ELb1ELb0ELb1ELb0EEEvNS_16Flash_fwd_paramsE,@"STO_CUDA_ENTRY STV_DEFAULT"
_ZN5flash24flash_fwd_splitkv_kernelI23Flash_fwd_kernel_traitsILi128ELi64ELi128ELi4ELb0ELb0EN7cutlass10bfloat16_tE19Flash_kernel_traitsILi128ELi64ELi128ELi4ES3_EELb1ELb0ELb0ELb0ELb1ELb0ELb1ELb0EEEvNS_16Flash_fwd_paramsE:
.text._ZN5flash24flash_fwd_splitkv_kernelI23Flash_fwd_kernel_traitsILi128ELi64ELi128ELi4ELb0ELb0EN7cutlass10bfloat16_tE19Flash_kernel_traitsILi128ELi64ELi128ELi4ES3_EELb1ELb0ELb0ELb0ELb1ELb0ELb1ELb0EEEvNS_16Flash_fwd_paramsE:
[----:B------:R-:W-:Y:S08]  /*0000*/  LDC R1, c[0x0][0x37c] ;  /* 0x0000df00ff017b82 */ /* 0x000ff00000000800 */
[----:B------:R-:W1:Y:S01]  /*0010*/  LDC R7, c[0x0][0x3e0] ;  /* 0x0000f800ff077b82 */ /* 0x000e620000000800 */
[----:B------:R-:W2:Y:S01]  /*0020*/  S2R R32, SR_CTAID.Z ;  /* 0x0000000000207919 */ /* 0x000ea20000002700 */
[----:B------:R-:W3:Y:S01]  /*0030*/  LDCU.64 UR16, c[0x0][0x358] ;  /* 0x00006b00ff1077ac */ /* 0x000ee20008000a00 */
[----:B------:R-:W-:Y:S01]  /*0040*/  IMAD.MOV.U32 R10, RZ, RZ, -0x1 ;  /* 0xffffffffff0a7424 */ /* 0x000fe200078e00ff */
[----:B------:R-:W4:Y:S01]  /*0050*/  LDCU.64 UR4, c[0x0][0x470] ;  /* 0x00008e00ff0477ac */ /* 0x000f220008000a00 */
[----:B-1----:R-:W1:Y:S01]  /*0060*/  I2F.U32.RP R4, R7 ;  /* 0x0000000700047306 */ /* 0x002e620000209000 */
[----:B------:R-:W-:-:S07]  /*0070*/  ISETP.NE.U32.AND P1, PT, R7, RZ, PT ;  /* 0x000000ff0700720c */ /* 0x000fce0003f25070 */
        /* <DEDUP_REMOVED lines=10> */
[----:B------:R-:W2:Y:S01]  /*0120*/  LDCU.U8 UR6, c[0x0][0x532] ;  /* 0x0000a640ff0677ac */ /* 0x000ea20008000000 */
[----:B------:R-:W3:Y:S02]  /*0130*/  LDC.64 R4, c[0x0][0x460] ;  /* 0x00011800ff047b82 */ /* 0x000ee40000000a00 */
        /* <DEDUP_REMOVED lines=9> */
[----:B------:R-:W1:Y:S01]  /*01d0*/  LDC.64 R2, c[0x0][0x468] ;  /* 0x00011a00ff027b82 */ /* 0x000e620000000a00 */
[----:B--2---:R-:W-:-:S08]  /*01e0*/  ISETP.NE.AND P5, PT, RZ, UR6, PT ;  /* 0x00000006ff007c0c */ /* 0x004fd0000bfa5270 */
[----:B------:R-:W-:Y:S01]  /*01f0*/  @P2 VIADD R213, R213, 0x1 ;  /* 0x00000001d5d52836 */ /* 0x000fe20000000000 */
[----:B------:R-:W-:-:S05]  /*0200*/  @!P1 LOP3.LUT R213, RZ, R7, RZ, 0x33, !PT ;  /* 0x00000007ffd59212 */ /* 0x000fca00078e33ff */
[C---:B------:R-:W-:Y:S01]  /*0210*/  IMAD.SHL.U32 R9, R213.reuse, 0x4, RZ ;  /* 0x00000004d5097824 */ /* 0x040fe200078e00ff */
[----:B------:R-:W-:Y:S01]  /*0220*/  SHF.R.U32.HI R0, RZ, 0x1e, R213 ;  /* 0x0000001eff007819 */ /* 0x000fe200000116d5 */
[----:B---3--:R-:W-:Y:S01]  /*0230*/  IMAD.WIDE.U32 R12, R213, 0x4, R4 ;  /* 0x00000004d50c7825 */ /* 0x008fe200078e0004 */
[----:B----4-:R-:W-:Y:S02]  /*0240*/  ISETP.NE.U32.AND P3, PT, RZ, UR4, PT ;  /* 0x00000004ff007c0c */ /* 0x010fe4000bf65070 */
[C---:B-1----:R-:W-:Y:S02]  /*0250*/  ISETP.EQ.U32.AND P6, PT, R2.reuse, RZ, PT ;  /* 0x000000ff0200720c */ /* 0x042fe40003fc2070 */
[----:B------:R-:W5:Y:S01]  /*0260*/  @P0 LDG.E R10, desc[UR16][R12.64] ;  /* 0x000000100c0a0981 */ /* 0x000f62000c1e1900 */
[----:B------:R-:W-:Y:S02]  /*0270*/  IADD3 R14, P1, PT, R9, R2, RZ ;  /* 0x00000002090e7210 */ /* 0x000fe40007f3e0ff */
[----:B------:R-:W-:Y:S01]  /*0280*/  ISETP.EQ.OR.EX P6, PT, R3, RZ, !P5, P6 ;  /* 0x000000ff0300720c */ /* 0x000fe20006fc2760 */
[----:B------:R1:W5:Y:S01]  /*0290*/  @P4 LDG.E R5, desc[UR16][R12.64+0x4] ;  /* 0x000004100c054981 */ /* 0x000362000c1e1900 */
[----:B------:R-:W-:Y:S01]  /*02a0*/  ISETP.NE.U32.AND P2, PT, R2, RZ, PT ;  /* 0x000000ff0200720c */ /* 0x000fe20003f45070 */
[----:B------:R-:W-:Y:S01]  /*02b0*/  IMAD.X R15, R0, 0x1, R3, P1 ;  /* 0x00000001000f7824 */ /* 0x000fe200008e0603 */
[----:B------:R-:W-:-:S02]  /*02c0*/  ISETP.NE.AND.EX P3, PT, RZ, UR5, PT, P3 ;  /* 0x00000005ff007c0c */ /* 0x000fc4000bf65330 */
[----:B------:R-:W-:Y:S01]  /*02d0*/  ISETP.NE.AND.EX P2, PT, R3, RZ, PT, P2 ;  /* 0x000000ff0300720c */ /* 0x000fe20003f45320 */
[----:B------:R-:W-:-:S06]  /*02e0*/  IMAD.MOV.U32 R3, RZ, RZ, -0x1 ;  /* 0xffffffffff037424 */ /* 0x000fcc00078e00ff */
[----:B------:R2:W5:Y:S06]  /*02f0*/  @!P6 LDG.E R3, desc[UR16][R14.64] ;  /* 0x000000100e03e981 */ /* 0x00056c000c1e1900 */
[----:B------:R-:W3:Y:S01]  /*0300*/  @!P2 LDC R11, c[0x0][0x438] ;  /* 0x00010e00ff0bab82 */ /* 0x000ee20000000800 */
[----:B-1----:R-:W-:-:S04]  /*0310*/  @P3 IADD3 R12, P0, PT, R9, UR4, RZ ;  /* 0x00000004090c3c10 */ /* 0x002fc8000ff1e0ff */
[----:B------:R-:W-:Y:S01]  /*0320*/  @P3 IADD3.X R13, PT, PT, R0, UR5, RZ, P0, !PT ;  /* 0x00000005000d3c10 */ /* 0x000fe200087fe4ff */
[----:B------:R-:W-:Y:S08]  /*0330*/  @!P2 BRA `(.L_x_2926) ;  /* 0x00000000000ca947 */ /* 0x000ff00003800000 */
[----:B------:R-:W3:Y:S02]  /*0340*/  @P5 LDG.E R2, desc[UR16][R14.64+0x4] ;  /* 0x000004100e025981 */ /* 0x000ee4000c1e1900 */
[----:B---3-5:R-:W-:-:S06]  /*0350*/  @P5 IADD3 R11, PT, PT, R2, -R3, RZ ;  /* 0x80000003020b5210 */ /* 0x028fcc0007ffe0ff */
[----:B------:R1:W5:Y:S02]  /*0360*/  @!P5 LDG.E R11, desc[UR16][R14.64] ;  /* 0x000000100e0bd981 */ /* 0x000364000c1e1900 */
.L_x_2926:
[----:B------:R-:W4:Y:S01]  /*0370*/  LDCU.64 UR4, c[0x0][0x478] ;  /* 0x00008f00ff0477ac */ /* 0x000f220008000a00 */
[----:B------:R-:W-:-:S06]  /*0380*/  IMAD.MOV.U32 R2, RZ, RZ, RZ ;  /* 0x000000ffff027224 */ /* 0x000fcc00078e00ff */
[----:B------:R1:W5:Y:S01]  /*0390*/  @P3 LDG.E R2, desc[UR16][R12.64] ;  /* 0x000000100c023981 */ /* 0x000362000c1e1900 */
[----:B----4-:R-:W-:-:S04]  /*03a0*/  ISETP.NE.U32.AND P0, PT, RZ, UR4, PT ;  /* 0x00000004ff007c0c */ /* 0x010fc8000bf05070 */
[----:B------:R-:W-:-:S13]  /*03b0*/  ISETP.NE.AND.EX P0, PT, RZ, UR5, PT, P0 ;  /* 0x00000005ff007c0c */ /* 0x000fda000bf05300 */
[----:B-12---:R-:W-:-:S04]  /*03c0*/  @P0 IADD3 R14, P1, PT, R9, UR4, RZ ;  /* 0x00000004090e0c10 */ /* 0x006fc8000ff3e0ff */
[----:B------:R-:W-:-:S05]  /*03d0*/  @P0 IADD3.X R15, PT, PT, R0, UR5, RZ, P1, !PT ;  /* 0x00000005000f0c10 */ /* 0x000fca0008ffe4ff */
[----:B------:R1:W5:Y:S01]  /*03e0*/  @P0 LDG.E R39, desc[UR16][R14.64] ;  /* 0x000000100e270981 */ /* 0x000362000c1e1900 */
[----:B------:R-:W2:Y:S01]  /*03f0*/  S2R R43, SR_CTAID.X ;  /* 0x00000000002b7919 */ /* 0x000ea20000002500 */
[----:B------:R-:W4:Y:S01]  /*0400*/  @!P4 LDC R38, c[0x0][0x434] ;  /* 0x00010d00ff26cb82 */ /* 0x000f220000000800 */
[----:B-----5:R-:W-:Y:S02]  /*0410*/  @P4 IMAD.IADD R38, R5, 0x1, -R10 ;  /* 0x0000000105264824 */ /* 0x020fe400078e0a0a */
[----:B--2---:R-:W-:-:S05]  /*0420*/  IMAD.SHL.U32 R143, R43, 0x40, RZ ;  /* 0x000000402b8f7824 */ /* 0x004fca00078e00ff */
[----:B----4-:R-:W-:-:S13]  /*0430*/  ISETP.GT.AND P1, PT, R38, R143, PT ;  /* 0x0000008f2600720c */ /* 0x010fda0003f24270 */
[----:B-1----:R-:W-:Y:S05]  /*0440*/  @!P1 EXIT ;  /* 0x000000000000994d */ /* 0x002fea0003800000 */
[----:B------:R-:W1:Y:S01]  /*0450*/  LDC R6, c[0x0][0x374] ;  /* 0x0000dd00ff067b82 */ /* 0x000e620000000800 */
[----:B------:R-:W2:Y:S01]  /*0460*/  LDCU UR14, c[0x0][0x508] ;  /* 0x0000a100ff0e77ac */ /* 0x000ea20008000800 */
[----:B------:R-:W-:Y:S01]  /*0470*/  @P0 IMAD.IADD R39, R39, 0x1, -R2 ;  /* 0x0000000127270824 */ /* 0x000fe200078e0a02 */
[----:B------:R-:W4:Y:S05]  /*0480*/  S2R R200, SR_TID.X ;  /* 0x0000000000c87919 */ /* 0x000f2a0000002100 */
[----:B------:R-:W5:Y:S01]  /*0490*/  LDC R4, c[0x0][0x438] ;  /* 0x00010e00ff047b82 */ /* 0x000f620000000800 */
[-C--:B-1----:R-:W-:Y:S02]  /*04a0*/  IABS R12, R6.reuse ;  /* 0x00000006000c7213 */ /* 0x082fe40000000000 */
[----:B------:R-:W-:-:S02]  /*04b0*/  IABS R15, R6 ;  /* 0x00000006000f7213 */ /* 0x000fc40000000000 */
[----:B------:R-:W1:Y:S03]  /*04c0*/  I2F.RP R8, R12 ;  /* 0x0000000c00087306 */ /* 0x000e660000209400 */
[----:B------:R-:W-:Y:S02]  /*04d0*/  IMAD.MOV R15, RZ, RZ, -R15 ;  /* 0x000000ffff0f7224 */ /* 0x000fe400078e0a0f */
[----:B-----5:R-:W-:-:S05]  /*04e0*/  VIADD R4, R4, 0x7f ;  /* 0x0000007f04047836 */ /* 0x020fca0000000000 */
[----:B------:R-:W-:-:S04]  /*04f0*/  SHF.R.S32.HI R17, RZ, 0x1f, R4 ;  /* 0x0000001fff117819 */ /* 0x000fc80000011404 */
[----:B------:R-:W-:Y:S01]  /*0500*/  LEA.HI R17, R17, R4, RZ, 0x7 ;  /* 0x0000000411117211 */ /* 0x000fe200078f38ff */
[----:B-1----:R-:W1:Y:S01]  /*0510*/  MUFU.RCP R5, R8 ;  /* 0x0000000800057308 */ /* 0x002e620000001000 */
[----:B------:R-:W-:Y:S02]  /*0520*/  IMAD.MOV.U32 R4, RZ, RZ, RZ ;  /* 0x000000ffff047224 */ /* 0x000fe400078e00ff */
[----:B------:R-:W-:-:S05]  /*0530*/  LEA.HI.SX32 R17, R17, R6, 0x19 ;  /* 0x0000000611117211 */ /* 0x000fca00078fcaff */
[----:B------:R-:W-:Y:S02]  /*0540*/  VIADD R17, R17, 0xffffffff ;  /* 0xffffffff11117836 */ /* 0x000fe40000000000 */
[----:B-1----:R-:W-:-:S06]  /*0550*/  VIADD R5, R5, 0xffffffe ;  /* 0x0ffffffe05057836 */ /* 0x002fcc0000000000 */
[----:B------:R-:W1:Y:S02]  /*0560*/  F2I.FTZ.U32.TRUNC.NTZ R5, R5 ;  /* 0x0000000500057305 */ /* 0x000e64000021f000 */
[----:B-1----:R-:W-:-:S04]  /*0570*/  IMAD.MOV R13, RZ, RZ, -R5 ;  /* 0x000000ffff0d7224 */ /* 0x002fc800078e0a05 */
[----:B------:R-:W-:Y:S01]  /*0580*/  IMAD R8, R13, R12, RZ ;  /* 0x0000000c0d087224 */ /* 0x000fe200078e02ff */
[----:B------:R-:W-:Y:S02]  /*0590*/  IABS R13, R17 ;  /* 0x00000011000d7213 */ /* 0x000fe40000000000 */
[----:B------:R-:W-:Y:S01]  /*05a0*/  LOP3.LUT R17, R17, R6, RZ, 0x3c, !PT ;  /* 0x0000000611117212 */ /* 0x000fe200078e3cff */
[----:B------:R-:W-:Y:S02]  /*05b0*/  IMAD.HI.U32 R8, R5, R8, R4 ;  /* 0x0000000805087227 */ /* 0x000fe400078e0004 */
[----:B------:R-:W1:Y:S01]  /*05c0*/  @!P0 LDC.64 R4, c[0x0][0x488] ;  /* 0x00012200ff048b82 */ /* 0x000e620000000a00 */
[----:B------:R-:W-:-:S03]  /*05d0*/  ISETP.GE.AND P1, PT, R17, RZ, PT ;  /* 0x000000ff1100720c */ /* 0x000fc60003f26270 */
[----:B------:R-:W-:-:S04]  /*05e0*/  IMAD.HI.U32 R8, R8, R13, RZ ;  /* 0x0000000d08087227 */ /* 0x000fc800078e00ff */
[----:B------:R-:W-:Y:S02]  /*05f0*/  IMAD R15, R8, R15, R13 ;  /* 0x0000000f080f7224 */ /* 0x000fe400078e020d */
[----:B------:R-:W5:Y:S03]  /*0600*/  @!P0 LDC R13, c[0x0][0x43c] ;  /* 0x00010f00ff0d8b82 */ /* 0x000f660000000800 */
[----:B------:R-:W-:Y:S02]  /*0610*/  ISETP.GT.U32.AND P2, PT, R12, R15, PT ;  /* 0x0000000f0c00720c */ /* 0x000fe40003f44070 */
[----:B-1----:R-:W-:Y:S02]  /*0620*/  @!P0 ISETP.NE.U32.AND P3, PT, R4, RZ, PT ;  /* 0x000000ff0400820c */ /* 0x002fe40003f65070 */
[----:B------:R-:W1:Y:S09]  /*0630*/  S2R R4, SR_CTAID.Y ;  /* 0x0000000000047919 */ /* 0x000e720000002600 */
[----:B------:R-:W-:Y:S01]  /*0640*/  @!P2 IMAD.IADD R15, R15, 0x1, -R12 ;  /* 0x000000010f0fa824 */ /* 0x000fe200078e0a0c */
[----:B------:R-:W-:Y:S01]  /*0650*/  @!P0 ISETP.NE.AND.EX P3, PT, R5, RZ, PT, P3 ;  /* 0x000000ff0500820c */ /* 0x000fe20003f65330 */
[----:B------:R-:W-:Y:S01]  /*0660*/  @!P2 VIADD R8, R8, 0x1 ;  /* 0x000000010808a836 */ /* 0x000fe20000000000 */
[----:B------:R-:W-:Y:S01]  /*0670*/  ISETP.NE.AND P2, PT, R6, RZ, PT ;  /* 0x000000ff0600720c */ /* 0x000fe20003f45270 */
[----:B------:R-:W-:Y:S01]  /*0680*/  VIADD R5, R43, 0x1 ;  /* 0x000000012b057836 */ /* 0x000fe20000000000 */
[----:B------:R-:W-:-:S02]  /*0690*/  ISETP.GE.U32.AND P4, PT, R15, R12, PT ;  /* 0x0000000c0f00720c */ /* 0x000fc40003f86070 */
[----:B-----5:R-:W-:Y:S01]  /*06a0*/  @!P0 SEL R13, R13, RZ, P3 ;  /* 0x000000ff0d0d8207 */ /* 0x020fe20001800000 */
[----:B------:R-:W-:-:S03]  /*06b0*/  IMAD R5, R5, 0x40, -R38 ;  /* 0x0000004005057824 */ /* 0x000fc600078e0a26 */
[----:B---3--:R-:W-:-:S05]  /*06c0*/  @!P0 IADD3 R39, PT, PT, R13, R11, -R2 ;  /* 0x0000000b0d278210 */ /* 0x008fca0007ffe802 */
[----:B------:R-:W-:Y:S02]  /*06d0*/  VIADD R12, R39, 0x7f ;  /* 0x0000007f270c7836 */ /* 0x000fe40000000000 */
[----:B------:R-:W-:-:S03]  /*06e0*/  @P4 VIADD R8, R8, 0x1 ;  /* 0x0000000108084836 */ /* 0x000fc60000000000 */
[----:B--2---:R-:W-:Y:S01]  /*06f0*/  IADD3 R5, PT, PT, R12, UR14, R5 ;  /* 0x0000000e0c057c10 */ /* 0x004fe2000fffe005 */
[----:B------:R-:W-:Y:S01]  /*0700*/  @!P1 IMAD.MOV R8, RZ, RZ, -R8 ;  /* 0x000000ffff089224 */ /* 0x000fe200078e0a08 */
[----:B------:R-:W-:Y:S02]  /*0710*/  SHF.R.S32.HI R11, RZ, 0x1f, R12 ;  /* 0x0000001fff0b7819 */ /* 0x000fe4000001140c */
[----:B------:R-:W-:Y:S02]  /*0720*/  @!P2 LOP3.LUT R8, RZ, R6, RZ, 0x33, !PT ;  /* 0x00000006ff08a212 */ /* 0x000fe400078e33ff */
[----:B------:R-:W-:Y:S02]  /*0730*/  SHF.R.S32.HI R6, RZ, 0x1f, R5 ;  /* 0x0000001fff067819 */ /* 0x000fe40000011405 */
[----:B------:R-:W-:Y:S01]  /*0740*/  LEA.HI R11, R11, R12, RZ, 0x7 ;  /* 0x0000000c0b0b7211 */ /* 0x000fe200078f38ff */
[----:B-1----:R-:W-:Y:S01]  /*0750*/  IMAD R207, R8, R4, RZ ;  /* 0x0000000408cf7224 */ /* 0x002fe200078e02ff */
[----:B------:R-:W-:Y:S01]  /*0760*/  LEA.HI R6, R6, R5, RZ, 0x7 ;  /* 0x0000000506067211 */ /* 0x000fe200078f38ff */
[----:B------:R-:W-:Y:S01]  /*0770*/  IMAD.MOV R5, RZ, RZ, -R213 ;  /* 0x000000ffff057224 */ /* 0x000fe200078e0ad5 */
[----:B------:R-:W-:-:S02]  /*0780*/  SHF.R.S32.HI R11, RZ, 0x7, R11 ;  /* 0x00000007ff0b7819 */ /* 0x000fc4000001140b */
        /* <DEDUP_REMOVED lines=8> */
[----:B------:R-:W-:Y:S01]  /*0810*/  IMAD.SHL.U32 R5, R200, 0x4, RZ ;  /* 0x00000004c8057824 */ /* 0x000fe200078e00ff */
[----:B------:R-:W-:Y:S01]  /*0820*/  SHF.R.U32.HI R0, RZ, 0x4, R200 ;  /* 0x00000004ff007819 */ /* 0x000fe200000116c8 */
[----:B------:R-:W3:Y:S04]  /*0830*/  LDCU.64 UR6, c[0x0][0x3f8] ;  /* 0x00007f00ff0677ac */ /* 0x000ee80008000a00 */
[C---:B------:R-:W-:Y:S02]  /*0840*/  VIADD R6, R0.reuse, 0x8 ;  /* 0x0000000800067836 */ /* 0x040fe40000000000 */
[----:B------:R-:W-:-:S02]  /*0850*/  VIADD R8, R0, 0x10 ;  /* 0x0000001000087836 */ /* 0x000fc40000000000 */
[----:B-1----:R-:W-:Y:S02]  /*0860*/  IMAD R2, R4, R2, R213 ;  /* 0x0000000204027224 */ /* 0x002fe400078e02d5 */
[C---:B------:R-:W-:Y:S01]  /*0870*/  IMAD.SHL.U32 R4, R200.reuse, 0x8, RZ ;  /* 0x00000008c8047824 */ /* 0x040fe200078e00ff */
[----:B------:R-:W-:Y:S01]  /*0880*/  LOP3.LUT P6, R200, R200, 0xf, RZ, 0xc0, !PT ;  /* 0x0000000fc8c87812 */ /* 0x000fe200078cc0ff */
[----:B------:R-:W-:-:S03]  /*0890*/  IMAD R2, R2, R7, R32 ;  /* 0x0000000702027224 */ /* 0x000fc600078e0220 */
[----:B------:R-:W-:Y:S01]  /*08a0*/  LOP3.LUT R4, R4, 0x1f80, RZ, 0xc0, !PT ;  /* 0x00001f8004047812 */ /* 0x000fe200078ec0ff */
[--C-:B------:R-:W-:Y:S02]  /*08b0*/  IMAD R3, R2, R3, R143.reuse ;  /* 0x0000000302037224 */ /* 0x100fe400078e028f */
[----:B------:R-:W-:Y:S01]  /*08c0*/  IMAD.IADD R143, R38, 0x1, -R143 ;  /* 0x00000001268f7824 */ /* 0x000fe200078e0a8f */
[----:B------:R-:W-:Y:S01]  /*08d0*/  LOP3.LUT R5, R4, 0x3c, R5, 0xf8, !PT ;  /* 0x0000003c04057812 */ /* 0x000fe200078ef805 */
[----:B--2---:R-:W-:Y:S01]  /*08e0*/  IMAD R2, R3, UR4, RZ ;  /* 0x0000000403027c24 */ /* 0x004fe2000f8e02ff */
[----:B------:R-:W1:Y:S01]  /*08f0*/  LDCU.64 UR4, c[0x0][0x428] ;  /* 0x00008500ff0477ac */ /* 0x000e620008000a00 */
[----:B------:R-:W-:Y:S01]  /*0900*/  VIADD R4, R0, 0x20 ;  /* 0x0000002000047836 */ /* 0x000fe20000000000 */
[----:B------:R-:W-:Y:S01]  /*0910*/  ISETP.GE.AND P1, PT, R6, R143, PT ;  /* 0x0000008f0600720c */ /* 0x000fe20003f26270 */
[----:B------:R-:W-:Y:S01]  /*0920*/  VIADD R6, R0, 0x18 ;  /* 0x0000001800067836 */ /* 0x000fe20000000000 */
[----:B------:R-:W-:-:S02]  /*0930*/  IADD3 R5, P0, PT, R2, R5, RZ ;  /* 0x0000000502057210 */ /* 0x000fc40007f1e0ff */
[-C--:B------:R-:W-:Y:S02]  /*0940*/  ISETP.GE.AND P2, PT, R0, R143.reuse, PT ;  /* 0x0000008f0000720c */ /* 0x080fe40003f46270 */
[----:B------:R-:W-:Y:S02]  /*0950*/  LEA.HI.X.SX32 R2, R2, RZ, 0x1, P0 ;  /* 0x000000ff02027211 */ /* 0x000fe400000f0eff */
[C---:B---3--:R-:W-:Y:S02]  /*0960*/  LEA R10, P0, R5.reuse, UR6, 0x2 ;  /* 0x00000006050a7c11 */ /* 0x048fe4000f8010ff */
[----:B------:R-:W-:Y:S02]  /*0970*/  ISETP.GE.AND P5, PT, R8, R143, PT ;  /* 0x0000008f0800720c */ /* 0x000fe40003fa6270 */
[----:B------:R-:W-:Y:S02]  /*0980*/  LEA.HI.X R11, R5, UR7, R2, 0x2, P0 ;  /* 0x00000007050b7c11 */ /* 0x000fe400080f1402 */
[----:B------:R-:W-:-:S02]  /*0990*/  IADD3 R2, P0, PT, R3, R0, RZ ;  /* 0x0000000003027210 */ /* 0x000fc40007f1e0ff */
[-C--:B------:R-:W-:Y:S01]  /*09a0*/  ISETP.GE.AND P4, PT, R6, R143.reuse, PT ;  /* 0x0000008f0600720c */ /* 0x080fe20003f86270 */
[----:B------:R-:W-:Y:S01]  /*09b0*/  VIADD R6, R0, 0x30 ;  /* 0x0000003000067836 */ /* 0x000fe20000000000 */
[----:B------:R-:W-:Y:S01]  /*09c0*/  LEA.HI.X.SX32 R3, R3, RZ, 0x1, P0 ;  /* 0x000000ff03037211 */ /* 0x000fe200000f0eff */
[----:B------:R-:W-:Y:S01]  /*09d0*/  @!P2 STG.E.128 desc[UR16][R10.64], RZ ;  /* 0x000000ff0a00a986 */ /* 0x000fe2000c101d10 */
[----:B-1----:R-:W-:Y:S02]  /*09e0*/  LEA R8, P0, R2, UR4, 0x2 ;  /* 0x0000000402087c11 */ /* 0x002fe4000f8010ff */
[----:B------:R-:W-:Y:S01]  /*09f0*/  ISETP.GE.AND P3, PT, R4, R143, PT ;  /* 0x0000008f0400720c */ /* 0x000fe20003f66270 */
[----:B------:R-:W-:Y:S01]  /*0a00*/  VIADD R4, R0, 0x28 ;  /* 0x0000002800047836 */ /* 0x000fe20000000000 */
[----:B------:R-:W-:Y:S01]  /*0a10*/  LEA.HI.X R9, R2, UR5, R3, 0x2, P0 ;  /* 0x0000000502097c11 */ /* 0x000fe200080f1403 */
[----:B------:R-:W-:Y:S01]  /*0a20*/  VIADD R2, R0, 0x38 ;  /* 0x0000003800027836 */ /* 0x000fe20000000000 */
[----:B------:R-:W-:Y:S01]  /*0a30*/  P2R R5, PR, RZ, 0x40 ;  /* 0x00000040ff057803 */ /* 0x000fe20000000000 */
[----:B------:R-:W-:Y:S01]  /*0a40*/  @!P2 STG.E.128 desc[UR16][R10.64+0x100], RZ ;  /* 0x000100ff0a00a986 */ /* 0x000fe2000c101d10 */
[----:B------:R-:W-:-:S02]  /*0a50*/  ISETP.NE.OR P6, PT, R200, RZ, P1 ;  /* 0x000000ffc800720c */ /* 0x000fc40000fc5670 */
[-C--:B------:R-:W-:Y:S01]  /*0a60*/  ISETP.GE.AND P2, PT, R4, R143.reuse, PT ;  /* 0x0000008f0400720c */ /* 0x080fe20003f46270 */
[----:B------:R-:W-:Y:S01]  /*0a70*/  @!P1 STG.E.128 desc[UR16][R10.64+0x1000], RZ ;  /* 0x001000ff0a009986 */ /* 0x000fe2000c101d10 */
[----:B------:R-:W-:-:S03]  /*0a80*/  ISETP.GE.AND P0, PT, R2, R143, PT ;  /* 0x0000008f0200720c */ /* 0x000fc60003f06270 */
[----:B------:R-:W-:Y:S01]  /*0a90*/  @!P1 STG.E.128 desc[UR16][R10.64+0x1100], RZ ;  /* 0x001100ff0a009986 */ /* 0x000fe2000c101d10 */
[----:B------:R-:W-:-:S03]  /*0aa0*/  ISETP.GE.AND P1, PT, R6, R143, PT ;  /* 0x0000008f0600720c */ /* 0x000fc60003f26270 */
[----:B------:R-:W-:Y:S02]  /*0ab0*/  @!P5 STG.E.128 desc[UR16][R10.64+0x2000], RZ ;  /* 0x002000ff0a00d986 */ /* 0x000fe4000c101d10 */
[----:B------:R-:W-:Y:S02]  /*0ac0*/  @!P6 IMAD.MOV.U32 R3, RZ, RZ, -0x800000 ;  /* 0xff800000ff03e424 */ /* 0x000fe400078e00ff */
[----:B------:R-:W-:Y:S01]  /*0ad0*/  @!P5 STG.E.128 desc[UR16][R10.64+0x2100], RZ ;  /* 0x002100ff0a00d986 */ /* 0x000fe2000c101d10 */
[----:B------:R-:W-:-:S03]  /*0ae0*/  ISETP.NE.OR P5, PT, R200, RZ, P5 ;  /* 0x000000ffc800720c */ /* 0x000fc60002fa5670 */
[----:B------:R-:W-:Y:S04]  /*0af0*/  @!P4 STG.E.128 desc[UR16][R10.64+0x3000], RZ ;  /* 0x003000ff0a00c986 */ /* 0x000fe8000c101d10 */
[----:B------:R-:W-:Y:S01]  /*0b00*/  @!P4 STG.E.128 desc[UR16][R10.64+0x3100], RZ ;  /* 0x003100ff0a00c986 */ /* 0x000fe2000c101d10 */
[----:B------:R-:W-:-:S03]  /*0b10*/  ISETP.NE.OR P4, PT, R200, RZ, P4 ;  /* 0x000000ffc800720c */ /* 0x000fc60002785670 */
[----:B------:R-:W-:Y:S02]  /*0b20*/  @!P3 STG.E.128 desc[UR16][R10.64+0x4000], RZ ;  /* 0x004000ff0a00b986 */ /* 0x000fe4000c101d10 */
[----:B------:R-:W-:Y:S02]  /*0b30*/  @!P5 IMAD.MOV.U32 R15, RZ, RZ, -0x800000 ;  /* 0xff800000ff0fd424 */ /* 0x000fe400078e00ff */
        /* <DEDUP_REMOVED lines=10> */
[----:B------:R-:W-:Y:S04]  /*0be0*/  @!P0 STG.E.128 desc[UR16][R10.64+0x7000], RZ ;  /* 0x007000ff0a008986 */ /* 0x000fe8000c101d10 */
[----:B------:R1:W-:Y:S01]  /*0bf0*/  @!P0 STG.E.128 desc[UR16][R10.64+0x7100], RZ ;  /* 0x007100ff0a008986 */ /* 0x0003e2000c101d10 */
[----:B------:R-:W-:-:S03]  /*0c00*/  ISETP.NE.OR P0, PT, R200, RZ, P0 ;  /* 0x000000ffc800720c */ /* 0x000fc60000705670 */
[----:B------:R2:W-:Y:S01]  /*0c10*/  @!P6 STG.E desc[UR16][R8.64+0x20], R3 ;  /* 0x000020030800e986 */ /* 0x0005e2000c101910 */
[----:B------:R-:W-:Y:S01]  /*0c20*/  ISETP.NE.AND P6, PT, R5, RZ, PT ;  /* 0x000000ff0500720c */ /* 0x000fe20003fc5270 */
[----:B------:R-:W-:Y:S02]  /*0c30*/  @!P2 IMAD.MOV.U32 R5, RZ, RZ, -0x800000 ;  /* 0xff800000ff05a424 */ /* 0x000fe400078e00ff */
[----:B------:R3:W-:Y:S01]  /*0c40*/  @!P5 STG.E desc[UR16][R8.64+0x40], R15 ;  /* 0x0000400f0800d986 */ /* 0x0007e2000c101910 */
[----:B------:R-:W-:-:S03]  /*0c50*/  ISETP.GE.OR P6, PT, R0, R143, P6 ;  /* 0x0000008f0000720c */ /* 0x000fc600037c6670 */
[----:B------:R3:W-:Y:S04]  /*0c60*/  @!P4 STG.E desc[UR16][R8.64+0x60], R13 ;  /* 0x0000600d0800c986 */ /* 0x0007e8000c101910 */
[----:B------:R3:W-:Y:S04]  /*0c70*/  @!P3 STG.E desc[UR16][R8.64+0x80], R7 ;  /* 0x000080070800b986 */ /* 0x0007e8000c101910 */
[----:B------:R3:W-:Y:S02]  /*0c80*/  @!P2 STG.E desc[UR16][R8.64+0xa0], R5 ;  /* 0x0000a0050800a986 */ /* 0x0007e4000c101910 */
[----:B-1----:R-:W-:-:S05]  /*0c90*/  @!P6 IMAD.MOV.U32 R11, RZ, RZ, -0x800000 ;  /* 0xff800000ff0be424 */ /* 0x002fca00078e00ff */
[----:B------:R3:W-:Y:S01]  /*0ca0*/  @!P6 STG.E desc[UR16][R8.64], R11 ;  /* 0x0000000b0800e986 */ /* 0x0007e2000c101910 */
[----:B--2---:R-:W-:-:S05]  /*0cb0*/  @!P1 IMAD.MOV.U32 R3, RZ, RZ, -0x800000 ;  /* 0xff800000ff039424 */ /* 0x004fca00078e00ff */
[----:B------:R3:W-:Y:S01]  /*0cc0*/  @!P1 STG.E desc[UR16][R8.64+0xc0], R3 ;  /* 0x0000c00308009986 */ /* 0x0007e2000c101910 */
[----:B------:R-:W-:Y:S05]  /*0cd0*/  @P0 EXIT ;  /* 0x000000000000094d */ /* 0x000fea0003800000 */
[----:B---3--:R-:W-:-:S05]  /*0ce0*/  MOV R3, 0xff800000 ;  /* 0xff80000000037802 */ /* 0x008fca0000000f00 */
[----:B------:R-:W-:Y:S01]  /*0cf0*/  STG.E desc[UR16][R8.64+0xe0], R3 ;  /* 0x0000e00308007986 */ /* 0x000fe2000c101910 */
[----:B------:R-:W-:Y:S05]  /*0d00*/  EXIT ;  /* 0x000000000000794d */ /* 0x000fea0003800000 */
.L_x_2927:
[----:B------:R-:W1:Y:S01]  /*0d10*/  LDCU.64 UR4, c[0x0][0x4d8] ;  /* 0x00009b00ff0477ac */ /* 0x000e620008000a00 */
[----:B------:R-:W-:Y:S01]  /*0d20*/  MOV R4, R213 ;  /* 0x000000d500047202 */ /* 0x000fe20000000f00 */
[----:B-1----:R-:W-:-:S04]  /*0d30*/  UISETP.NE.U32.AND UP0, UPT, UR4, URZ, UPT ;  /* 0x000000ff0400728c */ /* 0x002fc8000bf05070 */
[----:B------:R-:W-:-:S09]  /*0d40*/  UISETP.NE.AND.EX UP0, UPT, UR5, URZ, UPT, UP0 ;  /* 0x000000ff0500728c */ /* 0x000fd2000bf05300 */
[----:B------:R-:W-:Y:S05]  /*0d50*/  BRA.U !UP0, `(.L_x_2928) ;  /* 0x00000001080c7547 */ /* 0x000fea000b800000 */
[----:B------:R-:W-:-:S04]  /*0d60*/  IADD3 R4, P0, PT, R9, UR4, RZ ;  /* 0x0000000409047c10 */ /* 0x000fc8000ff1e0ff */
[----:B------:R-:W-:-:S05]  /*0d70*/  IADD3.X R5, PT, PT, R0, UR5, RZ, P0, !PT ;  /* 0x0000000500057c10 */ /* 0x000fca00087fe4ff */
[----:B------:R1:W5:Y:S04]  /*0d80*/  LDG.E R4, desc[UR16][R4.64] ;  /* 0x0000001004047981 */ /* 0x000368000c1e1900 */
.L_x_2928:
[----:B------:R-:W2:Y:S02]  /*0d90*/  LDCU.64 UR8, c[0x0][0x4e0] ;  /* 0x00009c00ff0877ac */ /* 0x000ea40008000a00 */
[----:B--2---:R-:W-:-:S04]  /*0da0*/  UISETP.NE.U32.AND UP1, UPT, UR8, URZ, UPT ;  /* 0x000000ff0800728c */ /* 0x004fc8000bf25070 */
[----:B------:R-:W-:-:S09]  /*0db0*/  UISETP.NE.AND.EX UP1, UPT, UR9, URZ, UPT, UP1 ;  /* 0x000000ff0900728c */ /* 0x000fd2000bf25310 */
[----:B------:R-:W-:Y:S05]  /*0dc0*/  BRA.U !UP1, `(.L_x_2929) ;  /* 0x0000000509847547 */ /* 0x000fea000b800000 */
[----:B------:R-:W2:Y:S01]  /*0dd0*/  LDC R13, c[0x0][0x4f0] ;  /* 0x00013c00ff0d7b82 */ /* 0x000ea20000000800 */
[----:B------:R-:W-:Y:S01]  /*0de0*/  LEA R2, R192, 0xffffff80, 0x7 ;  /* 0xffffff80c0027811 */ /* 0x000fe200078e38ff */
[----:B------:R-:W3:Y:S03]  /*0df0*/  LDCU.64 UR4, c[0x0][0x4e8] ;  /* 0x00009d00ff0477ac */ /* 0x000ee60008000a00 */
[----:B------:R-:W-:Y:S01]  /*0e00*/  IABS R0, R2 ;  /* 0x0000000200007213 */ /* 0x000fe20000000000 */
[----:B------:R-:W4:Y:S01]  /*0e10*/  LDCU.64 UR6, c[0x0][0x3a0] ;  /* 0x00007400ff0677ac */ /* 0x000f220008000a00 */
[----:B------:R-:W-:Y:S01]  /*0e20*/  MOV R8, RZ ;  /* 0x000000ff00087202 */ /* 0x000fe20000000f00 */
        /* <DEDUP_REMOVED lines=21> */
[C---:B---3--:R-:W-:Y:S01]  /*0f80*/  IMAD.WIDE.U32 R4, R213.reuse, UR4, RZ ;  /* 0x00000004d5047c25 */ /* 0x048fe2000f8e00ff */
[----:B------:R-:W1:Y:S03]  /*0f90*/  LDC R3, c[0x0][0x3e8] ;  /* 0x0000fa00ff037b82 */ /* 0x000e660000000800 */
[----:B------:R-:W-:Y:S01]  /*0fa0*/  IMAD R219, R213, UR5, R5 ;  /* 0x00000005d5db7c24 */ /* 0x000fe2000f8e0205 */
[----:B------:R-:W2:Y:S07]  /*0fb0*/  LDCU.64 UR4, c[0x0][0x3a8] ;  /* 0x00007500ff0477ac */ /* 0x000eae0008000a00 */
[----:B------:R-:W-:-:S02]  /*0fc0*/  @P0 IADD3 R7, PT, PT, R7, 0x1, RZ ;  /* 0x0000000107070810 */ /* 0x000fc40007ffe0ff */
[C---:B------:R-:W-:Y:S02]  /*0fd0*/  LEA R218, P0, R4.reuse, UR8, 0x2 ;  /* 0x0000000804da7c11 */ /* 0x040fe4000f8010ff */
[----:B------:R-:W-:Y:S02]  /*0fe0*/  @!P1 IADD3 R7, PT, PT, -R7, RZ, RZ ;  /* 0x000000ff07079210 */ /* 0x000fe40007ffe1ff */
[----:B------:R-:W-:Y:S02]  /*0ff0*/  LEA.HI.X R219, R4, UR9, R219, 0x2, P0 ;  /* 0x0000000904db7c11 */ /* 0x000fe400080f14db */
        /* <DEDUP_REMOVED lines=9> */
[----:B------:R-:W-:-:S05]  /*1090*/  MOV R25, UR11 ;  /* 0x0000000b00197c02 */ /* 0x000fca0008000f00 */
        /* <DEDUP_REMOVED lines=19> */
[----:B------:R-:W-:Y:S01]  /*11d0*/  MOV R5, R0 ;  /* 0x0000000000057202 */ /* 0x000fe20000000f00 */
[----:B------:R-:W-:-:S04]  /*11e0*/  IMAD R0, R13, R7, R2 ;  /* 0x000000070d007224 */ /* 0x000fc800078e0202 */
[----:B------:R-:W-:Y:S01]  /*11f0*/  @!P0 IMAD.MOV R5, RZ, RZ, -R5 ;  /* 0x000000ffff058224 */ /* 0x000fe200078e0a05 */
        /* <DEDUP_REMOVED lines=30> */
.L_x_2929:
        /* <DEDUP_REMOVED lines=13> */
[----:B------:R-:W-:Y:S02]  /*14b0*/  IADD3 R11, PT, PT, R7, R5, RZ ;  /* 0x00000005070b7210 */ /* 0x000fe40007ffe0ff */
[----:B------:R-:W-:Y:S01]  /*14c0*/  MOV R0, R6 ;  /* 0x0000000600007202 */ /* 0x000fe20000000f00 */
[----:B------:R-:W-:Y:S05]  /*14d0*/  BRA `(.L_x_2932) ;  /* 0x0000000000187947 */ /* 0x000fea0003800000 */
.L_x_2931:
[----:B------:R-:W2:Y:S01]  /*14e0*/  LDC.64 R134, c[0x0][0x3b8] ;  /* 0x0000ee00ff867b82 */ /* 0x000ea20000000a00 */
[----:B------:R-:W-:-:S05]  /*14f0*/  IADD3 R6, PT, PT, R2, R3, RZ ;  /* 0x0000000302067210 */ /* 0x000fca0007ffe0ff */
[C---:B--2---:R-:W-:Y:S02]  /*1500*/  IMAD R11, R6.reuse, R135, RZ ;  /* 0x00000087060b7224 */ /* 0x044fe400078e02ff */
[----:B------:R-:W-:-:S05]  /*1510*/  IMAD.WIDE.U32 R6, R6, R134, RZ ;  /* 0x0000008606067225 */ /* 0x000fca00078e00ff */
[----:B------:R-:W-:Y:S02]  /*1520*/  IADD3 R11, PT, PT, R7, R11, RZ ;  /* 0x0000000b070b7210 */ /* 0x000fe40007ffe0ff */
[----:B------:R-:W-:Y:S02]  /*1530*/  MOV R0, R6 ;  /* 0x0000000600007202 */ /* 0x000fe40000000f00 */
.L_x_2932:
        /* <DEDUP_REMOVED lines=14> */
.L_x_2933:
[----:B------:R-:W2:Y:S01]  /*1620*/  LDC.64 R24, c[0x0][0x3c0] ;  /* 0x0000f000ff187b82 */ /* 0x000ea20000000a00 */
[----:B------:R-:W-:-:S05]  /*1630*/  IADD3 R2, PT, PT, R2, R3, RZ ;  /* 0x0000000302027210 */ /* 0x000fca0007ffe0ff */
[C---:B--2---:R-:W-:Y:S02]  /*1640*/  IMAD R13, R2.reuse, R25, RZ ;  /* 0x00000019020d7224 */ /* 0x044fe400078e02ff */
[----:B------:R-:W-:-:S05]  /*1650*/  IMAD.WIDE.U32 R2, R2, R24, RZ ;  /* 0x0000001802027225 */ /* 0x000fca00078e00ff */
[----:B------:R-:W-:Y:S02]  /*1660*/  IADD3 R13, PT, PT, R3, R13, RZ ;  /* 0x0000000d030d7210 */ /* 0x000fe40007ffe0ff */
[----:B------:R-:W-:-:S07]  /*1670*/  MOV R12, R2 ;  /* 0x00000002000c7202 */ /* 0x000fce0000000f00 */
.L_x_2934:
[----:B------:R-:W1:Y:S01]  /*1680*/  LDC R3, c[0x0][0x3e8] ;  /* 0x0000fa00ff037b82 */ /* 0x000e620000000800 */
[----:B------:R-:W-:Y:S01]  /*1690*/  MOV R15, R11 ;  /* 0x0000000b000f7202 */ /* 0x000fe20000000f00 */
[----:B------:R-:W-:Y:S01]  /*16a0*/  IMAD.MOV.U32 R14, RZ, RZ, R0 ;  /* 0x000000ffff0e7224 */ /* 0x000fe200078e0000 */
[----:B------:R-:W-:Y:S02]  /*16b0*/  CS2R R218, SRZ ;  /* 0x0000000000da7805 */ /* 0x000fe4000001ff00 */
[----:B-1----:R-:W-:-:S04]  /*16c0*/  IABS R5, R3 ;  /* 0x0000000300057213 */ /* 0x002fc80000000000 */
[----:B------:R-:W1:Y:S08]  /*16d0*/  I2F.RP R9, R5 ;  /* 0x0000000500097306 */ /* 0x000e700000209400 */
        /* <DEDUP_REMOVED lines=9> */
[----:B------:R-:W-:Y:S02]  /*1770*/  IMAD.HI.U32 R8, R7, R4, RZ ;  /* 0x0000000407087227 */ /* 0x000fe400078e00ff */
[----:B------:R-:W1:Y:S02]  /*1780*/  LDC.64 R6, c[0x0][0x3d8] ;  /* 0x0000f600ff067b82 */ /* 0x000e640000000a00 */
[----:B------:R-:W-:-:S04]  /*1790*/  IMAD.MOV R2, RZ, RZ, -R8 ;  /* 0x000000ffff027224 */ /* 0x000fc800078e0a08 */
[----:B------:R-:W-:-:S05]  /*17a0*/  IMAD R2, R5, R2, R4 ;  /* 0x0000000205027224 */ /* 0x000fca00078e0204 */
[----:B------:R-:W-:-:S13]  /*17b0*/  ISETP.GT.U32.AND P0, PT, R5, R2, PT ;  /* 0x000000020500720c */ /* 0x000fda0003f04070 */
[-C--:B------:R-:W-:Y:S01]  /*17c0*/  @!P0 IADD3 R2, PT, PT, R2, -R5.reuse, RZ ;  /* 0x8000000502028210 */ /* 0x080fe20007ffe0ff */
[----:B------:R-:W-:Y:S01]  /*17d0*/  @!P0 VIADD R8, R8, 0x1 ;  /* 0x0000000108088836 */ /* 0x000fe20000000000 */
[----:B------:R-:W-:Y:S02]  /*17e0*/  ISETP.NE.AND P0, PT, R3, RZ, PT ;  /* 0x000000ff0300720c */ /* 0x000fe40003f05270 */
[----:B------:R-:W-:Y:S02]  /*17f0*/  ISETP.GE.U32.AND P2, PT, R2, R5, PT ;  /* 0x000000050200720c */ /* 0x000fe40003f46070 */
[----:B------:R-:W-:Y:S01]  /*1800*/  LOP3.LUT R2, R32, R3, RZ, 0x3c, !PT ;  /* 0x0000000320027212 */ /* 0x000fe200078e3cff */
[----:B------:R-:W2:Y:S03]  /*1810*/  LDC.64 R4, c[0x0][0x3d0] ;  /* 0x0000f400ff047b82 */ /* 0x000ea60000000a00 */
[----:B------:R-:W-:-:S02]  /*1820*/  ISETP.GE.AND P1, PT, R2, RZ, PT ;  /* 0x000000ff0200720c */ /* 0x000fc40003f26270 */
[----:B------:R-:W-:-:S04]  /*1830*/  LEA R2, R192, 0xffffff80, 0x7 ;  /* 0xffffff80c0027811 */ /* 0x000fc800078e38ff */
[----:B------:R-:W-:Y:S01]  /*1840*/  SHF.R.S32.HI R9, RZ, 0x1f, R2 ;  /* 0x0000001fff097819 */ /* 0x000fe20000011402 */
[----:B------:R-:W-:Y:S01]  /*1850*/  IMAD.WIDE.U32 R12, R2, R24, R12 ;  /* 0x00000018020c7225 */ /* 0x000fe200078e000c */
[----:B------:R-:W-:-:S03]  /*1860*/  @P2 IADD3 R8, PT, PT, R8, 0x1, RZ ;  /* 0x0000000108082810 */ /* 0x000fc60007ffe0ff */
[----:B------:R-:W-:Y:S02]  /*1870*/  IMAD.WIDE.U32 R14, R2, R134, R14 ;  /* 0x00000086020e7225 */ /* 0x000fe400078e000e */
[----:B------:R-:W-:Y:S02]  /*1880*/  @!P1 IADD3 R8, PT, PT, -R8, RZ, RZ ;  /* 0x000000ff08089210 */ /* 0x000fe40007ffe1ff */
[----:B------:R-:W-:Y:S01]  /*1890*/  @!P0 LOP3.LUT R8, RZ, R3, RZ, 0x33, !PT ;  /* 0x00000003ff088212 */ /* 0x000fe200078e33ff */
[C---:B------:R-:W-:Y:S02]  /*18a0*/  IMAD R3, R9.reuse, R24, RZ ;  /* 0x0000001809037224 */ /* 0x040fe400078e02ff */
[----:B------:R-:W-:Y:S02]  /*18b0*/  IMAD R9, R9, R134, RZ ;  /* 0x0000008609097224 */ /* 0x000fe400078e02ff */
[C---:B------:R-:W-:Y:S02]  /*18c0*/  IMAD R3, R2.reuse, R25, R3 ;  /* 0x0000001902037224 */ /* 0x040fe400078e0203 */
[----:B------:R-:W-:-:S03]  /*18d0*/  IMAD R9, R2, R135, R9 ;  /* 0x0000008702097224 */ /* 0x000fc600078e0209 */
[----:B------:R-:W-:Y:S01]  /*18e0*/  IADD3 R13, PT, PT, R13, R3, RZ ;  /* 0x000000030d0d7210 */ /* 0x000fe20007ffe0ff */
[----:B------:R-:W-:Y:S01]  /*18f0*/  IMAD.IADD R15, R15, 0x1, R9 ;  /* 0x000000010f0f7824 */ /* 0x000fe200078e0209 */
[----:B------:R-:W-:Y:S01]  /*1900*/  SHF.R.S32.HI R3, RZ, 0x1f, R8 ;  /* 0x0000001fff037819 */ /* 0x000fe20000011408 */
[----:B-1----:R-:W-:-:S04]  /*1910*/  IMAD.WIDE.U32 R18, R8, R6, R12 ;  /* 0x0000000608127225 */ /* 0x002fc800078e000c */
[C---:B------:R-:W-:Y:S02]  /*1920*/  IMAD R0, R3.reuse, R6, RZ ;  /* 0x0000000603007224 */ /* 0x040fe400078e02ff */
[-C--:B--2---:R-:W-:Y:S02]  /*1930*/  IMAD R3, R3, R4.reuse, RZ ;  /* 0x0000000403037224 */ /* 0x084fe400078e02ff */
[C---:B------:R-:W-:Y:S02]  /*1940*/  IMAD R0, R8.reuse, R7, R0 ;  /* 0x0000000708007224 */ /* 0x040fe400078e0200 */
[----:B------:R-:W-:-:S03]  /*1950*/  IMAD.WIDE.U32 R12, R8, R4, R14 ;  /* 0x00000004080c7225 */ /* 0x000fc600078e000e */
[----:B------:R-:W-:Y:S01]  /*1960*/  IADD3 R16, PT, PT, R19, R0, RZ ;  /* 0x0000000013107210 */ /* 0x000fe20007ffe0ff */
[----:B------:R-:W-:-:S05]  /*1970*/  IMAD R3, R8, R5, R3 ;  /* 0x0000000508037224 */ /* 0x000fca00078e0203 */
[----:B------:R-:W-:-:S07]  /*1980*/  IADD3 R11, PT, PT, R13, R3, RZ ;  /* 0x000000030d0b7210 */ /* 0x000fce0007ffe0ff */
.L_x_2930:
[----:B------:R-:W-:Y:S01]  /*1990*/  ISETP.NE.AND P1, PT, R10, -0x1, PT ;  /* 0xffffffff0a00780c */ /* 0x000fe20003f25270 */
[----:B------:R-:W-:Y:S01]  /*19a0*/  IMAD.IADD R206, R38, 0x1, -R143 ;  /* 0x0000000126ce7824 */ /* 0x000fe200078e0a8f */
[----:B------:R-:W-:Y:S01]  /*19b0*/  SHF.R.U32.HI R22, RZ, 0x3, R200 ;  /* 0x00000003ff167819 */ /* 0x000fe200000116c8 */
[----:B------:R-:W-:Y:S01]  /*19c0*/  IMAD.SHL.U32 R197, R200, 0x8, RZ ;  /* 0x00000008c8c57824 */ /* 0x000fe200078e00ff */
[----:B------:R-:W1:Y:S01]  /*19d0*/  LDCU.64 UR6, c[0x0][0x388] ;  /* 0x00007100ff0677ac */ /* 0x000e620008000a00 */
[----:B------:R-:W-:Y:S01]  /*19e0*/  IMAD.MOV.U32 R23, RZ, RZ, RZ ;  /* 0x000000ffff177224 */ /* 0x000fe200078e00ff */
[CC--:B------:R-:W-:Y:S01]  /*19f0*/  ISETP.GE.AND P4, PT, R22.reuse, R206.reuse, PT ;  /* 0x000000ce1600720c */ /* 0x0c0fe20003f86270 */
[C---:B------:R-:W-:Y:S01]  /*1a00*/  VIADD R17, R22.reuse, 0x20 ;  /* 0x0000002016117836 */ /* 0x040fe20000000000 */
[C---:B------:R-:W-:Y:S01]  /*1a10*/  LOP3.LUT R27, R197.reuse, 0x38, RZ, 0xc0, !PT ;  /* 0x00000038c51b7812 */ /* 0x040fe200078ec0ff */
[----:B------:R-:W2:Y:S01]  /*1a20*/  LDCU.64 UR4, c[0x0][0x3c8] ;  /* 0x00007900ff0477ac */ /* 0x000ea20008000a00 */
[----:B------:R-:W-:Y:S01]  /*1a30*/  VIADD R19, R22, 0x30 ;  /* 0x0000003016137836 */ /* 0x000fe20000000000 */
[----:B------:R-:W-:Y:S01]  /*1a40*/  LOP3.LUT R3, R197, 0x1f8, RZ, 0xc0, !PT ;  /* 0x000001f8c5037812 */ /* 0x000fe200078ec0ff */
[----:B------:R-:W-:Y:S01]  /*1a50*/  IMAD.WIDE.U32 R42, R43, 0x40, R22 ;  /* 0x000000402b2a7825 */ /* 0x000fe200078e0016 */
[----:B------:R-:W3:Y:S01]  /*1a60*/  @!P1 LDC.64 R6, c[0x0][0x398] ;  /* 0x0000e600ff069b82 */ /* 0x000ee20000000a00 */
[----:B------:R-:W-:-:S02]  /*1a70*/  ISETP.GE.AND P2, PT, R17, R206, PT ;  /* 0x000000ce1100720c */ /* 0x000fc40003f46270 */
[----:B------:R-:W-:Y:S01]  /*1a80*/  LOP3.LUT R14, R197, 0x1e00, RZ, 0xc0, !PT ;  /* 0x00001e00c50e7812 */ /* 0x000fe200078ec0ff */
[----:B------:R-:W-:Y:S01]  /*1a90*/  IMAD.SHL.U32 R203, R200, 0x20, RZ ;  /* 0x00000020c8cb7824 */ /* 0x000fe200078e00ff */
[--C-:B------:R-:W-:Y:S01]  /*1aa0*/  LOP3.LUT R3, R3, 0x38, R200.reuse, 0x78, !PT ;  /* 0x0000003803037812 */ /* 0x100fe200078e78c8 */
[----:B------:R-:W-:Y:S01]  /*1ab0*/  IMAD.MOV.U32 R199, RZ, RZ, 0x20 ;  /* 0x00000020ffc77424 */ /* 0x000fe200078e00ff */
[----:B------:R-:W-:Y:S01]  /*1ac0*/  SHF.R.U32.HI R204, RZ, 0x1, R200 ;  /* 0x00000001ffcc7819 */ /* 0x000fe200000116c8 */
[----:B------:R-:W4:Y:S01]  /*1ad0*/  @P1 LDC.64 R4, c[0x0][0x3b0] ;  /* 0x0000ec00ff041b82 */ /* 0x000f220000000a00 */
[----:B------:R-:W-:Y:S01]  /*1ae0*/  LOP3.LUT R3, R3, R14, RZ, 0xfc, !PT ;  /* 0x0000000e03037212 */ /* 0x000fe200078efcff */
[----:B------:R-:W-:Y:S01]  /*1af0*/  IMAD.MOV.U32 R198, RZ, RZ, 0x40 ;  /* 0x00000040ffc67424 */ /* 0x000fe200078e00ff */
[----:B------:R-:W-:Y:S01]  /*1b00*/  LOP3.LUT R203, R203, 0x7c00, RZ, 0xc0, !PT ;  /* 0x00007c00cbcb7812 */ /* 0x000fe200078ec0ff */
[----:B------:R-:W-:-:S04]  /*1b10*/  VIADD R142, R192, 0xffffffff ;  /* 0xffffffffc08e7836 */ /* 0x000fc80000000000 */
[----:B------:R-:W5:Y:S01]  /*1b20*/  S2UR UR10, SR_CgaCtaId ;  /* 0x00000000000a79c3 */ /* 0x000f620000008800 */
[----:B---3--:R-:W-:-:S04]  /*1b30*/  @!P1 IMAD.WIDE.U32 R8, R213, R6, RZ ;  /* 0x00000006d5089225 */ /* 0x008fc800078e00ff */
[----:B------:R-:W-:Y:S01]  /*1b40*/  @!P1 IMAD R0, R213, R7, R9 ;  /* 0x00000007d5009224 */ /* 0x000fe200078e0209 */
[----:B------:R-:W-:Y:S01]  /*1b50*/  SHF.R.S32.HI R7, RZ, 0x1f, R32 ;  /* 0x0000001fff077819 */ /* 0x000fe20000011420 */
[----:B------:R-:W-:Y:S02]  /*1b60*/  @!P1 IMAD.MOV.U32 R6, RZ, RZ, R8 ;  /* 0x000000ffff069224 */ /* 0x000fe400078e0008 */
[C---:B----4-:R-:W-:Y:S01]  /*1b70*/  @P1 IMAD.WIDE.U32 R20, R10.reuse, R4, RZ ;  /* 0x000000040a141225 */ /* 0x050fe200078e00ff */
[----:B------:R-:W-:Y:S01]  /*1b80*/  IADD3 R4, P0, PT, R27, R12, RZ ;  /* 0x0000000c1b047210 */ /* 0x000fe20007f1e0ff */
[----:B------:R-:W3:Y:S02]  /*1b90*/  @!P4 LDC.64 R8, c[0x0][0x3b0] ;  /* 0x0000ec00ff08cb82 */ /* 0x000ee40000000a00 */
[----:B------:R-:W-:Y:S01]  /*1ba0*/  @P1 IMAD R0, R10, R5, R21 ;  /* 0x000000050a001224 */ /* 0x000fe200078e0215 */
[----:B------:R-:W-:Y:S01]  /*1bb0*/  @P1 MOV R6, R20 ;  /* 0x0000001400061202 */ /* 0x000fe20000000f00 */
[----:B------:R-:W-:Y:S01]  /*1bc0*/  IMAD.X R5, RZ, RZ, R11, P0 ;  /* 0x000000ffff057224 */ /* 0x000fe200000e060b */
[----:B------:R-:W-:Y:S01]  /*1bd0*/  ISETP.GE.AND P1, PT, R19, R206, PT ;  /* 0x000000ce1300720c */ /* 0x000fe20003f26270 */
[C---:B------:R-:W-:Y:S01]  /*1be0*/  VIADD R21, R22.reuse, 0x10 ;  /* 0x0000001016157836 */ /* 0x040fe20000000000 */
[----:B------:R-:W-:Y:S01]  /*1bf0*/  IADD3 R10, P0, PT, R27, R6, RZ ;  /* 0x000000061b0a7210 */ /* 0x000fe20007f1e0ff */
[----:B------:R-:W-:-:S03]  /*1c00*/  IMAD.WIDE.U32 R4, R22, R134, R4 ;  /* 0x0000008616047225 */ /* 0x000fc600078e0004 */
[----:B------:R-:W-:Y:S01]  /*1c10*/  ISETP.GE.AND P3, PT, R21, R206, PT ;  /* 0x000000ce1500720c */ /* 0x000fe20003f66270 */
[----:B------:R-:W-:Y:S01]  /*1c20*/  IMAD R209, R22, R135, R5 ;  /* 0x0000008716d17224 */ /* 0x000fe200078e0205 */
[C---:B-1----:R-:W-:Y:S01]  /*1c30*/  LEA R208, P5, R4.reuse, UR6, 0x1 ;  /* 0x0000000604d07c11 */ /* 0x042fe2000f8a08ff */
[----:B--2---:R-:W-:Y:S01]  /*1c40*/  IMAD R7, R7, UR4, RZ ;  /* 0x0000000407077c24 */ /* 0x004fe2000f8e02ff */
[----:B------:R-:W-:Y:S02]  /*1c50*/  IADD3.X R11, PT, PT, RZ, R0, RZ, P0, !PT ;  /* 0x00000000ff0b7210 */ /* 0x000fe400007fe4ff */
[----:B------:R-:W-:Y:S01]  /*1c60*/  LEA.HI.X R209, R4, UR7, R209, 0x1, P5 ;  /* 0x0000000704d17c11 */ /* 0x000fe2000a8f0cd1 */
[C---:B------:R-:W-:Y:S01]  /*1c70*/  IMAD R7, R32.reuse, UR5, R7 ;  /* 0x0000000520077c24 */ /* 0x040fe2000f8e0207 */
[----:B------:R-:W1:Y:S01]  /*1c80*/  @!P4 LDC.64 R4, c[0x0][0x380] ;  /* 0x0000e000ff04cb82 */ /* 0x000e620000000a00 */
[----:B------:R-:W-:Y:S01]  /*1c90*/  IMAD.WIDE.U32 R32, R32, UR4, R10 ;  /* 0x0000000420207c25 */ /* 0x000fe2000f8e000a */
[----:B------:R-:W-:Y:S01]  /*1ca0*/  @!P2 IADD3 R26, P5, PT, R42, 0x20, RZ ;  /* 0x000000202a1aa810 */ /* 0x000fe20007fbe0ff */
[----:B------:R-:W-:Y:S01]  /*1cb0*/  UMOV UR5, 0x400 ;  /* 0x0000040000057882 */ /* 0x000fe20000000000 */
[----:B------:R-:W-:Y:S01]  /*1cc0*/  IADD3 R0, PT, PT, -R2, R39, RZ ;  /* 0x0000002702007210 */ /* 0x000fe20007ffe1ff */
[-C--:B---3--:R-:W-:Y:S01]  /*1cd0*/  @!P4 IMAD R35, R43, R8.reuse, RZ ;  /* 0x000000082b23c224 */ /* 0x088fe200078e02ff */
[C---:B------:R-:W-:Y:S01]  /*1ce0*/  @!P3 IADD3 R20, P0, PT, R42.reuse, 0x10, RZ ;  /* 0x000000102a14b810 */ /* 0x040fe20007f1e0ff */
[----:B------:R-:W-:Y:S01]  /*1cf0*/  IMAD.IADD R33, R33, 0x1, R7 ;  /* 0x0000000121217824 */ /* 0x000fe200078e0207 */
[----:B------:R-:W2:Y:S01]  /*1d00*/  @!P3 LDC.64 R14, c[0x0][0x3b0] ;  /* 0x0000ec00ff0ebb82 */ /* 0x000ea20000000a00 */
[C---:B------:R-:W-:Y:S01]  /*1d10*/  @!P4 IMAD R35, R42.reuse, R9, R35 ;  /* 0x000000092a23c224 */ /* 0x040fe200078e0223 */
[----:B-----5:R-:W-:Y:S01]  /*1d20*/  ULEA UR5, UR10, UR5, 0x18 ;  /* 0x000000050a057291 */ /* 0x020fe2000f8ec0ff */
[--C-:B------:R-:W-:Y:S01]  /*1d30*/  @!P3 IMAD.X R23, RZ, RZ, R43.reuse, P0 ;  /* 0x000000ffff17b224 */ /* 0x100fe200000e062b */
[C---:B------:R-:W-:Y:S01]  /*1d40*/  @!P1 IADD3 R28, P0, PT, R42.reuse, 0x30, RZ ;  /* 0x000000302a1c9810 */ /* 0x040fe20007f1e0ff */
[--C-:B------:R-:W-:Y:S01]  /*1d50*/  @!P2 IMAD.X R29, RZ, RZ, R43.reuse, P5 ;  /* 0x000000ffff1da224 */ /* 0x100fe200028e062b */
[----:B------:R-:W3:Y:S01]  /*1d60*/  LDCU.64 UR6, c[0x0][0x390] ;  /* 0x00007200ff0677ac */ /* 0x000ee20008000a00 */
[--C-:B------:R-:W-:Y:S01]  /*1d70*/  @!P3 IMAD.MOV.U32 R36, RZ, RZ, R32.reuse ;  /* 0x000000ffff24b224 */ /* 0x100fe200078e0020 */
[----:B------:R-:W4:Y:S01]  /*1d80*/  @!P2 LDC.64 R10, c[0x0][0x3b0] ;  /* 0x0000ec00ff0aab82 */ /* 0x000f220000000a00 */
[----:B------:R-:W-:Y:S01]  /*1d90*/  @!P1 IMAD.X R31, RZ, RZ, R43, P0 ;  /* 0x000000ffff1f9224 */ /* 0x000fe200000e062b */
[----:B------:R-:W-:Y:S01]  /*1da0*/  LEA R3, R3, UR5, 0x1 ;  /* 0x0000000503037c11 */ /* 0x000fe2000f8e08ff */
[----:B------:R-:W-:-:S04]  /*1db0*/  @!P4 IMAD.WIDE.U32 R42, R42, R8, R32 ;  /* 0x000000082a2ac225 */ /* 0x000fc800078e0020 */
[----:B------:R-:W-:Y:S01]  /*1dc0*/  @!P4 IMAD.IADD R30, R43, 0x1, R35 ;  /* 0x000000012b1ec824 */ /* 0x000fe200078e0223 */
[----:B------:R-:W5:Y:S01]  /*1dd0*/  @!P3 LDC.64 R12, c[0x0][0x380] ;  /* 0x0000e000ff0cbb82 */ /* 0x000f620000000a00 */
[C---:B-1----:R-:W-:Y:S01]  /*1de0*/  @!P4 LEA R40, P0, R42.reuse, R4, 0x1 ;  /* 0x000000042a28c211 */ /* 0x042fe200078008ff */
[----:B------:R-:W-:Y:S01]  /*1df0*/  @!P3 IMAD.MOV.U32 R37, RZ, RZ, R33 ;  /* 0x000000ffff25b224 */ /* 0x000fe200078e0021 */
[----:B------:R-:W-:Y:S01]  /*1e00*/  @!P2 MOV R35, R33 ;  /* 0x000000210023a202 */ /* 0x000fe20000000f00 */
[----:B------:R-:W-:Y:S01]  /*1e10*/  @!P2 IMAD.MOV.U32 R34, RZ, RZ, R32 ;  /* 0x000000ffff22a224 */ /* 0x000fe200078e0020 */
[----:B------:R-:W-:Y:S02]  /*1e20*/  @!P4 LEA.HI.X R41, R42, R5, R30, 0x1, P0 ;  /* 0x000000052a29c211 */ /* 0x000fe400000f0c1e */
[----:B------:R-:W-:Y:S01]  /*1e30*/  ISETP.GE.AND P0, PT, R21, R0, PT ;  /* 0x000000001500720c */ /* 0x000fe20003f06270 */
[----:B------:R-:W1:Y:S01]  /*1e40*/  @!P1 LDC.64 R6, c[0x0][0x3b0] ;  /* 0x0000ec00ff069b82 */ /* 0x000e620000000a00 */
[-C--:B--2---:R-:W-:Y:S01]  /*1e50*/  @!P3 IMAD R23, R23, R14.reuse, RZ ;  /* 0x0000000e1717b224 */ /* 0x084fe200078e02ff */
[----:B------:R-:W-:Y:S01]  /*1e60*/  @!PT LDS RZ, [RZ] ;  /* 0x00000000fffff984 */ /* 0x000fe20000000800 */
[----:B------:R-:W-:Y:S01]  /*1e70*/  @!PT LDS RZ, [RZ] ;  /* 0x00000000fffff984 */ /* 0x000fe20000000800 */
[----:B------:R-:W-:Y:S01]  /*1e80*/  @!PT LDS RZ, [RZ] ;  /* 0x00000000fffff984 */ /* 0x000fe20000000800 */
[----:B------:R-:W-:Y:S01]  /*1e90*/  @!P4 LDGSTS.E.BYPASS.LTC128B.128 [R3], desc[UR16][R40.64] ;  /* 0x000000002803cfae */ /* 0x000fe2000b981a10 */
[----:B------:R-:W-:-:S03]  /*1ea0*/  @!P3 IMAD.WIDE.U32 R36, R20, R14, R36 ;  /* 0x0000000e1424b225 */ /* 0x000fc600078e0024 */
[----:B------:R-:W-:Y:S01]  /*1eb0*/  @!P4 LDGSTS.E.BYPASS.LTC128B.128 [R3+0x2000], desc[UR16][R40.64+0x80] ;  /* 0x020000802803cfae */ /* 0x000fe2000b981a10 */
[----:B------:R-:W-:Y:S01]  /*1ec0*/  @!P3 IMAD R15, R20, R15, R23 ;  /* 0x0000000f140fb224 */ /* 0x000fe200078e0217 */
[----:B------:R-:W2:Y:S01]  /*1ed0*/  @!P2 LDC.64 R8, c[0x0][0x380] ;  /* 0x0000e000ff08ab82 */ /* 0x000ea20000000a00 */
[-C--:B----4-:R-:W-:Y:S02]  /*1ee0*/  @!P2 IMAD R29, R29, R10.reuse, RZ ;  /* 0x0000000a1d1da224 */ /* 0x090fe400078e02ff */
[----:B------:R-:W-:Y:S01]  /*1ef0*/  @!P2 IMAD.WIDE.U32 R34, R26, R10, R34 ;  /* 0x0000000a1a22a225 */ /* 0x000fe200078e0022 */
[----:B------:R-:W-:-:S03]  /*1f00*/  SHF.L.U64.HI R10, R134, 0x4, R135 ;  /* 0x00000004860a7819 */ /* 0x000fc60000010287 */
[----:B------:R-:W-:Y:S01]  /*1f10*/  @!P2 IMAD R11, R26, R11, R29 ;  /* 0x0000000b1a0ba224 */ /* 0x000fe200078e021d */
[----:B------:R-:W4:Y:S01]  /*1f20*/  @!P1 LDC.64 R4, c[0x0][0x380] ;  /* 0x0000e000ff049b82 */ /* 0x000f220000000a00 */
[----:B------:R-:W-:Y:S01]  /*1f30*/  @!P3 IMAD.IADD R15, R37, 0x1, R15 ;  /* 0x00000001250fb824 */ /* 0x000fe200078e020f */
[----:B-----5:R-:W-:Y:S01]  /*1f40*/  @!P3 LEA R12, P6, R36, R12, 0x1 ;  /* 0x0000000c240cb211 */ /* 0x020fe200078c08ff */
[----:B------:R-:W-:Y:S02]  /*1f50*/  IMAD.SHL.U32 R14, R134, 0x10, RZ ;  /* 0x00000010860e7824 */ /* 0x000fe400078e00ff */
[----:B------:R-:W-:Y:S01]  /*1f60*/  @!P2 IMAD.IADD R11, R35, 0x1, R11 ;  /* 0x00000001230ba824 */ /* 0x000fe200078e020b */
[----:B------:R-:W-:Y:S01]  /*1f70*/  @!P3 LEA.HI.X R13, R36, R13, R15, 0x1, P6 ;  /* 0x0000000d240db211 */ /* 0x000fe200030f0c0f */
[----:B------:R-:W-:Y:S01]  /*1f80*/  IMAD.SHL.U32 R36, R200, 0x40, RZ ;  /* 0x00000040c8247824 */ /* 0x000fe200078e00ff */
[----:B------:R-:W-:Y:S01]  /*1f90*/  @!P0 LEA R30, P4, R14, R208, 0x1 ;  /* 0x000000d00e1e8211 */ /* 0x000fe200078808ff */
[----:B-1----:R-:W-:Y:S01]  /*1fa0*/  @!P1 IMAD R31, R31, R6, RZ ;  /* 0x000000061f1f9224 */ /* 0x002fe200078e02ff */
[----:B------:R-:W-:Y:S01]  /*1fb0*/  ISETP.GE.AND P6, PT, R22, R0, PT ;  /* 0x000000001600720c */ /* 0x000fe20003fc6270 */
[----:B------:R-:W-:Y:S01]  /*1fc0*/  @!P1 IMAD.WIDE.U32 R32, R28, R6, R32 ;  /* 0x000000061c209225 */ /* 0x000fe200078e0020 */
[----:B------:R-:W-:Y:S01]  /*1fd0*/  @!P3 LDGSTS.E.BYPASS.LTC128B.128 [R3+0x800], desc[UR16][R12.64] ;  /* 0x008000000c03bfae */ /* 0x000fe2000b981a10 */
[----:B------:R-:W-:-:S02]  /*1fe0*/  LOP3.LUT R37, R27, 0x1c0, R36, 0xf8, !PT ;  /* 0x000001c01b257812 */ /* 0x000fc400078ef824 */
[----:B------:R-:W-:Y:S01]  /*1ff0*/  @!P1 IMAD R7, R28, R7, R31 ;  /* 0x000000071c079224 */ /* 0x000fe200078e021f */
[----:B--2---:R-:W-:Y:S01]  /*2000*/  @!P2 LEA R8, P5, R34, R8, 0x1 ;  /* 0x000000082208a211 */ /* 0x004fe200078a08ff */
[----:B------:R1:W-:Y:S01]  /*2010*/  @!P3 LDGSTS.E.BYPASS.LTC128B.128 [R3+0x2800], desc[UR16][R12.64+0x80] ;  /* 0x028000800c03bfae */ /* 0x0003e2000b981a10 */
[----:B------:R-:W-:Y:S01]  /*2020*/  @!P0 LEA.HI.X R31, R14, R209, R10, 0x1, P4 ;  /* 0x000000d10e1f8211 */ /* 0x000fe200020f0c0a */
[----:B------:R-:W-:Y:S01]  /*2030*/  @!P1 IMAD.IADD R7, R33, 0x1, R7 ;  /* 0x0000000121079824 */ /* 0x000fe200078e0207 */
[----:B------:R-:W-:Y:S02]  /*2040*/  @!P2 LEA.HI.X R9, R34, R9, R11, 0x1, P5 ;  /* 0x000000092209a211 */ /* 0x000fe400028f0c0b */
[----:B------:R-:W-:Y:S02]  /*2050*/  ISETP.GE.AND P5, PT, R19, R0, PT ;  /* 0x000000001300720c */ /* 0x000fe40003fa6270 */
[----:B----4-:R-:W-:Y:S01]  /*2060*/  @!P1 LEA R14, P4, R32, R4, 0x1 ;  /* 0x00000004200e9211 */ /* 0x010fe200078808ff */
[----:B------:R-:W-:Y:S01]  /*2070*/  @!P2 LDGSTS.E.BYPASS.LTC128B.128 [R3+0x1000], desc[UR16][R8.64] ;  /* 0x010000000803afae */ /* 0x000fe2000b981a10 */
[----:B------:R-:W-:-:S02]  /*2080*/  IADD3 R11, PT, PT, R22, 0x50, RZ ;  /* 0x00000050160b7810 */ /* 0x000fc40007ffe0ff */
[----:B------:R-:W-:Y:S01]  /*2090*/  @!P1 LEA.HI.X R15, R32, R5, R7, 0x1, P4 ;  /* 0x00000005200f9211 */ /* 0x000fe200020f0c07 */
[----:B------:R2:W-:Y:S01]  /*20a0*/  @!P2 LDGSTS.E.BYPASS.LTC128B.128 [R3+0x3000], desc[UR16][R8.64+0x80] ;  /* 0x030000800803afae */ /* 0x0005e2000b981a10 */
[-C--:B------:R-:W-:Y:S01]  /*20b0*/  ISETP.GE.AND P2, PT, R17, R0.reuse, PT ;  /* 0x000000001100720c */ /* 0x080fe20003f46270 */
[C---:B------:R-:W-:Y:S01]  /*20c0*/  VIADD R7, R22.reuse, 0x60 ;  /* 0x0000006016077836 */ /* 0x040fe20000000000 */
[-C--:B------:R-:W-:Y:S01]  /*20d0*/  ISETP.GE.AND P4, PT, R11, R0.reuse, PT ;  /* 0x000000000b00720c */ /* 0x080fe20003f86270 */
[----:B------:R-:W-:Y:S01]  /*20e0*/  @!P1 LDGSTS.E.BYPASS.LTC128B.128 [R3+0x1800], desc[UR16][R14.64] ;  /* 0x018000000e039fae */ /* 0x000fe2000b981a10 */
[----:B------:R-:W-:Y:S01]  /*20f0*/  VIADD R5, R22, 0x70 ;  /* 0x0000007016057836 */ /* 0x000fe20000000000 */
[----:B------:R-:W-:Y:S01]  /*2100*/  LOP3.LUT R26, R203, 0x200, R36, 0xf8, !PT ;  /* 0x00000200cb1a7812 */ /* 0x000fe200078ef824 */
[----:B------:R-:W-:Y:S01]  /*2110*/  @!P5 IMAD R10, R135, 0x60, RZ ;  /* 0x00000060870ad824 */ /* 0x000fe200078e02ff */
[----:B------:R4:W-:Y:S01]  /*2120*/  @!P1 LDGSTS.E.BYPASS.LTC128B.128 [R3+0x3800], desc[UR16][R14.64+0x80] ;  /* 0x038000800e039fae */ /* 0x0009e2000b981a10 */
[----:B------:R-:W-:-:S02]  /*2130*/  ISETP.GE.AND P3, PT, R7, R0, PT ;  /* 0x000000000700720c */ /* 0x000fc40003f66270 */
[----:B------:R-:W-:Y:S01]  /*2140*/  ISETP.GE.AND P1, PT, R5, R0, PT ;  /* 0x000000000500720c */ /* 0x000fe20003f26270 */
[----:B------:R-:W-:Y:S04]  /*2150*/  @!P6 LDGSTS.E.BYPASS.LTC128B.128 [R3+0x4000], desc[UR16][R208.64] ;  /* 0x04000000d003efae */ /* 0x000fe8000b981a10 */
[----:B------:R-:W-:Y:S04]  /*2160*/  @!P6 LDGSTS.E.BYPASS.LTC128B.128 [R3+0x8000], desc[UR16][R208.64+0x80] ;  /* 0x08000080d003efae */ /* 0x000fe8000b981a10 */
[----:B------:R-:W-:Y:S02]  /*2170*/  @!P0 LDGSTS.E.BYPASS.LTC128B.128 [R3+0x4800], desc[UR16][R30.64] ;  /* 0x048000001e038fae */ /* 0x000fe4000b981a10 */
[----:B------:R-:W-:-:S02]  /*2180*/  @!P3 IMAD R6, R135, 0xc0, RZ ;  /* 0x000000c08706b824 */ /* 0x000fc400078e02ff */
[----:B------:R5:W-:Y:S01]  /*2190*/  @!P0 LDGSTS.E.BYPASS.LTC128B.128 [R3+0x8800], desc[UR16][R30.64+0x80] ;  /* 0x088000801e038fae */ /* 0x000be2000b981a10 */
[----:B-1----:R-:W-:Y:S01]  /*21a0*/  @!P2 LEA R12, P0, R134, R208, 0x6 ;  /* 0x000000d0860ca211 */ /* 0x002fe200078030ff */
[C---:B------:R-:W-:Y:S02]  /*21b0*/  @!P1 IMAD R4, R135.reuse, 0xe0, RZ ;  /* 0x000000e087049824 */ /* 0x040fe400078e02ff */
[----:B--2---:R-:W-:Y:S01]  /*21c0*/  VIADD R9, R22, 0x40 ;  /* 0x0000004016097836 */ /* 0x004fe20000000000 */
[----:B------:R-:W-:Y:S01]  /*21d0*/  @!P2 LEA.HI.X R13, R134, R209, R135, 0x6, P0 ;  /* 0x000000d1860da211 */ /* 0x000fe200000f3487 */
[----:B------:R-:W-:-:S04]  /*21e0*/  @!P4 IMAD R8, R135, 0xa0, RZ ;  /* 0x000000a08708c824 */ /* 0x000fc800078e02ff */
[----:B------:R-:W-:Y:S01]  /*21f0*/  @!P2 LDGSTS.E.BYPASS.LTC128B.128 [R3+0x5000], desc[UR16][R12.64] ;  /* 0x050000000c03afae */ /* 0x000fe2000b981a10 */
[----:B----4-:R-:W-:Y:S01]  /*2200*/  @!P5 MOV R15, R209 ;  /* 0x000000d1000fd202 */ /* 0x010fe20000000f00 */
[----:B------:R-:W-:Y:S02]  /*2210*/  @!P5 IMAD.MOV.U32 R14, RZ, RZ, R208 ;  /* 0x000000ffff0ed224 */ /* 0x000fe400078e00d0 */
[----:B------:R1:W-:Y:S01]  /*2220*/  @!P2 LDGSTS.E.BYPASS.LTC128B.128 [R3+0x9000], desc[UR16][R12.64+0x80] ;  /* 0x090000800c03afae */ /* 0x0003e2000b981a10 */
[----:B------:R-:W-:Y:S01]  /*2230*/  ISETP.GE.AND P2, PT, R9, R0, PT ;  /* 0x000000000900720c */ /* 0x000fe20003f46270 */
[----:B------:R-:W-:-:S04]  /*2240*/  @!P5 IMAD.WIDE.U32 R28, R134, 0x60, R14 ;  /* 0x00000060861cd825 */ /* 0x000fc800078e000e */
[----:B------:R-:W-:-:S05]  /*2250*/  @!P5 IMAD.IADD R29, R29, 0x1, R10 ;  /* 0x000000011d1dd824 */ /* 0x000fca00078e020a */
[----:B------:R-:W-:Y:S01]  /*2260*/  @!P5 LDGSTS.E.BYPASS.LTC128B.128 [R3+0x5800], desc[UR16][R28.64] ;  /* 0x058000001c03dfae */ /* 0x000fe2000b981a10 */
[C---:B-----5:R-:W-:Y:S02]  /*2270*/  @!P1 IMAD.WIDE.U32 R30, R134.reuse, 0xe0, R208 ;  /* 0x000000e0861e9825 */ /* 0x060fe400078e00d0 */
[C---:B------:R-:W-:Y:S01]  /*2280*/  @!P2 LEA R32, P0, R134.reuse, R208, 0x7 ;  /* 0x000000d08620a211 */ /* 0x040fe200078038ff */
[----:B------:R-:W-:Y:S01]  /*2290*/  @!P5 LDGSTS.E.BYPASS.LTC128B.128 [R3+0x9800], desc[UR16][R28.64+0x80] ;  /* 0x098000801c03dfae */ /* 0x000fe2000b981a10 */
[----:B------:R-:W-:Y:S01]  /*22a0*/  ISETP.GE.AND P5, PT, R19, R0, PT ;  /* 0x000000001300720c */ /* 0x000fe20003fa6270 */
[----:B------:R-:W-:Y:S01]  /*22b0*/  @!P1 IMAD.IADD R31, R31, 0x1, R4 ;  /* 0x000000011f1f9824 */ /* 0x000fe200078e0204 */
[----:B------:R-:W-:Y:S01]  /*22c0*/  @!P2 LEA.HI.X R33, R134, R209, R135, 0x7, P0 ;  /* 0x000000d18621a211 */ /* 0x000fe200000f3c87 */
[----:B------:R-:W-:Y:S01]  /*22d0*/  IMAD.SHL.U32 R4, R24, 0x10, RZ ;  /* 0x0000001018047824 */ /* 0x000fe200078e00ff */
[----:B------:R-:W-:-:S03]  /*22e0*/  IADD3 R34, P0, PT, R27, R18, RZ ;  /* 0x000000121b227210 */ /* 0x000fc60007f1e0ff */
[----:B------:R-:W-:Y:S02]  /*22f0*/  @!P2 LDGSTS.E.BYPASS.LTC128B.128 [R3+0x6000], desc[UR16][R32.64] ;  /* 0x060000002003afae */ /* 0x000fe4000b981a10 */
[----:B------:R-:W-:Y:S01]  /*2300*/  IMAD.X R35, RZ, RZ, R16, P0 ;  /* 0x000000ffff237224 */ /* 0x000fe200000e0610 */
[-C--:B------:R-:W-:Y:S01]  /*2310*/  ISETP.GE.AND P0, PT, R21, R0.reuse, PT ;  /* 0x000000001500720c */ /* 0x080fe20003f06270 */
[----:B-1----:R-:W-:Y:S01]  /*2320*/  @!P4 IMAD.MOV.U32 R12, RZ, RZ, R208 ;  /* 0x000000ffff0cc224 */ /* 0x002fe200078e00d0 */
[----:B------:R-:W-:Y:S01]  /*2330*/  @!P2 LDGSTS.E.BYPASS.LTC128B.128 [R3+0xa000], desc[UR16][R32.64+0x80] ;  /* 0x0a0000802003afae */ /* 0x000fe2000b981a10 */
[----:B------:R-:W-:Y:S01]  /*2340*/  @!P4 IMAD.MOV.U32 R13, RZ, RZ, R209 ;  /* 0x000000ffff0dc224 */ /* 0x000fe200078e00d1 */
[----:B------:R-:W-:Y:S01]  /*2350*/  ISETP.GE.AND P2, PT, R7, R0, PT ;  /* 0x000000000700720c */ /* 0x000fe20003f46270 */
[----:B------:R-:W-:-:S04]  /*2360*/  IMAD.WIDE.U32 R34, R22, R24, R34 ;  /* 0x0000001816227225 */ /* 0x000fc800078e0022 */
[----:B------:R-:W-:-:S04]  /*2370*/  @!P4 IMAD.WIDE.U32 R14, R134, 0xa0, R12 ;  /* 0x000000a0860ec825 */ /* 0x000fc800078e000c */
[----:B------:R-:W-:-:S04]  /*2380*/  @!P3 IMAD.WIDE.U32 R12, R134, 0xc0, R208 ;  /* 0x000000c0860cb825 */ /* 0x000fc800078e00d0 */
[----:B------:R-:W-:Y:S01]  /*2390*/  @!P4 IMAD.IADD R15, R15, 0x1, R8 ;  /* 0x000000010f0fc824 */ /* 0x000fe200078e0208 */
[----:B------:R-:W-:Y:S01]  /*23a0*/  @!P3 IADD3 R13, PT, PT, R13, R6, RZ ;  /* 0x000000060d0db210 */ /* 0x000fe20007ffe0ff */
[----:B------:R-:W-:Y:S01]  /*23b0*/  IMAD R23, R22, R25, R35 ;  /* 0x0000001916177224 */ /* 0x000fe200078e0223 */
[----:B------:R-:W-:Y:S01]  /*23c0*/  SHF.L.U64.HI R6, R24, 0x4, R25 ;  /* 0x0000000418067819 */ /* 0x000fe20000010219 */
[----:B------:R-:W-:Y:S01]  /*23d0*/  @!P2 IMAD R10, R25, 0xc0, RZ ;  /* 0x000000c0190aa824 */ /* 0x000fe200078e02ff */
[----:B------:R-:W-:Y:S04]  /*23e0*/  @!P4 LDGSTS.E.BYPASS.LTC128B.128 [R3+0x6800], desc[UR16][R14.64] ;  /* 0x068000000e03cfae */ /* 0x000fe8000b981a10 */
[----:B------:R1:W-:Y:S04]  /*23f0*/  @!P4 LDGSTS.E.BYPASS.LTC128B.128 [R3+0xa800], desc[UR16][R14.64+0x80] ;  /* 0x0a8000800e03cfae */ /* 0x0003e8000b981a10 */
[----:B------:R-:W-:Y:S04]  /*2400*/  @!P3 LDGSTS.E.BYPASS.LTC128B.128 [R3+0x7000], desc[UR16][R12.64] ;  /* 0x070000000c03bfae */ /* 0x000fe8000b981a10 */
[----:B------:R2:W-:Y:S01]  /*2410*/  @!P3 LDGSTS.E.BYPASS.LTC128B.128 [R3+0xb000], desc[UR16][R12.64+0x80] ;  /* 0x0b0000800c03bfae */ /* 0x0005e2000b981a10 */
[----:B------:R-:W-:-:S03]  /*2420*/  ISETP.GE.AND P3, PT, R11, R0, PT ;  /* 0x000000000b00720c */ /* 0x000fc60003f66270 */
[----:B------:R-:W-:Y:S04]  /*2430*/  @!P1 LDGSTS.E.BYPASS.LTC128B.128 [R3+0x7800], desc[UR16][R30.64] ;  /* 0x078000001e039fae */ /* 0x000fe8000b981a10 */
[----:B------:R-:W-:Y:S01]  /*2440*/  @!P1 LDGSTS.E.BYPASS.LTC128B.128 [R3+0xb800], desc[UR16][R30.64+0x80] ;  /* 0x0b8000801e039fae */ /* 0x000fe2000b981a10 */
[----:B---3--:R-:W-:-:S03]  /*2450*/  LEA R210, P1, R34, UR6, 0x1 ;  /* 0x0000000622d27c11 */ /* 0x008fc6000f8208ff */
[----:B------:R-:W0:Y:S01]  /*2460*/  LDGDEPBAR ;  /* 0x00000000000079af */ /* 0x000e220000000000 */
[----:B------:R-:W-:Y:S02]  /*2470*/  LEA.HI.X R211, R34, UR7, R23, 0x1, P1 ;  /* 0x0000000722d37c11 */ /* 0x000fe400088f0c17 */
[----:B------:R-:W-:Y:S02]  /*2480*/  ISETP.GE.AND P1, PT, R5, R0, PT ;  /* 0x000000000500720c */ /* 0x000fe40003f26270 */
[C---:B------:R-:W-:Y:S01]  /*2490*/  LOP3.LUT R5, R37.reuse, 0x8, R200, 0x78, !PT ;  /* 0x0000000825057812 */ /* 0x040fe200078e78c8 */
[----:B------:R-:W-:Y:S01]  /*24a0*/  @!P5 IMAD.WIDE.U32 R20, R24, 0x60, R210 ;  /* 0x000000601814d825 */ /* 0x000fe200078e00d2 */
[----:B------:R-:W-:-:S03]  /*24b0*/  LOP3.LUT R37, R37, 0x8, R204, 0x78, !PT ;  /* 0x0000000825257812 */ /* 0x000fc600078e78cc */
[----:B-1----:R-:W-:Y:S01]  /*24c0*/  @!P3 IMAD.MOV.U32 R14, RZ, RZ, R210 ;  /* 0x000000ffff0eb224 */ /* 0x002fe200078e00d2 */
[----:B------:R-:W-:Y:S01]  /*24d0*/  IADD3 R112, PT, PT, R26, R37, RZ ;  /* 0x000000251a707210 */ /* 0x000fe20007ffe0ff */
[----:B------:R-:W-:Y:S01]  /*24e0*/  @!P3 IMAD.MOV.U32 R15, RZ, RZ, R211 ;  /* 0x000000ffff0fb224 */ /* 0x000fe200078e00d3 */
[----:B--2---:R-:W-:Y:S01]  /*24f0*/  @!P0 LEA R12, P4, R4, R210, 0x1 ;  /* 0x000000d2040c8211 */ /* 0x004fe200078808ff */
[----:B------:R-:W-:Y:S01]  /*2500*/  @!P3 IMAD.WIDE.U32 R18, R24, 0xa0, R14 ;  /* 0x000000a01812b825 */ /* 0x000fe200078e000e */
[----:B------:R-:W-:Y:S02]  /*2510*/  LEA R112, R112, UR5, 0x1 ;  /* 0x0000000570707c11 */ /* 0x000fe4000f8e08ff */
[----:B------:R-:W-:Y:S01]  /*2520*/  @!P0 LEA.HI.X R13, R4, R211, R6, 0x1, P4 ;  /* 0x000000d3040d8211 */ /* 0x000fe200020f0c06 */
[----:B------:R-:W-:Y:S01]  /*2530*/  @!P1 IMAD R8, R25, 0xe0, RZ ;  /* 0x000000e019089824 */ /* 0x000fe200078e02ff */
[----:B------:R-:W-:Y:S01]  /*2540*/  ISETP.GE.AND P4, PT, R9, R0, PT ;  /* 0x000000000900720c */ /* 0x000fe20003f86270 */
[----:B------:R-:W-:Y:S01]  /*2550*/  @!P1 IMAD.WIDE.U32 R14, R24, 0xe0, R210 ;  /* 0x000000e0180e9825 */ /* 0x000fe200078e00d2 */
[----:B------:R-:W-:Y:S01]  /*2560*/  LOP3.LUT R4, R36, 0x400, RZ, 0xc0, !PT ;  /* 0x0000040024047812 */ /* 0x000fe200078ec0ff */
[----:B------:R-:W-:-:S04]  /*2570*/  DEPBAR.LE SB0, 0x0 ;  /* 0x000080000000791a */ /* 0x000fc80000000000 */
[----:B------:R-:W-:Y:S01]  /*2580*/  BAR.SYNC.DEFER_BLOCKING 0x0 ;  /* 0x0000000000007b1d */ /* 0x000fe20000010000 */
[----:B------:R-:W-:Y:S02]  /*2590*/  @!P5 IMAD R6, R25, 0x60, RZ ;  /* 0x000000601906d824 */ /* 0x000fe400078e02ff */
[----:B------:R-:W-:Y:S02]  /*25a0*/  @!P1 IMAD.IADD R9, R15, 0x1, R8 ;  /* 0x000000010f099824 */ /* 0x000fe400078e0208 */
[----:B------:R-:W-:Y:S01]  /*25b0*/  @!P1 IMAD.MOV.U32 R8, RZ, RZ, R14 ;  /* 0x000000ffff089224 */ /* 0x000fe200078e000e */
[----:B------:R-:W-:Y:S01]  /*25c0*/  @!P5 IADD3 R7, PT, PT, R21, R6, RZ ;  /* 0x000000061507d210 */ /* 0x000fe20007ffe0ff */
[----:B------:R-:W-:Y:S01]  /*25d0*/  @!P5 IMAD.MOV.U32 R6, RZ, RZ, R20 ;  /* 0x000000ffff06d224 */ /* 0x000fe200078e0014 */
[----:B------:R-:W-:Y:S01]  /*25e0*/  @!PT LDS RZ, [RZ] ;  /* 0x00000000fffff984 */ /* 0x000fe20000000800 */
[----:B------:R-:W-:Y:S01]  /*25f0*/  @!PT LDS RZ, [RZ] ;  /* 0x00000000fffff984 */ /* 0x000fe20000000800 */
[----:B------:R-:W-:Y:S01]  /*2600*/  @!PT LDS RZ, [RZ] ;  /* 0x00000000fffff984 */ /* 0x000fe20000000800 */
[----:B------:R-:W-:Y:S04]  /*2610*/  @!P6 LDGSTS.E.BYPASS.LTC128B.128 [R3+0xc000], desc[UR16][R210.64] ;  /* 0x0c000000d203efae */ /* 0x000fe8000b981a10 */
[----:B------:R-:W-:Y:S04]  /*2620*/  @!P6 LDGSTS.E.BYPASS.LTC128B.128 [R3+0x10000], desc[UR16][R210.64+0x80] ;  /* 0x10000080d203efae */ /* 0x000fe8000b981a10 */
[----:B------:R-:W-:Y:S04]  /*2630*/  @P6 STS.128 [R3+0xc000], RZ ;  /* 0x00c000ff03006388 */ /* 0x000fe80000000c00 */
[----:B------:R-:W-:Y:S01]  /*2640*/  @P6 STS.128 [R3+0x10000], RZ ;  /* 0x010000ff03006388 */ /* 0x000fe20000000c00 */
[----:B------:R-:W-:-:S02]  /*2650*/  ISETP.GE.AND P6, PT, R17, R0, PT ;  /* 0x000000001100720c */ /* 0x000fc40003fc6270 */
[----:B------:R-:W-:Y:S01]  /*2660*/  LEA R0, R5, R4, 0x1 ;  /* 0x0000000405007211 */ /* 0x000fe200078e08ff */
[----:B------:R-:W-:Y:S01]  /*2670*/  @P0 STS.128 [R3+0xc800], RZ ;  /* 0x00c800ff03000388 */ /* 0x000fe20000000c00 */
[----:B------:R-:W-:-:S03]  /*2680*/  @!P3 IMAD R4, R25, 0xa0, RZ ;  /* 0x000000a01904b824 */ /* 0x000fc600078e02ff */
[----:B------:R-:W-:Y:S01]  /*2690*/  @P0 STS.128 [R3+0x10800], RZ ;  /* 0x010800ff03000388 */ /* 0x000fe20000000c00 */
[----:B------:R-:W-:Y:S01]  /*26a0*/  @!P3 IMAD.IADD R5, R19, 0x1, R4 ;  /* 0x000000011305b824 */ /* 0x000fe200078e0204 */
[----:B------:R-:W-:Y:S01]  /*26b0*/  @!P3 MOV R4, R18 ;  /* 0x000000120004b202 */ /* 0x000fe20000000f00 */
[----:B------:R-:W-:Y:S01]  /*26c0*/  VIADD R202, R0, UR5 ;  /* 0x0000000500ca7c36 */ /* 0x000fe20008000000 */
[----:B------:R-:W-:Y:S01]  /*26d0*/  @!PT LDS RZ, [RZ] ;  /* 0x00000000fffff984 */ /* 0x000fe20000000800 */
[----:B------:R-:W-:Y:S01]  /*26e0*/  @!PT LDS RZ, [RZ] ;  /* 0x00000000fffff984 */ /* 0x000fe20000000800 */
[----:B------:R-:W-:Y:S01]  /*26f0*/  @!PT LDS RZ, [RZ] ;  /* 0x00000000fffff984 */ /* 0x000fe20000000800 */
[----:B------:R-:W-:Y:S04]  /*2700*/  @!P0 LDGSTS.E.BYPASS.LTC128B.128 [R3+0xc800], desc[UR16][R12.64] ;  /* 0x0c8000000c038fae */ /* 0x000fe8000b981a10 */
[----:B------:R1:W-:Y:S04]  /*2710*/  @!P0 LDGSTS.E.BYPASS.LTC128B.128 [R3+0x10800], desc[UR16][R12.64+0x80] ;  /* 0x108000800c038fae */ /* 0x0003e8000b981a10 */
[----:B------:R-:W-:Y:S04]  /*2720*/  @P6 STS.128 [R3+0xd000], RZ ;  /* 0x00d000ff03006388 */ /* 0x000fe80000000c00 */
[----:B------:R-:W-:Y:S01]  /*2730*/  @P6 STS.128 [R3+0x11000], RZ ;  /* 0x011000ff03006388 */ /* 0x000fe20000000c00 */
[----:B-1----:R-:W-:-:S02]  /*2740*/  @!P2 IMAD.MOV.U32 R12, RZ, RZ, R210 ;  /* 0x000000ffff0ca224 */ /* 0x002fc400078e00d2 */
[----:B------:R-:W-:Y:S02]  /*2750*/  @!P2 IMAD.MOV.U32 R13, RZ, RZ, R211 ;  /* 0x000000ffff0da224 */ /* 0x000fe400078e00d3 */
[C---:B------:R-:W-:Y:S01]  /*2760*/  @!P2 IMAD.WIDE.U32 R16, R24.reuse, 0xc0, R12 ;  /* 0x000000c01810a825 */ /* 0x040fe200078e000c */
[----:B------:R-:W-:-:S03]  /*2770*/  @!P6 LEA R12, P0, R24, R210, 0x6 ;  /* 0x000000d2180ce211 */ /* 0x000fc600078030ff */
[----:B------:R-:W-:Y:S01]  /*2780*/  @!P2 IMAD.IADD R11, R17, 0x1, R10 ;  /* 0x00000001110ba824 */ /* 0x000fe200078e020a */
[C---:B------:R-:W-:Y:S01]  /*2790*/  @!P6 LEA.HI.X R13, R24.reuse, R211, R25, 0x6, P0 ;  /* 0x000000d3180de211 */ /* 0x040fe200000f3419 */
[----:B------:R-:W-:Y:S01]  /*27a0*/  @!P2 IMAD.MOV.U32 R10, RZ, RZ, R16 ;  /* 0x000000ffff0aa224 */ /* 0x000fe200078e0010 */
[----:B------:R-:W-:-:S03]  /*27b0*/  @!P4 LEA R14, P0, R24, R210, 0x7 ;  /* 0x000000d2180ec211 */ /* 0x000fc600078038ff */
[----:B------:R-:W-:Y:S01]  /*27c0*/  @!PT LDS RZ, [RZ] ;  /* 0x00000000fffff984 */ /* 0x000fe20000000800 */
[----:B------:R-:W-:Y:S01]  /*27d0*/  @!PT LDS RZ, [RZ] ;  /* 0x00000000fffff984 */ /* 0x000fe20000000800 */
[----:B------:R-:W-:Y:S01]  /*27e0*/  @!PT LDS RZ, [RZ] ;  /* 0x00000000fffff984 */ /* 0x000fe20000000800 */
[----:B------:R-:W-:Y:S01]  /*27f0*/  @!P6 LDGSTS.E.BYPASS.LTC128B.128 [R3+0xd000], desc[UR16][R12.64] ;  /* 0x0d0000000c03efae */ /* 0x000fe2000b981a10 */
[----:B------:R-:W-:Y:S02]  /*2800*/  @!P4 LEA.HI.X R15, R24, R211, R25, 0x7, P0 ;  /* 0x000000d3180fc211 */ /* 0x000fe400000f3c19 */
[----:B------:R-:W-:Y:S01]  /*2810*/  LOP3.LUT P0, RZ, R200, 0x4, RZ, 0xc0, !PT ;  /* 0x00000004c8ff7812 */ /* 0x000fe2000780c0ff */
[----:B------:R-:W-:Y:S03]  /*2820*/  @!P6 LDGSTS.E.BYPASS.LTC128B.128 [R3+0x11000], desc[UR16][R12.64+0x80] ;  /* 0x110000800c03efae */ /* 0x000fe6000b981a10 */
[----:B------:R-:W-:Y:S01]  /*2830*/  SEL R141, R198, 0xffffffc0, !P0 ;  /* 0xffffffc0c68d7807 */ /* 0x000fe20004000000 */
[----:B------:R-:W-:Y:S04]  /*2840*/  @P5 STS.128 [R3+0xd800], RZ ;  /* 0x00d800ff03005388 */ /* 0x000fe80000000c00 */
[----:B------:R-:W-:Y:S01]  /*2850*/  @P5 STS.128 [R3+0x11800], RZ ;  /* 0x011800ff03005388 */ /* 0x000fe20000000c00 */
[----:B------:R-:W-:-:S02]  /*2860*/  IMAD.IADD R128, R112, 0x1, R141 ;  /* 0x0000000170807824 */ /* 0x000fc400078e028d */
[----:B------:R-:W-:Y:S01]  /*2870*/  IMAD.IADD R196, R202, 0x1, R141 ;  /* 0x00000001cac47824 */ /* 0x000fe200078e028d */
        /* <DEDUP_REMOVED lines=9> */
[----:B------:R-:W-:Y:S01]  /*2910*/  IADD3 R129, PT, PT, R202, R189, RZ ;  /* 0x000000bdca817210 */ /* 0x000fe20007ffe0ff */
[----:B------:R-:W-:Y:S01]  /*2920*/  IMAD.IADD R130, R112, 0x1, R189 ;  /* 0x0000000170827824 */ /* 0x000fe200078e02bd */
[C---:B------:R-:W-:Y:S01]  /*2930*/  IADD3 R132, PT, PT, R189.reuse, R128, RZ ;  /* 0x00000080bd847210 */ /* 0x040fe20007ffe0ff */
[----:B------:R-:W-:Y:S01]  /*2940*/  @!PT LDS RZ, [RZ] ;  /* 0x00000000fffff984 */ /* 0x000fe20000000800 */
[----:B------:R-:W-:Y:S01]  /*2950*/  @!PT LDS RZ, [RZ] ;  /* 0x00000000fffff984 */ /* 0x000fe20000000800 */
[----:B------:R-:W-:Y:S01]  /*2960*/  @!PT LDS RZ, [RZ] ;  /* 0x00000000fffff984 */ /* 0x000fe20000000800 */
[----:B------:R-:W-:Y:S01]  /*2970*/  @!P4 LDGSTS.E.BYPASS.LTC128B.128 [R3+0xe000], desc[UR16][R14.64] ;  /* 0x0e0000000e03cfae */ /* 0x000fe2000b981a10 */
[----:B------:R-:W-:-:S03]  /*2980*/  IMAD.IADD R133, R189, 0x1, R196 ;  /* 0x00000001bd857824 */ /* 0x000fc600078e02c4 */
[----:B------:R1:W-:Y:S04]  /*2990*/  @!P4 LDGSTS.E.BYPASS.LTC128B.128 [R3+0x12000], desc[UR16][R14.64+0x80] ;  /* 0x120000800e03cfae */ /* 0x0003e8000b981a10 */
        /* <DEDUP_REMOVED lines=21> */
[----:B------:R-:W-:-:S03]  /*2af0*/  ISETP.GT.AND P1, PT, R142, R207, PT ;  /* 0x000000cf8e00720c */ /* 0x000fc60003f24270 */
[----:B------:R-:W-:Y:S04]  /*2b00*/  LDSM.16.M88.4 R72, [R112] ;  /* 0x000000007048783b */ /* 0x000fe80000000200 */
[----:B------:R-:W4:Y:S04]  /*2b10*/  LDSM.16.M88.4 R20, [R0+UR5+0x4000] ;  /* 0x004000050014783b */ /* 0x000f280008000200 */
[----:B-1----:R-:W1:Y:S04]  /*2b20*/  LDSM.16.M88.4 R12, [R0+UR5+0x4800] ;  /* 0x00480005000c783b */ /* 0x002e680008000200 */
[----:B--2---:R-:W3:Y:S04]  /*2b30*/  LDSM.16.M88.4 R4, [R0+UR5+0x5000] ;  /* 0x005000050004783b */ /* 0x004ee80008000200 */
[----:B------:R-:W2:Y:S04]  /*2b40*/  LDSM.16.M88.4 R104, [R0+UR5+0x5800] ;  /* 0x005800050068783b */ /* 0x000ea80008000200 */
        /* <DEDUP_REMOVED lines=9> */
[C---:B-1----:R-:W-:Y:S03]  /*2be0*/  HMMA.16816.F32.BF16 R16, R72.reuse, R12, RZ ;  /* 0x0000000c4810723c */ /* 0x042fe600000418ff */
[----:B------:R-:W-:Y:S04]  /*2bf0*/  LDSM.16.M88.4 R56, [R128] ;  /* 0x000000008038783b */ /* 0x000fe80000000200 */
[----:B------:R-:W-:Y:S01]  /*2c00*/  LDSM.16.M88.4 R68, [R129+0x6800] ;  /* 0x006800008144783b */ /* 0x000fe20000000200 */
[C---:B---3--:R-:W-:Y:S03]  /*2c10*/  HMMA.16816.F32.BF16 R8, R72.reuse, R4, RZ ;  /* 0x000000044808723c */ /* 0x048fe600000418ff */
[----:B------:R-:W-:Y:S04]  /*2c20*/  LDSM.16.M88.4 R64, [R129+0x7000] ;  /* 0x007000008140783b */ /* 0x000fe80000000200 */
[----:B------:R-:W-:Y:S01]  /*2c30*/  LDSM.16.M88.4 R60, [R129+0x7800] ;  /* 0x00780000813c783b */ /* 0x000fe20000000200 */
[C---:B--2---:R-:W-:Y:S03]  /*2c40*/  HMMA.16816.F32.BF16 R108, R72.reuse, R104, RZ ;  /* 0x00000068486c723c */ /* 0x044fe600000418ff */
        /* <DEDUP_REMOVED lines=102> */
[----:B------:R3:W5:Y:S07]  /*32b0*/  LDSM.16.M88.4 R44, [R0+UR5+0xa800] ;  /* 0x00a80005002c783b */ /* 0x00076e0008000200 */
[C---:B----4-:R-:W-:Y:S08]  /*32c0*/  HMMA.16816.F32.BF16 R8, R116.reuse, R40, R8 ;  /* 0x000000287408723c */ /* 0x050ff00000041808 */
[----:B------:R-:W-:Y:S01]  /*32d0*/  HMMA.16816.F32.BF16 R4, R116, R42, R4 ;  /* 0x0000002a7404723c */ /* 0x000fe20000041804 */
[----:B------:R-:W4:Y:S07]  /*32e0*/  LDSM.16.M88.4 R40, [R129+0x8800] ;  /* 0x008800008128783b */ /* 0x000f2e0000000200 */
[----:B--2---:R-:W-:Y:S01]  /*32f0*/  HMMA.16816.F32.BF16 R28, R48, R112, R28 ;  /* 0x00000070301c723c */ /* 0x004fe2000004181c */
[----:B---3--:R-:W-:-:S04]  /*3300*/  SHF.R.U32.HI R0, RZ, 0x2, R200 ;  /* 0x00000002ff007819 */ /* 0x008fc800000116c8 */
[----:B------:R-:W-:-:S03]  /*3310*/  LOP3.LUT R0, R0, 0x7, RZ, 0xc0, !PT ;  /* 0x0000000700007812 */ /* 0x000fc600078ec0ff */
[C---:B-1----:R-:W-:Y:S08]  /*3320*/  HMMA.16816.F32.BF16 R8, R48.reuse, R32, R8 ;  /* 0x000000203008723c */ /* 0x042ff00000041808 */
[----:B------:R-:W-:Y:S01]  /*3330*/  HMMA.16816.F32.BF16 R4, R48, R34, R4 ;  /* 0x000000223004723c */ /* 0x000fe20000041804 */
[----:B------:R-:W1:Y:S07]  /*3340*/  LDSM.16.M88.4 R32, [R196+0x9000] ;  /* 0x00900000c420783b */ /* 0x000e6e0000000200 */
[C---:B-----5:R-:W-:Y:S08]  /*3350*/  HMMA.16816.F32.BF16 R100, R116.reuse, R52, R100 ;  /* 0x000000347464723c */ /* 0x060ff00000041864 */
[C---:B------:R-:W-:Y:S01]  /*3360*/  HMMA.16816.F32.BF16 R96, R116.reuse, R54, R96 ;  /* 0x000000367460723c */ /* 0x040fe20000041860 */
[----:B------:R-:W2:Y:S04]  /*3370*/  LDSM.16.M88.4 R52, [R129+0xb800] ;  /* 0x00b800008134783b */ /* 0x000ea80000000200 */
[----:B------:R-:W-:Y:S03]  /*3380*/  LDSM.16.M88.4 R128, [R196+0x9800] ;  /* 0x00980000c480783b */ /* 0x000fe60000000200 */
[C---:B------:R-:W-:Y:S08]  /*3390*/  HMMA.16816.F32.BF16 R92, R116.reuse, R44, R92 ;  /* 0x0000002c745c723c */ /* 0x040ff0000004185c */
        /* <DEDUP_REMOVED lines=51> */
[----:B------:R-:W-:-:S04]  /*36d0*/  LOP3.LUT R32, R204, 0x1f0, RZ, 0xc0, !PT ;  /* 0x000001f0cc207812 */ /* 0x000fc800078ec0ff */
[----:B------:R-:W-:-:S03]  /*36e0*/  IADD3 R143, PT, PT, R32, 0x1, R143 ;  /* 0x00000001208f7810 */ /* 0x000fc60007ffe08f */
        /* <DEDUP_REMOVED lines=32> */
.L_x_2936:
        /* <DEDUP_REMOVED lines=59> */
.L_x_2937:
        /* <DEDUP_REMOVED lines=36> */
.L_x_2935:
[----:B-1----:R-:W-:Y:S01]  /*3ee0*/  IMAD.SHL.U32 R3, R200, 0x2, RZ ;  /* 0x00000002c8037824 */ /* 0x002fe200078e00ff */
[----:B------:R-:W1:Y:S01]  /*3ef0*/  LDCU UR4, c[0x0][0x45c] ;  /* 0x00008b80ff0477ac */ /* 0x000e620008000800 */
[----:B------:R-:W-:-:S03]  /*3f00*/  LOP3.LUT R194, R37, 0x200, R36, 0xf8, !PT ;  /* 0x0000020025c27812 */ /* 0x000fc600078ef824 */
[----:B------:R-:W-:Y:S02]  /*3f10*/  LOP3.LUT R3, R3, 0x6, RZ, 0xc0, !PT ;  /* 0x0000000603037812 */ /* 0x000fe400078ec0ff */
[----:B------:R-:W-:-:S03]  /*3f20*/  LEA R201, R194, UR5, 0x1 ;  /* 0x00000005c2c97c11 */ /* 0x000fc6000f8e08ff */
[----:B------:R-:W-:Y:S02]  /*3f30*/  IMAD R3, R142, 0x80, R3 ;  /* 0x000000808e037824 */ /* 0x000fe400078e0203 */
[----:B------:R-:W-:Y:S01]  /*3f40*/  LDSM.16.MT88.4 R68, [R201+0xc000] ;  /* 0x00c00000c944783b */ /* 0x000fe20000004200 */
[----:B------:R-:W-:Y:S02]  /*3f50*/  VIADD R66, R201, 0xc040 ;  /* 0x0000c040c9427836 */ /* 0x000fe40000000000 */
[C---:B------:R-:W-:Y:S01]  /*3f60*/  VIADD R33, R3.reuse, 0x1 ;  /* 0x0000000103217836 */ /* 0x040fe20000000000 */
[----:B------:R-:W-:Y:S01]  /*3f70*/  LDSM.16.MT88.4 R148, [R201+0x10800] ;  /* 0x01080000c994783b */ /* 0x000fe20000004200 */
[----:B------:R-:W-:Y:S02]  /*3f80*/  VIADD R32, R3, 0x8 ;  /* 0x0000000803207836 */ /* 0x000fe40000000000 */
[----:B------:R-:W-:Y:S01]  /*3f90*/  IMAD.IADD R137, R189, 0x1, R201 ;  /* 0x00000001bd897824 */ /* 0x000fe200078e02c9 */
[----:B------:R-:W-:-:S02]  /*3fa0*/  ISETP.GE.AND P6, PT, R33, R193, PT ;  /* 0x000000c12100720c */ /* 0x000fc40003fc6270 */
[-C--:B------:R-:W-:Y:S01]  /*3fb0*/  ISETP.GE.AND P2, PT, R33, R0.reuse, PT ;  /* 0x000000002100720c */ /* 0x080fe20003f46270 */
[C---:B------:R-:W-:Y:S01]  /*3fc0*/  VIADD R33, R3.reuse, 0x9 ;  /* 0x0000000903217836 */ /* 0x040fe20000000000 */
[CC--:B------:R-:W-:Y:S02]  /*3fd0*/  ISETP.GE.AND P4, PT, R32.reuse, R193.reuse, PT ;  /* 0x000000c12000720c */ /* 0x0c0fe40003f86270 */
[----:B------:R-:W-:Y:S01]  /*3fe0*/  ISETP.GE.AND P1, PT, R32, R0, PT ;  /* 0x000000002000720c */ /* 0x000fe20003f26270 */
[----:B------:R-:W-:Y:S01]  /*3ff0*/  VIADD R32, R3, 0x10 ;  /* 0x0000001003207836 */ /* 0x000fe20000000000 */
[----:B------:R-:W-:Y:S02]  /*4000*/  ISETP.GE.AND P3, PT, R33, R193, PT ;  /* 0x000000c12100720c */ /* 0x000fe40003f66270 */
[----:B------:R-:W-:Y:S01]  /*4010*/  FSEL R60, R20, -INF , !P4 ;  /* 0xff800000143c7808 */ /* 0x000fe20006000000 */
[----:B------:R-:W-:Y:S01]  /*4020*/  VIADD R20, R3, 0x11 ;  /* 0x0000001103147836 */ /* 0x000fe20000000000 */
[----:B------:R-:W-:-:S02]  /*4030*/  FSEL R54, R22, -INF , !P1 ;  /* 0xff80000016367808 */ /* 0x000fc40004800000 */
[-C--:B------:R-:W-:Y:S02]  /*4040*/  ISETP.GE.AND P4, PT, R33, R0.reuse, PT ;  /* 0x000000002100720c */ /* 0x080fe40003f86270 */
[C---:B------:R-:W-:Y:S02]  /*4050*/  ISETP.GE.AND P1, PT, R32.reuse, R193, PT ;  /* 0x000000c12000720c */ /* 0x040fe40003f26270 */
[----:B------:R-:W-:Y:S01]  /*4060*/  FSEL R58, R21, -INF , !P3 ;  /* 0xff800000153a7808 */ /* 0x000fe20005800000 */
[----:B------:R-:W-:Y:S01]  /*4070*/  VIADD R21, R3, 0x18 ;  /* 0x0000001803157836 */ /* 0x000fe20000000000 */
[----:B------:R-:W-:Y:S02]  /*4080*/  ISETP.GE.AND P3, PT, R32, R0, PT ;  /* 0x000000002000720c */ /* 0x000fe40003f66270 */
[----:B------:R-:W-:Y:S02]  /*4090*/  FSEL R56, R23, -INF , !P4 ;  /* 0xff80000017387808 */ /* 0x000fe40006000000 */
[----:B------:R-:W-:-:S02]  /*40a0*/  FSEL R52, R16, -INF , !P1 ;  /* 0xff80000010347808 */ /* 0x000fc40004800000 */
[CC--:B------:R-:W-:Y:S02]  /*40b0*/  ISETP.GE.AND P4, PT, R20.reuse, R193.reuse, PT ;  /* 0x000000c11400720c */ /* 0x0c0fe40003f86270 */
[----:B------:R-:W-:Y:S01]  /*40c0*/  ISETP.GE.AND P1, PT, R20, R0, PT ;  /* 0x000000001400720c */ /* 0x000fe20003f26270 */
[----:B------:R-:W-:Y:S01]  /*40d0*/  VIADD R20, R3, 0x19 ;  /* 0x0000001903147836 */ /* 0x000fe20000000000 */
[----:B------:R-:W-:Y:S02]  /*40e0*/  FSEL R18, R18, -INF , !P3 ;  /* 0xff80000012127808 */ /* 0x000fe40005800000 */
[----:B------:R-:W-:Y:S02]  /*40f0*/  ISETP.GE.AND P3, PT, R21, R193, PT ;  /* 0x000000c11500720c */ /* 0x000fe40003f66270 */
[----:B------:R-:W-:Y:S01]  /*4100*/  FSEL R50, R17, -INF , !P4 ;  /* 0xff80000011327808 */ /* 0x000fe20006000000 */
[----:B------:R-:W-:Y:S01]  /*4110*/  VIADD R17, R3, 0x21 ;  /* 0x0000002103117836 */ /* 0x000fe20000000000 */
[----:B------:R-:W-:Y:S01]  /*4120*/  FSEL R16, R19, -INF , !P1 ;  /* 0xff80000013107808 */ /* 0x000fe20004800000 */
[----:B------:R-:W-:Y:S01]  /*4130*/  VIADD R19, R3, 0x20 ;  /* 0x0000002003137836 */ /* 0x000fe20000000000 */
[----:B------:R-:W-:-:S02]  /*4140*/  FSEL R22, R12, -INF , !P3 ;  /* 0xff8000000c167808 */ /* 0x000fc40005800000 */
[-C--:B------:R-:W-:Y:S02]  /*4150*/  ISETP.GE.AND P4, PT, R21, R0.reuse, PT ;  /* 0x000000001500720c */ /* 0x080fe40003f86270 */
[CC--:B------:R-:W-:Y:S02]  /*4160*/  ISETP.GE.AND P1, PT, R20.reuse, R193.reuse, PT ;  /* 0x000000c11400720c */ /* 0x0c0fe40003f26270 */
        /* <DEDUP_REMOVED lines=8> */
[-C--:B------:R-:W-:Y:S02]  /*41f0*/  ISETP.GE.AND P3, PT, R17, R193.reuse, PT ;  /* 0x000000c11100720c */ /* 0x080fe40003f66270 */
[----:B------:R-:W-:Y:S01]  /*4200*/  FSEL R48, R8, -INF , !P4 ;  /* 0xff80000008307808 */ /* 0x000fe20006000000 */
[C---:B------:R-:W-:Y:S01]  /*4210*/  VIADD R8, R3.reuse, 0x30 ;  /* 0x0000003003087836 */ /* 0x040fe20000000000 */
[----:B------:R-:W-:Y:S01]  /*4220*/  FSEL R242, R10, -INF , !P1 ;  /* 0xff8000000af27808 */ /* 0x000fe20004800000 */
[----:B------:R-:W-:Y:S01]  /*4230*/  VIADD R10, R3, 0x68 ;  /* 0x00000068030a7836 */ /* 0x000fe20000000000 */
[----:B------:R-:W-:Y:S02]  /*4240*/  ISETP.GE.AND P4, PT, R17, R0, PT ;  /* 0x000000001100720c */ /* 0x000fe40003f86270 */
[----:B------:R-:W-:-:S02]  /*4250*/  ISETP.GE.AND P1, PT, R15, R193, PT ;  /* 0x000000c10f00720c */ /* 0x000fc40003f26270 */
[----:B------:R-:W-:Y:S01]  /*4260*/  FSEL R34, R9, -INF , !P3 ;  /* 0xff80000009227808 */ /* 0x000fe20005800000 */
[----:B------:R-:W-:Y:S01]  /*4270*/  VIADD R9, R3, 0x69 ;  /* 0x0000006903097836 */ /* 0x000fe20000000000 */
[-C--:B------:R-:W-:Y:S02]  /*4280*/  ISETP.GE.AND P3, PT, R15, R0.reuse, PT ;  /* 0x000000000f00720c */ /* 0x080fe40003f66270 */
[----:B------:R-:W-:Y:S01]  /*4290*/  FSEL R46, R11, -INF , !P4 ;  /* 0xff8000000b2e7808 */ /* 0x000fe20006000000 */
[C---:B------:R-:W-:Y:S01]  /*42a0*/  VIADD R11, R3.reuse, 0x61 ;  /* 0x00000061030b7836 */ /* 0x040fe20000000000 */
[----:B------:R-:W-:Y:S01]  /*42b0*/  FSEL R32, R4, -INF , !P1 ;  /* 0xff80000004207808 */ /* 0x000fe20004800000 */
[----:B------:R-:W-:Y:S01]  /*42c0*/  VIADD R4, R3, 0x31 ;  /* 0x0000003103047836 */ /* 0x000fe20000000000 */
[C---:B------:R-:W-:Y:S02]  /*42d0*/  ISETP.GE.AND P4, PT, R13.reuse, R193, PT ;  /* 0x000000c10d00720c */ /* 0x040fe40003f86270 */
[----:B------:R-:W-:-:S02]  /*42e0*/  ISETP.GE.AND P1, PT, R13, R0, PT ;  /* 0x000000000d00720c */ /* 0x000fc40003f26270 */
[----:B------:R-:W-:Y:S02]  /*42f0*/  FSEL R42, R6, -INF , !P3 ;  /* 0xff800000062a7808 */ /* 0x000fe40005800000 */
[CC--:B------:R-:W-:Y:S02]  /*4300*/  ISETP.GE.AND P3, PT, R8.reuse, R193.reuse, PT ;  /* 0x000000c10800720c */ /* 0x0c0fe40003f66270 */
[----:B------:R-:W-:Y:S01]  /*4310*/  FSEL R44, R5, -INF , !P4 ;  /* 0xff800000052c7808 */ /* 0x000fe20006000000 */
[----:B------:R-:W-:Y:S01]  /*4320*/  VIADD R5, R3, 0x38 ;  /* 0x0000003803057836 */ /* 0x000fe20000000000 */
[----:B------:R-:W-:Y:S01]  /*4330*/  FSEL R240, R7, -INF , !P1 ;  /* 0xff80000007f07808 */ /* 0x000fe20004800000 */
[C---:B------:R-:W-:Y:S01]  /*4340*/  VIADD R7, R3.reuse, 0x58 ;  /* 0x0000005803077836 */ /* 0x040fe20000000000 */
        /* <DEDUP_REMOVED lines=12> */
[----:B------:R-:W-:Y:S01]  /*4410*/  FSEL R236, R104, -INF , !P4 ;  /* 0xff80000068ec7808 */ /* 0x000fe20006000000 */
[----:B------:R-:W-:Y:S01]  /*4420*/  LDSM.16.MT88.4 R108, [R137+0x10000] ;  /* 0x01000000896c783b */ /* 0x000fe20000004200 */
        /* <DEDUP_REMOVED lines=19> */
[----:B------:R-:W-:Y:S01]  /*4560*/  ISETP.GE.AND P1, PT, R4, R193, PT ;  /* 0x000000c10400720c */ /* 0x000fe20003f26270 */
[----:B------:R-:W-:Y:S01]  /*4570*/  LDSM.16.MT88.4 R100, [R201+0x10000] ;  /* 0x01000000c964783b */ /* 0x000fe20000004200 */
        /* <DEDUP_REMOVED lines=15> */
[----:B------:R-:W-:Y:S02]  /*4670*/  ISETP.GE.AND P3, PT, R4, R0, PT ;  /* 0x000000000400720c */ /* 0x000fe40003f66270 */
[----:B------:R-:W-:Y:S01]  /*4680*/  FMNMX3.FTZ R15, R7, R50, R22, !PT ;  /* 0x00000032070f7276 */ /* 0x000fe20007810016 */
[----:B------:R-:W-:Y:S01]  /*4690*/  VIADD R7, R3, 0x71 ;  /* 0x0000007103077836 */ /* 0x000fe20000000000 */
[----:B------:R-:W-:Y:S02]  /*46a0*/  FSEL R186, R99, -INF , !P3 ;  /* 0xff80000063ba7808 */ /* 0x000fe40005800000 */
[----:B------:R-:W-:Y:S02]  /*46b0*/  ISETP.GE.AND P3, PT, R5, R0, PT ;  /* 0x000000000500720c */ /* 0x000fe40003f66270 */
        /* <DEDUP_REMOVED lines=14> */
[CC--:B------:R-:W-:Y:S02]  /*47a0*/  ISETP.GE.AND P6, PT, R5.reuse, R193.reuse, PT ;  /* 0x000000c10500720c */ /* 0x0c0fe40003fc6270 */
        /* <DEDUP_REMOVED lines=21> */
[----:B------:R-:W-:Y:S02]  /*4900*/  FSEL R168, R80, -INF , !P6 ;  /* 0xff80000050a87808 */ /* 0x000fe40007000000 */
[----:B------:R-:W-:Y:S02]  /*4910*/  FMNMX3.FTZ R15, R15, R190, R172, !PT ;  /* 0x000000be0f0f7276 */ /* 0x000fe400078100ac */
[----:B------:R-:W-:Y:S02]  /*4920*/  FMNMX3.FTZ R13, R13, R240, R234, !PT ;  /* 0x000000f00d0d7276 */ /* 0x000fe400078100ea */
[----:B------:R-:W-:Y:S02]  /*4930*/  FSEL R166, R81, -INF , !P4 ;  /* 0xff80000051a67808 */ /* 0x000fe40006000000 */
[----:B------:R-:W-:-:S02]  /*4940*/  ISETP.GE.AND P6, PT, R7, R193, PT ;  /* 0x000000c10700720c */ /* 0x000fc40003fc6270 */
[-C--:B------:R-:W-:Y:S02]  /*4950*/  ISETP.GE.AND P4, PT, R5, R193.reuse, PT ;  /* 0x000000c10500720c */ /* 0x080fe40003f86270 */
        /* <DEDUP_REMOVED lines=15> */
[----:B------:R-:W-:Y:S02]  /*4a50*/  FSEL R178, R91, -INF , !P2 ;  /* 0xff8000005bb27808 */ /* 0x000fe40005000000 */
[----:B------:R-:W-:-:S02]  /*4a60*/  ISETP.GE.AND P2, PT, R8, R0, PT ;  /* 0x000000000800720c */ /* 0x000fc40003f46270 */
[----:B------:R-:W-:Y:S01]  /*4a70*/  ISETP.GE.AND P4, PT, R10, R0, PT ;  /* 0x000000000a00720c */ /* 0x000fe20003f86270 */
[----:B------:R-:W2:Y:S01]  /*4a80*/  SHFL.BFLY PT, R8, R9, 0x2, 0x1f ;  /* 0x0c401f0009087f89 */ /* 0x000ea200000e0000 */
[----:B------:R-:W-:Y:S02]  /*4a90*/  FSEL R164, R86, -INF , !P1 ;  /* 0xff80000056a47808 */ /* 0x000fe40004800000 */
[----:B------:R-:W-:Y:S02]  /*4aa0*/  FMNMX3.FTZ R11, R11, R182, R180, !PT ;  /* 0x000000b60b0b7276 */ /* 0x000fe400078100b4 */
[----:B------:R-:W-:Y:S02]  /*4ab0*/  FSEL R162, R87, -INF , !P6 ;  /* 0xff80000057a27808 */ /* 0x000fe40007000000 */
        /* <DEDUP_REMOVED lines=8> */
[----:B------:R-:W-:Y:S02]  /*4b40*/  FSEL R140, R79, -INF , !P1 ;  /* 0xff8000004f8c7808 */ /* 0x000fe40004800000 */
[----:B------:R-:W-:Y:S01]  /*4b50*/  FSEL R138, R74, -INF , !P4 ;  /* 0xff8000004a8a7808 */ /* 0x000fe20006000000 */
[----:B------:R-:W-:Y:S01]  /*4b60*/  LDSM.16.MT88.4 R76, [R137+0xc000] ;  /* 0x00c00000894c783b */ /* 0x000fe20000004200 */
[----:B------:R-:W-:Y:S02]  /*4b70*/  FMNMX3.FTZ R11, R11, R158, R144, !PT ;  /* 0x0000009e0b0b7276 */ /* 0x000fe40007810090 */
[----:B------:R-:W-:Y:S02]  /*4b80*/  FSEL R136, R75, -INF , !P2 ;  /* 0xff8000004b887808 */ /* 0x000fe40005000000 */
[----:B------:R-:W-:Y:S02]  /*4b90*/  FMNMX3.FTZ R5, R11, R140, R138, !PT ;  /* 0x0000008c0b057276 */ /* 0x000fe4000781008a */
[----:B--2---:R-:W-:-:S02]  /*4ba0*/  FMNMX.FTZ R9, R9, R8, !PT ;  /* 0x0000000809097209 */ /* 0x004fc40007810000 */
        /* <DEDUP_REMOVED lines=41> */
[----:B------:R-:W2:Y:S01]  /*4e40*/  MUFU.EX2 R60, R60 ;  /* 0x0000003c003c7308 */ /* 0x000ea20000000800 */
[----:B------:R-:W-:Y:S01]  /*4e50*/  FFMA.FTZ R62, R4, UR4, -R67 ;  /* 0x00000004043e7c23 */ /* 0x000fe20008010843 */
[----:B------:R-:W-:-:S02]  /*4e60*/  VIADD R4, R201, 0xc000 ;  /* 0x0000c000c9047836 */ /* 0x000fc40000000000 */
[--C-:B------:R-:W-:Y:S01]  /*4e70*/  FFMA.FTZ R63, R30, UR4, -R67.reuse ;  /* 0x000000041e3f7c23 */ /* 0x100fe20008010843 */
[--C-:B------:R-:W-:Y:S01]  /*4e80*/  FFMA.FTZ R59, R54, UR4, -R67.reuse ;  /* 0x00000004363b7c23 */ /* 0x100fe20008010843 */
[----:B------:R-:W-:Y:S01]  /*4e90*/  FFMA.FTZ R58, R56, UR4, -R67 ;  /* 0x00000004383a7c23 */ /* 0x000fe20008010843 */
[----:B------:R-:W-:Y:S02]  /*4ea0*/  @P0 VIADD R66, R4, 0xffffffc0 ;  /* 0xffffffc004420836 */ /* 0x000fe40000000000 */
[----:B------:R-:W-:Y:S01]  /*4eb0*/  FFMA.FTZ R56, R50, UR4, -R139 ;  /* 0x0000000432387c23 */ /* 0x000fe2000801088b */
[----:B------:R-:W-:Y:S01]  /*4ec0*/  MUFU.EX2 R62, R62 ;  /* 0x0000003e003e7308 */ /* 0x000fe20000000800 */
[--C-:B------:R-:W-:Y:S01]  /*4ed0*/  FFMA.FTZ R55, R18, UR4, -R67.reuse ;  /* 0x0000000412377c23 */ /* 0x100fe20008010843 */
[----:B------:R-:W-:Y:S01]  /*4ee0*/  IMAD.IADD R37, R189, 0x1, R66 ;  /* 0x00000001bd257824 */ /* 0x000fe200078e0242 */
[----:B------:R-:W3:Y:S01]  /*4ef0*/  LDSM.16.MT88.4 R84, [R66] ;  /* 0x000000004254783b */ /* 0x000ee20000004200 */
[--C-:B------:R-:W-:Y:S01]  /*4f00*/  FFMA.FTZ R54, R16, UR4, -R67.reuse ;  /* 0x0000000410367c23 */ /* 0x100fe20008010843 */
[--C-:B------:R-:W-:Y:S01]  /*4f10*/  FFMA.FTZ R51, R14, UR4, -R67.reuse ;  /* 0x000000040e337c23 */ /* 0x100fe20008010843 */
[--C-:B------:R-:W-:Y:S01]  /*4f20*/  FFMA.FTZ R50, R12, UR4, -R67.reuse ;  /* 0x000000040c327c23 */ /* 0x100fe20008010843 */
[----:B------:R-:W4:Y:S01]  /*4f30*/  LDSM.16.MT88.4 R92, [R37] ;  /* 0x00000000255c783b */ /* 0x000f220000004200 */
[----:B------:R-:W5:Y:S01]  /*4f40*/  MUFU.EX2 R63, R63 ;  /* 0x0000003f003f7308 */ /* 0x000f620000000800 */
[----:B-1----:R-:W-:Y:S01]  /*4f50*/  F2FP.BF16.F32.PACK_AB R116, R64, R65 ;  /* 0x000000414074723e */ /* 0x002fe200000010ff */
[--C-:B------:R-:W-:Y:S01]  /*4f60*/  FFMA.FTZ R43, R42, UR4, -R67.reuse ;  /* 0x000000042a2b7c23 */ /* 0x100fe20008010843 */
[----:B------:R-:W1:Y:S01]  /*4f70*/  LDSM.16.MT88.4 R112, [R66+0x4000] ;  /* 0x004000004270783b */ /* 0x000e620000004200 */
[----:B--2---:R-:W-:Y:S01]  /*4f80*/  F2FP.BF16.F32.PACK_AB R118, R60, R61 ;  /* 0x0000003d3c76723e */ /* 0x004fe200000010ff */
[--C-:B------:R-:W-:Y:S01]  /*4f90*/  FFMA.FTZ R47, R242, UR4, -R67.reuse ;  /* 0x00000004f22f7c23 */ /* 0x100fe20008010843 */
[--C-:B------:R-:W-:Y:S01]  /*4fa0*/  FFMA.FTZ R46, R46, UR4, -R67.reuse ;  /* 0x000000042e2e7c23 */ /* 0x100fe20008010843 */
[----:B------:R-:W2:Y:S01]  /*4fb0*/  LDSM.16.MT88.4 R4, [R37+0x4000] ;  /* 0x004000002504783b */ /* 0x000ea20000004200 */
[----:B------:R-:W-:Y:S01]  /*4fc0*/  MUFU.EX2 R59, R59 ;  /* 0x0000003b003b7308 */ /* 0x000fe20000000800 */
[--C-:B------:R-:W-:Y:S01]  /*4fd0*/  FFMA.FTZ R42, R240, UR4, -R67.reuse ;  /* 0x00000004f02a7c23 */ /* 0x100fe20008010843 */
[--C-:B------:R-:W-:Y:S01]  /*4fe0*/  FFMA.FTZ R143, R234, UR4, -R67.reuse ;  /* 0x00000004ea8f7c23 */ /* 0x100fe20008010843 */
[----:B------:R-:W2:Y:S01]  /*4ff0*/  LDSM.16.MT88.4 R16, [R137+0xc800] ;  /* 0x00c800008910783b */ /* 0x000ea20000004200 */
[--C-:B------:R-:W-:Y:S01]  /*5000*/  FFMA.FTZ R145, R232, UR4, -R67.reuse ;  /* 0x00000004e8917c23 */ /* 0x100fe20008010843 */
[--C-:B------:R-:W-:Y:S01]  /*5010*/  FFMA.FTZ R184, R184, UR4, -R67.reuse ;  /* 0x00000004b8b87c23 */ /* 0x100fe20008010843 */
[--C-:B------:R-:W-:Y:S01]  /*5020*/  FFMA.FTZ R153, R220, UR4, -R67.reuse ;  /* 0x00000004dc997c23 */ /* 0x100fe20008010843 */
[----:B------:R-:W2:Y:S01]  /*5030*/  LDSM.16.MT88.4 R12, [R66+0x800] ;  /* 0x00080000420c783b */ /* 0x000ea20000004200 */
[----:B------:R-:W3:Y:S01]  /*5040*/  MUFU.EX2 R58, R58 ;  /* 0x0000003a003a7308 */ /* 0x000ee20000000800 */
[----:B-----5:R-:W-:Y:S01]  /*5050*/  F2FP.BF16.F32.PACK_AB R117, R62, R63 ;  /* 0x0000003f3e75723e */ /* 0x020fe200000010ff */
        /* <DEDUP_REMOVED lines=15> */
[----:B---3--:R-:W-:Y:S01]  /*5150*/  F2FP.BF16.F32.PACK_AB R119, R58, R59 ;  /* 0x0000003b3a77723e */ /* 0x008fe200000010ff */
        /* <DEDUP_REMOVED lines=19> */
[C---:B----4-:R-:W-:Y:S07]  /*5290*/  HMMA.16816.F32.BF16 R88, R116.reuse, R92, RZ ;  /* 0x0000005c7458723c */ /* 0x050fee00000418ff */
[----:B------:R-:W-:Y:S01]  /*52a0*/  MUFU.EX2 R49, R49 ;  /* 0x0000003100317308 */ /* 0x000fe20000000800 */
[C---:B------:R-:W-:Y:S07]  /*52b0*/  HMMA.16816.F32.BF16 R96, R116.reuse, R100, RZ ;  /* 0x000000647460723c */ /* 0x040fee00000418ff */
[----:B------:R-:W4:Y:S01]  /*52c0*/  MUFU.EX2 R48, R48 ;  /* 0x0000003000307308 */ /* 0x000f220000000800 */
[C---:B-1----:R-:W-:Y:S07]  /*52d0*/  HMMA.16816.F32.BF16 R124, R116.reuse, R112, RZ ;  /* 0x00000070747c723c */ /* 0x042fee00000418ff */
        /* <DEDUP_REMOVED lines=13> */
[----:B--2---:R-:W-:Y:S01]  /*53b0*/  HMMA.16816.F32.BF16 R120, R116, R4, RZ ;  /* 0x000000047478723c */ /* 0x004fe200000418ff */
[----:B-----5:R-:W-:Y:S01]  /*53c0*/  F2FP.BF16.F32.PACK_AB R4, R56, R57 ;  /* 0x000000393804723e */ /* 0x020fe200000010ff */
[----:B------:R-:W-:Y:S01]  /*53d0*/  FADD.FTZ R57, R57, R60 ;  /* 0x0000003c39397221 */ /* 0x000fe20000010000 */
[----:B---3--:R-:W-:Y:S01]  /*53e0*/  F2FP.BF16.F32.PACK_AB R5, R54, R55 ;  /* 0x000000373605723e */ /* 0x008fe200000010ff */
[----:B------:R-:W-:-:S02]  /*53f0*/  FADD.FTZ R55, R55, R58 ;  /* 0x0000003a37377221 */ /* 0x000fc40000010000 */
[----:B------:R-:W-:Y:S01]  /*5400*/  FADD.FTZ R56, R56, R57 ;  /* 0x0000003938387221 */ /* 0x000fe20000010000 */
[----:B------:R-:W2:Y:S01]  /*5410*/  MUFU.EX2 R40, R40 ;  /* 0x0000002800287308 */ /* 0x000ea20000000800 */
        /* <DEDUP_REMOVED lines=34> */
[C---:B-----5:R-:W-:Y:S05]  /*5640*/  HMMA.16816.F32.BF16 R88, R4.reuse, R16, R88 ;  /* 0x000000100458723c */ /* 0x060fea0000041858 */
[----:B------:R-:W-:Y:S03]  /*5650*/  MUFU.EX2 R182, R182 ;  /* 0x000000b600b67308 */ /* 0x000fe60000000800 */
[C---:B------:R-:W-:Y:S01]  /*5660*/  HMMA.16816.F32.BF16 R92, R4.reuse, R18, R92 ;  /* 0x00000012045c723c */ /* 0x040fe2000004185c */
[----:B------:R-:W5:Y:S04]  /*5670*/  LDSM.16.MT88.4 R16, [R66+0x1000] ;  /* 0x001000004210783b */ /* 0x000f680000004200 */
[----:B------:R-:W-:Y:S03]  /*5680*/  MUFU.EX2 R157, R157 ;  /* 0x0000009d009d7308 */ /* 0x000fe60000000800 */
[----:B------:R-:W-:Y:S01]  /*5690*/  HMMA.16816.F32.BF16 R96, R4, R148, R96 ;  /* 0x000000940460723c */ /* 0x000fe20000041860 */
[----:B------:R-:W-:Y:S01]  /*56a0*/  FFMA.FTZ R148, R230, UR4, -R67 ;  /* 0x00000004e6947c23 */ /* 0x000fe20008010843 */
        /* <DEDUP_REMOVED lines=9> */
[----:B----4-:R-:W-:Y:S01]  /*5740*/  F2FP.BF16.F32.PACK_AB R4, R48, R49 ;  /* 0x000000313004723e */ /* 0x010fe200000010ff */
[----:B------:R-:W-:Y:S01]  /*5750*/  LDSM.16.MT88.4 R32, [R66+0x5000] ;  /* 0x005000004220783b */ /* 0x000fe20000004200 */
[----:B-1----:R-:W-:Y:S01]  /*5760*/  F2FP.BF16.F32.PACK_AB R5, R46, R47 ;  /* 0x0000002f2e05723e */ /* 0x002fe200000010ff */
        /* <DEDUP_REMOVED lines=8> */
[----:B--2---:R-:W-:Y:S01]  /*57f0*/  HMMA.16816.F32.BF16 R104, R4, R12, R104 ;  /* 0x0000000c0468723c */ /* 0x004fe20000041868 */
[----:B------:R-:W1:Y:S01]  /*5800*/  MUFU.EX2 R151, R151 ;  /* 0x0000009700977308 */ /* 0x000e620000000800 */
[----:B------:R-:W-:Y:S01]  /*5810*/  FADD.FTZ R43, R43, R46 ;  /* 0x0000002e2b2b7221 */ /* 0x000fe20000010000 */
[----:B------:R-:W-:-:S03]  /*5820*/  FADD.FTZ R44, R44, R45 ;  /* 0x0000002d2c2c7221 */ /* 0x000fc60000010000 */
[----:B------:R-:W-:Y:S02]  /*5830*/  FADD.FTZ R42, R42, R43 ;  /* 0x0000002b2a2a7221 */ /* 0x000fe40000010000 */
[C---:B------:R-:W-:Y:S01]  /*5840*/  HMMA.16816.F32.BF16 R108, R4.reuse, R14, R108 ;  /* 0x0000000e046c723c */ /* 0x040fe2000004186c */
[----:B------:R-:W2:Y:S01]  /*5850*/  LDSM.16.MT88.4 R12, [R201+0x11000] ;  /* 0x01100000c90c783b */ /* 0x000ea20000004200 */
[----:B------:R-:W-:Y:S06]  /*5860*/  MUFU.EX2 R159, R159 ;  /* 0x0000009f009f7308 */ /* 0x000fec0000000800 */
[C---:B------:R-:W-:Y:S02]  /*5870*/  HMMA.16816.F32.BF16 R128, R4.reuse, R20, R128 ;  /* 0x000000140480723c */ /* 0x040fe40000041880 */
[----:B------:R-:W-:Y:S06]  /*5880*/  MUFU.EX2 R170, R170 ;  /* 0x000000aa00aa7308 */ /* 0x000fec0000000800 */
        /* <DEDUP_REMOVED lines=21> */
[----:B------:R-:W1:Y:S01]  /*59e0*/  LDSM.16.MT88.4 R28, [R137+0x11800] ;  /* 0x01180000891c783b */ /* 0x000e620000004200 */
[----:B------:R-:W-:Y:S06]  /*59f0*/  MUFU.EX2 R138, R138 ;  /* 0x0000008a008a7308 */ /* 0x000fec0000000800 */
[C---:B------:R-:W-:Y:S02]  /*5a00*/  HMMA.16816.F32.BF16 R124, R4.reuse, R32, R124 ;  /* 0x00000020047c723c */ /* 0x040fe4000004187c */
[----:B------:R-:W-:Y:S06]  /*5a10*/  MUFU.EX2 R217, R217 ;  /* 0x000000d900d97308 */ /* 0x000fec0000000800 */
        /* <DEDUP_REMOVED lines=26> */
[C---:B-1----:R-:W-:Y:S08]  /*5bc0*/  HMMA.16816.F32.BF16 R104, R4.reuse, R28, R104 ;  /* 0x0000001c0468723c */ /* 0x042ff00000041868 */
        /* <DEDUP_REMOVED lines=14> */
[----:B------:R-:W-:Y:S01]  /*5cb0*/  F2FP.BF16.F32.PACK_AB R4, R174, R147 ;  /* 0x00000093ae04723e */ /* 0x000fe200000010ff */
[----:B------:R-:W-:Y:S01]  /*5cc0*/  FADD.FTZ R147, R147, R38 ;  /* 0x0000002693937221 */ /* 0x000fe20000010000 */
[----:B------:R-:W-:Y:S01]  /*5cd0*/  F2FP.BF16.F32.PACK_AB R5, R184, R151 ;  /* 0x00000097b805723e */ /* 0x000fe200000010ff */
[----:B------:R-:W-:Y:S01]  /*5ce0*/  FADD.FTZ R151, R151, R150 ;  /* 0x0000009697977221 */ /* 0x000fe20000010000 */
[----:B------:R-:W-:Y:S01]  /*5cf0*/  F2FP.BF16.F32.PACK_AB R6, R176, R149 ;  /* 0x00000095b006723e */ /* 0x000fe200000010ff */
[----:B------:R-:W-:Y:S01]  /*5d00*/  FADD.FTZ R174, R174, R147 ;  /* 0x00000093aeae7221 */ /* 0x000fe20000010000 */
        /* <DEDUP_REMOVED lines=36> */
[----:B------:R-:W-:Y:S01]  /*5f50*/  F2FP.BF16.F32.PACK_AB R5, R182, R155 ;  /* 0x0000009bb605723e */ /* 0x000fe200000010ff */
[----:B------:R-:W-:Y:S01]  /*5f60*/  FADD.FTZ R155, R155, R186 ;  /* 0x000000ba9b9b7221 */ /* 0x000fe20000010000 */
[----:B--2---:R-:W-:-:S02]  /*5f70*/  F2FP.BF16.F32.PACK_AB R6, R35, R34 ;  /* 0x000000222306723e */ /* 0x004fc400000010ff */
[----:B------:R-:W-:Y:S01]  /*5f80*/  F2FP.BF16.F32.PACK_AB R7, R178, R157 ;  /* 0x0000009db207723e */ /* 0x000fe200000010ff */
[----:B------:R-:W-:-:S04]  /*5f90*/  FADD.FTZ R182, R182, R155 ;  /* 0x0000009bb6b67221 */ /* 0x000fc80000010000 */
[----:B------:R-:W-:Y:S02]  /*5fa0*/  FADD.FTZ R157, R157, R182 ;  /* 0x000000b69d9d7221 */ /* 0x000fe40000010000 */
[----:B------:R-:W-:Y:S02]  /*5fb0*/  HMMA.16816.F32.BF16 R104, R4, R12, R104 ;  /* 0x0000000c0468723c */ /* 0x000fe40000041868 */
        /* <DEDUP_REMOVED lines=56> */
[C---:B----4-:R-:W-:Y:S08]  /*6340*/  HMMA.16816.F32.BF16 R120, R4.reuse, R20, R120 ;  /* 0x000000140478723c */ /* 0x050ff00000041878 */
[----:B------:R-:W-:Y:S01]  /*6350*/  HMMA.16816.F32.BF16 R116, R4, R22, R116 ;  /* 0x000000160474723c */ /* 0x000fe20000041874 */
[----:B-----5:R-:W-:-:S02]  /*6360*/  F2FP.BF16.F32.PACK_AB R4, R29, R28 ;  /* 0x0000001c1d04723e */ /* 0x020fc400000010ff */
[----:B-1----:R-:W-:Y:S02]  /*6370*/  F2FP.BF16.F32.PACK_AB R5, R140, R31 ;  /* 0x0000001f8c05723e */ /* 0x002fe400000010ff */
[----:B------:R-:W-:Y:S02]  /*6380*/  F2FP.BF16.F32.PACK_AB R6, R221, R30 ;  /* 0x0000001edd06723e */ /* 0x000fe400000010ff */
[----:B------:R-:W-:-:S07]  /*6390*/  F2FP.BF16.F32.PACK_AB R7, R217, R138 ;  /* 0x0000008ad907723e */ /* 0x000fce00000010ff */
[C---:B------:R-:W-:Y:S08]  /*63a0*/  HMMA.16816.F32.BF16 R72, R4.reuse, R8, R72 ;  /* 0x000000080448723c */ /* 0x040ff00000041848 */
        /* <DEDUP_REMOVED lines=108> */
.L_x_2939:
[----:B------:R-:W-:Y:S01]  /*6a70*/  UMOV UR4, URZ ;  /* 0x000000ff00047c82 */ /* 0x000fe20008000000 */
[----:B------:R-:W-:Y:S01]  /*6a80*/  IMAD.SHL.U32 R4, R24, 0x80, RZ ;  /* 0x0000008018047824 */ /* 0x000fe200078e00ff */
[----:B------:R-:W-:-:S05]  /*6a90*/  IADD3 R5, P1, PT, RZ, -UR4, RZ ;  /* 0x80000004ff057c10 */ /* 0x000fca000ff3e0ff */
[----:B------:R-:W-:-:S05]  /*6aa0*/  IMAD.X R4, RZ, RZ, ~R4, P1 ;  /* 0x000000ffff047224 */ /* 0x000fca00008e0e04 */
[----:B------:R-:W-:-:S04]  /*6ab0*/  SHF.R.S64 R5, R5, 0x1f, R4 ;  /* 0x0000001f05057819 */ /* 0x000fc80000001004 */
[----:B------:R-:W-:-:S04]  /*6ac0*/  IADD3 R210, P1, PT, R5, R210, RZ ;  /* 0x000000d205d27210 */ /* 0x000fc80007f3e0ff */
[----:B------:R-:W-:-:S09]  /*6ad0*/  LEA.HI.X.SX32 R211, R4, R211, 0x1, P1 ;  /* 0x000000d304d37211 */ /* 0x000fd200008f0eff */
.L_x_2940:
[----:B------:R-:W1:Y:S01]  /*6ae0*/  LDCU.64 UR4, c[0x0][0x3c0] ;  /* 0x00007800ff0477ac */ /* 0x000e620008000a00 */
[----:B------:R-:W2:Y:S01]  /*6af0*/  S2UR UR10, SR_CgaCtaId ;  /* 0x00000000000a79c3 */ /* 0x000ea20000008800 */
[----:B------:R-:W-:Y:S01]  /*6b00*/  LOP3.LUT R5, R197, 0x1f8, RZ, 0xc0, !PT ;  /* 0x000001f8c5057812 */ /* 0x000fe200078ec0ff */
[----:B------:R-:W-:Y:S01]  /*6b10*/  IMAD.IADD R201, R202, 0x1, R189 ;  /* 0x00000001cac97824 */ /* 0x000fe200078e02bd */
[--C-:B------:R-:W-:Y:S02]  /*6b20*/  SHF.R.U32.HI R204, RZ, 0x1, R200.reuse ;  /* 0x00000001ffcc7819 */ /* 0x100fe400000116c8 */
[----:B------:R-:W-:Y:S02]  /*6b30*/  LOP3.LUT R4, R5, 0x38, R200, 0x78, !PT ;  /* 0x0000003805047812 */ /* 0x000fe400078e78c8 */
[----:B------:R-:W-:Y:S02]  /*6b40*/  LOP3.LUT R27, R27, 0x1c0, R36, 0xf8, !PT ;  /* 0x000001c01b1b7812 */ /* 0x000fe400078ef824 */
[----:B------:R-:W-:-:S02]  /*6b50*/  LOP3.LUT R195, R4, 0x1e00, R197, 0xf8, !PT ;  /* 0x00001e0004c37812 */ /* 0x000fc400078ef8c5 */
[----:B------:R-:W-:-:S04]  /*6b60*/  LOP3.LUT R4, R204, 0x8, RZ, 0xc0, !PT ;  /* 0x00000008cc047812 */ /* 0x000fc800078ec0ff */
[----:B------:R-:W-:Y:S01]  /*6b70*/  LOP3.LUT R4, R26, R27, R4, 0xf6, !PT ;  /* 0x0000001b1a047212 */ /* 0x000fe200078ef604 */
[----:B-1----:R-:W-:Y:S02]  /*6b80*/  USHF.L.U32 UR6, UR4, 0x5, URZ ;  /* 0x0000000504067899 */ /* 0x002fe400080006ff */
[----:B------:R-:W-:-:S03]  /*6b90*/  USHF.L.U64.HI UR4, UR4, 0x5, UR5 ;  /* 0x0000000504047899 */ /* 0x000fc60008010205 */
[----:B------:R-:W-:Y:S01]  /*6ba0*/  UMOV UR5, 0x400 ;  /* 0x0000040000057882 */ /* 0x000fe20000000000 */
[----:B------:R-:W-:Y:S01]  /*6bb0*/  IADD3 R8, P1, PT, R210, UR6, RZ ;  /* 0x00000006d2087c10 */ /* 0x000fe2000ff3e0ff */
[----:B--2---:R-:W-:-:S03]  /*6bc0*/  ULEA UR5, UR10, UR5, 0x18 ;  /* 0x000000050a057291 */ /* 0x004fc6000f8ec0ff */
[----:B------:R-:W-:Y:S02]  /*6bd0*/  IADD3.X R9, PT, PT, R211, UR4, RZ, P1, !PT ;  /* 0x00000004d3097c10 */ /* 0x000fe40008ffe4ff */
[----:B------:R-:W-:Y:S02]  /*6be0*/  IADD3 R6, P1, PT, R8, UR6, RZ ;  /* 0x0000000608067c10 */ /* 0x000fe4000ff3e0ff */
[----:B------:R-:W-:Y:S02]  /*6bf0*/  LEA R195, R195, UR5, 0x1 ;  /* 0x00000005c3c37c11 */ /* 0x000fe4000f8e08ff */
[----:B------:R-:W-:Y:S02]  /*6c00*/  IADD3.X R7, PT, PT, R9, UR4, RZ, P1, !PT ;  /* 0x0000000409077c10 */ /* 0x000fe40008ffe4ff */
[----:B------:R-:W-:Y:S01]  /*6c10*/  IADD3 R10, P1, PT, R6, UR6, RZ ;  /* 0x00000006060a7c10 */ /* 0x000fe2000ff3e0ff */
[----:B------:R-:W-:Y:S01]  /*6c20*/  @!PT LDS RZ, [RZ] ;  /* 0x00000000fffff984 */ /* 0x000fe20000000800 */
[----:B------:R-:W-:Y:S01]  /*6c30*/  @!PT LDS RZ, [RZ] ;  /* 0x00000000fffff984 */ /* 0x000fe20000000800 */
[----:B------:R-:W-:Y:S01]  /*6c40*/  @!PT LDS RZ, [RZ] ;  /* 0x00000000fffff984 */ /* 0x000fe20000000800 */
[----:B------:R-:W-:Y:S01]  /*6c50*/  LDGSTS.E.BYPASS.LTC128B.128 [R195+0xc000], desc[UR16][R210.64] ;  /* 0x0c000000d2c37fae */ /* 0x000fe2000b981a10 */
[----:B------:R-:W-:-:S02]  /*6c60*/  LEA R216, R4, UR5, 0x1 ;  /* 0x0000000504d87c11 */ /* 0x000fc4000f8e08ff */
[----:B------:R-:W-:Y:S01]  /*6c70*/  IADD3.X R11, PT, PT, R7, UR4, RZ, P1, !PT ;  /* 0x00000004070b7c10 */ /* 0x000fe20008ffe4ff */
[----:B------:R-:W-:Y:S01]  /*6c80*/  LDGSTS.E.BYPASS.LTC128B.128 [R195+0x10000], desc[UR16][R210.64+0x80] ;  /* 0x10000080d2c37fae */ /* 0x000fe2000b981a10 */
[----:B------:R-:W-:Y:S01]  /*6c90*/  IADD3 R14, P1, PT, R10, UR6, RZ ;  /* 0x000000060a0e7c10 */ /* 0x000fe2000ff3e0ff */
[--C-:B------:R-:W-:Y:S02]  /*6ca0*/  IMAD.IADD R205, R189, 0x1, R216.reuse ;  /* 0x00000001bdcd7824 */ /* 0x100fe400078e02d8 */
[----:B------:R-:W-:Y:S01]  /*6cb0*/  LDGSTS.E.BYPASS.LTC128B.128 [R195+0xc800], desc[UR16][R8.64] ;  /* 0x0c80000008c37fae */ /* 0x000fe2000b981a10 */
[----:B------:R-:W-:Y:S01]  /*6cc0*/  IADD3.X R15, PT, PT, R11, UR4, RZ, P1, !PT ;  /* 0x000000040b0f7c10 */ /* 0x000fe20008ffe4ff */
[----:B------:R-:W-:Y:S01]  /*6cd0*/  IMAD.IADD R212, R141, 0x1, R216 ;  /* 0x000000018dd47824 */ /* 0x000fe200078e02d8 */
[----:B------:R-:W-:Y:S01]  /*6ce0*/  IADD3 R12, P1, PT, R14, UR6, RZ ;  /* 0x000000060e0c7c10 */ /* 0x000fe2000ff3e0ff */
[----:B------:R-:W-:Y:S02]  /*6cf0*/  LDGSTS.E.BYPASS.LTC128B.128 [R195+0x10800], desc[UR16][R8.64+0x80] ;  /* 0x1080008008c37fae */ /* 0x000fe4000b981a10 */
[----:B------:R-:W-:Y:S01]  /*6d00*/  IMAD.IADD R214, R189, 0x1, R212 ;  /* 0x00000001bdd67824 */ /* 0x000fe200078e02d4 */
        /* <DEDUP_REMOVED lines=9> */
[----:B------:R-:W-:Y:S04]  /*6da0*/  LDGSTS.E.BYPASS.LTC128B.128 [R195+0xe000], desc[UR16][R14.64] ;  /* 0x0e0000000ec37fae */ /* 0x000fe8000b981a10 */
[----:B------:R-:W-:Y:S04]  /*6db0*/  LDGSTS.E.BYPASS.LTC128B.128 [R195+0x12000], desc[UR16][R14.64+0x80] ;  /* 0x120000800ec37fae */ /* 0x000fe8000b981a10 */
[----:B------:R-:W-:Y:S04]  /*6dc0*/  LDGSTS.E.BYPASS.LTC128B.128 [R195+0xe800], desc[UR16][R12.64] ;  /* 0x0e8000000cc37fae */ /* 0x000fe8000b981a10 */
[----:B------:R1:W-:Y:S04]  /*6dd0*/  LDGSTS.E.BYPASS.LTC128B.128 [R195+0x12800], desc[UR16][R12.64+0x80] ;  /* 0x128000800cc37fae */ /* 0x0003e8000b981a10 */
[----:B------:R-:W-:Y:S04]  /*6de0*/  LDGSTS.E.BYPASS.LTC128B.128 [R195+0xf000], desc[UR16][R16.64] ;  /* 0x0f00000010c37fae */ /* 0x000fe8000b981a10 */
[----:B------:R-:W-:Y:S04]  /*6df0*/  LDGSTS.E.BYPASS.LTC128B.128 [R195+0x13000], desc[UR16][R16.64+0x80] ;  /* 0x1300008010c37fae */ /* 0x000fe8000b981a10 */
[----:B------:R-:W-:Y:S04]  /*6e00*/  LDGSTS.E.BYPASS.LTC128B.128 [R195+0xf800], desc[UR16][R18.64] ;  /* 0x0f80000012c37fae */ /* 0x000fe8000b981a10 */
[----:B------:R2:W-:Y:S04]  /*6e10*/  LDGSTS.E.BYPASS.LTC128B.128 [R195+0x13800], desc[UR16][R18.64+0x80] ;  /* 0x1380008012c37fae */ /* 0x0005e8000b981a10 */
[----:B------:R-:W-:Y:S04]  /*6e20*/  LDSM.16.M88.4 R172, [R216] ;  /* 0x00000000d8ac783b */ /* 0x000fe80000000200 */
[----:B------:R-:W3:Y:S04]  /*6e30*/  LDSM.16.M88.4 R60, [R202+0x4000] ;  /* 0x00400000ca3c783b */ /* 0x000ee80000000200 */
[----:B------:R-:W4:Y:S04]  /*6e40*/  LDSM.16.M88.4 R52, [R202+0x4800] ;  /* 0x00480000ca34783b */ /* 0x000f280000000200 */
[----:B------:R-:W5:Y:S04]  /*6e50*/  LDSM.16.M88.4 R44, [R202+0x5000] ;  /* 0x00500000ca2c783b */ /* 0x000f680000000200 */
[----:B------:R-:W2:Y:S04]  /*6e60*/  LDSM.16.M88.4 R36, [R202+0x5800] ;  /* 0x00580000ca24783b */ /* 0x000ea80000000200 */
[----:B------:R-:W2:Y:S04]  /*6e70*/  LDSM.16.M88.4 R28, [R202+0x6000] ;  /* 0x00600000ca1c783b */ /* 0x000ea80000000200 */
[----:B------:R-:W2:Y:S04]  /*6e80*/  LDSM.16.M88.4 R20, [R202+0x6800] ;  /* 0x00680000ca14783b */ /* 0x000ea80000000200 */
[----:B-1----:R-:W1:Y:S04]  /*6e90*/  LDSM.16.M88.4 R12, [R202+0x7000] ;  /* 0x00700000ca0c783b */ /* 0x002e680000000200 */
[----:B------:R-:W1:Y:S04]  /*6ea0*/  LDSM.16.M88.4 R4, [R202+0x7800] ;  /* 0x00780000ca04783b */ /* 0x000e680000000200 */
[----:B------:R-:W-:Y:S04]  /*6eb0*/  LDSM.16.M88.4 R160, [R205] ;  /* 0x00000000cda0783b */ /* 0x000fe80000000200 */
[----:B------:R-:W1:Y:S01]  /*6ec0*/  LDSM.16.M88.4 R8, [R201+0x4000] ;  /* 0x00400000c908783b */ /* 0x000e620000000200 */
[C---:B---3--:R-:W-:Y:S03]  /*6ed0*/  HMMA.16816.F32.BF16 R64, R172.reuse, R60, RZ ;  /* 0x0000003cac40723c */ /* 0x048fe600000418ff */
[----:B------:R-:W3:Y:S04]  /*6ee0*/  LDSM.16.M88.4 R136, [R201+0x4800] ;  /* 0x00480000c988783b */ /* 0x000ee80000000200 */
[----:B------:R-:W3:Y:S01]  /*6ef0*/  LDSM.16.M88.4 R180, [R201+0x5800] ;  /* 0x00580000c9b4783b */ /* 0x000ee20000000200 */
[C---:B----4-:R-:W-:Y:S03]  /*6f00*/  HMMA.16816.F32.BF16 R56, R172.reuse, R52, RZ ;  /* 0x00000034ac38723c */ /* 0x050fe600000418ff */
[----:B------:R-:W-:Y:S04]  /*6f10*/  LDSM.16.M88.4 R144, [R201+0x6800] ;  /* 0x00680000c990783b */ /* 0x000fe80000000200 */
[----:B------:R-:W-:Y:S01]  /*6f20*/  LDSM.16.M88.4 R140, [R196+0x5800] ;  /* 0x00580000c48c783b */ /* 0x000fe20000000200 */
[C---:B-----5:R-:W-:Y:S03]  /*6f30*/  HMMA.16816.F32.BF16 R48, R172.reuse, R44, RZ ;  /* 0x0000002cac30723c */ /* 0x060fe600000418ff */
[----:B------:R-:W-:Y:S04]  /*6f40*/  LDSM.16.M88.4 R168, [R201+0x6000] ;  /* 0x00600000c9a8783b */ /* 0x000fe80000000200 */
[----:B------:R-:W-:Y:S01]  /*6f50*/  LDSM.16.M88.4 R152, [R196+0x4800] ;  /* 0x00480000c498783b */ /* 0x000fe20000000200 */
[C---:B--2---:R-:W-:Y:S03]  /*6f60*/  HMMA.16816.F32.BF16 R40, R172.reuse, R36, RZ ;  /* 0x00000024ac28723c */ /* 0x044fe600000418ff */
        /* <DEDUP_REMOVED lines=21> */
[----:B------:R-:W2:Y:S07]  /*70c0*/  LDSM.16.M88.4 R8, [R212] ;  /* 0x00000000d408783b */ /* 0x000eae0000000200 */
[C---:B---3--:R-:W-:Y:S08]  /*70d0*/  HMMA.16816.F32.BF16 R56, R160.reuse, R136, R56 ;  /* 0x00000088a038723c */ /* 0x048ff00000041838 */
[C---:B------:R-:W-:Y:S01]  /*70e0*/  HMMA.16816.F32.BF16 R52, R160.reuse, R138, R52 ;  /* 0x0000008aa034723c */ /* 0x040fe20000041834 */
[----:B------:R-:W-:Y:S07]  /*70f0*/  LDSM.16.M88.4 R136, [R196+0x6000] ;  /* 0x00600000c488783b */ /* 0x000fee0000000200 */
[C---:B------:R-:W-:Y:S08]  /*7100*/  HMMA.16816.F32.BF16 R40, R160.reuse, R180, R40 ;  /* 0x000000b4a028723c */ /* 0x040ff00000041828 */
[C---:B-1----:R-:W-:Y:S08]  /*7110*/  HMMA.16816.F32.BF16 R16, R160.reuse, R4, R16 ;  /* 0x00000004a010723c */ /* 0x042ff00000041810 */
[C---:B------:R-:W-:Y:S01]  /*7120*/  HMMA.16816.F32.BF16 R12, R160.reuse, R6, R12 ;  /* 0x00000006a00c723c */ /* 0x040fe2000004180c */
[----:B------:R-:W1:Y:S07]  /*7130*/  LDSM.16.M88.4 R4, [R196+0x6800] ;  /* 0x00680000c404783b */ /* 0x000e6e0000000200 */
[C---:B------:R-:W-:Y:S01]  /*7140*/  HMMA.16816.F32.BF16 R36, R160.reuse, R182, R36 ;  /* 0x000000b6a024723c */ /* 0x040fe20000041824 */
[----:B------:R-:W-:Y:S07]  /*7150*/  LDSM.16.M88.4 R180, [R133+0x5000] ;  /* 0x0050000085b4783b */ /* 0x000fee0000000200 */
        /* <DEDUP_REMOVED lines=8> */
[----:B------:R-:W-:Y:S07]  /*71e0*/  LDSM.16.M88.4 R168, [R133+0x7000] ;  /* 0x0070000085a8783b */ /* 0x000fee0000000200 */
[C---:B------:R-:W-:Y:S08]  /*71f0*/  HMMA.16816.F32.BF16 R56, R8.reuse, R152, R56 ;  /* 0x000000980838723c */ /* 0x040ff00000041838 */
[C---:B------:R-:W-:Y:S01]  /*7200*/  HMMA.16816.F32.BF16 R52, R8.reuse, R154, R52 ;  /* 0x0000009a0834723c */ /* 0x040fe20000041834 */
[----:B------:R-:W-:Y:S07]  /*7210*/  LDSM.16.M88.4 R152, [R214] ;  /* 0x00000000d698783b */ /* 0x000fee0000000200 */
[C---:B-1----:R-:W-:Y:S08]  /*7220*/  HMMA.16816.F32.BF16 R24, R8.reuse, R4, R24 ;  /* 0x000000040818723c */ /* 0x042ff00000041818 */
[----:B------:R-:W-:Y:S01]  /*7230*/  HMMA.16816.F32.BF16 R20, R8, R6, R20 ;  /* 0x000000060814723c */ /* 0x000fe20000041814 */
[----:B------:R-:W1:Y:S07]  /*7240*/  LDSM.16.M88.4 R4, [R133+0x6800] ;  /* 0x006800008504783b */ /* 0x000e6e0000000200 */
        /* <DEDUP_REMOVED lines=8> */
[----:B------:R-:W4:Y:S04]  /*72d0*/  LDSM.16.M88.4 R160, [R133+0x7800] ;  /* 0x0078000085a0783b */ /* 0x000f280000000200 */
[----:B------:R-:W5:Y:S03]  /*72e0*/  LDSM.16.M88.4 R184, [R133+0x4800] ;  /* 0x0048000085b8783b */ /* 0x000f660000000200 */
        /* <DEDUP_REMOVED lines=28> */
[C---:B------:R-:W-:Y:S08]  /*74b0*/  HMMA.16816.F32.BF16 R64, R152.reuse, R188, R64 ;  /* 0x000000bc9840723c */ /* 0x040ff00000041840 */
[C---:B------:R-:W-:Y:S08]  /*74c0*/  HMMA.16816.F32.BF16 R60, R152.reuse, R190, R60 ;  /* 0x000000be983c723c */ /* 0x040ff0000004183c */
[C---:B-----5:R-:W-:Y:S08]  /*74d0*/  HMMA.16816.F32.BF16 R56, R152.reuse, R184, R56 ;  /* 0x000000b89838723c */ /* 0x060ff00000041838 */
        /* <DEDUP_REMOVED lines=8> */
[----:B------:R-:W-:Y:S03]  /*7560*/  LDSM.16.M88.4 R168, [R212+0x2000] ;  /* 0x00200000d4a8783b */ /* 0x000fe60000000200 */
[C---:B------:R-:W-:Y:S08]  /*7570*/  HMMA.16816.F32.BF16 R40, R156.reuse, R8, R40 ;  /* 0x000000089c28723c */ /* 0x040ff00000041828 */
[C---:B------:R-:W-:Y:S01]  /*7580*/  HMMA.16816.F32.BF16 R36, R156.reuse, R10, R36 ;  /* 0x0000000a9c24723c */ /* 0x040fe20000041824 */
[----:B------:R-:W5:Y:S07]  /*7590*/  LDSM.16.M88.4 R8, [R201+0xa000] ;  /* 0x00a00000c908783b */ /* 0x000f6e0000000200 */
        /* <DEDUP_REMOVED lines=23> */
[C---:B------:R-:W-:Y:S01]  /*7710*/  HMMA.16816.F32.BF16 R28, R184.reuse, R10, R28 ;  /* 0x0000000ab81c723c */ /* 0x040fe2000004181c */
[----:B------:R-:W-:Y:S07]  /*7720*/  LDSM.16.M88.4 R8, [R214+0x2000] ;  /* 0x00200000d608783b */ /* 0x000fee0000000200 */
[C---:B-1----:R-:W-:Y:S08]  /*7730*/  HMMA.16816.F32.BF16 R24, R184.reuse, R4, R24 ;  /* 0x00000004b818723c */ /* 0x042ff00000041818 */
[C---:B------:R-:W-:Y:S01]  /*7740*/  HMMA.16816.F32.BF16 R20, R184.reuse, R6, R20 ;  /* 0x00000006b814723c */ /* 0x040fe20000041814 */
[----:B------:R-:W1:Y:S07]  /*7750*/  LDSM.16.M88.4 R4, [R133+0x8000] ;  /* 0x008000008504783b */ /* 0x000e6e0000000200 */
[C---:B------:R-:W-:Y:S08]  /*7760*/  HMMA.16816.F32.BF16 R64, R184.reuse, R152, R64 ;  /* 0x00000098b840723c */ /* 0x040ff00000041840 */
[C---:B------:R-:W-:Y:S08]  /*7770*/  HMMA.16816.F32.BF16 R56, R184.reuse, R148, R56 ;  /* 0x00000094b838723c */ /* 0x040ff00000041838 */
[C---:B------:R-:W-:Y:S01]  /*7780*/  HMMA.16816.F32.BF16 R52, R184.reuse, R150, R52 ;  /* 0x00000096b834723c */ /* 0x040fe20000041834 */
[----:B------:R-:W-:Y:S07]  /*7790*/  LDSM.16.M88.4 R148, [R196+0xa000] ;  /* 0x00a00000c494783b */ /* 0x000fee0000000200 */
[C---:B------:R-:W-:Y:S08]  /*77a0*/  HMMA.16816.F32.BF16 R48, R184.reuse, R144, R48 ;  /* 0x00000090b830723c */ /* 0x040ff00000041830 */
[C---:B------:R-:W-:Y:S01]  /*77b0*/  HMMA.16816.F32.BF16 R44, R184.reuse, R146, R44 ;  /* 0x00000092b82c723c */ /* 0x040fe2000004182c */
[----:B------:R-:W5:Y:S07]  /*77c0*/  LDSM.16.M88.4 R144, [R196+0xa800] ;  /* 0x00a80000c490783b */ /* 0x000f6e0000000200 */
[C---:B---3--:R-:W-:Y:S08]  /*77d0*/  HMMA.16816.F32.BF16 R16, R184.reuse, R136, R16 ;  /* 0x00000088b810723c */ /* 0x048ff00000041810 */
[----:B------:R-:W-:Y:S01]  /*77e0*/  HMMA.16816.F32.BF16 R12, R184, R138, R12 ;  /* 0x0000008ab80c723c */ /* 0x000fe2000004180c */
[----:B------:R-:W-:Y:S07]  /*77f0*/  LDSM.16.M88.4 R136, [R196+0xb800] ;  /* 0x00b80000c488783b */ /* 0x000fee0000000200 */
[----:B------:R-:W-:Y:S08]  /*7800*/  HMMA.16816.F32.BF16 R64, R168, R164, R64 ;  /* 0x000000a4a840723c */ /* 0x000ff00000041840 */
[----:B------:R-:W-:Y:S01]  /*7810*/  HMMA.16816.F32.BF16 R60, R184, R154, R60 ;  /* 0x0000009ab83c723c */ /* 0x000fe2000004183c */
[----:B------:R-:W-:Y:S07]  /*7820*/  LDSM.16.M88.4 R152, [R196+0x9800] ;  /* 0x00980000c498783b */ /* 0x000fee0000000200 */
[C---:B----4-:R-:W-:Y:S08]  /*7830*/  HMMA.16816.F32.BF16 R56, R168.reuse, R160, R56 ;  /* 0x000000a0a838723c */ /* 0x050ff00000041838 */
[C---:B------:R-:W-:Y:S01]  /*7840*/  HMMA.16816.F32.BF16 R52, R168.reuse, R162, R52 ;  /* 0x000000a2a834723c */ /* 0x040fe20000041834 */
[----:B------:R-:W3:Y:S07]  /*7850*/  LDSM.16.M88.4 R160, [R133+0x8800] ;  /* 0x0088000085a0783b */ /* 0x000eee0000000200 */
[C---:B--2---:R-:W-:Y:S08]  /*7860*/  HMMA.16816.F32.BF16 R16, R168.reuse, R140, R16 ;  /* 0x0000008ca810723c */ /* 0x044ff00000041810 */
[----:B------:R-:W-:Y:S01]  /*7870*/  HMMA.16816.F32.BF16 R12, R168, R142, R12 ;  /* 0x0000008ea80c723c */ /* 0x000fe2000004180c */
[----:B------:R-:W2:Y:S07]  /*7880*/  LDSM.16.M88.4 R140, [R133+0x9000] ;  /* 0x00900000858c783b */ /* 0x000eae0000000200 */
[----:B-1----:R-:W-:Y:S01]  /*7890*/  HMMA.16816.F32.BF16 R64, R8, R4, R64 ;  /* 0x000000040840723c */ /* 0x002fe20000041840 */
[----:B------:R-:W-:-:S05]  /*78a0*/  IMAD.SHL.U32 R5, R200, 0x2, RZ ;  /* 0x00000002c8057824 */ /* 0x000fca00078e00ff */
[----:B------:R-:W-:Y:S02]  /*78b0*/  LOP3.LUT R5, R5, 0x6, RZ, 0xc0, !PT ;  /* 0x0000000605057812 */ /* 0x000fe400078ec0ff */
[C---:B------:R-:W-:Y:S08]  /*78c0*/  HMMA.16816.F32.BF16 R60, R168.reuse, R166, R60 ;  /* 0x000000a6a83c723c */ /* 0x040ff0000004183c */
[----:B-----5:R-:W-:Y:S01]  /*78d0*/  HMMA.16816.F32.BF16 R24, R168, R144, R24 ;  /* 0x00000090a818723c */ /* 0x020fe20000041818 */
[----:B------:R-:W-:-:S04]  /*78e0*/  IMAD R144, R192, 0x80, R5 ;  /* 0x00000080c0907824 */ /* 0x000fc800078e0205 */
[C---:B------:R-:W-:Y:S02]  /*78f0*/  VIADD R4, R144.reuse, 0xffffff00 ;  /* 0xffffff0090047836 */ /* 0x040fe40000000000 */
[----:B------:R-:W-:Y:S01]  /*7900*/  VIADD R5, R144, 0xffffff01 ;  /* 0xffffff0190057836 */ /* 0x000fe20000000000 */
[----:B------:R-:W-:Y:S02]  /*7910*/  HMMA.16816.F32.BF16 R176, R184, R180, R176 ;  /* 0x000000b4b8b0723c */ /* 0x000fe400000418b0 */
[CC--:B------:R-:W-:Y:S02]  /*7920*/  ISETP.GE.AND P6, PT, R4.reuse, R193.reuse, PT ;  /* 0x000000c10400720c */ /* 0x0c0fe40003fc6270 */
[-C--:B------:R-:W-:Y:S01]  /*7930*/  ISETP.GE.AND P3, PT, R4, R0.reuse, PT ;  /* 0x000000000400720c */ /* 0x080fe20003f66270 */
[----:B------:R-:W-:Y:S01]  /*7940*/  VIADD R4, R144, 0xffffff08 ;  /* 0xffffff0890047836 */ /* 0x000fe20000000000 */
[C---:B------:R-:W-:Y:S02]  /*7950*/  ISETP.GE.AND P2, PT, R5.reuse, R193, PT ;  /* 0x000000c10500720c */ /* 0x040fe40003f46270 */
[----:B------:R-:W-:Y:S01]  /*7960*/  HMMA.16816.F32.BF16 R48, R168, R156, R48 ;  /* 0x0000009ca830723c */ /* 0x000fe20000041830 */
[----:B------:R-:W-:-:S02]  /*7970*/  ISETP.GE.AND P1, PT, R5, R0, PT ;  /* 0x000000000500720c */ /* 0x000fc40003f26270 */
[----:B------:R-:W-:-:S05]  /*7980*/  ISETP.GE.AND P4, PT, R4, R193, PT ;  /* 0x000000c10400720c */ /* 0x000fca0003f86270 */
[----:B------:R-:W-:Y:S08]  /*7990*/  HMMA.16816.F32.BF16 R60, R8, R6, R60 ;  /* 0x00000006083c723c */ /* 0x000ff0000004183c */
[----:B------:R-:W-:Y:S01]  /*79a0*/  HMMA.16816.F32.BF16 R28, R168, R150, R28 ;  /* 0x00000096a81c723c */ /* 0x000fe2000004181c */
[----:B------:R-:W-:Y:S01]  /*79b0*/  FSEL R151, R64, -INF , !P6 ;  /* 0xff80000040977808 */ /* 0x000fe20007000000 */
[----:B------:R-:W-:Y:S01]  /*79c0*/  VIADD R64, R144, 0xffffff10 ;  /* 0xffffff1090407836 */ /* 0x000fe20000000000 */
[----:B------:R-:W-:-:S02]  /*79d0*/  ISETP.GE.AND P6, PT, R4, R0, PT ;  /* 0x000000000400720c */ /* 0x000fc40003fc6270 */
[----:B------:R-:W1:Y:S03]  /*79e0*/  LDSM.16.M88.4 R4, [R133+0x9800] ;  /* 0x009800008504783b */ /* 0x000e660000000200 */
[----:B---3--:R-:W-:Y:S03]  /*79f0*/  HMMA.16816.F32.BF16 R56, R8, R160, R56 ;  /* 0x000000a00838723c */ /* 0x008fe60000041838 */
[----:B------:R-:W-:-:S05]  /*7a00*/  FSEL R226, R62, -INF , !P6 ;  /* 0xff8000003ee27808 */ /* 0x000fca0007000000 */
[----:B------:R-:W-:Y:S08]  /*7a10*/  HMMA.16816.F32.BF16 R52, R8, R162, R52 ;  /* 0x000000a20834723c */ /* 0x000ff00000041834 */
[----:B------:R-:W-:Y:S01]  /*7a20*/  HMMA.16816.F32.BF16 R176, R168, R136, R176 ;  /* 0x00000088a8b0723c */ /* 0x000fe200000418b0 */
[----:B------:R-:W-:-:S07]  /*7a30*/  VIADD R136, R144, 0xffffff09 ;  /* 0xffffff0990887836 */ /* 0x000fce0000000000 */
[----:B--2---:R-:W-:Y:S08]  /*7a40*/  HMMA.16816.F32.BF16 R48, R8, R140, R48 ;  /* 0x0000008c0830723c */ /* 0x004ff00000041830 */
[----:B------:R-:W-:Y:S01]  /*7a50*/  HMMA.16816.F32.BF16 R32, R168, R148, R32 ;  /* 0x00000094a820723c */ /* 0x000fe20000041820 */
[----:B------:R-:W-:Y:S02]  /*7a60*/  FSEL R148, R66, -INF , !P3 ;  /* 0xff80000042947808 */ /* 0x000fe40005800000 */
[----:B------:R-:W-:Y:S01]  /*7a70*/  FSEL R149, R65, -INF , !P2 ;  /* 0xff80000041957808 */ /* 0x000fe20005000000 */
[----:B------:R-:W-:Y:S01]  /*7a80*/  VIADD R65, R144, 0xffffff11 ;  /* 0xffffff1190417836 */ /* 0x000fe20000000000 */
[----:B------:R-:W-:-:S02]  /*7a90*/  ISETP.GE.AND P3, PT, R136, R193, PT ;  /* 0x000000c18800720c */ /* 0x000fc40003f66270 */
[-C--:B------:R-:W-:Y:S01]  /*7aa0*/  ISETP.GE.AND P2, PT, R136, R0.reuse, PT ;  /* 0x000000008800720c */ /* 0x080fe20003f46270 */
[C---:B------:R-:W-:Y:S01]  /*7ab0*/  HMMA.16816.F32.BF16 R44, R168.reuse, R158, R44 ;  /* 0x0000009ea82c723c */ /* 0x040fe2000004182c */
[----:B------:R-:W-:Y:S02]  /*7ac0*/  FSEL R158, R67, -INF , !P1 ;  /* 0xff800000439e7808 */ /* 0x000fe40004800000 */
[-C--:B------:R-:W-:Y:S02]  /*7ad0*/  ISETP.GE.AND P1, PT, R64, R193.reuse, PT ;  /* 0x000000c14000720c */ /* 0x080fe40003f26270 */
[----:B------:R-:W-:Y:S02]  /*7ae0*/  FSEL R228, R63, -INF , !P2 ;  /* 0xff8000003fe47808 */ /* 0x000fe40005000000 */
[----:B------:R-:W-:Y:S01]  /*7af0*/  FSEL R67, R56, -INF , !P1 ;  /* 0xff80000038437808 */ /* 0x000fe20004800000 */
[C---:B------:R-:W-:Y:S01]  /*7b00*/  HMMA.16816.F32.BF16 R36, R168.reuse, R154, R36 ;  /* 0x0000009aa824723c */ /* 0x040fe20000041824 */
[----:B------:R-:W-:Y:S01]  /*7b10*/  FSEL R155, R60, -INF , !P4 ;  /* 0xff8000003c9b7808 */ /* 0x000fe20006000000 */
[----:B------:R-:W-:Y:S01]  /*7b20*/  VIADD R60, R144, 0xffffff18 ;  /* 0xffffff18903c7836 */ /* 0x000fe20000000000 */
[----:B------:R-:W-:Y:S01]  /*7b30*/  ISETP.GE.AND P4, PT, R64, R0, PT ;  /* 0x000000004000720c */ /* 0x000fe20003f86270 */
[C---:B------:R-:W-:Y:S01]  /*7b40*/  VIADD R64, R144.reuse, 0xffffff19 ;  /* 0xffffff1990407836 */ /* 0x040fe20000000000 */
[-C--:B------:R-:W-:Y:S01]  /*7b50*/  ISETP.GE.AND P6, PT, R65, R193.reuse, PT ;  /* 0x000000c14100720c */ /* 0x080fe20003fc6270 */
[----:B------:R-:W-:Y:S01]  /*7b60*/  VIADD R56, R144, 0xffffff20 ;  /* 0xffffff2090387836 */ /* 0x000fe20000000000 */
[----:B------:R-:W-:Y:S01]  /*7b70*/  ISETP.GE.AND P2, PT, R60, R193, PT ;  /* 0x000000c13c00720c */ /* 0x000fe20003f46270 */
[----:B------:R-:W-:Y:S01]  /*7b80*/  HMMA.16816.F32.BF16 R40, R168, R152, R40 ;  /* 0x00000098a828723c */ /* 0x000fe20000041828 */
[----:B------:R-:W-:-:S02]  /*7b90*/  FSEL R153, R61, -INF , !P3 ;  /* 0xff8000003d997808 */ /* 0x000fc40005800000 */
[-C--:B------:R-:W-:Y:S02]  /*7ba0*/  ISETP.GE.AND P3, PT, R65, R0.reuse, PT ;  /* 0x000000004100720c */ /* 0x080fe40003f66270 */
[----:B------:R-:W-:Y:S02]  /*7bb0*/  FSEL R65, R57, -INF , !P6 ;  /* 0xff80000039417808 */ /* 0x000fe40007000000 */
[----:B------:R-:W-:Y:S01]  /*7bc0*/  FSEL R224, R59, -INF , !P3 ;  /* 0xff8000003be07808 */ /* 0x000fe20005800000 */
[----:B------:R-:W-:Y:S01]  /*7bd0*/  HMMA.16816.F32.BF16 R44, R8, R142, R44 ;  /* 0x0000008e082c723c */ /* 0x000fe2000004182c */
[----:B------:R-:W-:Y:S01]  /*7be0*/  FSEL R59, R52, -INF , !P2 ;  /* 0xff800000343b7808 */ /* 0x000fe20005000000 */
[----:B------:R-:W-:Y:S01]  /*7bf0*/  VIADD R52, R144, 0xffffff28 ;  /* 0xffffff2890347836 */ /* 0x000fe20000000000 */
[----:B------:R-:W-:Y:S01]  /*7c00*/  FSEL R66, R58, -INF , !P4 ;  /* 0xff8000003a427808 */ /* 0x000fe20006000000 */
[----:B------:R-:W-:Y:S01]  /*7c10*/  VIADD R58, R144, 0xffffff21 ;  /* 0xffffff21903a7836 */ /* 0x000fe20000000000 */
[-C--:B------:R-:W-:Y:S01]  /*7c20*/  ISETP.GE.AND P6, PT, R64, R0.reuse, PT ;  /* 0x000000004000720c */ /* 0x080fe20003fc6270 */
[----:B------:R-:W-:Y:S01]  /*7c30*/  VIADD R142, R192, 0xfffffffe ;  /* 0xfffffffec08e7836 */ /* 0x000fe20000000000 */
[----:B------:R-:W-:Y:S01]  /*7c40*/  ISETP.GE.AND P3, PT, R56, R193, PT ;  /* 0x000000c13800720c */ /* 0x000fe20003f66270 */
[----:B------:R-:W-:Y:S01]  /*7c50*/  HMMA.16816.F32.BF16 R20, R168, R146, R20 ;  /* 0x00000092a814723c */ /* 0x000fe20000041814 */
[----:B------:R-:W-:-:S02]  /*7c60*/  ISETP.GE.AND P1, PT, R60, R0, PT ;  /* 0x000000003c00720c */ /* 0x000fc40003f26270 */
[-C--:B------:R-:W-:Y:S01]  /*7c70*/  ISETP.GE.AND P4, PT, R64, R193.reuse, PT ;  /* 0x000000c14000720c */ /* 0x080fe20003f86270 */
[----:B------:R-:W2:Y:S01]  /*7c80*/  LDSM.16.M88.4 R60, [R133+0xa000] ;  /* 0x00a00000853c783b */ /* 0x000ea20000000200 */
[----:B------:R-:W-:Y:S02]  /*7c90*/  FSEL R222, R55, -INF , !P6 ;  /* 0xff80000037de7808 */ /* 0x000fe40007000000 */
[----:B------:R-:W-:Y:S01]  /*7ca0*/  FSEL R233, R48, -INF , !P3 ;  /* 0xff80000030e97808 */ /* 0x000fe20005800000 */
[----:B-1----:R-:W-:Y:S01]  /*7cb0*/  HMMA.16816.F32.BF16 R40, R8, R4, R40 ;  /* 0x000000040828723c */ /* 0x002fe20000041828 */
[----:B------:R-:W-:Y:S01]  /*7cc0*/  FSEL R64, R54, -INF , !P1 ;  /* 0xff80000036407808 */ /* 0x000fe20004800000 */
[C---:B------:R-:W-:Y:S01]  /*7cd0*/  VIADD R4, R144.reuse, 0xffffff29 ;  /* 0xffffff2990047836 */ /* 0x040fe20000000000 */
[----:B------:R-:W-:Y:S01]  /*7ce0*/  FSEL R57, R53, -INF , !P4 ;  /* 0xff80000035397808 */ /* 0x000fe20006000000 */
[----:B------:R-:W-:Y:S01]  /*7cf0*/  VIADD R5, R144, 0xffffff31 ;  /* 0xffffff3190057836 */ /* 0x000fe20000000000 */
[----:B------:R-:W-:-:S02]  /*7d00*/  ISETP.GE.AND P6, PT, R52, R193, PT ;  /* 0x000000c13400720c */ /* 0x000fc40003fc6270 */
[-C--:B------:R-:W-:Y:S01]  /*7d10*/  ISETP.GE.AND P3, PT, R52, R0.reuse, PT ;  /* 0x000000003400720c */ /* 0x080fe20003f66270 */
[----:B------:R-:W-:Y:S01]  /*7d20*/  HMMA.16816.F32.BF16 R36, R8, R6, R36 ;  /* 0x000000060824723c */ /* 0x000fe20000041824 */
[----:B------:R-:W1:Y:S01]  /*7d30*/  LDSM.16.M88.4 R52, [R133+0xa800] ;  /* 0x00a800008534783b */ /* 0x000e620000000200 */
[----:B------:R-:W-:Y:S02]  /*7d40*/  ISETP.GE.AND P2, PT, R56, R0, PT ;  /* 0x000000003800720c */ /* 0x000fe40003f46270 */
[-C--:B------:R-:W-:Y:S02]  /*7d50*/  ISETP.GE.AND P1, PT, R58, R193.reuse, PT ;  /* 0x000000c13a00720c */ /* 0x080fe40003f26270 */
[----:B------:R-:W-:Y:S02]  /*7d60*/  FSEL R220, R50, -INF , !P2 ;  /* 0xff80000032dc7808 */ /* 0x000fe40005000000 */
[----:B------:R-:W-:Y:S01]  /*7d70*/  FSEL R229, R49, -INF , !P1 ;  /* 0xff80000031e57808 */ /* 0x000fe20004800000 */
[----:B------:R-:W-:Y:S01]  /*7d80*/  HMMA.16816.F32.BF16 R172, R184, R182, R172 ;  /* 0x000000b6b8ac723c */ /* 0x000fe200000418ac */
[----:B------:R-:W-:-:S02]  /*7d90*/  ISETP.GE.AND P2, PT, R4, R193, PT ;  /* 0x000000c10400720c */ /* 0x000fc40003f46270 */
[-C--:B------:R-:W-:Y:S01]  /*7da0*/  ISETP.GE.AND P1, PT, R4, R0.reuse, PT ;  /* 0x000000000400720c */ /* 0x080fe20003f26270 */
[----:B------:R-:W-:Y:S01]  /*7db0*/  VIADD R4, R144, 0xffffff30 ;  /* 0xffffff3090047836 */ /* 0x000fe20000000000 */
[-C--:B------:R-:W-:Y:S02]  /*7dc0*/  ISETP.GE.AND P4, PT, R58, R0.reuse, PT ;  /* 0x000000003a00720c */ /* 0x080fe40003f86270 */
[----:B------:R-:W-:Y:S01]  /*7dd0*/  FSEL R231, R44, -INF , !P6 ;  /* 0xff8000002ce77808 */ /* 0x000fe20007000000 */
[----:B------:R-:W-:Y:S01]  /*7de0*/  VIADD R44, R144, 0xffffff39 ;  /* 0xffffff39902c7836 */ /* 0x000fe20000000000 */
[----:B------:R-:W-:Y:S02]  /*7df0*/  FSEL R216, R51, -INF , !P4 ;  /* 0xff80000033d87808 */ /* 0x000fe40006000000 */
[C---:B------:R-:W-:Y:S02]  /*7e00*/  ISETP.GE.AND P4, PT, R4.reuse, R193, PT ;  /* 0x000000c10400720c */ /* 0x040fe40003f86270 */
[----:B------:R-:W-:Y:S01]  /*7e10*/  ISETP.GE.AND P6, PT, R4, R0, PT ;  /* 0x000000000400720c */ /* 0x000fe20003fc6270 */
[----:B------:R-:W-:Y:S01]  /*7e20*/  VIADD R4, R144, 0xffffff38 ;  /* 0xffffff3890047836 */ /* 0x000fe20000000000 */
[----:B------:R-:W-:-:S02]  /*7e30*/  FSEL R214, R46, -INF , !P3 ;  /* 0xff8000002ed67808 */ /* 0x000fc40005800000 */
[----:B------:R-:W-:Y:S02]  /*7e40*/  FSEL R227, R45, -INF , !P2 ;  /* 0xff8000002de37808 */ /* 0x000fe40005000000 */
[----:B------:R-:W-:Y:S01]  /*7e50*/  FSEL R160, R47, -INF , !P1 ;  /* 0xff8000002fa07808 */ /* 0x000fe20004800000 */
[C---:B--2---:R-:W-:Y:S01]  /*7e60*/  HMMA.16816.F32.BF16 R32, R8.reuse, R60, R32 ;  /* 0x0000003c0820723c */ /* 0x044fe20000041820 */
[----:B------:R-:W-:Y:S01]  /*7e70*/  FSEL R225, R40, -INF , !P4 ;  /* 0xff80000028e17808 */ /* 0x000fe20006000000 */
[----:B------:R-:W-:Y:S01]  /*7e80*/  VIADD R40, R144, 0xffffff40 ;  /* 0xffffff4090287836 */ /* 0x000fe20000000000 */
[CC--:B------:R-:W-:Y:S02]  /*7e90*/  ISETP.GE.AND P3, PT, R5.reuse, R193.reuse, PT ;  /* 0x000000c10500720c */ /* 0x0c0fe40003f66270 */
[-C--:B------:R-:W-:Y:S02]  /*7ea0*/  ISETP.GE.AND P2, PT, R5, R0.reuse, PT ;  /* 0x000000000500720c */ /* 0x080fe40003f46270 */
[C---:B------:R-:W-:Y:S01]  /*7eb0*/  ISETP.GE.AND P1, PT, R4.reuse, R193, PT ;  /* 0x000000c10400720c */ /* 0x040fe20003f26270 */
[----:B------:R-:W-:Y:S01]  /*7ec0*/  HMMA.16816.F32.BF16 R28, R8, R62, R28 ;  /* 0x0000003e081c723c */ /* 0x000fe2000004181c */
[----:B------:R-:W-:-:S02]  /*7ed0*/  ISETP.GE.AND P4, PT, R4, R0, PT ;  /* 0x000000000400720c */ /* 0x000fc40003f86270 */
[----:B------:R-:W2:Y:S01]  /*7ee0*/  LDSM.16.M88.4 R4, [R133+0xb000] ;  /* 0x00b000008504783b */ /* 0x000ea20000000200 */
[----:B------:R-:W-:Y:S01]  /*7ef0*/  FSEL R167, R41, -INF , !P3 ;  /* 0xff80000029a77808 */ /* 0x000fe20005800000 */
[----:B------:R-:W-:Y:S01]  /*7f00*/  VIADD R41, R144, 0xffffff41 ;  /* 0xffffff4190297836 */ /* 0x000fe20000000000 */
[----:B------:R-:W-:Y:S02]  /*7f10*/  FSEL R212, R43, -INF , !P2 ;  /* 0xff8000002bd47808 */ /* 0x000fe40005000000 */
[----:B-1----:R-:W-:Y:S01]  /*7f20*/  HMMA.16816.F32.BF16 R24, R8, R52, R24 ;  /* 0x000000340818723c */ /* 0x002fe20000041818 */
[----:B------:R-:W-:Y:S01]  /*7f30*/  FSEL R223, R36, -INF , !P1 ;  /* 0xff80000024df7808 */ /* 0x000fe20004800000 */
[----:B------:R-:W-:Y:S01]  /*7f40*/  VIADD R36, R144, 0xffffff48 ;  /* 0xffffff4890247836 */ /* 0x000fe20000000000 */
[----:B------:R-:W-:Y:S02]  /*7f50*/  FSEL R164, R38, -INF , !P4 ;  /* 0xff80000026a47808 */ /* 0x000fe40006000000 */
[----:B------:R-:W-:-:S02]  /*7f60*/  FSEL R162, R42, -INF , !P6 ;  /* 0xff8000002aa27808 */ /* 0x000fc40007000000 */
[----:B------:R-:W-:Y:S01]  /*7f70*/  ISETP.GE.AND P3, PT, R44, R0, PT ;  /* 0x000000002c00720c */ /* 0x000fe20003f66270 */
[----:B------:R-:W-:Y:S01]  /*7f80*/  HMMA.16816.F32.BF16 R52, R8, R54, R20 ;  /* 0x000000360834723c */ /* 0x000fe20000041814 */
[----:B------:R-:W1:Y:S01]  /*7f90*/  LDSM.16.M88.4 R20, [R133+0xb800] ;  /* 0x00b800008514783b */ /* 0x000e620000000200 */
[----:B------:R-:W-:Y:S01]  /*7fa0*/  ISETP.GE.AND P2, PT, R40, R193, PT ;  /* 0x000000c12800720c */ /* 0x000fe20003f46270 */
[----:B------:R-:W-:-:S04]  /*7fb0*/  DEPBAR.LE SB0, 0x0 ;  /* 0x000080000000791a */ /* 0x000fc80000000000 */
[-C--:B------:R-:W-:Y:S01]  /*7fc0*/  ISETP.GE.AND P4, PT, R41, R193.reuse, PT ;  /* 0x000000c12900720c */ /* 0x080fe20003f86270 */
[----:B------:R-:W-:Y:S01]  /*7fd0*/  HMMA.16816.F32.BF16 R172, R168, R138, R172 ;  /* 0x0000008aa8ac723c */ /* 0x000fe200000418ac */
[-C--:B------:R-:W-:Y:S02]  /*7fe0*/  ISETP.GE.AND P6, PT, R44, R193.reuse, PT ;  /* 0x000000c12c00720c */ /* 0x080fe40003fc6270 */
[----:B------:R-:W-:Y:S02]  /*7ff0*/  FSEL R196, R39, -INF , !P3 ;  /* 0xff80000027c47808 */ /* 0x000fe40005800000 */
[----:B------:R-:W-:Y:S01]  /*8000*/  FSEL R205, R32, -INF , !P2 ;  /* 0xff80000020cd7808 */ /* 0x000fe20005000000 */
[C---:B------:R-:W-:Y:S01]  /*8010*/  VIADD R32, R144.reuse, 0xffffff50 ;  /* 0xffffff5090207836 */ /* 0x040fe20000000000 */
[----:B------:R-:W-:Y:S01]  /*8020*/  FSEL R191, R33, -INF , !P4 ;  /* 0xff80000021bf7808 */ /* 0x000fe20006000000 */
[C---:B------:R-:W-:Y:S01]  /*8030*/  VIADD R33, R144.reuse, 0xffffff51 ;  /* 0xffffff5190217836 */ /* 0x040fe20000000000 */
[----:B------:R-:W-:Y:S01]  /*8040*/  FSEL R165, R37, -INF , !P6 ;  /* 0xff80000025a57808 */ /* 0x000fe20007000000 */
[----:B------:R-:W-:Y:S01]  /*8050*/  VIADD R37, R144, 0xffffff49 ;  /* 0xffffff4990257836 */ /* 0x000fe20000000000 */
[----:B------:R-:W-:-:S02]  /*8060*/  ISETP.GE.AND P3, PT, R36, R193, PT ;  /* 0x000000c12400720c */ /* 0x000fc40003f66270 */
[-C--:B------:R-:W-:Y:S02]  /*8070*/  ISETP.GE.AND P2, PT, R36, R0.reuse, PT ;  /* 0x000000002400720c */ /* 0x080fe40003f46270 */
[-C--:B------:R-:W-:Y:S02]  /*8080*/  ISETP.GE.AND P1, PT, R40, R0.reuse, PT ;  /* 0x000000002800720c */ /* 0x080fe40003f26270 */
[-C--:B------:R-:W-:Y:S01]  /*8090*/  ISETP.GE.AND P6, PT, R41, R0.reuse, PT ;  /* 0x000000002900720c */ /* 0x080fe20003fc6270 */
[C---:B--2---:R-:W-:Y:S01]  /*80a0*/  HMMA.16816.F32.BF16 R16, R8.reuse, R4, R16 ;  /* 0x000000040810723c */ /* 0x044fe20000041810 */
[----:B------:R-:W-:Y:S01]  /*80b0*/  FSEL R215, R28, -INF , !P3 ;  /* 0xff8000001cd77808 */ /* 0x000fe20005800000 */
[----:B------:R-:W-:Y:S01]  /*80c0*/  VIADD R4, R144, 0xffffff59 ;  /* 0xffffff5990047836 */ /* 0x000fe20000000000 */
[----:B------:R-:W-:Y:S01]  /*80d0*/  FSEL R186, R30, -INF , !P2 ;  /* 0xff8000001eba7808 */ /* 0x000fe20005000000 */
[----:B------:R-:W-:Y:S01]  /*80e0*/  VIADD R28, R144, 0xffffff58 ;  /* 0xffffff58901c7836 */ /* 0x000fe20000000000 */
[----:B------:R-:W-:Y:S01]  /*80f0*/  FSEL R190, R34, -INF , !P1 ;  /* 0xff80000022be7808 */ /* 0x000fe20004800000 */
[----:B------:R-:W-:Y:S01]  /*8100*/  VIADD R5, R144, 0xffffff61 ;  /* 0xffffff6190057836 */ /* 0x000fe20000000000 */
[----:B------:R-:W-:Y:S01]  /*8110*/  ISETP.GE.AND P3, PT, R32, R0, PT ;  /* 0x000000002000720c */ /* 0x000fe20003f66270 */
[----:B------:R-:W-:Y:S01]  /*8120*/  HMMA.16816.F32.BF16 R12, R8, R6, R12 ;  /* 0x00000006080c723c */ /* 0x000fe2000004180c */
[----:B------:R-:W-:Y:S01]  /*8130*/  BAR.SYNC.DEFER_BLOCKING 0x0 ;  /* 0x0000000000007b1d */ /* 0x000fe20000010000 */
[----:B------:R-:W-:-:S02]  /*8140*/  ISETP.GE.AND P2, PT, R33, R193, PT ;  /* 0x000000c12100720c */ /* 0x000fc40003f46270 */
[CC--:B------:R-:W-:Y:S02]  /*8150*/  ISETP.GE.AND P1, PT, R37.reuse, R193.reuse, PT ;  /* 0x000000c12500720c */ /* 0x0c0fe40003f26270 */
[----:B------:R-:W-:Y:S02]  /*8160*/  ISETP.GE.AND P4, PT, R37, R0, PT ;  /* 0x000000002500720c */ /* 0x000fe40003f86270 */
[----:B------:R-:W-:Y:S01]  /*8170*/  FSEL R188, R35, -INF , !P6 ;  /* 0xff80000023bc7808 */ /* 0x000fe20007000000 */
[----:B-1----:R-:W-:Y:S01]  /*8180*/  HMMA.16816.F32.BF16 R176, R8, R20, R176 ;  /* 0x0000001408b0723c */ /* 0x002fe200000418b0 */
[----:B------:R-:W-:Y:S02]  /*8190*/  ISETP.GE.AND P6, PT, R32, R193, PT ;  /* 0x000000c12000720c */ /* 0x000fe40003fc6270 */
[----:B------:R-:W-:Y:S02]  /*81a0*/  FSEL R182, R26, -INF , !P3 ;  /* 0xff8000001ab67808 */ /* 0x000fe40005800000 */
[----:B------:R-:W-:-:S02]  /*81b0*/  FSEL R183, R25, -INF , !P2 ;  /* 0xff80000019b77808 */ /* 0x000fc40005000000 */
[----:B------:R-:W-:Y:S01]  /*81c0*/  FSEL R189, R29, -INF , !P1 ;  /* 0xff8000001dbd7808 */ /* 0x000fe20004800000 */
[----:B------:R-:W-:Y:S01]  /*81d0*/  HMMA.16816.F32.BF16 R172, R8, R22, R172 ;  /* 0x0000001608ac723c */ /* 0x000fe200000418ac */
[----:B------:R-:W-:Y:S02]  /*81e0*/  FSEL R184, R31, -INF , !P4 ;  /* 0xff8000001fb87808 */ /* 0x000fe40006000000 */
[CC--:B------:R-:W-:Y:S02]  /*81f0*/  ISETP.GE.AND P3, PT, R4.reuse, R193.reuse, PT ;  /* 0x000000c10400720c */ /* 0x0c0fe40003f66270 */
[-C--:B------:R-:W-:Y:S01]  /*8200*/  ISETP.GE.AND P2, PT, R4, R0.reuse, PT ;  /* 0x000000000400720c */ /* 0x080fe20003f46270 */
[----:B------:R-:W-:Y:S01]  /*8210*/  VIADD R4, R144, 0xffffff60 ;  /* 0xffffff6090047836 */ /* 0x000fe20000000000 */
[----:B------:R-:W-:Y:S02]  /*8220*/  ISETP.GE.AND P1, PT, R33, R0, PT ;  /* 0x000000002100720c */ /* 0x000fe40003f26270 */
[----:B------:R-:W-:-:S02]  /*8230*/  ISETP.GE.AND P4, PT, R28, R193, PT ;  /* 0x000000c11c00720c */ /* 0x000fc40003f86270 */
[----:B------:R-:W-:Y:S02]  /*8240*/  FSEL R187, R24, -INF , !P6 ;  /* 0xff80000018bb7808 */ /* 0x000fe40007000000 */
        /* <DEDUP_REMOVED lines=34> */
[----:B------:R-:W-:Y:S02]  /*8470*/  ISETP.GE.AND P1, PT, R144, R0, PT ;  /* 0x000000009000720c */ /* 0x000fe40003f26270 */
[----:B------:R-:W-:-:S02]  /*8480*/  FSEL R144, R179, -INF , !P4 ;  /* 0xff800000b3907808 */ /* 0x000fc40006000000 */
[----:B------:R-:W-:Y:S02]  /*8490*/  ISETP.GT.AND P4, PT, R142, R207, PT ;  /* 0x000000cf8e00720c */ /* 0x000fe40003f84270 */
[----:B------:R-:W-:Y:S02]  /*84a0*/  FSEL R139, R15, -INF , !P6 ;  /* 0xff8000000f8b7808 */ /* 0x000fe40007000000 */
[----:B------:R-:W-:Y:S02]  /*84b0*/  FSEL R141, R178, -INF , !P2 ;  /* 0xff800000b28d7808 */ /* 0x000fe40005000000 */
[C---:B------:R-:W-:Y:S02]  /*84c0*/  ISETP.GE.AND P6, PT, R4.reuse, R193, PT ;  /* 0x000000c10400720c */ /* 0x040fe40003fc6270 */
[----:B------:R-:W-:Y:S02]  /*84d0*/  ISETP.GE.AND P2, PT, R4, R0, PT ;  /* 0x000000000400720c */ /* 0x000fe40003f46270 */
[----:B------:R-:W-:-:S02]  /*84e0*/  FSEL R147, R172, -INF , !P6 ;  /* 0xff800000ac937808 */ /* 0x000fc40007000000 */
[----:B------:R-:W-:Y:S02]  /*84f0*/  FSEL R146, R173, -INF , !P3 ;  /* 0xff800000ad927808 */ /* 0x000fe40005800000 */
[----:B------:R-:W-:Y:S02]  /*8500*/  FSEL R145, R174, -INF , !P2 ;  /* 0xff800000ae917808 */ /* 0x000fe40005000000 */
        /* <DEDUP_REMOVED lines=64> */
.L_x_2942:
[----:B------:R-:W-:Y:S01]  /*8910*/  UMOV UR4, URZ ;  /* 0x000000ff00047c82 */ /* 0x000fe20008000000 */
[----:B------:R-:W-:Y:S01]  /*8920*/  IMAD.SHL.U32 R2, R134, 0x80, RZ ;  /* 0x0000008086027824 */ /* 0x000fe200078e00ff */
[----:B------:R-:W-:-:S05]  /*8930*/  IADD3 R4, P1, PT, RZ, -UR4, RZ ;  /* 0x80000004ff047c10 */ /* 0x000fca000ff3e0ff */
[----:B------:R-:W-:-:S05]  /*8940*/  IMAD.X R2, RZ, RZ, ~R2, P1 ;  /* 0x000000ffff027224 */ /* 0x000fca00008e0e02 */
[----:B------:R-:W-:-:S04]  /*8950*/  SHF.R.S64 R5, R4, 0x1f, R2 ;  /* 0x0000001f04057819 */ /* 0x000fc80000001002 */
[----:B------:R-:W-:-:S04]  /*8960*/  IADD3 R208, P1, PT, R5, R208, RZ ;  /* 0x000000d005d07210 */ /* 0x000fc80007f3e0ff */
[----:B------:R-:W-:-:S09]  /*8970*/  LEA.HI.X.SX32 R209, R2, R209, 0x1, P1 ;  /* 0x000000d102d17211 */ /* 0x000fd200008f0eff */
.L_x_2943:
        /* <DEDUP_REMOVED lines=36> */
.L_x_2941:
        /* <DEDUP_REMOVED lines=33> */
[----:B------:R-:W-:Y:S01]  /*8dd0*/  LEA R201, R194, UR5, 0x1 ;  /* 0x00000005c2c97c11 */ /* 0x000fe2000f8e08ff */
[----:B------:R-:W2:Y:S01]  /*8de0*/  SHFL.BFLY PT, R7, R6, 0x2, 0x1f ;  /* 0x0c401f0006077f89 */ /* 0x000ea200000e0000 */
[----:B------:R-:W-:Y:S02]  /*8df0*/  @P4 IADD3 R192, PT, PT, R192, -0x3, RZ ;  /* 0xfffffffdc0c04810 */ /* 0x000fe40007ffe0ff */
[----:B------:R-:W-:Y:S01]  /*8e00*/  IADD3 R16, PT, PT, R201, 0xc000, RZ ;  /* 0x0000c000c9107810 */ /* 0x000fe20007ffe0ff */
[----:B------:R-:W3:Y:S04]  /*8e10*/  SHFL.BFLY PT, R5, R4, 0x2, 0x1f ;  /* 0x0c401f0004057f89 */ /* 0x000ee800000e0000 */
[----:B------:R-:W-:Y:S04]  /*8e20*/  LDSM.16.MT88.4 R44, [R201+0x10000] ;  /* 0x01000000c92c783b */ /* 0x000fe80000004200 */
[----:B------:R-:W-:Y:S01]  /*8e30*/  LDSM.16.MT88.4 R12, [R201+0xc000] ;  /* 0x00c00000c90c783b */ /* 0x000fe20000004200 */
        /* <DEDUP_REMOVED lines=13> */
[C---:B------:R-:W-:Y:S01]  /*8f10*/  FMUL.FTZ R149, R2.reuse, UR4 ;  /* 0x0000000402957c20 */ /* 0x040fe20008410000 */
[----:B------:R-:W-:Y:S01]  /*8f20*/  FSEL R6, R2, RZ, P1 ;  /* 0x000000ff02067208 */ /* 0x000fe20000800000 */
[----:B------:R-:W-:Y:S01]  /*8f30*/  FMUL.FTZ R157, R4, UR4 ;  /* 0x00000004049d7c20 */ /* 0x000fe20008410000 */
[--C-:B------:R-:W-:Y:S01]  /*8f40*/  FFMA.FTZ R154, R151, UR4, -R156.reuse ;  /* 0x00000004979a7c23 */ /* 0x100fe2000801089c */
[----:B------:R-:W-:Y:S01]  /*8f50*/  FFMA.FTZ R151, R155, UR4, -R156 ;  /* 0x000000049b977c23 */ /* 0x000fe2000801089c */
[----:B------:R-:W-:Y:S01]  /*8f60*/  FSEL R149, R149, RZ, P1 ;  /* 0x000000ff95957208 */ /* 0x000fe20000800000 */
[----:B------:R-:W-:Y:S01]  /*8f70*/  FADD.FTZ R6, R3, -R6 ;  /* 0x8000000603067221 */ /* 0x000fe20000010000 */
[--C-:B------:R-:W-:Y:S01]  /*8f80*/  FFMA.FTZ R150, R153, UR4, -R156.reuse ;  /* 0x0000000499967c23 */ /* 0x100fe2000801089c */
[----:B------:R-:W1:Y:S01]  /*8f90*/  MUFU.EX2 R157, R157 ;  /* 0x0000009d009d7308 */ /* 0x000e620000000800 */
[--C-:B------:R-:W-:Y:S01]  /*8fa0*/  FFMA.FTZ R169, R205, UR4, -R156.reuse ;  /* 0x00000004cda97c23 */ /* 0x100fe2000801089c */
[--C-:B------:R-:W-:Y:S01]  /*8fb0*/  FFMA.FTZ R135, R158, UR4, -R149.reuse ;  /* 0x000000049e877c23 */ /* 0x100fe20008010895 */
[----:B------:R-:W-:Y:S01]  /*8fc0*/  SEL R158, R199, 0xffffffe0, !P5 ;  /* 0xffffffe0c79e7807 */ /* 0x000fe20006800000 */
[--C-:B------:R-:W-:Y:S01]  /*8fd0*/  FFMA.FTZ R148, R148, UR4, -R149.reuse ;  /* 0x0000000494947c23 */ /* 0x100fe20008010895 */
[--C-:B------:R-:W-:Y:S01]  /*8fe0*/  FFMA.FTZ R153, R226, UR4, -R149.reuse ;  /* 0x00000004e2997c23 */ /* 0x100fe20008010895 */
[--C-:B------:R-:W-:Y:S01]  /*8ff0*/  FFMA.FTZ R132, R228, UR4, -R149.reuse ;  /* 0x00000004e4847c23 */ /* 0x100fe20008010895 */
[----:B------:R-:W-:Y:S01]  /*9000*/  IADD3 R3, PT, PT, R158, R201, RZ ;  /* 0x000000c99e037210 */ /* 0x000fe20007ffe0ff */
[----:B------:R-:W-:Y:S01]  /*9010*/  FMUL.FTZ R155, R6, UR4 ;  /* 0x00000004069b7c20 */ /* 0x000fe20008410000 */
[----:B------:R-:W-:Y:S01]  /*9020*/  MUFU.EX2 R154, R154 ;  /* 0x0000009a009a7308 */ /* 0x000fe20000000800 */
[--C-:B------:R-:W-:Y:S01]  /*9030*/  FFMA.FTZ R162, R162, UR4, -R149.reuse ;  /* 0x00000004a2a27c23 */ /* 0x100fe20008010895 */
[--C-:B------:R-:W-:Y:S01]  /*9040*/  FFMA.FTZ R164, R164, UR4, -R149.reuse ;  /* 0x00000004a4a47c23 */ /* 0x100fe20008010895 */
[----:B------:R-:W2:Y:S01]  /*9050*/  LDSM.16.MT88.4 R20, [R3+0xc000] ;  /* 0x00c000000314783b */ /* 0x000ea20000004200 */
[--C-:B------:R-:W-:Y:S01]  /*9060*/  FFMA.FTZ R170, R191, UR4, -R156.reuse ;  /* 0x00000004bfaa7c23 */ /* 0x100fe2000801089c */
[--C-:B------:R-:W-:Y:S01]  /*9070*/  FFMA.FTZ R172, R215, UR4, -R156.reuse ;  /* 0x00000004d7ac7c23 */ /* 0x100fe2000801089c */
[--C-:B------:R-:W-:Y:S01]  /*9080*/  FFMA.FTZ R171, R189, UR4, -R156.reuse ;  /* 0x00000004bdab7c23 */ /* 0x100fe2000801089c */
[----:B------:R-:W-:Y:S01]  /*9090*/  LDSM.16.MT88.4 R52, [R3+0x10000] ;  /* 0x010000000334783b */ /* 0x000fe20000004200 */
[----:B------:R-:W3:Y:S01]  /*90a0*/  MUFU.EX2 R152, R152 ;  /* 0x0000009800987308 */ /* 0x000ee20000000800 */
[-C--:B-1----:R-:W-:Y:S01]  /*90b0*/  FMUL.FTZ R8, R128, R157.reuse ;  /* 0x0000009d80087220 */ /* 0x082fe20000410000 */
[----:B------:R-:W-:Y:S01]  /*90c0*/  IADD3 R128, PT, PT, R201, 0xc040, RZ ;  /* 0x0000c040c9807810 */ /* 0x000fe20007ffe0ff */
[-C--:B------:R-:W-:Y:S01]  /*90d0*/  FMUL.FTZ R17, R73, R157.reuse ;  /* 0x0000009d49117220 */ /* 0x080fe20000410000 */
[----:B------:R-:W-:Y:S01]  /*90e0*/  @P0 IADD3 R128, PT, PT, R16, -0x40, RZ ;  /* 0xffffffc010800810 */ /* 0x000fe20007ffe0ff */
[-C--:B------:R-:W-:Y:S01]  /*90f0*/  FMUL.FTZ R16, R72, R157.reuse ;  /* 0x0000009d48107220 */ /* 0x080fe20000410000 */
[-C--:B------:R-:W-:Y:S01]  /*9100*/  FMUL.FTZ R76, R76, R157.reuse ;  /* 0x0000009d4c4c7220 */ /* 0x080fe20000410000 */
[-C--:B------:R-:W-:Y:S01]  /*9110*/  FMUL.FTZ R77, R77, R157.reuse ;  /* 0x0000009d4d4d7220 */ /* 0x080fe20000410000 */
[----:B------:R-:W-:Y:S01]  /*9120*/  MUFU.EX2 R151, R151 ;  /* 0x0000009700977308 */ /* 0x000fe20000000800 */
[----:B------:R-:W1:Y:S01]  /*9130*/  LDSM.16.MT88.4 R28, [R128] ;  /* 0x00000000801c783b */ /* 0x000e620000004200 */
[----:B------:R-:W-:Y:S01]  /*9140*/  IADD3 R158, PT, PT, R158, R128, RZ ;  /* 0x000000809e9e7210 */ /* 0x000fe20007ffe0ff */
[-C--:B------:R-:W-:Y:S01]  /*9150*/  FMUL.FTZ R24, R80, R157.reuse ;  /* 0x0000009d50187220 */ /* 0x080fe20000410000 */
[-C--:B------:R-:W-:Y:S01]  /*9160*/  FMUL.FTZ R25, R81, R157.reuse ;  /* 0x0000009d51197220 */ /* 0x080fe20000410000 */
[----:B------:R-:W-:Y:S01]  /*9170*/  LDSM.16.MT88.4 R60, [R128+0x4000] ;  /* 0x00400000803c783b */ /* 0x000fe20000004200 */
[-C--:B------:R-:W-:Y:S01]  /*9180*/  FMUL.FTZ R40, R96, R157.reuse ;  /* 0x0000009d60287220 */ /* 0x080fe20000410000 */
[-C--:B------:R-:W-:Y:S01]  /*9190*/  FMUL.FTZ R41, R97, R157.reuse ;  /* 0x0000009d61297220 */ /* 0x080fe20000410000 */
[----:B------:R-:W4:Y:S01]  /*91a0*/  MUFU.EX2 R150, R150 ;  /* 0x0000009600967308 */ /* 0x000f220000000800 */
[----:B---3--:R-:W-:Y:S01]  /*91b0*/  F2FP.BF16.F32.PACK_AB R4, R152, R154 ;  /* 0x0000009a9804723e */ /* 0x008fe200000010ff */
[----:B------:R-:W3:Y:S01]  /*91c0*/  LDSM.16.MT88.4 R36, [R158] ;  /* 0x000000009e24783b */ /* 0x000ee20000004200 */
[-C--:B------:R-:W-:Y:S01]  /*91d0*/  FMUL.FTZ R100, R100, R157.reuse ;  /* 0x0000009d64647220 */ /* 0x080fe20000410000 */
[-C--:B------:R-:W-:Y:S01]  /*91e0*/  FMUL.FTZ R101, R101, R157.reuse ;  /* 0x0000009d65657220 */ /* 0x080fe20000410000 */
[--C-:B------:R-:W-:Y:S01]  /*91f0*/  FFMA.FTZ R97, R67, UR4, -R156.reuse ;  /* 0x0000000443617c23 */ /* 0x100fe2000801089c */
        /* <DEDUP_REMOVED lines=24> */
[--C-:B------:R-:W-:Y:S01]  /*9380*/  FFMA.FTZ R129, R225, UR4, -R156.reuse ;  /* 0x00000004e1817c23 */ /* 0x100fe2000801089c */
[--C-:B------:R-:W-:Y:S01]  /*9390*/  FFMA.FTZ R173, R190, UR4, -R149.reuse ;  /* 0x00000004bead7c23 */ /* 0x100fe20008010895 */
[----:B------:R-:W4:Y:S01]  /*93a0*/  MUFU.EX2 R132, R132 ;  /* 0x0000008400847308 */ /* 0x000f220000000800 */
[----:B-----5:R-:W-:Y:S01]  /*93b0*/  F2FP.BF16.F32.PACK_AB R5, R135, R148 ;  /* 0x000000948705723e */ /* 0x020fe200000010ff */
[--C-:B------:R-:W-:Y:S01]  /*93c0*/  FFMA.FTZ R174, R188, UR4, -R149.reuse ;  /* 0x00000004bcae7c23 */ /* 0x100fe20008010895 */
[--C-:B------:R-:W-:Y:S01]  /*93d0*/  FFMA.FTZ R175, R186, UR4, -R149.reuse ;  /* 0x00000004baaf7c23 */ /* 0x100fe20008010895 */
[--C-:B------:R-:W-:Y:S01]  /*93e0*/  FFMA.FTZ R176, R184, UR4, -R149.reuse ;  /* 0x00000004b8b07c23 */ /* 0x100fe20008010895 */
[--C-:B------:R-:W-:Y:S01]  /*93f0*/  FFMA.FTZ R178, R183, UR4, -R156.reuse ;  /* 0x00000004b7b27c23 */ /* 0x100fe2000801089c */
[--C-:B------:R-:W-:Y:S01]  /*9400*/  FFMA.FTZ R179, R181, UR4, -R156.reuse ;  /* 0x00000004b5b37c23 */ /* 0x100fe2000801089c */
[--C-:B------:R-:W-:Y:S01]  /*9410*/  FFMA.FTZ R177, R187, UR4, -R156.reuse ;  /* 0x00000004bbb17c23 */ /* 0x100fe2000801089c */
[----:B------:R-:W5:Y:S01]  /*9420*/  MUFU.EX2 R155, R155 ;  /* 0x0000009b009b7308 */ /* 0x000f620000000800 */
        /* <DEDUP_REMOVED lines=24> */
[C---:B--2---:R-:W-:Y:S01]  /*95b0*/  HMMA.16816.F32.BF16 R16, R4.reuse, R20, R16 ;  /* 0x000000140410723c */ /* 0x044fe20000041810 */
[-C--:B------:R-:W-:Y:S01]  /*95c0*/  FMUL.FTZ R43, R99, R155.reuse ;  /* 0x0000009b632b7220 */ /* 0x080fe20000410000 */
[-C--:B------:R-:W-:Y:S01]  /*95d0*/  FMUL.FTZ R102, R102, R155.reuse ;  /* 0x0000009b66667220 */ /* 0x080fe20000410000 */
[-C--:B------:R-:W-:Y:S01]  /*95e0*/  FMUL.FTZ R103, R103, R155.reuse ;  /* 0x0000009b67677220 */ /* 0x080fe20000410000 */
[--C-:B------:R-:W-:Y:S01]  /*95f0*/  FFMA.FTZ R98, R65, UR4, -R156.reuse ;  /* 0x0000000441627c23 */ /* 0x100fe2000801089c */
[--C-:B------:R-:W-:Y:S01]  /*9600*/  FFMA.FTZ R99, R59, UR4, -R156.reuse ;  /* 0x000000043b637c23 */ /* 0x100fe2000801089c */
[-C--:B------:R-:W-:Y:S01]  /*9610*/  FMUL.FTZ R10, R130, R155.reuse ;  /* 0x0000009b820a7220 */ /* 0x080fe20000410000 */
[-C--:B------:R-:W-:Y:S01]  /*9620*/  FMUL.FTZ R11, R131, R155.reuse ;  /* 0x0000009b830b7220 */ /* 0x080fe20000410000 */
[C---:B------:R-:W-:Y:S01]  /*9630*/  HMMA.16816.F32.BF16 R20, R4.reuse, R22, R76 ;  /* 0x000000160414723c */ /* 0x040fe2000004184c */
[----:B------:R-:W2:Y:S01]  /*9640*/  LDSM.16.MT88.4 R76, [R158+0x4000] ;  /* 0x004000009e4c783b */ /* 0x000ea20000004200 */
[-C--:B------:R-:W-:Y:S01]  /*9650*/  FMUL.FTZ R70, R70, R155.reuse ;  /* 0x0000009b46467220 */ /* 0x080fe20000410000 */
[-C--:B------:R-:W-:Y:S01]  /*9660*/  FMUL.FTZ R71, R71, R155.reuse ;  /* 0x0000009b47477220 */ /* 0x080fe20000410000 */
[----:B------:R-:W4:Y:S01]  /*9670*/  MUFU.EX2 R98, R98 ;  /* 0x0000006200627308 */ /* 0x000f220000000800 */
        /* <DEDUP_REMOVED lines=15> */
[--C-:B------:R-:W-:Y:S01]  /*9770*/  FFMA.FTZ R100, R222, UR4, -R149.reuse ;  /* 0x00000004de647c23 */ /* 0x100fe20008010895 */
[-C--:B------:R-:W-:Y:S01]  /*9780*/  FMUL.FTZ R95, R95, R155.reuse ;  /* 0x0000009b5f5f7220 */ /* 0x080fe20000410000 */
[-C--:B------:R-:W-:Y:S01]  /*9790*/  FMUL.FTZ R110, R110, R155.reuse ;  /* 0x0000009b6e6e7220 */ /* 0x080fe20000410000 */
[----:B------:R-:W-:Y:S01]  /*97a0*/  MUFU.EX2 R103, R103 ;  /* 0x0000006700677308 */ /* 0x000fe20000000800 */
[C---:B------:R-:W-:Y:S01]  /*97b0*/  HMMA.16816.F32.BF16 R8, R4.reuse, R12, R8 ;  /* 0x0000000c0408723c */ /* 0x040fe20000041808 */
[-C--:B------:R-:W-:Y:S01]  /*97c0*/  FMUL.FTZ R111, R111, R155.reuse ;  /* 0x0000009b6f6f7220 */ /* 0x080fe20000410000 */
[-C--:B------:R-:W-:Y:S01]  /*97d0*/  FMUL.FTZ R114, R114, R155.reuse ;  /* 0x0000009b72727220 */ /* 0x080fe20000410000 */
[-C--:B------:R-:W-:Y:S01]  /*97e0*/  FMUL.FTZ R115, R115, R155.reuse ;  /* 0x0000009b73737220 */ /* 0x080fe20000410000 */
[----:B------:R-:W-:Y:S01]  /*97f0*/  LDSM.16.MT88.4 R64, [R128+0x800] ;  /* 0x000800008040783b */ /* 0x000fe20000004200 */
[-C--:B------:R-:W-:Y:S01]  /*9800*/  FMUL.FTZ R118, R118, R155.reuse ;  /* 0x0000009b76767220 */ /* 0x080fe20000410000 */
[----:B------:R-:W-:Y:S01]  /*9810*/  FMUL.FTZ R119, R119, R155 ;  /* 0x0000009b77777220 */ /* 0x000fe20000410000 */
[----:B------:R-:W5:Y:S01]  /*9820*/  MUFU.EX2 R102, R102 ;  /* 0x0000006600667308 */ /* 0x000f620000000800 */
[C---:B------:R-:W-:Y:S01]  /*9830*/  HMMA.16816.F32.BF16 R12, R4.reuse, R14, R68 ;  /* 0x0000000e040c723c */ /* 0x040fe20000041844 */
[-C--:B------:R-:W-:Y:S01]  /*9840*/  FMUL.FTZ R68, R120, R157.reuse ;  /* 0x0000009d78447220 */ /* 0x080fe20000410000 */
[----:B------:R-:W-:Y:S01]  /*9850*/  FMUL.FTZ R69, R121, R157 ;  /* 0x0000009d79457220 */ /* 0x000fe20000410000 */
[-C--:B------:R-:W-:Y:S01]  /*9860*/  FMUL.FTZ R70, R122, R155.reuse ;  /* 0x0000009b7a467220 */ /* 0x080fe20000410000 */
[----:B------:R-:W-:Y:S01]  /*9870*/  FMUL.FTZ R71, R123, R155 ;  /* 0x0000009b7b477220 */ /* 0x000fe20000410000 */
[----:B------:R-:W-:Y:S01]  /*9880*/  LDSM.16.MT88.4 R72, [R158+0x800] ;  /* 0x000800009e48783b */ /* 0x000fe20000004200 */
[--C-:B------:R-:W-:Y:S01]  /*9890*/  FFMA.FTZ R130, R167, UR4, -R156.reuse ;  /* 0x00000004a7827c23 */ /* 0x100fe2000801089c */
[----:B------:R-:W-:Y:S01]  /*98a0*/  MUFU.EX2 R101, R101 ;  /* 0x0000006500657308 */ /* 0x000fe20000000800 */
[C---:B-1----:R-:W-:Y:S01]  /*98b0*/  HMMA.16816.F32.BF16 R24, R4.reuse, R28, R24 ;  /* 0x0000001c0418723c */ /* 0x042fe20000041818 */
[----:B------:R-:W-:Y:S01]  /*98c0*/  LDSM.16.MT88.4 R88, [R128+0x4800] ;  /* 0x004800008058783b */ /* 0x000fe20000004200 */
[----:B------:R-:W-:Y:S01]  /*98d0*/  FFMA.FTZ R131, R223, UR4, -R156 ;  /* 0x00000004df837c23 */ /* 0x000fe2000801089c */
[----:B------:R-:W-:Y:S01]  /*98e0*/  FFMA.FTZ R167, R196, UR4, -R149 ;  /* 0x00000004c4a77c23 */ /* 0x000fe20008010895 */
[----:B------:R-:W-:Y:S01]  /*98f0*/  FFMA.FTZ R157, R221, R157, R154 ;  /* 0x0000009ddd9d7223 */ /* 0x000fe2000001009a */
[----:B------:R-:W-:Y:S01]  /*9900*/  FFMA.FTZ R148, R217, R155, R148 ;  /* 0x0000009bd9947223 */ /* 0x000fe20000010094 */
[----:B------:R-:W-:Y:S01]  /*9910*/  FFMA.FTZ R140, R140, UR4, -R156 ;  /* 0x000000048c8c7c23 */ /* 0x000fe2000801089c */
[----:B------:R-:W1:Y:S01]  /*9920*/  MUFU.EX2 R100, R100 ;  /* 0x0000006400647308 */ /* 0x000e620000000800 */
[C---:B------:R-:W-:Y:S01]  /*9930*/  HMMA.16816.F32.BF16 R28, R4.reuse, R30, R84 ;  /* 0x0000001e041c723c */ /* 0x040fe20000041854 */
[----:B------:R-:W1:Y:S01]  /*9940*/  LDSM.16.MT88.4 R84, [R201+0xc800] ;  /* 0x00c80000c954783b */ /* 0x000e620000004200 */
[----:B------:R-:W-:Y:S01]  /*9950*/  FADD.FTZ R152, R152, R157 ;  /* 0x0000009d98987221 */ /* 0x000fe20000010000 */
[----:B------:R-:W-:Y:S01]  /*9960*/  FADD.FTZ R148, R135, R148 ;  /* 0x0000009487947221 */ /* 0x000fe20000010000 */
[--C-:B------:R-:W-:Y:S01]  /*9970*/  FFMA.FTZ R143, R143, UR4, -R156.reuse ;  /* 0x000000048f8f7c23 */ /* 0x100fe2000801089c */
[----:B------:R-:W-:Y:S01]  /*9980*/  FFMA.FTZ R147, R147, UR4, -R156 ;  /* 0x0000000493937c23 */ /* 0x000fe2000801089c */
[----:B------:R-:W-:Y:S01]  /*9990*/  FADD.FTZ R151, R151, R152 ;  /* 0x0000009897977221 */ /* 0x000fe20000010000 */
[----:B------:R-:W-:Y:S01]  /*99a0*/  MUFU.EX2 R129, R129 ;  /* 0x0000008100817308 */ /* 0x000fe20000000800 */
[C---:B---3--:R-:W-:Y:S01]  /*99b0*/  HMMA.16816.F32.BF16 R32, R4.reuse, R36, R32 ;  /* 0x000000240420723c */ /* 0x048fe20000041820 */
[----:B------:R-:W-:Y:S01]  /*99c0*/  FADD.FTZ R153, R153, R148 ;  /* 0x0000009499997221 */ /* 0x000fe20000010000 */
[----:B------:R-:W-:Y:S01]  /*99d0*/  FADD.FTZ R150, R150, R151 ;  /* 0x0000009796967221 */ /* 0x000fe20000010000 */
[----:B------:R-:W-:Y:S01]  /*99e0*/  FFMA.FTZ R146, R146, UR4, -R156 ;  /* 0x0000000492927c23 */ /* 0x000fe2000801089c */
[----:B------:R-:W-:Y:S01]  /*99f0*/  FFMA.FTZ R141, R141, UR4, -R149 ;  /* 0x000000048d8d7c23 */ /* 0x000fe20008010895 */
[----:B------:R-:W-:Y:S01]  /*9a00*/  FADD.FTZ R132, R132, R153 ;  /* 0x0000009984847221 */ /* 0x000fe20000010000 */
[--C-:B------:R-:W-:Y:S01]  /*9a10*/  FFMA.FTZ R144, R144, UR4, -R149.reuse ;  /* 0x0000000490907c23 */ /* 0x100fe20008010895 */
[----:B------:R-:W-:Y:S01]  /*9a20*/  MUFU.EX2 R130, R130 ;  /* 0x0000008200827308 */ /* 0x000fe20000000800 */
[----:B------:R-:W-:Y:S01]  /*9a30*/  HMMA.16816.F32.BF16 R48, R4, R52, R48 ;  /* 0x000000340430723c */ /* 0x000fe20000041830 */
[--C-:B------:R-:W-:Y:S01]  /*9a40*/  FFMA.FTZ R145, R145, UR4, -R149.reuse ;  /* 0x0000000491917c23 */ /* 0x100fe20008010895 */
[----:B------:R-:W-:-:S05]  /*9a50*/  FFMA.FTZ R0, R0, UR4, -R149 ;  /* 0x0000000400007c23 */ /* 0x000fca0008010895 */
        /* <DEDUP_REMOVED lines=15> */
[C---:B--2---:R-:W-:Y:S01]  /*9b50*/  HMMA.16816.F32.BF16 R68, R4.reuse, R76, R68 ;  /* 0x0000004c0444723c */ /* 0x044fe20000041844 */
[----:B----4-:R-:W-:Y:S01]  /*9b60*/  F2FP.BF16.F32.PACK_AB R76, R98, R97 ;  /* 0x00000061624c723e */ /* 0x010fe200000010ff */
[----:B------:R-:W-:Y:S01]  /*9b70*/  FADD.FTZ R97, R97, R150 ;  /* 0x0000009661617221 */ /* 0x000fe20000010000 */
[----:B-----5:R-:W-:Y:S01]  /*9b80*/  F2FP.BF16.F32.PACK_AB R77, R102, R103 ;  /* 0x00000067664d723e */ /* 0x020fe200000010ff */
[----:B------:R-:W-:Y:S01]  /*9b90*/  FADD.FTZ R103, R103, R132 ;  /* 0x0000008467677221 */ /* 0x000fe20000010000 */
[-C--:B------:R-:W-:Y:S01]  /*9ba0*/  MOV R132, R134.reuse ;  /* 0x0000008600847202 */ /* 0x080fe20000000f00 */
[----:B------:R-:W-:Y:S01]  /*9bb0*/  FADD.FTZ R98, R98, R97 ;  /* 0x0000006162627221 */ /* 0x000fe20000010000 */
[----:B------:R-:W2:Y:S01]  /*9bc0*/  MUFU.EX2 R113, R113 ;  /* 0x0000007100717308 */ /* 0x000ea20000000800 */
[----:B------:R-:W-:Y:S01]  /*9bd0*/  HMMA.16816.F32.BF16 R4, R4, R78, R116 ;  /* 0x0000004e0404723c */ /* 0x000fe20000041874 */
[----:B------:R-:W-:Y:S01]  /*9be0*/  F2FP.BF16.F32.PACK_AB R78, R96, R99 ;  /* 0x00000063604e723e */ /* 0x000fe200000010ff */
[--C-:B------:R-:W-:Y:S01]  /*9bf0*/  FFMA.FTZ R116, R220, UR4, -R149.reuse ;  /* 0x00000004dc747c23 */ /* 0x100fe20008010895 */
[----:B-1----:R-:W-:Y:S01]  /*9c00*/  F2FP.BF16.F32.PACK_AB R79, R100, R101 ;  /* 0x00000065644f723e */ /* 0x002fe200000010ff */
[--C-:B------:R-:W-:Y:S01]  /*9c10*/  FFMA.FTZ R117, R216, UR4, -R149.reuse ;  /* 0x00000004d8757c23 */ /* 0x100fe20008010895 */
[--C-:B------:R-:W-:Y:S01]  /*9c20*/  FFMA.FTZ R118, R214, UR4, -R149.reuse ;  /* 0x00000004d6767c23 */ /* 0x100fe20008010895 */
[--C-:B------:R-:W-:Y:S01]  /*9c30*/  FFMA.FTZ R119, R160, UR4, -R149.reuse ;  /* 0x00000004a0777c23 */ /* 0x100fe20008010895 */
[----:B------:R-:W-:Y:S01]  /*9c40*/  MUFU.EX2 R115, R115 ;  /* 0x0000007300737308 */ /* 0x000fe20000000800 */
[----:B------:R-:W-:Y:S01]  /*9c50*/  FFMA.FTZ R160, R165, UR4, -R156 ;  /* 0x00000004a5a07c23 */ /* 0x000fe2000801089c */
[----:B------:R-:W-:Y:S01]  /*9c60*/  FFMA.FTZ R165, R212, UR4, -R149 ;  /* 0x00000004d4a57c23 */ /* 0x000fe20008010895 */
[----:B------:R-:W-:Y:S01]  /*9c70*/  HMMA.16816.F32.BF16 R16, R76, R80, R16 ;  /* 0x000000504c10723c */ /* 0x000fe20000041810 */
[----:B------:R-:W-:Y:S01]  /*9c80*/  FADD.FTZ R102, R102, R103 ;  /* 0x0000006766667221 */ /* 0x000fe20000010000 */
[----:B------:R-:W-:Y:S01]  /*9c90*/  FADD.FTZ R99, R99, R98 ;  /* 0x0000006263637221 */ /* 0x000fe20000010000 */
[----:B------:R-:W-:-:S02]  /*9ca0*/  @P4 MOV R132, R134 ;  /* 0x0000008600844202 */ /* 0x000fc40000000f00 */
[----:B------:R-:W-:Y:S01]  /*9cb0*/  MUFU.EX2 R114, R114 ;  /* 0x0000007200727308 */ /* 0x000fe20000000800 */
[----:B------:R-:W-:Y:S01]  /*9cc0*/  FADD.FTZ R101, R101, R102 ;  /* 0x0000006665657221 */ /* 0x000fe20000010000 */
[----:B------:R-:W-:Y:S01]  /*9cd0*/  FADD.FTZ R99, R96, R99 ;  /* 0x0000006360637221 */ /* 0x000fe20000010000 */
[----:B------:R-:W-:Y:S01]  /*9ce0*/  HMMA.16816.F32.BF16 R20, R76, R82, R20 ;  /* 0x000000524c14723c */ /* 0x000fe20000041814 */
[----:B------:R-:W1:Y:S01]  /*9cf0*/  LDSM.16.MT88.4 R80, [R201+0x10800] ;  /* 0x01080000c950783b */ /* 0x000e620000004200 */
[----:B------:R-:W-:-:S03]  /*9d00*/  FADD.FTZ R101, R100, R101 ;  /* 0x0000006564657221 */ /* 0x000fc60000010000 */
        /* <DEDUP_REMOVED lines=16> */
[C---:B-1----:R-:W-:Y:S05]  /*9e10*/  HMMA.16816.F32.BF16 R40, R76.reuse, R80, R40 ;  /* 0x000000504c28723c */ /* 0x042fea0000041828 */
[----:B------:R-:W1:Y:S03]  /*9e20*/  MUFU.EX2 R170, R170 ;  /* 0x000000aa00aa7308 */ /* 0x000e660000000800 */
[C---:B------:R-:W-:Y:S01]  /*9e30*/  HMMA.16816.F32.BF16 R44, R76.reuse, R82, R44 ;  /* 0x000000524c2c723c */ /* 0x040fe2000004182c */
[----:B------:R-:W1:Y:S04]  /*9e40*/  LDSM.16.MT88.4 R80, [R128+0x1000] ;  /* 0x001000008050783b */ /* 0x000e680000004200 */
        /* <DEDUP_REMOVED lines=14> */
[----:B--2---:R-:W-:Y:S01]  /*9f30*/  F2FP.BF16.F32.PACK_AB R76, R113, R112 ;  /* 0x00000070714c723e */ /* 0x004fe200000010ff */
        /* <DEDUP_REMOVED lines=12> */
[----:B------:R-:W2:Y:S01]  /*a000*/  MUFU.EX2 R178, R178 ;  /* 0x000000b200b27308 */ /* 0x000ea20000000800 */
[----:B------:R-:W-:Y:S01]  /*a010*/  FADD.FTZ R118, R118, R117 ;  /* 0x0000007576767221 */ /* 0x000fe20000010000 */
[----:B------:R-:W-:-:S03]  /*a020*/  FADD.FTZ R114, R114, R115 ;  /* 0x0000007372727221 */ /* 0x000fc60000010000 */
[----:B------:R-:W-:Y:S02]  /*a030*/  FADD.FTZ R119, R119, R118 ;  /* 0x0000007677777221 */ /* 0x000fe40000010000 */
        /* <DEDUP_REMOVED lines=20> */
[C---:B-1----:R-:W-:Y:S02]  /*a180*/  HMMA.16816.F32.BF16 R48, R76.reuse, R80, R48 ;  /* 0x000000504c30723c */ /* 0x042fe40000041830 */
[----:B------:R-:W-:Y:S06]  /*a190*/  MUFU.EX2 R182, R182 ;  /* 0x000000b600b67308 */ /* 0x000fec0000000800 */
[C---:B------:R-:W-:Y:S01]  /*a1a0*/  HMMA.16816.F32.BF16 R52, R76.reuse, R82, R52 ;  /* 0x000000524c34723c */ /* 0x040fe20000041834 */
[----:B------:R-:W1:Y:S01]  /*a1b0*/  LDSM.16.MT88.4 R80, [R158+0x1800] ;  /* 0x001800009e50783b */ /* 0x000e620000004200 */
[----:B------:R-:W-:Y:S06]  /*a1c0*/  MUFU.EX2 R137, R137 ;  /* 0x0000008900897308 */ /* 0x000fec0000000800 */
[C---:B------:R-:W-:Y:S01]  /*a1d0*/  HMMA.16816.F32.BF16 R12, R76.reuse, R94, R12 ;  /* 0x0000005e4c0c723c */ /* 0x040fe2000004180c */
[----:B------:R-:W2:Y:S01]  /*a1e0*/  LDSM.16.MT88.4 R92, [R201+0xd800] ;  /* 0x00d80000c95c783b */ /* 0x000ea20000004200 */
        /* <DEDUP_REMOVED lines=16> */
[----:B------:R-:W-:Y:S01]  /*a2f0*/  FADD.FTZ R130, R130, R129 ;  /* 0x0000008182827221 */ /* 0x000fe20000010000 */
[----:B------:R-:W-:Y:S01]  /*a300*/  MUFU.EX2 R140, R140 ;  /* 0x0000008c008c7308 */ /* 0x000fe20000000800 */
[----:B------:R-:W-:Y:S01]  /*a310*/  FADD.FTZ R165, R165, R162 ;  /* 0x000000a2a5a57221 */ /* 0x000fe20000010000 */
[----:B------:R-:W-:Y:S03]  /*a320*/  LDSM.16.MT88.4 R116, [R158+0x7800] ;  /* 0x007800009e74783b */ /* 0x000fe60000004200 */
[----:B-----5:R-:W-:Y:S01]  /*a330*/  HMMA.16816.F32.BF16 R16, R76, R64, R16 ;  /* 0x000000404c10723c */ /* 0x020fe20000041810 */
[----:B------:R-:W-:-:S02]  /*a340*/  FADD.FTZ R164, R164, R165 ;  /* 0x000000a5a4a47221 */ /* 0x000fc40000010000 */
[----:B------:R-:W5:Y:S02]  /*a350*/  MUFU.EX2 R143, R143 ;  /* 0x0000008f008f7308 */ /* 0x000f640000000800 */
[----:B------:R-:W-:-:S03]  /*a360*/  FADD.FTZ R164, R167, R164 ;  /* 0x000000a4a7a47221 */ /* 0x000fc60000010000 */
[C---:B------:R-:W-:Y:S01]  /*a370*/  HMMA.16816.F32.BF16 R20, R76.reuse, R66, R20 ;  /* 0x000000424c14723c */ /* 0x040fe20000041814 */
[----:B------:R-:W4:Y:S02]  /*a380*/  LDSM.16.MT88.4 R64, [R201+0x11800] ;  /* 0x01180000c940783b */ /* 0x000f240000004200 */
[----:B------:R-:W-:Y:S05]  /*a390*/  MUFU.EX2 R147, R147 ;  /* 0x0000009300937308 */ /* 0x000fea0000000800 */
[C---:B---3--:R-:W-:Y:S03]  /*a3a0*/  HMMA.16816.F32.BF16 R24, R76.reuse, R72, R24 ;  /* 0x000000484c18723c */ /* 0x048fe60000041818 */
[----:B------:R-:W-:Y:S05]  /*a3b0*/  MUFU.EX2 R146, R146 ;  /* 0x0000009200927308 */ /* 0x000fea0000000800 */
[C---:B------:R-:W-:Y:S01]  /*a3c0*/  HMMA.16816.F32.BF16 R28, R76.reuse, R74, R28 ;  /* 0x0000004a4c1c723c */ /* 0x040fe2000004181c */
[----:B------:R-:W3:Y:S02]  /*a3d0*/  LDSM.16.MT88.4 R72, [R3+0x11800] ;  /* 0x011800000348783b */ /* 0x000ee40000004200 */
[----:B------:R-:W-:Y:S05]  /*a3e0*/  MUFU.EX2 R141, R141 ;  /* 0x0000008d008d7308 */ /* 0x000fea0000000800 */
[C---:B-1----:R-:W-:Y:S03]  /*a3f0*/  HMMA.16816.F32.BF16 R32, R76.reuse, R80, R32 ;  /* 0x000000504c20723c */ /* 0x042fe60000041820 */
[----:B------:R-:W1:Y:S05]  /*a400*/  MUFU.EX2 R144, R144 ;  /* 0x0000009000907308 */ /* 0x000e6a0000000800 */
[C---:B------:R-:W-:Y:S01]  /*a410*/  HMMA.16816.F32.BF16 R36, R76.reuse, R82, R36 ;  /* 0x000000524c24723c */ /* 0x040fe20000041824 */
[----:B------:R-:W5:Y:S02]  /*a420*/  LDSM.16.MT88.4 R80, [R3+0xe000] ;  /* 0x00e000000350783b */ /* 0x000f640000004200 */
[----:B------:R-:W-:Y:S05]  /*a430*/  MUFU.EX2 R145, R145 ;  /* 0x0000009100917308 */ /* 0x000fea0000000800 */
[C---:B--2---:R-:W-:Y:S03]  /*a440*/  HMMA.16816.F32.BF16 R8, R76.reuse, R92, R8 ;  /* 0x0000005c4c08723c */ /* 0x044fe60000041808 */
[----:B------:R-:W2:Y:S05]  /*a450*/  MUFU.EX2 R0, R0 ;  /* 0x0000000000007308 */ /* 0x000eaa0000000800 */
[C---:B----4-:R-:W-:Y:S08]  /*a460*/  HMMA.16816.F32.BF16 R40, R76.reuse, R64, R40 ;  /* 0x000000404c28723c */ /* 0x050ff00000041828 */
[C---:B------:R-:W-:Y:S01]  /*a470*/  HMMA.16816.F32.BF16 R44, R76.reuse, R66, R44 ;  /* 0x000000424c2c723c */ /* 0x040fe2000004182c */
[----:B------:R-:W4:Y:S07]  /*a480*/  LDSM.16.MT88.4 R64, [R128+0x2000] ;  /* 0x002000008040783b */ /* 0x000f2e0000004200 */
        /* <DEDUP_REMOVED lines=28> */
[C---:B------:R-:W-:Y:S08]  /*a650*/  HMMA.16816.F32.BF16 R8, R76.reuse, R92, R8 ;  /* 0x0000005c4c08723c */ /* 0x040ff00000041808 */
[C---:B-----5:R-:W-:Y:S08]  /*a660*/  HMMA.16816.F32.BF16 R40, R76.reuse, R80, R40 ;  /* 0x000000504c28723c */ /* 0x060ff00000041828 */
[C---:B------:R-:W-:Y:S01]  /*a670*/  HMMA.16816.F32.BF16 R44, R76.reuse, R82, R44 ;  /* 0x000000524c2c723c */ /* 0x040fe2000004182c */
[----:B------:R-:W5:Y:S07]  /*a680*/  LDSM.16.MT88.4 R80, [R128+0x2800] ;  /* 0x002800008050783b */ /* 0x000f6e0000004200 */
        /* <DEDUP_REMOVED lines=22> */
[C---:B-----5:R-:W-:Y:S08]  /*a7f0*/  HMMA.16816.F32.BF16 R24, R76.reuse, R80, R24 ;  /* 0x000000504c18723c */ /* 0x060ff00000041818 */
[C---:B------:R-:W-:Y:S01]  /*a800*/  HMMA.16816.F32.BF16 R28, R76.reuse, R82, R28 ;  /* 0x000000524c1c723c */ /* 0x040fe2000004181c */
[----:B------:R-:W5:Y:S07]  /*a810*/  LDSM.16.MT88.4 R80, [R3+0x12800] ;  /* 0x012800000350783b */ /* 0x000f6e0000004200 */
[C---:B----4-:R-:W-:Y:S08]  /*a820*/  HMMA.16816.F32.BF16 R32, R76.reuse, R64, R32 ;  /* 0x000000404c20723c */ /* 0x050ff00000041820 */
[C---:B------:R-:W-:Y:S01]  /*a830*/  HMMA.16816.F32.BF16 R36, R76.reuse, R66, R36 ;  /* 0x000000424c24723c */ /* 0x040fe20000041824 */
[----:B------:R-:W-:Y:S07]  /*a840*/  LDSM.16.MT88.4 R64, [R201+0xf000] ;  /* 0x00f00000c940783b */ /* 0x000fee0000004200 */
[C---:B------:R-:W-:Y:S08]  /*a850*/  HMMA.16816.F32.BF16 R8, R76.reuse, R92, R8 ;  /* 0x0000005c4c08723c */ /* 0x040ff00000041808 */
[C---:B---3--:R-:W-:Y:S08]  /*a860*/  HMMA.16816.F32.BF16 R40, R76.reuse, R72, R40 ;  /* 0x000000484c28723c */ /* 0x048ff00000041828 */
[C---:B------:R-:W-:Y:S01]  /*a870*/  HMMA.16816.F32.BF16 R44, R76.reuse, R74, R44 ;  /* 0x0000004a4c2c723c */ /* 0x040fe2000004182c */
[----:B------:R-:W3:Y:S07]  /*a880*/  LDSM.16.MT88.4 R72, [R128+0x3000] ;  /* 0x003000008048783b */ /* 0x000eee0000004200 */
[C---:B-----5:R-:W-:Y:S08]  /*a890*/  HMMA.16816.F32.BF16 R48, R76.reuse, R80, R48 ;  /* 0x000000504c30723c */ /* 0x060ff00000041830 */
[C---:B------:R-:W-:Y:S01]  /*a8a0*/  HMMA.16816.F32.BF16 R52, R76.reuse, R82, R52 ;  /* 0x000000524c34723c */ /* 0x040fe20000041834 */
[----:B------:R-:W4:Y:S07]  /*a8b0*/  LDSM.16.MT88.4 R80, [R158+0x3000] ;  /* 0x003000009e50783b */ /* 0x000f2e0000004200 */
        /* <DEDUP_REMOVED lines=19> */
[C---:B------:R-:W-:Y:S08]  /*a9f0*/  HMMA.16816.F32.BF16 R8, R76.reuse, R64, R8 ;  /* 0x000000404c08723c */ /* 0x040ff00000041808 */
[C---:B------:R-:W-:Y:S01]  /*aa00*/  HMMA.16816.F32.BF16 R12, R76.reuse, R66, R12 ;  /* 0x000000424c0c723c */ /* 0x040fe2000004180c */
[----:B------:R-:W2:Y:S07]  /*aa10*/  LDSM.16.MT88.4 R64, [R201+0x13000] ;  /* 0x01300000c940783b */ /* 0x000eae0000004200 */
[C---:B----4-:R-:W-:Y:S08]  /*aa20*/  HMMA.16816.F32.BF16 R32, R76.reuse, R80, R32 ;  /* 0x000000504c20723c */ /* 0x050ff00000041820 */
[C---:B------:R-:W-:Y:S01]  /*aa30*/  HMMA.16816.F32.BF16 R36, R76.reuse, R82, R36 ;  /* 0x000000524c24723c */ /* 0x040fe20000041824 */
[----:B------:R4:W4:Y:S07]  /*aa40*/  LDSM.16.MT88.4 R80, [R3+0xf800] ;  /* 0x00f800000350783b */ /* 0x00092e0000004200 */
[C---:B-----5:R-:W-:Y:S08]  /*aa50*/  HMMA.16816.F32.BF16 R16, R76.reuse, R92, R16 ;  /* 0x0000005c4c10723c */ /* 0x060ff00000041810 */
[----:B---3--:R-:W-:Y:S01]  /*aa60*/  HMMA.16816.F32.BF16 R104, R76, R72, R48 ;  /* 0x000000484c68723c */ /* 0x008fe20000041830 */
[----:B------:R-:W-:-:S02]  /*aa70*/  F2FP.BF16.F32.PACK_AB R48, R143, R140 ;  /* 0x0000008c8f30723e */ /* 0x000fc400000010ff */
[----:B-1----:R-:W-:Y:S01]  /*aa80*/  F2FP.BF16.F32.PACK_AB R49, R144, R141 ;  /* 0x0000008d9031723e */ /* 0x002fe200000010ff */
[----:B------:R-:W-:Y:S01]  /*aa90*/  FADD.FTZ R141, R141, R136 ;  /* 0x000000888d8d7221 */ /* 0x000fe20000010000 */
[----:B------:R-:W-:Y:S02]  /*aaa0*/  F2FP.BF16.F32.PACK_AB R50, R146, R147 ;  /* 0x000000939232723e */ /* 0x000fe400000010ff */
[----:B--2---:R-:W-:Y:S01]  /*aab0*/  F2FP.BF16.F32.PACK_AB R51, R0, R145 ;  /* 0x000000910033723e */ /* 0x004fe200000010ff */
[----:B----4-:R-:W-:Y:S01]  /*aac0*/  FADD.FTZ R3, R131, R130 ;  /* 0x0000008283037221 */ /* 0x010fe20000010000 */
[----:B------:R-:W-:Y:S01]  /*aad0*/  HMMA.16816.F32.BF16 R20, R76, R94, R20 ;  /* 0x0000005e4c14723c */ /* 0x000fe20000041814 */
[----:B------:R-:W-:Y:S01]  /*aae0*/  LDSM.16.MT88.4 R92, [R158+0x3800] ;  /* 0x003800009e5c783b */ /* 0x000fe20000004200 */
[----:B------:R-:W-:Y:S01]  /*aaf0*/  FADD.FTZ R144, R144, R141 ;  /* 0x0000008d90907221 */ /* 0x000fe20000010000 */
[----:B------:R-:W-:Y:S01]  /*ab00*/  FADD.FTZ R160, R160, R3 ;  /* 0x00000003a0a07221 */ /* 0x000fe20000010000 */
[----:B------:R-:W-:-:S02]  /*ab10*/  MOV R3, R2 ;  /* 0x0000000200037202 */ /* 0x000fc40000000f00 */
[----:B------:R-:W-:Y:S01]  /*ab20*/  FADD.FTZ R145, R145, R144 ;  /* 0x0000009091917221 */ /* 0x000fe20000010000 */
[----:B------:R-:W-:Y:S01]  /*ab30*/  FADD.FTZ R169, R169, R160 ;  /* 0x000000a0a9a97221 */ /* 0x000fe20000010000 */
[----:B------:R-:W-:Y:S01]  /*ab40*/  HMMA.16816.F32.BF16 R52, R76, R74, R52 ;  /* 0x0000004a4c34723c */ /* 0x000fe20000041834 */
[----:B------:R-:W-:Y:S01]  /*ab50*/  @P4 MOV R3, R2 ;  /* 0x0000000200034202 */ /* 0x000fe20000000f00 */
[----:B------:R-:W-:Y:S01]  /*ab60*/  FADD.FTZ R217, R0, R145 ;  /* 0x0000009100d97221 */ /* 0x000fe20000010000 */
[----:B------:R-:W-:-:S04]  /*ab70*/  FADD.FTZ R169, R170, R169 ;  /* 0x000000a9aaa97221 */ /* 0x000fc80000010000 */
[----:B------:R-:W-:Y:S01]  /*ab80*/  FADD.FTZ R172, R172, R169 ;  /* 0x000000a9acac7221 */ /* 0x000fe20000010000 */
[----:B------:R-:W-:Y:S01]  /*ab90*/  HMMA.16816.F32.BF16 R120, R76, R84, R68 ;  /* 0x000000544c78723c */ /* 0x000fe20000041844 */
[----:B------:R-:W1:Y:S02]  /*aba0*/  LDSM.16.MT88.4 R68, [R201+0xf800] ;  /* 0x00f80000c944783b */ /* 0x000e640000004200 */
[----:B------:R-:W-:-:S04]  /*abb0*/  FADD.FTZ R172, R171, R172 ;  /* 0x000000acabac7221 */ /* 0x000fc80000010000 */
[----:B------:R-:W-:Y:S01]  /*abc0*/  FADD.FTZ R177, R177, R172 ;  /* 0x000000acb1b17221 */ /* 0x000fe20000010000 */
[----:B------:R-:W-:Y:S03]  /*abd0*/  HMMA.16816.F32.BF16 R40, R76, R64, R40 ;  /* 0x000000404c28723c */ /* 0x000fe60000041828 */
[----:B------:R-:W-:-:S04]  /*abe0*/  FADD.FTZ R177, R178, R177 ;  /* 0x000000b1b2b17221 */ /* 0x000fc80000010000 */
[----:B------:R-:W-:Y:S01]  /*abf0*/  FADD.FTZ R184, R184, R177 ;  /* 0x000000b1b8b87221 */ /* 0x000fe20000010000 */
[----:B------:R-:W-:Y:S01]  /*ac00*/  HMMA.16816.F32.BF16 R44, R76, R66, R44 ;  /* 0x000000424c2c723c */ /* 0x000fe2000004182c */
[----:B------:R-:W2:Y:S02]  /*ac10*/  LDSM.16.MT88.4 R64, [R128+0x3800] ;  /* 0x003800008040783b */ /* 0x000ea40000004200 */
[----:B------:R-:W-:-:S04]  /*ac20*/  FADD.FTZ R184, R179, R184 ;  /* 0x000000b8b3b87221 */ /* 0x000fc80000010000 */
[----:B------:R-:W-:Y:S01]  /*ac30*/  FADD.FTZ R163, R163, R184 ;  /* 0x000000b8a3a37221 */ /* 0x000fe20000010000 */
[----:B------:R-:W-:Y:S01]  /*ac40*/  HMMA.16816.F32.BF16 R72, R48, R80, R16 ;  /* 0x000000503048723c */ /* 0x000fe20000041810 */
[----:B------:R1:W3:Y:S02]  /*ac50*/  LDSM.16.MT88.4 R16, [R128+0x7800] ;  /* 0x007800008010783b */ /* 0x0002e40000004200 */
        /* <DEDUP_REMOVED lines=8> */
[----:B------:R-:W-:Y:S03]  /*ace0*/  HMMA.16816.F32.BF16 R4, R76, R86, R4 ;  /* 0x000000564c04723c */ /* 0x000fe60000041804 */
[----:B------:R-:W-:-:S05]  /*acf0*/  FADD.FTZ R221, R146, R147 ;  /* 0x0000009392dd7221 */ /* 0x000fca0000010000 */
        /* <DEDUP_REMOVED lines=17> */
.L_x_2938:
[----:B------:R-:W-:-:S07]  /*ae10*/  IADD3 R192, PT, PT, R142, -0x1, RZ ;  /* 0xffffffff8ec07810 */ /* 0x000fce0007ffe0ff */
.L_x_2944:
[----:B------:R-:W-:-:S13]  /*ae20*/  ISETP.GE.AND P1, PT, R192, R207, PT ;  /* 0x000000cfc000720c */ /* 0x000fda0003f26270 */
[----:B------:R-:W-:Y:S05]  /*ae30*/  @!P1 BRA `(.L_x_2945) ;  /* 0x0000003c00d89947 */ /* 0x000fea0003800000 */
[----:B------:R-:W1:Y:S01]  /*ae40*/  S2UR UR5, SR_CgaCtaId ;  /* 0x00000000000579c3 */ /* 0x000e620000008800 */
[----:B------:R-:W-:Y:S01]  /*ae50*/  UISETP.NE.U32.AND UP0, UPT, UR8, URZ, UPT ;  /* 0x000000ff0800728c */ /* 0x000fe2000bf05070 */
[----:B------:R-:W-:Y:S01]  /*ae60*/  MOV R196, 0x20 ;  /* 0x0000002000c47802 */ /* 0x000fe20000000f00 */
        /* <DEDUP_REMOVED lines=15> */
.L_x_2949:
[----:B------:R-:W-:Y:S01]  /*af60*/  @!P1 IADD3 R7, P0, PT, RZ, -R214, RZ ;  /* 0x800000d6ff079210 */ /* 0x000fe20007f1e0ff */
[----:B------:R-:W1:Y:S01]  /*af70*/  S2R R200, SR_TID.X ;  /* 0x0000000000c87919 */ /* 0x000e620000002100 */
[----:B------:R-:W5:Y:S01]  /*af80*/  @!P1 LDC R48, c[0x0][0x3c0] ;  /* 0x0000f000ff309b82 */ /* 0x000f620000000800 */
[----:B------:R-:W-:Y:S07]  /*af90*/  DEPBAR.LE SB0, 0x0 ;  /* 0x000080000000791a */ /* 0x000fee0000000000 */
[----:B------:R-:W2:Y:S08]  /*afa0*/  LDC R51, c[0x0][0x3c4] ;  /* 0x0000f100ff337b82 */ /* 0x000eb00000000800 */
[----:B------:R-:W-:Y:S01]  /*afb0*/  BAR.SYNC.DEFER_BLOCKING 0x0 ;  /* 0x0000000000007b1d */ /* 0x000fe20000010000 */
[----:B------:R-:W-:Y:S01]  /*afc0*/  IMAD.MOV.U32 R3, RZ, RZ, R210 ;  /* 0x000000ffff037224 */ /* 0x000fe200078e00d2 */
[----:B-1----:R-:W-:Y:S01]  /*afd0*/  LOP3.LUT R2, R200, 0x38, RZ, 0xc0, !PT ;  /* 0x00000038c8027812 */ /* 0x002fe200078ec0ff */
[----:B-----5:R-:W-:Y:S02]  /*afe0*/  @!P1 IMAD.SHL.U32 R4, R48, 0x80, RZ ;  /* 0x0000008030049824 */ /* 0x020fe400078e00ff */
[----:B------:R-:W-:Y:S02]  /*aff0*/  IMAD.SHL.U32 R197, R200, 0x8, RZ ;  /* 0x00000008c8c57824 */ /* 0x000fe400078e00ff */
[----:B------:R-:W-:Y:S03]  /*b000*/  @!P1 IMAD.X R4, RZ, RZ, ~R4, P0 ;  /* 0x000000ffff049224 */ /* 0x000fe600000e0e04 */
[----:B------:R-:W-:Y:S02]  /*b010*/  LOP3.LUT R5, R197, 0x1f8, RZ, 0xc0, !PT ;  /* 0x000001f8c5057812 */ /* 0x000fe400078ec0ff */
[----:B------:R-:W-:Y:S02]  /*b020*/  @!P1 SHF.R.S64 R7, R7, 0x1f, R4 ;  /* 0x0000001f07079819 */ /* 0x000fe40000001004 */
[----:B------:R-:W-:Y:S02]  /*b030*/  LOP3.LUT R223, R197, 0x1e00, RZ, 0xc0, !PT ;  /* 0x00001e00c5df7812 */ /* 0x000fe400078ec0ff */
[----:B------:R-:W-:Y:S02]  /*b040*/  @!P1 IADD3 R210, P0, PT, R210, R7, RZ ;  /* 0x00000007d2d29210 */ /* 0x000fe40007f1e0ff */
[----:B------:R-:W-:Y:S01]  /*b050*/  LOP3.LUT R223, R223, R5, R2, 0xf6, !PT ;  /* 0x00000005dfdf7212 */ /* 0x000fe200078ef602 */
[----:B------:R-:W-:Y:S01]  /*b060*/  IMAD.MOV.U32 R2, RZ, RZ, R211 ;  /* 0x000000ffff027224 */ /* 0x000fe200078e00d3 */
        /* <DEDUP_REMOVED lines=8> */
[-C--:B------:R-:W-:Y:S02]  /*b0f0*/  LOP3.LUT R7, R7, R4.reuse, RZ, 0x3c, !PT ;  /* 0x0000000407077212 */ /* 0x080fe400078e3cff */
[----:B------:R-:W1:Y:S02]  /*b100*/  I2F.RP R6, R5 ;  /* 0x0000000500067306 */ /* 0x000e640000209400 */
[----:B------:R-:W-:Y:S02]  /*b110*/  ISETP.GE.AND P0, PT, R7, RZ, PT ;  /* 0x000000ff0700720c */ /* 0x000fe40003f06270 */
[----:B------:R-:W-:Y:S06]  /*b120*/  LOP3.LUT R7, RZ, R4, RZ, 0x33, !PT ;  /* 0x00000004ff077212 */ /* 0x000fec00078e33ff */
        /* <DEDUP_REMOVED lines=44> */
[C---:B----4-:R-:W-:Y:S01]  /*b3f0*/  IMAD.WIDE.U32 R8, R5.reuse, UR8, R8 ;  /* 0x0000000805087c25 */ /* 0x050fe2000f8e0008 */
[----:B------:R-:W-:Y:S02]  /*b400*/  SHF.R.S32.HI R6, RZ, 0x1f, R5 ;  /* 0x0000001fff067819 */ /* 0x000fe40000011405 */
[----:B------:R-:W-:Y:S03]  /*b410*/  LEA R210, P0, R8, R3, 0x1 ;  /* 0x0000000308d27211 */ /* 0x000fe600078008ff */
[----:B------:R-:W-:Y:S04]  /*b420*/  IMAD R6, R6, UR8, RZ ;  /* 0x0000000806067c24 */ /* 0x000fe8000f8e02ff */
[----:B------:R-:W-:Y:S04]  /*b430*/  IMAD R6, R5, UR9, R6 ;  /* 0x0000000905067c24 */ /* 0x000fe8000f8e0206 */
[----:B------:R-:W-:Y:S05]  /*b440*/  IMAD.IADD R211, R9, 0x1, R6 ;  /* 0x0000000109d37824 */ /* 0x000fea00078e0206 */
[----:B------:R-:W-:Y:S07]  /*b450*/  LEA.HI.X R211, R8, R2, R211, 0x1, P0 ;  /* 0x0000000208d37211 */ /* 0x000fee00000f0cd3 */
.L_x_2946:
[----:B------:R-:W-:Y:S01]  /*b460*/  IMAD.SHL.U32 R50, R200, 0x20, RZ ;  /* 0x00000020c8327824 */ /* 0x000fe200078e00ff */
[----:B------:R-:W-:Y:S01]  /*b470*/  LEA R223, R223, UR5, 0x1 ;  /* 0x00000005dfdf7c11 */ /* 0x000fe2000f8e08ff */
[C---:B------:R-:W-:Y:S01]  /*b480*/  IMAD.SHL.U32 R49, R48.reuse, 0x20, RZ ;  /* 0x0000002030317824 */ /* 0x040fe200078e00ff */
[----:B------:R-:W-:Y:S01]  /*b490*/  SHF.L.U64.HI R48, R48, 0x5, R51 ;  /* 0x0000000530307819 */ /* 0x000fe20000010233 */
[----:B------:R-:W-:Y:S01]  /*b4a0*/  IMAD.SHL.U32 R132, R200, 0x40, RZ ;  /* 0x00000040c8847824 */ /* 0x000fe200078e00ff */
[----:B------:R-:W-:Y:S01]  /*b4b0*/  LOP3.LUT R203, R50, 0x7c00, RZ, 0xc0, !PT ;  /* 0x00007c0032cb7812 */ /* 0x000fe200078ec0ff */
[----:B------:R-:W-:Y:S01]  /*b4c0*/  @!PT LDS RZ, [RZ] ;  /* 0x00000000fffff984 */ /* 0x000fe20000000800 */
[----:B------:R-:W-:Y:S01]  /*b4d0*/  @!PT LDS RZ, [RZ] ;  /* 0x00000000fffff984 */ /* 0x000fe20000000800 */
[----:B------:R-:W-:Y:S01]  /*b4e0*/  @!PT LDS RZ, [RZ] ;  /* 0x00000000fffff984 */ /* 0x000fe20000000800 */
[----:B------:R-:W-:Y:S01]  /*b4f0*/  LDGSTS.E.BYPASS.LTC128B.128 [R223+0xc000], desc[UR16][R210.64] ;  /* 0x0c000000d2df7fae */ /* 0x000fe2000b981a10 */
[----:B------:R-:W-:Y:S01]  /*b500*/  IADD3 R50, P0, PT, R49, R210, RZ ;  /* 0x000000d231327210 */ /* 0x000fe20007f1e0ff */
[----:B------:R-:W-:Y:S01]  /*b510*/  VIADD R216, R216, 0xffffffff ;  /* 0xffffffffd8d87836 */ /* 0x000fe20000000000 */
[----:B------:R-:W-:Y:S02]  /*b520*/  LOP3.LUT R3, R197, 0x38, RZ, 0xc0, !PT ;  /* 0x00000038c5037812 */ /* 0x000fe400078ec0ff */
[----:B------:R-:W-:Y:S01]  /*b530*/  LDGSTS.E.BYPASS.LTC128B.128 [R223+0x10000], desc[UR16][R210.64+0x80] ;  /* 0x10000080d2df7fae */ /* 0x000fe2000b981a10 */
[-C--:B------:R-:W-:Y:S01]  /*b540*/  IADD3 R52, P2, PT, R50, R49.reuse, RZ ;  /* 0x0000003132347210 */ /* 0x080fe20007f5e0ff */
[----:B------:R-:W-:Y:S01]  /*b550*/  IMAD.X R51, R48, 0x1, R211, P0 ;  /* 0x0000000130337824 */ /* 0x000fe200000e06d3 */
[----:B------:R-:W-:Y:S02]  /*b560*/  SHF.R.U32.HI R204, RZ, 0x1, R200 ;  /* 0x00000001ffcc7819 */ /* 0x000fe400000116c8 */
[-C--:B------:R-:W-:Y:S01]  /*b570*/  IADD3 R60, P0, PT, R52, R49.reuse, RZ ;  /* 0x00000031343c7210 */ /* 0x080fe20007f1e0ff */
[----:B------:R-:W-:Y:S01]  /*b580*/  IMAD.X R53, R51, 0x1, R48, P2 ;  /* 0x0000000133357824 */ /* 0x000fe200010e0630 */
[----:B------:R-:W-:Y:S01]  /*b590*/  LDGSTS.E.BYPASS.LTC128B.128 [R223+0xc800], desc[UR16][R50.64] ;  /* 0x0c80000032df7fae */ /* 0x000fe2000b981a10 */
[----:B------:R-:W-:Y:S02]  /*b5a0*/  LOP3.LUT R3, R3, 0x1c0, R132, 0xf8, !PT ;  /* 0x000001c003037812 */ /* 0x000fe400078ef884 */
[----:B------:R-:W-:Y:S02]  /*b5b0*/  IMAD.X R61, R53, 0x1, R48, P0 ;  /* 0x00000001353d7824 */ /* 0x000fe400000e0630 */
[----:B------:R1:W-:Y:S01]  /*b5c0*/  LDGSTS.E.BYPASS.LTC128B.128 [R223+0x10800], desc[UR16][R50.64+0x80] ;  /* 0x1080008032df7fae */ /* 0x0003e2000b981a10 */
[-C--:B------:R-:W-:Y:S02]  /*b5d0*/  IADD3 R56, P2, PT, R60, R49.reuse, RZ ;  /* 0x000000313c387210 */ /* 0x080fe40007f5e0ff */
[----:B------:R-:W-:Y:S02]  /*b5e0*/  LOP3.LUT R132, R203, 0x200, R132, 0xf8, !PT ;  /* 0x00000200cb847812 */ /* 0x000fe400078ef884 */
[----:B------:R-:W-:Y:S01]  /*b5f0*/  LDGSTS.E.BYPASS.LTC128B.128 [R223+0xd000], desc[UR16][R52.64] ;  /* 0x0d00000034df7fae */ /* 0x000fe2000b981a10 */
[-C--:B------:R-:W-:Y:S01]  /*b600*/  IADD3 R54, P0, PT, R56, R49.reuse, RZ ;  /* 0x0000003138367210 */ /* 0x080fe20007f1e0ff */
[--C-:B------:R-:W-:Y:S01]  /*b610*/  IMAD.X R57, R61, 0x1, R48.reuse, P2 ;  /* 0x000000013d397824 */ /* 0x100fe200010e0630 */
[----:B------:R-:W-:Y:S02]  /*b620*/  LOP3.LUT R2, R204, 0x8, RZ, 0xc0, !PT ;  /* 0x00000008cc027812 */ /* 0x000fe400078ec0ff */
[----:B------:R-:W-:Y:S01]  /*b630*/  LDGSTS.E.BYPASS.LTC128B.128 [R223+0x11000], desc[UR16][R52.64+0x80] ;  /* 0x1100008034df7fae */ /* 0x000fe2000b981a10 */
[----:B------:R-:W-:Y:S01]  /*b640*/  IADD3 R58, P2, PT, R54, R49, RZ ;  /* 0x00000031363a7210 */ /* 0x000fe20007f5e0ff */
[----:B------:R-:W-:Y:S01]  /*b650*/  IMAD.X R55, R57, 0x1, R48, P0 ;  /* 0x0000000139377824 */ /* 0x000fe200000e0630 */
[----:B------:R-:W-:Y:S02]  /*b660*/  LOP3.LUT R2, R132, R3, R2, 0xf6, !PT ;  /* 0x0000000384027212 */ /* 0x000fe400078ef602 */
[----:B------:R-:W-:Y:S01]  /*b670*/  LDGSTS.E.BYPASS.LTC128B.128 [R223+0xd800], desc[UR16][R60.64] ;  /* 0x0d8000003cdf7fae */ /* 0x000fe2000b981a10 */
[----:B------:R-:W-:Y:S01]  /*b680*/  IADD3 R62, P0, PT, R58, R49, RZ ;  /* 0x000000313a3e7210 */ /* 0x000fe20007f1e0ff */
[--C-:B------:R-:W-:Y:S01]  /*b690*/  IMAD.X R59, R55, 0x1, R48.reuse, P2 ;  /* 0x00000001373b7824 */ /* 0x100fe200010e0630 */
[----:B------:R-:W-:Y:S02]  /*b6a0*/  LEA R186, R2, UR5, 0x1 ;  /* 0x0000000502ba7c11 */ /* 0x000fe4000f8e08ff */
[----:B------:R-:W-:Y:S01]  /*b6b0*/  LDGSTS.E.BYPASS.LTC128B.128 [R223+0x11800], desc[UR16][R60.64+0x80] ;  /* 0x118000803cdf7fae */ /* 0x000fe2000b981a10 */
[----:B------:R-:W-:Y:S01]  /*b6c0*/  ISETP.GT.AND P2, PT, R216, R207, PT ;  /* 0x000000cfd800720c */ /* 0x000fe20003f44270 */
[----:B------:R-:W-:Y:S01]  /*b6d0*/  IMAD.X R63, R59, 0x1, R48, P0 ;  /* 0x000000013b3f7824 */ /* 0x000fe200000e0630 */
[C---:B------:R-:W-:Y:S02]  /*b6e0*/  LOP3.LUT P0, RZ, R200.reuse, 0x2, RZ, 0xc0, !PT ;  /* 0x00000002c8ff7812 */ /* 0x040fe4000780c0ff */
[----:B------:R-:W-:Y:S02]  /*b6f0*/  LDGSTS.E.BYPASS.LTC128B.128 [R223+0xe000], desc[UR16][R56.64] ;  /* 0x0e00000038df7fae */ /* 0x000fe4000b981a10 */
[----:B------:R-:W-:Y:S03]  /*b700*/  SEL R205, R199, 0xffffffe0, !P0 ;  /* 0xffffffe0c7cd7807 */ /* 0x000fe60004000000 */
[----:B------:R-:W-:Y:S01]  /*b710*/  LDGSTS.E.BYPASS.LTC128B.128 [R223+0x12000], desc[UR16][R56.64+0x80] ;  /* 0x1200008038df7fae */ /* 0x000fe2000b981a10 */
[----:B------:R-:W-:Y:S04]  /*b720*/  LOP3.LUT P0, RZ, R200, 0x4, RZ, 0xc0, !PT ;  /* 0x00000004c8ff7812 */ /* 0x000fe8000780c0ff */
[----:B------:R-:W-:Y:S01]  /*b730*/  LDGSTS.E.BYPASS.LTC128B.128 [R223+0xe800], desc[UR16][R54.64] ;  /* 0x0e80000036df7fae */ /* 0x000fe2000b981a10 */
[--C-:B------:R-:W-:Y:S02]  /*b740*/  IMAD.IADD R135, R205, 0x1, R186.reuse ;  /* 0x00000001cd877824 */ /* 0x100fe400078e02ba */
[----:B------:R-:W-:Y:S02]  /*b750*/  IMAD.IADD R3, R202, 0x1, R205 ;  /* 0x00000001ca037824 */ /* 0x000fe400078e02cd */
[----:B------:R2:W-:Y:S05]  /*b760*/  LDGSTS.E.BYPASS.LTC128B.128 [R223+0x12800], desc[UR16][R54.64+0x80] ;  /* 0x1280008036df7fae */ /* 0x0005ea000b981a10 */
[----:B------:R-:W-:Y:S05]  /*b770*/  LDGSTS.E.BYPASS.LTC128B.128 [R223+0xf000], desc[UR16][R58.64] ;  /* 0x0f0000003adf7fae */ /* 0x000fea000b981a10 */
[----:B------:R5:W-:Y:S05]  /*b780*/  LDGSTS.E.BYPASS.LTC128B.128 [R223+0x13000], desc[UR16][R58.64+0x80] ;  /* 0x130000803adf7fae */ /* 0x000bea000b981a10 */
[----:B------:R-:W-:Y:S05]  /*b790*/  LDGSTS.E.BYPASS.LTC128B.128 [R223+0xf800], desc[UR16][R62.64] ;  /* 0x0f8000003edf7fae */ /* 0x000fea000b981a10 */
[----:B------:R3:W-:Y:S05]  /*b7a0*/  LDGSTS.E.BYPASS.LTC128B.128 [R223+0x13800], desc[UR16][R62.64+0x80] ;  /* 0x138000803edf7fae */ /* 0x0007ea000b981a10 */
[----:B------:R-:W-:Y:S05]  /*b7b0*/  LDSM.16.M88.4 R136, [R186] ;  /* 0x00000000ba88783b */ /* 0x000fea0000000200 */
[----:B------:R-:W4:Y:S05]  /*b7c0*/  LDSM.16.M88.4 R140, [R202+0x4000] ;  /* 0x00400000ca8c783b */ /* 0x000f2a0000000200 */
[----:B------:R-:W1:Y:S05]  /*b7d0*/  LDSM.16.M88.4 R144, [R202+0x4800] ;  /* 0x00480000ca90783b */ /* 0x000e6a0000000200 */
[----:B------:R-:W2:Y:S05]  /*b7e0*/  LDSM.16.M88.4 R148, [R202+0x5000] ;  /* 0x00500000ca94783b */ /* 0x000eaa0000000200 */
[----:B------:R-:W0:Y:S05]  /*b7f0*/  LDGDEPBAR ;  /* 0x00000000000079af */ /* 0x000e2a0000000000 */
[----:B------:R-:W5:Y:S05]  /*b800*/  LDSM.16.M88.4 R152, [R202+0x5800] ;  /* 0x00580000ca98783b */ /* 0x000f6a0000000200 */
[----:B------:R-:W3:Y:S05]  /*b810*/  LDSM.16.M88.4 R156, [R202+0x6000] ;  /* 0x00600000ca9c783b */ /* 0x000eea0000000200 */
[----:B------:R-:W3:Y:S05]  /*b820*/  LDSM.16.M88.4 R160, [R202+0x6800] ;  /* 0x00680000caa0783b */ /* 0x000eea0000000200 */
[----:B------:R-:W3:Y:S05]  /*b830*/  LDSM.16.M88.4 R164, [R202+0x7000] ;  /* 0x00700000caa4783b */ /* 0x000eea0000000200 */
[----:B------:R-:W3:Y:S01]  /*b840*/  LDSM.16.M88.4 R168, [R202+0x7800] ;  /* 0x00780000caa8783b */ /* 0x000ee20000000200 */
[C---:B----4-:R-:W-:Y:S04]  /*b850*/  HMMA.16816.F32.BF16 R4, R136.reuse, R140, RZ ;  /* 0x0000008c8804723c */ /* 0x050fe800000418ff */
[----:B------:R-:W-:Y:S04]  /*b860*/  LDSM.16.M88.4 R172, [R135] ;  /* 0x0000000087ac783b */ /* 0x000fe80000000200 */
[C---:B------:R-:W-:Y:S01]  /*b870*/  HMMA.16816.F32.BF16 R8, R136.reuse, R142, RZ ;  /* 0x0000008e8808723c */ /* 0x040fe200000418ff */
[----:B------:R-:W4:Y:S05]  /*b880*/  LDSM.16.M88.4 R176, [R3+0x4000] ;  /* 0x0040000003b0783b */ /* 0x000f2a0000000200 */
[----:B------:R-:W4:Y:S02]  /*b890*/  LDSM.16.M88.4 R180, [R3+0x4800] ;  /* 0x0048000003b4783b */ /* 0x000f240000000200 */
[C---:B-1----:R-:W-:Y:S03]  /*b8a0*/  HMMA.16816.F32.BF16 R12, R136.reuse, R144, RZ ;  /* 0x00000090880c723c */ /* 0x042fe600000418ff */
[----:B------:R-:W1:Y:S05]  /*b8b0*/  LDSM.16.M88.4 R140, [R3+0x5000] ;  /* 0x00500000038c783b */ /* 0x000e6a0000000200 */
[C---:B------:R-:W-:Y:S01]  /*b8c0*/  HMMA.16816.F32.BF16 R16, R136.reuse, R146, RZ ;  /* 0x000000928810723c */ /* 0x040fe200000418ff */
[----:B------:R-:W-:Y:S07]  /*b8d0*/  LDSM.16.M88.4 R144, [R3+0x6000] ;  /* 0x006000000390783b */ /* 0x000fee0000000200 */
[C---:B--2---:R-:W-:Y:S08]  /*b8e0*/  HMMA.16816.F32.BF16 R20, R136.reuse, R148, RZ ;  /* 0x000000948814723c */ /* 0x044ff000000418ff */
[C---:B------:R-:W-:Y:S01]  /*b8f0*/  HMMA.16816.F32.BF16 R24, R136.reuse, R150, RZ ;  /* 0x000000968818723c */ /* 0x040fe200000418ff */
[----:B------:R-:W-:Y:S07]  /*b900*/  LDSM.16.M88.4 R148, [R3+0x6800] ;  /* 0x006800000394783b */ /* 0x000fee0000000200 */
[C---:B-----5:R-:W-:Y:S01]  /*b910*/  HMMA.16816.F32.BF16 R28, R136.reuse, R152, RZ ;  /* 0x00000098881c723c */ /* 0x060fe200000418ff */
[----:B------:R-:W-:Y:S05]  /*b920*/  SEL R153, R198, 0xffffffc0, !P0 ;  /* 0xffffffc0c6997807 */ /* 0x000fea0004000000 */
[----:B------:R-:W-:Y:S02]  /*b930*/  IMAD.IADD R184, R153, 0x1, R186 ;  /* 0x0000000199b87824 */ /* 0x000fe400078e02ba */
[C---:B------:R-:W-:Y:S01]  /*b940*/  HMMA.16816.F32.BF16 R32, R136.reuse, R154, RZ ;  /* 0x0000009a8820723c */ /* 0x040fe200000418ff */
[----:B------:R-:W-:Y:S02]  /*b950*/  IMAD.IADD R2, R202, 0x1, R153 ;  /* 0x00000001ca027824 */ /* 0x000fe400078e0299 */
[----:B------:R-:W-:Y:S01]  /*b960*/  LDSM.16.M88.4 R152, [R3+0x7000] ;  /* 0x007000000398783b */ /* 0x000fe20000000200 */
[C---:B------:R-:W-:Y:S02]  /*b970*/  IMAD.IADD R134, R205.reuse, 0x1, R184 ;  /* 0x00000001cd867824 */ /* 0x040fe400078e02b8 */
[----:B------:R-:W-:Y:S02]  /*b980*/  IMAD.IADD R132, R205, 0x1, R2 ;  /* 0x00000001cd847824 */ /* 0x000fe400078e0202 */
[C---:B---3--:R-:W-:Y:S01]  /*b990*/  HMMA.16816.F32.BF16 R36, R136.reuse, R156, RZ ;  /* 0x0000009c8824723c */ /* 0x048fe200000418ff */
[----:B------:R-:W-:Y:S05]  /*b9a0*/  LDSM.16.M88.4 R188, [R2+0x8000] ;  /* 0x0080000002bc783b */ /* 0x000fea0000000200 */
[----:B------:R-:W-:Y:S02]  /*b9b0*/  LDSM.16.M88.4 R192, [R132+0xb000] ;  /* 0x00b0000084c0783b */ /* 0x000fe40000000200 */
[C---:B------:R-:W-:Y:S03]  /*b9c0*/  HMMA.16816.F32.BF16 R40, R136.reuse, R158, RZ ;  /* 0x0000009e8828723c */ /* 0x040fe600000418ff */
[----:B------:R-:W-:Y:S05]  /*b9d0*/  LDSM.16.M88.4 R156, [R3+0x7800] ;  /* 0x00780000039c783b */ /* 0x000fea0000000200 */
        /* <DEDUP_REMOVED lines=8> */
[----:B------:R-:W2:Y:S05]  /*ba60*/  LDSM.16.M88.4 R136, [R3+0x5800] ;  /* 0x005800000388783b */ /* 0x000eaa0000000200 */
[----:B------:R-:W-:Y:S02]  /*ba70*/  LDSM.16.M88.4 R168, [R2+0x6000] ;  /* 0x0060000002a8783b */ /* 0x000fe40000000200 */
        /* <DEDUP_REMOVED lines=24> */
[----:B------:R-:W-:Y:S02]  /*bc00*/  LDSM.16.M88.4 R172, [R202+0x8800] ;  /* 0x00880000caac783b */ /* 0x000fe40000000200 */
        /* <DEDUP_REMOVED lines=23> */
[----:B------:R-:W3:Y:S05]  /*bd80*/  LDSM.16.M88.4 R144, [R132+0x6800] ;  /* 0x006800008490783b */ /* 0x000eea0000000200 */
[----:B------:R-:W-:Y:S02]  /*bd90*/  LDSM.16.M88.4 R160, [R186+0x2000] ;  /* 0x00200000baa0783b */ /* 0x000fe40000000200 */
[C---:B------:R-:W-:Y:S03]  /*bda0*/  HMMA.16816.F32.BF16 R4, R148.reuse, R152, R4 ;  /* 0x000000989404723c */ /* 0x040fe60000041804 */
[----:B------:R-:W-:Y:S05]  /*bdb0*/  LDSM.16.M88.4 R184, [R184+0x2000] ;  /* 0x00200000b8b8783b */ /* 0x000fea0000000200 */
[C---:B------:R-:W-:Y:S01]  /*bdc0*/  HMMA.16816.F32.BF16 R8, R148.reuse, R154, R8 ;  /* 0x0000009a9408723c */ /* 0x040fe20000041808 */
[----:B------:R-:W4:Y:S07]  /*bdd0*/  LDSM.16.M88.4 R152, [R132+0x7000] ;  /* 0x007000008498783b */ /* 0x000f2e0000000200 */
[C---:B------:R-:W-:Y:S08]  /*bde0*/  HMMA.16816.F32.BF16 R12, R148.reuse, R156, R12 ;  /* 0x0000009c940c723c */ /* 0x040ff0000004180c */
[C---:B------:R-:W-:Y:S01]  /*bdf0*/  HMMA.16816.F32.BF16 R16, R148.reuse, R158, R16 ;  /* 0x0000009e9410723c */ /* 0x040fe20000041810 */
[----:B------:R-:W5:Y:S07]  /*be00*/  LDSM.16.M88.4 R156, [R132+0x7800] ;  /* 0x00780000849c783b */ /* 0x000f6e0000000200 */
[C---:B------:R-:W-:Y:S08]  /*be10*/  HMMA.16816.F32.BF16 R20, R148.reuse, R164, R20 ;  /* 0x000000a49414723c */ /* 0x040ff00000041814 */
[C---:B------:R-:W-:Y:S01]  /*be20*/  HMMA.16816.F32.BF16 R24, R148.reuse, R166, R24 ;  /* 0x000000a69418723c */ /* 0x040fe20000041818 */
        /* <DEDUP_REMOVED lines=15> */
[----:B------:R-:W4:Y:S05]  /*bf20*/  LDSM.16.M88.4 R148, [R202+0xb800] ;  /* 0x00b80000ca94783b */ /* 0x000f2a0000000200 */
[----:B------:R-:W5:Y:S02]  /*bf30*/  LDSM.16.M88.4 R156, [R3+0x8000] ;  /* 0x00800000039c783b */ /* 0x000f640000000200 */
        /* <DEDUP_REMOVED lines=103> */
[----:B------:R-:W-:Y:S01]  /*c5b0*/  VIADD R141, R215, 0xffffff00 ;  /* 0xffffff00d78d7836 */ /* 0x000fe20000000000 */
        /* <DEDUP_REMOVED lines=61> */
.L_x_2948:
        /* <DEDUP_REMOVED lines=36> */
.L_x_2947:
        /* <DEDUP_REMOVED lines=63> */
[----:B------:R-:W-:Y:S01]  /*cfc0*/  IADD3 R6, PT, PT, R201, 0xc040, RZ ;  /* 0x0000c040c9067810 */ /* 0x000fe20007ffe0ff */
        /* <DEDUP_REMOVED lines=477> */
.L_x_2945:
[----:B------:R-:W1:Y:S01]  /*eda0*/  SHFL.BFLY PT, R10, R221, 0x2, 0x1f ;  /* 0x0c401f00dd0a7f89 */ /* 0x000e6200000e0000 */
[C---:B------:R-:W-:Y:S01]  /*edb0*/  SHF.L.U32 R9, R200.reuse, 0x4, RZ ;  /* 0x00000004c8097819 */ /* 0x040fe200000006ff */
[----:B------:R-:W-:Y:S01]  /*edc0*/  S2UR UR8, SR_CTAID.Y ;  /* 0x00000000000879c3 */ /* 0x000fe20000002600 */
[----:B------:R-:W-:Y:S01]  /*edd0*/  SHF.L.U32 R2, R200, 0x1, RZ ;  /* 0x00000001c8027819 */ /* 0x000fe200000006ff */
[----:B------:R-:W2:Y:S01]  /*ede0*/  SHFL.BFLY PT, R0, R217, 0x2, 0x1f ;  /* 0x0c401f00d9007f89 */ /* 0x000ea200000e0000 */
[C---:B------:R-:W-:Y:S01]  /*edf0*/  LOP3.LUT R7, R9.reuse, 0x1c0, RZ, 0xc0, !PT ;  /* 0x000001c009077812 */ /* 0x040fe200078ec0ff */
[----:B------:R-:W3:Y:S01]  /*ee00*/  LDCU UR4, c[0x0][0x44c] ;  /* 0x00008980ff0477ac */ /* 0x000ee20008000800 */
[----:B------:R-:W-:Y:S01]  /*ee10*/  LOP3.LUT R9, R9, 0x10, RZ, 0xc0, !PT ;  /* 0x0000001009097812 */ /* 0x000fe200078ec0ff */
[----:B------:R-:W-:Y:S01]  /*ee20*/  BSSY.RECONVERGENT B0, `(.L_x_2950) ;  /* 0x00000b6000007945 */ /* 0x000fe20003800200 */
[----:B------:R-:W-:Y:S01]  /*ee30*/  LOP3.LUT R7, R7, 0x38, R2, 0xf8, !PT ;  /* 0x0000003807077812 */ /* 0x000fe200078ef802 */
[----:B------:R-:W-:Y:S01]  /*ee40*/  S2UR UR7, SR_CTAID.Z ;  /* 0x00000000000779c3 */ /* 0x000fe20000002700 */
[----:B------:R-:W-:-:S02]  /*ee50*/  SEL R199, R199, 0xffffffe0, !P0 ;  /* 0xffffffe0c7c77807 */ /* 0x000fc40004000000 */
[----:B------:R-:W-:-:S05]  /*ee60*/  SHF.R.U32.HI R133, RZ, 0x2, R200 ;  /* 0x00000002ff857819 */ /* 0x000fca00000116c8 */
[----:B------:R-:W4:Y:S01]  /*ee70*/  LDC R15, c[0x0][0x3e0] ;  /* 0x0000f800ff0f7b82 */ /* 0x000f220000000800 */
[----:B-1----:R-:W-:-:S07]  /*ee80*/  FADD.FTZ R10, R10, R221 ;  /* 0x000000dd0a0a7221 */ /* 0x002fce0000010000 */
[----:B------:R-:W1:Y:S01]  /*ee90*/  S2UR UR6, SR_CTAID.X ;  /* 0x00000000000679c3 */ /* 0x000e620000002500 */
[----:B--2---:R-:W-:Y:S01]  /*eea0*/  FADD.FTZ R13, R0, R217 ;  /* 0x000000d9000d7221 */ /* 0x004fe20000010000 */
[----:B------:R-:W2:Y:S01]  /*eeb0*/  SHFL.BFLY PT, R5, R10, 0x1, 0x1f ;  /* 0x0c201f000a057f89 */ /* 0x000ea200000e0000 */
[----:B------:R-:W-:-:S03]  /*eec0*/  SHF.L.U32 R0, R200, 0x2, RZ ;  /* 0x00000002c8007819 */ /* 0x000fc600000006ff */
[----:B------:R-:W5:Y:S01]  /*eed0*/  SHFL.BFLY PT, R4, R13, 0x1, 0x1f ;  /* 0x0c201f000d047f89 */ /* 0x000f6200000e0000 */
[----:B------:R-:W-:Y:S01]  /*eee0*/  LOP3.LUT R11, R0, 0x1f8, RZ, 0xc0, !PT ;  /* 0x000001f8000b7812 */ /* 0x000fe200078ec0ff */
[----:B-1----:R-:W-:Y:S01]  /*eef0*/  USHF.L.U32 UR6, UR6, 0x6, URZ ;  /* 0x0000000606067899 */ /* 0x002fe200080006ff */
[----:B--2---:R-:W-:Y:S01]  /*ef00*/  FADD.FTZ R5, R10, R5 ;  /* 0x000000050a057221 */ /* 0x004fe20000010000 */
[----:B------:R-:W-:Y:S02]  /*ef10*/  LOP3.LUT R10, R203, 0x6, R2, 0xf8, !PT ;  /* 0x00000006cb0a7812 */ /* 0x000fe400078ef802 */
[----:B------:R-:W-:Y:S01]  /*ef20*/  LOP3.LUT R2, R11, 0x38, R204, 0x78, !PT ;  /* 0x000000380b027812 */ /* 0x000fe200078e78cc */
[----:B------:R-:W1:Y:S01]  /*ef30*/  MUFU.RCP R8, R5 ;  /* 0x0000000500087308 */ /* 0x000e620000001000 */
[----:B-----5:R-:W-:Y:S01]  /*ef40*/  FADD.FTZ R4, R13, R4 ;  /* 0x000000040d047221 */ /* 0x020fe20000010000 */
[----:B------:R-:W-:Y:S01]  /*ef50*/  BAR.SYNC.DEFER_BLOCKING 0x0 ;  /* 0x0000000000007b1d */ /* 0x000fe20000010000 */
[----:B------:R-:W-:-:S02]  /*ef60*/  FSETP.NE.FTZ.AND P2, PT, R5, RZ, PT ;  /* 0x000000ff0500720b */ /* 0x000fc40003f55000 */
[----:B------:R-:W-:Y:S02]  /*ef70*/  LOP3.LUT R7, R10, R7, RZ, 0xfc, !PT ;  /* 0x000000070a077212 */ /* 0x000fe400078efcff */
[----:B------:R-:W-:Y:S01]  /*ef80*/  FSETP.NE.FTZ.AND P1, PT, R4, RZ, PT ;  /* 0x000000ff0400720b */ /* 0x000fe20003f35000 */
[----:B------:R-:W2:Y:S01]  /*ef90*/  MUFU.RCP R6, R4 ;  /* 0x0000000400067308 */ /* 0x000ea20000001000 */
[----:B------:R-:W-:Y:S02]  /*efa0*/  LEA R2, R2, R9, 0x2 ;  /* 0x0000000902027211 */ /* 0x000fe400078e10ff */
[C---:B------:R-:W-:Y:S02]  /*efb0*/  R2P PR, R200.reuse, 0x18 ;  /* 0x00000018c8007804 */ /* 0x040fe40000000000 */
[----:B------:R-:W-:Y:S02]  /*efc0*/  LOP3.LUT P0, RZ, R200, 0x3, RZ, 0xc0, !PT ;  /* 0x00000003c8ff7812 */ /* 0x000fe4000780c0ff */
[----:B------:R-:W-:Y:S01]  /*efd0*/  LOP3.LUT R204, R204, 0x30, RZ, 0xc0, !PT ;  /* 0x00000030cccc7812 */ /* 0x000fe200078ec0ff */
[----:B------:R-:W5:Y:S01]  /*efe0*/  @P2 LDC R17, c[0x0][0x458] ;  /* 0x00011600ff112b82 */ /* 0x000f620000000800 */
[----:B-1----:R-:W-:Y:S01]  /*eff0*/  FSEL R8, R8, 1, P2 ;  /* 0x3f80000008087808 */ /* 0x002fe20001000000 */
[----:B------:R-:W1:Y:S01]  /*f000*/  @P2 MUFU.LG2 R5, R5 ;  /* 0x0000000500052308 */ /* 0x000e620000000c00 */
[----:B------:R-:W-:-:S03]  /*f010*/  LOP3.LUT R133, R204, 0x7, R133, 0xf8, !PT ;  /* 0x00000007cc857812 */ /* 0x000fc600078ef885 */
        /* <DEDUP_REMOVED lines=33> */
[----:B------:R-:W3:Y:S01]  /*f230*/  @P1 LDC R16, c[0x0][0x458] ;  /* 0x00011600ff101b82 */ /* 0x000ee20000000800 */
[----:B--2---:R-:W-:Y:S01]  /*f240*/  FSEL R6, R6, 1, P1 ;  /* 0x3f80000006067808 */ /* 0x004fe20000800000 */
[----:B------:R-:W2:Y:S01]  /*f250*/  @P1 MUFU.LG2 R4, R4 ;  /* 0x0000000400041308 */ /* 0x000ea20000000c00 */
[----:B------:R-:W-:Y:S01]  /*f260*/  SEL R7, R198, 0xffffffc0, !P3 ;  /* 0xffffffc0c6077807 */ /* 0x000fe20005800000 */
[----:B------:R-:W-:Y:S01]  /*f270*/  STS.64 [R8], R128 ;  /* 0x0000008008007388 */ /* 0x000fe20000000a00 */
[----:B------:R-:W-:Y:S01]  /*f280*/  IADD3 R12, PT, PT, R8, 0x80, RZ ;  /* 0x00000080080c7810 */ /* 0x000fe20007ffe0ff */
[C---:B------:R-:W-:Y:S01]  /*f290*/  FMUL.FTZ R130, R6.reuse, R130 ;  /* 0x0000008206827220 */ /* 0x040fe20000410000 */
[----:B------:R-:W-:Y:S01]  /*f2a0*/  IADD3 R10, PT, PT, R7, R8, RZ ;  /* 0x00000008070a7210 */ /* 0x000fe20007ffe0ff */
[----:B------:R-:W-:Y:S01]  /*f2b0*/  FMUL.FTZ R131, R6, R131 ;  /* 0x0000008306837220 */ /* 0x000fe20000410000 */
[----:B------:R-:W-:Y:S01]  /*f2c0*/  @P4 IADD3 R12, PT, PT, R8, -0x80, RZ ;  /* 0xffffff80080c4810 */ /* 0x000fe20007ffe0ff */
[C---:B------:R-:W-:Y:S01]  /*f2d0*/  FMUL.FTZ R70, R6.reuse, R70 ;  /* 0x0000004606467220 */ /* 0x040fe20000410000 */
        /* <DEDUP_REMOVED lines=12> */
[----:B------:R-:W-:Y:S01]  /*f3a0*/  STS.64 [R8+0x800], R130 ;  /* 0x0008008208007388 */ /* 0x000fe20000000a00 */
[C---:B------:R-:W-:Y:S01]  /*f3b0*/  IADD3 R13, PT, PT, R199.reuse, R12, RZ ;  /* 0x0000000cc70d7210 */ /* 0x040fe20007ffe0ff */
[C---:B------:R-:W-:Y:S01]  /*f3c0*/  FMUL.FTZ R90, R6.reuse, R90 ;  /* 0x0000005a065a7220 */ /* 0x040fe20000410000 */
[C---:B------:R-:W-:Y:S01]  /*f3d0*/  FMUL.FTZ R91, R6.reuse, R91 ;  /* 0x0000005b065b7220 */ /* 0x040fe20000410000 */
[----:B------:R4:W-:Y:S01]  /*f3e0*/  STS.64 [R9], R68 ;  /* 0x0000004409007388 */ /* 0x0009e20000000a00 */
[C---:B------:R-:W-:Y:S01]  /*f3f0*/  FMUL.FTZ R94, R6.reuse, R94 ;  /* 0x0000005e065e7220 */ /* 0x040fe20000410000 */
[C---:B------:R-:W-:Y:S01]  /*f400*/  FMUL.FTZ R95, R6.reuse, R95 ;  /* 0x0000005f065f7220 */ /* 0x040fe20000410000 */
[----:B------:R-:W-:Y:S01]  /*f410*/  IADD3 R199, PT, PT, R199, R14, RZ ;  /* 0x0000000ec7c77210 */ /* 0x000fe20007ffe0ff */
        /* <DEDUP_REMOVED lines=20> */
[----:B------:R-:W3:Y:S01]  /*f560*/  LDC.64 R6, c[0x0][0x430] ;  /* 0x00010c00ff067b82 */ /* 0x000ee20000000a00 */
[----:B-1----:R-:W-:Y:S01]  /*f570*/  @P2 FMUL.FTZ R5, R5, 0.69314718246459960938 ;  /* 0x3f31721805052820 */ /* 0x002fe20000410000 */
[----:B--2---:R-:W-:Y:S01]  /*f580*/  @P1 FMUL.FTZ R4, R4, 0.69314718246459960938 ;  /* 0x3f31721804041820 */ /* 0x004fe20000410000 */
[----:B------:R-:W-:Y:S01]  /*f590*/  STS.64 [R11+0x800], R78 ;  /* 0x0008004e0b007388 */ /* 0x000fe20000000a00 */
[----:B----4-:R-:W-:Y:S01]  /*f5a0*/  MOV R69, 0xff800000 ;  /* 0xff80000000457802 */ /* 0x010fe20000000f00 */
[----:B-----5:R-:W-:Y:S01]  /*f5b0*/  @P2 FFMA.FTZ R69, R132, R17, R5 ;  /* 0x0000001184452223 */ /* 0x020fe20000010005 */
[----:B------:R-:W-:Y:S01]  /*f5c0*/  MOV R68, 0xff800000 ;  /* 0xff80000000447802 */ /* 0x000fe20000000f00 */
[----:B------:R-:W-:Y:S01]  /*f5d0*/  STS.64 [R12], R80 ;  /* 0x000000500c007388 */ /* 0x000fe20000000a00 */
[----:B---3--:R-:W-:-:S03]  /*f5e0*/  @P1 FFMA.FTZ R68, R3, R16, R4 ;  /* 0x0000001003441223 */ /* 0x008fc60000010004 */
[----:B------:R-:W-:Y:S04]  /*f5f0*/  STS.64 [R12+0x800], R82 ;  /* 0x000800520c007388 */ /* 0x000fe80000000a00 */
[----:B------:R-:W-:Y:S04]  /*f600*/  STS.64 [R13], R84 ;  /* 0x000000540d007388 */ /* 0x000fe80000000a00 */
[----:B------:R-:W-:Y:S04]  /*f610*/  STS.64 [R13+0x800], R86 ;  /* 0x000800560d007388 */ /* 0x000fe80000000a00 */
[----:B------:R-:W-:Y:S01]  /*f620*/  STS.64 [R14], R88 ;  /* 0x000000580e007388 */ /* 0x000fe20000000a00 */
[----:B------:R-:W-:-:S03]  /*f630*/  IMAD R6, R6, UR8, R213 ;  /* 0x0000000806067c24 */ /* 0x000fc6000f8e02d5 */
        /* <DEDUP_REMOVED lines=11> */
[----:B-1----:R-:W-:-:S03]  /*f6f0*/  IADD3 R8, PT, PT, -R213, RZ, RZ ;  /* 0x000000ffd5087210 */ /* 0x002fc60007ffe1ff */
[----:B------:R2:W-:Y:S04]  /*f700*/  STS.64 [R12+0x4000], R124 ;  /* 0x0040007c0c007388 */ /* 0x0005e80000000a00 */
[----:B------:R2:W-:Y:S01]  /*f710*/  STS.64 [R12+0x4800], R126 ;  /* 0x0048007e0c007388 */ /* 0x0005e20000000a00 */
[----:B------:R-:W-:-:S03]  /*f720*/  IMAD R8, R15, R8, UR7 ;  /* 0x000000070f087e24 */ /* 0x000fc6000f8e0208 */
        /* <DEDUP_REMOVED lines=29> */
[C---:B--2---:R-:W-:Y:S02]  /*f900*/  IADD3 R2, P0, PT, R70.reuse, R133, RZ ;  /* 0x0000008546027210 */ /* 0x044fe40007f1e0ff */
[-C--:B------:R-:W-:Y:S02]  /*f910*/  ISETP.GE.AND P2, PT, R133, R206.reuse, PT ;  /* 0x000000ce8500720c */ /* 0x080fe40003f46270 */
[----:B------:R-:W-:Y:S02]  /*f920*/  ISETP.GE.AND P1, PT, R71, R206, PT ;  /* 0x000000ce4700720c */ /* 0x000fe40003f26270 */
[----:B------:R-:W-:Y:S02]  /*f930*/  LEA.HI.X.SX32 R71, R70, RZ, 0x1, P0 ;  /* 0x000000ff46477211 */ /* 0x000fe400000f0eff */
[----:B---3--:R-:W-:-:S04]  /*f940*/  LEA R70, P0, R2, UR4, 0x2 ;  /* 0x0000000402467c11 */ /* 0x008fc8000f8010ff */
[----:B------:R-:W-:-:S05]  /*f950*/  LEA.HI.X R71, R2, UR5, R71, 0x2, P0 ;  /* 0x0000000502477c11 */ /* 0x000fca00080f1447 */
[----:B------:R3:W-:Y:S04]  /*f960*/  @!P2 STG.E desc[UR16][R70.64], R69 ;  /* 0x000000454600a986 */ /* 0x0007e8000c101910 */
[----:B------:R3:W-:Y:S02]  /*f970*/  @!P1 STG.E desc[UR16][R70.64+0x20], R68 ;  /* 0x0000204446009986 */ /* 0x0007e4000c101910 */
.L_x_2951:
[----:B------:R-:W-:Y:S05]  /*f980*/  BSYNC.RECONVERGENT B0 ;  /* 0x0000000000007941 */ /* 0x000fea0003800200 */
.L_x_2950:
[----:B------:R-:W4:Y:S01]  /*f990*/  LDCU.64 UR4, c[0x0][0x3f8] ;  /* 0x00007f00ff0477ac */ /* 0x000f220008000a00 */
[----:B---3--:R-:W-:Y:S02]  /*f9a0*/  SHF.R.U32.HI R69, RZ, 0x4, R200 ;  /* 0x00000004ff457819 */ /* 0x008fe400000116c8 */
[----:B------:R-:W-:Y:S02]  /*f9b0*/  LOP3.LUT R197, R197, 0x1f80, RZ, 0xc0, !PT ;  /* 0x00001f80c5c57812 */ /* 0x000fe400078ec0ff */
[C---:B------:R-:W-:Y:S01]  /*f9c0*/  ISETP.GE.AND P0, PT, R69.reuse, R206, PT ;  /* 0x000000ce4500720c */ /* 0x040fe20003f06270 */
[----:B------:R-:W-:Y:S01]  /*f9d0*/  VIADD R71, R69, 0x8 ;  /* 0x0000000845477836 */ /* 0x000fe20000000000 */
[----:B------:R-:W-:Y:S01]  /*f9e0*/  LOP3.LUT R0, R197, 0x3c, R0, 0xf8, !PT ;  /* 0x0000003cc5007812 */ /* 0x000fe200078ef800 */
[----:B------:R-:W-:-:S03]  /*f9f0*/  VIADD R73, R69, 0x10 ;  /* 0x0000001045497836 */ /* 0x000fc60000000000 */
[----:B------:R-:W-:Y:S02]  /*fa00*/  IADD3 R0, P1, PT, R3, R0, RZ ;  /* 0x0000000003007210 */ /* 0x000fe40007f3e0ff */
[-C--:B------:R-:W-:Y:S01]  /*fa10*/  ISETP.GE.AND P6, PT, R71, R206.reuse, PT ;  /* 0x000000ce4700720c */ /* 0x080fe20003fc6270 */
[----:B------:R-:W-:Y:S01]  /*fa20*/  VIADD R71, R69, 0x18 ;  /* 0x0000001845477836 */ /* 0x000fe20000000000 */
[----:B------:R-:W-:Y:S01]  /*fa30*/  LEA.HI.X.SX32 R75, R3, RZ, 0x1, P1 ;  /* 0x000000ff034b7211 */ /* 0x000fe200008f0eff */
[----:B------:R-:W-:Y:S01]  /*fa40*/  VIADD R3, R69, 0x30 ;  /* 0x0000003045037836 */ /* 0x000fe20000000000 */
[-C--:B------:R-:W-:Y:S01]  /*fa50*/  ISETP.GE.AND P5, PT, R73, R206.reuse, PT ;  /* 0x000000ce4900720c */ /* 0x080fe20003fa6270 */
[----:B------:R-:W-:Y:S01]  /*fa60*/  VIADD R73, R69, 0x20 ;  /* 0x0000002045497836 */ /* 0x000fe20000000000 */
[C---:B----4-:R-:W-:Y:S02]  /*fa70*/  LEA R74, P1, R0.reuse, UR4, 0x2 ;  /* 0x00000004004a7c11 */ /* 0x050fe4000f8210ff */
[-C--:B------:R-:W-:Y:S01]  /*fa80*/  ISETP.GE.AND P4, PT, R71, R206.reuse, PT ;  /* 0x000000ce4700720c */ /* 0x080fe20003f86270 */
[C---:B------:R-:W-:Y:S01]  /*fa90*/  VIADD R71, R69.reuse, 0x28 ;  /* 0x0000002845477836 */ /* 0x040fe20000000000 */
[----:B------:R-:W-:Y:S01]  /*faa0*/  LEA.HI.X R75, R0, UR5, R75, 0x2, P1 ;  /* 0x00000005004b7c11 */ /* 0x000fe200088f144b */
[----:B------:R-:W-:Y:S01]  /*fab0*/  VIADD R69, R69, 0x38 ;  /* 0x0000003845457836 */ /* 0x000fe20000000000 */
[----:B------:R-:W-:-:S02]  /*fac0*/  ISETP.GE.AND P3, PT, R73, R206, PT ;  /* 0x000000ce4900720c */ /* 0x000fc40003f66270 */
[-C--:B------:R-:W-:Y:S01]  /*fad0*/  ISETP.GE.AND P2, PT, R71, R206.reuse, PT ;  /* 0x000000ce4700720c */ /* 0x080fe20003f46270 */
[----:B-1----:R1:W-:Y:S01]  /*fae0*/  @!P0 STG.E.128 desc[UR16][R74.64], R64 ;  /* 0x000000404a008986 */ /* 0x0023e2000c101d10 */
[----:B------:R-:W-:-:S03]  /*faf0*/  ISETP.GE.AND P1, PT, R3, R206, PT ;  /* 0x000000ce0300720c */ /* 0x000fc60003f26270 */
[----:B------:R1:W-:Y:S01]  /*fb00*/  @!P0 STG.E.128 desc[UR16][R74.64+0x100], R32 ;  /* 0x000100204a008986 */ /* 0x0003e2000c101d10 */
[----:B------:R-:W-:-:S03]  /*fb10*/  ISETP.GE.AND P0, PT, R69, R206, PT ;  /* 0x000000ce4500720c */ /* 0x000fc60003f06270 */
[----:B------:R1:W-:Y:S04]  /*fb20*/  @!P6 STG.E.128 desc[UR16][R74.64+0x1000], R60 ;  /* 0x0010003c4a00e986 */ /* 0x0003e8000c101d10 */
        /* <DEDUP_REMOVED lines=10> */
[----:B------:R1:W-:Y:S01]  /*fbd0*/  @!P1 STG.E.128 desc[UR16][R74.64+0x6100], R8 ;  /* 0x006100084a009986 */ /* 0x0003e2000c101d10 */
[----:B------:R-:W-:Y:S05]  /*fbe0*/  @P0 EXIT ;  /* 0x000000000000094d */ /* 0x000fea0003800000 */
[----:B------:R-:W-:Y:S04]  /*fbf0*/  STG.E.128 desc[UR16][R74.64+0x7000], R36 ;  /* 0x007000244a007986 */ /* 0x000fe8000c101d10 */
[----:B------:R-:W-:Y:S01]  /*fc00*/  STG.E.128 desc[UR16][R74.64+0x7100], R4 ;  /* 0x007100044a007986 */ /* 0x000fe2000c101d10 */
[----:B------:R-:W-:Y:S05]  /*fc10*/  EXIT ;  /* 0x000000000000794d */ /* 0x000fea0003800000 */
.L_x_2952:
        /* <DEDUP_REMOVED lines=14> */
.L_x_7214:


//--------------------- .text._ZN5flash24flash_fwd_splitkv_kernelI23Flash_fwd_kernel_traitsILi128ELi64ELi128ELi4ELb0ELb0EN7cutlass10bfloat16_tE19Flash_kernel_traitsILi128ELi64ELi128ELi4ES3_EELb1ELb0ELb0ELb0ELb1ELb1ELb1ELb0EEEvNS_16Flash_fwd_paramsE --------------------------
	.section	.text._ZN5flash24flash_fwd_splitkv_kernelI23Flash_fwd_kernel_traitsILi128ELi64ELi128ELi4ELb0ELb0EN7cutlass10bfloat16_tE19Flash_kernel_traitsILi128ELi64ELi128ELi4ES3_EELb1ELb0ELb0ELb0ELb1ELb1ELb1ELb0EEEvNS_16Flash_fwd_paramsE,"ax",@progbits
	.align	128
        .global         _ZN5flash24flash_fwd_splitkv_kernelI23Flash_fwd_kernel_traitsILi128ELi64ELi128ELi4ELb0ELb0EN7cutlass10bfloat16_tE19Flash_kernel_traitsILi128ELi64ELi128ELi4ES3_EELb1ELb0ELb0ELb0ELb1ELb1ELb1ELb0EEEvNS_16Flash_fwd_paramsE
        .type           _ZN5flash24flash_fwd_splitkv_kernelI23Flash_fwd_kernel_traitsILi128ELi64ELi128ELi4ELb0ELb0EN7cutlass10bfloat16_tE19Flash_kernel_traitsILi128ELi64ELi128ELi4ES3_EELb1ELb0ELb0ELb0ELb1ELb1ELb1ELb0EEEvNS_16Flash_fwd_paramsE,@function
        .size           _ZN5flash24flash_fwd_splitkv_kernelI23Flash_fwd_kernel_traitsILi128ELi64ELi128ELi4ELb0ELb0EN7cutlass10bfloat16_tE19Flash_kernel_traitsILi128ELi64ELi128ELi4ES3_EELb1ELb0ELb0ELb0ELb1ELb1ELb1ELb0EEEvNS_16Flash_fwd_paramsE,(.L_x_7215 - _ZN5flash24flash_fwd_splitkv_kernelI23Flash_fwd_kernel_traitsILi128ELi64ELi128ELi4ELb0ELb0EN7cutlass10bfloat16_tE19Flash_kernel_traitsILi128ELi64ELi128ELi4ES3_EELb1ELb0ELb0ELb0ELb1ELb1ELb1ELb0EEEvNS_16Flash_fwd_paramsE)
        .other          _ZN5flash24flash_fwd_splitkv_kernelI23Flash_fwd_kernel_traitsILi128ELi64ELi128ELi4ELb0ELb0EN7cutlass10bfloat16_tE19Flash_kernel_traitsILi128ELi64ELi128ELi4ES3_EELb1ELb0ELb0ELb0ELb1ELb1ELb1ELb0EEEvNS_16Flash_fwd_paramsE,@"STO_CUDA_ENTRY STV_DEFAULT"
_ZN5flash24flash_fwd_splitkv_kernelI23Flash_fwd_kernel_traitsILi128ELi64ELi128ELi4ELb0ELb0EN7cutlass10bfloat16_tE19Flash_kernel_traitsILi128ELi64ELi128ELi4ES3_EELb1ELb0ELb0ELb0ELb1ELb1ELb1ELb0EEEvNS_16Flash_fwd_paramsE:
.text._ZN5flash24flash_fwd_splitkv_kernelI23Flash_fwd_kernel_traitsILi128ELi64ELi128ELi4ELb0ELb0EN7cutlass10bfloat16_tE19Flash_kernel_traitsILi128ELi64ELi128ELi4ES3_EELb1ELb0ELb0ELb0ELb1ELb1ELb1ELb0EEEvNS_16Flash_fwd_paramsE:
        /* <DEDUP_REMOVED lines=55> */
.L_x_2953:
        /* <DEDUP_REMOVED lines=154> */
.L_x_2954:
        /* <DEDUP_REMOVED lines=8> */
.L_x_2955:
        /* <DEDUP_REMOVED lines=101> */
.L_x_2956:
        /* <DEDUP_REMOVED lines=16> */
.L_x_2958:
[----:B------:R-:W2:Y:S01]  /*14e0*/  LDC.64 R134, c[0x0][0x3b8] ;  /* 0x0000ee00ff867b82 */ /* 0x000ea20000000a00 */
[----:B------:R-:W-:-:S05]  /*14f0*/  IADD3 R6, PT, PT, R2, R3, RZ ;  /* 0x0000000302067210 */ /* 0x000fca0007ffe0ff */
[C---:B--2---:R-:W-:Y:S02]  /*1500*/  IMAD R11, R6.reuse, R135, RZ ;  /* 0x00000087060b7224 */ /* 0x044fe400078e02ff */
[----:B------:R-:W-:-:S05]  /*1510*/  IMAD.WIDE.U32 R6, R6, R134, RZ ;  /* 0x0000008606067225 */ /* 0x000fca00078e00ff */
[----:B------:R-:W-:Y:S02]  /*1520*/  IADD3 R11, PT, PT, R7, R11, RZ ;  /* 0x0000000b070b7210 */ /* 0x000fe40007ffe0ff */
[----:B------:R-:W-:Y:S02]  /*1530*/  MOV R0, R6 ;  /* 0x0000000600007202 */ /* 0x000fe40000000f00 */
.L_x_2959:
        /* <DEDUP_REMOVED lines=14> */
.L_x_2960:
[----:B------:R-:W2:Y:S01]  /*1620*/  LDC.64 R24, c[0x0][0x3c0] ;  /* 0x0000f000ff187b82 */ /* 0x000ea20000000a00 */
[----:B------:R-:W-:-:S05]  /*1630*/  IADD3 R2, PT, PT, R2, R3, RZ ;  /* 0x0000000302027210 */ /* 0x000fca0007ffe0ff */
[C---:B--2---:R-:W-:Y:S02]  /*1640*/  IMAD R13, R2.reuse, R25, RZ ;  /* 0x00000019020d7224 */ /* 0x044fe400078e02ff */
[----:B------:R-:W-:-:S05]  /*1650*/  IMAD.WIDE.U32 R2, R2, R24, RZ ;  /* 0x0000001802027225 */ /* 0x000fca00078e00ff */
[----:B------:R-:W-:Y:S02]  /*1660*/  IADD3 R13, PT, PT, R3, R13, RZ ;  /* 0x0000000d030d7210 */ /* 0x000fe40007ffe0ff */
[----:B------:R-:W-:-:S07]  /*1670*/  MOV R12, R2 ;  /* 0x00000002000c7202 */ /* 0x000fce0000000f00 */
.L_x_2961:
        /* <DEDUP_REMOVED lines=49> */
.L_x_2957:
[----:B------:R-:W-:Y:S01]  /*1990*/  ISETP.NE.AND P1, PT, R10, -0x1, PT ;  /* 0xffffffff0a00780c */ /* 0x000fe20003f25270 */
[----:B------:R-:W1:Y:S01]  /*19a0*/  LDCU.64 UR6, c[0x0][0x388] ;  /* 0x00007100ff0677ac */ /* 0x000e620008000a00 */
[----:B------:R-:W-:Y:S01]  /*19b0*/  IADD3 R216, PT, PT, -R121, R38, RZ ;  /* 0x0000002679d87210 */ /* 0x000fe20007ffe1ff */
[----:B------:R-:W-:Y:S01]  /*19c0*/  IMAD.MOV.U32 R23, RZ, RZ, RZ ;  /* 0x000000ffff177224 */ /* 0x000fe200078e00ff */
[----:B------:R-:W-:Y:S01]  /*19d0*/  SHF.R.U32.HI R22, RZ, 0x3, R210 ;  /* 0x00000003ff167819 */ /* 0x000fe200000116d2 */
[----:B------:R-:W2:Y:S01]  /*19e0*/  LDCU.64 UR4, c[0x0][0x3c8] ;  /* 0x00007900ff0477ac */ /* 0x000ea20008000a00 */
[----:B------:R-:W-:Y:S01]  /*19f0*/  SHF.L.U32 R139, R210, 0x3, RZ ;  /* 0x00000003d28b7819 */ /* 0x000fe200000006ff */
[----:B------:R-:W3:Y:S01]  /*1a00*/  S2UR UR10, SR_CgaCtaId ;  /* 0x00000000000a79c3 */ /* 0x000ee20000008800 */
[C---:B------:R-:W-:Y:S01]  /*1a10*/  ISETP.GE.AND P4, PT, R22.reuse, R216, PT ;  /* 0x000000d81600720c */ /* 0x040fe20003f86270 */
[C---:B------:R-:W-:Y:S01]  /*1a20*/  VIADD R19, R22.reuse, 0x30 ;  /* 0x0000003016137836 */ /* 0x040fe20000000000 */
[----:B------:R-:W-:Y:S01]  /*1a30*/  LOP3.LUT R27, R139, 0x38, RZ, 0xc0, !PT ;  /* 0x000000388b1b7812 */ /* 0x000fe200078ec0ff */
[----:B------:R-:W-:Y:S01]  /*1a40*/  IMAD.WIDE.U32 R42, R43, 0x40, R22 ;  /* 0x000000402b2a7825 */ /* 0x000fe200078e0016 */
[----:B------:R-:W-:-:S02]  /*1a50*/  IADD3 R17, PT, PT, R22, 0x20, RZ ;  /* 0x0000002016117810 */ /* 0x000fc40007ffe0ff */
[----:B------:R-:W-:Y:S01]  /*1a60*/  LOP3.LUT R3, R139, 0x1f8, RZ, 0xc0, !PT ;  /* 0x000001f88b037812 */ /* 0x000fe200078ec0ff */
[----:B------:R-:W4:Y:S01]  /*1a70*/  @!P1 LDC.64 R6, c[0x0][0x398] ;  /* 0x0000e600ff069b82 */ /* 0x000f220000000a00 */
[----:B------:R-:W-:Y:S02]  /*1a80*/  ISETP.GE.AND P2, PT, R17, R216, PT ;  /* 0x000000d81100720c */ /* 0x000fe40003f46270 */
[----:B------:R-:W-:Y:S02]  /*1a90*/  LOP3.LUT R14, R139, 0x1e00, RZ, 0xc0, !PT ;  /* 0x00001e008b0e7812 */ /* 0x000fe400078ec0ff */
[----:B------:R-:W-:Y:S02]  /*1aa0*/  LOP3.LUT R3, R3, 0x38, R210, 0x78, !PT ;  /* 0x0000003803037812 */ /* 0x000fe400078e78d2 */
[----:B------:R-:W-:Y:S01]  /*1ab0*/  SHF.L.U32 R213, R210, 0x5, RZ ;  /* 0x00000005d2d57819 */ /* 0x000fe200000006ff */
[----:B------:R-:W5:Y:S01]  /*1ac0*/  @P1 LDC.64 R4, c[0x0][0x3b0] ;  /* 0x0000ec00ff041b82 */ /* 0x000f620000000a00 */
[----:B------:R-:W-:-:S02]  /*1ad0*/  LOP3.LUT R3, R3, R14, RZ, 0xfc, !PT ;  /* 0x0000000e03037212 */ /* 0x000fc400078efcff */
[----:B------:R-:W-:Y:S02]  /*1ae0*/  SHF.R.U32.HI R214, RZ, 0x1, R210 ;  /* 0x00000001ffd67819 */ /* 0x000fe400000116d2 */
[----:B------:R-:W-:Y:S02]  /*1af0*/  LOP3.LUT R213, R213, 0x7c00, RZ, 0xc0, !PT ;  /* 0x00007c00d5d57812 */ /* 0x000fe400078ec0ff */
[----:B------:R-:W-:Y:S02]  /*1b00*/  MOV R209, 0x20 ;  /* 0x0000002000d17802 */ /* 0x000fe40000000f00 */
[----:B------:R-:W-:Y:S02]  /*1b10*/  MOV R208, 0x40 ;  /* 0x0000004000d07802 */ /* 0x000fe40000000f00 */
[----:B------:R-:W-:Y:S01]  /*1b20*/  IADD3 R144, PT, PT, R136, -0x1, RZ ;  /* 0xffffffff88907810 */ /* 0x000fe20007ffe0ff */
[----:B----4-:R-:W-:-:S04]  /*1b30*/  @!P1 IMAD.WIDE.U32 R8, R223, R6, RZ ;  /* 0x00000006df089225 */ /* 0x010fc800078e00ff */
[----:B------:R-:W-:Y:S01]  /*1b40*/  @!P1 IMAD R0, R223, R7, R9 ;  /* 0x00000007df009224 */ /* 0x000fe200078e0209 */
[----:B------:R-:W-:Y:S02]  /*1b50*/  @!P1 MOV R6, R8 ;  /* 0x0000000800069202 */ /* 0x000fe40000000f00 */
[----:B------:R-:W4:Y:S01]  /*1b60*/  @!P4 LDC.64 R8, c[0x0][0x3b0] ;  /* 0x0000ec00ff08cb82 */ /* 0x000f220000000a00 */
[C---:B-----5:R-:W-:Y:S01]  /*1b70*/  @P1 IMAD.WIDE.U32 R20, R10.reuse, R4, RZ ;  /* 0x000000040a141225 */ /* 0x060fe200078e00ff */
[----:B------:R-:W-:Y:S02]  /*1b80*/  IADD3 R4, P0, PT, R27, R12, RZ ;  /* 0x0000000c1b047210 */ /* 0x000fe40007f1e0ff */
[----:B------:R-:W-:Y:S01]  /*1b90*/  SHF.R.S32.HI R7, RZ, 0x1f, R32 ;  /* 0x0000001fff077819 */ /* 0x000fe20000011420 */
[----:B------:R-:W-:Y:S01]  /*1ba0*/  @P1 IMAD R0, R10, R5, R21 ;  /* 0x000000050a001224 */ /* 0x000fe200078e0215 */
[C---:B------:R-:W-:Y:S01]  /*1bb0*/  IADD3 R21, PT, PT, R22.reuse, 0x10, RZ ;  /* 0x0000001016157810 */ /* 0x040fe20007ffe0ff */
[----:B------:R-:W-:Y:S01]  /*1bc0*/  IMAD.X R5, RZ, RZ, R11, P0 ;  /* 0x000000ffff057224 */ /* 0x000fe200000e060b */
[----:B------:R-:W-:Y:S01]  /*1bd0*/  @P1 MOV R6, R20 ;  /* 0x0000001400061202 */ /* 0x000fe20000000f00 */
[----:B--2---:R-:W-:Y:S01]  /*1be0*/  IMAD R7, R7, UR4, RZ ;  /* 0x0000000407077c24 */ /* 0x004fe2000f8e02ff */
[----:B------:R-:W-:Y:S01]  /*1bf0*/  ISETP.GE.AND P3, PT, R21, R216, PT ;  /* 0x000000d81500720c */ /* 0x000fe20003f66270 */
[----:B------:R-:W-:Y:S01]  /*1c00*/  IMAD.WIDE.U32 R4, R22, R134, R4 ;  /* 0x0000008616047225 */ /* 0x000fe200078e0004 */
[----:B------:R-:W-:-:S02]  /*1c10*/  IADD3 R10, P0, PT, R27, R6, RZ ;  /* 0x000000061b0a7210 */ /* 0x000fc40007f1e0ff */
[----:B------:R-:W-:Y:S01]  /*1c20*/  ISETP.GE.AND P1, PT, R19, R216, PT ;  /* 0x000000d81300720c */ /* 0x000fe20003f26270 */
[----:B------:R-:W-:Y:S01]  /*1c30*/  IMAD R219, R22, R135, R5 ;  /* 0x0000008716db7224 */ /* 0x000fe200078e0205 */
[----:B-1----:R-:W-:Y:S01]  /*1c40*/  LEA R218, P5, R4, UR6, 0x1 ;  /* 0x0000000604da7c11 */ /* 0x002fe2000f8a08ff */
[----:B------:R-:W-:Y:S01]  /*1c50*/  IMAD R7, R32, UR5, R7 ;  /* 0x0000000520077c24 */ /* 0x000fe2000f8e0207 */
[----:B------:R-:W-:Y:S01]  /*1c60*/  IADD3.X R11, PT, PT, RZ, R0, RZ, P0, !PT ;  /* 0x00000000ff0b7210 */ /* 0x000fe200007fe4ff */
[----:B------:R-:W-:Y:S01]  /*1c70*/  IMAD.IADD R0, R39, 0x1, -R2 ;  /* 0x0000000127007824 */ /* 0x000fe200078e0a02 */
[----:B------:R-:W-:Y:S01]  /*1c80*/  LEA.HI.X R219, R4, UR7, R219, 0x1, P5 ;  /* 0x0000000704db7c11 */ /* 0x000fe2000a8f0cdb */
[----:B------:R-:W-:Y:S01]  /*1c90*/  UMOV UR5, 0x400 ;  /* 0x0000040000057882 */ /* 0x000fe20000000000 */
[----:B------:R-:W1:Y:S01]  /*1ca0*/  @!P4 LDC.64 R4, c[0x0][0x380] ;  /* 0x0000e000ff04cb82 */ /* 0x000e620000000a00 */
[----:B------:R-:W-:Y:S01]  /*1cb0*/  @!P3 IADD3 R20, P0, PT, R42, 0x10, RZ ;  /* 0x000000102a14b810 */ /* 0x000fe20007f1e0ff */
[----:B------:R-:W-:Y:S01]  /*1cc0*/  IMAD.WIDE.U32 R32, R32, UR4, R10 ;  /* 0x0000000420207c25 */ /* 0x000fe2000f8e000a */
[C---:B------:R-:W-:Y:S01]  /*1cd0*/  @!P2 IADD3 R26, P5, PT, R42.reuse, 0x20, RZ ;  /* 0x000000202a1aa810 */ /* 0x040fe20007fbe0ff */
[----:B---3--:R-:W-:Y:S01]  /*1ce0*/  ULEA UR5, UR10, UR5, 0x18 ;  /* 0x000000050a057291 */ /* 0x008fe2000f8ec0ff */
[-C--:B------:R-:W-:Y:S01]  /*1cf0*/  @!P3 IADD3.X R23, PT, PT, RZ, R43.reuse, RZ, P0, !PT ;  /* 0x0000002bff17b210 */ /* 0x080fe200007fe4ff */
[-C--:B----4-:R-:W-:Y:S01]  /*1d00*/  @!P4 IMAD R35, R43, R8.reuse, RZ ;  /* 0x000000082b23c224 */ /* 0x090fe200078e02ff */
[C---:B------:R-:W-:Y:S01]  /*1d10*/  @!P1 IADD3 R28, P0, PT, R42.reuse, 0x30, RZ ;  /* 0x000000302a1c9810 */ /* 0x040fe20007f1e0ff */
[----:B------:R-:W2:Y:S01]  /*1d20*/  @!P3 LDC.64 R14, c[0x0][0x3b0] ;  /* 0x0000ec00ff0ebb82 */ /* 0x000ea20000000a00 */
[----:B------:R-:W-:Y:S01]  /*1d30*/  IMAD.IADD R33, R33, 0x1, R7 ;  /* 0x0000000121217824 */ /* 0x000fe200078e0207 */
[----:B------:R-:W-:Y:S01]  /*1d40*/  @!P2 IADD3.X R29, PT, PT, RZ, R43, RZ, P5, !PT ;  /* 0x0000002bff1da210 */ /* 0x000fe20002ffe4ff */
[C---:B------:R-:W-:Y:S01]  /*1d50*/  @!P4 IMAD R35, R42.reuse, R9, R35 ;  /* 0x000000092a23c224 */ /* 0x040fe200078e0223 */
[----:B------:R-:W-:Y:S01]  /*1d60*/  @!P1 IADD3.X R31, PT, PT, RZ, R43, RZ, P0, !PT ;  /* 0x0000002bff1f9210 */ /* 0x000fe200007fe4ff */
[----:B------:R-:W-:Y:S01]  /*1d70*/  @!P4 IMAD.WIDE.U32 R42, R42, R8, R32 ;  /* 0x000000082a2ac225 */ /* 0x000fe200078e0020 */
[-C--:B------:R-:W-:Y:S01]  /*1d80*/  @!P3 MOV R36, R32.reuse ;  /* 0x000000200024b202 */ /* 0x080fe20000000f00 */
[----:B------:R-:W3:Y:S01]  /*1d90*/  LDCU.64 UR6, c[0x0][0x390] ;  /* 0x00007200ff0677ac */ /* 0x000ee20008000a00 */
[----:B------:R-:W4:Y:S01]  /*1da0*/  @!P2 LDC.64 R10, c[0x0][0x3b0] ;  /* 0x0000ec00ff0aab82 */ /* 0x000f220000000a00 */
[----:B------:R-:W-:Y:S01]  /*1db0*/  @!P3 IMAD.MOV.U32 R37, RZ, RZ, R33 ;  /* 0x000000ffff25b224 */ /* 0x000fe200078e0021 */
[----:B------:R-:W-:Y:S01]  /*1dc0*/  @!P4 IADD3 R30, PT, PT, R43, R35, RZ ;  /* 0x000000232b1ec210 */ /* 0x000fe20007ffe0ff */
[----:B------:R-:W5:Y:S01]  /*1dd0*/  LDCU UR4, c[0x0][0x50c] ;  /* 0x0000a180ff0477ac */ /* 0x000f620008000800 */
[----:B------:R-:W-:-:S02]  /*1de0*/  @!P2 MOV R34, R32 ;  /* 0x000000200022a202 */ /* 0x000fc40000000f00 */
[----:B------:R-:W-:Y:S02]  /*1df0*/  @!P2 MOV R35, R33 ;  /* 0x000000210023a202 */ /* 0x000fe40000000f00 */
[----:B------:R-:W3:Y:S01]  /*1e00*/  @!P3 LDC.64 R12, c[0x0][0x380] ;  /* 0x0000e000ff0cbb82 */ /* 0x000ee20000000a00 */
[C---:B-1----:R-:W-:Y:S02]  /*1e10*/  @!P4 LEA R40, P0, R42.reuse, R4, 0x1 ;  /* 0x000000042a28c211 */ /* 0x042fe400078008ff */
[----:B------:R-:W-:Y:S02]  /*1e20*/  LEA R3, R3, UR5, 0x1 ;  /* 0x0000000503037c11 */ /* 0x000fe4000f8e08ff */
        /* <DEDUP_REMOVED lines=14> */
[----:B------:R-:W-:Y:S02]  /*1f10*/  @!P3 IADD3 R15, PT, PT, R37, R15, RZ ;  /* 0x0000000f250fb210 */ /* 0x000fe40007ffe0ff */
[----:B------:R-:W-:Y:S01]  /*1f20*/  SHF.L.U64.HI R10, R134, 0x4, R135 ;  /* 0x00000004860a7819 */ /* 0x000fe20000010287 */
[----:B------:R-:W-:Y:S01]  /*1f30*/  @!P2 IMAD R11, R26, R11, R29 ;  /* 0x0000000b1a0ba224 */ /* 0x000fe200078e021d */
[----:B------:R-:W4:Y:S01]  /*1f40*/  @!P1 LDC.64 R4, c[0x0][0x380] ;  /* 0x0000e000ff049b82 */ /* 0x000f220000000a00 */
[----:B---3--:R-:W-:Y:S01]  /*1f50*/  @!P3 LEA R12, P6, R36, R12, 0x1 ;  /* 0x0000000c240cb211 */ /* 0x008fe200078c08ff */
[----:B------:R-:W-:-:S02]  /*1f60*/  IMAD.SHL.U32 R14, R134, 0x10, RZ ;  /* 0x00000010860e7824 */ /* 0x000fc400078e00ff */
[----:B------:R-:W-:Y:S02]  /*1f70*/  @!P2 IADD3 R11, PT, PT, R35, R11, RZ ;  /* 0x0000000b230ba210 */ /* 0x000fe40007ffe0ff */
[----:B------:R-:W-:Y:S01]  /*1f80*/  @!P3 LEA.HI.X R13, R36, R13, R15, 0x1, P6 ;  /* 0x0000000d240db211 */ /* 0x000fe200030f0c0f */
[----:B------:R-:W-:Y:S01]  /*1f90*/  IMAD.SHL.U32 R36, R210, 0x40, RZ ;  /* 0x00000040d2247824 */ /* 0x000fe200078e00ff */
[----:B------:R-:W-:Y:S01]  /*1fa0*/  @!P0 LEA R30, P4, R14, R218, 0x1 ;  /* 0x000000da0e1e8211 */ /* 0x000fe200078808ff */
[----:B-1----:R-:W-:Y:S01]  /*1fb0*/  @!P1 IMAD R31, R31, R6, RZ ;  /* 0x000000061f1f9224 */ /* 0x002fe200078e02ff */
[----:B------:R-:W-:Y:S01]  /*1fc0*/  ISETP.GE.AND P6, PT, R22, R0, PT ;  /* 0x000000001600720c */ /* 0x000fe20003fc6270 */
[C---:B------:R-:W-:Y:S01]  /*1fd0*/  @!P1 IMAD.WIDE.U32 R32, R28.reuse, R6, R32 ;  /* 0x000000061c209225 */ /* 0x040fe200078e0020 */
[----:B------:R-:W-:Y:S01]  /*1fe0*/  @!P3 LDGSTS.E.BYPASS.LTC128B.128 [R3+0x800], desc[UR16][R12.64] ;  /* 0x008000000c03bfae */ /* 0x000fe2000b981a10 */
[----:B------:R-:W-:Y:S02]  /*1ff0*/  LOP3.LUT R37, R27, 0x1c0, R36, 0xf8, !PT ;  /* 0x000001c01b257812 */ /* 0x000fe400078ef824 */
[----:B------:R-:W-:Y:S01]  /*2000*/  @!P1 IMAD R7, R28, R7, R31 ;  /* 0x000000071c079224 */ /* 0x000fe200078e021f */
[----:B--2---:R-:W-:Y:S01]  /*2010*/  @!P2 LEA R8, P5, R34, R8, 0x1 ;  /* 0x000000082208a211 */ /* 0x004fe200078a08ff */
[----:B------:R1:W-:Y:S01]  /*2020*/  @!P3 LDGSTS.E.BYPASS.LTC128B.128 [R3+0x2800], desc[UR16][R12.64+0x80] ;  /* 0x028000800c03bfae */ /* 0x0003e2000b981a10 */
[----:B------:R-:W-:Y:S01]  /*2030*/  @!P0 LEA.HI.X R31, R14, R219, R10, 0x1, P4 ;  /* 0x000000db0e1f8211 */ /* 0x000fe200020f0c0a */
[----:B------:R-:W-:Y:S01]  /*2040*/  @!P1 IMAD.IADD R7, R33, 0x1, R7 ;  /* 0x0000000121079824 */ /* 0x000fe200078e0207 */
[----:B------:R-:W-:-:S02]  /*2050*/  @!P2 LEA.HI.X R9, R34, R9, R11, 0x1, P5 ;  /* 0x000000092209a211 */ /* 0x000fc400028f0c0b */
[----:B------:R-:W-:Y:S02]  /*2060*/  IADD3 R11, PT, PT, R22, 0x50, RZ ;  /* 0x00000050160b7810 */ /* 0x000fe40007ffe0ff */
[C---:B----4-:R-:W-:Y:S01]  /*2070*/  @!P1 LEA R14, P4, R32.reuse, R4, 0x1 ;  /* 0x00000004200e9211 */ /* 0x050fe200078808ff */
[----:B------:R-:W-:Y:S01]  /*2080*/  @!P2 LDGSTS.E.BYPASS.LTC128B.128 [R3+0x1000], desc[UR16][R8.64] ;  /* 0x010000000803afae */ /* 0x000fe2000b981a10 */
[-C--:B------:R-:W-:Y:S02]  /*2090*/  ISETP.GE.AND P5, PT, R19, R0.reuse, PT ;  /* 0x000000001300720c */ /* 0x080fe40003fa6270 */
[----:B------:R-:W-:Y:S01]  /*20a0*/  @!P1 LEA.HI.X R15, R32, R5, R7, 0x1, P4 ;  /* 0x00000005200f9211 */ /* 0x000fe200020f0c07 */
[----:B------:R2:W-:Y:S01]  /*20b0*/  @!P2 LDGSTS.E.BYPASS.LTC128B.128 [R3+0x3000], desc[UR16][R8.64+0x80] ;  /* 0x030000800803afae */ /* 0x0005e2000b981a10 */
[-C--:B------:R-:W-:Y:S01]  /*20c0*/  ISETP.GE.AND P2, PT, R17, R0.reuse, PT ;  /* 0x000000001100720c */ /* 0x080fe20003f46270 */
[C---:B------:R-:W-:Y:S01]  /*20d0*/  VIADD R5, R22.reuse, 0x70 ;  /* 0x0000007016057836 */ /* 0x040fe20000000000 */
[----:B------:R-:W-:Y:S01]  /*20e0*/  ISETP.GE.AND P4, PT, R11, R0, PT ;  /* 0x000000000b00720c */ /* 0x000fe20003f86270 */
[----:B------:R-:W-:Y:S01]  /*20f0*/  @!P1 LDGSTS.E.BYPASS.LTC128B.128 [R3+0x1800], desc[UR16][R14.64] ;  /* 0x018000000e039fae */ /* 0x000fe2000b981a10 */
[----:B------:R-:W-:-:S02]  /*2100*/  IADD3 R7, PT, PT, R22, 0x60, RZ ;  /* 0x0000006016077810 */ /* 0x000fc40007ffe0ff */
[----:B------:R-:W-:Y:S01]  /*2110*/  LOP3.LUT R26, R213, 0x200, R36, 0xf8, !PT ;  /* 0x00000200d51a7812 */ /* 0x000fe200078ef824 */
[----:B------:R3:W-:Y:S01]  /*2120*/  @!P1 LDGSTS.E.BYPASS.LTC128B.128 [R3+0x3800], desc[UR16][R14.64+0x80] ;  /* 0x038000800e039fae */ /* 0x0007e2000b981a10 */
[-C--:B------:R-:W-:Y:S01]  /*2130*/  ISETP.GE.AND P3, PT, R7, R0.reuse, PT ;  /* 0x000000000700720c */ /* 0x080fe20003f66270 */
[----:B------:R-:W-:Y:S01]  /*2140*/  @!P5 IMAD R10, R135, 0x60, RZ ;  /* 0x00000060870ad824 */ /* 0x000fe200078e02ff */
[----:B------:R-:W-:Y:S01]  /*2150*/  ISETP.GE.AND P1, PT, R5, R0, PT ;  /* 0x000000000500720c */ /* 0x000fe20003f26270 */
[----:B------:R-:W-:Y:S04]  /*2160*/  @!P6 LDGSTS.E.BYPASS.LTC128B.128 [R3+0x4000], desc[UR16][R218.64] ;  /* 0x04000000da03efae */ /* 0x000fe8000b981a10 */
[----:B------:R-:W-:Y:S04]  /*2170*/  @!P6 LDGSTS.E.BYPASS.LTC128B.128 [R3+0x8000], desc[UR16][R218.64+0x80] ;  /* 0x08000080da03efae */ /* 0x000fe8000b981a10 */
[----:B------:R-:W-:Y:S02]  /*2180*/  @!P0 LDGSTS.E.BYPASS.LTC128B.128 [R3+0x4800], desc[UR16][R30.64] ;  /* 0x048000001e038fae */ /* 0x000fe4000b981a10 */
[----:B------:R-:W-:-:S02]  /*2190*/  @!P3 IMAD R6, R135, 0xc0, RZ ;  /* 0x000000c08706b824 */ /* 0x000fc400078e02ff */
[----:B------:R4:W-:Y:S01]  /*21a0*/  @!P0 LDGSTS.E.BYPASS.LTC128B.128 [R3+0x8800], desc[UR16][R30.64+0x80] ;  /* 0x088000801e038fae */ /* 0x0009e2000b981a10 */
[----:B-1----:R-:W-:Y:S01]  /*21b0*/  @!P2 LEA R12, P0, R134, R218, 0x6 ;  /* 0x000000da860ca211 */ /* 0x002fe200078030ff */
[C---:B------:R-:W-:Y:S01]  /*21c0*/  @!P1 IMAD R4, R135.reuse, 0xe0, RZ ;  /* 0x000000e087049824 */ /* 0x040fe200078e02ff */
[----:B--2---:R-:W-:Y:S01]  /*21d0*/  IADD3 R9, PT, PT, R22, 0x40, RZ ;  /* 0x0000004016097810 */ /* 0x004fe20007ffe0ff */
[----:B------:R-:W-:Y:S01]  /*21e0*/  @!P4 IMAD R8, R135, 0xa0, RZ ;  /* 0x000000a08708c824 */ /* 0x000fe200078e02ff */
[----:B------:R-:W-:-:S05]  /*21f0*/  @!P2 LEA.HI.X R13, R134, R219, R135, 0x6, P0 ;  /* 0x000000db860da211 */ /* 0x000fca00000f3487 */
[----:B------:R-:W-:Y:S01]  /*2200*/  @!P2 LDGSTS.E.BYPASS.LTC128B.128 [R3+0x5000], desc[UR16][R12.64] ;  /* 0x050000000c03afae */ /* 0x000fe2000b981a10 */
[----:B---3--:R-:W-:Y:S01]  /*2210*/  @!P5 MOV R14, R218 ;  /* 0x000000da000ed202 */ /* 0x008fe20000000f00 */
[----:B------:R-:W-:Y:S02]  /*2220*/  @!P5 IMAD.MOV.U32 R15, RZ, RZ, R219 ;  /* 0x000000ffff0fd224 */ /* 0x000fe400078e00db */
[----:B------:R1:W-:Y:S01]  /*2230*/  @!P2 LDGSTS.E.BYPASS.LTC128B.128 [R3+0x9000], desc[UR16][R12.64+0x80] ;  /* 0x090000800c03afae */ /* 0x0003e2000b981a10 */
[----:B------:R-:W-:Y:S01]  /*2240*/  ISETP.GE.AND P2, PT, R9, R0, PT ;  /* 0x000000000900720c */ /* 0x000fe20003f46270 */
[----:B------:R-:W-:-:S04]  /*2250*/  @!P5 IMAD.WIDE.U32 R28, R134, 0x60, R14 ;  /* 0x00000060861cd825 */ /* 0x000fc800078e000e */
[----:B------:R-:W-:-:S05]  /*2260*/  @!P5 IMAD.IADD R29, R29, 0x1, R10 ;  /* 0x000000011d1dd824 */ /* 0x000fca00078e020a */
[----:B------:R-:W-:Y:S01]  /*2270*/  @!P5 LDGSTS.E.BYPASS.LTC128B.128 [R3+0x5800], desc[UR16][R28.64] ;  /* 0x058000001c03dfae */ /* 0x000fe2000b981a10 */
[C---:B----4-:R-:W-:Y:S02]  /*2280*/  @!P1 IMAD.WIDE.U32 R30, R134.reuse, 0xe0, R218 ;  /* 0x000000e0861e9825 */ /* 0x050fe400078e00da */
[C---:B------:R-:W-:Y:S01]  /*2290*/  @!P2 LEA R32, P0, R134.reuse, R218, 0x7 ;  /* 0x000000da8620a211 */ /* 0x040fe200078038ff */
[----:B------:R-:W-:Y:S01]  /*22a0*/  @!P5 LDGSTS.E.BYPASS.LTC128B.128 [R3+0x9800], desc[UR16][R28.64+0x80] ;  /* 0x098000801c03dfae */ /* 0x000fe2000b981a10 */
[----:B------:R-:W-:Y:S01]  /*22b0*/  ISETP.GE.AND P5, PT, R19, R0, PT ;  /* 0x000000001300720c */ /* 0x000fe20003fa6270 */
[----:B------:R-:W-:Y:S01]  /*22c0*/  @!P1 IMAD.IADD R31, R31, 0x1, R4 ;  /* 0x000000011f1f9824 */ /* 0x000fe200078e0204 */
[----:B------:R-:W-:Y:S02]  /*22d0*/  @!P2 LEA.HI.X R33, R134, R219, R135, 0x7, P0 ;  /* 0x000000db8621a211 */ /* 0x000fe400000f3c87 */
[----:B------:R-:W-:Y:S02]  /*22e0*/  IADD3 R34, P0, PT, R27, R18, RZ ;  /* 0x000000121b227210 */ /* 0x000fe40007f1e0ff */
[----:B------:R-:W-:Y:S01]  /*22f0*/  SHF.L.U32 R4, R24, 0x4, RZ ;  /* 0x0000000418047819 */ /* 0x000fe200000006ff */
[----:B------:R-:W-:Y:S01]  /*2300*/  @!P2 LDGSTS.E.BYPASS.LTC128B.128 [R3+0x6000], desc[UR16][R32.64] ;  /* 0x060000002003afae */ /* 0x000fe2000b981a10 */
[----:B------:R-:W-:-:S02]  /*2310*/  IADD3.X R35, PT, PT, RZ, R16, RZ, P0, !PT ;  /* 0x00000010ff237210 */ /* 0x000fc400007fe4ff */
[----:B------:R-:W-:Y:S01]  /*2320*/  ISETP.GE.AND P0, PT, R21, R0, PT ;  /* 0x000000001500720c */ /* 0x000fe20003f06270 */
[----:B------:R-:W-:Y:S01]  /*2330*/  @!P2 LDGSTS.E.BYPASS.LTC128B.128 [R3+0xa000], desc[UR16][R32.64+0x80] ;  /* 0x0a0000802003afae */ /* 0x000fe2000b981a10 */
[----:B-1----:R-:W-:Y:S01]  /*2340*/  @!P4 MOV R12, R218 ;  /* 0x000000da000cc202 */ /* 0x002fe20000000f00 */
[C---:B------:R-:W-:Y:S01]  /*2350*/  IMAD.WIDE.U32 R34, R22.reuse, R24, R34 ;  /* 0x0000001816227225 */ /* 0x040fe200078e0022 */
[----:B------:R-:W-:Y:S02]  /*2360*/  @!P4 MOV R13, R219 ;  /* 0x000000db000dc202 */ /* 0x000fe40000000f00 */
[----:B------:R-:W-:Y:S01]  /*2370*/  ISETP.GE.AND P2, PT, R7, R0, PT ;  /* 0x000000000700720c */ /* 0x000fe20003f46270 */
[----:B------:R-:W-:Y:S02]  /*2380*/  IMAD R23, R22, R25, R35 ;  /* 0x0000001916177224 */ /* 0x000fe400078e0223 */
[----:B------:R-:W-:-:S04]  /*2390*/  @!P4 IMAD.WIDE.U32 R14, R134, 0xa0, R12 ;  /* 0x000000a0860ec825 */ /* 0x000fc800078e000c */
[----:B------:R-:W-:Y:S01]  /*23a0*/  @!P3 IMAD.WIDE.U32 R12, R134, 0xc0, R218 ;  /* 0x000000c0860cb825 */ /* 0x000fe200078e00da */
[----:B------:R-:W-:-:S03]  /*23b0*/  @!P4 IADD3 R15, PT, PT, R15, R8, RZ ;  /* 0x000000080f0fc210 */ /* 0x000fc60007ffe0ff */
[----:B------:R-:W-:Y:S01]  /*23c0*/  @!P5 IMAD R10, R25, 0x60, RZ ;  /* 0x00000060190ad824 */ /* 0x000fe200078e02ff */
[----:B------:R-:W-:Y:S01]  /*23d0*/  @!P3 IADD3 R13, PT, PT, R13, R6, RZ ;  /* 0x000000060d0db210 */ /* 0x000fe20007ffe0ff */
[----:B------:R-:W-:Y:S01]  /*23e0*/  @!P4 LDGSTS.E.BYPASS.LTC128B.128 [R3+0x6800], desc[UR16][R14.64] ;  /* 0x068000000e03cfae */ /* 0x000fe2000b981a10 */
[----:B------:R-:W-:-:S03]  /*23f0*/  SHF.L.U64.HI R6, R24, 0x4, R25 ;  /* 0x0000000418067819 */ /* 0x000fc60000010219 */
[----:B------:R1:W-:Y:S04]  /*2400*/  @!P4 LDGSTS.E.BYPASS.LTC128B.128 [R3+0xa800], desc[UR16][R14.64+0x80] ;  /* 0x0a8000800e03cfae */ /* 0x0003e8000b981a10 */
[----:B------:R-:W-:Y:S04]  /*2410*/  @!P3 LDGSTS.E.BYPASS.LTC128B.128 [R3+0x7000], desc[UR16][R12.64] ;  /* 0x070000000c03bfae */ /* 0x000fe8000b981a10 */
[----:B------:R2:W-:Y:S01]  /*2420*/  @!P3 LDGSTS.E.BYPASS.LTC128B.128 [R3+0xb000], desc[UR16][R12.64+0x80] ;  /* 0x0b0000800c03bfae */ /* 0x0005e2000b981a10 */
[----:B------:R-:W-:-:S03]  /*2430*/  ISETP.GE.AND P3, PT, R11, R0, PT ;  /* 0x000000000b00720c */ /* 0x000fc60003f66270 */
[----:B------:R-:W-:Y:S04]  /*2440*/  @!P1 LDGSTS.E.BYPASS.LTC128B.128 [R3+0x7800], desc[UR16][R30.64] ;  /* 0x078000001e039fae */ /* 0x000fe8000b981a10 */
[----:B------:R-:W-:Y:S01]  /*2450*/  @!P1 LDGSTS.E.BYPASS.LTC128B.128 [R3+0xb800], desc[UR16][R30.64+0x80] ;  /* 0x0b8000801e039fae */ /* 0x000fe2000b981a10 */
[----:B------:R-:W-:-:S03]  /*2460*/  LEA R220, P1, R34, UR6, 0x1 ;  /* 0x0000000622dc7c11 */ /* 0x000fc6000f8208ff */
[----:B------:R-:W0:Y:S01]  /*2470*/  LDGDEPBAR ;  /* 0x00000000000079af */ /* 0x000e220000000000 */
[----:B------:R-:W-:Y:S02]  /*2480*/  LEA.HI.X R221, R34, UR7, R23, 0x1, P1 ;  /* 0x0000000722dd7c11 */ /* 0x000fe400088f0c17 */
[----:B------:R-:W-:Y:S02]  /*2490*/  ISETP.GE.AND P1, PT, R5, R0, PT ;  /* 0x000000000500720c */ /* 0x000fe40003f26270 */
[C---:B------:R-:W-:Y:S01]  /*24a0*/  LOP3.LUT R5, R37.reuse, 0x8, R210, 0x78, !PT ;  /* 0x0000000825057812 */ /* 0x040fe200078e78d2 */
[----:B------:R-:W-:Y:S01]  /*24b0*/  @!P5 IMAD.WIDE.U32 R20, R24, 0x60, R220 ;  /* 0x000000601814d825 */ /* 0x000fe200078e00dc */
[----:B-1----:R-:W-:Y:S02]  /*24c0*/  @!P3 MOV R14, R220 ;  /* 0x000000dc000eb202 */ /* 0x002fe40000000f00 */
[----:B------:R-:W-:Y:S01]  /*24d0*/  LOP3.LUT R37, R37, 0x8, R214, 0x78, !PT ;  /* 0x0000000825257812 */ /* 0x000fe200078e78d6 */
[----:B------:R-:W-:-:S02]  /*24e0*/  @!P3 IMAD.MOV.U32 R15, RZ, RZ, R221 ;  /* 0x000000ffff0fb224 */ /* 0x000fc400078e00dd */
[----:B------:R-:W-:Y:S01]  /*24f0*/  @!P5 IMAD.IADD R11, R21, 0x1, R10 ;  /* 0x00000001150bd824 */ /* 0x000fe200078e020a */
[----:B------:R-:W-:Y:S01]  /*2500*/  @!P5 MOV R10, R20 ;  /* 0x00000014000ad202 */ /* 0x000fe20000000f00 */
[----:B------:R-:W-:Y:S01]  /*2510*/  @!P3 IMAD.WIDE.U32 R18, R24, 0xa0, R14 ;  /* 0x000000a01812b825 */ /* 0x000fe200078e000e */
[----:B--2---:R-:W-:-:S03]  /*2520*/  @!P0 LEA R12, P4, R4, R220, 0x1 ;  /* 0x000000dc040c8211 */ /* 0x004fc600078808ff */
[----:B------:R-:W-:Y:S01]  /*2530*/  @!P1 IMAD R8, R25, 0xe0, RZ ;  /* 0x000000e019089824 */ /* 0x000fe200078e02ff */
[----:B------:R-:W-:Y:S01]  /*2540*/  @!P0 LEA.HI.X R13, R4, R221, R6, 0x1, P4 ;  /* 0x000000dd040d8211 */ /* 0x000fe200020f0c06 */
[----:B------:R-:W-:Y:S01]  /*2550*/  @!P1 IMAD.WIDE.U32 R14, R24, 0xe0, R220 ;  /* 0x000000e0180e9825 */ /* 0x000fe200078e00dc */
[----:B------:R-:W-:Y:S02]  /*2560*/  ISETP.GE.AND P4, PT, R9, R0, PT ;  /* 0x000000000900720c */ /* 0x000fe40003f86270 */
[----:B------:R-:W-:Y:S01]  /*2570*/  LOP3.LUT R4, R36, 0x400, RZ, 0xc0, !PT ;  /* 0x0000040024047812 */ /* 0x000fe200078ec0ff */
[----:B------:R-:W-:-:S04]  /*2580*/  DEPBAR.LE SB0, 0x0 ;  /* 0x000080000000791a */ /* 0x000fc80000000000 */
[----:B------:R-:W-:Y:S01]  /*2590*/  BAR.SYNC.DEFER_BLOCKING 0x0 ;  /* 0x0000000000007b1d */ /* 0x000fe20000010000 */
[----:B------:R-:W-:Y:S01]  /*25a0*/  @!P1 IMAD.IADD R9, R15, 0x1, R8 ;  /* 0x000000010f099824 */ /* 0x000fe200078e0208 */
[----:B------:R-:W-:Y:S01]  /*25b0*/  @!P1 MOV R8, R14 ;  /* 0x0000000e00089202 */ /* 0x000fe20000000f00 */
[----:B------:R-:W-:Y:S02]  /*25c0*/  @!P3 IMAD R6, R25, 0xa0, RZ ;  /* 0x000000a01906b824 */ /* 0x000fe400078e02ff */
[----:B------:R-:W-:-:S03]  /*25d0*/  IMAD.IADD R124, R26, 0x1, R37 ;  /* 0x000000011a7c7824 */ /* 0x000fc600078e0225 */
[----:B------:R-:W-:Y:S02]  /*25e0*/  @!P3 IADD3 R7, PT, PT, R19, R6, RZ ;  /* 0x000000061307b210 */ /* 0x000fe40007ffe0ff */
[----:B------:R-:W-:Y:S02]  /*25f0*/  @!P3 MOV R6, R18 ;  /* 0x000000120006b202 */ /* 0x000fe40000000f00 */
        /* <DEDUP_REMOVED lines=11> */
[----:B------:R-:W-:Y:S02]  /*26b0*/  @!P2 IMAD R4, R25, 0xc0, RZ ;  /* 0x000000c01904a824 */ /* 0x000fe400078e02ff */
[----:B------:R-:W-:Y:S01]  /*26c0*/  IADD3 R212, PT, PT, R0, UR5, RZ ;  /* 0x0000000500d47c10 */ /* 0x000fe2000fffe0ff */
[----:B------:R-:W-:Y:S04]  /*26d0*/  @P0 STS.128 [R3+0x10800], RZ ;  /* 0x010800ff03000388 */ /* 0x000fe80000000c00 */
[----:B------:R-:W-:Y:S01]  /*26e0*/  @!PT LDS RZ, [RZ] ;  /* 0x00000000fffff984 */ /* 0x000fe20000000800 */
[----:B------:R-:W-:Y:S01]  /*26f0*/  @!PT LDS RZ, [RZ] ;  /* 0x00000000fffff984 */ /* 0x000fe20000000800 */
[----:B------:R-:W-:Y:S01]  /*2700*/  @!PT LDS RZ, [RZ] ;  /* 0x00000000fffff984 */ /* 0x000fe20000000800 */
[----:B------:R-:W-:Y:S04]  /*2710*/  @!P0 LDGSTS.E.BYPASS.LTC128B.128 [R3+0xc800], desc[UR16][R12.64] ;  /* 0x0c8000000c038fae */ /* 0x000fe8000b981a10 */
[----:B------:R1:W-:Y:S04]  /*2720*/  @!P0 LDGSTS.E.BYPASS.LTC128B.128 [R3+0x10800], desc[UR16][R12.64+0x80] ;  /* 0x108000800c038fae */ /* 0x0003e8000b981a10 */
[----:B------:R-:W-:Y:S04]  /*2730*/  @P6 STS.128 [R3+0xd000], RZ ;  /* 0x00d000ff03006388 */ /* 0x000fe80000000c00 */
[----:B------:R-:W-:Y:S01]  /*2740*/  @P6 STS.128 [R3+0x11000], RZ ;  /* 0x011000ff03006388 */ /* 0x000fe20000000c00 */
[----:B-1----:R-:W-:-:S02]  /*2750*/  @!P2 MOV R12, R220 ;  /* 0x000000dc000ca202 */ /* 0x002fc40000000f00 */
[----:B------:R-:W-:-:S03]  /*2760*/  @!P2 MOV R13, R221 ;  /* 0x000000dd000da202 */ /* 0x000fc60000000f00 */
[C---:B------:R-:W-:Y:S01]  /*2770*/  @!P2 IMAD.WIDE.U32 R16, R24.reuse, 0xc0, R12 ;  /* 0x000000c01810a825 */ /* 0x040fe200078e000c */
[----:B------:R-:W-:-:S04]  /*2780*/  @!P6 LEA R12, P0, R24, R220, 0x6 ;  /* 0x000000dc180ce211 */ /* 0x000fc800078030ff */
[CCC-:B------:R-:W-:Y:S02]  /*2790*/  @!P6 LEA.HI.X R13, R24.reuse, R221.reuse, R25.reuse, 0x6, P0 ;  /* 0x000000dd180de211 */ /* 0x1c0fe400000f3419 */
[C---:B------:R-:W-:Y:S02]  /*27a0*/  @!P4 LEA R14, P0, R24.reuse, R220, 0x7 ;  /* 0x000000dc180ec211 */ /* 0x040fe400078038ff */
[----:B------:R-:W-:Y:S01]  /*27b0*/  @!P2 IADD3 R5, PT, PT, R17, R4, RZ ;  /* 0x000000041105a210 */ /* 0x000fe20007ffe0ff */
[----:B------:R-:W-:Y:S01]  /*27c0*/  @!PT LDS RZ, [RZ] ;  /* 0x00000000fffff984 */ /* 0x000fe20000000800 */
[----:B------:R-:W-:Y:S01]  /*27d0*/  @!PT LDS RZ, [RZ] ;  /* 0x00000000fffff984 */ /* 0x000fe20000000800 */
[----:B------:R-:W-:Y:S01]  /*27e0*/  @!PT LDS RZ, [RZ] ;  /* 0x00000000fffff984 */ /* 0x000fe20000000800 */
[----:B------:R-:W-:Y:S01]  /*27f0*/  @!P6 LDGSTS.E.BYPASS.LTC128B.128 [R3+0xd000], desc[UR16][R12.64] ;  /* 0x0d0000000c03efae */ /* 0x000fe2000b981a10 */
[----:B------:R-:W-:Y:S01]  /*2800*/  @!P4 LEA.HI.X R15, R24, R221, R25, 0x7, P0 ;  /* 0x000000dd180fc211 */ /* 0x000fe200000f3c19 */
[----:B------:R-:W-:Y:S01]  /*2810*/  @!P2 IMAD.MOV.U32 R4, RZ, RZ, R16 ;  /* 0x000000ffff04a224 */ /* 0x000fe200078e0010 */
[----:B------:R-:W-:Y:S01]  /*2820*/  LOP3.LUT P0, RZ, R210, 0x4, RZ, 0xc0, !PT ;  /* 0x00000004d2ff7812 */ /* 0x000fe2000780c0ff */
[----:B------:R-:W-:Y:S03]  /*2830*/  @!P6 LDGSTS.E.BYPASS.LTC128B.128 [R3+0x11000], desc[UR16][R12.64+0x80] ;  /* 0x110000800c03efae */ /* 0x000fe6000b981a10 */
[----:B------:R-:W-:Y:S01]  /*2840*/  SEL R141, R208, 0xffffffc0, !P0 ;  /* 0xffffffc0d08d7807 */ /* 0x000fe20004000000 */
[----:B------:R-:W-:Y:S03]  /*2850*/  @P5 STS.128 [R3+0xd800], RZ ;  /* 0x00d800ff03005388 */ /* 0x000fe60000000c00 */
[----:B------:R-:W-:Y:S01]  /*2860*/  IADD3 R123, PT, PT, R124, R141, RZ ;  /* 0x0000008d7c7b7210 */ /* 0x000fe20007ffe0ff */
[----:B------:R-:W-:Y:S01]  /*2870*/  @P5 STS.128 [R3+0x11800], RZ ;  /* 0x011800ff03005388 */ /* 0x000fe20000000c00 */
[----:B------:R-:W-:-:S03]  /*2880*/  IMAD.IADD R137, R212, 0x1, R141 ;  /* 0x00000001d4897824 */ /* 0x000fc600078e028d */
        /* <DEDUP_REMOVED lines=11> */
[----:B------:R-:W-:Y:S01]  /*2940*/  IADD3 R133, PT, PT, R140, R137, RZ ;  /* 0x000000898c857210 */ /* 0x000fe20007ffe0ff */
        /* <DEDUP_REMOVED lines=28> */
[----:B------:R-:W3:Y:S04]  /*2b10*/  LDSM.16.M88.4 R52, [R0+UR5+0x4000] ;  /* 0x004000050034783b */ /* 0x000ee80008000200 */
[----:B------:R-:W4:Y:S04]  /*2b20*/  LDSM.16.M88.4 R44, [R0+UR5+0x4800] ;  /* 0x00480005002c783b */ /* 0x000f280008000200 */
[----:B------:R-:W5:Y:S04]  /*2b30*/  LDSM.16.M88.4 R32, [R0+UR5+0x5000] ;  /* 0x005000050020783b */ /* 0x000f680008000200 */
[----:B------:R-:W5:Y:S04]  /*2b40*/  LDSM.16.M88.4 R20, [R0+UR5+0x5800] ;  /* 0x005800050014783b */ /* 0x000f680008000200 */
[----:B-1----:R-:W1:Y:S04]  /*2b50*/  LDSM.16.M88.4 R4, [R0+UR5+0x6000] ;  /* 0x006000050004783b */ /* 0x002e680008000200 */
[----:B------:R-:W1:Y:S04]  /*2b60*/  LDSM.16.M88.4 R92, [R0+UR5+0x6800] ;  /* 0x00680005005c783b */ /* 0x000e680008000200 */
[----:B------:R-:W1:Y:S04]  /*2b70*/  LDSM.16.M88.4 R84, [R0+UR5+0x7000] ;  /* 0x007000050054783b */ /* 0x000e680008000200 */
[----:B------:R-:W1:Y:S04]  /*2b80*/  LDSM.16.M88.4 R12, [R0+UR5+0x7800] ;  /* 0x00780005000c783b */ /* 0x000e680008000200 */
[----:B------:R-:W-:Y:S04]  /*2b90*/  LDSM.16.M88.4 R112, [R122] ;  /* 0x000000007a70783b */ /* 0x000fe80000000200 */
[----:B--2---:R-:W2:Y:S01]  /*2ba0*/  LDSM.16.M88.4 R8, [R120+0x4000] ;  /* 0x004000007808783b */ /* 0x004ea20000000200 */
[C---:B---3--:R-:W-:Y:S03]  /*2bb0*/  HMMA.16816.F32.BF16 R56, R76.reuse, R52, RZ ;  /* 0x000000344c38723c */ /* 0x048fe600000418ff */
[----:B------:R-:W3:Y:S04]  /*2bc0*/  LDSM.16.M88.4 R64, [R120+0x4800] ;  /* 0x004800007840783b */ /* 0x000ee80000000200 */
[----:B------:R-:W3:Y:S01]  /*2bd0*/  LDSM.16.M88.4 R60, [R120+0x5000] ;  /* 0x00500000783c783b */ /* 0x000ee20000000200 */
[C---:B------:R-:W-:Y:S03]  /*2be0*/  HMMA.16816.F32.BF16 R52, R76.reuse, R54, RZ ;  /* 0x000000364c34723c */ /* 0x040fe600000418ff */
[----:B------:R-:W-:Y:S04]  /*2bf0*/  LDSM.16.M88.4 R100, [R120+0x7800] ;  /* 0x007800007864783b */ /* 0x000fe80000000200 */
        /* <DEDUP_REMOVED lines=23> */
[----:B------:R-:W2:Y:S07]  /*2d70*/  LDSM.16.M88.4 R8, [R123] ;  /* 0x000000007b08783b */ /* 0x000eae0000000200 */
        /* <DEDUP_REMOVED lines=12> */
[C---:B--2---:R-:W-:Y:S08]  /*2e40*/  HMMA.16816.F32.BF16 R56, R8.reuse, R72, R56 ;  /* 0x000000480838723c */ /* 0x044ff00000041838 */
[C---:B------:R-:W-:Y:S01]  /*2e50*/  HMMA.16816.F32.BF16 R52, R8.reuse, R74, R52 ;  /* 0x0000004a0834723c */ /* 0x040fe20000041834 */
[----:B------:R-:W2:Y:S07]  /*2e60*/  LDSM.16.M88.4 R72, [R137+0x6800] ;  /* 0x006800008948783b */ /* 0x000eae0000000200 */
[C---:B------:R-:W-:Y:S08]  /*2e70*/  HMMA.16816.F32.BF16 R48, R8.reuse, R68, R48 ;  /* 0x000000440830723c */ /* 0x040ff00000041830 */
[----:B------:R-:W-:Y:S01]  /*2e80*/  HMMA.16816.F32.BF16 R44, R8, R70, R44 ;  /* 0x00000046082c723c */ /* 0x000fe2000004182c */
[----:B------:R-:W5:Y:S07]  /*2e90*/  LDSM.16.M88.4 R68, [R137+0x7000] ;  /* 0x007000008944783b */ /* 0x000f6e0000000200 */
[----:B------:R-:W-:Y:S01]  /*2ea0*/  HMMA.16816.F32.BF16 R16, R112, R116, R16 ;  /* 0x000000747010723c */ /* 0x000fe20000041810 */
[----:B------:R-:W-:-:S07]  /*2eb0*/  IADD3 R116, PT, PT, R140, R123, RZ ;  /* 0x0000007b8c747210 */ /* 0x000fce0007ffe0ff */
        /* <DEDUP_REMOVED lines=15> */
[C---:B--2---:R-:W-:Y:S08]  /*2fb0*/  HMMA.16816.F32.BF16 R96, R8.reuse, R72, R96 ;  /* 0x000000480860723c */ /* 0x044ff00000041860 */
[C---:B------:R-:W-:Y:S01]  /*2fc0*/  HMMA.16816.F32.BF16 R92, R8.reuse, R74, R92 ;  /* 0x0000004a085c723c */ /* 0x040fe2000004185c */
[----:B------:R-:W2:Y:S07]  /*2fd0*/  LDSM.16.M88.4 R72, [R133+0x5000] ;  /* 0x005000008548783b */ /* 0x000eae0000000200 */
[C---:B-----5:R-:W-:Y:S08]  /*2fe0*/  HMMA.16816.F32.BF16 R88, R8.reuse, R68, R88 ;  /* 0x000000440858723c */ /* 0x060ff00000041858 */
[C---:B------:R-:W-:Y:S01]  /*2ff0*/  HMMA.16816.F32.BF16 R84, R8.reuse, R70, R84 ;  /* 0x000000460854723c */ /* 0x040fe20000041854 */
[----:B------:R-:W-:Y:S07]  /*3000*/  LDSM.16.M88.4 R68, [R133+0x5800] ;  /* 0x005800008544783b */ /* 0x000fee0000000200 */
[C---:B------:R-:W-:Y:S08]  /*3010*/  HMMA.16816.F32.BF16 R80, R8.reuse, R100, R80 ;  /* 0x000000640850723c */ /* 0x040ff00000041850 */
        /* <DEDUP_REMOVED lines=11> */
[----:B------:R-:W-:Y:S07]  /*30d0*/  LDSM.16.M88.4 R72, [R122+0x2000] ;  /* 0x002000007a48783b */ /* 0x000fee0000000200 */
[C---:B----4-:R-:W-:Y:S01]  /*30e0*/  HMMA.16816.F32.BF16 R108, R64.reuse, R8, R16 ;  /* 0x00000008406c723c */ /* 0x050fe20000041810 */
[----:B------:R-:W2:Y:S07]  /*30f0*/  LDSM.16.M88.4 R16, [R120+0x8000] ;  /* 0x008000007810783b */ /* 0x000eae0000000200 */
[C---:B------:R-:W-:Y:S01]  /*3100*/  HMMA.16816.F32.BF16 R4, R64.reuse, R10, R4 ;  /* 0x0000000a4004723c */ /* 0x040fe20000041804 */
[----:B------:R-:W4:Y:S07]  /*3110*/  LDSM.16.M88.4 R8, [R0+UR5+0x8800] ;  /* 0x008800050008783b */ /* 0x000f2e0008000200 */
[C---:B------:R-:W-:Y:S08]  /*3120*/  HMMA.16816.F32.BF16 R28, R64.reuse, R68, R28 ;  /* 0x00000044401c723c */ /* 0x040ff0000004181c */
[C---:B------:R-:W-:Y:S01]  /*3130*/  HMMA.16816.F32.BF16 R20, R64.reuse, R70, R20 ;  /* 0x000000464014723c */ /* 0x040fe20000041814 */
[----:B------:R-:W5:Y:S07]  /*3140*/  LDSM.16.M88.4 R68, [R133+0x7800] ;  /* 0x007800008544783b */ /* 0x000f6e0000000200 */
[C---:B---3--:R-:W-:Y:S08]  /*3150*/  HMMA.16816.F32.BF16 R96, R64.reuse, R60, R96 ;  /* 0x0000003c4060723c */ /* 0x048ff00000041860 */
[----:B------:R-:W-:Y:S01]  /*3160*/  HMMA.16816.F32.BF16 R92, R64, R62, R92 ;  /* 0x0000003e405c723c */ /* 0x000fe2000004185c */
[----:B------:R-:W-:Y:S07]  /*3170*/  LDSM.16.M88.4 R60, [R123+0x2000] ;  /* 0x002000007b3c783b */ /* 0x000fee0000000200 */
[C---:B------:R-:W-:Y:S01]  /*3180*/  HMMA.16816.F32.BF16 R112, R104.reuse, R100, R56 ;  /* 0x000000646870723c */ /* 0x040fe20000041838 */
[----:B------:R-:W3:Y:S07]  /*3190*/  LDSM.16.M88.4 R56, [R137+0x8000] ;  /* 0x008000008938783b */ /* 0x000eee0000000200 */
[----:B------:R-:W-:Y:S01]  /*31a0*/  HMMA.16816.F32.BF16 R52, R104, R102, R52 ;  /* 0x000000666834723c */ /* 0x000fe20000041834 */
[----:B------:R-:W3:Y:S07]  /*31b0*/  LDSM.16.M88.4 R100, [R120+0x8800] ;  /* 0x008800007864783b */ /* 0x000eee0000000200 */
[C---:B-1----:R-:W-:Y:S08]  /*31c0*/  HMMA.16816.F32.BF16 R88, R64.reuse, R12, R88 ;  /* 0x0000000c4058723c */ /* 0x042ff00000041858 */
[----:B------:R-:W-:Y:S01]  /*31d0*/  HMMA.16816.F32.BF16 R84, R64, R14, R84 ;  /* 0x0000000e4054723c */ /* 0x000fe20000041854 */
[----:B------:R-:W1:Y:S07]  /*31e0*/  LDSM.16.M88.4 R12, [R0+UR5+0x9000] ;  /* 0x00900005000c783b */ /* 0x000e6e0008000200 */
[----:B--2---:R-:W-:Y:S08]  /*31f0*/  HMMA.16816.F32.BF16 R112, R72, R16, R112 ;  /* 0x000000104870723c */ /* 0x004ff00000041870 */
[C---:B----4-:R-:W-:Y:S08]  /*3200*/  HMMA.16816.F32.BF16 R48, R104.reuse, R8, R48 ;  /* 0x000000086830723c */ /* 0x050ff00000041830 */
[----:B------:R-:W-:Y:S01]  /*3210*/  HMMA.16816.F32.BF16 R44, R104, R10, R44 ;  /* 0x0000000a682c723c */ /* 0x000fe2000004182c */
[----:B------:R-:W2:Y:S07]  /*3220*/  LDSM.16.M88.4 R8, [R137+0x8800] ;  /* 0x008800008908783b */ /* 0x000eae0000000200 */
[----:B------:R-:W-:Y:S01]  /*3230*/  HMMA.16816.F32.BF16 R52, R72, R18, R52 ;  /* 0x000000124834723c */ /* 0x000fe20000041834 */
[----:B------:R-:W-:Y:S07]  /*3240*/  LDSM.16.M88.4 R16, [R0+UR5+0x9800] ;  /* 0x009800050010783b */ /* 0x000fee0008000200 */
[C---:B-----5:R-:W-:Y:S08]  /*3250*/  HMMA.16816.F32.BF16 R80, R64.reuse, R68, R80 ;  /* 0x000000444050723c */ /* 0x060ff00000041850 */
[----:B------:R-:W-:Y:S01]  /*3260*/  HMMA.16816.F32.BF16 R76, R64, R70, R76 ;  /* 0x00000046404c723c */ /* 0x000fe2000004184c */
[----:B------:R-:W-:Y:S04]  /*3270*/  LDSM.16.M88.4 R68, [R116+0x2000] ;  /* 0x002000007444783b */ /* 0x000fe80000000200 */
[----:B------:R-:W4:Y:S03]  /*3280*/  LDSM.16.M88.4 R64, [R133+0x8000] ;  /* 0x008000008540783b */ /* 0x000f260000000200 */
[C---:B---3--:R-:W-:Y:S08]  /*3290*/  HMMA.16816.F32.BF16 R112, R60.reuse, R56, R112 ;  /* 0x000000383c70723c */ /* 0x048ff00000041870 */
[----:B------:R-:W-:Y:S08]  /*32a0*/  HMMA.16816.F32.BF16 R52, R60, R58, R52 ;  /* 0x0000003a3c34723c */ /* 0x000ff00000041834 */
[C---:B------:R-:W-:Y:S01]  /*32b0*/  HMMA.16816.F32.BF16 R56, R72.reuse, R100, R48 ;  /* 0x000000644838723c */ /* 0x040fe20000041830 */
[----:B------:R-:W-:Y:S07]  /*32c0*/  LDSM.16.M88.4 R48, [R133+0x8800] ;  /* 0x008800008530783b */ /* 0x000fee0000000200 */
[----:B------:R-:W-:Y:S08]  /*32d0*/  HMMA.16816.F32.BF16 R44, R72, R102, R44 ;  /* 0x00000066482c723c */ /* 0x000ff0000004182c */
[C---:B-1----:R-:W-:Y:S08]  /*32e0*/  HMMA.16816.F32.BF16 R40, R104.reuse, R12, R40 ;  /* 0x0000000c6828723c */ /* 0x042ff00000041828 */
[----:B------:R-:W-:Y:S01]  /*32f0*/  HMMA.16816.F32.BF16 R32, R104, R14, R32 ;  /* 0x0000000e6820723c */ /* 0x000fe20000041820 */
[----:B------:R-:W1:Y:S07]  /*3300*/  LDSM.16.M88.4 R12, [R120+0x9000] ;  /* 0x00900000780c783b */ /* 0x000e6e0000000200 */
[C---:B--2---:R-:W-:Y:S08]  /*3310*/  HMMA.16816.F32.BF16 R56, R60.reuse, R8, R56 ;  /* 0x000000083c38723c */ /* 0x044ff00000041838 */
[----:B------:R-:W-:Y:S01]  /*3320*/  HMMA.16816.F32.BF16 R44, R60, R10, R44 ;  /* 0x0000000a3c2c723c */ /* 0x000fe2000004182c */
[----:B------:R-:W2:Y:S07]  /*3330*/  LDSM.16.M88.4 R8, [R0+UR5+0xa000] ;  /* 0x00a000050008783b */ /* 0x000eae0008000200 */
[C---:B----4-:R-:W-:Y:S08]  /*3340*/  HMMA.16816.F32.BF16 R112, R68.reuse, R64, R112 ;  /* 0x000000404470723c */ /* 0x050ff00000041870 */
[----:B------:R-:W-:Y:S08]  /*3350*/  HMMA.16816.F32.BF16 R52, R68, R66, R52 ;  /* 0x000000424434723c */ /* 0x000ff00000041834 */
[----:B------:R-:W-:Y:S01]  /*3360*/  HMMA.16816.F32.BF16 R64, R104, R16, R28 ;  /* 0x000000106840723c */ /* 0x000fe2000004181c */
[----:B------:R-:W3:Y:S02]  /*3370*/  LDSM.16.M88.4 R28, [R137+0x9000] ;  /* 0x00900000891c783b */ /* 0x000ee40000000200 */
[----:B------:R-:W-:Y:S01]  /*3380*/  FMUL.FTZ R116, R113, UR4 ;  /* 0x0000000471747c20 */ /* 0x000fe20008410000 */
[----:B------:R-:W-:Y:S01]  /*3390*/  FMUL.FTZ R113, R114, UR4 ;  /* 0x0000000472717c20 */ /* 0x000fe20008410000 */
[----:B------:R-:W-:Y:S01]  /*33a0*/  FMUL.FTZ R114, R115, UR4 ;  /* 0x0000000473727c20 */ /* 0x000fe20008410000 */
[----:B------:R-:W-:-:S02]  /*33b0*/  FMUL.FTZ R112, R112, UR4 ;  /* 0x0000000470707c20 */ /* 0x000fc40008410000 */
[----:B------:R-:W-:Y:S01]  /*33c0*/  HMMA.16816.F32.BF16 R20, R104, R18, R20 ;  /* 0x000000126814723c */ /* 0x000fe20000041814 */
[----:B------:R-:W4:Y:S01]  /*33d0*/  LDSM.16.M88.4 R16, [R120+0x9800] ;  /* 0x009800007810783b */ /* 0x000f220000000200 */
[----:B------:R-:W2:Y:S01]  /*33e0*/  MUFU.TANH R116, R116 ;  /* 0x0000007400747308 */ /* 0x000ea20000002400 */
[----:B------:R-:W-:Y:S01]  /*33f0*/  FMUL.FTZ R52, R52, UR4 ;  /* 0x0000000434347c20 */ /* 0x000fe20008410000 */
[----:B------:R-:W-:Y:S01]  /*3400*/  FMUL.FTZ R53, R53, UR4 ;  /* 0x0000000435357c20 */ /* 0x000fe20008410000 */
[----:B------:R-:W-:Y:S01]  /*3410*/  FMUL.FTZ R54, R54, UR4 ;  /* 0x0000000436367c20 */ /* 0x000fe20008410000 */
[----:B------:R-:W-:Y:S02]  /*3420*/  FMUL.FTZ R55, R55, UR4 ;  /* 0x0000000437377c20 */ /* 0x000fe40008410000 */
[C---:B-1----:R-:W-:Y:S01]  /*3430*/  HMMA.16816.F32.BF16 R100, R72.reuse, R12, R40 ;  /* 0x0000000c4864723c */ /* 0x042fe20000041828 */
[----:B------:R-:W1:Y:S01]  /*3440*/  LDSM.16.M88.4 R40, [R133+0x9000] ;  /* 0x009000008528783b */ /* 0x000e620000000200 */
[----:B------:R-:W1:Y:S06]  /*3450*/  MUFU.TANH R112, R112 ;  /* 0x0000007000707308 */ /* 0x000e6c0000002400 */
[----:B------:R-:W-:Y:S01]  /*3460*/  HMMA.16816.F32.BF16 R32, R72, R14, R32 ;  /* 0x0000000e4820723c */ /* 0x000fe20000041820 */
[----:B------:R-:W-:Y:S01]  /*3470*/  LDSM.16.M88.4 R12, [R137+0x9800] ;  /* 0x00980000890c783b */ /* 0x000fe20000000200 */
[----:B------:R-:W1:Y:S06]  /*3480*/  MUFU.TANH R113, R113 ;  /* 0x0000007100717308 */ /* 0x000e6c0000002400 */
[C---:B--2---:R-:W-:Y:S02]  /*3490*/  HMMA.16816.F32.BF16 R108, R104.reuse, R8, R108 ;  /* 0x00000008686c723c */ /* 0x044fe4000004186c */
[----:B------:R-:W2:Y:S06]  /*34a0*/  MUFU.TANH R114, R114 ;  /* 0x0000007200727308 */ /* 0x000eac0000002400 */
[----:B------:R-:W-:Y:S01]  /*34b0*/  HMMA.16816.F32.BF16 R4, R104, R10, R4 ;  /* 0x0000000a6804723c */ /* 0x000fe20000041804 */
[----:B------:R-:W5:Y:S01]  /*34c0*/  LDSM.16.M88.4 R8, [R120+0xa000] ;  /* 0x00a000007808783b */ /* 0x000f620000000200 */
[----:B------:R-:W1:Y:S06]  /*34d0*/  MUFU.TANH R52, R52 ;  /* 0x0000003400347308 */ /* 0x000e6c0000002400 */
[C---:B---3--:R-:W-:Y:S02]  /*34e0*/  HMMA.16816.F32.BF16 R100, R60.reuse, R28, R100 ;  /* 0x0000001c3c64723c */ /* 0x048fe40000041864 */
[----:B------:R-:W3:Y:S06]  /*34f0*/  MUFU.TANH R53, R53 ;  /* 0x0000003500357308 */ /* 0x000eec0000002400 */
[----:B------:R-:W-:Y:S01]  /*3500*/  HMMA.16816.F32.BF16 R32, R60, R30, R32 ;  /* 0x0000001e3c20723c */ /* 0x000fe20000041820 */
[----:B------:R-:W2:Y:S01]  /*3510*/  LDSM.16.M88.4 R28, [R0+UR5+0xa800] ;  /* 0x00a80005001c783b */ /* 0x000ea20008000200 */
[----:B------:R-:W1:Y:S06]  /*3520*/  MUFU.TANH R54, R54 ;  /* 0x0000003600367308 */ /* 0x000e6c0000002400 */
[C---:B----4-:R-:W-:Y:S02]  /*3530*/  HMMA.16816.F32.BF16 R64, R72.reuse, R16, R64 ;  /* 0x000000104840723c */ /* 0x050fe40000041840 */
[----:B------:R-:W4:Y:S06]  /*3540*/  MUFU.TANH R55, R55 ;  /* 0x0000003700377308 */ /* 0x000f2c0000002400 */
[----:B------:R-:W-:Y:S01]  /*3550*/  HMMA.16816.F32.BF16 R20, R72, R18, R20 ;  /* 0x000000124814723c */ /* 0x000fe20000041814 */
[----:B------:R-:W3:Y:S07]  /*3560*/  LDSM.16.M88.4 R16, [R137+0xa000] ;  /* 0x00a000008910783b */ /* 0x000eee0000000200 */
[C---:B------:R-:W-:Y:S08]  /*3570*/  HMMA.16816.F32.BF16 R56, R68.reuse, R48, R56 ;  /* 0x000000304438723c */ /* 0x040ff00000041838 */
[C---:B------:R-:W-:Y:S01]  /*3580*/  HMMA.16816.F32.BF16 R44, R68.reuse, R50, R44 ;  /* 0x00000032442c723c */ /* 0x040fe2000004182c */
[----:B------:R-:W4:Y:S07]  /*3590*/  LDSM.16.M88.4 R48, [R133+0x9800] ;  /* 0x009800008530783b */ /* 0x000f2e0000000200 */
[----:B-1----:R-:W-:Y:S03]  /*35a0*/  HMMA.16816.F32.BF16 R100, R68, R40, R100 ;  /* 0x000000284464723c */ /* 0x002fe60000041864 */
[----:B------:R-:W-:Y:S01]  /*35b0*/  FMUL.FTZ R56, R56, UR4 ;  /* 0x0000000438387c20 */ /* 0x000fe20008410000 */
[----:B------:R-:W-:Y:S01]  /*35c0*/  FMUL.FTZ R57, R57, UR4 ;  /* 0x0000000439397c20 */ /* 0x000fe20008410000 */
[----:B------:R-:W-:Y:S01]  /*35d0*/  FMUL.FTZ R58, R58, UR4 ;  /* 0x000000043a3a7c20 */ /* 0x000fe20008410000 */
[----:B------:R-:W-:-:S02]  /*35e0*/  FMUL.FTZ R59, R59, UR4 ;  /* 0x000000043b3b7c20 */ /* 0x000fc40008410000 */
[----:B------:R-:W-:Y:S01]  /*35f0*/  HMMA.16816.F32.BF16 R32, R68, R42, R32 ;  /* 0x0000002a4420723c */ /* 0x000fe20000041820 */
[----:B------:R-:W1:Y:S01]  /*3600*/  LDSM.16.M88.4 R40, [R133+0xa000] ;  /* 0x00a000008528783b */ /* 0x000e620000000200 */
[----:B------:R-:W1:Y:S01]  /*3610*/  MUFU.TANH R56, R56 ;  /* 0x0000003800387308 */ /* 0x000e620000002400 */
[----:B------:R-:W-:Y:S01]  /*3620*/  FMUL.FTZ R44, R44, UR4 ;  /* 0x000000042c2c7c20 */ /* 0x000fe20008410000 */
[----:B------:R-:W-:Y:S01]  /*3630*/  FMUL.FTZ R45, R45, UR4 ;  /* 0x000000042d2d7c20 */ /* 0x000fe20008410000 */
[----:B------:R-:W-:Y:S01]  /*3640*/  FMUL.FTZ R46, R46, UR4 ;  /* 0x000000042e2e7c20 */ /* 0x000fe20008410000 */
[----:B------:R-:W-:Y:S02]  /*3650*/  FMUL.FTZ R47, R47, UR4 ;  /* 0x000000042f2f7c20 */ /* 0x000fe40008410000 */
[----:B-----5:R-:W-:Y:S02]  /*3660*/  HMMA.16816.F32.BF16 R4, R72, R10, R4 ;  /* 0x0000000a4804723c */ /* 0x020fe40000041804 */
[----:B------:R-:W1:Y:S01]  /*3670*/  MUFU.TANH R57, R57 ;  /* 0x0000003900397308 */ /* 0x000e620000002400 */
[----:B------:R-:W-:Y:S01]  /*3680*/  FMUL.FTZ R100, R100, UR4 ;  /* 0x0000000464647c20 */ /* 0x000fe20008410000 */
[----:B------:R-:W-:Y:S01]  /*3690*/  FMUL.FTZ R101, R101, UR4 ;  /* 0x0000000465657c20 */ /* 0x000fe20008410000 */
[----:B------:R-:W-:Y:S01]  /*36a0*/  FMUL.FTZ R102, R102, UR4 ;  /* 0x0000000466667c20 */ /* 0x000fe20008410000 */
[----:B------:R-:W-:-:S02]  /*36b0*/  FMUL.FTZ R103, R103, UR4 ;  /* 0x0000000467677c20 */ /* 0x000fc40008410000 */
[C---:B------:R-:W-:Y:S02]  /*36c0*/  HMMA.16816.F32.BF16 R64, R60.reuse, R12, R64 ;  /* 0x0000000c3c40723c */ /* 0x040fe40000041840 */
[----:B------:R-:W1:Y:S01]  /*36d0*/  MUFU.TANH R58, R58 ;  /* 0x0000003a003a7308 */ /* 0x000e620000002400 */
[----:B------:R-:W-:Y:S01]  /*36e0*/  FMUL.FTZ R32, R32, UR4 ;  /* 0x0000000420207c20 */ /* 0x000fe20008410000 */
[----:B------:R-:W-:Y:S01]  /*36f0*/  FMUL.FTZ R33, R33, UR4 ;  /* 0x0000000421217c20 */ /* 0x000fe20008410000 */
[----:B------:R-:W-:Y:S01]  /*3700*/  FMUL.FTZ R34, R34, UR4 ;  /* 0x0000000422227c20 */ /* 0x000fe20008410000 */
[----:B------:R-:W-:Y:S02]  /*3710*/  FMUL.FTZ R35, R35, UR4 ;  /* 0x0000000423237c20 */ /* 0x000fe40008410000 */
[----:B------:R-:W-:Y:S01]  /*3720*/  HMMA.16816.F32.BF16 R20, R60, R14, R20 ;  /* 0x0000000e3c14723c */ /* 0x000fe20000041814 */
[----:B------:R-:W5:Y:S01]  /*3730*/  LDSM.16.M88.4 R12, [R0+UR5+0xb000] ;  /* 0x00b00005000c783b */ /* 0x000f620008000200 */
[----:B------:R-:W1:Y:S06]  /*3740*/  MUFU.TANH R115, R32 ;  /* 0x0000002000737308 */ /* 0x000e6c0000002400 */
[C---:B--2---:R-:W-:Y:S02]  /*3750*/  HMMA.16816.F32.BF16 R96, R104.reuse, R28, R96 ;  /* 0x0000001c6860723c */ /* 0x044fe40000041860 */
[----:B------:R-:W2:Y:S06]  /*3760*/  MUFU.TANH R117, R35 ;  /* 0x0000002300757308 */ /* 0x000eac0000002400 */
[----:B------:R-:W-:Y:S01]  /*3770*/  HMMA.16816.F32.BF16 R92, R104, R30, R92 ;  /* 0x0000001e685c723c */ /* 0x000fe2000004185c */
[----:B------:R-:W2:Y:S01]  /*3780*/  LDSM.16.M88.4 R28, [R120+0xa800] ;  /* 0x00a80000781c783b */ /* 0x000ea20000000200 */
[----:B------:R-:W1:Y:S06]  /*3790*/  MUFU.TANH R59, R59 ;  /* 0x0000003b003b7308 */ /* 0x000e6c0000002400 */
[----:B------:R-:W-:Y:S01]  /*37a0*/  HMMA.16816.F32.BF16 R108, R72, R8, R108 ;  /* 0x00000008486c723c */ /* 0x000fe2000004186c */
[----:B------:R-:W-:Y:S01]  /*37b0*/  LDSM.16.M88.4 R8, [R137+0xa800] ;  /* 0x00a800008908783b */ /* 0x000fe20000000200 */
[----:B------:R-:W1:Y:S06]  /*37c0*/  MUFU.TANH R44, R44 ;  /* 0x0000002c002c7308 */ /* 0x000e6c0000002400 */
[----:B---3--:R-:W-:Y:S02]  /*37d0*/  HMMA.16816.F32.BF16 R4, R60, R18, R4 ;  /* 0x000000123c04723c */ /* 0x008fe40000041804 */
[----:B------:R-:W3:Y:S06]  /*37e0*/  MUFU.TANH R45, R45 ;  /* 0x0000002d002d7308 */ /* 0x000eec0000002400 */
[----:B----4-:R-:W-:Y:S02]  /*37f0*/  HMMA.16816.F32.BF16 R20, R68, R50, R20 ;  /* 0x000000324414723c */ /* 0x010fe40000041814 */
[----:B------:R-:W4:Y:S06]  /*3800*/  MUFU.TANH R46, R46 ;  /* 0x0000002e002e7308 */ /* 0x000f2c0000002400 */
[----:B------:R-:W-:Y:S01]  /*3810*/  HMMA.16816.F32.BF16 R108, R60, R16, R108 ;  /* 0x000000103c6c723c */ /* 0x000fe2000004186c */
[----:B------:R3:W4:Y:S01]  /*3820*/  LDSM.16.M88.4 R16, [R0+UR5+0xb800] ;  /* 0x00b800050010783b */ /* 0x0007220008000200 */
[----:B------:R-:W2:Y:S06]  /*3830*/  MUFU.TANH R47, R47 ;  /* 0x0000002f002f7308 */ /* 0x000eac0000002400 */
[----:B-1----:R-:W-:Y:S02]  /*3840*/  HMMA.16816.F32.BF16 R4, R68, R42, R4 ;  /* 0x0000002a4404723c */ /* 0x002fe40000041804 */
[----:B------:R-:W1:Y:S01]  /*3850*/  MUFU.TANH R100, R100 ;  /* 0x0000006400647308 */ /* 0x000e620000002400 */
[----:B------:R-:W-:Y:S01]  /*3860*/  FMUL.FTZ R20, R20, UR4 ;  /* 0x0000000414147c20 */ /* 0x000fe20008410000 */
[----:B------:R-:W-:Y:S01]  /*3870*/  FMUL.FTZ R21, R21, UR4 ;  /* 0x0000000415157c20 */ /* 0x000fe20008410000 */
[----:B------:R-:W-:Y:S01]  /*3880*/  FMUL.FTZ R22, R22, UR4 ;  /* 0x0000000416167c20 */ /* 0x000fe20008410000 */
[----:B------:R-:W-:-:S02]  /*3890*/  FMUL.FTZ R23, R23, UR4 ;  /* 0x0000000417177c20 */ /* 0x000fc40008410000 */
[C---:B-----5:R-:W-:Y:S02]  /*38a0*/  HMMA.16816.F32.BF16 R88, R104.reuse, R12, R88 ;  /* 0x0000000c6858723c */ /* 0x060fe40000041858 */
[----:B------:R-:W1:Y:S06]  /*38b0*/  MUFU.TANH R235, R21 ;  /* 0x0000001500eb7308 */ /* 0x000e6c0000002400 */
[----:B------:R-:W-:Y:S01]  /*38c0*/  HMMA.16816.F32.BF16 R84, R104, R14, R84 ;  /* 0x0000000e6854723c */ /* 0x000fe20000041854 */
[----:B------:R-:W5:Y:S01]  /*38d0*/  LDSM.16.M88.4 R12, [R120+0xb000] ;  /* 0x00b00000780c783b */ /* 0x000f620000000200 */
[----:B------:R-:W1:Y:S01]  /*38e0*/  MUFU.TANH R227, R22 ;  /* 0x0000001600e37308 */ /* 0x000e620000002400 */
[----:B------:R-:W-:Y:S01]  /*38f0*/  FMUL.FTZ R4, R4, UR4 ;  /* 0x0000000404047c20 */ /* 0x000fe20008410000 */
[----:B------:R-:W-:Y:S01]  /*3900*/  FMUL.FTZ R5, R5, UR4 ;  /* 0x0000000405057c20 */ /* 0x000fe20008410000 */
[----:B------:R-:W-:Y:S01]  /*3910*/  FMUL.FTZ R203, R6, UR4 ;  /* 0x0000000406cb7c20 */ /* 0x000fe20008410000 */
[----:B------:R-:W-:Y:S01]  /*3920*/  FMUL.FTZ R191, R7, UR4 ;  /* 0x0000000407bf7c20 */ /* 0x000fe20008410000 */
[----:B---3--:R-:W-:Y:S01]  /*3930*/  SHF.R.U32.HI R0, RZ, 0x2, R210 ;  /* 0x00000002ff007819 */ /* 0x008fe200000116d2 */
[----:B------:R-:W-:Y:S02]  /*3940*/  HMMA.16816.F32.BF16 R64, R68, R48, R64 ;  /* 0x000000304440723c */ /* 0x000fe40000041840 */
[----:B------:R-:W3:Y:S01]  /*3950*/  MUFU.TANH R225, R23 ;  /* 0x0000001700e17308 */ /* 0x000ee20000002400 */
[----:B------:R-:W-:-:S05]  /*3960*/  LOP3.LUT R0, R0, 0x7, RZ, 0xc0, !PT ;  /* 0x0000000700007812 */ /* 0x000fca00078ec0ff */
[C---:B--2---:R-:W-:Y:S02]  /*3970*/  HMMA.16816.F32.BF16 R96, R72.reuse, R28, R96 ;  /* 0x0000001c4860723c */ /* 0x044fe40000041860 */
[----:B------:R-:W2:Y:S06]  /*3980*/  MUFU.TANH R207, R4 ;  /* 0x0000000400cf7308 */ /* 0x000eac0000002400 */
[----:B------:R-:W-:Y:S01]  /*3990*/  HMMA.16816.F32.BF16 R92, R72, R30, R92 ;  /* 0x0000001e485c723c */ /* 0x000fe2000004185c */
[----:B------:R-:W1:Y:S01]  /*39a0*/  LDSM.16.M88.4 R28, [R120+0xb800] ;  /* 0x00b80000781c783b */ /* 0x000e620000000200 */
[----:B------:R3:W1:Y:S01]  /*39b0*/  MUFU.TANH R181, R5 ;  /* 0x0000000500b57308 */ /* 0x0006620000002400 */
[----:B------:R-:W-:Y:S01]  /*39c0*/  FMUL.FTZ R51, R66, UR4 ;  /* 0x0000000442337c20 */ /* 0x000fe20008410000 */
[----:B------:R-:W-:Y:S01]  /*39d0*/  FMUL.FTZ R50, R65, UR4 ;  /* 0x0000000441327c20 */ /* 0x000fe20008410000 */
[----:B------:R-:W-:Y:S01]  /*39e0*/  FMUL.FTZ R64, R64, UR4 ;  /* 0x0000000440407c20 */ /* 0x000fe20008410000 */
[----:B------:R-:W-:-:S02]  /*39f0*/  FMUL.FTZ R65, R67, UR4 ;  /* 0x0000000443417c20 */ /* 0x000fc40008410000 */
[C---:B----4-:R-:W-:Y:S02]  /*3a00*/  HMMA.16816.F32.BF16 R80, R104.reuse, R16, R80 ;  /* 0x000000106850723c */ /* 0x050fe40000041850 */
[----:B------:R4:W1:Y:S06]  /*3a10*/  MUFU.TANH R66, R20 ;  /* 0x0000001400427308 */ /* 0x00086c0000002400 */
[----:B------:R-:W-:Y:S02]  /*3a20*/  HMMA.16816.F32.BF16 R76, R104, R18, R76 ;  /* 0x00000012684c723c */ /* 0x000fe4000004184c */
[----:B------:R-:W1:Y:S01]  /*3a30*/  MUFU.TANH R48, R33 ;  /* 0x0000002100307308 */ /* 0x000e620000002400 */
[----:B---3--:R-:W-:Y:S05]  /*3a40*/  LDSM.16.M88.4 R4, [R137+0xb800] ;  /* 0x00b800008904783b */ /* 0x008fea0000000200 */
[C---:B------:R-:W-:Y:S02]  /*3a50*/  HMMA.16816.F32.BF16 R96, R60.reuse, R8, R96 ;  /* 0x000000083c60723c */ /* 0x040fe40000041860 */
[----:B------:R3:W1:Y:S01]  /*3a60*/  MUFU.TANH R49, R34 ;  /* 0x0000002200317308 */ /* 0x0006620000002400 */
[----:B----4-:R-:W4:Y:S05]  /*3a70*/  LDSM.16.M88.4 R20, [R137+0xb000] ;  /* 0x00b000008914783b */ /* 0x010f2a0000000200 */
[----:B------:R-:W-:Y:S01]  /*3a80*/  HMMA.16816.F32.BF16 R92, R60, R10, R92 ;  /* 0x0000000a3c5c723c */ /* 0x000fe2000004185c */
[----:B------:R-:W-:Y:S01]  /*3a90*/  LDSM.16.M88.4 R8, [R133+0xb000] ;  /* 0x00b000008508783b */ /* 0x000fe20000000200 */
[----:B------:R-:W1:Y:S06]  /*3aa0*/  MUFU.TANH R101, R101 ;  /* 0x0000006500657308 */ /* 0x000e6c0000002400 */
[C---:B-----5:R-:W-:Y:S02]  /*3ab0*/  HMMA.16816.F32.BF16 R88, R72.reuse, R12, R88 ;  /* 0x0000000c4858723c */ /* 0x060fe40000041858 */
[----:B------:R-:W2:Y:S01]  /*3ac0*/  MUFU.TANH R102, R102 ;  /* 0x0000006600667308 */ /* 0x000ea20000002400 */
[----:B---3--:R-:W3:Y:S05]  /*3ad0*/  LDSM.16.M88.4 R32, [R133+0xa800] ;  /* 0x00a800008520783b */ /* 0x008eea0000000200 */
[----:B------:R-:W-:Y:S01]  /*3ae0*/  HMMA.16816.F32.BF16 R84, R72, R14, R84 ;  /* 0x0000000e4854723c */ /* 0x000fe20000041854 */
[----:B------:R-:W5:Y:S01]  /*3af0*/  LDSM.16.M88.4 R12, [R133+0xb800] ;  /* 0x00b80000850c783b */ /* 0x000f620000000200 */
[----:B------:R-:W2:Y:S01]  /*3b00*/  MUFU.TANH R103, R103 ;  /* 0x0000006700677308 */ /* 0x000ea20000002400 */
[----:B------:R-:W-:-:S05]  /*3b10*/  DEPBAR.LE SB0, 0x0 ;  /* 0x000080000000791a */ /* 0x000fca0000000000 */
[C---:B-1----:R-:W-:Y:S02]  /*3b20*/  HMMA.16816.F32.BF16 R80, R72.reuse, R28, R80 ;  /* 0x0000001c4850723c */ /* 0x042fe40000041850 */
[----:B------:R-:W1:Y:S06]  /*3b30*/  MUFU.TANH R64, R64 ;  /* 0x0000004000407308 */ /* 0x000e6c0000002400 */
[----:B------:R-:W-:Y:S02]  /*3b40*/  HMMA.16816.F32.BF16 R76, R72, R30, R76 ;  /* 0x0000001e484c723c */ /* 0x000fe4000004184c */
[----:B------:R-:W1:Y:S06]  /*3b50*/  MUFU.TANH R50, R50 ;  /* 0x0000003200327308 */ /* 0x000e6c0000002400 */
[C---:B----4-:R-:W-:Y:S02]  /*3b60*/  HMMA.16816.F32.BF16 R88, R60.reuse, R20, R88 ;  /* 0x000000143c58723c */ /* 0x050fe40000041858 */
[----:B------:R-:W4:Y:S06]  /*3b70*/  MUFU.TANH R51, R51 ;  /* 0x0000003300337308 */ /* 0x000f2c0000002400 */
[C---:B------:R-:W-:Y:S02]  /*3b80*/  HMMA.16816.F32.BF16 R84, R60.reuse, R22, R84 ;  /* 0x000000163c54723c */ /* 0x040fe40000041854 */
[----:B------:R-:W1:Y:S06]  /*3b90*/  MUFU.TANH R65, R65 ;  /* 0x0000004100417308 */ /* 0x000e6c0000002400 */
[----:B------:R-:W-:Y:S01]  /*3ba0*/  HMMA.16816.F32.BF16 R80, R60, R4, R80 ;  /* 0x000000043c50723c */ /* 0x000fe20000041850 */
[----:B------:R-:W-:Y:S01]  /*3bb0*/  LOP3.LUT R4, R214, 0x1f0, RZ, 0xc0, !PT ;  /* 0x000001f0d6047812 */ /* 0x000fe200078ec0ff */
[----:B------:R-:W1:Y:S03]  /*3bc0*/  MUFU.TANH R203, R203 ;  /* 0x000000cb00cb7308 */ /* 0x000e660000002400 */
[----:B------:R-:W-:-:S03]  /*3bd0*/  IADD3 R121, PT, PT, R4, 0x1, R121 ;  /* 0x0000000104797810 */ /* 0x000fc60007ffe079 */
[----:B------:R-:W-:Y:S01]  /*3be0*/  HMMA.16816.F32.BF16 R76, R60, R6, R76 ;  /* 0x000000063c4c723c */ /* 0x000fe2000004184c */
[----:B------:R-:W-:Y:S01]  /*3bf0*/  IADD3 R0, PT, PT, -R38, R121, R0 ;  /* 0x0000007926007210 */ /* 0x000fe20007ffe100 */
[----:B------:R-:W1:Y:S03]  /*3c00*/  MUFU.TANH R191, R191 ;  /* 0x000000bf00bf7308 */ /* 0x000e660000002400 */
[----:B------:R-:W-:-:S03]  /*3c10*/  IADD3 R0, PT, PT, R0, UR14, R39 ;  /* 0x0000000e00007c10 */ /* 0x000fc6000fffe027 */
[----:B------:R-:W-:Y:S01]  /*3c20*/  HMMA.16816.F32.BF16 R108, R68, R40, R108 ;  /* 0x00000028446c723c */ /* 0x000fe2000004186c */
[C---:B------:R-:W-:Y:S02]  /*3c30*/  VIMNMX R138, PT, PT, R0.reuse, R39, PT ;  /* 0x00000027008a7248 */ /* 0x040fe40003fe0100 */
[----:B------:R-:W-:-:S05]  /*3c40*/  VIADDMNMX R0, R0, 0x8, R39, PT ;  /* 0x0000000800007846 */ /* 0x000fca0003800127 */
[C---:B---3--:R-:W-:Y:S08]  /*3c50*/  HMMA.16816.F32.BF16 R96, R68.reuse, R32, R96 ;  /* 0x000000204460723c */ /* 0x048ff00000041860 */
[C---:B------:R-:W-:Y:S03]  /*3c60*/  HMMA.16816.F32.BF16 R92, R68.reuse, R34, R92 ;  /* 0x00000022445c723c */ /* 0x040fe6000004185c */
        /* <DEDUP_REMOVED lines=61> */
[----:B--2-4-:R-:W-:Y:S05]  /*4040*/  @!P1 BRA `(.L_x_2962) ;  /* 0x0000000400a89947 */ /* 0x014fea0003800000 */
        /* <DEDUP_REMOVED lines=11> */
.L_x_2963:
[----:B------:R-:W2:Y:S01]  /*4100*/  LDC R5, c[0x0][0x4f0] ;  /* 0x00013c00ff057b82 */ /* 0x000ea20000000800 */
[----:B------:R-:W-:Y:S01]  /*4110*/  IADD3 R12, PT, PT, R2, -0x80, RZ ;  /* 0xffffff80020c7810 */ /* 0x000fe20007ffe0ff */
[----:B------:R-:W4:Y:S01]  /*4120*/  LDCU.64 UR6, c[0x0][0x3a0] ;  /* 0x00007400ff0677ac */ /* 0x000f220008000a00 */
        /* <DEDUP_REMOVED lines=56> */
.L_x_2964:
        /* <DEDUP_REMOVED lines=36> */
.L_x_2962:
[----:B------:R-:W-:Y:S01]  /*46f0*/  IMAD.SHL.U32 R63, R210, 0x2, RZ ;  /* 0x00000002d23f7824 */ /* 0x000fe200078e00ff */
[----:B------:R-:W4:Y:S01]  /*4700*/  LDCU UR4, c[0x0][0x45c] ;  /* 0x00008b80ff0477ac */ /* 0x000f220008000800 */
[----:B------:R-:W-:-:S03]  /*4710*/  LOP3.LUT R184, R37, 0x200, R36, 0xf8, !PT ;  /* 0x0000020025b87812 */ /* 0x000fc600078ef824 */
[----:B------:R-:W-:Y:S02]  /*4720*/  LOP3.LUT R63, R63, 0x6, RZ, 0xc0, !PT ;  /* 0x000000063f3f7812 */ /* 0x000fe400078ec0ff */
[----:B------:R-:W-:-:S03]  /*4730*/  LEA R211, R184, UR5, 0x1 ;  /* 0x00000005b8d37c11 */ /* 0x000fc6000f8e08ff */
[----:B------:R-:W-:Y:S02]  /*4740*/  IMAD R63, R144, 0x80, R63 ;  /* 0x00000080903f7824 */ /* 0x000fe400078e023f */
[----:B------:R-:W-:Y:S01]  /*4750*/  LDSM.16.MT88.4 R124, [R211+0xc000] ;  /* 0x00c00000d37c783b */ /* 0x000fe20000004200 */
[----:B------:R-:W-:Y:S02]  /*4760*/  IMAD.IADD R142, R140, 0x1, R211 ;  /* 0x000000018c8e7824 */ /* 0x000fe400078e02d3 */
[C---:B------:R-:W-:Y:S01]  /*4770*/  VIADD R5, R63.reuse, 0x1 ;  /* 0x000000013f057836 */ /* 0x040fe20000000000 */
[----:B---3--:R-:W-:Y:S01]  /*4780*/  LDSM.16.MT88.4 R92, [R211+0x10000] ;  /* 0x01000000d35c783b */ /* 0x008fe20000004200 */
[C---:B--2---:R-:W-:Y:S02]  /*4790*/  VIADD R3, R63.reuse, 0x8 ;  /* 0x000000083f037836 */ /* 0x044fe40000000000 */
        /* <DEDUP_REMOVED lines=8> */
[C---:B------:R-:W-:Y:S01]  /*4820*/  VIADD R29, R63.reuse, 0x29 ;  /* 0x000000293f1d7836 */ /* 0x040fe20000000000 */
[----:B------:R-:W-:Y:S01]  /*4830*/  FSEL R3, R116, -INF , !P2 ;  /* 0xff80000074037808 */ /* 0x000fe20005000000 */
[----:B------:R-:W-:Y:S01]  /*4840*/  VIADD R39, R63, 0x31 ;  /* 0x000000313f277836 */ /* 0x000fe20000000000 */
[----:B------:R-:W-:Y:S01]  /*4850*/  ISETP.GE.AND P3, PT, R7, R138, PT ;  /* 0x0000008a0700720c */ /* 0x000fe20003f66270 */
[----:B------:R-:W-:Y:S01]  /*4860*/  VIADD R41, R63, 0x30 ;  /* 0x000000303f297836 */ /* 0x000fe20000000000 */
[----:B------:R-:W-:Y:S01]  /*4870*/  ISETP.GE.AND P2, PT, R7, R0, PT ;  /* 0x000000000700720c */ /* 0x000fe20003f46270 */
[C---:B------:R-:W-:Y:S01]  /*4880*/  VIADD R7, R63.reuse, 0x11 ;  /* 0x000000113f077836 */ /* 0x040fe20000000000 */
[----:B------:R-:W-:Y:S01]  /*4890*/  FSEL R21, R114, -INF , !P4 ;  /* 0xff80000072157808 */ /* 0x000fe20006000000 */
[C---:B------:R-:W-:Y:S01]  /*48a0*/  VIADD R69, R63.reuse, 0x61 ;  /* 0x000000613f457836 */ /* 0x040fe20000000000 */
[----:B------:R-:W-:Y:S01]  /*48b0*/  FSEL R61, R52, -INF , !P6 ;  /* 0xff800000343d7808 */ /* 0x000fe20007000000 */
[----:B------:R-:W-:Y:S01]  /*48c0*/  VIADD R67, R63, 0x68 ;  /* 0x000000683f437836 */ /* 0x000fe20000000000 */
[C---:B------:R-:W-:Y:S01]  /*48d0*/  ISETP.GE.AND P4, PT, R5.reuse, R138, PT ;  /* 0x0000008a0500720c */ /* 0x040fe20003f86270 */
[----:B------:R-:W-:Y:S01]  /*48e0*/  LDSM.16.MT88.4 R84, [R142+0x10000] ;  /* 0x010000008e54783b */ /* 0x000fe20000004200 */
[----:B------:R-:W-:Y:S01]  /*48f0*/  ISETP.GE.AND P6, PT, R5, R0, PT ;  /* 0x000000000500720c */ /* 0x000fe20003fc6270 */
[----:B------:R-:W-:Y:S01]  /*4900*/  VIADD R5, R63, 0x18 ;  /* 0x000000183f057836 */ /* 0x000fe20000000000 */
[----:B------:R-:W-:Y:S01]  /*4910*/  FSEL R23, R54, -INF , !P1 ;  /* 0xff80000036177808 */ /* 0x000fe20004800000 */
[----:B------:R-:W-:Y:S01]  /*4920*/  LDSM.16.MT88.4 R152, [R211+0x10800] ;  /* 0x01080000d398783b */ /* 0x000fe20000004200 */
        /* <DEDUP_REMOVED lines=10> */
[----:B------:R-:W-:Y:S02]  /*49d0*/  ISETP.GE.AND P6, PT, R7, R138, PT ;  /* 0x0000008a0700720c */ /* 0x000fe40003fc6270 */
[----:B------:R-:W-:Y:S01]  /*49e0*/  FSEL R17, R57, -INF , !P1 ;  /* 0xff80000039117808 */ /* 0x000fe20004800000 */
[----:B------:R-:W-:Y:S01]  /*49f0*/  VIADD R57, R63, 0x38 ;  /* 0x000000383f397836 */ /* 0x000fe20000000000 */
[----:B------:R-:W-:Y:S02]  /*4a00*/  ISETP.GE.AND P1, PT, R7, R0, PT ;  /* 0x000000000700720c */ /* 0x000fe40003f26270 */
[----:B------:R-:W-:Y:S01]  /*4a10*/  FSEL R13, R59, -INF , !P3 ;  /* 0xff8000003b0d7808 */ /* 0x000fe20005800000 */
[----:B------:R-:W-:Y:S01]  /*4a20*/  VIADD R59, R63, 0x70 ;  /* 0x000000703f3b7836 */ /* 0x000fe20000000000 */
[----:B------:R-:W-:Y:S02]  /*4a30*/  ISETP.GE.AND P3, PT, R5, R138, PT ;  /* 0x0000008a0500720c */ /* 0x000fe40003f66270 */
[----:B------:R-:W-:-:S02]  /*4a40*/  FSEL R7, R44, -INF , !P2 ;  /* 0xff8000002c077808 */ /* 0x000fc40005000000 */
[----:B------:R-:W-:Y:S02]  /*4a50*/  ISETP.GE.AND P2, PT, R5, R0, PT ;  /* 0x000000000500720c */ /* 0x000fe40003f46270 */
[----:B------:R-:W-:Y:S02]  /*4a60*/  FSEL R11, R46, -INF , !P4 ;  /* 0xff8000002e0b7808 */ /* 0x000fe40006000000 */
[----:B------:R-:W-:Y:S02]  /*4a70*/  FSEL R5, R45, -INF , !P6 ;  /* 0xff8000002d057808 */ /* 0x000fe40007000000 */
[C---:B------:R-:W-:Y:S02]  /*4a80*/  ISETP.GE.AND P4, PT, R9.reuse, R138, PT ;  /* 0x0000008a0900720c */ /* 0x040fe40003f86270 */
[----:B------:R-:W-:Y:S02]  /*4a90*/  ISETP.GE.AND P6, PT, R9, R0, PT ;  /* 0x000000000900720c */ /* 0x000fe40003fc6270 */
[----:B------:R-:W-:-:S02]  /*4aa0*/  FSEL R9, R47, -INF , !P1 ;  /* 0xff8000002f097808 */ /* 0x000fc40004800000 */
[----:B------:R-:W-:Y:S02]  /*4ab0*/  FSEL R45, R100, -INF , !P3 ;  /* 0xff800000642d7808 */ /* 0x000fe40005800000 */
[C---:B------:R-:W-:Y:S02]  /*4ac0*/  ISETP.GE.AND P1, PT, R31.reuse, R138, PT ;  /* 0x0000008a1f00720c */ /* 0x040fe40003f26270 */
[----:B------:R-:W-:Y:S02]  /*4ad0*/  ISETP.GE.AND P3, PT, R31, R0, PT ;  /* 0x000000001f00720c */ /* 0x000fe40003f66270 */
[----:B------:R-:W-:Y:S02]  /*4ae0*/  FSEL R31, R102, -INF , !P2 ;  /* 0xff800000661f7808 */ /* 0x000fe40005000000 */
[----:B------:R-:W-:Y:S02]  /*4af0*/  ISETP.GE.AND P2, PT, R29, R138, PT ;  /* 0x0000008a1d00720c */ /* 0x000fe40003f46270 */
[----:B------:R-:W-:-:S02]  /*4b00*/  FSEL R35, R101, -INF , !P4 ;  /* 0xff80000065237808 */ /* 0x000fc40006000000 */
[----:B------:R-:W-:Y:S02]  /*4b10*/  ISETP.GE.AND P4, PT, R29, R0, PT ;  /* 0x000000001d00720c */ /* 0x000fe40003f86270 */
[----:B------:R-:W-:Y:S01]  /*4b20*/  FSEL R43, R49, -INF , !P3 ;  /* 0xff800000312b7808 */ /* 0x000fe20005800000 */
[----:B------:R-:W-:Y:S01]  /*4b30*/  VIADD R49, R63, 0x41 ;  /* 0x000000413f317836 */ /* 0x000fe20000000000 */
[----:B------:R-:W-:Y:S02]  /*4b40*/  FSEL R47, R48, -INF , !P2 ;  /* 0xff800000302f7808 */ /* 0x000fe40005000000 */
[----:B------:R-:W-:Y:S02]  /*4b50*/  FSEL R29, R103, -INF , !P6 ;  /* 0xff800000671d7808 */ /* 0x000fe40007000000 */
[----:B------:R-:W-:Y:S02]  /*4b60*/  FSEL R33, R115, -INF , !P1 ;  /* 0xff80000073217808 */ /* 0x000fe40004800000 */
[----:B------:R-:W-:-:S02]  /*4b70*/  ISETP.GE.AND P3, PT, R39, R138, PT ;  /* 0x0000008a2700720c */ /* 0x000fc40003f66270 */
[----:B------:R-:W-:Y:S01]  /*4b80*/  ISETP.GE.AND P2, PT, R39, R0, PT ;  /* 0x000000002700720c */ /* 0x000fe20003f46270 */
[----:B------:R-:W-:Y:S01]  /*4b90*/  VIADD R39, R63, 0x39 ;  /* 0x000000393f277836 */ /* 0x000fe20000000000 */
[C---:B------:R-:W-:Y:S02]  /*4ba0*/  ISETP.GE.AND P6, PT, R41.reuse, R138, PT ;  /* 0x0000008a2900720c */ /* 0x040fe40003fc6270 */
[-C--:B------:R-:W-:Y:S02]  /*4bb0*/  ISETP.GE.AND P1, PT, R41, R0.reuse, PT ;  /* 0x000000002900720c */ /* 0x080fe40003f26270 */
[----:B-1----:R-:W-:Y:S02]  /*4bc0*/  FSEL R41, R64, -INF , !P6 ;  /* 0xff80000040297808 */ /* 0x002fe40007000000 */
[----:B------:R-:W-:Y:S01]  /*4bd0*/  FSEL R233, R51, -INF , !P1 ;  /* 0xff80000033e97808 */ /* 0x000fe20004800000 */
[----:B------:R-:W-:Y:S01]  /*4be0*/  VIADD R51, R63, 0x48 ;  /* 0x000000483f337836 */ /* 0x000fe20000000000 */
[----:B------:R-:W-:-:S02]  /*4bf0*/  ISETP.GE.AND P6, PT, R57, R0, PT ;  /* 0x000000003900720c */ /* 0x000fc40003fc6270 */
[-C--:B------:R-:W-:Y:S02]  /*4c00*/  ISETP.GE.AND P1, PT, R39, R138.reuse, PT ;  /* 0x0000008a2700720c */ /* 0x080fe40003f26270 */
[----:B------:R-:W-:Y:S02]  /*4c10*/  FSEL R239, R117, -INF , !P4 ;  /* 0xff80000075ef7808 */ /* 0x000fe40006000000 */
[----:B------:R-:W-:Y:S01]  /*4c20*/  ISETP.GE.AND P4, PT, R57, R138, PT ;  /* 0x0000008a3900720c */ /* 0x000fe20003f86270 */
[----:B------:R-:W-:Y:S01]  /*4c30*/  VIADD R57, R63, 0x40 ;  /* 0x000000403f397836 */ /* 0x000fe20000000000 */
[----:B------:R-:W-:Y:S01]  /*4c40*/  FSEL R227, R227, -INF , !P6 ;  /* 0xff800000e3e37808 */ /* 0x000fe20007000000 */
[----:B------:R-:W-:Y:S01]  /*4c50*/  LDSM.16.MT88.4 R116, [R142+0xc000] ;  /* 0x00c000008e74783b */ /* 0x000fe20000004200 */
[----:B------:R-:W-:Y:S02]  /*4c60*/  FSEL R235, R235, -INF , !P1 ;  /* 0xff800000ebeb7808 */ /* 0x000fe40004800000 */
[----:B------:R-:W-:-:S02]  /*4c70*/  FSEL R237, R50, -INF , !P3 ;  /* 0xff80000032ed7808 */ /* 0x000fc40005800000 */
[C---:B------:R-:W-:Y:S02]  /*4c80*/  ISETP.GE.AND P6, PT, R49.reuse, R138, PT ;  /* 0x0000008a3100720c */ /* 0x040fe40003fc6270 */
[-C--:B------:R-:W-:Y:S01]  /*4c90*/  ISETP.GE.AND P1, PT, R49, R0.reuse, PT ;  /* 0x000000003100720c */ /* 0x080fe20003f26270 */
[----:B------:R-:W-:Y:S01]  /*4ca0*/  VIADD R49, R63, 0x49 ;  /* 0x000000493f317836 */ /* 0x000fe20000000000 */
[-C--:B------:R-:W-:Y:S02]  /*4cb0*/  ISETP.GE.AND P3, PT, R39, R0.reuse, PT ;  /* 0x000000002700720c */ /* 0x080fe40003f66270 */
[----:B------:R-:W-:Y:S02]  /*4cc0*/  FSEL R39, R66, -INF , !P4 ;  /* 0xff80000042277808 */ /* 0x000fe40006000000 */
[----:B------:R-:W-:Y:S01]  /*4cd0*/  FSEL R231, R65, -INF , !P2 ;  /* 0xff80000041e77808 */ /* 0x000fe20005000000 */
[----:B------:R-:W-:Y:S01]  /*4ce0*/  VIADD R65, R63, 0x69 ;  /* 0x000000693f417836 */ /* 0x000fe20000000000 */
[----:B------:R-:W-:-:S02]  /*4cf0*/  ISETP.GE.AND P4, PT, R57, R0, PT ;  /* 0x000000003900720c */ /* 0x000fc40003f86270 */
[----:B------:R-:W-:Y:S01]  /*4d00*/  ISETP.GE.AND P2, PT, R57, R138, PT ;  /* 0x0000008a3900720c */ /* 0x000fe20003f46270 */
[----:B------:R-:W-:Y:S01]  /*4d10*/  VIADD R57, R63, 0x58 ;  /* 0x000000583f397836 */ /* 0x000fe20000000000 */
[----:B------:R-:W-:Y:S02]  /*4d20*/  FSEL R179, R179, -INF , !P6 ;  /* 0xff800000b3b37808 */ /* 0x000fe40007000000 */
[----:B------:R-:W-:Y:S02]  /*4d30*/  ISETP.GE.AND P6, PT, R49, R0, PT ;  /* 0x000000003100720c */ /* 0x000fe40003fc6270 */
[----:B------:R-:W-:Y:S02]  /*4d40*/  FSEL R205, R205, -INF , !P4 ;  /* 0xff800000cdcd7808 */ /* 0x000fe40006000000 */
[----:B------:R-:W-:Y:S02]  /*4d50*/  FSEL R215, R215, -INF , !P2 ;  /* 0xff800000d7d77808 */ /* 0x000fe40005000000 */
[----:B------:R-:W-:Y:S01]  /*4d60*/  ISETP.GE.AND P4, PT, R49, R138, PT ;  /* 0x0000008a3100720c */ /* 0x000fe20003f86270 */
[----:B------:R-:W-:Y:S01]  /*4d70*/  VIADD R49, R63, 0x51 ;  /* 0x000000513f317836 */ /* 0x000fe20000000000 */
[----:B------:R-:W-:-:S02]  /*4d80*/  ISETP.GE.AND P2, PT, R51, R0, PT ;  /* 0x000000003300720c */ /* 0x000fc40003f46270 */
[----:B------:R-:W-:Y:S02]  /*4d90*/  FSEL R191, R191, -INF , !P6 ;  /* 0xff800000bfbf7808 */ /* 0x000fe40007000000 */
[-C--:B------:R-:W-:Y:S02]  /*4da0*/  ISETP.GE.AND P6, PT, R63, R138.reuse, PT ;  /* 0x0000008a3f00720c */ /* 0x080fe40003fc6270 */
[----:B------:R-:W-:Y:S02]  /*4db0*/  FSEL R203, R203, -INF , !P2 ;  /* 0xff800000cbcb7808 */ /* 0x000fe40005000000 */
[----:B------:R-:W-:Y:S02]  /*4dc0*/  FSEL R181, R181, -INF , !P4 ;  /* 0xff800000b5b57808 */ /* 0x000fe40006000000 */
[C---:B------:R-:W-:Y:S02]  /*4dd0*/  ISETP.GE.AND P2, PT, R49.reuse, R138, PT ;  /* 0x0000008a3100720c */ /* 0x040fe40003f46270 */
[----:B------:R-:W-:-:S02]  /*4de0*/  ISETP.GE.AND P4, PT, R49, R0, PT ;  /* 0x000000003100720c */ /* 0x000fc40003f86270 */
[----:B------:R-:W-:Y:S02]  /*4df0*/  FSEL R225, R225, -INF , !P3 ;  /* 0xff800000e1e17808 */ /* 0x000fe40005800000 */
[----:B------:R-:W-:Y:S02]  /*4e00*/  FSEL R49, R112, -INF , !P6 ;  /* 0xff80000070317808 */ /* 0x000fe40007000000 */
[----:B------:R-:W-:Y:S01]  /*4e10*/  ISETP.GE.AND P3, PT, R51, R138, PT ;  /* 0x0000008a3300720c */ /* 0x000fe20003f66270 */
[----:B------:R-:W-:Y:S01]  /*4e20*/  VIADD R51, R63, 0x50 ;  /* 0x000000503f337836 */ /* 0x000fe20000000000 */
[----:B------:R-:W-:Y:S02]  /*4e30*/  FMNMX3.FTZ R4, R49, R3, R61, !PT ;  /* 0x0000000331047276 */ /* 0x000fe4000781003d */
[----:B------:R-:W-:Y:S02]  /*4e40*/  FSEL R207, R207, -INF , !P3 ;  /* 0xff800000cfcf7808 */ /* 0x000fe40005800000 */
[----:B------:R-:W-:-:S02]  /*4e50*/  ISETP.GE.AND P3, PT, R51, R0, PT ;  /* 0x000000003300720c */ /* 0x000fc40003f66270 */
[----:B------:R-:W-:Y:S02]  /*4e60*/  FMNMX3.FTZ R4, R4, R53, R19, !PT ;  /* 0x0000003504047276 */ /* 0x000fe40007810013 */
[----:B------:R-:W-:Y:S02]  /*4e70*/  FSEL R193, R193, -INF , !P3 ;  /* 0xff800000c1c17808 */ /* 0x000fe40005800000 */
[----:B------:R-:W-:Y:S02]  /*4e80*/  ISETP.GE.AND P3, PT, R57, R0, PT ;  /* 0x000000003900720c */ /* 0x000fe40003f66270 */
[----:B------:R-:W-:Y:S02]  /*4e90*/  FMNMX3.FTZ R6, R4, R17, R7, !PT ;  /* 0x0000001104067276 */ /* 0x000fe40007810007 */
[----:B------:R-:W-:Y:S02]  /*4ea0*/  FSEL R185, R185, -INF , !P3 ;  /* 0xff800000b9b97808 */ /* 0x000fe40005800000 */
[----:B------:R-:W-:-:S02]  /*4eb0*/  FMNMX3.FTZ R6, R6, R5, R45, !PT ;  /* 0x0000000506067276 */ /* 0x000fc4000781002d */
[----:B------:R-:W-:Y:S02]  /*4ec0*/  ISETP.GE.AND P3, PT, R63, R0, PT ;  /* 0x000000003f00720c */ /* 0x000fe40003f66270 */
[----:B------:R-:W-:Y:S02]  /*4ed0*/  FMNMX3.FTZ R6, R6, R35, R33, !PT ;  /* 0x0000002306067276 */ /* 0x000fe40007810021 */
[----:B------:R-:W-:Y:S02]  /*4ee0*/  FSEL R113, R113, -INF , !P3 ;  /* 0xff80000071717808 */ /* 0x000fe40005800000 */
[----:B------:R-:W-:Y:S02]  /*4ef0*/  FMNMX3.FTZ R6, R6, R47, R41, !PT ;  /* 0x0000002f06067276 */ /* 0x000fe40007810029 */
[----:B------:R-:W-:Y:S02]  /*4f00*/  FMNMX3.FTZ R4, R113, R21, R23, !PT ;  /* 0x0000001571047276 */ /* 0x000fe40007810017 */
[----:B------:R-:W-:-:S02]  /*4f10*/  FSEL R189, R189, -INF , !P1 ;  /* 0xff800000bdbd7808 */ /* 0x000fc40004800000 */
[----:B------:R-:W-:Y:S02]  /*4f20*/  FMNMX3.FTZ R6, R6, R237, R39, !PT ;  /* 0x000000ed06067276 */ /* 0x000fe40007810027 */
[----:B------:R-:W-:Y:S01]  /*4f30*/  ISETP.GE.AND P1, PT, R51, R138, PT ;  /* 0x0000008a3300720c */ /* 0x000fe20003f26270 */
[----:B------:R-:W-:Y:S01]  /*4f40*/  VIADD R51, R63, 0x59 ;  /* 0x000000593f337836 */ /* 0x000fe20000000000 */
[----:B------:R-:W-:Y:S02]  /*4f50*/  FMNMX3.FTZ R4, R4, R55, R15, !PT ;  /* 0x0000003704047276 */ /* 0x000fe4000781000f */
[----:B------:R-:W-:Y:S02]  /*4f60*/  FMNMX3.FTZ R6, R6, R235, R215, !PT ;  /* 0x000000eb06067276 */ /* 0x000fe400078100d7 */
[----:B------:R-:W-:Y:S02]  /*4f70*/  FSEL R201, R201, -INF , !P1 ;  /* 0xff800000c9c97808 */ /* 0x000fe40004800000 */
[----:B------:R-:W-:-:S02]  /*4f80*/  FMNMX3.FTZ R4, R4, R13, R11, !PT ;  /* 0x0000000d04047276 */ /* 0x000fc4000781000b */
[-C--:B------:R-:W-:Y:S01]  /*4f90*/  ISETP.GE.AND P1, PT, R57, R138.reuse, PT ;  /* 0x0000008a3900720c */ /* 0x080fe20003f26270 */
[----:B------:R-:W-:Y:S01]  /*4fa0*/  VIADD R57, R63, 0x60 ;  /* 0x000000603f397836 */ /* 0x000fe20000000000 */
[----:B------:R-:W-:Y:S02]  /*4fb0*/  FMNMX3.FTZ R6, R6, R179, R207, !PT ;  /* 0x000000b306067276 */ /* 0x000fe400078100cf */
[----:B------:R-:W-:Y:S02]  /*4fc0*/  FMNMX3.FTZ R4, R4, R9, R31, !PT ;  /* 0x0000000904047276 */ /* 0x000fe4000781001f */
[----:B------:R-:W-:Y:S02]  /*4fd0*/  ISETP.GE.AND P6, PT, R51, R138, PT ;  /* 0x0000008a3300720c */ /* 0x000fe40003fc6270 */
[----:B------:R-:W-:Y:S02]  /*4fe0*/  FSEL R187, R187, -INF , !P4 ;  /* 0xff800000bbbb7808 */ /* 0x000fe40006000000 */
[----:B------:R-:W-:-:S02]  /*4ff0*/  FSEL R199, R199, -INF , !P2 ;  /* 0xff800000c7c77808 */ /* 0x000fc40005000000 */
[-C--:B------:R-:W-:Y:S02]  /*5000*/  ISETP.GE.AND P4, PT, R57, R138.reuse, PT ;  /* 0x0000008a3900720c */ /* 0x080fe40003f86270 */
[----:B------:R-:W-:Y:S02]  /*5010*/  FSEL R197, R197, -INF , !P1 ;  /* 0xff800000c5c57808 */ /* 0x000fe40004800000 */
[----:B------:R-:W-:Y:S02]  /*5020*/  FMNMX3.FTZ R6, R6, R181, R201, !PT ;  /* 0x000000b506067276 */ /* 0x000fe400078100c9 */
[----:B------:R-:W-:Y:S02]  /*5030*/  FMNMX3.FTZ R4, R4, R29, R43, !PT ;  /* 0x0000001d04047276 */ /* 0x000fe4000781002b */
[----:B------:R-:W-:Y:S02]  /*5040*/  ISETP.GE.AND P3, PT, R69, R138, PT ;  /* 0x0000008a4500720c */ /* 0x000fe40003f66270 */
[----:B------:R-:W-:-:S02]  /*5050*/  FSEL R195, R195, -INF , !P6 ;  /* 0xff800000c3c37808 */ /* 0x000fc40007000000 */
[----:B------:R-:W-:Y:S02]  /*5060*/  ISETP.GE.AND P6, PT, R67, R138, PT ;  /* 0x0000008a4300720c */ /* 0x000fe40003fc6270 */
[----:B------:R-:W-:Y:S02]  /*5070*/  FSEL R177, R177, -INF , !P4 ;  /* 0xff800000b1b17808 */ /* 0x000fe40006000000 */
[----:B------:R-:W-:Y:S02]  /*5080*/  FMNMX3.FTZ R6, R6, R199, R197, !PT ;  /* 0x000000c706067276 */ /* 0x000fe400078100c5 */
[----:B------:R-:W-:Y:S02]  /*5090*/  FMNMX3.FTZ R4, R4, R239, R233, !PT ;  /* 0x000000ef04047276 */ /* 0x000fe400078100e9 */
[-C--:B------:R-:W-:Y:S01]  /*50a0*/  ISETP.GE.AND P2, PT, R51, R0.reuse, PT ;  /* 0x000000003300720c */ /* 0x080fe20003f46270 */
[----:B------:R-:W-:Y:S01]  /*50b0*/  VIADD R51, R63, 0x78 ;  /* 0x000000783f337836 */ /* 0x000fe20000000000 */
        /* <DEDUP_REMOVED lines=15> */
[----:B------:R-:W-:Y:S02]  /*51b0*/  FSEL R159, R159, -INF , !P6 ;  /* 0xff8000009f9f7808 */ /* 0x000fe40007000000 */
[----:B------:R-:W-:-:S02]  /*51c0*/  FSEL R157, R157, -INF , !P4 ;  /* 0xff8000009d9d7808 */ /* 0x000fc40006000000 */
[----:B------:R-:W-:Y:S02]  /*51d0*/  FMNMX3.FTZ R6, R6, R171, R161, !PT ;  /* 0x000000ab06067276 */ /* 0x000fe400078100a1 */
[----:B------:R-:W-:Y:S02]  /*51e0*/  FMNMX3.FTZ R4, R4, R189, R203, !PT ;  /* 0x000000bd04047276 */ /* 0x000fe400078100cb */
[----:B------:R-:W-:Y:S02]  /*51f0*/  FMNMX3.FTZ R8, R6, R159, R157, !PT ;  /* 0x0000009f06087276 */ /* 0x000fe4000781009d */
[----:B------:R-:W-:Y:S02]  /*5200*/  ISETP.GE.AND P3, PT, R63, R138, PT ;  /* 0x0000008a3f00720c */ /* 0x000fe40003f66270 */
[----:B------:R-:W-:Y:S02]  /*5210*/  FMNMX3.FTZ R6, R4, R191, R193, !PT ;  /* 0x000000bf04067276 */ /* 0x000fe400078100c1 */
[----:B------:R-:W-:-:S02]  /*5220*/  ISETP.GE.AND P6, PT, R69, R0, PT ;  /* 0x000000004500720c */ /* 0x000fc40003fc6270 */
[----:B------:R-:W-:Y:S02]  /*5230*/  FSEL R151, R151, -INF , !P3 ;  /* 0xff80000097977808 */ /* 0x000fe40005800000 */
[-C--:B------:R-:W-:Y:S01]  /*5240*/  ISETP.GE.AND P4, PT, R67, R0.reuse, PT ;  /* 0x000000004300720c */ /* 0x080fe20003f86270 */
[----:B------:R-:W-:Y:S01]  /*5250*/  VIADD R67, R211, 0xc040 ;  /* 0x0000c040d3437836 */ /* 0x000fe20000000000 */
[----:B------:R-:W-:Y:S02]  /*5260*/  FSEL R183, R183, -INF , !P2 ;  /* 0xff800000b7b77808 */ /* 0x000fe40005000000 */
[----:B------:R-:W-:Y:S02]  /*5270*/  FSEL R169, R169, -INF , !P1 ;  /* 0xff800000a9a97808 */ /* 0x000fe40004800000 */
[----:B------:R-:W-:Y:S02]  /*5280*/  FMNMX3.FTZ R6, R6, R187, R185, !PT ;  /* 0x000000bb06067276 */ /* 0x000fe400078100b9 */
[----:B------:R-:W-:-:S02]  /*5290*/  ISETP.GE.AND P3, PT, R65, R0, PT ;  /* 0x000000004100720c */ /* 0x000fc40003f66270 */
[----:B------:R-:W-:Y:S02]  /*52a0*/  FMNMX.FTZ R4, R151, R8, !PT ;  /* 0x0000000897047209 */ /* 0x000fe40007810000 */
[-C--:B------:R-:W-:Y:S02]  /*52b0*/  ISETP.GE.AND P2, PT, R59, R0.reuse, PT ;  /* 0x000000003b00720c */ /* 0x080fe40003f46270 */
[----:B------:R-:W-:Y:S01]  /*52c0*/  FSEL R167, R167, -INF , !P6 ;  /* 0xff800000a7a77808 */ /* 0x000fe20007000000 */
[----:B------:R-:W1:Y:S01]  /*52d0*/  SHFL.BFLY PT, R59, R4, 0x2, 0x1f ;  /* 0x0c401f00043b7f89 */ /* 0x000e6200000e0000 */
        /* <DEDUP_REMOVED lines=42> */
[----:B------:R-:W-:-:S02]  /*5580*/  VIADD R4, R211, 0xc000 ;  /* 0x0000c000d3047836 */ /* 0x000fc40000000000 */
[--C-:B------:R-:W-:Y:S01]  /*5590*/  FFMA.FTZ R38, R235, UR4, -R146.reuse ;  /* 0x00000004eb267c23 */ /* 0x100fe20008010892 */
[--C-:B------:R-:W-:Y:S01]  /*55a0*/  FFMA.FTZ R179, R179, UR4, -R146.reuse ;  /* 0x00000004b3b37c23 */ /* 0x100fe20008010892 */
[C---:B------:R-:W-:Y:S01]  /*55b0*/  FSETP.NEU.FTZ.AND P1, PT, R3.reuse, -INF , PT ;  /* 0xff8000000300780b */ /* 0x040fe20003f3d000 */
[----:B------:R-:W-:Y:S01]  /*55c0*/  FMUL.FTZ R66, R3, UR4 ;  /* 0x0000000403427c20 */ /* 0x000fe20008410000 */
[----:B------:R-:W-:Y:S01]  /*55d0*/  @P0 VIADD R67, R4, 0xffffffc0 ;  /* 0xffffffc004430836 */ /* 0x000fe20000000000 */
[----:B------:R-:W-:Y:S01]  /*55e0*/  MUFU.EX2 R61, R61 ;  /* 0x0000003d003d7308 */ /* 0x000fe20000000800 */
[--C-:B------:R-:W-:Y:S01]  /*55f0*/  FFMA.FTZ R181, R181, UR4, -R146.reuse ;  /* 0x00000004b5b57c23 */ /* 0x100fe20008010892 */
[--C-:B------:R-:W-:Y:S01]  /*5600*/  FFMA.FTZ R164, R177, UR4, -R146.reuse ;  /* 0x00000004b1a47c23 */ /* 0x100fe20008010892 */
[----:B------:R-:W-:Y:S01]  /*5610*/  FSEL R66, R66, RZ, P1 ;  /* 0x000000ff42427208 */ /* 0x000fe20000800000 */
[----:B------:R-:W-:Y:S01]  /*5620*/  IMAD.IADD R37, R140, 0x1, R67 ;  /* 0x000000018c257824 */ /* 0x000fe200078e0243 */
[----:B------:R-:W1:Y:S01]  /*5630*/  LDSM.16.MT88.4 R108, [R67] ;  /* 0x00000000436c783b */ /* 0x000e620000004200 */
[----:B--2---:R-:W-:Y:S01]  /*5640*/  F2FP.BF16.F32.PACK_AB R68, R64, R65 ;  /* 0x000000414044723e */ /* 0x004fe200000010ff */
[----:B------:R-:W-:Y:S01]  /*5650*/  FFMA.FTZ R175, R175, UR4, -R146 ;  /* 0x00000004afaf7c23 */ /* 0x000fe20008010892 */
[--C-:B------:R-:W-:Y:S01]  /*5660*/  FFMA.FTZ R63, R113, UR4, -R66.reuse ;  /* 0x00000004713f7c23 */ /* 0x100fe20008010842 */
[--C-:B------:R-:W-:Y:S01]  /*5670*/  FFMA.FTZ R62, R21, UR4, -R66.reuse ;  /* 0x00000004153e7c23 */ /* 0x100fe20008010842 */
[--C-:B------:R-:W-:Y:S01]  /*5680*/  FFMA.FTZ R59, R23, UR4, -R66.reuse ;  /* 0x00000004173b7c23 */ /* 0x100fe20008010842 */
[--C-:B------:R-:W-:Y:S01]  /*5690*/  FFMA.FTZ R58, R55, UR4, -R66.reuse ;  /* 0x00000004373a7c23 */ /* 0x100fe20008010842 */
[----:B------:R-:W2:Y:S01]  /*56a0*/  LDSM.16.MT88.4 R100, [R37] ;  /* 0x000000002564783b */ /* 0x000ea20000004200 */
[----:B------:R-:W3:Y:S01]  /*56b0*/  MUFU.EX2 R60, R60 ;  /* 0x0000003c003c7308 */ /* 0x000ee20000000800 */
[--C-:B------:R-:W-:Y:S01]  /*56c0*/  FFMA.FTZ R51, R11, UR4, -R66.reuse ;  /* 0x000000040b337c23 */ /* 0x100fe20008010842 */
[--C-:B------:R-:W-:Y:S01]  /*56d0*/  FFMA.FTZ R50, R9, UR4, -R66.reuse ;  /* 0x0000000409327c23 */ /* 0x100fe20008010842 */
[----:B------:R-:W4:Y:S01]  /*56e0*/  LDSM.16.MT88.4 R76, [R67+0x4000] ;  /* 0x00400000434c783b */ /* 0x000f220000004200 */
        /* <DEDUP_REMOVED lines=15> */
[----:B------:R-:W3:Y:S01]  /*57e0*/  LDSM.16.MT88.4 R12, [R67+0x800] ;  /* 0x00080000430c783b */ /* 0x000ee20000004200 */
        /* <DEDUP_REMOVED lines=9> */
[----:B------:R-:W-:Y:S01]  /*5880*/  FFMA.FTZ R183, R183, UR4, -R66 ;  /* 0x00000004b7b77c23 */ /* 0x000fe20008010842 */
[--C-:B------:R-:W-:Y:S01]  /*5890*/  FFMA.FTZ R166, R173, UR4, -R146.reuse ;  /* 0x00000004ada67c23 */ /* 0x100fe20008010892 */
[----:B------:R-:W-:Y:S01]  /*58a0*/  FFMA.FTZ R171, R171, UR4, -R146 ;  /* 0x00000004abab7c23 */ /* 0x000fe20008010892 */
[----:B------:R-:W2:Y:S01]  /*58b0*/  MUFU.EX2 R58, R58 ;  /* 0x0000003a003a7308 */ /* 0x000ea20000000800 */
[----:B-1----:R-:W-:Y:S01]  /*58c0*/  F2FP.BF16.F32.PACK_AB R69, R62, R63 ;  /* 0x0000003f3e45723e */ /* 0x002fe200000010ff */
[--C-:B------:R-:W-:Y:S01]  /*58d0*/  FFMA.FTZ R168, R169, UR4, -R66.reuse ;  /* 0x00000004a9a87c23 */ /* 0x100fe20008010842 */
[--C-:B------:R-:W-:Y:S01]  /*58e0*/  FFMA.FTZ R167, R167, UR4, -R66.reuse ;  /* 0x00000004a7a77c23 */ /* 0x100fe20008010842 */
[--C-:B------:R-:W-:Y:S01]  /*58f0*/  FFMA.FTZ R165, R165, UR4, -R66.reuse ;  /* 0x00000004a5a57c23 */ /* 0x100fe20008010842 */
[--C-:B------:R-:W-:Y:S01]  /*5900*/  FFMA.FTZ R170, R163, UR4, -R66.reuse ;  /* 0x00000004a3aa7c23 */ /* 0x100fe20008010842 */
[----:B------:R-:W-:Y:S01]  /*5910*/  FFMA.FTZ R145, R145, UR4, -R66 ;  /* 0x0000000491917c23 */ /* 0x000fe20008010842 */
[----:B------:R-:W-:Y:S01]  /*5920*/  FADD.FTZ R64, R65, R64 ;  /* 0x0000004041407221 */ /* 0x000fe20000010000 */
[----:B------:R-:W-:Y:S01]  /*5930*/  MUFU.EX2 R57, R57 ;  /* 0x0000003900397308 */ /* 0x000fe20000000800 */
[----:B------:R-:W-:Y:S01]  /*5940*/  FADD.FTZ R62, R63, R62 ;  /* 0x0000003e3f3e7221 */ /* 0x000fe20000010000 */
[----:B------:R-:W-:Y:S01]  /*5950*/  ISETP.GT.AND P1, PT, R144, R217, PT ;  /* 0x000000d99000720c */ /* 0x000fe20003f24270 */
[----:B------:R-:W-:-:S04]  /*5960*/  FADD.FTZ R61, R61, R64 ;  /* 0x000000403d3d7221 */ /* 0x000fc80000010000 */
[----:B------:R-:W-:Y:S01]  /*5970*/  FADD.FTZ R60, R60, R61 ;  /* 0x0000003d3c3c7221 */ /* 0x000fe20000010000 */
[----:B------:R-:W1:Y:S01]  /*5980*/  MUFU.EX2 R56, R56 ;  /* 0x0000003800387308 */ /* 0x000e620000000800 */
[----:B--2---:R-:W-:Y:S01]  /*5990*/  F2FP.BF16.F32.PACK_AB R71, R58, R59 ;  /* 0x0000003b3a47723e */ /* 0x004fe200000010ff */
        /* <DEDUP_REMOVED lines=28> */
[----:B------:R-:W4:Y:S01]  /*5b60*/  MUFU.EX2 R42, R42 ;  /* 0x0000002a002a7308 */ /* 0x000f220000000800 */
[C---:B------:R-:W-:Y:S07]  /*5b70*/  HMMA.16816.F32.BF16 R76, R68.reuse, R78, RZ ;  /* 0x0000004e444c723c */ /* 0x040fee00000418ff */
[----:B------:R-:W-:Y:S01]  /*5b80*/  MUFU.EX2 R41, R41 ;  /* 0x0000002900297308 */ /* 0x000fe20000000800 */
[----:B-----5:R-:W-:Y:S01]  /*5b90*/  HMMA.16816.F32.BF16 R72, R68, R4, RZ ;  /* 0x000000044448723c */ /* 0x020fe200000418ff */
[----:B-1----:R-:W-:Y:S01]  /*5ba0*/  F2FP.BF16.F32.PACK_AB R4, R56, R57 ;  /* 0x000000393804723e */ /* 0x002fe200000010ff */
[----:B------:R-:W-:Y:S01]  /*5bb0*/  FADD.FTZ R57, R57, R60 ;  /* 0x0000003c39397221 */ /* 0x000fe20000010000 */
[----:B--2---:R-:W-:Y:S01]  /*5bc0*/  F2FP.BF16.F32.PACK_AB R5, R54, R55 ;  /* 0x000000373605723e */ /* 0x004fe200000010ff */
        /* <DEDUP_REMOVED lines=44> */
[--C-:B------:R-:W-:Y:S01]  /*5e90*/  FFMA.FTZ R152, R215, UR4, -R146.reuse ;  /* 0x00000004d7987c23 */ /* 0x100fe20008010892 */
[----:B------:R-:W-:-:S02]  /*5ea0*/  FFMA.FTZ R231, R151, UR4, -R146 ;  /* 0x0000000497e77c23 */ /* 0x000fc40008010892 */
[----:B------:R-:W-:Y:S03]  /*5eb0*/  MUFU.EX2 R183, R183 ;  /* 0x000000b700b77308 */ /* 0x000fe60000000800 */
[----:B------:R-:W-:Y:S01]  /*5ec0*/  HMMA.16816.F32.BF16 R92, R4, R154, R92 ;  /* 0x0000009a045c723c */ /* 0x000fe2000004185c */
[----:B------:R-:W-:Y:S01]  /*5ed0*/  FFMA.FTZ R155, R225, UR4, -R66 ;  /* 0x00000004e19b7c23 */ /* 0x000fe20008010842 */
[----:B------:R-:W-:-:S03]  /*5ee0*/  FFMA.FTZ R154, R207, UR4, -R146 ;  /* 0x00000004cf9a7c23 */ /* 0x000fc60008010892 */
[----:B------:R-:W1:Y:S03]  /*5ef0*/  MUFU.EX2 R153, R153 ;  /* 0x0000009900997308 */ /* 0x000e660000000800 */
[C---:B------:R-:W-:Y:S05]  /*5f00*/  HMMA.16816.F32.BF16 R80, R4.reuse, R32, R80 ;  /* 0x000000200450723c */ /* 0x040fea0000041850 */
[----:B------:R-:W1:Y:S03]  /*5f10*/  MUFU.EX2 R155, R155 ;  /* 0x0000009b009b7308 */ /* 0x000e660000000800 */
[----:B------:R-:W-:Y:S01]  /*5f20*/  HMMA.16816.F32.BF16 R76, R4, R34, R76 ;  /* 0x00000022044c723c */ /* 0x000fe2000004184c */
[----:B------:R-:W-:Y:S01]  /*5f30*/  F2FP.BF16.F32.PACK_AB R4, R48, R49 ;  /* 0x000000313004723e */ /* 0x000fe200000010ff */
[----:B------:R-:W-:Y:S01]  /*5f40*/  LDSM.16.MT88.4 R32, [R67+0x5000] ;  /* 0x005000004320783b */ /* 0x000fe20000004200 */
[----:B----4-:R-:W-:Y:S01]  /*5f50*/  F2FP.BF16.F32.PACK_AB R5, R46, R47 ;  /* 0x0000002f2e05723e */ /* 0x010fe200000010ff */
        /* <DEDUP_REMOVED lines=8> */
[----:B-----5:R-:W-:Y:S01]  /*5fe0*/  HMMA.16816.F32.BF16 R88, R4, R12, R88 ;  /* 0x0000000c0458723c */ /* 0x020fe20000041858 */
[----:B------:R-:W5:Y:S02]  /*5ff0*/  MUFU.EX2 R154, R154 ;  /* 0x0000009a009a7308 */ /* 0x000f640000000800 */
[----:B------:R-:W-:-:S05]  /*6000*/  FADD.FTZ R44, R44, R45 ;  /* 0x0000002d2c2c7221 */ /* 0x000fca0000010000 */
[C---:B------:R-:W-:Y:S01]  /*6010*/  HMMA.16816.F32.BF16 R84, R4.reuse, R14, R84 ;  /* 0x0000000e0454723c */ /* 0x040fe20000041854 */
[----:B------:R-:W1:Y:S01]  /*6020*/  LDSM.16.MT88.4 R12, [R211+0x11000] ;  /* 0x01100000d30c783b */ /* 0x000e620000004200 */
        /* <DEDUP_REMOVED lines=36> */
[----:B------:R-:W-:-:S06]  /*6270*/  FADD.FTZ R40, R40, R41 ;  /* 0x0000002928287221 */ /* 0x000fcc0000010000 */
        /* <DEDUP_REMOVED lines=25> */
[----:B------:R-:W-:-:S02]  /*6410*/  F2FP.BF16.F32.PACK_AB R5, R189, R156 ;  /* 0x0000009cbd05723e */ /* 0x000fc400000010ff */
[----:B-----5:R-:W-:Y:S02]  /*6420*/  F2FP.BF16.F32.PACK_AB R6, R181, R154 ;  /* 0x0000009ab506723e */ /* 0x020fe400000010ff */
        /* <DEDUP_REMOVED lines=134> */
[----:B------:R-:W-:-:S04]  /*6c90*/  FADD.FTZ R175, R175, R164 ;  /* 0x000000a4afaf7221 */ /* 0x000fc80000010000 */
[----:B------:R-:W-:Y:S02]  /*6ca0*/  FADD.FTZ R166, R166, R175 ;  /* 0x000000afa6a67221 */ /* 0x000fe40000010000 */
        /* <DEDUP_REMOVED lines=9> */
[----:B------:R-:W-:-:S06]  /*6d40*/  FADD.FTZ R231, R231, R30 ;  /* 0x0000001ee7e77221 */ /* 0x000fcc0000010000 */
[C---:B--2---:R-:W-:Y:S08]  /*6d50*/  HMMA.16816.F32.BF16 R128, R4.reuse, R16, R128 ;  /* 0x000000100480723c */ /* 0x044ff00000041880 */
[C---:B------:R-:W-:Y:S01]  /*6d60*/  HMMA.16816.F32.BF16 R124, R4.reuse, R18, R124 ;  /* 0x00000012047c723c */ /* 0x040fe2000004187c */
[----:B------:R-:W2:Y:S07]  /*6d70*/  LDSM.16.MT88.4 R16, [R37+0x7800] ;  /* 0x007800002510783b */ /* 0x000eae0000004200 */
        /* <DEDUP_REMOVED lines=79> */
.L_x_2966:
[----:B------:R-:W-:Y:S01]  /*7270*/  UMOV UR4, URZ ;  /* 0x000000ff00047c82 */ /* 0x000fe20008000000 */
[----:B------:R-:W-:Y:S01]  /*7280*/  IMAD.SHL.U32 R4, R24, 0x80, RZ ;  /* 0x0000008018047824 */ /* 0x000fe200078e00ff */
[----:B------:R-:W-:-:S05]  /*7290*/  IADD3 R5, P1, PT, RZ, -UR4, RZ ;  /* 0x80000004ff057c10 */ /* 0x000fca000ff3e0ff */
[----:B------:R-:W-:-:S05]  /*72a0*/  IMAD.X R4, RZ, RZ, ~R4, P1 ;  /* 0x000000ffff047224 */ /* 0x000fca00008e0e04 */
[----:B------:R-:W-:-:S04]  /*72b0*/  SHF.R.S64 R5, R5, 0x1f, R4 ;  /* 0x0000001f05057819 */ /* 0x000fc80000001004 */
[----:B------:R-:W-:-:S04]  /*72c0*/  IADD3 R220, P1, PT, R5, R220, RZ ;  /* 0x000000dc05dc7210 */ /* 0x000fc80007f3e0ff */
[----:B------:R-:W-:-:S09]  /*72d0*/  LEA.HI.X.SX32 R221, R4, R221, 0x1, P1 ;  /* 0x000000dd04dd7211 */ /* 0x000fd200008f0eff */
.L_x_2967:
        /* <DEDUP_REMOVED lines=44> */
[----:B------:R-:W1:Y:S03]  /*75a0*/  LDCU UR4, c[0x0][0x50c] ;  /* 0x0000a180ff0477ac */ /* 0x000e660008000800 */
[----:B------:R-:W-:Y:S04]  /*75b0*/  LDGSTS.E.BYPASS.LTC128B.128 [R185+0xe000], desc[UR16][R12.64] ;  /* 0x0e0000000cb97fae */ /* 0x000fe8000b981a10 */
[----:B------:R2:W-:Y:S04]  /*75c0*/  LDGSTS.E.BYPASS.LTC128B.128 [R185+0x12000], desc[UR16][R12.64+0x80] ;  /* 0x120000800cb97fae */ /* 0x0005e8000b981a10 */
[----:B------:R-:W-:Y:S04]  /*75d0*/  LDGSTS.E.BYPASS.LTC128B.128 [R185+0xe800], desc[UR16][R16.64] ;  /* 0x0e80000010b97fae */ /* 0x000fe8000b981a10 */
[----:B------:R-:W-:Y:S04]  /*75e0*/  LDGSTS.E.BYPASS.LTC128B.128 [R185+0x12800], desc[UR16][R16.64+0x80] ;  /* 0x1280008010b97fae */ /* 0x000fe8000b981a10 */
[----:B------:R-:W-:Y:S04]  /*75f0*/  LDGSTS.E.BYPASS.LTC128B.128 [R185+0xf000], desc[UR16][R18.64] ;  /* 0x0f00000012b97fae */ /* 0x000fe8000b981a10 */
[----:B------:R-:W-:Y:S04]  /*7600*/  LDGSTS.E.BYPASS.LTC128B.128 [R185+0x13000], desc[UR16][R18.64+0x80] ;  /* 0x1300008012b97fae */ /* 0x000fe8000b981a10 */
[----:B------:R-:W-:Y:S04]  /*7610*/  LDGSTS.E.BYPASS.LTC128B.128 [R185+0xf800], desc[UR16][R24.64] ;  /* 0x0f80000018b97fae */ /* 0x000fe8000b981a10 */
[----:B------:R3:W-:Y:S04]  /*7620*/  LDGSTS.E.BYPASS.LTC128B.128 [R185+0x13800], desc[UR16][R24.64+0x80] ;  /* 0x1380008018b97fae */ /* 0x0007e8000b981a10 */
[----:B------:R-:W-:Y:S04]  /*7630*/  LDSM.16.M88.4 R144, [R188] ;  /* 0x00000000bc90783b */ /* 0x000fe80000000200 */
[----:B------:R-:W4:Y:S04]  /*7640*/  LDSM.16.M88.4 R36, [R212+0x4000] ;  /* 0x00400000d424783b */ /* 0x000f280000000200 */
[----:B------:R-:W5:Y:S04]  /*7650*/  LDSM.16.M88.4 R28, [R212+0x4800] ;  /* 0x00480000d41c783b */ /* 0x000f680000000200 */
[----:B------:R-:W3:Y:S04]  /*7660*/  LDSM.16.M88.4 R20, [R212+0x5000] ;  /* 0x00500000d414783b */ /* 0x000ee80000000200 */
[----:B--2---:R-:W2:Y:S04]  /*7670*/  LDSM.16.M88.4 R12, [R212+0x5800] ;  /* 0x00580000d40c783b */ /* 0x004ea80000000200 */
[----:B------:R-:W1:Y:S04]  /*7680*/  LDSM.16.M88.4 R4, [R212+0x6000] ;  /* 0x00600000d404783b */ /* 0x000e680000000200 */
[----:B------:R-:W1:Y:S04]  /*7690*/  LDSM.16.M88.4 R160, [R212+0x6800] ;  /* 0x00680000d4a0783b */ /* 0x000e680000000200 */
[----:B------:R-:W1:Y:S04]  /*76a0*/  LDSM.16.M88.4 R152, [R212+0x7000] ;  /* 0x00700000d498783b */ /* 0x000e680000000200 */
[----:B------:R-:W1:Y:S04]  /*76b0*/  LDSM.16.M88.4 R56, [R212+0x7800] ;  /* 0x00780000d438783b */ /* 0x000e680000000200 */
[----:B------:R-:W-:Y:S04]  /*76c0*/  LDSM.16.M88.4 R44, [R187] ;  /* 0x00000000bb2c783b */ /* 0x000fe80000000200 */
        /* <DEDUP_REMOVED lines=8> */
[C---:B---3--:R-:W-:Y:S03]  /*7750*/  HMMA.16816.F32.BF16 R24, R144.reuse, R20, RZ ;  /* 0x000000149018723c */ /* 0x048fe600000418ff */
[----:B------:R-:W-:Y:S04]  /*7760*/  LDSM.16.M88.4 R168, [R137+0x7800] ;  /* 0x0078000089a8783b */ /* 0x000fe80000000200 */
[----:B------:R-:W-:Y:S01]  /*7770*/  LDSM.16.M88.4 R140, [R190] ;  /* 0x00000000be8c783b */ /* 0x000fe20000000200 */
[C---:B--2---:R-:W-:Y:S03]  /*7780*/  HMMA.16816.F32.BF16 R16, R144.reuse, R12, RZ ;  /* 0x0000000c9010723c */ /* 0x044fe600000418ff */
        /* <DEDUP_REMOVED lines=20> */
[----:B------:R-:W3:Y:S07]  /*78d0*/  LDSM.16.M88.4 R48, [R186+0x7000] ;  /* 0x00700000ba30783b */ /* 0x000eee0000000200 */
[C---:B----4-:R-:W-:Y:S08]  /*78e0*/  HMMA.16816.F32.BF16 R24, R44.reuse, R64, R24 ;  /* 0x000000402c18723c */ /* 0x050ff00000041818 */
[C---:B------:R-:W-:Y:S01]  /*78f0*/  HMMA.16816.F32.BF16 R20, R44.reuse, R66, R20 ;  /* 0x000000422c14723c */ /* 0x040fe20000041814 */
[----:B------:R-:W4:Y:S07]  /*7900*/  LDSM.16.M88.4 R64, [R186+0x7800] ;  /* 0x00780000ba40783b */ /* 0x000f2e0000000200 */
        /* <DEDUP_REMOVED lines=12> */
[C---:B----4-:R-:W-:Y:S08]  /*79d0*/  HMMA.16816.F32.BF16 R148, R44.reuse, R64, R148 ;  /* 0x000000402c94723c */ /* 0x050ff00000041894 */
[----:B------:R-:W-:Y:S01]  /*79e0*/  HMMA.16816.F32.BF16 R144, R44, R66, R144 ;  /* 0x000000422c90723c */ /* 0x000fe20000041890 */
[----:B------:R-:W3:Y:S04]  /*79f0*/  LDSM.16.M88.4 R44, [R137+0x6000] ;  /* 0x00600000892c783b */ /* 0x000ee80000000200 */
[----:B------:R-:W-:Y:S03]  /*7a00*/  LDSM.16.M88.4 R64, [R133+0x4000] ;  /* 0x004000008540783b */ /* 0x000fe60000000200 */
[C---:B-----5:R-:W-:Y:S08]  /*7a10*/  HMMA.16816.F32.BF16 R40, R180.reuse, R60, R40 ;  /* 0x0000003cb428723c */ /* 0x060ff00000041828 */
[C---:B------:R-:W-:Y:S01]  /*7a20*/  HMMA.16816.F32.BF16 R36, R180.reuse, R62, R36 ;  /* 0x0000003eb424723c */ /* 0x040fe20000041824 */
[----:B------:R-:W4:Y:S07]  /*7a30*/  LDSM.16.M88.4 R60, [R133+0x4800] ;  /* 0x00480000853c783b */ /* 0x000f2e0000000200 */
[C---:B-1----:R-:W-:Y:S08]  /*7a40*/  HMMA.16816.F32.BF16 R32, R180.reuse, R56, R32 ;  /* 0x00000038b420723c */ /* 0x042ff00000041820 */
[C---:B------:R-:W-:Y:S01]  /*7a50*/  HMMA.16816.F32.BF16 R28, R180.reuse, R58, R28 ;  /* 0x0000003ab41c723c */ /* 0x040fe2000004181c */
[----:B------:R-:W1:Y:S07]  /*7a60*/  LDSM.16.M88.4 R56, [R133+0x5000] ;  /* 0x005000008538783b */ /* 0x000e6e0000000200 */
[C---:B--2---:R-:W-:Y:S08]  /*7a70*/  HMMA.16816.F32.BF16 R24, R180.reuse, R52, R24 ;  /* 0x00000034b418723c */ /* 0x044ff00000041818 */
[C---:B---3--:R-:W-:Y:S08]  /*7a80*/  HMMA.16816.F32.BF16 R8, R180.reuse, R44, R8 ;  /* 0x0000002cb408723c */ /* 0x048ff00000041808 */
[C---:B------:R-:W-:Y:S01]  /*7a90*/  HMMA.16816.F32.BF16 R4, R180.reuse, R46, R4 ;  /* 0x0000002eb404723c */ /* 0x040fe20000041804 */
[----:B------:R-:W2:Y:S07]  /*7aa0*/  LDSM.16.M88.4 R44, [R133+0x6800] ;  /* 0x00680000852c783b */ /* 0x000eae0000000200 */
[C---:B------:R-:W-:Y:S01]  /*7ab0*/  HMMA.16816.F32.BF16 R20, R180.reuse, R54, R20 ;  /* 0x00000036b414723c */ /* 0x040fe20000041814 */
[----:B------:R-:W3:Y:S07]  /*7ac0*/  LDSM.16.M88.4 R52, [R133+0x5800] ;  /* 0x005800008534783b */ /* 0x000eee0000000200 */
        /* <DEDUP_REMOVED lines=8> */
[----:B------:R-:W5:Y:S07]  /*7b50*/  LDSM.16.M88.4 R168, [R133+0x7800] ;  /* 0x0078000085a8783b */ /* 0x000f6e0000000200 */
[C---:B----4-:R-:W-:Y:S08]  /*7b60*/  HMMA.16816.F32.BF16 R32, R140.reuse, R60, R32 ;  /* 0x0000003c8c20723c */ /* 0x050ff00000041820 */
[C---:B------:R-:W-:Y:S01]  /*7b70*/  HMMA.16816.F32.BF16 R28, R140.reuse, R62, R28 ;  /* 0x0000003e8c1c723c */ /* 0x040fe2000004181c */
        /* <DEDUP_REMOVED lines=12> */
[----:B------:R-:W-:Y:S07]  /*7c40*/  LDSM.16.M88.4 R52, [R187+0x2000] ;  /* 0x00200000bb34783b */ /* 0x000fee0000000200 */
[C---:B-----5:R-:W-:Y:S08]  /*7c50*/  HMMA.16816.F32.BF16 R8, R140.reuse, R48, R8 ;  /* 0x000000308c08723c */ /* 0x060ff00000041808 */
[----:B------:R-:W-:Y:S01]  /*7c60*/  HMMA.16816.F32.BF16 R4, R140, R50, R4 ;  /* 0x000000328c04723c */ /* 0x000fe20000041804 */
[----:B------:R-:W3:Y:S07]  /*7c70*/  LDSM.16.M88.4 R48, [R186+0x8000] ;  /* 0x00800000ba30783b */ /* 0x000eee0000000200 */
[C---:B------:R-:W-:Y:S08]  /*7c80*/  HMMA.16816.F32.BF16 R156, R180.reuse, R172, R156 ;  /* 0x000000acb49c723c */ /* 0x040ff0000004189c */
[----:B------:R-:W-:Y:S01]  /*7c90*/  HMMA.16816.F32.BF16 R152, R180, R174, R152 ;  /* 0x000000aeb498723c */ /* 0x000fe20000041898 */
[----:B------:R-:W-:Y:S07]  /*7ca0*/  LDSM.16.M88.4 R172, [R212+0x8800] ;  /* 0x00880000d4ac783b */ /* 0x000fee0000000200 */
[----:B------:R-:W-:Y:S01]  /*7cb0*/  HMMA.16816.F32.BF16 R180, R140, R168, R148 ;  /* 0x000000a88cb4723c */ /* 0x000fe20000041894 */
[----:B------:R-:W5:Y:S07]  /*7cc0*/  LDSM.16.M88.4 R148, [R137+0x8000] ;  /* 0x008000008994783b */ /* 0x000f6e0000000200 */
[----:B-1----:R-:W-:Y:S08]  /*7cd0*/  HMMA.16816.F32.BF16 R40, R60, R56, R40 ;  /* 0x000000383c28723c */ /* 0x002ff00000041828 */
[C---:B----4-:R-:W-:Y:S08]  /*7ce0*/  HMMA.16816.F32.BF16 R156, R140.reuse, R64, R156 ;  /* 0x000000408c9c723c */ /* 0x050ff0000004189c */
[----:B------:R-:W-:Y:S01]  /*7cf0*/  HMMA.16816.F32.BF16 R152, R140, R66, R152 ;  /* 0x000000428c98723c */ /* 0x000fe20000041898 */
[----:B------:R-:W1:Y:S07]  /*7d00*/  LDSM.16.M88.4 R64, [R212+0x9800] ;  /* 0x00980000d440783b */ /* 0x000e6e0000000200 */
[----:B------:R-:W-:Y:S01]  /*7d10*/  HMMA.16816.F32.BF16 R36, R60, R58, R36 ;  /* 0x0000003a3c24723c */ /* 0x000fe20000041824 */
[----:B------:R-:W4:Y:S07]  /*7d20*/  LDSM.16.M88.4 R56, [R212+0xa000] ;  /* 0x00a00000d438783b */ /* 0x000f2e0000000200 */
[----:B------:R-:W-:Y:S01]  /*7d30*/  HMMA.16816.F32.BF16 R144, R140, R170, R144 ;  /* 0x000000aa8c90723c */ /* 0x000fe20000041890 */
[----:B------:R-:W-:Y:S07]  /*7d40*/  LDSM.16.M88.4 R140, [R190+0x2000] ;  /* 0x00200000be8c783b */ /* 0x000fee0000000200 */
[----:B--2---:R-:W-:Y:S01]  /*7d50*/  HMMA.16816.F32.BF16 R168, R60, R44, R24 ;  /* 0x0000002c3ca8723c */ /* 0x004fe20000041818 */
[----:B------:R-:W2:Y:S07]  /*7d60*/  LDSM.16.M88.4 R24, [R133+0x8000] ;  /* 0x008000008518783b */ /* 0x000eae0000000200 */
[C---:B---3--:R-:W-:Y:S08]  /*7d70*/  HMMA.16816.F32.BF16 R40, R52.reuse, R48, R40 ;  /* 0x000000303428723c */ /* 0x048ff00000041828 */
[----:B------:R-:W-:Y:S08]  /*7d80*/  HMMA.16816.F32.BF16 R36, R52, R50, R36 ;  /* 0x000000323424723c */ /* 0x000ff00000041824 */
[----:B------:R-:W-:Y:S01]  /*7d90*/  HMMA.16816.F32.BF16 R20, R60, R46, R20 ;  /* 0x0000002e3c14723c */ /* 0x000fe20000041814 */
[----:B------:R-:W3:Y:S07]  /*7da0*/  LDSM.16.M88.4 R44, [R186+0x8800] ;  /* 0x00880000ba2c783b */ /* 0x000eee0000000200 */
[----:B-----5:R-:W-:Y:S08]  /*7db0*/  HMMA.16816.F32.BF16 R40, R176, R148, R40 ;  /* 0x00000094b028723c */ /* 0x020ff00000041828 */
[C---:B-1----:R-:W-:Y:S08]  /*7dc0*/  HMMA.16816.F32.BF16 R16, R60.reuse, R64, R16 ;  /* 0x000000403c10723c */ /* 0x042ff00000041810 */
[----:B------:R-:W-:Y:S01]  /*7dd0*/  HMMA.16816.F32.BF16 R12, R60, R66, R12 ;  /* 0x000000423c0c723c */ /* 0x000fe2000004180c */
[----:B------:R-:W1:Y:S07]  /*7de0*/  LDSM.16.M88.4 R64, [R212+0xa800] ;  /* 0x00a80000d440783b */ /* 0x000e6e0000000200 */
[----:B------:R-:W-:Y:S01]  /*7df0*/  HMMA.16816.F32.BF16 R36, R176, R150, R36 ;  /* 0x00000096b024723c */ /* 0x000fe20000041824 */
[----:B------:R-:W-:Y:S07]  /*7e00*/  LDSM.16.M88.4 R148, [R212+0xb000] ;  /* 0x00b00000d494783b */ /* 0x000fee0000000200 */
[C---:B------:R-:W-:Y:S08]  /*7e10*/  HMMA.16816.F32.BF16 R32, R60.reuse, R172, R32 ;  /* 0x000000ac3c20723c */ /* 0x040ff00000041820 */
[C---:B----4-:R-:W-:Y:S01]  /*7e20*/  HMMA.16816.F32.BF16 R48, R60.reuse, R56, R8 ;  /* 0x000000383c30723c */ /* 0x050fe20000041808 */
[----:B------:R-:W4:Y:S07]  /*7e30*/  LDSM.16.M88.4 R8, [R137+0x8800] ;  /* 0x008800008908783b */ /* 0x000f2e0000000200 */
[----:B------:R-:W-:Y:S08]  /*7e40*/  HMMA.16816.F32.BF16 R28, R60, R174, R28 ;  /* 0x000000ae3c1c723c */ /* 0x000ff0000004181c */
[C---:B--2---:R-:W-:Y:S08]  /*7e50*/  HMMA.16816.F32.BF16 R40, R140.reuse, R24, R40 ;  /* 0x000000188c28723c */ /* 0x044ff00000041828 */
[----:B------:R-:W-:Y:S01]  /*7e60*/  HMMA.16816.F32.BF16 R36, R140, R26, R36 ;  /* 0x0000001a8c24723c */ /* 0x000fe20000041824 */
[----:B------:R-:W2:Y:S07]  /*7e70*/  LDSM.16.M88.4 R24, [R186+0x9000] ;  /* 0x00900000ba18783b */ /* 0x000eae0000000200 */
[----:B------:R-:W-:Y:S03]  /*7e80*/  HMMA.16816.F32.BF16 R4, R60, R58, R4 ;  /* 0x0000003a3c04723c */ /* 0x000fe60000041804 */
[----:B------:R-:W-:-:S05]  /*7e90*/  FMUL.FTZ R40, R40, UR4 ;  /* 0x0000000428287c20 */ /* 0x000fca0008410000 */
[C---:B---3--:R-:W-:Y:S01]  /*7ea0*/  HMMA.16816.F32.BF16 R56, R52.reuse, R44, R32 ;  /* 0x0000002c3438723c */ /* 0x048fe20000041820 */
[----:B------:R-:W3:Y:S01]  /*7eb0*/  LDSM.16.M88.4 R32, [R133+0x8800] ;  /* 0x008800008520783b */ /* 0x000ee20000000200 */
[----:B------:R5:W3:Y:S01]  /*7ec0*/  MUFU.TANH R45, R40 ;  /* 0x00000028002d7308 */ /* 0x000ae20000002400 */
[----:B------:R-:W-:Y:S01]  /*7ed0*/  FMUL.FTZ R44, R41, UR4 ;  /* 0x00000004292c7c20 */ /* 0x000fe20008410000 */
[----:B------:R-:W-:Y:S01]  /*7ee0*/  FMUL.FTZ R36, R36, UR4 ;  /* 0x0000000424247c20 */ /* 0x000fe20008410000 */
[----:B------:R-:W-:Y:S01]  /*7ef0*/  FMUL.FTZ R37, R37, UR4 ;  /* 0x0000000425257c20 */ /* 0x000fe20008410000 */
[----:B------:R-:W-:Y:S02]  /*7f00*/  FMUL.FTZ R38, R38, UR4 ;  /* 0x0000000426267c20 */ /* 0x000fe40008410000 */
[----:B------:R-:W-:Y:S01]  /*7f10*/  HMMA.16816.F32.BF16 R28, R52, R46, R28 ;  /* 0x0000002e341c723c */ /* 0x000fe2000004181c */
[----:B------:R-:W-:Y:S01]  /*7f20*/  FMUL.FTZ R46, R43, UR4 ;  /* 0x000000042b2e7c20 */ /* 0x000fe20008410000 */
[----:B------:R-:W-:Y:S06]  /*7f30*/  MUFU.TANH R47, R37 ;  /* 0x00000025002f7308 */ /* 0x000fec0000002400 */
[----:B-1----:R-:W-:Y:S01]  /*7f40*/  HMMA.16816.F32.BF16 R164, R60, R64, R164 ;  /* 0x000000403ca4723c */ /* 0x002fe200000418a4 */
[----:B------:R-:W-:Y:S01]  /*7f50*/  FMUL.FTZ R64, R42, UR4 ;  /* 0x000000042a407c20 */ /* 0x000fe20008410000 */
[----:B------:R-:W-:Y:S01]  /*7f60*/  MUFU.TANH R65, R36 ;  /* 0x0000002400417308 */ /* 0x000fe20000002400 */
[----:B-----5:R-:W1:Y:S05]  /*7f70*/  LDSM.16.M88.4 R40, [R137+0x9000] ;  /* 0x009000008928783b */ /* 0x020e6a0000000200 */
[C---:B----4-:R-:W-:Y:S02]  /*7f80*/  HMMA.16816.F32.BF16 R56, R176.reuse, R8, R56 ;  /* 0x00000008b038723c */ /* 0x050fe40000041838 */
[----:B------:R-:W-:Y:S06]  /*7f90*/  MUFU.TANH R44, R44 ;  /* 0x0000002c002c7308 */ /* 0x000fec0000002400 */
[----:B------:R-:W-:Y:S01]  /*7fa0*/  HMMA.16816.F32.BF16 R28, R176, R10, R28 ;  /* 0x0000000ab01c723c */ /* 0x000fe2000004181c */
[----:B------:R-:W4:Y:S01]  /*7fb0*/  LDSM.16.M88.4 R8, [R133+0x9000] ;  /* 0x009000008508783b */ /* 0x000f220000000200 */
[----:B------:R-:W5:Y:S06]  /*7fc0*/  MUFU.TANH R64, R64 ;  /* 0x0000004000407308 */ /* 0x000f6c0000002400 */
[C---:B--2---:R-:W-:Y:S02]  /*7fd0*/  HMMA.16816.F32.BF16 R168, R52.reuse, R24, R168 ;  /* 0x0000001834a8723c */ /* 0x044fe400000418a8 */
[----:B------:R-:W2:Y:S06]  /*7fe0*/  MUFU.TANH R46, R46 ;  /* 0x0000002e002e7308 */ /* 0x000eac0000002400 */
[----:B------:R-:W-:Y:S01]  /*7ff0*/  HMMA.16816.F32.BF16 R20, R52, R26, R20 ;  /* 0x0000001a3414723c */ /* 0x000fe20000041814 */
[----:B------:R-:W-:Y:S07]  /*8000*/  LDSM.16.M88.4 R24, [R137+0x9800] ;  /* 0x009800008918783b */ /* 0x000fee0000000200 */
[C---:B---3--:R-:W-:Y:S08]  /*8010*/  HMMA.16816.F32.BF16 R56, R140.reuse, R32, R56 ;  /* 0x000000208c38723c */ /* 0x048ff00000041838 */
[----:B------:R-:W-:Y:S01]  /*8020*/  HMMA.16816.F32.BF16 R28, R140, R34, R28 ;  /* 0x000000228c1c723c */ /* 0x000fe2000004181c */
[----:B------:R-:W3:Y:S07]  /*8030*/  LDSM.16.M88.4 R32, [R186+0x9800] ;  /* 0x00980000ba20783b */ /* 0x000eee0000000200 */
[----:B-1----:R-:W-:Y:S03]  /*8040*/  HMMA.16816.F32.BF16 R168, R176, R40, R168 ;  /* 0x00000028b0a8723c */ /* 0x002fe600000418a8 */
[----:B------:R-:W-:Y:S01]  /*8050*/  FMUL.FTZ R199, R58, UR4 ;  /* 0x000000043ac77c20 */ /* 0x000fe20008410000 */
[----:B------:R-:W-:Y:S01]  /*8060*/  FMUL.FTZ R58, R59, UR4 ;  /* 0x000000043b3a7c20 */ /* 0x000fe20008410000 */
[----:B------:R-:W-:Y:S01]  /*8070*/  FMUL.FTZ R56, R56, UR4 ;  /* 0x0000000438387c20 */ /* 0x000fe20008410000 */
[----:B------:R-:W-:-:S02]  /*8080*/  FMUL.FTZ R57, R57, UR4 ;  /* 0x0000000439397c20 */ /* 0x000fc40008410000 */
[----:B------:R-:W-:Y:S01]  /*8090*/  HMMA.16816.F32.BF16 R20, R176, R42, R20 ;  /* 0x0000002ab014723c */ /* 0x000fe20000041814 */
[----:B------:R-:W-:Y:S02]  /*80a0*/  MUFU.TANH R199, R199 ;  /* 0x000000c700c77308 */ /* 0x000fe40000002400 */
[----:B------:R-:W-:Y:S01]  /*80b0*/  FMUL.FTZ R28, R28, UR4 ;  /* 0x000000041c1c7c20 */ /* 0x000fe20008410000 */
[----:B------:R-:W-:Y:S01]  /*80c0*/  FMUL.FTZ R29, R29, UR4 ;  /* 0x000000041d1d7c20 */ /* 0x000fe20008410000 */
[----:B------:R-:W-:Y:S01]  /*80d0*/  FMUL.FTZ R30, R30, UR4 ;  /* 0x000000041e1e7c20 */ /* 0x000fe20008410000 */
[----:B------:R-:W-:Y:S02]  /*80e0*/  FMUL.FTZ R31, R31, UR4 ;  /* 0x000000041f1f7c20 */ /* 0x000fe40008410000 */
[----:B------:R-:W-:Y:S01]  /*80f0*/  HMMA.16816.F32.BF16 R156, R60, R148, R156 ;  /* 0x000000943c9c723c */ /* 0x000fe2000004189c */
[----:B------:R-:W-:Y:S07]  /*8100*/  MUFU.TANH R148, R28 ;  /* 0x0000001c00947308 */ /* 0x000fee0000002400 */
[C---:B----4-:R-:W-:Y:S01]  /*8110*/  HMMA.16816.F32.BF16 R168, R140.reuse, R8, R168 ;  /* 0x000000088ca8723c */ /* 0x050fe200000418a8 */
[----:B------:R-:W-:Y:S07]  /*8120*/  MUFU.TANH R59, R29 ;  /* 0x0000001d003b7308 */ /* 0x000fee0000002400 */
[----:B------:R-:W-:Y:S01]  /*8130*/  HMMA.16816.F32.BF16 R20, R140, R10, R20 ;  /* 0x0000000a8c14723c */ /* 0x000fe20000041814 */
[----:B------:R-:W1:Y:S01]  /*8140*/  LDSM.16.M88.4 R8, [R186+0xa000] ;  /* 0x00a00000ba08783b */ /* 0x000e620000000200 */
[----:B------:R-:W-:Y:S06]  /*8150*/  MUFU.TANH R149, R30 ;  /* 0x0000001e00957308 */ /* 0x000fec0000002400 */
[----:B---3--:R-:W-:Y:S01]  /*8160*/  HMMA.16816.F32.BF16 R40, R52, R32, R16 ;  /* 0x000000203428723c */ /* 0x008fe20000041810 */
[----:B------:R-:W3:Y:S01]  /*8170*/  LDSM.16.M88.4 R16, [R133+0x9800] ;  /* 0x009800008510783b */ /* 0x000ee20000000200 */
[----:B------:R4:W-:Y:S01]  /*8180*/  MUFU.TANH R197, R31 ;  /* 0x0000001f00c57308 */ /* 0x0009e20000002400 */
[----:B------:R-:W-:Y:S01]  /*8190*/  FMUL.FTZ R168, R168, UR4 ;  /* 0x00000004a8a87c20 */ /* 0x000fe20008410000 */
[----:B------:R-:W-:Y:S01]  /*81a0*/  FMUL.FTZ R170, R170, UR4 ;  /* 0x00000004aaaa7c20 */ /* 0x000fe20008410000 */
[----:B------:R-:W-:Y:S01]  /*81b0*/  FMUL.FTZ R171, R171, UR4 ;  /* 0x00000004abab7c20 */ /* 0x000fe20008410000 */
[----:B------:R-:W-:-:S02]  /*81c0*/  FMUL.FTZ R169, R169, UR4 ;  /* 0x00000004a9a97c20 */ /* 0x000fc40008410000 */
[----:B------:R-:W-:Y:S01]  /*81d0*/  HMMA.16816.F32.BF16 R12, R52, R34, R12 ;  /* 0x00000022340c723c */ /* 0x000fe2000004180c */
[----:B------:R-:W-:Y:S01]  /*81e0*/  LDSM.16.M88.4 R32, [R186+0xa800] ;  /* 0x00a80000ba20783b */ /* 0x000fe20000000200 */
[----:B------:R-:W-:Y:S01]  /*81f0*/  MUFU.TANH R200, R168 ;  /* 0x000000a800c87308 */ /* 0x000fe20000002400 */
[----:B------:R-:W-:Y:S01]  /*8200*/  FMUL.FTZ R20, R20, UR4 ;  /* 0x0000000414147c20 */ /* 0x000fe20008410000 */
[----:B------:R-:W-:Y:S01]  /*8210*/  FMUL.FTZ R21, R21, UR4 ;  /* 0x0000000415157c20 */ /* 0x000fe20008410000 */
[----:B------:R-:W-:Y:S01]  /*8220*/  FMUL.FTZ R22, R22, UR4 ;  /* 0x0000000416167c20 */ /* 0x000fe20008410000 */
[----:B------:R-:W-:Y:S02]  /*8230*/  FMUL.FTZ R23, R23, UR4 ;  /* 0x0000000417177c20 */ /* 0x000fe40008410000 */
[----:B------:R-:W-:Y:S01]  /*8240*/  HMMA.16816.F32.BF16 R160, R60, R66, R160 ;  /* 0x000000423ca0723c */ /* 0x000fe200000418a0 */
[----:B------:R-:W-:Y:S01]  /*8250*/  FMUL.FTZ R67, R39, UR4 ;  /* 0x0000000427437c20 */ /* 0x000fe20008410000 */
[----:B------:R5:W2:Y:S01]  /*8260*/  MUFU.TANH R66, R38 ;  /* 0x0000002600427308 */ /* 0x000aa20000002400 */
[----:B----4-:R-:W4:Y:S05]  /*8270*/  LDSM.16.M88.4 R28, [R137+0xa000] ;  /* 0x00a00000891c783b */ /* 0x010f2a0000000200 */
[C---:B------:R-:W-:Y:S02]  /*8280*/  HMMA.16816.F32.BF16 R40, R176.reuse, R24, R40 ;  /* 0x00000018b028723c */ /* 0x040fe40000041828 */
[----:B------:R-:W-:Y:S06]  /*8290*/  MUFU.TANH R196, R20 ;  /* 0x0000001400c47308 */ /* 0x000fec0000002400 */
[----:B------:R-:W-:Y:S01]  /*82a0*/  HMMA.16816.F32.BF16 R12, R176, R26, R12 ;  /* 0x0000001ab00c723c */ /* 0x000fe2000004180c */
[----:B------:R-:W-:Y:S01]  /*82b0*/  LDSM.16.M88.4 R24, [R133+0xa000] ;  /* 0x00a000008518783b */ /* 0x000fe20000000200 */
[----:B------:R-:W-:Y:S03]  /*82c0*/  MUFU.TANH R194, R21 ;  /* 0x0000001500c27308 */ /* 0x000fe60000002400 */
[----:B-----5:R-:W5:Y:S03]  /*82d0*/  LDSM.16.M88.4 R36, [R212+0xb800] ;  /* 0x00b80000d424783b */ /* 0x020f660000000200 */
[C---:B-1----:R-:W-:Y:S02]  /*82e0*/  HMMA.16816.F32.BF16 R4, R52.reuse, R10, R4 ;  /* 0x0000000a3404723c */ /* 0x042fe40000041804 */
[----:B------:R-:W-:Y:S06]  /*82f0*/  MUFU.TANH R193, R22 ;  /* 0x0000001600c17308 */ /* 0x000fec0000002400 */
[----:B------:R-:W-:Y:S01]  /*8300*/  HMMA.16816.F32.BF16 R48, R52, R8, R48 ;  /* 0x000000083430723c */ /* 0x000fe20000041830 */
[----:B------:R-:W1:Y:S01]  /*8310*/  LDSM.16.M88.4 R8, [R186+0xb000] ;  /* 0x00b00000ba08783b */ /* 0x000e620000000200 */
[----:B------:R2:W-:Y:S06]  /*8320*/  MUFU.TANH R195, R170 ;  /* 0x000000aa00c37308 */ /* 0x0005ec0000002400 */
[C---:B---3--:R-:W-:Y:S02]  /*8330*/  HMMA.16816.F32.BF16 R40, R140.reuse, R16, R40 ;  /* 0x000000108c28723c */ /* 0x048fe40000041828 */
[----:B------:R-:W3:Y:S06]  /*8340*/  MUFU.TANH R67, R67 ;  /* 0x0000004300437308 */ /* 0x000eec0000002400 */
[----:B------:R-:W-:Y:S01]  /*8350*/  HMMA.16816.F32.BF16 R12, R140, R18, R12 ;  /* 0x000000128c0c723c */ /* 0x000fe2000004180c */
[----:B------:R-:W3:Y:S01]  /*8360*/  LDSM.16.M88.4 R16, [R137+0xa800] ;  /* 0x00a800008910783b */ /* 0x000ee20000000200 */
[----:B------:R-:W3:Y:S06]  /*8370*/  MUFU.TANH R56, R56 ;  /* 0x0000003800387308 */ /* 0x000eec0000002400 */
[----:B----4-:R-:W-:Y:S02]  /*8380*/  HMMA.16816.F32.BF16 R4, R176, R30, R4 ;  /* 0x0000001eb004723c */ /* 0x010fe40000041804 */
[----:B------:R-:W4:Y:S01]  /*8390*/  MUFU.TANH R58, R58 ;  /* 0x0000003a003a7308 */ /* 0x000f220000002400 */
[----:B------:R-:W-:Y:S01]  /*83a0*/  FMUL.FTZ R40, R40, UR4 ;  /* 0x0000000428287c20 */ /* 0x000fe20008410000 */
[----:B------:R-:W-:Y:S01]  /*83b0*/  FMUL.FTZ R41, R41, UR4 ;  /* 0x0000000429297c20 */ /* 0x000fe20008410000 */
[----:B------:R-:W-:-:S03]  /*83c0*/  FMUL.FTZ R42, R42, UR4 ;  /* 0x000000042a2a7c20 */ /* 0x000fc60008410000 */
[----:B-----5:R-:W-:Y:S02]  /*83d0*/  HMMA.16816.F32.BF16 R180, R60, R36, R180 ;  /* 0x000000243cb4723c */ /* 0x020fe400000418b4 */
[----:B------:R5:W-:Y:S01]  /*83e0*/  MUFU.TANH R36, R23 ;  /* 0x0000001700247308 */ /* 0x000be20000002400 */
[----:B--2---:R-:W-:Y:S01]  /*83f0*/  FMUL.FTZ R170, R12, UR4 ;  /* 0x000000040caa7c20 */ /* 0x004fe20008410000 */
[----:B------:R-:W-:Y:S01]  /*8400*/  FMUL.FTZ R168, R13, UR4 ;  /* 0x000000040da87c20 */ /* 0x000fe20008410000 */
[----:B------:R-:W-:Y:S01]  /*8410*/  FMUL.FTZ R187, R14, UR4 ;  /* 0x000000040ebb7c20 */ /* 0x000fe20008410000 */
[----:B------:R-:W-:Y:S02]  /*8420*/  FMUL.FTZ R173, R15, UR4 ;  /* 0x000000040fad7c20 */ /* 0x000fe40008410000 */
[----:B------:R-:W-:Y:S01]  /*8430*/  HMMA.16816.F32.BF16 R164, R52, R32, R164 ;  /* 0x0000002034a4723c */ /* 0x000fe200000418a4 */
[----:B------:R-:W-:Y:S01]  /*8440*/  LDSM.16.M88.4 R12, [R133+0xa800] ;  /* 0x00a80000850c783b */ /* 0x000fe20000000200 */
[----:B------:R-:W2:Y:S06]  /*8450*/  MUFU.TANH R57, R57 ;  /* 0x0000003900397308 */ /* 0x000eac0000002400 */
[----:B------:R-:W-:Y:S02]  /*8460*/  HMMA.16816.F32.BF16 R4, R140, R26, R4 ;  /* 0x0000001a8c04723c */ /* 0x000fe40000041804 */
[----:B------:R-:W2:Y:S01]  /*8470*/  MUFU.TANH R191, R171 ;  /* 0x000000ab00bf7308 */ /* 0x000ea20000002400 */
[----:B-----5:R-:W5:Y:S05]  /*8480*/  LDSM.16.M88.4 R20, [R137+0xb000] ;  /* 0x00b000008914783b */ /* 0x020f6a0000000200 */
[----:B-1----:R-:W-:Y:S01]  /*8490*/  HMMA.16816.F32.BF16 R156, R52, R8, R156 ;  /* 0x00000008349c723c */ /* 0x002fe2000004189c */
[----:B------:R-:W-:Y:S01]  /*84a0*/  IMAD.SHL.U32 R8, R210, 0x2, RZ ;  /* 0x00000002d2087824 */ /* 0x000fe200078e00ff */
[----:B------:R-:W1:Y:S04]  /*84b0*/  MUFU.TANH R198, R169 ;  /* 0x000000a900c67308 */ /* 0x000e680000002400 */
[----:B------:R-:W-:-:S02]  /*84c0*/  LOP3.LUT R9, R8, 0x6, RZ, 0xc0, !PT ;  /* 0x0000000608097812 */ /* 0x000fc400078ec0ff */
[----:B------:R-:W-:Y:S02]  /*84d0*/  HMMA.16816.F32.BF16 R160, R52, R34, R160 ;  /* 0x0000002234a0723c */ /* 0x000fe400000418a0 */
[----:B------:R-:W1:Y:S01]  /*84e0*/  MUFU.TANH R192, R40 ;  /* 0x0000002800c07308 */ /* 0x000e620000002400 */
[----:B------:R-:W-:Y:S01]  /*84f0*/  FMUL.FTZ R31, R5, UR4 ;  /* 0x00000004051f7c20 */ /* 0x000fe20008410000 */
[----:B------:R-:W-:Y:S01]  /*8500*/  FMUL.FTZ R4, R4, UR4 ;  /* 0x0000000404047c20 */ /* 0x000fe20008410000 */
[----:B------:R-:W-:Y:S01]  /*8510*/  FMUL.FTZ R32, R6, UR4 ;  /* 0x0000000406207c20 */ /* 0x000fe20008410000 */
[----:B------:R-:W-:Y:S02]  /*8520*/  FMUL.FTZ R175, R7, UR4 ;  /* 0x0000000407af7c20 */ /* 0x000fe40008410000 */
[----:B------:R-:W-:Y:S01]  /*8530*/  HMMA.16816.F32.BF16 R48, R176, R28, R48 ;  /* 0x0000001cb030723c */ /* 0x000fe20000041830 */
[----:B------:R-:W-:Y:S01]  /*8540*/  FMUL.FTZ R28, R43, UR4 ;  /* 0x000000042b1c7c20 */ /* 0x000fe20008410000 */
[----:B------:R4:W-:Y:S06]  /*8550*/  MUFU.TANH R30, R4 ;  /* 0x00000004001e7308 */ /* 0x0009ec0000002400 */
[----:B------:R-:W-:Y:S02]  /*8560*/  HMMA.16816.F32.BF16 R152, R60, R150, R152 ;  /* 0x000000963c98723c */ /* 0x000fe40000041898 */
[----:B------:R-:W-:Y:S06]  /*8570*/  MUFU.TANH R28, R28 ;  /* 0x0000001c001c7308 */ /* 0x000fec0000002400 */
[----:B---3--:R-:W-:Y:S01]  /*8580*/  HMMA.16816.F32.BF16 R164, R176, R16, R164 ;  /* 0x00000010b0a4723c */ /* 0x008fe200000418a4 */
[----:B------:R-:W-:Y:S01]  /*8590*/  IMAD R16, R136, 0x80, R9 ;  /* 0x0000008088107824 */ /* 0x000fe200078e0209 */
[----:B------:R-:W3:Y:S03]  /*85a0*/  MUFU.TANH R170, R170 ;  /* 0x000000aa00aa7308 */ /* 0x000ee60000002400 */
[----:B------:R-:W-:-:S02]  /*85b0*/  VIADD R5, R16, 0xffffff01 ;  /* 0xffffff0110057836 */ /* 0x000fc40000000000 */
[C---:B------:R-:W-:Y:S01]  /*85c0*/  VIADD R9, R16.reuse, 0xffffff00 ;  /* 0xffffff0010097836 */ /* 0x040fe20000000000 */
[----:B------:R-:W-:Y:S02]  /*85d0*/  HMMA.16816.F32.BF16 R160, R176, R18, R160 ;  /* 0x00000012b0a0723c */ /* 0x000fe400000418a0 */
[C---:B------:R-:W-:Y:S01]  /*85e0*/  ISETP.GE.AND P2, PT, R5.reuse, R138, PT ;  /* 0x0000008a0500720c */ /* 0x040fe20003f46270 */
[----:B------:R-:W-:Y:S01]  /*85f0*/  MUFU.TANH R190, R41 ;  /* 0x0000002900be7308 */ /* 0x000fe20000002400 */
[----:B------:R-:W-:Y:S02]  /*8600*/  ISETP.GE.AND P1, PT, R5, R0, PT ;  /* 0x000000000500720c */ /* 0x000fe40003f26270 */
[C---:B------:R-:W-:Y:S01]  /*8610*/  ISETP.GE.AND P6, PT, R9.reuse, R138, PT ;  /* 0x0000008a0900720c */ /* 0x040fe20003fc6270 */
[----:B----4-:R-:W4:Y:S01]  /*8620*/  LDSM.16.M88.4 R4, [R133+0xb000] ;  /* 0x00b000008504783b */ /* 0x010f220000000200 */
[----:B------:R-:W-:Y:S01]  /*8630*/  ISETP.GE.AND P3, PT, R9, R0, PT ;  /* 0x000000000900720c */ /* 0x000fe20003f66270 */
[----:B------:R-:W-:Y:S01]  /*8640*/  VIADD R9, R16, 0xffffff08 ;  /* 0xffffff0810097836 */ /* 0x000fe20000000000 */
[----:B------:R-:W-:Y:S01]  /*8650*/  HMMA.16816.F32.BF16 R48, R140, R24, R48 ;  /* 0x000000188c30723c */ /* 0x000fe20000041830 */
[----:B------:R-:W-:Y:S01]  /*8660*/  FSEL R18, R45, -INF , !P6 ;  /* 0xff8000002d127808 */ /* 0x000fe20007000000 */
[----:B------:R-:W3:Y:S01]  /*8670*/  MUFU.TANH R189, R42 ;  /* 0x0000002a00bd7308 */ /* 0x000ee20000002400 */
[----:B------:R-:W-:-:S02]  /*8680*/  FSEL R17, R64, -INF , !P3 ;  /* 0xff80000040117808 */ /* 0x000fc40005800000 */
[C---:B------:R-:W-:Y:S02]  /*8690*/  ISETP.GE.AND P4, PT, R9.reuse, R138, PT ;  /* 0x0000008a0900720c */ /* 0x040fe40003f86270 */
[----:B------:R-:W-:Y:S01]  /*86a0*/  ISETP.GE.AND P6, PT, R9, R0, PT ;  /* 0x000000000900720c */ /* 0x000fe20003fc6270 */
[----:B------:R-:W-:Y:S01]  /*86b0*/  HMMA.16816.F32.BF16 R152, R52, R10, R152 ;  /* 0x0000000a3498723c */ /* 0x000fe20000041898 */
[----:B------:R-:W-:Y:S01]  /*86c0*/  VIADD R11, R16, 0xffffff09 ;  /* 0xffffff09100b7836 */ /* 0x000fe20000000000 */
[----:B------:R-:W-:Y:S01]  /*86d0*/  FSEL R44, R44, -INF , !P2 ;  /* 0xff8000002c2c7808 */ /* 0x000fe20005000000 */
[----:B------:R-:W-:Y:S01]  /*86e0*/  VIADD R9, R16, 0xffffff10 ;  /* 0xffffff1010097836 */ /* 0x000fe20000000000 */
[----:B------:R-:W-:Y:S01]  /*86f0*/  FSEL R19, R46, -INF , !P1 ;  /* 0xff8000002e137808 */ /* 0x000fe20004800000 */
[----:B------:R-:W-:Y:S01]  /*8700*/  MUFU.TANH R168, R168 ;  /* 0x000000a800a87308 */ /* 0x000fe20000002400 */
[----:B------:R-:W-:Y:S02]  /*8710*/  ISETP.GE.AND P3, PT, R11, R138, PT ;  /* 0x0000008a0b00720c */ /* 0x000fe40003f66270 */
[----:B-----5:R-:W-:Y:S01]  /*8720*/  HMMA.16816.F32.BF16 R156, R176, R20, R156 ;  /* 0x00000014b09c723c */ /* 0x020fe2000004189c */
[----:B------:R-:W-:-:S02]  /*8730*/  FSEL R20, R65, -INF , !P4 ;  /* 0xff80000041147808 */ /* 0x000fc40006000000 */
[----:B------:R-:W-:Y:S01]  /*8740*/  ISETP.GE.AND P2, PT, R11, R0, PT ;  /* 0x000000000b00720c */ /* 0x000fe20003f46270 */
[----:B------:R-:W-:Y:S01]  /*8750*/  FMUL.FTZ R27, R50, UR4 ;  /* 0x00000004321b7c20 */ /* 0x000fe20008410000 */
[C---:B------:R-:W-:Y:S01]  /*8760*/  ISETP.GE.AND P1, PT, R9.reuse, R138, PT ;  /* 0x0000008a0900720c */ /* 0x040fe20003f26270 */
[----:B------:R-:W-:Y:S01]  /*8770*/  FMUL.FTZ R48, R48, UR4 ;  /* 0x0000000430307c20 */ /* 0x000fe20008410000 */
[----:B------:R-:W-:Y:S01]  /*8780*/  ISETP.GE.AND P4, PT, R9, R0, PT ;  /* 0x000000000900720c */ /* 0x000fe20003f86270 */
[C---:B------:R-:W-:Y:S01]  /*8790*/  HMMA.16816.F32.BF16 R164, R140.reuse, R12, R164 ;  /* 0x0000000c8ca4723c */ /* 0x040fe200000418a4 */
[----:B------:R-:W5:Y:S01]  /*87a0*/  LDSM.16.M88.4 R8, [R186+0xb800] ;  /* 0x00b80000ba08783b */ /* 0x000f620000000200 */
[----:B------:R-:W-:Y:S01]  /*87b0*/  VIADD R13, R16, 0xffffff18 ;  /* 0xffffff18100d7836 */ /* 0x000fe20000000000 */
[----:B------:R-:W-:Y:S01]  /*87c0*/  FSEL R25, R66, -INF , !P6 ;  /* 0xff80000042197808 */ /* 0x000fe20007000000 */
[----:B------:R2:W-:Y:S01]  /*87d0*/  MUFU.TANH R188, R48 ;  /* 0x0000003000bc7308 */ /* 0x0005e20000002400 */
[----:B------:R-:W-:Y:S01]  /*87e0*/  FSEL R26, R47, -INF , !P3 ;  /* 0xff8000002f1a7808 */ /* 0x000fe20005800000 */
[----:B------:R-:W-:Y:S01]  /*87f0*/  FMUL.FTZ R29, R51, UR4 ;  /* 0x00000004331d7c20 */ /* 0x000fe20008410000 */
[----:B------:R-:W-:Y:S01]  /*8800*/  FSEL R21, R67, -INF , !P2 ;  /* 0xff80000043157808 */ /* 0x000fe20005000000 */
[----:B------:R-:W-:Y:S01]  /*8810*/  HMMA.16816.F32.BF16 R160, R140, R14, R160 ;  /* 0x0000000e8ca0723c */ /* 0x000fe200000418a0 */
[----:B------:R-:W-:Y:S01]  /*8820*/  VIADD R15, R16, 0xffffff11 ;  /* 0xffffff11100f7836 */ /* 0x000fe20000000000 */
[----:B------:R-:W-:Y:S01]  /*8830*/  FSEL R50, R56, -INF , !P1 ;  /* 0xff80000038327808 */ /* 0x000fe20004800000 */
[----:B------:R-:W-:Y:S01]  /*8840*/  FMUL.FTZ R24, R49, UR4 ;  /* 0x0000000431187c20 */ /* 0x000fe20008410000 */
[-C--:B------:R-:W-:Y:S01]  /*8850*/  ISETP.GE.AND P2, PT, R13, R138.reuse, PT ;  /* 0x0000008a0d00720c */ /* 0x080fe20003f46270 */
[----:B------:R-:W3:Y:S01]  /*8860*/  MUFU.TANH R187, R187 ;  /* 0x000000bb00bb7308 */ /* 0x000ee20000002400 */
[----:B------:R-:W-:-:S02]  /*8870*/  ISETP.GE.AND P6, PT, R15, R138, PT ;  /* 0x0000008a0f00720c */ /* 0x000fc40003fc6270 */
[-C--:B------:R-:W-:Y:S01]  /*8880*/  ISETP.GE.AND P3, PT, R15, R0.reuse, PT ;  /* 0x000000000f00720c */ /* 0x080fe20003f66270 */
[C---:B------:R-:W-:Y:S01]  /*8890*/  VIADD R15, R16.reuse, 0xffffff19 ;  /* 0xffffff19100f7836 */ /* 0x040fe20000000000 */
[----:B------:R-:W-:Y:S01]  /*88a0*/  ISETP.GE.AND P1, PT, R13, R0, PT ;  /* 0x000000000d00720c */ /* 0x000fe20003f26270 */
[----:B------:R-:W-:Y:S01]  /*88b0*/  VIADD R13, R16, 0xffffff20 ;  /* 0xffffff20100d7836 */ /* 0x000fe20000000000 */
[----:B------:R-:W-:Y:S01]  /*88c0*/  FSEL R67, R58, -INF , !P3 ;  /* 0xff8000003a437808 */ /* 0x000fe20005800000 */
[----:B------:R-:W-:Y:S01]  /*88d0*/  HMMA.16816.F32.BF16 R152, R176, R22, R152 ;  /* 0x00000016b098723c */ /* 0x000fe20000041898 */
[----:B------:R-:W-:Y:S01]  /*88e0*/  FSEL R199, R199, -INF , !P4 ;  /* 0xff800000c7c77808 */ /* 0x000fe20006000000 */
[----:B------:R-:W-:Y:S01]  /*88f0*/  VIADD R23, R16, 0xffffff21 ;  /* 0xffffff2110177836 */ /* 0x000fe20000000000 */
[----:B--2---:R-:W-:Y:S01]  /*8900*/  FSEL R48, R57, -INF , !P6 ;  /* 0xff80000039307808 */ /* 0x004fe20007000000 */
[----:B------:R-:W2:Y:S01]  /*8910*/  MUFU.TANH R173, R173 ;  /* 0x000000ad00ad7308 */ /* 0x000ea20000002400 */
[----:B------:R-:W-:Y:S01]  /*8920*/  FSEL R58, R148, -INF , !P2 ;  /* 0xff800000943a7808 */ /* 0x000fe20005000000 */
[----:B------:R-:W-:Y:S01]  /*8930*/  FMUL.FTZ R161, R161, UR4 ;  /* 0x00000004a1a17c20 */ /* 0x000fe20008410000 */
[C---:B------:R-:W-:Y:S01]  /*8940*/  ISETP.GE.AND P4, PT, R15.reuse, R138, PT ;  /* 0x0000008a0f00720c */ /* 0x040fe20003f86270 */
[----:B----4-:R-:W-:Y:S01]  /*8950*/  HMMA.16816.F32.BF16 R156, R140, R4, R156 ;  /* 0x000000048c9c723c */ /* 0x010fe2000004189c */
[----:B------:R-:W-:Y:S01]  /*8960*/  ISETP.GE.AND P6, PT, R15, R0, PT ;  /* 0x000000000f00720c */ /* 0x000fe20003fc6270 */
[----:B------:R-:W-:Y:S01]  /*8970*/  VIADD R5, R16, 0xffffff28 ;  /* 0xffffff2810057836 */ /* 0x000fe20000000000 */
[----:B------:R-:W-:Y:S01]  /*8980*/  ISETP.GE.AND P3, PT, R13, R138, PT ;  /* 0x0000008a0d00720c */ /* 0x000fe20003f66270 */
[----:B------:R-:W-:Y:S01]  /*8990*/  FMUL.FTZ R165, R165, UR4 ;  /* 0x00000004a5a57c20 */ /* 0x000fe20008410000 */
[----:B------:R-:W-:Y:S01]  /*89a0*/  ISETP.GE.AND P2, PT, R13, R0, PT ;  /* 0x000000000d00720c */ /* 0x000fe20003f46270 */
[----:B------:R4:W-:Y:S01]  /*89b0*/  MUFU.TANH R172, R161 ;  /* 0x000000a100ac7308 */ /* 0x0009e20000002400 */
[----:B------:R-:W3:Y:S01]  /*89c0*/  LDSM.16.M88.4 R12, [R137+0xb800] ;  /* 0x00b80000890c783b */ /* 0x000ee20000000200 */
[----:B------:R-:W-:Y:S01]  /*89d0*/  FSEL R197, R197, -INF , !P6 ;  /* 0xff800000c5c57808 */ /* 0x000fe20007000000 */
[----:B------:R-:W-:Y:S01]  /*89e0*/  HMMA.16816.F32.BF16 R144, R60, R38, R144 ;  /* 0x000000263c90723c */ /* 0x000fe20000041890 */
[----:B------:R-:W-:Y:S01]  /*89f0*/  FSEL R200, R200, -INF , !P3 ;  /* 0xff800000c8c87808 */ /* 0x000fe20005800000 */
[----:B------:R-:W-:Y:S01]  /*8a00*/  FMUL.FTZ R163, R163, UR4 ;  /* 0x00000004a3a37c20 */ /* 0x000fe20008410000 */
[----:B------:R-:W-:Y:S01]  /*8a10*/  FSEL R56, R59, -INF , !P4 ;  /* 0xff8000003b387808 */ /* 0x000fe20006000000 */
[----:B------:R-:W-:Y:S01]  /*8a20*/  FMUL.FTZ R166, R166, UR4 ;  /* 0x00000004a6a67c20 */ /* 0x000fe20008410000 */
[C---:B------:R-:W-:Y:S01]  /*8a30*/  ISETP.GE.AND P6, PT, R5.reuse, R138, PT ;  /* 0x0000008a0500720c */ /* 0x040fe20003fc6270 */
[----:B------:R-:W2:Y:S01]  /*8a40*/  MUFU.TANH R29, R29 ;  /* 0x0000001d001d7308 */ /* 0x000ea20000002400 */
[-C--:B------:R-:W-:Y:S01]  /*8a50*/  ISETP.GE.AND P3, PT, R5, R0.reuse, PT ;  /* 0x000000000500720c */ /* 0x080fe20003f66270 */
[----:B------:R-:W-:Y:S01]  /*8a60*/  VIADD R5, R16, 0xffffff30 ;  /* 0xffffff3010057836 */ /* 0x000fe20000000000 */
[----:B------:R-:W-:Y:S01]  /*8a70*/  ISETP.GE.AND P4, PT, R23, R0, PT ;  /* 0x000000001700720c */ /* 0x000fe20003f86270 */
[----:B------:R-:W-:Y:S01]  /*8a80*/  HMMA.16816.F32.BF16 R152, R140, R6, R152 ;  /* 0x000000068c98723c */ /* 0x000fe20000041898 */
[----:B------:R-:W-:Y:S01]  /*8a90*/  FSEL R196, R196, -INF , !P6 ;  /* 0xff800000c4c47808 */ /* 0x000fe20007000000 */
[----:B------:R-:W-:Y:S01]  /*8aa0*/  FMUL.FTZ R33, R164, UR4 ;  /* 0x00000004a4217c20 */ /* 0x000fe20008410000 */
[----:B------:R-:W-:Y:S01]  /*8ab0*/  FSEL R191, R191, -INF , !P4 ;  /* 0xff800000bfbf7808 */ /* 0x000fe20006000000 */
[----:B------:R-:W2:Y:S01]  /*8ac0*/  MUFU.TANH R27, R27 ;  /* 0x0000001b001b7308 */ /* 0x000ea20000002400 */
[C---:B------:R-:W-:Y:S01]  /*8ad0*/  ISETP.GE.AND P4, PT, R5.reuse, R138, PT ;  /* 0x0000008a0500720c */ /* 0x040fe20003f86270 */
[----:B------:R-:W-:Y:S01]  /*8ae0*/  FMUL.FTZ R22, R160, UR4 ;  /* 0x00000004a0167c20 */ /* 0x000fe20008410000 */
[----:B------:R-:W-:Y:S01]  /*8af0*/  ISETP.GE.AND P6, PT, R5, R0, PT ;  /* 0x000000000500720c */ /* 0x000fe20003fc6270 */
[C---:B-----5:R-:W-:Y:S01]  /*8b00*/  HMMA.16816.F32.BF16 R180, R52.reuse, R8, R180 ;  /* 0x0000000834b4723c */ /* 0x060fe200000418b4 */
[----:B------:R5:W5:Y:S01]  /*8b10*/  LDSM.16.M88.4 R4, [R133+0xb800] ;  /* 0x00b800008504783b */ /* 0x000b620000000200 */
[----:B------:R-:W-:Y:S01]  /*8b20*/  FSEL R65, R149, -INF , !P1 ;  /* 0xff80000095417808 */ /* 0x000fe20004800000 */
[C---:B------:R-:W-:Y:S01]  /*8b30*/  VIADD R9, R16.reuse, 0xffffff29 ;  /* 0xffffff2910097836 */ /* 0x040fe20000000000 */
[-C--:B------:R-:W-:Y:S01]  /*8b40*/  ISETP.GE.AND P1, PT, R23, R138.reuse, PT ;  /* 0x0000008a1700720c */ /* 0x080fe20003f26270 */
[----:B------:R-:W-:Y:S01]  /*8b50*/  VIADD R23, R16, 0xffffff31 ;  /* 0xffffff3110177836 */ /* 0x000fe20000000000 */
[----:B------:R-:W-:Y:S01]  /*8b60*/  FSEL R195, R195, -INF , !P2 ;  /* 0xff800000c3c37808 */ /* 0x000fe20005000000 */
[----:B------:R-:W-:Y:S01]  /*8b70*/  MUFU.TANH R174, R165 ;  /* 0x000000a500ae7308 */ /* 0x000fe20000002400 */
[----:B------:R-:W-:Y:S01]  /*8b80*/  HMMA.16816.F32.BF16 R144, R52, R10, R144 ;  /* 0x0000000a3490723c */ /* 0x000fe20000041890 */
[----:B-1----:R-:W-:Y:S01]  /*8b90*/  FSEL R198, R198, -INF , !P1 ;  /* 0xff800000c6c67808 */ /* 0x002fe20004800000 */
[C---:B------:R-:W-:Y:S01]  /*8ba0*/  VIADD R11, R16.reuse, 0xffffff41 ;  /* 0xffffff41100b7836 */ /* 0x040fe20000000000 */
[----:B------:R-:W-:Y:S01]  /*8bb0*/  ISETP.GE.AND P2, PT, R9, R138, PT ;  /* 0x0000008a0900720c */ /* 0x000fe20003f46270 */
[----:B------:R-:W-:Y:S01]  /*8bc0*/  FMUL.FTZ R167, R167, UR4 ;  /* 0x00000004a7a77c20 */ /* 0x000fe20008410000 */
[----:B------:R-:W-:Y:S01]  /*8bd0*/  ISETP.GE.AND P1, PT, R9, R0, PT ;  /* 0x000000000900720c */ /* 0x000fe20003f26270 */
[----:B------:R-:W-:Y:S01]  /*8be0*/  VIADD R9, R16, 0xffffff38 ;  /* 0xffffff3810097836 */ /* 0x000fe20000000000 */
[----:B------:R-:W-:Y:S01]  /*8bf0*/  FSEL R192, R192, -INF , !P4 ;  /* 0xff800000c0c07808 */ /* 0x000fe20006000000 */
[----:B------:R1:W-:Y:S01]  /*8c00*/  MUFU.TANH R165, R163 ;  /* 0x000000a300a57308 */ /* 0x0003e20000002400 */
[----:B----4-:R-:W-:Y:S01]  /*8c10*/  FSEL R161, R36, -INF , !P1 ;  /* 0xff80000024a17808 */ /* 0x010fe20004800000 */
[----:B------:R-:W-:Y:S01]  /*8c20*/  FMUL.FTZ R162, R162, UR4 ;  /* 0x00000004a2a27c20 */ /* 0x000fe20008410000 */
[----:B------:R-:W-:Y:S01]  /*8c30*/  FSEL R194, R194, -INF , !P2 ;  /* 0xff800000c2c27808 */ /* 0x000fe20005000000 */
[C---:B---3--:R-:W-:Y:S01]  /*8c40*/  HMMA.16816.F32.BF16 R180, R176.reuse, R12, R180 ;  /* 0x0000000cb0b4723c */ /* 0x048fe200000418b4 */
[C---:B------:R-:W-:Y:S01]  /*8c50*/  ISETP.GE.AND P1, PT, R9.reuse, R138, PT ;  /* 0x0000008a0900720c */ /* 0x040fe20003f26270 */
[C---:B------:R-:W-:Y:S01]  /*8c60*/  VIADD R13, R16.reuse, 0xffffff39 ;  /* 0xffffff39100d7836 */ /* 0x040fe20000000000 */
[-C--:B------:R-:W-:Y:S01]  /*8c70*/  ISETP.GE.AND P4, PT, R9, R0.reuse, PT ;  /* 0x000000000900720c */ /* 0x080fe20003f86270 */
[----:B------:R-:W-:Y:S01]  /*8c80*/  VIADD R9, R16, 0xffffff40 ;  /* 0xffffff4010097836 */ /* 0x000fe20000000000 */
[----:B------:R-:W-:Y:S01]  /*8c90*/  FSEL R193, R193, -INF , !P3 ;  /* 0xff800000c1c17808 */ /* 0x000fe20005800000 */
[----:B------:R-:W-:Y:S01]  /*8ca0*/  MUFU.TANH R31, R31 ;  /* 0x0000001f001f7308 */ /* 0x000fe20000002400 */
[C---:B------:R-:W-:Y:S01]  /*8cb0*/  ISETP.GE.AND P2, PT, R23.reuse, R0, PT ;  /* 0x000000001700720c */ /* 0x040fe20003f46270 */
[----:B------:R-:W-:Y:S01]  /*8cc0*/  HMMA.16816.F32.BF16 R144, R176, R14, R144 ;  /* 0x0000000eb090723c */ /* 0x000fe20000041890 */
[-C--:B------:R-:W-:Y:S01]  /*8cd0*/  ISETP.GE.AND P3, PT, R23, R138.reuse, PT ;  /* 0x0000008a1700720c */ /* 0x080fe20003f66270 */
[----:B------:R-:W-:Y:S01]  /*8ce0*/  FMUL.FTZ R12, R158, UR4 ;  /* 0x000000049e0c7c20 */ /* 0x000fe20008410000 */
[----:B------:R-:W-:Y:S01]  /*8cf0*/  FSEL R170, R170, -INF , !P1 ;  /* 0xff800000aaaa7808 */ /* 0x000fe20004800000 */
[----:B------:R-:W-:Y:S01]  /*8d00*/  FMUL.FTZ R153, R153, UR4 ;  /* 0x0000000499997c20 */ /* 0x000fe20008410000 */
[----:B-1----:R-:W-:Y:S01]  /*8d10*/  FSEL R163, R28, -INF , !P2 ;  /* 0xff8000001ca37808 */ /* 0x002fe20005000000 */
[----:B------:R-:W1:Y:S01]  /*8d20*/  MUFU.TANH R32, R32 ;  /* 0x0000002000207308 */ /* 0x000e620000002400 */
[----:B------:R-:W-:Y:S01]  /*8d30*/  FSEL R189, R189, -INF , !P6 ;  /* 0xff800000bdbd7808 */ /* 0x000fe20007000000 */
[----:B------:R-:W-:Y:S01]  /*8d40*/  VIADD R15, R16, 0xffffff58 ;  /* 0xffffff58100f7836 */ /* 0x000fe20000000000 */
[----:B------:R-:W-:Y:S01]  /*8d50*/  FSEL R190, R190, -INF , !P3 ;  /* 0xff800000bebe7808 */ /* 0x000fe20005800000 */
[----:B------:R-:W-:Y:S01]  /*8d60*/  FMUL.FTZ R156, R156, UR4 ;  /* 0x000000049c9c7c20 */ /* 0x000fe20008410000 */
[----:B------:R-:W-:Y:S01]  /*8d70*/  ISETP.GE.AND P2, PT, R9, R138, PT ;  /* 0x0000008a0900720c */ /* 0x000fe20003f46270 */
[----:B------:R-:W-:Y:S01]  /*8d80*/  FMUL.FTZ R157, R157, UR4 ;  /* 0x000000049d9d7c20 */ /* 0x000fe20008410000 */
[----:B------:R-:W-:Y:S01]  /*8d90*/  ISETP.GE.AND P1, PT, R9, R0, PT ;  /* 0x000000000900720c */ /* 0x000fe20003f26270 */
[C---:B------:R-:W-:Y:S01]  /*8da0*/  VIADD R9, R16.reuse, 0xffffff48 ;  /* 0xffffff4810097836 */ /* 0x040fe20000000000 */
[C---:B------:R-:W-:Y:S01]  /*8db0*/  ISETP.GE.AND P6, PT, R13.reuse, R138, PT ;  /* 0x0000008a0d00720c */ /* 0x040fe20003fc6270 */
[----:B------:R-:W3:Y:S01]  /*8dc0*/  MUFU.TANH R171, R166 ;  /* 0x000000a600ab7308 */ /* 0x000ee20000002400 */
[----:B------:R-:W-:Y:S01]  /*8dd0*/  ISETP.GE.AND P3, PT, R13, R0, PT ;  /* 0x000000000d00720c */ /* 0x000fe20003f66270 */
[----:B------:R-:W-:Y:S01]  /*8de0*/  VIADD R13, R16, 0xffffff49 ;  /* 0xffffff49100d7836 */ /* 0x000fe20000000000 */
[----:B------:R-:W-:Y:S01]  /*8df0*/  FSEL R187, R187, -INF , !P4 ;  /* 0xff800000bbbb7808 */ /* 0x000fe20006000000 */
[----:B------:R-:W-:Y:S01]  /*8e00*/  FMUL.FTZ R137, R159, UR4 ;  /* 0x000000049f897c20 */ /* 0x000fe20008410000 */
[----:B------:R-:W-:Y:S01]  /*8e10*/  FSEL R168, R168, -INF , !P6 ;  /* 0xff800000a8a87808 */ /* 0x000fe20007000000 */
[----:B------:R-:W-:Y:S01]  /*8e20*/  FMUL.FTZ R154, R154, UR4 ;  /* 0x000000049a9a7c20 */ /* 0x000fe20008410000 */
[----:B--2---:R-:W-:Y:S01]  /*8e30*/  FSEL R173, R173, -INF , !P3 ;  /* 0xff800000adad7808 */ /* 0x004fe20005800000 */
[----:B------:R-:W2:Y:S01]  /*8e40*/  MUFU.TANH R24, R24 ;  /* 0x0000001800187308 */ /* 0x000ea20000002400 */
[----:B------:R-:W-:Y:S01]  /*8e50*/  FSEL R188, R188, -INF , !P2 ;  /* 0xff800000bcbc7808 */ /* 0x000fe20005000000 */
[----:B------:R-:W-:Y:S01]  /*8e60*/  FMUL.FTZ R152, R152, UR4 ;  /* 0x0000000498987c20 */ /* 0x000fe20008410000 */
[----:B------:R-:W-:Y:S01]  /*8e70*/  ISETP.GE.AND P4, PT, R11, R138, PT ;  /* 0x0000008a0b00720c */ /* 0x000fe20003f86270 */
[----:B-----5:R-:W-:Y:S01]  /*8e80*/  FMUL.FTZ R133, R155, UR4 ;  /* 0x000000049b857c20 */ /* 0x020fe20008410000 */
[----:B------:R-:W-:Y:S01]  /*8e90*/  ISETP.GE.AND P6, PT, R11, R0, PT ;  /* 0x000000000b00720c */ /* 0x000fe20003fc6270 */
[----:B------:R-:W-:-:S04]  /*8ea0*/  DEPBAR.LE SB0, 0x0 ;  /* 0x000080000000791a */ /* 0x000fc80000000000 */
[C---:B------:R-:W-:Y:S01]  /*8eb0*/  ISETP.GE.AND P3, PT, R9.reuse, R138, PT ;  /* 0x0000008a0900720c */ /* 0x040fe20003f66270 */
[----:B------:R-:W-:Y:S01]  /*8ec0*/  MUFU.TANH R175, R175 ;  /* 0x000000af00af7308 */ /* 0x000fe20000002400 */
[----:B------:R-:W-:Y:S02]  /*8ed0*/  ISETP.GE.AND P2, PT, R9, R0, PT ;  /* 0x000000000900720c */ /* 0x000fe40003f46270 */
[----:B------:R-:W-:Y:S01]  /*8ee0*/  HMMA.16816.F32.BF16 R8, R140, R4, R180 ;  /* 0x000000048c08723c */ /* 0x000fe200000418b4 */
[----:B------:R-:W-:Y:S01]  /*8ef0*/  VIADD R5, R16, 0xffffff50 ;  /* 0xffffff5010057836 */ /* 0x000fe20000000000 */
[----:B------:R-:W-:Y:S02]  /*8f00*/  FSEL R181, R29, -INF , !P6 ;  /* 0xff8000001db57808 */ /* 0x000fe40007000000 */
[----:B------:R-:W-:Y:S01]  /*8f10*/  FSEL R182, R30, -INF , !P3 ;  /* 0xff8000001eb67808 */ /* 0x000fe20005800000 */
[----:B------:R-:W4:Y:S01]  /*8f20*/  MUFU.TANH R33, R33 ;  /* 0x0000002100217308 */ /* 0x000f220000002400 */
[----:B------:R-:W-:-:S02]  /*8f30*/  FSEL R183, R27, -INF , !P1 ;  /* 0xff8000001bb77808 */ /* 0x000fc40004800000 */
[C---:B------:R-:W-:Y:S02]  /*8f40*/  ISETP.GE.AND P6, PT, R5.reuse, R138, PT ;  /* 0x0000008a0500720c */ /* 0x040fe40003fc6270 */
[----:B------:R-:W-:Y:S01]  /*8f50*/  ISETP.GE.AND P3, PT, R5, R0, PT ;  /* 0x000000000500720c */ /* 0x000fe20003f66270 */
[----:B------:R-:W-:Y:S01]  /*8f60*/  VIADD R5, R16, 0xffffff51 ;  /* 0xffffff5110057836 */ /* 0x000fe20000000000 */
[-C--:B------:R-:W-:Y:S01]  /*8f70*/  ISETP.GE.AND P1, PT, R13, R138.reuse, PT ;  /* 0x0000008a0d00720c */ /* 0x080fe20003f26270 */
[----:B------:R-:W5:Y:S01]  /*8f80*/  MUFU.TANH R22, R22 ;  /* 0x0000001600167308 */ /* 0x000f620000002400 */
[----:B-1----:R-:W-:Y:S02]  /*8f90*/  FSEL R177, R32, -INF , !P2 ;  /* 0xff80000020b17808 */ /* 0x002fe40005000000 */
[----:B------:R-:W-:Y:S02]  /*8fa0*/  FSEL R180, R31, -INF , !P1 ;  /* 0xff8000001fb47808 */ /* 0x000fe40004800000 */
[C---:B------:R-:W-:Y:S01]  /*8fb0*/  ISETP.GE.AND P2, PT, R5.reuse, R138, PT ;  /* 0x0000008a0500720c */ /* 0x040fe20003f46270 */
[----:B------:R-:W-:Y:S01]  /*8fc0*/  FMUL.FTZ R8, R8, UR4 ;  /* 0x0000000408087c20 */ /* 0x000fe20008410000 */
[----:B------:R-:W-:Y:S01]  /*8fd0*/  ISETP.GE.AND P1, PT, R5, R0, PT ;  /* 0x000000000500720c */ /* 0x000fe20003f26270 */
[----:B------:R-:W-:Y:S01]  /*8fe0*/  VIADD R5, R16, 0xffffff59 ;  /* 0xffffff5910057836 */ /* 0x000fe20000000000 */
[----:B---3--:R-:W-:Y:S01]  /*8ff0*/  FSEL R171, R171, -INF , !P3 ;  /* 0xff800000abab7808 */ /* 0x008fe20005800000 */
[----:B------:R-:W1:Y:S01]  /*9000*/  MUFU.TANH R169, R167 ;  /* 0x000000a700a97308 */ /* 0x000e620000002400 */
[----:B------:R-:W-:Y:S01]  /*9010*/  FSEL R174, R174, -INF , !P2 ;  /* 0xff800000aeae7808 */ /* 0x000fe20005000000 */
[----:B------:R-:W-:Y:S01]  /*9020*/  FMUL.FTZ R9, R9, UR4 ;  /* 0x0000000409097c20 */ /* 0x000fe20008410000 */
[C---:B------:R-:W-:Y:S01]  /*9030*/  ISETP.GE.AND P3, PT, R5.reuse, R138, PT ;  /* 0x0000008a0500720c */ /* 0x040fe20003f66270 */
[----:B------:R-:W-:Y:S01]  /*9040*/  FMUL.FTZ R10, R10, UR4 ;  /* 0x000000040a0a7c20 */ /* 0x000fe20008410000 */
[----:B------:R-:W-:-:S02]  /*9050*/  ISETP.GE.AND P2, PT, R5, R0, PT ;  /* 0x000000000500720c */ /* 0x000fc40003f46270 */
[----:B------:R-:W-:Y:S01]  /*9060*/  HMMA.16816.F32.BF16 R4, R140, R6, R144 ;  /* 0x000000068c04723c */ /* 0x000fe20000041890 */
[----:B------:R-:W3:Y:S01]  /*9070*/  MUFU.TANH R12, R12 ;  /* 0x0000000c000c7308 */ /* 0x000ee20000002400 */
[----:B--2---:R-:W-:Y:S01]  /*9080*/  FSEL R186, R24, -INF , !P4 ;  /* 0xff80000018ba7808 */ /* 0x004fe20006000000 */
[----:B------:R-:W-:Y:S01]  /*9090*/  FMUL.FTZ R145, R11, UR4 ;  /* 0x000000040b917c20 */ /* 0x000fe20008410000 */
[----:B------:R-:W-:Y:S01]  /*90a0*/  ISETP.GE.AND P4, PT, R13, R0, PT ;  /* 0x000000000d00720c */ /* 0x000fe20003f86270 */
[----:B------:R-:W-:Y:S01]  /*90b0*/  VIADD R11, R16, 0xffffff69 ;  /* 0xffffff69100b7836 */ /* 0x000fe20000000000 */
[----:B----4-:R-:W-:Y:S01]  /*90c0*/  FSEL R178, R33, -INF , !P6 ;  /* 0xff80000021b27808 */ /* 0x010fe20007000000 */
[----:B------:R-:W-:Y:S01]  /*90d0*/  VIADD R144, R136, 0xfffffffe ;  /* 0xfffffffe88907836 */ /* 0x000fe20000000000 */
[----:B------:R-:W-:Y:S01]  /*90e0*/  FSEL R175, R175, -INF , !P4 ;  /* 0xff800000afaf7808 */ /* 0x000fe20006000000 */
[----:B------:R-:W2:Y:S01]  /*90f0*/  MUFU.TANH R167, R162 ;  /* 0x000000a200a77308 */ /* 0x000ea20000002400 */
[----:B------:R-:W-:-:S02]  /*9100*/  ISETP.GE.AND P4, PT, R15, R138, PT ;  /* 0x0000008a0f00720c */ /* 0x000fc40003f86270 */
[-C--:B------:R-:W-:Y:S01]  /*9110*/  ISETP.GE.AND P6, PT, R15, R0.reuse, PT ;  /* 0x000000000f00720c */ /* 0x080fe20003fc6270 */
[----:B------:R-:W-:Y:S01]  /*9120*/  VIADD R15, R16, 0xffffff60 ;  /* 0xffffff60100f7836 */ /* 0x000fe20000000000 */
[----:B-----5:R-:W-:Y:S02]  /*9130*/  FSEL R176, R22, -INF , !P4 ;  /* 0xff80000016b07808 */ /* 0x020fe40006000000 */
[----:B-1----:R-:W-:Y:S01]  /*9140*/  FSEL R169, R169, -INF , !P1 ;  /* 0xff800000a9a97808 */ /* 0x002fe20004800000 */
[----:B------:R-:W1:Y:S01]  /*9150*/  MUFU.TANH R160, R153 ;  /* 0x0000009900a07308 */ /* 0x000e620000002400 */
[C---:B------:R-:W-:Y:S01]  /*9160*/  ISETP.GE.AND P4, PT, R15.reuse, R0, PT ;  /* 0x000000000f00720c */ /* 0x040fe20003f86270 */
[----:B------:R-:W-:Y:S01]  /*9170*/  FMUL.FTZ R4, R4, UR4 ;  /* 0x0000000404047c20 */ /* 0x000fe20008410000 */
[-C--:B------:R-:W-:Y:S01]  /*9180*/  ISETP.GE.AND P1, PT, R15, R138.reuse, PT ;  /* 0x0000008a0f00720c */ /* 0x080fe20003f26270 */
[----:B------:R-:W-:Y:S01]  /*9190*/  VIADD R15, R16, 0xffffff61 ;  /* 0xffffff61100f7836 */ /* 0x000fe20000000000 */
[----:B---3--:R-:W-:Y:S01]  /*91a0*/  FSEL R159, R12, -INF , !P4 ;  /* 0xff8000000c9f7808 */ /* 0x008fe20006000000 */
[----:B------:R-:W-:Y:S01]  /*91b0*/  FMUL.FTZ R146, R5, UR4 ;  /* 0x0000000405927c20 */ /* 0x000fe20008410000 */
[----:B------:R-:W-:Y:S01]  /*91c0*/  ISETP.GE.AND P4, PT, R11, R138, PT ;  /* 0x0000008a0b00720c */ /* 0x000fe20003f86270 */
[----:B------:R-:W3:Y:S01]  /*91d0*/  MUFU.TANH R166, R156 ;  /* 0x0000009c00a67308 */ /* 0x000ee20000002400 */
[----:B------:R-:W-:Y:S01]  /*91e0*/  VIADD R5, R16, 0xffffff71 ;  /* 0xffffff7110057836 */ /* 0x000fe20000000000 */
[----:B--2---:R-:W-:Y:S01]  /*91f0*/  FSEL R167, R167, -INF , !P6 ;  /* 0xff800000a7a77808 */ /* 0x004fe20007000000 */
[----:B------:R-:W-:Y:S01]  /*9200*/  FMUL.FTZ R6, R6, UR4 ;  /* 0x0000000406067c20 */ /* 0x000fe20008410000 */
[----:B------:R-:W-:-:S02]  /*9210*/  FSEL R172, R172, -INF , !P3 ;  /* 0xff800000acac7808 */ /* 0x000fc40005800000 */
[C---:B------:R-:W-:Y:S02]  /*9220*/  ISETP.GE.AND P6, PT, R15.reuse, R138, PT ;  /* 0x0000008a0f00720c */ /* 0x040fe40003fc6270 */
[----:B------:R-:W2:Y:S01]  /*9230*/  MUFU.TANH R164, R157 ;  /* 0x0000009d00a47308 */ /* 0x000ea20000002400 */
[-C--:B------:R-:W-:Y:S01]  /*9240*/  ISETP.GE.AND P3, PT, R15, R0.reuse, PT ;  /* 0x000000000f00720c */ /* 0x080fe20003f66270 */
[----:B------:R-:W-:Y:S01]  /*9250*/  VIADD R15, R16, 0xffffff68 ;  /* 0xffffff68100f7836 */ /* 0x000fe20000000000 */
[----:B-1----:R-:W-:Y:S02]  /*9260*/  FSEL R160, R160, -INF , !P4 ;  /* 0xff800000a0a07808 */ /* 0x002fe40006000000 */
[----:B------:R-:W-:Y:S02]  /*9270*/  ISETP.GE.AND P4, PT, R5, R0, PT ;  /* 0x000000000500720c */ /* 0x000fe40003f86270 */
[----:B------:R-:W-:Y:S01]  /*9280*/  FSEL R165, R165, -INF , !P2 ;  /* 0xff800000a5a57808 */ /* 0x000fe20005000000 */
[----:B------:R-:W1:Y:S01]  /*9290*/  MUFU.TANH R145, R145 ;  /* 0x0000009100917308 */ /* 0x000e620000002400 */
[----:B---3--:R-:W-:-:S02]  /*92a0*/  FSEL R166, R166, -INF , !P1 ;  /* 0xff800000a6a67808 */ /* 0x008fc40004800000 */
[C---:B------:R-:W-:Y:S02]  /*92b0*/  ISETP.GE.AND P1, PT, R15.reuse, R0, PT ;  /* 0x000000000f00720c */ /* 0x040fe40003f26270 */
[----:B------:R-:W-:-:S03]  /*92c0*/  ISETP.GE.AND P2, PT, R15, R138, PT ;  /* 0x0000008a0f00720c */ /* 0x000fc60003f46270 */
[----:B------:R-:W3:Y:S01]  /*92d0*/  MUFU.TANH R13, R154 ;  /* 0x0000009a000d7308 */ /* 0x000ee20000002400 */
[----:B--2---:R-:W-:Y:S02]  /*92e0*/  FSEL R164, R164, -INF , !P6 ;  /* 0xff800000a4a47808 */ /* 0x004fe40007000000 */
[----:B------:R-:W-:Y:S01]  /*92f0*/  ISETP.GE.AND P6, PT, R11, R0, PT ;  /* 0x000000000b00720c */ /* 0x000fe20003fc6270 */
[----:B------:R-:W-:-:S04]  /*9300*/  VIADD R11, R16, 0xffffff70 ;  /* 0xffffff70100b7836 */ /* 0x000fc80000000000 */
[----:B------:R-:W2:Y:S01]  /*9310*/  MUFU.TANH R137, R137 ;  /* 0x0000008900897308 */ /* 0x000ea20000002400 */
[----:B-1----:R-:W-:Y:S02]  /*9320*/  FSEL R145, R145, -INF , !P4 ;  /* 0xff80000091917808 */ /* 0x002fe40006000000 */
[----:B------:R-:W-:-:S05]  /*9330*/  ISETP.GT.AND P4, PT, R144, R217, PT ;  /* 0x000000d99000720c */ /* 0x000fca0003f84270 */
        /* <DEDUP_REMOVED lines=10> */
[----:B------:R1:W-:Y:S01]  /*93e0*/  MUFU.TANH R147, R4 ;  /* 0x0000000400937308 */ /* 0x0003e20000002400 */
[----:B---3--:R-:W-:-:S07]  /*93f0*/  FSEL R133, R133, -INF , !P6 ;  /* 0xff80000085857808 */ /* 0x008fce0007000000 */
[----:B------:R-:W3:Y:S01]  /*9400*/  MUFU.TANH R9, R9 ;  /* 0x0000000900097308 */ /* 0x000ee20000002400 */
[----:B--2---:R-:W-:Y:S01]  /*9410*/  FSEL R141, R8, -INF , !P3 ;  /* 0xff800000088d7808 */ /* 0x004fe20005800000 */
[----:B------:R-:W-:Y:S01]  /*9420*/  BAR.SYNC.DEFER_BLOCKING 0x0 ;  /* 0x0000000000007b1d */ /* 0x000fe20000010000 */
[----:B------:R-:W-:-:S05]  /*9430*/  ISETP.GE.AND P3, PT, R5, R138, PT ;  /* 0x0000008a0500720c */ /* 0x000fca0003f66270 */
[----:B------:R-:W2:Y:S01]  /*9440*/  MUFU.TANH R10, R10 ;  /* 0x0000000a000a7308 */ /* 0x000ea20000002400 */
[----:B-1----:R-:W-:Y:S01]  /*9450*/  FMUL.FTZ R4, R7, UR4 ;  /* 0x0000000407047c20 */ /* 0x002fe20008410000 */
[----:B------:R-:W-:-:S05]  /*9460*/  VIADD R7, R16, 0xffffff78 ;  /* 0xffffff7810077836 */ /* 0x000fca0000000000 */
[----:B------:R-:W-:Y:S01]  /*9470*/  ISETP.GE.AND P6, PT, R7, R138, PT ;  /* 0x0000008a0700720c */ /* 0x000fe20003fc6270 */
[----:B------:R-:W1:Y:S01]  /*9480*/  MUFU.TANH R146, R146 ;  /* 0x0000009200927308 */ /* 0x000e620000002400 */
[----:B---3--:R-:W-:Y:S02]  /*9490*/  FSEL R142, R9, -INF , !P1 ;  /* 0xff800000098e7808 */ /* 0x008fe40004800000 */
[----:B------:R-:W-:Y:S02]  /*94a0*/  ISETP.GE.AND P1, PT, R5, R0, PT ;  /* 0x000000000500720c */ /* 0x000fe40003f26270 */
[----:B------:R-:W-:-:S03]  /*94b0*/  FSEL R147, R147, -INF , !P6 ;  /* 0xff80000093937808 */ /* 0x000fc60007000000 */
[----:B------:R-:W3:Y:S01]  /*94c0*/  MUFU.TANH R143, R6 ;  /* 0x00000006008f7308 */ /* 0x000ee20000002400 */
[----:B--2---:R-:W-:Y:S02]  /*94d0*/  FSEL R138, R10, -INF , !P2 ;  /* 0xff8000000a8a7808 */ /* 0x004fe40005000000 */
[----:B------:R-:W-:-:S05]  /*94e0*/  ISETP.GE.AND P2, PT, R7, R0, PT ;  /* 0x000000000700720c */ /* 0x000fca0003f46270 */
[----:B------:R-:W2:Y:S01]  /*94f0*/  MUFU.TANH R4, R4 ;  /* 0x0000000400047308 */ /* 0x000ea20000002400 */
[----:B-1----:R-:W-:Y:S02]  /*9500*/  FSEL R146, R146, -INF , !P3 ;  /* 0xff80000092927808 */ /* 0x002fe40005800000 */
[----:B---3--:R-:W-:Y:S02]  /*9510*/  FSEL R143, R143, -INF , !P2 ;  /* 0xff8000008f8f7808 */ /* 0x008fe40005000000 */
[----:B--2---:R-:W-:Y:S01]  /*9520*/  FSEL R0, R4, -INF , !P1 ;  /* 0xff80000004007808 */ /* 0x004fe20004800000 */
        /* <DEDUP_REMOVED lines=63> */
.L_x_2969:
[----:B------:R-:W-:Y:S01]  /*9920*/  UMOV UR4, URZ ;  /* 0x000000ff00047c82 */ /* 0x000fe20008000000 */
[----:B------:R-:W-:Y:S01]  /*9930*/  IMAD.SHL.U32 R2, R134, 0x80, RZ ;  /* 0x0000008086027824 */ /* 0x000fe200078e00ff */
[----:B------:R-:W-:-:S05]  /*9940*/  IADD3 R4, P1, PT, RZ, -UR4, RZ ;  /* 0x80000004ff047c10 */ /* 0x000fca000ff3e0ff */
[----:B------:R-:W-:-:S05]  /*9950*/  IMAD.X R2, RZ, RZ, ~R2, P1 ;  /* 0x000000ffff027224 */ /* 0x000fca00008e0e02 */
[----:B------:R-:W-:-:S04]  /*9960*/  SHF.R.S64 R5, R4, 0x1f, R2 ;  /* 0x0000001f04057819 */ /* 0x000fc80000001002 */
[----:B------:R-:W-:-:S04]  /*9970*/  IADD3 R218, P1, PT, R5, R218, RZ ;  /* 0x000000da05da7210 */ /* 0x000fc80007f3e0ff */
[----:B------:R-:W-:-:S09]  /*9980*/  LEA.HI.X.SX32 R219, R2, R219, 0x1, P1 ;  /* 0x000000db02db7211 */ /* 0x000fd200008f0eff */
.L_x_2970:
        /* <DEDUP_REMOVED lines=36> */
.L_x_2968:
        /* <DEDUP_REMOVED lines=35> */
[----:B------:R-:W-:Y:S02]  /*9e00*/  SEL R158, R209, 0xffffffe0, !P5 ;  /* 0xffffffe0d19e7807 */ /* 0x000fe40006800000 */
[----:B------:R-:W-:Y:S01]  /*9e10*/  IADD3 R16, PT, PT, R211, 0xc000, RZ ;  /* 0x0000c000d3107810 */ /* 0x000fe20007ffe0ff */
[----:B------:R-:W3:Y:S01]  /*9e20*/  SHFL.BFLY PT, R5, R4, 0x2, 0x1f ;  /* 0x0c401f0004057f89 */ /* 0x000ee200000e0000 */
[----:B------:R-:W-:-:S03]  /*9e30*/  @P4 IADD3 R136, PT, PT, R136, -0x3, RZ ;  /* 0xfffffffd88884810 */ /* 0x000fc60007ffe0ff */
[----:B------:R-:W-:Y:S01]  /*9e40*/  LDSM.16.MT88.4 R12, [R211+0xc000] ;  /* 0x00c00000d30c783b */ /* 0x000fe20000004200 */
        /* <DEDUP_REMOVED lines=15> */
[----:B------:R-:W-:Y:S01]  /*9f40*/  FMUL.FTZ R157, R4, UR4 ;  /* 0x00000004049d7c20 */ /* 0x000fe20008410000 */
[--C-:B------:R-:W-:Y:S01]  /*9f50*/  FFMA.FTZ R154, R18, UR4, -R153.reuse ;  /* 0x00000004129a7c23 */ /* 0x100fe20008010899 */
[----:B------:R-:W-:Y:S01]  /*9f60*/  FADD.FTZ R6, R3, -R6 ;  /* 0x8000000603067221 */ /* 0x000fe20000010000 */
[----:B------:R-:W-:Y:S01]  /*9f70*/  IADD3 R3, PT, PT, R158, R211, RZ ;  /* 0x000000d39e037210 */ /* 0x000fe20007ffe0ff */
[--C-:B------:R-:W-:Y:S01]  /*9f80*/  FFMA.FTZ R151, R44, UR4, -R153.reuse ;  /* 0x000000042c977c23 */ /* 0x100fe20008010899 */
[--C-:B------:R-:W-:Y:S01]  /*9f90*/  FFMA.FTZ R152, R20, UR4, -R153.reuse ;  /* 0x0000000414987c23 */ /* 0x100fe20008010899 */
[----:B------:R-:W1:Y:S01]  /*9fa0*/  MUFU.EX2 R157, R157 ;  /* 0x0000009d009d7308 */ /* 0x000e620000000800 */
[----:B------:R-:W-:Y:S01]  /*9fb0*/  FMUL.FTZ R156, R6, UR4 ;  /* 0x00000004069c7c20 */ /* 0x000fe20008410000 */
[----:B------:R-:W-:Y:S01]  /*9fc0*/  LDSM.16.MT88.4 R52, [R3+0x10000] ;  /* 0x010000000334783b */ /* 0x000fe20000004200 */
[--C-:B------:R-:W-:Y:S01]  /*9fd0*/  FFMA.FTZ R149, R26, UR4, -R153.reuse ;  /* 0x000000041a957c23 */ /* 0x100fe20008010899 */
[--C-:B------:R-:W-:Y:S01]  /*9fe0*/  FFMA.FTZ R148, R17, UR4, -R150.reuse ;  /* 0x0000000411947c23 */ /* 0x100fe20008010896 */
        /* <DEDUP_REMOVED lines=10> */
[--C-:B------:R-:W-:Y:S01]  /*a090*/  FFMA.FTZ R181, R181, UR4, -R150.reuse ;  /* 0x00000004b5b57c23 */ /* 0x100fe20008010896 */
[----:B------:R-:W-:Y:S01]  /*a0a0*/  MUFU.EX2 R154, R154 ;  /* 0x0000009a009a7308 */ /* 0x000fe20000000800 */
[-C--:B-1----:R-:W-:Y:S01]  /*a0b0*/  FMUL.FTZ R8, R128, R157.reuse ;  /* 0x0000009d80087220 */ /* 0x082fe20000410000 */
[----:B------:R-:W-:Y:S01]  /*a0c0*/  IADD3 R128, PT, PT, R211, 0xc040, RZ ;  /* 0x0000c040d3807810 */ /* 0x000fe20007ffe0ff */
[-C--:B------:R-:W-:Y:S01]  /*a0d0*/  FMUL.FTZ R41, R97, R157.reuse ;  /* 0x0000009d61297220 */ /* 0x080fe20000410000 */
[----:B------:R-:W-:Y:S01]  /*a0e0*/  @P0 IADD3 R128, PT, PT, R16, -0x40, RZ ;  /* 0xffffffc010800810 */ /* 0x000fe20007ffe0ff */
[--C-:B------:R-:W-:Y:S01]  /*a0f0*/  FFMA.FTZ R97, R50, UR4, -R153.reuse ;  /* 0x0000000432617c23 */ /* 0x100fe20008010899 */
[-C--:B------:R-:W-:Y:S01]  /*a100*/  FMUL.FTZ R49, R89, R157.reuse ;  /* 0x0000009d59317220 */ /* 0x080fe20000410000 */
[-C--:B------:R-:W-:Y:S01]  /*a110*/  FMUL.FTZ R40, R96, R157.reuse ;  /* 0x0000009d60287220 */ /* 0x080fe20000410000 */
[----:B------:R-:W-:Y:S01]  /*a120*/  IADD3 R158, PT, PT, R158, R128, RZ ;  /* 0x000000809e9e7210 */ /* 0x000fe20007ffe0ff */
[----:B------:R-:W-:Y:S01]  /*a130*/  LDSM.16.MT88.4 R60, [R128+0x4000] ;  /* 0x00400000803c783b */ /* 0x000fe20000004200 */
[----:B------:R-:W1:Y:S01]  /*a140*/  MUFU.EX2 R151, R151 ;  /* 0x0000009700977308 */ /* 0x000e620000000800 */
[-C--:B--2---:R-:W-:Y:S01]  /*a150*/  FMUL.FTZ R42, R98, R156.reuse ;  /* 0x0000009c622a7220 */ /* 0x084fe20000410000 */
[--C-:B------:R-:W-:Y:S01]  /*a160*/  FFMA.FTZ R98, R48, UR4, -R153.reuse ;  /* 0x0000000430627c23 */ /* 0x100fe20008010899 */
[----:B------:R-:W2:Y:S01]  /*a170*/  LDSM.16.MT88.4 R36, [R158] ;  /* 0x000000009e24783b */ /* 0x000ea20000004200 */
[-C--:B------:R-:W-:Y:S01]  /*a180*/  FMUL.FTZ R48, R88, R157.reuse ;  /* 0x0000009d58307220 */ /* 0x080fe20000410000 */
[-C--:B------:R-:W-:Y:S01]  /*a190*/  FMUL.FTZ R50, R90, R156.reuse ;  /* 0x0000009c5a327220 */ /* 0x080fe20000410000 */
[-C--:B------:R-:W-:Y:S01]  /*a1a0*/  FMUL.FTZ R51, R91, R156.reuse ;  /* 0x0000009c5b337220 */ /* 0x080fe20000410000 */
[----:B------:R-:W3:Y:S01]  /*a1b0*/  LDSM.16.MT88.4 R28, [R128] ;  /* 0x00000000801c783b */ /* 0x000ee20000004200 */
[----:B------:R-:W-:Y:S01]  /*a1c0*/  MUFU.EX2 R152, R152 ;  /* 0x0000009800987308 */ /* 0x000fe20000000800 */
[-C--:B------:R-:W-:Y:S01]  /*a1d0*/  FMUL.FTZ R43, R99, R156.reuse ;  /* 0x0000009c632b7220 */ /* 0x080fe20000410000 */
[-C--:B------:R-:W-:Y:S01]  /*a1e0*/  FMUL.FTZ R32, R104, R157.reuse ;  /* 0x0000009d68207220 */ /* 0x080fe20000410000 */
[----:B------:R-:W4:Y:S01]  /*a1f0*/  LDSM.16.MT88.4 R88, [R158+0x4000] ;  /* 0x004000009e58783b */ /* 0x000f220000004200 */
[-C--:B------:R-:W-:Y:S01]  /*a200*/  FMUL.FTZ R33, R105, R157.reuse ;  /* 0x0000009d69217220 */ /* 0x080fe20000410000 */
[-C--:B------:R-:W-:Y:S01]  /*a210*/  FMUL.FTZ R34, R106, R156.reuse ;  /* 0x0000009c6a227220 */ /* 0x080fe20000410000 */
[----:B------:R-:W-:Y:S01]  /*a220*/  FMUL.FTZ R35, R107, R156 ;  /* 0x0000009c6b237220 */ /* 0x000fe20000410000 */
[--C-:B------:R-:W-:Y:S01]  /*a230*/  FFMA.FTZ R99, R58, UR4, -R153.reuse ;  /* 0x000000043a637c23 */ /* 0x100fe20008010899 */
[----:B------:R-:W5:Y:S01]  /*a240*/  MUFU.EX2 R149, R149 ;  /* 0x0000009500957308 */ /* 0x000f620000000800 */
[----:B-1----:R-:W-:Y:S01]  /*a250*/  F2FP.BF16.F32.PACK_AB R4, R151, R154 ;  /* 0x0000009a9704723e */ /* 0x002fe200000010ff */
[--C-:B------:R-:W-:Y:S01]  /*a260*/  FFMA.FTZ R96, R56, UR4, -R153.reuse ;  /* 0x0000000438607c23 */ /* 0x100fe20008010899 */
        /* <DEDUP_REMOVED lines=13> */
[----:B------:R-:W1:Y:S01]  /*a340*/  MUFU.EX2 R135, R135 ;  /* 0x0000008700877308 */ /* 0x000e620000000800 */
[----:B-----5:R-:W-:Y:S01]  /*a350*/  F2FP.BF16.F32.PACK_AB R6, R149, R152 ;  /* 0x000000989506723e */ /* 0x020fe200000010ff */
[----:B------:R-:W5:Y:S01]  /*a360*/  LDSM.16.MT88.4 R80, [R3+0xc800] ;  /* 0x00c800000350783b */ /* 0x000f620000004200 */
        /* <DEDUP_REMOVED lines=13> */
[----:B------:R-:W2:Y:S01]  /*a440*/  MUFU.EX2 R132, R132 ;  /* 0x0000008400847308 */ /* 0x000ea20000000800 */
        /* <DEDUP_REMOVED lines=16> */
[----:B--2---:R-:W-:Y:S01]  /*a550*/  F2FP.BF16.F32.PACK_AB R7, R132, R155 ;  /* 0x0000009b8407723e */ /* 0x004fe200000010ff */
        /* <DEDUP_REMOVED lines=33> */
[--C-:B------:R-:W-:Y:S01]  /*a770*/  FFMA.FTZ R186, R175, UR4, -R150.reuse ;  /* 0x00000004afba7c23 */ /* 0x100fe20008010896 */
[--C-:B------:R-:W-:Y:S01]  /*a780*/  FFMA.FTZ R175, R178, UR4, -R153.reuse ;  /* 0x00000004b2af7c23 */ /* 0x100fe20008010899 */
[--C-:B------:R-:W-:Y:S01]  /*a790*/  FFMA.FTZ R183, R176, UR4, -R153.reuse ;  /* 0x00000004b0b77c23 */ /* 0x100fe20008010899 */
[----:B------:R-:W5:Y:S01]  /*a7a0*/  MUFU.EX2 R102, R102 ;  /* 0x0000006600667308 */ /* 0x000f620000000800 */
        /* <DEDUP_REMOVED lines=10> */
[-C--:B------:R-:W-:Y:S01]  /*a850*/  FMUL.FTZ R76, R68, R157.reuse ;  /* 0x0000009d444c7220 */ /* 0x080fe20000410000 */
[-C--:B------:R-:W-:Y:S01]  /*a860*/  FMUL.FTZ R77, R69, R157.reuse ;  /* 0x0000009d454d7220 */ /* 0x080fe20000410000 */
[-C--:B------:R-:W-:Y:S01]  /*a870*/  FMUL.FTZ R78, R70, R156.reuse ;  /* 0x0000009c464e7220 */ /* 0x080fe20000410000 */
[-C--:B------:R-:W-:Y:S01]  /*a880*/  FMUL.FTZ R79, R71, R156.reuse ;  /* 0x0000009c474f7220 */ /* 0x080fe20000410000 */
[--C-:B------:R-:W-:Y:S01]  /*a890*/  FFMA.FTZ R165, R166, UR4, -R153.reuse ;  /* 0x00000004a6a57c23 */ /* 0x100fe20008010899 */
[----:B------:R-:W2:Y:S01]  /*a8a0*/  MUFU.EX2 R100, R100 ;  /* 0x0000006400647308 */ /* 0x000ea20000000800 */
[----:B------:R-:W2:Y:S01]  /*a8b0*/  LDSM.16.MT88.4 R68, [R158+0x800] ;  /* 0x000800009e44783b */ /* 0x000ea20000004200 */
        /* <DEDUP_REMOVED lines=9> */
[----:B------:R-:W-:Y:S01]  /*a950*/  LDSM.16.MT88.4 R116, [R3+0xf800] ;  /* 0x00f800000374783b */ /* 0x000fe20000004200 */
[--C-:B------:R-:W-:Y:S01]  /*a960*/  FFMA.FTZ R141, R141, UR4, -R153.reuse ;  /* 0x000000048d8d7c23 */ /* 0x100fe20008010899 */
[--C-:B------:R-:W-:Y:S01]  /*a970*/  FFMA.FTZ R142, R142, UR4, -R153.reuse ;  /* 0x000000048e8e7c23 */ /* 0x100fe20008010899 */
[--C-:B------:R-:W-:Y:S01]  /*a980*/  FFMA.FTZ R147, R147, UR4, -R153.reuse ;  /* 0x0000000493937c23 */ /* 0x100fe20008010899 */
[----:B------:R-:W-:Y:S01]  /*a990*/  FFMA.FTZ R146, R146, UR4, -R153 ;  /* 0x0000000492927c23 */ /* 0x000fe20008010899 */
[----:B------:R-:W2:Y:S01]  /*a9a0*/  MUFU.EX2 R105, R105 ;  /* 0x0000006900697308 */ /* 0x000ea20000000800 */
[--C-:B------:R-:W-:Y:S01]  /*a9b0*/  FFMA.FTZ R138, R138, UR4, -R150.reuse ;  /* 0x000000048a8a7c23 */ /* 0x100fe20008010896 */
[C---:B------:R-:W-:Y:S01]  /*a9c0*/  HMMA.16816.F32.BF16 R8, R4.reuse, R12, R8 ;  /* 0x0000000c0408723c */ /* 0x040fe20000041808 */
[--C-:B------:R-:W-:Y:S01]  /*a9d0*/  FFMA.FTZ R145, R145, UR4, -R150.reuse ;  /* 0x0000000491917c23 */ /* 0x100fe20008010896 */
[--C-:B------:R-:W-:Y:S01]  /*a9e0*/  FFMA.FTZ R143, R143, UR4, -R150.reuse ;  /* 0x000000048f8f7c23 */ /* 0x100fe20008010896 */
[----:B------:R-:W-:Y:S01]  /*a9f0*/  FFMA.FTZ R0, R0, UR4, -R150 ;  /* 0x0000000400007c23 */ /* 0x000fe20008010896 */
[----:B------:R-:W-:Y:S01]  /*aa00*/  FFMA.FTZ R154, R231, R157, R154 ;  /* 0x0000009de79a7223 */ /* 0x000fe2000001009a */
[----:B------:R-:W-:Y:S01]  /*aa10*/  FFMA.FTZ R148, R227, R156, R148 ;  /* 0x0000009ce3947223 */ /* 0x000fe20000010094 */
[----:B------:R-:W-:Y:S02]  /*aa20*/  MUFU.EX2 R107, R107 ;  /* 0x0000006b006b7308 */ /* 0x000fe40000000800 */
[----:B---3--:R-:W-:Y:S01]  /*aa30*/  HMMA.16816.F32.BF16 R24, R4, R28, R24 ;  /* 0x0000001c0418723c */ /* 0x008fe20000041818 */
[----:B------:R-:W-:Y:S01]  /*aa40*/  FADD.FTZ R151, R151, R154 ;  /* 0x0000009a97977221 */ /* 0x000fe20000010000 */
[----:B------:R-:W-:-:S03]  /*aa50*/  FADD.FTZ R148, R135, R148 ;  /* 0x0000009487947221 */ /* 0x000fc60000010000 */
[----:B------:R-:W-:Y:S01]  /*aa60*/  FADD.FTZ R152, R152, R151 ;  /* 0x0000009798987221 */ /* 0x000fe20000010000 */
[----:B------:R-:W-:Y:S01]  /*aa70*/  MUFU.EX2 R106, R106 ;  /* 0x0000006a006a7308 */ /* 0x000fe20000000800 */
[----:B------:R-:W-:Y:S01]  /*aa80*/  FADD.FTZ R155, R155, R148 ;  /* 0x000000949b9b7221 */ /* 0x000fe20000010000 */
        /* <DEDUP_REMOVED lines=8> */
[----:B------:R-:W-:Y:S01]  /*ab10*/  HMMA.16816.F32.BF16 R28, R4, R30, R108 ;  /* 0x0000001e041c723c */ /* 0x000fe2000004186c */
[--C-:B------:R-:W-:Y:S01]  /*ab20*/  FFMA.FTZ R108, R195, UR4, -R150.reuse ;  /* 0x00000004c36c7c23 */ /* 0x100fe20008010896 */
[----:B------:R-:W-:Y:S01]  /*ab30*/  FFMA.FTZ R163, R187, UR4, -R150 ;  /* 0x00000004bba37c23 */ /* 0x000fe20008010896 */
[----:B------:R-:W-:Y:S01]  /*ab40*/  FADD.FTZ R152, R149, R152 ;  /* 0x0000009895987221 */ /* 0x000fe20000010000 */
[----:B------:R-:W-:-:S03]  /*ab50*/  FADD.FTZ R132, R132, R155 ;  /* 0x0000009b84847221 */ /* 0x000fc60000010000 */
[----:B------:R-:W3:Y:S01]  /*ab60*/  MUFU.EX2 R108, R108 ;  /* 0x0000006c006c7308 */ /* 0x000ee20000000800 */
[C---:B------:R-:W-:Y:S07]  /*ab70*/  HMMA.16816.F32.BF16 R40, R4.reuse, R44, R40 ;  /* 0x0000002c0428723c */ /* 0x040fee0000041828 */
[----:B------:R-:W-:Y:S01]  /*ab80*/  MUFU.EX2 R124, R124 ;  /* 0x0000007c007c7308 */ /* 0x000fe20000000800 */
[C---:B------:R-:W-:Y:S01]  /*ab90*/  HMMA.16816.F32.BF16 R44, R4.reuse, R46, R92 ;  /* 0x0000002e042c723c */ /* 0x040fe2000004185c */
[----:B------:R-:W-:Y:S06]  /*aba0*/  LDSM.16.MT88.4 R92, [R211+0xd000] ;  /* 0x00d00000d35c783b */ /* 0x000fec0000004200 */
[----:B------:R-:W3:Y:S01]  /*abb0*/  MUFU.EX2 R127, R127 ;  /* 0x0000007f007f7308 */ /* 0x000ee20000000800 */
[C---:B----4-:R-:W-:Y:S07]  /*abc0*/  HMMA.16816.F32.BF16 R72, R4.reuse, R88, R72 ;  /* 0x000000580448723c */ /* 0x050fee0000041848 */
[----:B------:R-:W-:Y:S01]  /*abd0*/  MUFU.EX2 R126, R126 ;  /* 0x0000007e007e7308 */ /* 0x000fe20000000800 */
[----:B------:R-:W-:Y:S01]  /*abe0*/  HMMA.16816.F32.BF16 R4, R4, R90, R76 ;  /* 0x0000005a0404723c */ /* 0x000fe2000004184c */
[----:B-1----:R-:W-:Y:S01]  /*abf0*/  F2FP.BF16.F32.PACK_AB R76, R98, R97 ;  /* 0x00000061624c723e */ /* 0x002fe200000010ff */
[----:B------:R-:W-:Y:S01]  /*ac00*/  LDSM.16.MT88.4 R88, [R128+0x4800] ;  /* 0x004800008058783b */ /* 0x000fe20000004200 */
[----:B-----5:R-:W-:Y:S01]  /*ac10*/  F2FP.BF16.F32.PACK_AB R77, R102, R103 ;  /* 0x00000067664d723e */ /* 0x020fe200000010ff */
[----:B------:R-:W-:Y:S01]  /*ac20*/  FADD.FTZ R97, R97, R152 ;  /* 0x0000009861617221 */ /* 0x000fe20000010000 */
[----:B------:R-:W-:Y:S01]  /*ac30*/  F2FP.BF16.F32.PACK_AB R78, R96, R99 ;  /* 0x00000063604e723e */ /* 0x000fe200000010ff */
[----:B------:R-:W-:Y:S01]  /*ac40*/  FADD.FTZ R103, R103, R132 ;  /* 0x0000008467677221 */ /* 0x000fe20000010000 */
[----:B--2---:R-:W-:Y:S01]  /*ac50*/  F2FP.BF16.F32.PACK_AB R79, R100, R101 ;  /* 0x00000065644f723e */ /* 0x004fe200000010ff */
[----:B------:R-:W1:Y:S01]  /*ac60*/  MUFU.EX2 R129, R129 ;  /* 0x0000008100817308 */ /* 0x000e620000000800 */
[----:B------:R-:W-:Y:S01]  /*ac70*/  FADD.FTZ R98, R98, R97 ;  /* 0x0000006162627221 */ /* 0x000fe20000010000 */
[----:B------:R-:W-:Y:S01]  /*ac80*/  FADD.FTZ R102, R102, R103 ;  /* 0x0000006766667221 */ /* 0x000fe20000010000 */
[----:B------:R-:W-:-:S02]  /*ac90*/  MOV R132, R134 ;  /* 0x0000008600847202 */ /* 0x000fc40000000f00 */
[----:B------:R-:W-:Y:S01]  /*aca0*/  FADD.FTZ R99, R99, R98 ;  /* 0x0000006263637221 */ /* 0x000fe20000010000 */
[----:B------:R-:W-:Y:S01]  /*acb0*/  HMMA.16816.F32.BF16 R16, R76, R80, R16 ;  /* 0x000000504c10723c */ /* 0x000fe20000041810 */
[----:B------:R-:W-:Y:S01]  /*acc0*/  FADD.FTZ R101, R101, R102 ;  /* 0x0000006665657221 */ /* 0x000fe20000010000 */
[----:B------:R-:W-:Y:S01]  /*acd0*/  MUFU.EX2 R130, R130 ;  /* 0x0000008200827308 */ /* 0x000fe20000000800 */
[----:B------:R-:W-:Y:S01]  /*ace0*/  FADD.FTZ R99, R96, R99 ;  /* 0x0000006360637221 */ /* 0x000fe20000010000 */
[----:B------:R-:W-:Y:S01]  /*acf0*/  @P4 MOV R132, R134 ;  /* 0x0000008600844202 */ /* 0x000fe20000000f00 */
[----:B------:R-:W-:-:S03]  /*ad00*/  FADD.FTZ R101, R100, R101 ;  /* 0x0000006564657221 */ /* 0x000fc60000010000 */
[C---:B------:R-:W-:Y:S01]  /*ad10*/  HMMA.16816.F32.BF16 R20, R76.reuse, R82, R20 ;  /* 0x000000524c14723c */ /* 0x040fe20000041814 */
[----:B------:R-:W2:Y:S01]  /*ad20*/  LDSM.16.MT88.4 R80, [R211+0x10800] ;  /* 0x01080000d350783b */ /* 0x000ea20000004200 */
[----:B------:R-:W-:Y:S06]  /*ad30*/  MUFU.EX2 R161, R161 ;  /* 0x000000a100a17308 */ /* 0x000fec0000000800 */
        /* <DEDUP_REMOVED lines=8> */
[----:B------:R-:W5:Y:S01]  /*adc0*/  LDSM.16.MT88.4 R64, [R3+0x10800] ;  /* 0x010800000340783b */ /* 0x000f620000004200 */
[----:B------:R-:W4:Y:S06]  /*add0*/  MUFU.EX2 R170, R170 ;  /* 0x000000aa00aa7308 */ /* 0x000f2c0000000800 */
[C---:B------:R-:W-:Y:S02]  /*ade0*/  HMMA.16816.F32.BF16 R32, R76.reuse, R68, R32 ;  /* 0x000000444c20723c */ /* 0x040fe40000041820 */
[----:B------:R-:W-:Y:S06]  /*adf0*/  MUFU.EX2 R173, R173 ;  /* 0x000000ad00ad7308 */ /* 0x000fec0000000800 */
[C---:B------:R-:W-:Y:S01]  /*ae00*/  HMMA.16816.F32.BF16 R36, R76.reuse, R70, R36 ;  /* 0x000000464c24723c */ /* 0x040fe20000041824 */
[----:B------:R-:W1:Y:S01]  /*ae10*/  LDSM.16.MT88.4 R68, [R3+0xd000] ;  /* 0x00d000000344783b */ /* 0x000e620000004200 */
[----:B------:R-:W4:Y:S06]  /*ae20*/  MUFU.EX2 R184, R184 ;  /* 0x000000b800b87308 */ /* 0x000f2c0000000800 */
[C---:B--2---:R-:W-:Y:S02]  /*ae30*/  HMMA.16816.F32.BF16 R40, R76.reuse, R80, R40 ;  /* 0x000000504c28723c */ /* 0x044fe40000041828 */
[----:B------:R-:W-:Y:S06]  /*ae40*/  MUFU.EX2 R182, R182 ;  /* 0x000000b600b67308 */ /* 0x000fec0000000800 */
[C---:B------:R-:W-:Y:S01]  /*ae50*/  HMMA.16816.F32.BF16 R44, R76.reuse, R82, R44 ;  /* 0x000000524c2c723c */ /* 0x040fe2000004182c */
[----:B------:R-:W2:Y:S01]  /*ae60*/  LDSM.16.MT88.4 R80, [R128+0x1000] ;  /* 0x001000008050783b */ /* 0x000ea20000004200 */
[----:B------:R-:W-:Y:S06]  /*ae70*/  MUFU.EX2 R179, R179 ;  /* 0x000000b300b37308 */ /* 0x000fec0000000800 */
[C---:B------:R-:W-:Y:S02]  /*ae80*/  HMMA.16816.F32.BF16 R56, R76.reuse, R88, R56 ;  /* 0x000000584c38723c */ /* 0x040fe40000041838 */
[----:B------:R-:W-:Y:S06]  /*ae90*/  MUFU.EX2 R180, R180 ;  /* 0x000000b400b47308 */ /* 0x000fec0000000800 */
[C---:B-----5:R-:W-:Y:S02]  /*aea0*/  HMMA.16816.F32.BF16 R48, R76.reuse, R64, R48 ;  /* 0x000000404c30723c */ /* 0x060fe40000041830 */
[----:B------:R-:W5:Y:S06]  /*aeb0*/  MUFU.EX2 R181, R181 ;  /* 0x000000b500b57308 */ /* 0x000f6c0000000800 */
[C---:B------:R-:W-:Y:S01]  /*aec0*/  HMMA.16816.F32.BF16 R52, R76.reuse, R66, R52 ;  /* 0x000000424c34723c */ /* 0x040fe20000041834 */
[----:B------:R-:W4:Y:S01]  /*aed0*/  LDSM.16.MT88.4 R64, [R158+0x1000] ;  /* 0x001000009e40783b */ /* 0x000f220000004200 */
[----:B------:R-:W-:Y:S06]  /*aee0*/  MUFU.EX2 R177, R177 ;  /* 0x000000b100b17308 */ /* 0x000fec0000000800 */
[C---:B------:R-:W-:Y:S01]  /*aef0*/  HMMA.16816.F32.BF16 R60, R76.reuse, R90, R60 ;  /* 0x0000005a4c3c723c */ /* 0x040fe2000004183c */
[----:B------:R-:W-:Y:S01]  /*af00*/  LDSM.16.MT88.4 R88, [R128+0x5000] ;  /* 0x005000008058783b */ /* 0x000fe20000004200 */
[----:B------:R-:W5:Y:S06]  /*af10*/  MUFU.EX2 R186, R186 ;  /* 0x000000ba00ba7308 */ /* 0x000f6c0000000800 */
[C---:B------:R-:W-:Y:S02]  /*af20*/  HMMA.16816.F32.BF16 R72, R76.reuse, R84, R72 ;  /* 0x000000544c48723c */ /* 0x040fe40000041848 */
[----:B------:R-:W-:Y:S06]  /*af30*/  MUFU.EX2 R175, R175 ;  /* 0x000000af00af7308 */ /* 0x000fec0000000800 */
[----:B------:R-:W-:Y:S01]  /*af40*/  HMMA.16816.F32.BF16 R4, R76, R86, R4 ;  /* 0x000000564c04723c */ /* 0x000fe20000041804 */
[----:B------:R-:W-:Y:S01]  /*af50*/  F2FP.BF16.F32.PACK_AB R76, R105, R104 ;  /* 0x00000068694c723e */ /* 0x000fe200000010ff */
[----:B------:R-:W-:Y:S01]  /*af60*/  LDSM.16.MT88.4 R84, [R158+0x5000] ;  /* 0x005000009e54783b */ /* 0x000fe20000004200 */
[----:B---3--:R-:W-:Y:S01]  /*af70*/  F2FP.BF16.F32.PACK_AB R77, R125, R108 ;  /* 0x0000006c7d4d723e */ /* 0x008fe200000010ff */
[----:B------:R-:W3:Y:S01]  /*af80*/  MUFU.EX2 R174, R174 ;  /* 0x000000ae00ae7308 */ /* 0x000ee20000000800 */
[----:B------:R-:W-:Y:S01]  /*af90*/  F2FP.BF16.F32.PACK_AB R78, R106, R107 ;  /* 0x0000006b6a4e723e */ /* 0x000fe200000010ff */
[----:B------:R-:W-:Y:S01]  /*afa0*/  FADD.FTZ R104, R104, R99 ;  /* 0x0000006368687221 */ /* 0x000fe20000010000 */
[----:B------:R-:W-:-:S03]  /*afb0*/  F2FP.BF16.F32.PACK_AB R79, R127, R124 ;  /* 0x0000007c7f4f723e */ /* 0x000fc600000010ff */
[----:B------:R-:W-:Y:S02]  /*afc0*/  FADD.FTZ R104, R105, R104 ;  /* 0x0000006869687221 */ /* 0x000fe40000010000 */
[----:B------:R-:W-:Y:S02]  /*afd0*/  MUFU.EX2 R183, R183 ;  /* 0x000000b700b77308 */ /* 0x000fe40000000800 */
[----:B-1----:R-:W-:Y:S01]  /*afe0*/  HMMA.16816.F32.BF16 R16, R76, R68, R16 ;  /* 0x000000444c10723c */ /* 0x002fe20000041810 */
[----:B------:R-:W-:-:S04]  /*aff0*/  FADD.FTZ R107, R107, R104 ;  /* 0x000000686b6b7221 */ /* 0x000fc80000010000 */
        /* <DEDUP_REMOVED lines=10> */
[C---:B----4-:R-:W-:Y:S06]  /*b0a0*/  HMMA.16816.F32.BF16 R32, R76.reuse, R64, R32 ;  /* 0x000000404c20723c */ /* 0x050fec0000041820 */
[----:B------:R-:W4:Y:S02]  /*b0b0*/  MUFU.EX2 R178, R178 ;  /* 0x000000b200b27308 */ /* 0x000f240000000800 */
[C---:B------:R-:W-:Y:S01]  /*b0c0*/  HMMA.16816.F32.BF16 R36, R76.reuse, R66, R36 ;  /* 0x000000424c24723c */ /* 0x040fe20000041824 */
[----:B------:R-:W3:Y:S05]  /*b0d0*/  LDSM.16.MT88.4 R64, [R3+0xd800] ;  /* 0x00d800000340783b */ /* 0x000eea0000004200 */
[----:B------:R-:W-:Y:S02]  /*b0e0*/  MUFU.EX2 R165, R165 ;  /* 0x000000a500a57308 */ /* 0x000fe40000000800 */
[C---:B------:R-:W-:Y:S06]  /*b0f0*/  HMMA.16816.F32.BF16 R8, R76.reuse, R92, R8 ;  /* 0x0000005c4c08723c */ /* 0x040fec0000041808 */
[----:B------:R-:W4:Y:S02]  /*b100*/  MUFU.EX2 R164, R164 ;  /* 0x000000a400a47308 */ /* 0x000f240000000800 */
        /* <DEDUP_REMOVED lines=28> */
[----:B------:R-:W-:-:S06]  /*b2d0*/  FADD.FTZ R129, R129, R126 ;  /* 0x0000007e81817221 */ /* 0x000fcc0000010000 */
[C---:B---3--:R-:W-:Y:S01]  /*b2e0*/  HMMA.16816.F32.BF16 R16, R76.reuse, R64, R16 ;  /* 0x000000404c10723c */ /* 0x048fe20000041810 */
[----:B------:R-:W-:Y:S07]  /*b2f0*/  MUFU.EX2 R146, R146 ;  /* 0x0000009200927308 */ /* 0x000fee0000000800 */
[C---:B------:R-:W-:Y:S01]  /*b300*/  HMMA.16816.F32.BF16 R20, R76.reuse, R66, R20 ;  /* 0x000000424c14723c */ /* 0x040fe20000041814 */
[----:B------:R-:W3:Y:S01]  /*b310*/  LDSM.16.MT88.4 R64, [R211+0x11800] ;  /* 0x01180000d340783b */ /* 0x000ee20000004200 */
[----:B------:R-:W-:Y:S06]  /*b320*/  MUFU.EX2 R138, R138 ;  /* 0x0000008a008a7308 */ /* 0x000fec0000000800 */
[C---:B-1----:R-:W-:Y:S02]  /*b330*/  HMMA.16816.F32.BF16 R24, R76.reuse, R68, R24 ;  /* 0x000000444c18723c */ /* 0x042fe40000041818 */
[----:B------:R-:W1:Y:S06]  /*b340*/  MUFU.EX2 R145, R145 ;  /* 0x0000009100917308 */ /* 0x000e6c0000000800 */
[C---:B------:R-:W-:Y:S01]  /*b350*/  HMMA.16816.F32.BF16 R28, R76.reuse, R70, R28 ;  /* 0x000000464c1c723c */ /* 0x040fe2000004181c */
[----:B------:R-:W4:Y:S01]  /*b360*/  LDSM.16.MT88.4 R68, [R3+0x11800] ;  /* 0x011800000344783b */ /* 0x000f220000004200 */
[----:B------:R-:W-:Y:S06]  /*b370*/  MUFU.EX2 R143, R143 ;  /* 0x0000008f008f7308 */ /* 0x000fec0000000800 */
[C---:B--2---:R-:W-:Y:S02]  /*b380*/  HMMA.16816.F32.BF16 R32, R76.reuse, R80, R32 ;  /* 0x000000504c20723c */ /* 0x044fe40000041820 */
[----:B------:R-:W2:Y:S06]  /*b390*/  MUFU.EX2 R0, R0 ;  /* 0x0000000000007308 */ /* 0x000eac0000000800 */
[C---:B------:R-:W-:Y:S01]  /*b3a0*/  HMMA.16816.F32.BF16 R36, R76.reuse, R82, R36 ;  /* 0x000000524c24723c */ /* 0x040fe20000041824 */
[----:B------:R-:W5:Y:S07]  /*b3b0*/  LDSM.16.MT88.4 R80, [R3+0xe000] ;  /* 0x00e000000350783b */ /* 0x000f6e0000004200 */
[C---:B------:R-:W-:Y:S08]  /*b3c0*/  HMMA.16816.F32.BF16 R8, R76.reuse, R92, R8 ;  /* 0x0000005c4c08723c */ /* 0x040ff00000041808 */
[C---:B---3--:R-:W-:Y:S08]  /*b3d0*/  HMMA.16816.F32.BF16 R40, R76.reuse, R64, R40 ;  /* 0x000000404c28723c */ /* 0x048ff00000041828 */
[C---:B------:R-:W-:Y:S01]  /*b3e0*/  HMMA.16816.F32.BF16 R44, R76.reuse, R66, R44 ;  /* 0x000000424c2c723c */ /* 0x040fe2000004182c */
[----:B------:R-:W3:Y:S07]  /*b3f0*/  LDSM.16.MT88.4 R64, [R128+0x2000] ;  /* 0x002000008040783b */ /* 0x000eee0000004200 */
        /* <DEDUP_REMOVED lines=52> */
[C---:B---3--:R-:W-:Y:S08]  /*b740*/  HMMA.16816.F32.BF16 R32, R76.reuse, R64, R32 ;  /* 0x000000404c20723c */ /* 0x048ff00000041820 */
[C---:B----4-:R-:W-:Y:S08]  /*b750*/  HMMA.16816.F32.BF16 R40, R76.reuse, R68, R40 ;  /* 0x000000444c28723c */ /* 0x050ff00000041828 */
        /* <DEDUP_REMOVED lines=26> */
[C---:B-1----:R-:W-:Y:S08]  /*b900*/  HMMA.16816.F32.BF16 R32, R76.reuse, R80, R32 ;  /* 0x000000504c20723c */ /* 0x042ff00000041820 */
[----:B---3--:R-:W-:Y:S01]  /*b910*/  HMMA.16816.F32.BF16 R48, R76, R68, R48 ;  /* 0x000000444c30723c */ /* 0x008fe20000041830 */
[----:B------:R-:W-:-:S02]  /*b920*/  F2FP.BF16.F32.PACK_AB R68, R142, R141 ;  /* 0x0000008d8e44723e */ /* 0x000fc400000010ff */
[----:B------:R-:W-:-:S05]  /*b930*/  F2FP.BF16.F32.PACK_AB R69, R145, R138 ;  /* 0x0000008a9145723e */ /* 0x000fca00000010ff */
[----:B------:R-:W-:Y:S01]  /*b940*/  HMMA.16816.F32.BF16 R52, R76, R70, R52 ;  /* 0x000000464c34723c */ /* 0x000fe20000041834 */
[----:B------:R-:W-:Y:S02]  /*b950*/  F2FP.BF16.F32.PACK_AB R70, R146, R147 ;  /* 0x000000939246723e */ /* 0x000fe400000010ff */
[----:B--2---:R-:W-:-:S05]  /*b960*/  F2FP.BF16.F32.PACK_AB R71, R0, R143 ;  /* 0x0000008f0047723e */ /* 0x004fca00000010ff */
[----:B------:R-:W-:Y:S01]  /*b970*/  HMMA.16816.F32.BF16 R36, R76, R82, R36 ;  /* 0x000000524c24723c */ /* 0x000fe20000041824 */
[----:B------:R-:W1:Y:S07]  /*b980*/  LDSM.16.MT88.4 R80, [R128+0x3800] ;  /* 0x003800008050783b */ /* 0x000e6e0000004200 */
[C---:B------:R-:W-:Y:S01]  /*b990*/  HMMA.16816.F32.BF16 R120, R68.reuse, R116, R16 ;  /* 0x000000744478723c */ /* 0x040fe20000041810 */
[----:B------:R-:W-:Y:S07]  /*b9a0*/  LDSM.16.MT88.4 R16, [R211+0xf800] ;  /* 0x00f80000d310783b */ /* 0x000fee0000004200 */
[----:B------:R-:W-:Y:S01]  /*b9b0*/  HMMA.16816.F32.BF16 R116, R68, R118, R20 ;  /* 0x000000764474723c */ /* 0x000fe20000041814 */
[----:B------:R-:W-:-:S02]  /*b9c0*/  FADD.FTZ R20, R108, R101 ;  /* 0x000000656c147221 */ /* 0x000fc40000010000 */
[----:B------:R-:W2:Y:S02]  /*b9d0*/  LDSM.16.MT88.4 R100, [R158+0x3800] ;  /* 0x003800009e64783b */ /* 0x000ea40000004200 */
[----:B------:R-:W-:Y:S01]  /*b9e0*/  FADD.FTZ R125, R125, R20 ;  /* 0x000000147d7d7221 */ /* 0x000fe20000010000 */
[----:B------:R-:W-:Y:S01]  /*b9f0*/  FADD.FTZ R20, R130, R129 ;  /* 0x0000008182147221 */ /* 0x000fe20000010000 */
[----:B------:R-:W-:Y:S01]  /*ba00*/  LDSM.16.MT88.4 R156, [R158+0x7800] ;  /* 0x007800009e9c783b */ /* 0x000fe20000004200 */
[----:B----4-:R-:W-:Y:S01]  /*ba10*/  HMMA.16816.F32.BF16 R40, R76, R64, R40 ;  /* 0x000000404c28723c */ /* 0x010fe20000041828 */
[----:B------:R-:W-:Y:S01]  /*ba20*/  FADD.FTZ R124, R124, R125 ;  /* 0x0000007d7c7c7221 */ /* 0x000fe20000010000 */
[----:B------:R-:W-:-:S03]  /*ba30*/  FADD.FTZ R20, R161, R20 ;  /* 0x00000014a1147221 */ /* 0x000fc60000010000 */
[----:B------:R-:W-:Y:S01]  /*ba40*/  FADD.FTZ R124, R127, R124 ;  /* 0x0000007c7f7c7221 */ /* 0x000fe20000010000 */
[----:B------:R-:W-:Y:S02]  /*ba50*/  FADD.FTZ R173, R173, R20 ;  /* 0x00000014adad7221 */ /* 0x000fe40000010000 */
[C---:B------:R-:W-:Y:S01]  /*ba60*/  HMMA.16816.F32.BF16 R44, R76.reuse, R66, R44 ;  /* 0x000000424c2c723c */ /* 0x040fe2000004182c */
[----:B------:R-:W-:Y:S01]  /*ba70*/  FADD.FTZ R131, R131, R124 ;  /* 0x0000007c83837221 */ /* 0x000fe20000010000 */
[----:B------:R-:W-:Y:S01]  /*ba80*/  FADD.FTZ R173, R184, R173 ;  /* 0x000000adb8ad7221 */ /* 0x000fe20000010000 */
[----:B------:R3:W4:Y:S02]  /*ba90*/  LDSM.16.MT88.4 R64, [R3+0x13800] ;  /* 0x013800000340783b */ /* 0x0007240000004200 */
        /* <DEDUP_REMOVED lines=15> */
[-C--:B---3--:R-:W-:Y:S02]  /*bb90*/  MOV R3, R2.reuse ;  /* 0x0000000200037202 */ /* 0x088fe40000000f00 */
[----:B------:R-:W-:Y:S01]  /*bba0*/  FADD.FTZ R186, R186, R177 ;  /* 0x000000b1baba7221 */ /* 0x000fe20000010000 */
[----:B------:R-:W-:Y:S01]  /*bbb0*/  FADD.FTZ R165, R165, R172 ;  /* 0x000000aca5a57221 */ /* 0x000fe20000010000 */
[----:B------:R-:W-:Y:S01]  /*bbc0*/  @P4 MOV R3, R2 ;  /* 0x0000000200034202 */ /* 0x000fe20000000f00 */
        /* <DEDUP_REMOVED lines=20> */
[----:B------:R-:W-:Y:S02]  /*bd10*/  HMMA.16816.F32.BF16 R96, R68, R92, R40 ;  /* 0x0000005c4460723c */ /* 0x000fe40000041828 */
[----:B------:R-:W-:-:S04]  /*bd20*/  FADD.FTZ R138, R138, R133 ;  /* 0x000000858a8a7221 */ /* 0x000fc80000010000 */
[----:B------:R-:W-:Y:S02]  /*bd30*/  FADD.FTZ R138, R145, R138 ;  /* 0x0000008a918a7221 */ /* 0x000fe40000010000 */
[----:B----4-:R-:W-:Y:S02]  /*bd40*/  HMMA.16816.F32.BF16 R88, R68, R64, R48 ;  /* 0x000000404458723c */ /* 0x010fe40000041830 */
[----:B------:R-:W-:-:S04]  /*bd50*/  FADD.FTZ R143, R143, R138 ;  /* 0x0000008a8f8f7221 */ /* 0x000fc80000010000 */
[----:B------:R-:W-:Y:S02]  /*bd60*/  FADD.FTZ R227, R0, R143 ;  /* 0x0000008f00e37221 */ /* 0x000fe40000010000 */
        /* <DEDUP_REMOVED lines=8> */
[----:B------:R-:W-:Y:S01]  /*bdf0*/  HMMA.16816.F32.BF16 R68, R68, R158, R4 ;  /* 0x0000009e4444723c */ /* 0x000fe20000041804 */
[----:B------:R-:W-:-:S04]  /*be00*/  NOP ;  /* 0x0000000000007918 */ /* 0x000fc80000000000 */
[----:B------:R-:W-:-:S15]  /*be10*/  @P4 BRA `(.L_x_2971) ;  /* 0x0000000000044947 */ /* 0x000fde0003800000 */
.L_x_2965:
[----:B------:R-:W-:-:S07]  /*be20*/  IADD3 R136, PT, PT, R144, -0x1, RZ ;  /* 0xffffffff90887810 */ /* 0x000fce0007ffe0ff */
.L_x_2971:
        /* <DEDUP_REMOVED lines=21> */
.L_x_2976:
        /* <DEDUP_REMOVED lines=80> */
.L_x_2973:
[----:B------:R-:W-:Y:S02]  /*c480*/  LEA R233, R233, UR5, 0x1 ;  /* 0x00000005e9e97c11 */ /* 0x000fe4000f8e08ff */
[----:B------:R-:W-:Y:S02]  /*c490*/  SHF.L.U32 R26, R210, 0x5, RZ ;  /* 0x00000005d21a7819 */ /* 0x000fe400000006ff */
[----:B------:R-:W-:Y:S01]  /*c4a0*/  SHF.L.U32 R25, R24, 0x5, RZ ;  /* 0x0000000518197819 */ /* 0x000fe200000006ff */
[----:B------:R-:W-:Y:S01]  /*c4b0*/  @!PT LDS RZ, [RZ] ;  /* 0x00000000fffff984 */ /* 0x000fe20000000800 */
[----:B------:R-:W-:Y:S01]  /*c4c0*/  @!PT LDS RZ, [RZ] ;  /* 0x00000000fffff984 */ /* 0x000fe20000000800 */
[----:B------:R-:W-:Y:S01]  /*c4d0*/  @!PT LDS RZ, [RZ] ;  /* 0x00000000fffff984 */ /* 0x000fe20000000800 */
[----:B------:R-:W-:Y:S01]  /*c4e0*/  LDGSTS.E.BYPASS.LTC128B.128 [R233+0xc000], desc[UR16][R220.64] ;  /* 0x0c000000dce97fae */ /* 0x000fe2000b981a10 */
[----:B------:R-:W-:Y:S02]  /*c4f0*/  LOP3.LUT R213, R26, 0x7c00, RZ, 0xc0, !PT ;  /* 0x00007c001ad57812 */ /* 0x000fe400078ec0ff */
[----:B------:R-:W-:Y:S02]  /*c500*/  IADD3 R26, P0, PT, R25, R220, RZ ;  /* 0x000000dc191a7210 */ /* 0x000fe40007f1e0ff */
[----:B------:R-:W-:Y:S02]  /*c510*/  SHF.L.U64.HI R24, R24, 0x5, R27 ;  /* 0x0000000518187819 */ /* 0x000fe4000001021b */
[----:B------:R-:W-:Y:S01]  /*c520*/  IADD3 R28, P2, PT, R26, R25, RZ ;  /* 0x000000191a1c7210 */ /* 0x000fe20007f5e0ff */
[----:B------:R-:W-:Y:S01]  /*c530*/  LDGSTS.E.BYPASS.LTC128B.128 [R233+0x10000], desc[UR16][R220.64+0x80] ;  /* 0x10000080dce97fae */ /* 0x000fe2000b981a10 */
[----:B------:R-:W-:Y:S02]  /*c540*/  IADD3.X R27, PT, PT, R24, R221, RZ, P0, !PT ;  /* 0x000000dd181b7210 */ /* 0x000fe400007fe4ff */
[-C--:B------:R-:W-:Y:S02]  /*c550*/  IADD3 R36, P0, PT, R28, R25.reuse, RZ ;  /* 0x000000191c247210 */ /* 0x080fe40007f1e0ff */
[-C--:B------:R-:W-:Y:S02]  /*c560*/  IADD3.X R29, PT, PT, R27, R24.reuse, RZ, P2, !PT ;  /* 0x000000181b1d7210 */ /* 0x080fe400017fe4ff */
[-C--:B------:R-:W-:Y:S01]  /*c570*/  IADD3 R32, P2, PT, R36, R25.reuse, RZ ;  /* 0x0000001924207210 */ /* 0x080fe20007f5e0ff */
[----:B------:R-:W-:Y:S01]  /*c580*/  LDGSTS.E.BYPASS.LTC128B.128 [R233+0xc800], desc[UR16][R26.64] ;  /* 0x0c8000001ae97fae */ /* 0x000fe2000b981a10 */
[-C--:B------:R-:W-:Y:S02]  /*c590*/  IADD3.X R37, PT, PT, R29, R24.reuse, RZ, P0, !PT ;  /* 0x000000181d257210 */ /* 0x080fe400007fe4ff */
[-C--:B------:R-:W-:Y:S02]  /*c5a0*/  IADD3 R30, P0, PT, R32, R25.reuse, RZ ;  /* 0x00000019201e7210 */ /* 0x080fe40007f1e0ff */
[-C--:B------:R-:W-:Y:S02]  /*c5b0*/  IADD3.X R33, PT, PT, R37, R24.reuse, RZ, P2, !PT ;  /* 0x0000001825217210 */ /* 0x080fe400017fe4ff */
[-C--:B------:R-:W-:Y:S01]  /*c5c0*/  IADD3 R34, P2, PT, R30, R25.reuse, RZ ;  /* 0x000000191e227210 */ /* 0x080fe20007f5e0ff */
[----:B------:R1:W-:Y:S01]  /*c5d0*/  LDGSTS.E.BYPASS.LTC128B.128 [R233+0x10800], desc[UR16][R26.64+0x80] ;  /* 0x108000801ae97fae */ /* 0x0003e2000b981a10 */
[-C--:B------:R-:W-:Y:S02]  /*c5e0*/  IADD3.X R31, PT, PT, R33, R24.reuse, RZ, P0, !PT ;  /* 0x00000018211f7210 */ /* 0x080fe400007fe4ff */
[----:B------:R-:W-:Y:S02]  /*c5f0*/  IADD3 R38, P0, PT, R34, R25, RZ ;  /* 0x0000001922267210 */ /* 0x000fe40007f1e0ff */
[-C--:B------:R-:W-:Y:S02]  /*c600*/  IADD3.X R35, PT, PT, R31, R24.reuse, RZ, P2, !PT ;  /* 0x000000181f237210 */ /* 0x080fe400017fe4ff */
[----:B------:R-:W-:Y:S01]  /*c610*/  SHF.L.U32 R132, R210, 0x6, RZ ;  /* 0x00000006d2847819 */ /* 0x000fe200000006ff */
[----:B------:R-:W-:Y:S01]  /*c620*/  LDGSTS.E.BYPASS.LTC128B.128 [R233+0xd000], desc[UR16][R28.64] ;  /* 0x0d0000001ce97fae */ /* 0x000fe2000b981a10 */
[----:B------:R-:W-:Y:S02]  /*c630*/  IADD3.X R39, PT, PT, R35, R24, RZ, P0, !PT ;  /* 0x0000001823277210 */ /* 0x000fe400007fe4ff */
[----:B------:R-:W-:Y:S02]  /*c640*/  LOP3.LUT R3, R139, 0x38, RZ, 0xc0, !PT ;  /* 0x000000388b037812 */ /* 0x000fe400078ec0ff */
[----:B------:R-:W-:Y:S02]  /*c650*/  SHF.R.U32.HI R214, RZ, 0x1, R210 ;  /* 0x00000001ffd67819 */ /* 0x000fe400000116d2 */
[--C-:B------:R-:W-:Y:S01]  /*c660*/  LOP3.LUT R3, R3, 0x1c0, R132.reuse, 0xf8, !PT ;  /* 0x000001c003037812 */ /* 0x100fe200078ef884 */
[----:B------:R-:W-:Y:S01]  /*c670*/  LDGSTS.E.BYPASS.LTC128B.128 [R233+0x11000], desc[UR16][R28.64+0x80] ;  /* 0x110000801ce97fae */ /* 0x000fe2000b981a10 */
[----:B------:R-:W-:Y:S02]  /*c680*/  LOP3.LUT R132, R213, 0x200, R132, 0xf8, !PT ;  /* 0x00000200d5847812 */ /* 0x000fe400078ef884 */
[----:B------:R-:W-:Y:S02]  /*c690*/  LOP3.LUT R2, R214, 0x8, RZ, 0xc0, !PT ;  /* 0x00000008d6027812 */ /* 0x000fe400078ec0ff */
[----:B------:R-:W-:Y:S02]  /*c6a0*/  LOP3.LUT P0, RZ, R210, 0x2, RZ, 0xc0, !PT ;  /* 0x00000002d2ff7812 */ /* 0x000fe4000780c0ff */
[----:B------:R-:W-:Y:S01]  /*c6b0*/  LOP3.LUT R2, R132, R3, R2, 0xf6, !PT ;  /* 0x0000000384027212 */ /* 0x000fe200078ef602 */
[----:B------:R-:W-:Y:S01]  /*c6c0*/  LDGSTS.E.BYPASS.LTC128B.128 [R233+0xd800], desc[UR16][R36.64] ;  /* 0x0d80000024e97fae */ /* 0x000fe2000b981a10 */
[----:B------:R-:W-:Y:S02]  /*c6d0*/  SEL R215, R209, 0xffffffe0, !P0 ;  /* 0xffffffe0d1d77807 */ /* 0x000fe40004000000 */
[----:B------:R-:W-:Y:S02]  /*c6e0*/  LEA R190, R2, UR5, 0x1 ;  /* 0x0000000502be7c11 */ /* 0x000fe4000f8e08ff */
[----:B------:R-:W-:Y:S02]  /*c6f0*/  IADD3 R3, PT, PT, R212, R215, RZ ;  /* 0x000000d7d4037210 */ /* 0x000fe40007ffe0ff */
[-C--:B------:R-:W-:Y:S01]  /*c700*/  IADD3 R188, PT, PT, R215, R190.reuse, RZ ;  /* 0x000000bed7bc7210 */ /* 0x080fe20007ffe0ff */
[----:B------:R-:W-:Y:S01]  /*c710*/  LDGSTS.E.BYPASS.LTC128B.128 [R233+0x11800], desc[UR16][R36.64+0x80] ;  /* 0x1180008024e97fae */ /* 0x000fe2000b981a10 */
[----:B------:R-:W-:Y:S02]  /*c720*/  LOP3.LUT P0, RZ, R210, 0x4, RZ, 0xc0, !PT ;  /* 0x00000004d2ff7812 */ /* 0x000fe4000780c0ff */
[----:B------:R-:W-:Y:S04]  /*c730*/  IADD3 R226, PT, PT, R226, -0x1, RZ ;  /* 0xffffffffe2e27810 */ /* 0x000fe80007ffe0ff */
[----:B------:R-:W-:Y:S01]  /*c740*/  ISETP.GT.AND P2, PT, R226, R217, PT ;  /* 0x000000d9e200720c */ /* 0x000fe20003f44270 */
[----:B------:R-:W-:Y:S08]  /*c750*/  LDGSTS.E.BYPASS.LTC128B.128 [R233+0xe000], desc[UR16][R32.64] ;  /* 0x0e00000020e97fae */ /* 0x000ff0000b981a10 */
[----:B------:R-:W-:Y:S08]  /*c760*/  LDGSTS.E.BYPASS.LTC128B.128 [R233+0x12000], desc[UR16][R32.64+0x80] ;  /* 0x1200008020e97fae */ /* 0x000ff0000b981a10 */
[----:B------:R-:W-:Y:S08]  /*c770*/  LDGSTS.E.BYPASS.LTC128B.128 [R233+0xe800], desc[UR16][R30.64] ;  /* 0x0e8000001ee97fae */ /* 0x000ff0000b981a10 */
[----:B------:R2:W-:Y:S08]  /*c780*/  LDGSTS.E.BYPASS.LTC128B.128 [R233+0x12800], desc[UR16][R30.64+0x80] ;  /* 0x128000801ee97fae */ /* 0x0005f0000b981a10 */
[----:B------:R-:W-:Y:S08]  /*c790*/  LDGSTS.E.BYPASS.LTC128B.128 [R233+0xf000], desc[UR16][R34.64] ;  /* 0x0f00000022e97fae */ /* 0x000ff0000b981a10 */
[----:B------:R5:W-:Y:S08]  /*c7a0*/  LDGSTS.E.BYPASS.LTC128B.128 [R233+0x13000], desc[UR16][R34.64+0x80] ;  /* 0x1300008022e97fae */ /* 0x000bf0000b981a10 */
[----:B------:R-:W-:Y:S08]  /*c7b0*/  LDGSTS.E.BYPASS.LTC128B.128 [R233+0xf800], desc[UR16][R38.64] ;  /* 0x0f80000026e97fae */ /* 0x000ff0000b981a10 */
[----:B------:R3:W-:Y:S08]  /*c7c0*/  LDGSTS.E.BYPASS.LTC128B.128 [R233+0x13800], desc[UR16][R38.64+0x80] ;  /* 0x1380008026e97fae */ /* 0x0007f0000b981a10 */
[----:B------:R-:W-:Y:S08]  /*c7d0*/  LDSM.16.M88.4 R140, [R190] ;  /* 0x00000000be8c783b */ /* 0x000ff00000000200 */
[----:B------:R-:W4:Y:S08]  /*c7e0*/  LDSM.16.M88.4 R144, [R212+0x4000] ;  /* 0x00400000d490783b */ /* 0x000f300000000200 */
[----:B------:R-:W1:Y:S08]  /*c7f0*/  LDSM.16.M88.4 R148, [R212+0x4800] ;  /* 0x00480000d494783b */ /* 0x000e700000000200 */
[----:B------:R-:W2:Y:S08]  /*c800*/  LDSM.16.M88.4 R152, [R212+0x5000] ;  /* 0x00500000d498783b */ /* 0x000eb00000000200 */
[----:B------:R-:W0:Y:S08]  /*c810*/  LDGDEPBAR ;  /* 0x00000000000079af */ /* 0x000e300000000000 */
[----:B------:R-:W5:Y:S08]  /*c820*/  LDSM.16.M88.4 R156, [R212+0x5800] ;  /* 0x00580000d49c783b */ /* 0x000f700000000200 */
[----:B------:R-:W3:Y:S01]  /*c830*/  LDSM.16.M88.4 R160, [R212+0x6000] ;  /* 0x00600000d4a0783b */ /* 0x000ee20000000200 */
[C---:B----4-:R-:W-:Y:S07]  /*c840*/  HMMA.16816.F32.BF16 R4, R140.reuse, R144, RZ ;  /* 0x000000908c04723c */ /* 0x050fee00000418ff */
[----:B------:R-:W4:Y:S01]  /*c850*/  LDSM.16.M88.4 R164, [R212+0x6800] ;  /* 0x00680000d4a4783b */ /* 0x000f220000000200 */
[C---:B------:R-:W-:Y:S07]  /*c860*/  HMMA.16816.F32.BF16 R8, R140.reuse, R146, RZ ;  /* 0x000000928c08723c */ /* 0x040fee00000418ff */
[----:B------:R-:W4:Y:S01]  /*c870*/  LDSM.16.M88.4 R168, [R212+0x7000] ;  /* 0x00700000d4a8783b */ /* 0x000f220000000200 */
[C---:B-1----:R-:W-:Y:S07]  /*c880*/  HMMA.16816.F32.BF16 R12, R140.reuse, R148, RZ ;  /* 0x000000948c0c723c */ /* 0x042fee00000418ff */
[----:B------:R-:W1:Y:S01]  /*c890*/  LDSM.16.M88.4 R172, [R212+0x7800] ;  /* 0x00780000d4ac783b */ /* 0x000e620000000200 */
[C---:B------:R-:W-:Y:S07]  /*c8a0*/  HMMA.16816.F32.BF16 R16, R140.reuse, R150, RZ ;  /* 0x000000968c10723c */ /* 0x040fee00000418ff */
[----:B------:R-:W-:Y:S01]  /*c8b0*/  LDSM.16.M88.4 R176, [R188] ;  /* 0x00000000bcb0783b */ /* 0x000fe20000000200 */
[C---:B--2---:R-:W-:Y:S07]  /*c8c0*/  HMMA.16816.F32.BF16 R20, R140.reuse, R152, RZ ;  /* 0x000000988c14723c */ /* 0x044fee00000418ff */
[----:B------:R-:W2:Y:S01]  /*c8d0*/  LDSM.16.M88.4 R180, [R3+0x4000] ;  /* 0x0040000003b4783b */ /* 0x000ea20000000200 */
[C---:B------:R-:W-:Y:S07]  /*c8e0*/  HMMA.16816.F32.BF16 R24, R140.reuse, R154, RZ ;  /* 0x0000009a8c18723c */ /* 0x040fee00000418ff */
[----:B------:R-:W2:Y:S01]  /*c8f0*/  LDSM.16.M88.4 R184, [R3+0x4800] ;  /* 0x0048000003b8783b */ /* 0x000ea20000000200 */
[C---:B-----5:R-:W-:Y:S01]  /*c900*/  HMMA.16816.F32.BF16 R28, R140.reuse, R156, RZ ;  /* 0x0000009c8c1c723c */ /* 0x060fe200000418ff */
[----:B------:R-:W-:Y:S06]  /*c910*/  SEL R157, R208, 0xffffffc0, !P0 ;  /* 0xffffffc0d09d7807 */ /* 0x000fec0004000000 */
[----:B------:R-:W5:Y:S01]  /*c920*/  LDSM.16.M88.4 R132, [R3+0x5000] ;  /* 0x005000000384783b */ /* 0x000f620000000200 */
[----:B------:R-:W-:Y:S02]  /*c930*/  IADD3 R200, PT, PT, R157, R190, RZ ;  /* 0x000000be9dc87210 */ /* 0x000fe40007ffe0ff */
[----:B------:R-:W-:Y:S01]  /*c940*/  IADD3 R136, PT, PT, R212, R157, RZ ;  /* 0x0000009dd4887210 */ /* 0x000fe20007ffe0ff */
[C---:B------:R-:W-:Y:S01]  /*c950*/  HMMA.16816.F32.BF16 R32, R140.reuse, R158, RZ ;  /* 0x0000009e8c20723c */ /* 0x040fe200000418ff */
[C---:B------:R-:W-:Y:S02]  /*c960*/  IADD3 R201, PT, PT, R215.reuse, R200, RZ ;  /* 0x000000c8d7c97210 */ /* 0x040fe40007ffe0ff */
[----:B------:R-:W-:Y:S01]  /*c970*/  IADD3 R2, PT, PT, R215, R136, RZ ;  /* 0x00000088d7027210 */ /* 0x000fe20007ffe0ff */
[----:B------:R-:W-:Y:S04]  /*c980*/  LDSM.16.M88.4 R144, [R3+0x6000] ;  /* 0x006000000390783b */ /* 0x000fe80000000200 */
[C---:B---3--:R-:W-:Y:S04]  /*c990*/  HMMA.16816.F32.BF16 R36, R140.reuse, R160, RZ ;  /* 0x000000a08c24723c */ /* 0x048fe800000418ff */
[----:B------:R-:W-:Y:S04]  /*c9a0*/  LDSM.16.M88.4 R148, [R3+0x6800] ;  /* 0x006800000394783b */ /* 0x000fe80000000200 */
[C---:B------:R-:W-:Y:S04]  /*c9b0*/  HMMA.16816.F32.BF16 R40, R140.reuse, R162, RZ ;  /* 0x000000a28c28723c */ /* 0x040fe800000418ff */
[----:B------:R-:W-:Y:S04]  /*c9c0*/  LDSM.16.M88.4 R152, [R3+0x7000] ;  /* 0x007000000398783b */ /* 0x000fe80000000200 */
[C---:B----4-:R-:W-:Y:S04]  /*c9d0*/  HMMA.16816.F32.BF16 R44, R140.reuse, R164, RZ ;  /* 0x000000a48c2c723c */ /* 0x050fe800000418ff */
[----:B------:R-:W-:Y:S04]  /*c9e0*/  LDSM.16.M88.4 R156, [R3+0x7800] ;  /* 0x00780000039c783b */ /* 0x000fe80000000200 */
[C---:B------:R-:W-:Y:S04]  /*c9f0*/  HMMA.16816.F32.BF16 R48, R140.reuse, R166, RZ ;  /* 0x000000a68c30723c */ /* 0x040fe800000418ff */
[----:B------:R-:W-:Y:S04]  /*ca00*/  LDSM.16.M88.4 R160, [R200] ;  /* 0x00000000c8a0783b */ /* 0x000fe80000000200 */
[C---:B------:R-:W-:Y:S04]  /*ca10*/  HMMA.16816.F32.BF16 R52, R140.reuse, R168, RZ ;  /* 0x000000a88c34723c */ /* 0x040fe800000418ff */
[----:B------:R-:W-:Y:S04]  /*ca20*/  LDSM.16.M88.4 R164, [R136+0x4000] ;  /* 0x0040000088a4783b */ /* 0x000fe80000000200 */
[C---:B------:R-:W-:Y:S04]  /*ca30*/  HMMA.16816.F32.BF16 R56, R140.reuse, R170, RZ ;  /* 0x000000aa8c38723c */ /* 0x040fe800000418ff */
[----:B------:R-:W-:Y:S04]  /*ca40*/  LDSM.16.M88.4 R168, [R136+0x4800] ;  /* 0x0048000088a8783b */ /* 0x000fe80000000200 */
[C---:B-1----:R-:W-:Y:S04]  /*ca50*/  HMMA.16816.F32.BF16 R60, R140.reuse, R172, RZ ;  /* 0x000000ac8c3c723c */ /* 0x042fe800000418ff */
[----:B------:R-:W-:Y:S04]  /*ca60*/  LDSM.16.M88.4 R192, [R136+0xa800] ;  /* 0x00a8000088c0783b */ /* 0x000fe80000000200 */
[----:B------:R-:W-:Y:S04]  /*ca70*/  HMMA.16816.F32.BF16 R64, R140, R174, RZ ;  /* 0x000000ae8c40723c */ /* 0x000fe800000418ff */
[----:B------:R-:W1:Y:S04]  /*ca80*/  LDSM.16.M88.4 R140, [R3+0x5800] ;  /* 0x00580000038c783b */ /* 0x000e680000000200 */
[C---:B--2---:R-:W-:Y:S04]  /*ca90*/  HMMA.16816.F32.BF16 R4, R176.reuse, R180, R4 ;  /* 0x000000b4b004723c */ /* 0x044fe80000041804 */
[----:B------:R-:W2:Y:S04]  /*caa0*/  LDSM.16.M88.4 R172, [R136+0x5000] ;  /* 0x0050000088ac783b */ /* 0x000ea80000000200 */
[C---:B------:R-:W-:Y:S04]  /*cab0*/  HMMA.16816.F32.BF16 R8, R176.reuse, R182, R8 ;  /* 0x000000b6b008723c */ /* 0x040fe80000041808 */
[----:B------:R-:W-:Y:S04]  /*cac0*/  LDSM.16.M88.4 R180, [R136+0x9000] ;  /* 0x0090000088b4783b */ /* 0x000fe80000000200 */
[C---:B------:R-:W-:Y:S04]  /*cad0*/  HMMA.16816.F32.BF16 R12, R176.reuse, R184, R12 ;  /* 0x000000b8b00c723c */ /* 0x040fe8000004180c */
[----:B------:R-:W-:Y:S04]  /*cae0*/  LDSM.16.M88.4 R196, [R136+0xb000] ;  /* 0x00b0000088c4783b */ /* 0x000fe80000000200 */
[C---:B------:R-:W-:Y:S04]  /*caf0*/  HMMA.16816.F32.BF16 R16, R176.reuse, R186, R16 ;  /* 0x000000bab010723c */ /* 0x040fe80000041810 */
[----:B------:R-:W-:Y:S04]  /*cb00*/  LDSM.16.M88.4 R184, [R136+0x9800] ;  /* 0x0098000088b8783b */ /* 0x000fe80000000200 */
[C---:B-----5:R-:W-:Y:S04]  /*cb10*/  HMMA.16816.F32.BF16 R20, R176.reuse, R132, R20 ;  /* 0x00000084b014723c */ /* 0x060fe80000041814 */
[----:B------:R-:W-:Y:S04]  /*cb20*/  LDSM.16.M88.4 R204, [R2+0x8000] ;  /* 0x0080000002cc783b */ /* 0x000fe80000000200 */
[C---:B------:R-:W-:Y:S04]  /*cb30*/  HMMA.16816.F32.BF16 R24, R176.reuse, R134, R24 ;  /* 0x00000086b018723c */ /* 0x040fe80000041818 */
[----:B------:R-:W3:Y:S04]  /*cb40*/  LDSM.16.M88.4 R132, [R136+0x5800] ;  /* 0x005800008884783b */ /* 0x000ee80000000200 */
        /* <DEDUP_REMOVED lines=16> */
[----:B------:R-:W-:Y:S07]  /*cc50*/  LDSM.16.M88.4 R176, [R212+0xb800] ;  /* 0x00b80000d4b0783b */ /* 0x000fee0000000200 */
        /* <DEDUP_REMOVED lines=22> */
[----:B------:R-:W2:Y:S07]  /*cdc0*/  LDSM.16.M88.4 R132, [R2+0x7800] ;  /* 0x007800000284783b */ /* 0x000eae0000000200 */
[C---:B-1----:R-:W-:Y:S01]  /*cdd0*/  HMMA.16816.F32.BF16 R4, R140.reuse, R152, R4 ;  /* 0x000000988c04723c */ /* 0x042fe20000041804 */
[----:B------:R-:W-:Y:S07]  /*cde0*/  LDSM.16.M88.4 R160, [R212+0x8800] ;  /* 0x00880000d4a0783b */ /* 0x000fee0000000200 */
[C---:B------:R-:W-:Y:S01]  /*cdf0*/  HMMA.16816.F32.BF16 R8, R140.reuse, R154, R8 ;  /* 0x0000009a8c08723c */ /* 0x040fe20000041808 */
[----:B------:R-:W-:Y:S07]  /*ce00*/  LDSM.16.M88.4 R152, [R190+0x2000] ;  /* 0x00200000be98783b */ /* 0x000fee0000000200 */
[C---:B------:R-:W-:Y:S08]  /*ce10*/  HMMA.16816.F32.BF16 R12, R140.reuse, R156, R12 ;  /* 0x0000009c8c0c723c */ /* 0x040ff0000004180c */
        /* <DEDUP_REMOVED lines=17> */
[C---:B--2---:R-:W-:Y:S08]  /*cf30*/  HMMA.16816.F32.BF16 R60, R140.reuse, R132, R60 ;  /* 0x000000848c3c723c */ /* 0x044ff0000004183c */
[----:B------:R-:W-:Y:S01]  /*cf40*/  HMMA.16816.F32.BF16 R64, R140, R134, R64 ;  /* 0x000000868c40723c */ /* 0x000fe20000041840 */
[----:B------:R-:W-:Y:S07]  /*cf50*/  LDSM.16.M88.4 R132, [R188+0x2000] ;  /* 0x00200000bc84783b */ /* 0x000fee0000000200 */
[C---:B-1----:R-:W-:Y:S01]  /*cf60*/  HMMA.16816.F32.BF16 R4, R152.reuse, R156, R4 ;  /* 0x0000009c9804723c */ /* 0x042fe20000041804 */
        /* <DEDUP_REMOVED lines=90> */
[----:B----4-:R-:W4:Y:S01]  /*d510*/  LDSM.16.M88.4 R132, [R2+0x9800] ;  /* 0x009800000284783b */ /* 0x010f220000000200 */
[----:B------:R-:W-:Y:S01]  /*d520*/  FMUL.FTZ R232, R21, UR10 ;  /* 0x0000000a15e87c20 */ /* 0x000fe20008410000 */
[----:B------:R-:W-:Y:S06]  /*d530*/  FMUL.FTZ R230, R23, UR10 ;  /* 0x0000000a17e67c20 */ /* 0x000fec0008410000 */
[----:B------:R-:W3:Y:S01]  /*d540*/  MUFU.TANH R145, R192 ;  /* 0x000000c000917308 */ /* 0x000ee20000002400 */
[----:B------:R-:W-:Y:S01]  /*d550*/  FMUL.FTZ R25, R25, UR10 ;  /* 0x0000000a19197c20 */ /* 0x000fe20008410000 */
[----:B------:R-:W-:Y:S01]  /*d560*/  FMUL.FTZ R26, R26, UR10 ;  /* 0x0000000a1a1a7c20 */ /* 0x000fe20008410000 */
[----:B------:R-:W-:Y:S01]  /*d570*/  FMUL.FTZ R27, R27, UR10 ;  /* 0x0000000a1b1b7c20 */ /* 0x000fe20008410000 */
[----:B-1----:R-:W-:Y:S06]  /*d580*/  FMUL.FTZ R189, R24, UR10 ;  /* 0x0000000a18bd7c20 */ /* 0x002fec0008410000 */
[----:B------:R-:W1:Y:S01]  /*d590*/  MUFU.TANH R206, R25 ;  /* 0x0000001900ce7308 */ /* 0x000e620000002400 */
[----:B--2---:R-:W-:Y:S09]  /*d5a0*/  FMUL.FTZ R191, R22, UR10 ;  /* 0x0000000a16bf7c20 */ /* 0x004ff20008410000 */
[----:B------:R-:W2:Y:S10]  /*d5b0*/  MUFU.TANH R157, R26 ;  /* 0x0000001a009d7308 */ /* 0x000eb40000002400 */
[----:B------:R5:W1:Y:S10]  /*d5c0*/  MUFU.TANH R204, R27 ;  /* 0x0000001b00cc7308 */ /* 0x000a740000002400 */
[----:B------:R3:W1:Y:S01]  /*d5d0*/  MUFU.TANH R10, R136 ;  /* 0x00000088000a7308 */ /* 0x0006620000002400 */
[C---:B----4-:R-:W-:Y:S09]  /*d5e0*/  HMMA.16816.F32.BF16 R28, R200.reuse, R132, R28 ;  /* 0x00000084c81c723c */ /* 0x050ff2000004181c */
[----:B------:R-:W4:Y:S01]  /*d5f0*/  MUFU.TANH R155, R191 ;  /* 0x000000bf009b7308 */ /* 0x000f220000002400 */
[----:B-----5:R-:W5:Y:S01]  /*d600*/  LDSM.16.M88.4 R24, [R2+0xa800] ;  /* 0x00a800000218783b */ /* 0x020f620000000200 */
[C---:B------:R-:W-:Y:S08]  /*d610*/  HMMA.16816.F32.BF16 R32, R200.reuse, R134, R32 ;  /* 0x00000086c820723c */ /* 0x040ff00000041820 */
[----:B------:R-:W1:Y:S01]  /*d620*/  MUFU.TANH R153, R189 ;  /* 0x000000bd00997308 */ /* 0x000e620000002400 */
[----:B---3--:R-:W-:Y:S01]  /*d630*/  FMUL.FTZ R136, R20, UR10 ;  /* 0x0000000a14887c20 */ /* 0x008fe20008410000 */
[C---:B------:R-:W-:Y:S03]  /*d640*/  HMMA.16816.F32.BF16 R36, R200.reuse, R140, R36 ;  /* 0x0000008cc824723c */ /* 0x040fe60000041824 */
[----:B------:R-:W-:Y:S01]  /*d650*/  FMUL.FTZ R28, R28, UR10 ;  /* 0x0000000a1c1c7c20 */ /* 0x000fe20008410000 */
[----:B------:R-:W-:Y:S01]  /*d660*/  FMUL.FTZ R29, R29, UR10 ;  /* 0x0000000a1d1d7c20 */ /* 0x000fe20008410000 */
[----:B------:R-:W-:Y:S03]  /*d670*/  FMUL.FTZ R30, R30, UR10 ;  /* 0x0000000a1e1e7c20 */ /* 0x000fe60008410000 */
[----:B------:R-:W3:Y:S01]  /*d680*/  MUFU.TANH R151, R136 ;  /* 0x0000008800977308 */ /* 0x000ee20000002400 */
        /* <DEDUP_REMOVED lines=15> */
[----:B------:R-:W1:Y:S01]  /*d780*/  MUFU.TANH R171, R30 ;  /* 0x0000001e00ab7308 */ /* 0x000e620000002400 */
[C---:B-----5:R-:W-:Y:S03]  /*d790*/  HMMA.16816.F32.BF16 R44, R200.reuse, R24, R44 ;  /* 0x00000018c82c723c */ /* 0x060fe6000004182c */
[----:B------:R-:W-:Y:S06]  /*d7a0*/  FMUL.FTZ R43, R43, UR10 ;  /* 0x0000000a2b2b7c20 */ /* 0x000fec0008410000 */
[----:B------:R5:W1:Y:S01]  /*d7b0*/  MUFU.TANH R194, R31 ;  /* 0x0000001f00c27308 */ /* 0x000a620000002400 */
[C---:B------:R-:W-:Y:S01]  /*d7c0*/  HMMA.16816.F32.BF16 R48, R200.reuse, R26, R48 ;  /* 0x0000001ac830723c */ /* 0x040fe20000041830 */
[----:B------:R-:W-:Y:S08]  /*d7d0*/  LDSM.16.M88.4 R24, [R2+0xb800] ;  /* 0x00b800000218783b */ /* 0x000ff00000000200 */
[----:B------:R2:W1:Y:S01]  /*d7e0*/  MUFU.TANH R175, R33 ;  /* 0x0000002100af7308 */ /* 0x0004620000002400 */
[----:B------:R-:W-:Y:S01]  /*d7f0*/  FMUL.FTZ R45, R45, UR10 ;  /* 0x0000000a2d2d7c20 */ /* 0x000fe20008410000 */
[----:B------:R-:W-:Y:S01]  /*d800*/  FMUL.FTZ R46, R46, UR10 ;  /* 0x0000000a2e2e7c20 */ /* 0x000fe20008410000 */
[----:B------:R-:W-:Y:S07]  /*d810*/  FMUL.FTZ R47, R47, UR10 ;  /* 0x0000000a2f2f7c20 */ /* 0x000fee0008410000 */
[----:B------:R-:W1:Y:S01]  /*d820*/  MUFU.TANH R252, R252 ;  /* 0x000000fc00fc7308 */ /* 0x000e620000002400 */
[----:B-----5:R-:W5:Y:S01]  /*d830*/  LDSM.16.M88.4 R28, [R2+0xb000] ;  /* 0x00b00000021c783b */ /* 0x020f620000000200 */
[----:B------:R-:W-:Y:S04]  /*d840*/  DEPBAR.LE SB0, 0x0 ;  /* 0x000080000000791a */ /* 0x000fe80000000000 */
[----:B------:R-:W-:Y:S01]  /*d850*/  FMUL.FTZ R249, R48, UR10 ;  /* 0x0000000a30f97c20 */ /* 0x000fe20008410000 */
[----:B------:R-:W-:Y:S03]  /*d860*/  FMUL.FTZ R49, R49, UR10 ;  /* 0x0000000a31317c20 */ /* 0x000fe60008410000 */
[----:B------:R-:W1:Y:S01]  /*d870*/  MUFU.TANH R250, R250 ;  /* 0x000000fa00fa7308 */ /* 0x000e620000002400 */
[----:B------:R-:W-:Y:S01]  /*d880*/  BAR.SYNC.DEFER_BLOCKING 0x0 ;  /* 0x0000000000007b1d */ /* 0x000fe20000010000 */
[----:B--2---:R-:W-:Y:S01]  /*d890*/  FMUL.FTZ R33, R44, UR10 ;  /* 0x0000000a2c217c20 */ /* 0x004fe20008410000 */
[----:B------:R-:W-:Y:S01]  /*d8a0*/  FMUL.FTZ R50, R50, UR10 ;  /* 0x0000000a32327c20 */ /* 0x000fe20008410000 */
[----:B------:R-:W-:Y:S06]  /*d8b0*/  FMUL.FTZ R51, R51, UR10 ;  /* 0x0000000a33337c20 */ /* 0x000fec0008410000 */
[----:B------:R-:W2:Y:S10]  /*d8c0*/  MUFU.TANH R248, R248 ;  /* 0x000000f800f87308 */ /* 0x000eb40000002400 */
[----:B------:R-:W1:Y:S10]  /*d8d0*/  MUFU.TANH R246, R246 ;  /* 0x000000f600f67308 */ /* 0x000e740000002400 */
[----:B------:R-:W1:Y:S10]  /*d8e0*/  MUFU.TANH R244, R244 ;  /* 0x000000f400f47308 */ /* 0x000e740000002400 */
[----:B------:R-:W1:Y:S01]  /*d8f0*/  MUFU.TANH R240, R240 ;  /* 0x000000f000f07308 */ /* 0x000e620000002400 */
[C---:B-----5:R-:W-:Y:S09]  /*d900*/  HMMA.16816.F32.BF16 R52, R200.reuse, R28, R52 ;  /* 0x0000001cc834723c */ /* 0x060ff20000041834 */
[----:B------:R-:W1:Y:S01]  /*d910*/  MUFU.TANH R242, R242 ;  /* 0x000000f200f27308 */ /* 0x000e620000002400 */
[C---:B------:R-:W-:Y:S09]  /*d920*/  HMMA.16816.F32.BF16 R56, R200.reuse, R30, R56 ;  /* 0x0000001ec838723c */ /* 0x040ff20000041838 */
[----:B------:R-:W1:Y:S01]  /*d930*/  MUFU.TANH R238, R238 ;  /* 0x000000ee00ee7308 */ /* 0x000e620000002400 */
[C---:B------:R-:W-:Y:S03]  /*d940*/  HMMA.16816.F32.BF16 R60, R200.reuse, R24, R60 ;  /* 0x00000018c83c723c */ /* 0x040fe6000004183c */
        /* <DEDUP_REMOVED lines=71> */
[----:B------:R-:W-:Y:S01]  /*ddc0*/  VIADD R13, R225, 0xffffff00 ;  /* 0xffffff00e10d7836 */ /* 0x000fe20000000000 */
        /* <DEDUP_REMOVED lines=61> */
.L_x_2975:
        /* <DEDUP_REMOVED lines=36> */
.L_x_2974:
        /* <DEDUP_REMOVED lines=36> */
[----:B------:R-:W-:Y:S01]  /*e620*/  IADD3 R140, PT, PT, R211, 0xc040, RZ ;  /* 0x0000c040d38c7810 */ /* 0x000fe20007ffe0ff */
        /* <DEDUP_REMOVED lines=420> */
[----:B-1----:R-:W-:Y:S02]  /*10070*/  F2FP.BF16.F32.PACK_AB R70, R188, R187 ;  /* 0x000000bbbc46723e */ /* 0x002fe400000010ff */
[----:B---3--:R-:W-:Y:S01]  /*10080*/  F2FP.BF16.F32.PACK_AB R71, R195, R190 ;  /* 0x000000bec347723e */ /* 0x008fe200000010ff */
        /* <DEDUP_REMOVED lines=82> */
.L_x_2972:
        /* <DEDUP_REMOVED lines=100> */
[----:B------:R-:W-:Y:S01]  /*10bf0*/  STS.64 [R9], R124 ;  /* 0x0000007c09007388 */ /* 0x000fe20000000a00 */
        /* <DEDUP_REMOVED lines=23> */
[----:B------:R-:W4:Y:S01]  /*10d70*/  LDC.64 R6, c[0x0][0x430] ;  /* 0x00010c00ff067b82 */ /* 0x000f220000000a00 */
[----:B-1----:R-:W-:Y:S01]  /*10d80*/  @P2 FMUL.FTZ R5, R5, 0.69314718246459960938 ;  /* 0x3f31721805052820 */ /* 0x002fe20000410000 */
[----:B--2---:R-:W-:Y:S01]  /*10d90*/  @P1 FMUL.FTZ R4, R4, 0.69314718246459960938 ;  /* 0x3f31721804041820 */ /* 0x004fe20000410000 */
[----:B------:R-:W-:Y:S04]  /*10da0*/  STS.64 [R11+0x800], R118 ;  /* 0x000800760b007388 */ /* 0x000fe80000000a00 */
[----:B------:R-:W-:Y:S04]  /*10db0*/  STS.64 [R12], R112 ;  /* 0x000000700c007388 */ /* 0x000fe80000000a00 */
[----:B------:R-:W-:Y:S04]  /*10dc0*/  STS.64 [R12+0x800], R114 ;  /* 0x000800720c007388 */ /* 0x000fe80000000a00 */
[----:B------:R-:W-:Y:S04]  /*10dd0*/  STS.64 [R13], R108 ;  /* 0x0000006c0d007388 */ /* 0x000fe80000000a00 */
[----:B------:R-:W-:Y:S04]  /*10de0*/  STS.64 [R13+0x800], R110 ;  /* 0x0008006e0d007388 */ /* 0x000fe80000000a00 */
[----:B------:R-:W-:Y:S01]  /*10df0*/  STS.64 [R14], R104 ;  /* 0x000000680e007388 */ /* 0x000fe20000000a00 */
[----:B----4-:R-:W-:-:S03]  /*10e00*/  IMAD R6, R6, UR8, R223 ;  /* 0x0000000806067c24 */ /* 0x010fc6000f8e02df */
        /* <DEDUP_REMOVED lines=11> */
[----:B-1----:R-:W-:-:S03]  /*10ec0*/  IADD3 R8, PT, PT, -R223, RZ, RZ ;  /* 0x000000ffdf087210 */ /* 0x002fc60007ffe1ff */
[----:B------:R1:W-:Y:S04]  /*10ed0*/  STS.64 [R12+0x4000], R80 ;  /* 0x004000500c007388 */ /* 0x0003e80000000a00 */
[----:B------:R-:W-:Y:S01]  /*10ee0*/  STS.64 [R12+0x4800], R82 ;  /* 0x004800520c007388 */ /* 0x000fe20000000a00 */
[----:B------:R-:W-:-:S03]  /*10ef0*/  IMAD R8, R15, R8, UR7 ;  /* 0x000000070f087e24 */ /* 0x000fc6000f8e0208 */
[----:B------:R2:W-:Y:S01]  /*10f00*/  STS.64 [R13+0x4000], R76 ;  /* 0x0040004c0d007388 */ /* 0x0005e20000000a00 */
[----:B------:R-:W-:-:S03]  /*10f10*/  IMAD R6, R6, R15, R8 ;  /* 0x0000000f06067224 */ /* 0x000fc600078e0208 */
[----:B------:R4:W-:Y:S04]  /*10f20*/  STS.64 [R13+0x4800], R78 ;  /* 0x0048004e0d007388 */ /* 0x0009e80000000a00 */
[----:B------:R4:W-:Y:S04]  /*10f30*/  STS.64 [R14+0x4000], R72 ;  /* 0x004000480e007388 */ /* 0x0009e80000000a00 */
[----:B------:R4:W-:Y:S04]  /*10f40*/  STS.64 [R14+0x4800], R74 ;  /* 0x0048004a0e007388 */ /* 0x0009e80000000a00 */
[----:B------:R4:W-:Y:S01]  /*10f50*/  STS.64 [R209+0x4000], R68 ;  /* 0x00400044d1007388 */ /* 0x0009e20000000a00 */
[----:B-1----:R-:W-:-:S03]  /*10f60*/  MOV R80, 0xff800000 ;  /* 0xff80000000507802 */ /* 0x002fc60000000f00 */
[----:B------:R1:W-:Y:S01]  /*10f70*/  STS.64 [R209+0x4800], R70 ;  /* 0x00480046d1007388 */ /* 0x0003e20000000a00 */
[----:B-----5:R-:W-:Y:S01]  /*10f80*/  @P2 FFMA.FTZ R80, R132, R17, R5 ;  /* 0x0000001184502223 */ /* 0x020fe20000010005 */
[----:B------:R-:W-:Y:S01]  /*10f90*/  BAR.SYNC.DEFER_BLOCKING 0x0 ;  /* 0x0000000000007b1d */ /* 0x000fe20000010000 */
[----:B--2---:R-:W-:Y:S01]  /*10fa0*/  MOV R76, 0xff800000 ;  /* 0xff800000004c7802 */ /* 0x004fe20000000f00 */
[----:B---3--:R-:W-:Y:S01]  /*10fb0*/  @P1 FFMA.FTZ R76, R3, R16, R4 ;  /* 0x00000010034c1223 */ /* 0x008fe20000010004 */
[----:B----4-:R-:W-:-:S04]  /*10fc0*/  IMAD R78, R6, R7, UR6 ;  /* 0x00000006064e7e24 */ /* 0x010fc8000f8e0207 */
        /* <DEDUP_REMOVED lines=28> */
.L_x_2978:
[----:B------:R-:W-:Y:S05]  /*11190*/  BSYNC.RECONVERGENT B0 ;  /* 0x0000000000007941 */ /* 0x000fea0003800200 */
.L_x_2977:
[----:B------:R-:W3:Y:S01]  /*111a0*/  LDCU.64 UR4, c[0x0][0x3f8] ;  /* 0x00007f00ff0477ac */ /* 0x000ee20008000a00 */
[----:B--2---:R-:W-:Y:S02]  /*111b0*/  SHF.R.U32.HI R69, RZ, 0x4, R210 ;  /* 0x00000004ff457819 */ /* 0x004fe400000116d2 */
[----:B------:R-:W-:Y:S02]  /*111c0*/  LOP3.LUT R139, R139, 0x1f80, RZ, 0xc0, !PT ;  /* 0x00001f808b8b7812 */ /* 0x000fe400078ec0ff */
[C---:B------:R-:W-:Y:S01]  /*111d0*/  ISETP.GE.AND P0, PT, R69.reuse, R216, PT ;  /* 0x000000d84500720c */ /* 0x040fe20003f06270 */
[----:B-1----:R-:W-:Y:S01]  /*111e0*/  VIADD R71, R69, 0x8 ;  /* 0x0000000845477836 */ /* 0x002fe20000000000 */
        /* <DEDUP_REMOVED lines=9> */
[C---:B---3--:R-:W-:Y:S02]  /*11280*/  LEA R74, P1, R0.reuse, UR4, 0x2 ;  /* 0x00000004004a7c11 */ /* 0x048fe4000f8210ff */
[-C--:B------:R-:W-:Y:S01]  /*11290*/  ISETP.GE.AND P4, PT, R71, R216.reuse, PT ;  /* 0x000000d84700720c */ /* 0x080fe20003f86270 */
[C---:B------:R-:W-:Y:S01]  /*112a0*/  VIADD R71, R69.reuse, 0x28 ;  /* 0x0000002845477836 */ /* 0x040fe20000000000 */
[----:B------:R-:W-:Y:S01]  /*112b0*/  LEA.HI.X R75, R0, UR5, R75, 0x2, P1 ;  /* 0x00000005004b7c11 */ /* 0x000fe200088f144b */
[----:B------:R-:W-:Y:S01]  /*112c0*/  VIADD R69, R69, 0x38 ;  /* 0x0000003845457836 */ /* 0x000fe20000000000 */
[----:B------:R-:W-:-:S02]  /*112d0*/  ISETP.GE.AND P3, PT, R73, R216, PT ;  /* 0x000000d84900720c */ /* 0x000fc40003f66270 */
[-C--:B------:R-:W-:Y:S01]  /*112e0*/  ISETP.GE.AND P2, PT, R71, R216.reuse, PT ;  /* 0x000000d84700720c */ /* 0x080fe20003f46270 */
[----:B------:R1:W-:Y:S01]  /*112f0*/  @!P0 STG.E.128 desc[UR16][R74.64], R64 ;  /* 0x000000404a008986 */ /* 0x0003e2000c101d10 */
        /* <DEDUP_REMOVED lines=19> */
.L_x_2979:
        /* <DEDUP_REMOVED lines=13> */
.L_x_7215:


//--------------------- .text._ZN5flash24flash_fwd_splitkv_kernelI23Flash_fwd_kernel_traitsILi128ELi64ELi128ELi4ELb0ELb0EN7cutlass10bfloat16_tE19Flash_kernel_traitsILi128ELi64ELi128ELi4ES3_EELb1ELb0ELb1ELb0ELb0ELb0ELb1ELb0EEEvNS_16Flash_fwd_paramsE --------------------------
	.section	.text._ZN5flash24flash_fwd_splitkv_kernelI23Flash_fwd_kernel_traitsILi128ELi64ELi128ELi4ELb0ELb0EN7cutlass10bfloat16_tE19Flash_kernel_traitsILi128ELi64ELi128ELi4ES3_EELb1ELb0ELb1ELb0ELb0ELb0ELb1ELb0EEEvNS_16Flash_fwd_paramsE,"ax",@progbits
	.align	128
        .global         _ZN5flash24flash_fwd_splitkv_kernelI23Flash_fwd_kernel_traitsILi128ELi64ELi128ELi4ELb0ELb0EN7cutlass10bfloat16_tE19Flash_kernel_traitsILi128ELi64ELi128ELi4ES3_EELb1ELb0ELb1ELb0ELb0ELb0ELb1ELb0EEEvNS_16Flash_fwd_paramsE
        .type           _ZN5flash24flash_fwd_splitkv_kernelI23Flash_fwd_kernel_traitsILi128ELi64ELi128ELi4ELb0ELb0EN7cutlass10bfloat16_tE19Flash_kernel_traitsILi128ELi64ELi128ELi4ES3_EELb1ELb0ELb1ELb0ELb0ELb0ELb1ELb0EEEvNS_16Flash_fwd_paramsE,@function
        .size           _ZN5flash24flash_fwd_splitkv_kernelI23Flash_fwd_kernel_traitsILi128ELi64ELi128ELi4ELb0ELb0EN7cutlass10bfloat16_tE19Flash_kernel_traitsILi128ELi64ELi128ELi4ES3_EELb1ELb0ELb1ELb0ELb0ELb0ELb1ELb0EEEvNS_16Flash_fwd_paramsE,(.L_x_7216 - _ZN5flash24flash_fwd_splitkv_kernelI23Flash_fwd_kernel_traitsILi128ELi64ELi128ELi4ELb0ELb0EN7cutlass10bfloat16_tE19Flash_kernel_traitsILi128ELi64ELi128ELi4ES3_EELb1ELb0ELb1ELb0ELb0ELb0ELb1ELb0EEEvNS_16Flash_fwd_paramsE)
        .other          _ZN5flash24flash_fwd_splitkv_kernelI23Flash_fwd_kernel_traitsILi128ELi64ELi128ELi4ELb0ELb0EN7cutlass10bfloat16_tE19Flash_kernel_traitsILi128ELi64ELi128ELi4ES3_EELb1ELb0ELb1ELb0ELb0ELb0ELb1ELb0EEEvNS_16Flash_fwd_paramsE,@"STO_CUDA_ENTRY STV_DEFAULT"
_ZN5flash24flash_fwd_splitkv_kernelI23Flash_fwd_kernel_traitsILi128ELi64ELi128ELi4ELb0ELb0EN7cutlass10bfloat16_tE19Flash_kernel_traitsILi128ELi64ELi128ELi4ES3_EELb1ELb0ELb1ELb0ELb0ELb0ELb1ELb0EEEvNS_16Flash_fwd_paramsE:
.text._ZN5flash24flash_fwd_splitkv_kernelI23Flash_fwd_kernel_traitsILi128ELi64ELi128ELi4ELb0ELb0EN7cutlass10bfloat16_tE19Flash_kernel_traitsILi128ELi64ELi128ELi4ES3_EELb1ELb0ELb1ELb0ELb0ELb0ELb1ELb0EEEvNS_16Flash_fwd_paramsE:
[----:B------:R-:W-:Y:S08]  /*0000*/  LDC R1, c[0x0][0x37c] ;  /* 0x0000df00ff017b82 */ /* 0x000ff00000000800 */
[----:B------:R-:W1:Y:S01]  /*0010*/  LDC R11, c[0x0][0x3e0] ;  /* 0x0000f800ff0b7b82 */ /* 0x000e620000000800 */
[----:B------:R-:W2:Y:S01]  /*0020*/  S2R R20, SR_CTAID.Z ;  /* 0x0000000000147919 */ /* 0x000ea20000002700 */
[----:B------:R-:W3:Y:S01]  /*0030*/  LDCU.64 UR14, c[0x0][0x358] ;  /* 0x00006b00ff0e77ac */ /* 0x000ee20008000a00 */
[----:B------:R-:W-:Y:S01]  /*0040*/  IMAD.MOV.U32 R13, RZ, RZ, -0x1 ;  /* 0xffffffffff0d7424 */ /* 0x000fe200078e00ff */
[----:B------:R-:W4:Y:S04]  /*0050*/  LDCU.64 UR4, c[0x0][0x478] ;  /* 0x00008f00ff0477ac */ /* 0x000f280008000a00 */
[----:B------:R-:W3:Y:S01]  /*0060*/  LDC.64 R8, c[0x0][0x468] ;  /* 0x00011a00ff087b82 */ /* 0x000ee20000000a00 */
[----:B------:R-:W4:Y:S01]  /*0070*/  LDCU.64 UR6, c[0x0][0x470] ;  /* 0x00008e00ff0677ac */ /* 0x000f220008000a00 */
[----:B-1----:R-:W1:Y:S01]  /*0080*/  I2F.U32.RP R4, R11 ;  /* 0x0000000b00047306 */ /* 0x002e620000209000 */
[----:B------:R-:W-:-:S02]  /*0090*/  ISETP.NE.U32.AND P1, PT, R11, RZ, PT ;  /* 0x000000ff0b00720c */ /* 0x000fc40003f25070 */
[----:B----4-:R-:W-:-:S04]  /*00a0*/  ISETP.NE.U32.AND P3, PT, RZ, UR6, PT ;  /* 0x00000006ff007c0c */ /* 0x010fc8000bf65070 */
        /* <DEDUP_REMOVED lines=22> */
[----:B------:R-:W-:Y:S02]  /*0210*/  @!P1 LOP3.LUT R215, RZ, R11, RZ, 0x33, !PT ;  /* 0x0000000bffd79212 */ /* 0x000fe400078e33ff */
[----:B------:R-:W-:-:S03]  /*0220*/  ISETP.NE.U32.AND P2, PT, RZ, UR4, PT ;  /* 0x00000004ff007c0c */ /* 0x000fc6000bf45070 */
[----:B--2---:R-:W-:Y:S01]  /*0230*/  IMAD.WIDE.U32 R14, R215, 0x4, R4 ;  /* 0x00000004d70e7825 */ /* 0x004fe200078e0004 */
[----:B------:R-:W-:-:S04]  /*0240*/  ISETP.NE.AND.EX P2, PT, RZ, UR5, PT, P2 ;  /* 0x00000005ff007c0c */ /* 0x000fc8000bf45320 */
[----:B---3--:R-:W2:Y:S04]  /*0250*/  @P0 LDG.E R13, desc[UR14][R14.64] ;  /* 0x0000000e0e0d0981 */ /* 0x008ea8000c1e1900 */
[----:B------:R1:W2:Y:S01]  /*0260*/  @P4 LDG.E R0, desc[UR14][R14.64+0x4] ;  /* 0x0000040e0e004981 */ /* 0x0002a2000c1e1900 */
[----:B------:R-:W-:Y:S01]  /*0270*/  IMAD.SHL.U32 R5, R215, 0x4, RZ ;  /* 0x00000004d7057824 */ /* 0x000fe200078e00ff */
[----:B------:R-:W-:Y:S01]  /*0280*/  SHF.R.U32.HI R6, RZ, 0x1e, R215 ;  /* 0x0000001eff067819 */ /* 0x000fe200000116d7 */
[----:B------:R-:W-:-:S03]  /*0290*/  IMAD.MOV.U32 R3, RZ, RZ, RZ ;  /* 0x000000ffff037224 */ /* 0x000fc600078e00ff */
[C---:B------:R-:W-:Y:S02]  /*02a0*/  @P2 IADD3 R16, P0, PT, R5.reuse, UR4, RZ ;  /* 0x0000000405102c10 */ /* 0x040fe4000ff1e0ff */
[C---:B------:R-:W-:Y:S02]  /*02b0*/  @P3 IADD3 R18, P1, PT, R5.reuse, UR6, RZ ;  /* 0x0000000605123c10 */ /* 0x040fe4000ff3e0ff */
[C---:B------:R-:W-:Y:S01]  /*02c0*/  @P2 IADD3.X R17, PT, PT, R6.reuse, UR5, RZ, P0, !PT ;  /* 0x0000000506112c10 */ /* 0x040fe200087fe4ff */
[----:B------:R-:W3:Y:S01]  /*02d0*/  S2R R7, SR_CTAID.X ;  /* 0x0000000000077919 */ /* 0x000ee20000002500 */
[----:B------:R-:W-:Y:S01]  /*02e0*/  @P3 IADD3.X R19, PT, PT, R6, UR7, RZ, P1, !PT ;  /* 0x0000000706133c10 */ /* 0x000fe20008ffe4ff */
[----:B------:R-:W4:Y:S02]  /*02f0*/  LDCU.U8 UR4, c[0x0][0x532] ;  /* 0x0000a640ff0477ac */ /* 0x000f240008000000 */
[----:B------:R-:W5:Y:S04]  /*0300*/  @P2 LDG.E R10, desc[UR14][R16.64] ;  /* 0x0000000e100a2981 */ /* 0x000f68000c1e1900 */
[----:B------:R4:W5:Y:S01]  /*0310*/  @P3 LDG.E R3, desc[UR14][R18.64] ;  /* 0x0000000e12033981 */ /* 0x000962000c1e1900 */
[----:B-1----:R-:W-:-:S05]  /*0320*/  IADD3 R14, P0, PT, R5, R8, RZ ;  /* 0x00000008050e7210 */ /* 0x002fca0007f1e0ff */
[----:B------:R-:W-:Y:S01]  /*0330*/  IMAD.X R15, R6, 0x1, R9, P0 ;  /* 0x00000001060f7824 */ /* 0x000fe200000e0609 */
[----:B------:R-:W-:-:S04]  /*0340*/  ISETP.NE.U32.AND P0, PT, R8, RZ, PT ;  /* 0x000000ff0800720c */ /* 0x000fc80003f05070 */
[----:B------:R-:W-:Y:S01]  /*0350*/  ISETP.NE.AND.EX P0, PT, R9, RZ, PT, P0 ;  /* 0x000000ff0900720c */ /* 0x000fe20003f05300 */
[----:B----4-:R-:W1:Y:S01]  /*0360*/  @!P4 LDC R19, c[0x0][0x434] ;  /* 0x00010d00ff13cb82 */ /* 0x010e620000000800 */
[----:B------:R-:W-:Y:S02]  /*0370*/  ISETP.NE.AND P1, PT, RZ, UR4, PT ;  /* 0x00000004ff007c0c */ /* 0x000fe4000bf25270 */
[----:B------:R-:W-:-:S09]  /*0380*/  ISETP.EQ.U32.AND P3, PT, R8, RZ, PT ;  /* 0x000000ff0800720c */ /* 0x000fd20003f62070 */
[----:B------:R-:W4:Y:S01]  /*0390*/  @!P0 LDC R16, c[0x0][0x438] ;  /* 0x00010e00ff108b82 */ /* 0x000f220000000800 */
[----:B------:R-:W-:Y:S01]  /*03a0*/  ISETP.EQ.OR.EX P3, PT, R9, RZ, !P1, P3 ;  /* 0x000000ff0900720c */ /* 0x000fe20004f62730 */
[----:B------:R-:W-:-:S12]  /*03b0*/  IMAD.MOV.U32 R4, RZ, RZ, -0x1 ;  /* 0xffffffffff047424 */ /* 0x000fd800078e00ff */
[----:B------:R1:W5:Y:S01]  /*03c0*/  @!P3 LDG.E R4, desc[UR14][R14.64] ;  /* 0x0000000e0e04b981 */ /* 0x000362000c1e1900 */
[----:B--2---:R-:W-:Y:S02]  /*03d0*/  @P4 IMAD.IADD R19, R0, 0x1, -R13 ;  /* 0x0000000100134824 */ /* 0x004fe400078e0a0d */
[----:B---3--:R-:W-:-:S05]  /*03e0*/  IMAD.SHL.U32 R0, R7, 0x40, RZ ;  /* 0x0000004007007824 */ /* 0x008fca00078e00ff */
[----:B-1----:R-:W-:Y:S01]  /*03f0*/  ISETP.GT.AND P3, PT, R19, R0, PT ;  /* 0x000000001300720c */ /* 0x002fe20003f64270 */
[----:B----4-:R-:W-:-:S12]  /*0400*/  @!P0 BRA `(.L_x_2980) ;  /* 0x00000000000c8947 */ /* 0x010fd80003800000 */
[----:B------:R-:W2:Y:S02]  /*0410*/  @P1 LDG.E R9, desc[UR14][R14.64+0x4] ;  /* 0x0000040e0e091981 */ /* 0x000ea4000c1e1900 */
[----:B--2--5:R-:W-:-:S06]  /*0420*/  @P1 IADD3 R16, PT, PT, R9, -R4, RZ ;  /* 0x8000000409101210 */ /* 0x024fcc0007ffe0ff */
[----:B------:R1:W5:Y:S02]  /*0430*/  @!P1 LDG.E R16, desc[UR14][R14.64] ;  /* 0x0000000e0e109981 */ /* 0x000364000c1e1900 */
.L_x_2980:
        /* <DEDUP_REMOVED lines=27> */
[----:B------:R-:W-:Y:S02]  /*05f0*/  IMAD R21, R14, R17, R2 ;  /* 0x000000110e157224 */ /* 0x000fe400078e0202 */
[----:B------:R-:W2:Y:S03]  /*0600*/  S2R R2, SR_CTAID.Y ;  /* 0x0000000000027919 */ /* 0x000ea60000002600 */
[----:B------:R-:W-:Y:S01]  /*0610*/  ISETP.GT.U32.AND P1, PT, R18, R21, PT ;  /* 0x000000151200720c */ /* 0x000fe20003f24070 */
[----:B------:R-:W3:-:S12]  /*0620*/  @!P2 LDC R17, c[0x0][0x43c] ;  /* 0x00010f00ff11ab82 */ /* 0x000ed80000000800 */
[----:B------:R-:W-:Y:S02]  /*0630*/  @!P1 IMAD.IADD R21, R21, 0x1, -R18 ;  /* 0x0000000115159824 */ /* 0x000fe400078e0a12 */
[----:B------:R-:W-:Y:S01]  /*0640*/  @!P1 VIADD R14, R14, 0x1 ;  /* 0x000000010e0e9836 */ /* 0x000fe20000000000 */
[----:B------:R-:W-:Y:S02]  /*0650*/  ISETP.NE.AND P1, PT, R12, RZ, PT ;  /* 0x000000ff0c00720c */ /* 0x000fe40003f25270 */
[----:B-1----:R-:W-:Y:S01]  /*0660*/  @!P2 ISETP.NE.U32.AND P3, PT, R8, RZ, PT ;  /* 0x000000ff0800a20c */ /* 0x002fe20003f65070 */
[----:B------:R-:W-:Y:S01]  /*0670*/  VIADD R8, R7, 0x1 ;  /* 0x0000000107087836 */ /* 0x000fe20000000000 */
[----:B------:R-:W-:Y:S01]  /*0680*/  ISETP.GE.U32.AND P4, PT, R21, R18, PT ;  /* 0x000000121500720c */ /* 0x000fe20003f86070 */
[----:B------:R-:W-:Y:S01]  /*0690*/  IMAD.MOV R21, RZ, RZ, -R215 ;  /* 0x000000ffff157224 */ /* 0x000fe200078e0ad7 */
[----:B------:R-:W-:Y:S01]  /*06a0*/  @!P2 ISETP.NE.AND.EX P3, PT, R9, RZ, PT, P3 ;  /* 0x000000ff0900a20c */ /* 0x000fe20003f65330 */
[----:B------:R-:W-:-:S02]  /*06b0*/  IMAD R8, R8, 0x40, -R19 ;  /* 0x0000004008087824 */ /* 0x000fc400078e0a13 */
[----:B------:R-:W-:Y:S01]  /*06c0*/  IMAD R20, R11, R21, R20 ;  /* 0x000000150b147224 */ /* 0x000fe200078e0214 */
[----:B---3--:R-:W-:-:S04]  /*06d0*/  @!P2 SEL R17, R17, RZ, P3 ;  /* 0x000000ff1111a207 */ /* 0x008fc80001800000 */
[----:B------:R-:W-:-:S03]  /*06e0*/  @!P2 IADD3 R39, PT, PT, R17, R16, -R3 ;  /* 0x000000101127a210 */ /* 0x000fc60007ffe803 */
[----:B------:R-:W-:Y:S02]  /*06f0*/  @P4 VIADD R14, R14, 0x1 ;  /* 0x000000010e0e4836 */ /* 0x000fe40000000000 */
[----:B------:R-:W-:Y:S02]  /*0700*/  VIADD R9, R39, 0x7f ;  /* 0x0000007f27097836 */ /* 0x000fe40000000000 */
[----:B------:R-:W-:Y:S01]  /*0710*/  @!P0 IMAD.MOV R14, RZ, RZ, -R14 ;  /* 0x000000ffff0e8224 */ /* 0x000fe200078e0a0e */
[----:B------:R-:W-:Y:S02]  /*0720*/  @!P1 LOP3.LUT R14, RZ, R12, RZ, 0x33, !PT ;  /* 0x0000000cff0e9212 */ /* 0x000fe400078e33ff */
[----:B------:R-:W-:Y:S02]  /*0730*/  IADD3 R8, PT, PT, R9, UR16, R8 ;  /* 0x0000001009087c10 */ /* 0x000fe4000fffe008 */
[----:B------:R-:W-:Y:S01]  /*0740*/  SHF.R.S32.HI R10, RZ, 0x1f, R9 ;  /* 0x0000001fff0a7819 */ /* 0x000fe20000011409 */
[----:B--2---:R-:W-:Y:S01]  /*0750*/  IMAD R206, R14, R2, RZ ;  /* 0x000000020ece7224 */ /* 0x004fe200078e02ff */
[----:B------:R-:W-:-:S02]  /*0760*/  SHF.R.S32.HI R15, RZ, 0x1f, R8 ;  /* 0x0000001fff0f7819 */ /* 0x000fc40000011408 */
[----:B------:R-:W-:Y:S02]  /*0770*/  LEA.HI R9, R10, R9, RZ, 0x7 ;  /* 0x000000090a097211 */ /* 0x000fe400078f38ff */
[----:B------:R-:W-:Y:S02]  /*0780*/  LEA.HI R15, R15, R8, RZ, 0x7 ;  /* 0x000000080f0f7211 */ /* 0x000fe400078f38ff */
[----:B------:R-:W-:Y:S02]  /*0790*/  SHF.R.S32.HI R9, RZ, 0x7, R9 ;  /* 0x00000007ff097819 */ /* 0x000fe40000011409 */
[----:B------:R-:W-:Y:S02]  /*07a0*/  SHF.R.S32.HI R15, RZ, 0x7, R15 ;  /* 0x00000007ff0f7819 */ /* 0x000fe4000001140f */
[----:B------:R-:W-:-:S04]  /*07b0*/  VIADDMNMX R14, R206, R14, R9, PT ;  /* 0x0000000ece0e7246 */ /* 0x000fc80003800109 */
[----:B------:R-:W-:-:S04]  /*07c0*/  VIMNMX R183, PT, PT, R14, R15, PT ;  /* 0x0000000f0eb77248 */ /* 0x000fc80003fe0100 */
[----:B------:R-:W-:-:S13]  /*07d0*/  ISETP.GE.AND P0, PT, R206, R183, PT ;  /* 0x000000b7ce00720c */ /* 0x000fda0003f06270 */
[----:B----4-:R-:W-:Y:S05]  /*07e0*/  @!P0 BRA `(.L_x_2981) ;  /* 0x0000000800ac8947 */ /* 0x010fea0003800000 */
[----:B------:R-:W1:Y:S01]  /*07f0*/  LDC.64 R6, c[0x0][0x430] ;  /* 0x00010c00ff067b82 */ /* 0x000e620000000a00 */
[----:B------:R-:W2:Y:S01]  /*0800*/  LDCU UR4, c[0x0][0x44c] ;  /* 0x00008980ff0477ac */ /* 0x000ea20008000800 */
[----:B------:R-:W-:Y:S01]  /*0810*/  IMAD.IADD R19, R19, 0x1, -R0 ;  /* 0x0000000113137824 */ /* 0x000fe200078e0a00 */
[----:B------:R-:W-:Y:S01]  /*0820*/  BSSY.RECONVERGENT B0, `(.L_x_2982) ;  /* 0x0000020000007945 */ /* 0x000fe20003800200 */
[----:B-1----:R-:W-:-:S04]  /*0830*/  IMAD R6, R2, R6, R215 ;  /* 0x0000000602067224 */ /* 0x002fc800078e02d7 */
[----:B------:R-:W-:Y:S01]  /*0840*/  IMAD R20, R6, R11, R20 ;  /* 0x0000000b06147224 */ /* 0x000fe200078e0214 */
[----:B------:R-:W-:Y:S01]  /*0850*/  SHF.R.U32.HI R6, RZ, 0x4, R202 ;  /* 0x00000004ff067819 */ /* 0x000fe200000116ca */
[----:B------:R-:W-:Y:S02]  /*0860*/  IMAD.SHL.U32 R11, R202, 0x4, RZ ;  /* 0x00000004ca0b7824 */ /* 0x000fe400078e00ff */
[----:B------:R-:W-:Y:S01]  /*0870*/  IMAD R7, R20, R7, R0 ;  /* 0x0000000714077224 */ /* 0x000fe200078e0200 */
[-C--:B------:R-:W-:Y:S01]  /*0880*/  ISETP.GE.AND P5, PT, R6, R19.reuse, PT ;  /* 0x000000130600720c */ /* 0x080fe20003fa6270 */
[----:B------:R-:W-:Y:S01]  /*0890*/  IMAD.SHL.U32 R202, R202, 0x8, RZ ;  /* 0x00000008caca7824 */ /* 0x000fe200078e00ff */
[----:B------:R-:W-:Y:S01]  /*08a0*/  LOP3.LUT R11, R11, 0x3c, RZ, 0xc0, !PT ;  /* 0x0000003c0b0b7812 */ /* 0x000fe200078ec0ff */
[----:B--2---:R-:W-:Y:S01]  /*08b0*/  IMAD R0, R7, UR4, RZ ;  /* 0x0000000407007c24 */ /* 0x004fe2000f8e02ff */
[C---:B------:R-:W-:Y:S01]  /*08c0*/  IADD3 R18, PT, PT, R6.reuse, 0x10, RZ ;  /* 0x0000001006127810 */ /* 0x040fe20007ffe0ff */
[C---:B------:R-:W-:Y:S01]  /*08d0*/  VIADD R20, R6.reuse, 0x8 ;  /* 0x0000000806147836 */ /* 0x040fe20000000000 */
[----:B------:R-:W-:Y:S01]  /*08e0*/  LOP3.LUT R9, R11, 0x1f80, R202, 0xf8, !PT ;  /* 0x00001f800b097812 */ /* 0x000fe200078ef8ca */
[----:B------:R-:W-:Y:S01]  /*08f0*/  VIADD R16, R6, 0x18 ;  /* 0x0000001806107836 */ /* 0x000fe20000000000 */
[----:B------:R-:W-:Y:S01]  /*0900*/  ISETP.GE.AND P1, PT, R18, R19, PT ;  /* 0x000000131200720c */ /* 0x000fe20003f26270 */
[----:B------:R-:W-:Y:S01]  /*0910*/  VIADD R14, R6, 0x20 ;  /* 0x00000020060e7836 */ /* 0x000fe20000000000 */
[----:B------:R-:W-:-:S02]  /*0920*/  IADD3 R9, P4, PT, R0, R9, RZ ;  /* 0x0000000900097210 */ /* 0x000fc40007f9e0ff */
[-C--:B------:R-:W-:Y:S02]  /*0930*/  ISETP.GE.AND P2, PT, R20, R19.reuse, PT ;  /* 0x000000131400720c */ /* 0x080fe40003f46270 */
[-C--:B------:R-:W-:Y:S02]  /*0940*/  ISETP.GE.AND P0, PT, R16, R19.reuse, PT ;  /* 0x000000131000720c */ /* 0x080fe40003f06270 */
[----:B------:R-:W-:Y:S02]  /*0950*/  ISETP.GE.AND P3, PT, R14, R19, PT ;  /* 0x000000130e00720c */ /* 0x000fe40003f66270 */
[----:B------:R-:W-:Y:S02]  /*0960*/  IADD3 R12, PT, PT, R6, 0x28, RZ ;  /* 0x00000028060c7810 */ /* 0x000fe40007ffe0ff */
[----:B------:R-:W-:Y:S02]  /*0970*/  LOP3.LUT R13, R11, 0x40, RZ, 0xfc, !PT ;  /* 0x000000400b0d7812 */ /* 0x000fe400078efcff */
[----:B------:R-:W-:Y:S01]  /*0980*/  LEA.HI.X.SX32 R0, R0, RZ, 0x1, P4 ;  /* 0x000000ff00007211 */ /* 0x000fe200020f0eff */
[----:B------:R-:W-:Y:S06]  /*0990*/  @P5 BRA `(.L_x_2983) ;  /* 0x0000000000205947 */ /* 0x000fec0003800000 */
        /* <DEDUP_REMOVED lines=8> */
.L_x_2983:
[----:B------:R-:W-:Y:S05]  /*0a20*/  BSYNC.RECONVERGENT B0 ;  /* 0x0000000000007941 */ /* 0x000fea0003800200 */
.L_x_2982:
        /* <DEDUP_REMOVED lines=15> */
.L_x_2985:
[----:B------:R-:W-:Y:S05]  /*0b20*/  BSYNC.RECONVERGENT B0 ;  /* 0x0000000000007941 */ /* 0x000fea0003800200 */
.L_x_2984:
        /* <DEDUP_REMOVED lines=15> */
.L_x_2987:
[----:B------:R-:W-:Y:S05]  /*0c20*/  BSYNC.RECONVERGENT B0 ;  /* 0x0000000000007941 */ /* 0x000fea0003800200 */
.L_x_2986:
        /* <DEDUP_REMOVED lines=14> */
.L_x_2989:
[----:B------:R-:W-:Y:S05]  /*0d10*/  BSYNC.RECONVERGENT B0 ;  /* 0x0000000000007941 */ /* 0x000fea0003800200 */
.L_x_2988:
        /* <DEDUP_REMOVED lines=13> */
.L_x_2991:
[----:B------:R-:W-:Y:S05]  /*0df0*/  BSYNC.RECONVERGENT B0 ;  /* 0x0000000000007941 */ /* 0x000fea0003800200 */
.L_x_2990:
        /* <DEDUP_REMOVED lines=13> */
.L_x_2993:
[----:B------:R-:W-:Y:S05]  /*0ed0*/  BSYNC.RECONVERGENT B0 ;  /* 0x0000000000007941 */ /* 0x000fea0003800200 */
.L_x_2992:
        /* <DEDUP_REMOVED lines=13> */
.L_x_2995:
[----:B------:R-:W-:Y:S05]  /*0fb0*/  BSYNC.RECONVERGENT B0 ;  /* 0x0000000000007941 */ /* 0x000fea0003800200 */
.L_x_2994:
        /* <DEDUP_REMOVED lines=13> */
.L_x_2997:
[----:B------:R-:W-:Y:S05]  /*1090*/  BSYNC.RECONVERGENT B0 ;  /* 0x0000000000007941 */ /* 0x000fea0003800200 */
.L_x_2996:
        /* <DEDUP_REMOVED lines=32> */
.L_x_2981:
        /* <DEDUP_REMOVED lines=11> */
.L_x_2998:
[----:B------:R-:W-:Y:S05]  /*1350*/  BRA.U !UP1, `(.L_x_2999) ;  /* 0x0000000509987547 */ /* 0x000fea000b800000 */
[----:B------:R-:W2:Y:S01]  /*1360*/  LDC R4, c[0x0][0x4f0] ;  /* 0x00013c00ff047b82 */ /* 0x000ea20000000800 */
[----:B------:R-:W-:Y:S01]  /*1370*/  LEA R181, R183, 0xffffff80, 0x7 ;  /* 0xffffff80b7b57811 */ /* 0x000fe200078e38ff */
[----:B------:R-:W3:Y:S01]  /*1380*/  LDCU.64 UR4, c[0x0][0x4e8] ;  /* 0x00009d00ff0477ac */ /* 0x000ee20008000a00 */
[----:B-1----:R-:W-:Y:S01]  /*1390*/  MOV R8, RZ ;  /* 0x000000ff00087202 */ /* 0x002fe20000000f00 */
[----:B------:R-:W-:Y:S01]  /*13a0*/  IMAD.MOV.U32 R10, RZ, RZ, RZ ;  /* 0x000000ffff0a7224 */ /* 0x000fe200078e00ff */
[----:B------:R-:W1:Y:S01]  /*13b0*/  LDCU.64 UR6, c[0x0][0x3a0] ;  /* 0x00007400ff0677ac */ /* 0x000e620008000a00 */
[----:B------:R-:W4:Y:S01]  /*13c0*/  LDCU.64 UR12, c[0x0][0x3b8] ;  /* 0x00007700ff0c77ac */ /* 0x000f220008000a00 */
[----:B------:R-:W1:Y:S01]  /*13d0*/  LDCU.64 UR10, c[0x0][0x3c0] ;  /* 0x00007800ff0a77ac */ /* 0x000e620008000a00 */
[----:B--2---:R-:W-:-:S04]  /*13e0*/  IABS R5, R4 ;  /* 0x0000000400057213 */ /* 0x004fc80000000000 */
[----:B------:R-:W2:Y:S08]  /*13f0*/  I2F.RP R6, R5 ;  /* 0x0000000500067306 */ /* 0x000eb00000209400 */
[----:B--2---:R-:W2:Y:S02]  /*1400*/  MUFU.RCP R9, R6 ;  /* 0x0000000600097308 */ /* 0x004ea40000001000 */
[----:B--2---:R-:W-:-:S06]  /*1410*/  IADD3 R9, PT, PT, R9, 0xffffffe, RZ ;  /* 0x0ffffffe09097810 */ /* 0x004fcc0007ffe0ff */
[----:B------:R-:W2:Y:S02]  /*1420*/  F2I.FTZ.U32.TRUNC.NTZ R9, R9 ;  /* 0x0000000900097305 */ /* 0x000ea4000021f000 */
[----:B--2--5:R-:W-:-:S04]  /*1430*/  IMAD.MOV R2, RZ, RZ, -R9 ;  /* 0x000000ffff027224 */ /* 0x024fc800078e0a09 */
        /* <DEDUP_REMOVED lines=14> */
[----:B---3--:R-:W-:-:S04]  /*1520*/  IMAD.WIDE.U32 R2, R215, UR4, RZ ;  /* 0x00000004d7027c25 */ /* 0x008fc8000f8e00ff */
[----:B------:R-:W-:Y:S01]  /*1530*/  IMAD R217, R215, UR5, R3 ;  /* 0x00000005d7d97c24 */ /* 0x000fe2000f8e0203 */
[----:B------:R-:W2:Y:S01]  /*1540*/  LDCU.64 UR4, c[0x0][0x3a8] ;  /* 0x00007500ff0477ac */ /* 0x000ea20008000a00 */
[----:B------:R-:W-:Y:S01]  /*1550*/  @P0 VIADD R14, R14, 0x1 ;  /* 0x000000010e0e0836 */ /* 0x000fe20000000000 */
[C---:B------:R-:W-:Y:S01]  /*1560*/  LEA R216, P0, R2.reuse, UR8, 0x2 ;  /* 0x0000000802d87c11 */ /* 0x040fe2000f8010ff */
[----:B------:R-:W3:Y:S03]  /*1570*/  LDC R3, c[0x0][0x3e8] ;  /* 0x0000fa00ff037b82 */ /* 0x000ee60000000800 */
[----:B------:R-:W-:Y:S02]  /*1580*/  LEA.HI.X R217, R2, UR9, R217, 0x2, P0 ;  /* 0x0000000902d97c11 */ /* 0x000fe400080f14d9 */
[----:B------:R-:W-:Y:S02]  /*1590*/  @!P1 IADD3 R14, PT, PT, -R14, RZ, RZ ;  /* 0x000000ff0e0e9210 */ /* 0x000fe40007ffe1ff */
[----:B------:R-:W-:-:S05]  /*15a0*/  @!P2 LOP3.LUT R14, RZ, R4, RZ, 0x33, !PT ;  /* 0x00000004ff0ea212 */ /* 0x000fca00078e33ff */
[----:B------:R-:W-:-:S06]  /*15b0*/  IMAD.WIDE R8, R14, 0x4, R216 ;  /* 0x000000040e087825 */ /* 0x000fcc00078e02d8 */
[----:B------:R2:W2:Y:S01]  /*15c0*/  LDG.E R8, desc[UR14][R8.64] ;  /* 0x0000000e08087981 */ /* 0x0004a2000c1e1900 */
[----:B------:R-:W-:Y:S01]  /*15d0*/  IADD3 R14, PT, PT, -R14, RZ, RZ ;  /* 0x000000ff0e0e7210 */ /* 0x000fe20007ffe1ff */
[----:B-1----:R-:W-:Y:S01]  /*15e0*/  IMAD.U32 R24, RZ, RZ, UR10 ;  /* 0x0000000aff187e24 */ /* 0x002fe2000f8e00ff */
[----:B----4-:R-:W-:Y:S01]  /*15f0*/  MOV R134, UR12 ;  /* 0x0000000c00867c02 */ /* 0x010fe20008000f00 */
[----:B------:R-:W-:Y:S01]  /*1600*/  IMAD.U32 R25, RZ, RZ, UR11 ;  /* 0x0000000bff197e24 */ /* 0x000fe2000f8e00ff */
[----:B------:R-:W-:Y:S01]  /*1610*/  MOV R135, UR13 ;  /* 0x0000000d00877c02 */ /* 0x000fe20008000f00 */
[----:B------:R-:W-:Y:S01]  /*1620*/  IMAD R14, R4, R14, R181 ;  /* 0x0000000e040e7224 */ /* 0x000fe200078e02b5 */
[----:B---3--:R-:W-:-:S04]  /*1630*/  IABS R6, R3 ;  /* 0x0000000300067213 */ /* 0x008fc80000000000 */
[----:B------:R-:W1:Y:S08]  /*1640*/  I2F.RP R12, R6 ;  /* 0x00000006000c7306 */ /* 0x000e700000209400 */
[----:B-1----:R-:W1:Y:S02]  /*1650*/  MUFU.RCP R11, R12 ;  /* 0x0000000c000b7308 */ /* 0x002e640000001000 */
[----:B-1----:R-:W-:-:S06]  /*1660*/  VIADD R11, R11, 0xffffffe ;  /* 0x0ffffffe0b0b7836 */ /* 0x002fcc0000000000 */
[----:B------:R-:W1:Y:S02]  /*1670*/  F2I.FTZ.U32.TRUNC.NTZ R11, R11 ;  /* 0x0000000b000b7305 */ /* 0x000e64000021f000 */
[----:B-1----:R-:W-:-:S05]  /*1680*/  IADD3 R2, PT, PT, RZ, -R11, RZ ;  /* 0x8000000bff027210 */ /* 0x002fca0007ffe0ff */
[----:B------:R-:W-:Y:S01]  /*1690*/  IMAD R5, R2, R6, RZ ;  /* 0x0000000602057224 */ /* 0x000fe200078e02ff */
[----:B------:R-:W-:-:S03]  /*16a0*/  IABS R2, R20 ;  /* 0x0000001400027213 */ /* 0x000fc60000000000 */
[----:B------:R-:W-:Y:S01]  /*16b0*/  IMAD.HI.U32 R10, R11, R5, R10 ;  /* 0x000000050b0a7227 */ /* 0x000fe200078e000a */
[----:B--2---:R-:W-:-:S05]  /*16c0*/  MOV R9, R2 ;  /* 0x0000000200097202 */ /* 0x004fca0000000f00 */
        /* <DEDUP_REMOVED lines=14> */
[----:B------:R-:W-:-:S04]  /*17b0*/  IMAD R4, R3, R24, RZ ;  /* 0x0000001803047224 */ /* 0x000fc800078e02ff */
[----:B------:R-:W-:Y:S01]  /*17c0*/  IMAD R4, R14, R25, R4 ;  /* 0x000000190e047224 */ /* 0x000fe200078e0204 */
[----:B------:R-:W-:Y:S01]  /*17d0*/  SHF.R.S32.HI R5, RZ, 0x1f, R8 ;  /* 0x0000001fff057819 */ /* 0x000fe20000011408 */
[----:B------:R-:W-:-:S04]  /*17e0*/  IMAD.WIDE.U32 R10, R8, UR6, RZ ;  /* 0x00000006080a7c25 */ /* 0x000fc8000f8e00ff */
[C---:B------:R-:W-:Y:S02]  /*17f0*/  IMAD R9, R5.reuse, UR6, RZ ;  /* 0x0000000605097c24 */ /* 0x040fe4000f8e02ff */
[----:B------:R-:W-:Y:S02]  /*1800*/  IMAD R5, R5, UR4, RZ ;  /* 0x0000000405057c24 */ /* 0x000fe4000f8e02ff */
[C---:B------:R-:W-:Y:S02]  /*1810*/  IMAD R16, R8.reuse, UR7, R9 ;  /* 0x0000000708107c24 */ /* 0x040fe4000f8e0209 */
[C---:B------:R-:W-:Y:S02]  /*1820*/  IMAD R5, R8.reuse, UR5, R5 ;  /* 0x0000000508057c24 */ /* 0x040fe4000f8e0205 */
[----:B------:R-:W-:Y:S01]  /*1830*/  IMAD.WIDE.U32 R8, R8, UR4, RZ ;  /* 0x0000000408087c25 */ /* 0x000fe2000f8e00ff */
[----:B------:R-:W1:Y:S03]  /*1840*/  LDCU.128 UR4, c[0x0][0x3d0] ;  /* 0x00007a00ff0477ac */ /* 0x000e660008000c00 */
[----:B------:R-:W-:Y:S01]  /*1850*/  IMAD.IADD R17, R11, 0x1, R16 ;  /* 0x000000010b117824 */ /* 0x000fe200078e0210 */
[----:B------:R-:W-:Y:S01]  /*1860*/  MOV R16, R10 ;  /* 0x0000000a00107202 */ /* 0x000fe20000000f00 */
[----:B------:R-:W-:Y:S01]  /*1870*/  IMAD R10, R3, R134, RZ ;  /* 0x00000086030a7224 */ /* 0x000fe200078e02ff */
[----:B------:R-:W-:-:S03]  /*1880*/  IADD3 R9, PT, PT, R9, R5, RZ ;  /* 0x0000000509097210 */ /* 0x000fc60007ffe0ff */
[C---:B------:R-:W-:Y:S02]  /*1890*/  IMAD R10, R14.reuse, R135, R10 ;  /* 0x000000870e0a7224 */ /* 0x040fe400078e020a */
[----:B------:R-:W-:-:S04]  /*18a0*/  IMAD.WIDE.U32 R16, R14, R134, R16 ;  /* 0x000000860e107225 */ /* 0x000fc800078e0010 */
[----:B------:R-:W-:Y:S01]  /*18b0*/  IMAD.WIDE.U32 R14, R14, R24, R8 ;  /* 0x000000180e0e7225 */ /* 0x000fe200078e0008 */
[----:B------:R-:W-:Y:S02]  /*18c0*/  SHF.R.S32.HI R9, RZ, 0x1f, R2 ;  /* 0x0000001fff097819 */ /* 0x000fe40000011402 */
[----:B------:R-:W-:Y:S01]  /*18d0*/  IADD3 R11, PT, PT, R17, R10, RZ ;  /* 0x0000000a110b7210 */ /* 0x000fe20007ffe0ff */
[----:B------:R-:W-:Y:S01]  /*18e0*/  IMAD.MOV.U32 R10, RZ, RZ, R16 ;  /* 0x000000ffff0a7224 */ /* 0x000fe200078e0010 */
[----:B------:R-:W-:Y:S01]  /*18f0*/  IADD3 R5, PT, PT, R15, R4, RZ ;  /* 0x000000040f057210 */ /* 0x000fe20007ffe0ff */
[C---:B-1----:R-:W-:Y:S01]  /*1900*/  IMAD R3, R9.reuse, UR4, RZ ;  /* 0x0000000409037c24 */ /* 0x042fe2000f8e02ff */
[----:B------:R-:W-:Y:S01]  /*1910*/  MOV R4, R14 ;  /* 0x0000000e00047202 */ /* 0x000fe20000000f00 */
[----:B------:R-:W-:Y:S02]  /*1920*/  IMAD R9, R9, UR6, RZ ;  /* 0x0000000609097c24 */ /* 0x000fe4000f8e02ff */
[----:B------:R-:W-:-:S02]  /*1930*/  IMAD R8, R2, UR5, R3 ;  /* 0x0000000502087c24 */ /* 0x000fc4000f8e0203 */
        /* <DEDUP_REMOVED lines=8> */
.L_x_2999:
[----:B------:R-:W-:-:S13]  /*19c0*/  ISETP.NE.AND P0, PT, R4, -0x1, PT ;  /* 0xffffffff0400780c */ /* 0x000fda0003f05270 */
[----:B------:R-:W-:Y:S05]  /*19d0*/  @P0 BRA `(.L_x_3001) ;  /* 0x0000000000340947 */ /* 0x000fea0003800000 */
[----:B------:R-:W2:Y:S01]  /*19e0*/  LDC.64 R134, c[0x0][0x3b8] ;  /* 0x0000ee00ff867b82 */ /* 0x000ea20000000a00 */
[----:B------:R-:W3:Y:S01]  /*19f0*/  LDCU.64 UR4, c[0x0][0x3a0] ;  /* 0x00007400ff0477ac */ /* 0x000ee20008000a00 */
[----:B------:R-:W-:-:S05]  /*1a00*/  SHF.R.S32.HI R5, RZ, 0x1f, R3 ;  /* 0x0000001fff057819 */ /* 0x000fca0000011403 */
[-C--:B--2---:R-:W-:Y:S01]  /*1a10*/  IMAD R6, R5, R134.reuse, RZ ;  /* 0x0000008605067224 */ /* 0x084fe200078e02ff */
[----:B-----5:R-:W-:Y:S01]  /*1a20*/  SHF.R.S32.HI R5, RZ, 0x1f, R2 ;  /* 0x0000001fff057819 */ /* 0x020fe20000011402 */
[----:B-1----:R-:W-:-:S04]  /*1a30*/  IMAD.WIDE.U32 R8, R3, R134, RZ ;  /* 0x0000008603087225 */ /* 0x002fc800078e00ff */
[----:B------:R-:W-:Y:S02]  /*1a40*/  IMAD R6, R3, R135, R6 ;  /* 0x0000008703067224 */ /* 0x000fe400078e0206 */
[----:B---3--:R-:W-:-:S03]  /*1a50*/  IMAD R5, R5, UR4, RZ ;  /* 0x0000000405057c24 */ /* 0x008fc6000f8e02ff */
[----:B------:R-:W-:Y:S01]  /*1a60*/  IADD3 R9, PT, PT, R9, R6, RZ ;  /* 0x0000000609097210 */ /* 0x000fe20007ffe0ff */
[C---:B------:R-:W-:Y:S02]  /*1a70*/  IMAD R5, R2.reuse, UR5, R5 ;  /* 0x0000000502057c24 */ /* 0x040fe4000f8e0205 */
[----:B------:R-:W-:-:S05]  /*1a80*/  IMAD.WIDE.U32 R14, R2, UR4, R8 ;  /* 0x00000004020e7c25 */ /* 0x000fca000f8e0008 */
[----:B------:R-:W-:Y:S01]  /*1a90*/  IADD3 R15, PT, PT, R15, R5, RZ ;  /* 0x000000050f0f7210 */ /* 0x000fe20007ffe0ff */
[----:B------:R-:W-:Y:S05]  /*1aa0*/  BRA `(.L_x_3002) ;  /* 0x0000000000187947 */ /* 0x000fea0003800000 */
.L_x_3001:
[----:B------:R-:W2:Y:S01]  /*1ab0*/  LDC.64 R134, c[0x0][0x3b8] ;  /* 0x0000ee00ff867b82 */ /* 0x000ea20000000a00 */
[----:B-1----:R-:W-:-:S05]  /*1ac0*/  IADD3 R8, PT, PT, R3, R4, RZ ;  /* 0x0000000403087210 */ /* 0x002fca0007ffe0ff */
[C---:B--2---:R-:W-:Y:S02]  /*1ad0*/  IMAD R15, R8.reuse, R135, RZ ;  /* 0x00000087080f7224 */ /* 0x044fe400078e02ff */
[----:B------:R-:W-:-:S05]  /*1ae0*/  IMAD.WIDE.U32 R8, R8, R134, RZ ;  /* 0x0000008608087225 */ /* 0x000fca00078e00ff */
[----:B------:R-:W-:Y:S02]  /*1af0*/  IADD3 R15, PT, PT, R9, R15, RZ ;  /* 0x0000000f090f7210 */ /* 0x000fe40007ffe0ff */
[----:B------:R-:W-:Y:S02]  /*1b00*/  MOV R14, R8 ;  /* 0x00000008000e7202 */ /* 0x000fe40000000f00 */
.L_x_3002:
        /* <DEDUP_REMOVED lines=14> */
.L_x_3003:
[----:B------:R-:W1:Y:S01]  /*1bf0*/  LDC.64 R24, c[0x0][0x3c0] ;  /* 0x0000f000ff187b82 */ /* 0x000e620000000a00 */
[----:B------:R-:W-:-:S05]  /*1c00*/  IADD3 R3, PT, PT, R3, R4, RZ ;  /* 0x0000000403037210 */ /* 0x000fca0007ffe0ff */
[C---:B-1----:R-:W-:Y:S02]  /*1c10*/  IMAD R17, R3.reuse, R25, RZ ;  /* 0x0000001903117224 */ /* 0x042fe400078e02ff */
[----:B-----5:R-:W-:-:S05]  /*1c20*/  IMAD.WIDE.U32 R2, R3, R24, RZ ;  /* 0x0000001803027225 */ /* 0x020fca00078e00ff */
[----:B------:R-:W-:Y:S02]  /*1c30*/  IADD3 R17, PT, PT, R3, R17, RZ ;  /* 0x0000001103117210 */ /* 0x000fe40007ffe0ff */
[----:B------:R-:W-:-:S07]  /*1c40*/  MOV R16, R2 ;  /* 0x0000000200107202 */ /* 0x000fce0000000f00 */
.L_x_3004:
[----:B------:R-:W1:Y:S01]  /*1c50*/  LDC R9, c[0x0][0x3e8] ;  /* 0x0000fa00ff097b82 */ /* 0x000e620000000800 */
[----:B------:R-:W-:Y:S02]  /*1c60*/  LEA R181, R183, 0xffffff80, 0x7 ;  /* 0xffffff80b7b57811 */ /* 0x000fe400078e38ff */
[----:B------:R-:W-:-:S03]  /*1c70*/  CS2R R216, SRZ ;  /* 0x0000000000d87805 */ /* 0x000fc6000001ff00 */
[----:B------:R-:W-:-:S04]  /*1c80*/  IMAD.WIDE.U32 R16, R181, R24, R16 ;  /* 0x00000018b5107225 */ /* 0x000fc800078e0010 */
[----:B------:R-:W-:Y:S01]  /*1c90*/  IMAD.WIDE.U32 R14, R181, R134, R14 ;  /* 0x00000086b50e7225 */ /* 0x000fe200078e000e */
[----:B-1----:R-:W-:-:S04]  /*1ca0*/  IABS R4, R9 ;  /* 0x0000000900047213 */ /* 0x002fc80000000000 */
[----:B------:R-:W1:Y:S08]  /*1cb0*/  I2F.RP R5, R4 ;  /* 0x0000000400057306 */ /* 0x000e700000209400 */
        /* <DEDUP_REMOVED lines=40> */
.L_x_3000:
[----:B------:R-:W-:Y:S01]  /*1f40*/  ISETP.NE.AND P0, PT, R13, -0x1, PT ;  /* 0xffffffff0d00780c */ /* 0x000fe20003f05270 */
[----:B------:R-:W-:Y:S01]  /*1f50*/  IMAD.SHL.U32 R198, R202, 0x8, RZ ;  /* 0x00000008cac67824 */ /* 0x000fe200078e00ff */
[----:B------:R-:W1:Y:S01]  /*1f60*/  S2UR UR5, SR_CgaCtaId ;  /* 0x00000000000579c3 */ /* 0x000e620000008800 */
[----:B------:R-:W2:Y:S01]  /*1f70*/  LDCU.64 UR6, c[0x0][0x3c8] ;  /* 0x00007900ff0677ac */ /* 0x000ea20008000a00 */
[--C-:B------:R-:W-:Y:S01]  /*1f80*/  SHF.R.U32.HI R22, RZ, 0x3, R202.reuse ;  /* 0x00000003ff167819 */ /* 0x100fe200000116ca */
[----:B------:R-:W-:Y:S01]  /*1f90*/  IMAD.MOV.U32 R23, RZ, RZ, RZ ;  /* 0x000000ffff177224 */ /* 0x000fe200078e00ff */
[C---:B------:R-:W-:Y:S01]  /*1fa0*/  LOP3.LUT R11, R198.reuse, 0x1f8, RZ, 0xc0, !PT ;  /* 0x000001f8c60b7812 */ /* 0x040fe200078ec0ff */
[----:B------:R-:W3:Y:S01]  /*1fb0*/  LDCU.64 UR12, c[0x0][0x388] ;  /* 0x00007100ff0c77ac */ /* 0x000ee20008000a00 */
[----:B------:R-:W-:Y:S01]  /*1fc0*/  LOP3.LUT R36, R198, 0x38, RZ, 0xc0, !PT ;  /* 0x00000038c6247812 */ /* 0x000fe200078ec0ff */
[----:B------:R-:W-:Y:S01]  /*1fd0*/  BSSY.RECONVERGENT B0, `(.L_x_3005) ;  /* 0x0000047000007945 */ /* 0x000fe20003800200 */
[----:B------:R-:W-:Y:S01]  /*1fe0*/  LOP3.LUT R184, R11, 0x38, R202, 0x78, !PT ;  /* 0x000000380bb87812 */ /* 0x000fe200078e78ca */
[----:B------:R-:W4:Y:S01]  /*1ff0*/  LDCU.64 UR10, c[0x0][0x390] ;  /* 0x00007200ff0a77ac */ /* 0x000f220008000a00 */
[----:B------:R-:W-:Y:S01]  /*2000*/  IADD3 R32, P1, PT, R36, R12, RZ ;  /* 0x0000000c24207210 */ /* 0x000fe20007f3e0ff */
[----:B------:R-:W5:Y:S01]  /*2010*/  @!P0 LDC.64 R4, c[0x0][0x398] ;  /* 0x0000e600ff048b82 */ /* 0x000f620000000a00 */
[----:B------:R-:W-:Y:S01]  /*2020*/  IADD3 R205, PT, PT, -R0, R19, RZ ;  /* 0x0000001300cd7210 */ /* 0x000fe20007ffe1ff */
[----:B------:R-:W-:Y:S01]  /*2030*/  UMOV UR17, 0x400 ;  /* 0x0000040000117882 */ /* 0x000fe20000000000 */
[----:B------:R-:W-:Y:S01]  /*2040*/  SHF.R.S32.HI R21, RZ, 0x1f, R20 ;  /* 0x0000001fff157819 */ /* 0x000fe20000011414 */
[----:B------:R-:W-:Y:S01]  /*2050*/  IMAD.X R33, RZ, RZ, R8, P1 ;  /* 0x000000ffff217224 */ /* 0x000fe200008e0608 */
[----:B------:R-:W-:Y:S01]  /*2060*/  ISETP.GE.AND P5, PT, R22, R205, PT ;  /* 0x000000cd1600720c */ /* 0x000fe20003fa6270 */
[----:B------:R-:W-:-:S02]  /*2070*/  IMAD.WIDE.U32 R6, R7, 0x40, R22 ;  /* 0x0000004007067825 */ /* 0x000fc400078e0016 */
[----:B------:R-:W3:Y:S02]  /*2080*/  @P0 LDC.64 R2, c[0x0][0x3b0] ;  /* 0x0000ec00ff020b82 */ /* 0x000ee40000000a00 */
[----:B--2---:R-:W-:Y:S01]  /*2090*/  IMAD R31, R21, UR6, RZ ;  /* 0x00000006151f7c24 */ /* 0x004fe2000f8e02ff */
[----:B-1----:R-:W-:-:S03]  /*20a0*/  ULEA UR5, UR5, UR17, 0x18 ;  /* 0x0000001105057291 */ /* 0x002fc6000f8ec0ff */
[----:B------:R-:W-:Y:S02]  /*20b0*/  IMAD R31, R20, UR7, R31 ;  /* 0x00000007141f7c24 */ /* 0x000fe4000f8e021f */
[----:B-----5:R-:W-:-:S04]  /*20c0*/  @!P0 IMAD.WIDE.U32 R14, R215, R4, RZ ;  /* 0x00000004d70e8225 */ /* 0x020fc800078e00ff */
[----:B------:R-:W-:Y:S01]  /*20d0*/  @!P0 IMAD R5, R215, R5, R15 ;  /* 0x00000005d7058224 */ /* 0x000fe200078e020f */
[----:B------:R-:W-:Y:S01]  /*20e0*/  LOP3.LUT R15, R198, 0x1e00, RZ, 0xc0, !PT ;  /* 0x00001e00c60f7812 */ /* 0x000fe200078ec0ff */
[----:B------:R-:W-:Y:S02]  /*20f0*/  @!P0 IMAD.MOV.U32 R11, RZ, RZ, R14 ;  /* 0x000000ffff0b8224 */ /* 0x000fe400078e000e */
[----:B---3--:R-:W-:Y:S01]  /*2100*/  @P0 IMAD.WIDE.U32 R16, R13, R2, RZ ;  /* 0x000000020d100225 */ /* 0x008fe200078e00ff */
[----:B------:R-:W-:-:S03]  /*2110*/  LOP3.LUT R184, R184, R15, RZ, 0xfc, !PT ;  /* 0x0000000fb8b87212 */ /* 0x000fc600078efcff */
[----:B------:R-:W-:Y:S01]  /*2120*/  @P0 IMAD R5, R13, R3, R17 ;  /* 0x000000030d050224 */ /* 0x000fe200078e0211 */
[----:B------:R-:W-:Y:S01]  /*2130*/  IADD3 R13, PT, PT, R22, 0x30, RZ ;  /* 0x00000030160d7810 */ /* 0x000fe20007ffe0ff */
[----:B------:R-:W-:Y:S01]  /*2140*/  @P0 IMAD.MOV.U32 R11, RZ, RZ, R16 ;  /* 0x000000ffff0b0224 */ /* 0x000fe200078e0010 */
[----:B------:R-:W-:Y:S01]  /*2150*/  IADD3 R26, P0, PT, R36, R10, RZ ;  /* 0x0000000a241a7210 */ /* 0x000fe20007f1e0ff */
[----:B------:R-:W1:Y:S01]  /*2160*/  LDC.64 R2, c[0x0][0x538] ;  /* 0x00014e00ff027b82 */ /* 0x000e620000000a00 */
[----:B------:R-:W-:Y:S01]  /*2170*/  IMAD.IADD R4, R39, 0x1, -R181 ;  /* 0x0000000127047824 */ /* 0x000fe200078e0ab5 */
[----:B------:R-:W-:Y:S01]  /*2180*/  ISETP.GE.AND P1, PT, R13, R205, PT ;  /* 0x000000cd0d00720c */ /* 0x000fe20003f26270 */
[----:B------:R-:W-:Y:S01]  /*2190*/  VIADD R17, R22, 0x10 ;  /* 0x0000001016117836 */ /* 0x000fe20000000000 */
[----:B------:R-:W-:Y:S01]  /*21a0*/  LEA R184, R184, UR5, 0x1 ;  /* 0x00000005b8b87c11 */ /* 0x000fe2000f8e08ff */
[----:B------:R-:W-:Y:S01]  /*21b0*/  IMAD.X R27, RZ, RZ, R9, P0 ;  /* 0x000000ffff1b7224 */ /* 0x000fe200000e0609 */
[----:B------:R-:W-:Y:S01]  /*21c0*/  IADD3 R28, P0, PT, R36, R11, RZ ;  /* 0x0000000b241c7210 */ /* 0x000fe20007f1e0ff */
[C---:B------:R-:W-:Y:S01]  /*21d0*/  IMAD.WIDE.U32 R10, R22.reuse, R134, R32 ;  /* 0x00000086160a7225 */ /* 0x040fe200078e0020 */
[----:B------:R-:W-:-:S02]  /*21e0*/  ISETP.GE.AND P6, PT, R22, R4, PT ;  /* 0x000000041600720c */ /* 0x000fc40003fc6270 */
[----:B------:R-:W-:Y:S01]  /*21f0*/  IADD3.X R29, PT, PT, RZ, R5, RZ, P0, !PT ;  /* 0x00000005ff1d7210 */ /* 0x000fe200007fe4ff */
[----:B------:R-:W-:Y:S01]  /*2200*/  IMAD.WIDE.U32 R8, R22, R24, R26 ;  /* 0x0000001816087225 */ /* 0x000fe200078e001a */
[----:B------:R-:W-:Y:S02]  /*2210*/  LEA R208, P4, R10, UR12, 0x1 ;  /* 0x0000000c0ad07c11 */ /* 0x000fe4000f8808ff */
[----:B------:R-:W-:Y:S01]  /*2220*/  ISETP.GE.AND P3, PT, R17, R205, PT ;  /* 0x000000cd1100720c */ /* 0x000fe20003f66270 */
[----:B------:R-:W-:Y:S01]  /*2230*/  IMAD R207, R22, R135, R11 ;  /* 0x0000008716cf7224 */ /* 0x000fe200078e020b */
[----:B----4-:R-:W-:Y:S01]  /*2240*/  LEA R210, P0, R8, UR10, 0x1 ;  /* 0x0000000a08d27c11 */ /* 0x010fe2000f8008ff */
[----:B------:R-:W-:Y:S01]  /*2250*/  IMAD R211, R22, R25, R9 ;  /* 0x0000001916d37224 */ /* 0x000fe200078e0209 */
[----:B------:R-:W-:Y:S01]  /*2260*/  LOP3.LUT R26, R36, 0x40, RZ, 0xfc, !PT ;  /* 0x00000040241a7812 */ /* 0x000fe200078efcff */
[----:B------:R-:W-:Y:S01]  /*2270*/  VIADD R15, R22, 0x20 ;  /* 0x00000020160f7836 */ /* 0x000fe20000000000 */
[----:B------:R-:W-:Y:S01]  /*2280*/  LEA.HI.X R207, R10, UR13, R207, 0x1, P4 ;  /* 0x0000000d0acf7c11 */ /* 0x000fe2000a0f0ccf */
[----:B------:R-:W-:Y:S01]  /*2290*/  IMAD.WIDE.U32 R28, R20, UR6, R28 ;  /* 0x00000006141c7c25 */ /* 0x000fe2000f8e001c */
[----:B------:R-:W-:-:S02]  /*22a0*/  LEA.HI.X R211, R8, UR11, R211, 0x1, P0 ;  /* 0x0000000b08d37c11 */ /* 0x000fc400080f0cd3 */
[----:B------:R-:W-:Y:S01]  /*22b0*/  ISETP.GE.AND P2, PT, R15, R205, PT ;  /* 0x000000cd0f00720c */ /* 0x000fe20003f46270 */
[----:B------:R-:W-:Y:S01]  /*22c0*/  IMAD.IADD R31, R29, 0x1, R31 ;  /* 0x000000011d1f7824 */ /* 0x000fe200078e021f */
[----:B------:R-:W-:Y:S11]  /*22d0*/  @P5 BRA `(.L_x_3006) ;  /* 0x0000000000585947 */ /* 0x000ff60003800000 */
        /* <DEDUP_REMOVED lines=22> */
.L_x_3006:
[----:B------:R-:W-:Y:S05]  /*2440*/  BSYNC.RECONVERGENT B0 ;  /* 0x0000000000007941 */ /* 0x000fea0003800200 */
.L_x_3005:
[----:B------:R-:W-:Y:S01]  /*2450*/  BSSY.RECONVERGENT B0, `(.L_x_3007) ;  /* 0x000001c000007945 */ /* 0x000fe20003800200 */
[----:B------:R-:W-:-:S03]  /*2460*/  ISETP.GE.AND P0, PT, R17, R4, PT ;  /* 0x000000041100720c */ /* 0x000fc60003f06270 */
[----:B------:R-:W-:Y:S10]  /*2470*/  @P3 BRA `(.L_x_3008) ;  /* 0x0000000000643947 */ /* 0x000ff40003800000 */
[----:B------:R-:W3:Y:S01]  /*2480*/  LDCU.64 UR10, c[0x0][0x3b0] ;  /* 0x00007600ff0a77ac */ /* 0x000ee20008000a00 */
[----:B------:R-:W-:Y:S01]  /*2490*/  IADD3 R8, P3, PT, R6, 0x10, RZ ;  /* 0x0000001006087810 */ /* 0x000fe20007f7e0ff */
[----:B--2---:R-:W-:Y:S01]  /*24a0*/  IMAD.MOV.U32 R10, RZ, RZ, R28 ;  /* 0x000000ffff0a7224 */ /* 0x004fe200078e001c */
[----:B------:R-:W-:Y:S01]  /*24b0*/  MOV R11, R31 ;  /* 0x0000001f000b7202 */ /* 0x000fe20000000f00 */
[----:B------:R-:W2:Y:S02]  /*24c0*/  LDCU UR4, c[0x0][0x440] ;  /* 0x00008800ff0477ac */ /* 0x000ea40008000800 */
[----:B------:R-:W-:Y:S01]  /*24d0*/  IMAD.X R5, RZ, RZ, R7, P3 ;  /* 0x000000ffff057224 */ /* 0x000fe200018e0607 */
[----:B------:R-:W4:Y:S03]  /*24e0*/  LDCU.64 UR6, c[0x0][0x380] ;  /* 0x00007000ff0677ac */ /* 0x000f260008000a00 */
[----:B---3--:R-:W-:-:S02]  /*24f0*/  IMAD R5, R5, UR10, RZ ;  /* 0x0000000a05057c24 */ /* 0x008fc4000f8e02ff */
[----:B------:R-:W-:Y:S01]  /*2500*/  IMAD.WIDE.U32 R10, R8, UR10, R10 ;  /* 0x0000000a080a7c25 */ /* 0x000fe2000f8e000a */
[----:B--2---:R-:W-:-:S03]  /*2510*/  ISETP.GE.AND P4, PT, R36, UR4, PT ;  /* 0x0000000424007c0c */ /* 0x004fc6000bf86270 */
        /* <DEDUP_REMOVED lines=15> */
.L_x_3008:
[----:B------:R-:W-:Y:S05]  /*2610*/  BSYNC.RECONVERGENT B0 ;  /* 0x0000000000007941 */ /* 0x000fea0003800200 */
.L_x_3007:
[----:B------:R-:W-:Y:S01]  /*2620*/  BSSY.RECONVERGENT B0, `(.L_x_3009) ;  /* 0x000001d000007945 */ /* 0x000fe20003800200 */
[----:B------:R-:W-:Y:S02]  /*2630*/  ISETP.GE.AND P5, PT, R15, R4, PT ;  /* 0x000000040f00720c */ /* 0x000fe40003fa6270 */
[----:B--2---:R-:W-:Y:S01]  /*2640*/  IADD3 R11, PT, PT, R22, 0x40, RZ ;  /* 0x00000040160b7810 */ /* 0x004fe20007ffe0ff */
[----:B------:R-:W-:Y:S05]  /*2650*/  @P2 BRA `(.L_x_3010) ;  /* 0x0000000000642947 */ /* 0x000fea0003800000 */
[----:B------:R-:W2:Y:S01]  /*2660*/  LDCU.64 UR10, c[0x0][0x3b0] ;  /* 0x00007600ff0a77ac */ /* 0x000ea20008000a00 */
[----:B---3--:R-:W-:Y:S01]  /*2670*/  IADD3 R8, P2, PT, R6, 0x20, RZ ;  /* 0x0000002006087810 */ /* 0x008fe20007f5e0ff */
        /* <DEDUP_REMOVED lines=23> */
.L_x_3010:
[----:B------:R-:W-:Y:S05]  /*27f0*/  BSYNC.RECONVERGENT B0 ;  /* 0x0000000000007941 */ /* 0x000fea0003800200 */
.L_x_3009:
[----:B------:R-:W-:Y:S01]  /*2800*/  BSSY.RECONVERGENT B0, `(.L_x_3011) ;  /* 0x000001e000007945 */ /* 0x000fe20003800200 */
[-C--:B------:R-:W-:Y:S01]  /*2810*/  ISETP.GE.AND P4, PT, R13, R4.reuse, PT ;  /* 0x000000040d00720c */ /* 0x080fe20003f86270 */
[----:B------:R-:W-:Y:S01]  /*2820*/  IMAD.SHL.U32 R5, R134, 0x10, RZ ;  /* 0x0000001086057824 */ /* 0x000fe200078e00ff */
[----:B------:R-:W-:Y:S01]  /*2830*/  ISETP.GE.AND P3, PT, R11, R4, PT ;  /* 0x000000040b00720c */ /* 0x000fe20003f66270 */
[----:B--23--:R-:W-:Y:S01]  /*2840*/  VIADD R9, R22, 0x50 ;  /* 0x0000005016097836 */ /* 0x00cfe20000000000 */
        /* <DEDUP_REMOVED lines=25> */
.L_x_3012:
[----:B------:R-:W-:Y:S05]  /*29e0*/  BSYNC.RECONVERGENT B0 ;  /* 0x0000000000007941 */ /* 0x000fea0003800200 */
.L_x_3011:
        /* <DEDUP_REMOVED lines=18> */
.L_x_3014:
[----:B------:R-:W-:Y:S05]  /*2b10*/  BSYNC.RECONVERGENT B0 ;  /* 0x0000000000007941 */ /* 0x000fea0003800200 */
.L_x_3013:
[----:B--23--:R-:W-:Y:S01]  /*2b20*/  SHF.L.U64.HI R6, R134, 0x4, R135 ;  /* 0x0000000486067819 */ /* 0x00cfe20000010287 */
[----:B------:R-:W-:Y:S01]  /*2b30*/  BSSY.RECONVERGENT B0, `(.L_x_3015) ;  /* 0x0000013000007945 */ /* 0x000fe20003800200 */
[----:B------:R-:W-:Y:S01]  /*2b40*/  LEA R28, P1, R5, R208, 0x1 ;  /* 0x000000d0051c7211 */ /* 0x000fe200078208ff */
[----:B------:R-:W-:Y:S01]  /*2b50*/  VIADD R7, R22, 0x60 ;  /* 0x0000006016077836 */ /* 0x000fe20000000000 */
        /* <DEDUP_REMOVED lines=16> */
.L_x_3016:
[----:B------:R-:W-:Y:S05]  /*2c60*/  BSYNC.RECONVERGENT B0 ;  /* 0x0000000000007941 */ /* 0x000fea0003800200 */
.L_x_3015:
        /* <DEDUP_REMOVED lines=19> */
.L_x_3018:
[----:B------:R-:W-:Y:S05]  /*2da0*/  BSYNC.RECONVERGENT B0 ;  /* 0x0000000000007941 */ /* 0x000fea0003800200 */
.L_x_3017:
        /* <DEDUP_REMOVED lines=19> */
.L_x_3020:
[----:B------:R-:W-:Y:S05]  /*2ee0*/  BSYNC.RECONVERGENT B0 ;  /* 0x0000000000007941 */ /* 0x000fea0003800200 */
.L_x_3019:
        /* <DEDUP_REMOVED lines=21> */
.L_x_3022:
[----:B------:R-:W-:Y:S05]  /*3040*/  BSYNC.RECONVERGENT B0 ;  /* 0x0000000000007941 */ /* 0x000fea0003800200 */
.L_x_3021:
        /* <DEDUP_REMOVED lines=17> */
.L_x_3024:
[----:B------:R-:W-:Y:S05]  /*3160*/  BSYNC.RECONVERGENT B0 ;  /* 0x0000000000007941 */ /* 0x000fea0003800200 */
.L_x_3023:
        /* <DEDUP_REMOVED lines=20> */
.L_x_3026:
[----:B------:R-:W-:Y:S05]  /*32b0*/  BSYNC.RECONVERGENT B0 ;  /* 0x0000000000007941 */ /* 0x000fea0003800200 */
.L_x_3025:
        /* <DEDUP_REMOVED lines=18> */
.L_x_3028:
[----:B------:R-:W-:Y:S05]  /*33e0*/  BSYNC.RECONVERGENT B0 ;  /* 0x0000000000007941 */ /* 0x000fea0003800200 */
.L_x_3027:
[----:B------:R-:W5:Y:S01]  /*33f0*/  LDCU.64 UR6, c[0x0][0x540] ;  /* 0x0000a800ff0677ac */ /* 0x000f620008000a00 */
[----:B------:R-:W0:Y:S01]  /*3400*/  LDGDEPBAR ;  /* 0x00000000000079af */ /* 0x000e220000000000 */
[----:B------:R-:W3:Y:S01]  /*3410*/  LDCU UR4, c[0x0][0x458] ;  /* 0x00008b00ff0477ac */ /* 0x000ee20008000800 */
[----:B-----5:R-:W-:-:S04]  /*3420*/  IMAD.WIDE.U32 R20, R215, UR6, R20 ;  /* 0x00000006d7147c25 */ /* 0x020fc8000f8e0014 */
[----:B------:R-:W-:Y:S01]  /*3430*/  IMAD R6, R215, UR7, R21 ;  /* 0x00000007d7067c24 */ /* 0x000fe2000f8e0215 */
[----:B-1--4-:R-:W-:Y:S02]  /*3440*/  LEA R22, P0, R20, R2, 0x2 ;  /* 0x0000000214167211 */ /* 0x012fe400078010ff */
[----:B------:R-:W-:Y:S01]  /*3450*/  SHF.R.U32.HI R201, RZ, 0x1, R202 ;  /* 0x00000001ffc97819 */ /* 0x000fe200000116ca */
[----:B------:R-:W-:-:S04]  /*3460*/  DEPBAR.LE SB0, 0x0 ;  /* 0x000080000000791a */ /* 0x000fc80000000000 */
[----:B------:R-:W-:-:S05]  /*3470*/  LEA.HI.X R23, R20, R3, R6, 0x2, P0 ;  /* 0x0000000314177211 */ /* 0x000fca00000f1406 */
[----:B------:R-:W4:Y:S01]  /*3480*/  LDG.E R6, desc[UR14][R22.64] ;  /* 0x0000000e16067981 */ /* 0x000f22000c1e1900 */
[----:B---3--:R-:W4:Y:S01]  /*3490*/  MUFU.RCP R3, UR4 ;  /* 0x0000000400037d08 */ /* 0x008f220008001000 */
[----:B------:R-:W-:Y:S01]  /*34a0*/  LOP3.LUT R21, R201, 0x1f0, RZ, 0xc0, !PT ;  /* 0x000001f0c9157812 */ /* 0x000fe200078ec0ff */
[----:B------:R-:W-:Y:S01]  /*34b0*/  BSSY.RECONVERGENT B0, `(.L_x_3029) ;  /* 0x000001e000007945 */ /* 0x000fe20003800200 */
[----:B------:R-:W-:Y:S01]  /*34c0*/  SHF.R.U32.HI R2, RZ, 0x2, R202 ;  /* 0x00000002ff027819 */ /* 0x000fe200000116ca */
[----:B------:R-:W-:Y:S01]  /*34d0*/  IMAD.SHL.U32 R27, R202, 0x40, RZ ;  /* 0x00000040ca1b7824 */ /* 0x000fe200078e00ff */
[----:B------:R-:W-:Y:S02]  /*34e0*/  IADD3 R0, PT, PT, R21, 0x1, R0 ;  /* 0x0000000115007810 */ /* 0x000fe40007ffe000 */
[----:B------:R-:W-:-:S04]  /*34f0*/  LOP3.LUT R2, R2, 0x7, RZ, 0xc0, !PT ;  /* 0x0000000702027812 */ /* 0x000fc800078ec0ff */
[----:B------:R-:W-:Y:S01]  /*3500*/  IADD3 R2, PT, PT, -R19, R0, R2 ;  /* 0x0000000013027210 */ /* 0x000fe20007ffe102 */
[----:B------:R-:W-:-:S03]  /*3510*/  IMAD.SHL.U32 R19, R24, 0x10, RZ ;  /* 0x0000001018137824 */ /* 0x000fc600078e00ff */
[----:B------:R-:W-:Y:S01]  /*3520*/  IADD3 R2, PT, PT, R2, UR16, R39 ;  /* 0x0000001002027c10 */ /* 0x000fe2000fffe027 */
[----:B------:R-:W-:Y:S01]  /*3530*/  BAR.SYNC.DEFER_BLOCKING 0x0 ;  /* 0x0000000000007b1d */ /* 0x000fe20000010000 */
[----:B----4-:R-:W-:Y:S01]  /*3540*/  FMUL.FTZ R3, R6, R3 ;  /* 0x0000000306037220 */ /* 0x010fe20000410000 */
        /* <DEDUP_REMOVED lines=18> */
.L_x_3030:
[----:B------:R3:W-:Y:S04]  /*3670*/  STS.128 [R184+0xc000], RZ ;  /* 0x00c000ffb8007388 */ /* 0x0007e80000000c00 */
[----:B------:R3:W-:Y:S02]  /*3680*/  STS.128 [R184+0x10000], RZ ;  /* 0x010000ffb8007388 */ /* 0x0007e40000000c00 */
.L_x_3031:
[----:B------:R-:W-:Y:S05]  /*3690*/  BSYNC.RECONVERGENT B0 ;  /* 0x0000000000007941 */ /* 0x000fea0003800200 */
.L_x_3029:
        /* <DEDUP_REMOVED lines=33> */
.L_x_3033:
[----:B------:R-:W-:Y:S05]  /*38b0*/  BSYNC.RECONVERGENT B0 ;  /* 0x0000000000007941 */ /* 0x000fea0003800200 */
.L_x_3032:
        /* <DEDUP_REMOVED lines=21> */
.L_x_3035:
[----:B------:R-:W-:Y:S05]  /*3a10*/  BSYNC.RECONVERGENT B0 ;  /* 0x0000000000007941 */ /* 0x000fea0003800200 */
.L_x_3034:
        /* <DEDUP_REMOVED lines=25> */
.L_x_3037:
[----:B------:R-:W-:Y:S05]  /*3bb0*/  BSYNC.RECONVERGENT B0 ;  /* 0x0000000000007941 */ /* 0x000fea0003800200 */
.L_x_3036:
        /* <DEDUP_REMOVED lines=22> */
.L_x_3039:
[----:B------:R-:W-:Y:S05]  /*3d20*/  BSYNC.RECONVERGENT B0 ;  /* 0x0000000000007941 */ /* 0x000fea0003800200 */
.L_x_3038:
        /* <DEDUP_REMOVED lines=19> */
.L_x_3041:
[----:B------:R-:W-:Y:S05]  /*3e60*/  BSYNC.RECONVERGENT B0 ;  /* 0x0000000000007941 */ /* 0x000fea0003800200 */
.L_x_3040:
        /* <DEDUP_REMOVED lines=22> */
.L_x_3043:
[----:B------:R-:W-:Y:S05]  /*3fd0*/  BSYNC.RECONVERGENT B0 ;  /* 0x0000000000007941 */ /* 0x000fea0003800200 */
.L_x_3042:
        /* <DEDUP_REMOVED lines=20> */
.L_x_3045:
[----:B------:R-:W-:Y:S05]  /*4120*/  BSYNC.RECONVERGENT B0 ;  /* 0x0000000000007941 */ /* 0x000fea0003800200 */
.L_x_3044:
[----:B------:R-:W-:Y:S01]  /*4130*/  LDSM.16.M88.4 R48, [R123] ;  /* 0x000000007b30783b */ /* 0x000fe20000000200 */
[----:B------:R-:W-:Y:S01]  /*4140*/  IMAD.MOV.U32 R200, RZ, RZ, 0x20 ;  /* 0x00000020ffc87424 */ /* 0x000fe200078e00ff */
[----:B------:R-:W-:Y:S01]  /*4150*/  LOP3.LUT P6, RZ, R202, 0x2, RZ, 0xc0, !PT ;  /* 0x00000002caff7812 */ /* 0x000fe200078cc0ff */
[----:B------:R-:W-:Y:S01]  /*4160*/  VIADD R125, R176, UR5 ;  /* 0x00000005b07d7c36 */ /* 0x000fe20008000000 */
[----:B-1----:R-:W2:Y:S01]  /*4170*/  LDSM.16.M88.4 R20, [R176+UR5+0x4000] ;  /* 0x00400005b014783b */ /* 0x002ea20008000200 */
[----:B------:R-:W-:Y:S01]  /*4180*/  IMAD.MOV.U32 R199, RZ, RZ, 0x40 ;  /* 0x00000040ffc77424 */ /* 0x000fe200078e00ff */
[----:B------:R-:W-:Y:S01]  /*4190*/  SEL R38, R200, 0xffffffe0, !P6 ;  /* 0xffffffe0c8267807 */ /* 0x000fe20007000000 */
[C---:B------:R-:W-:Y:S01]  /*41a0*/  IMAD.SHL.U32 R142, R202.reuse, 0x2, RZ ;  /* 0x00000002ca8e7824 */ /* 0x040fe200078e00ff */
[----:B------:R-:W1:Y:S01]  /*41b0*/  LDSM.16.M88.4 R12, [R176+UR5+0x4800] ;  /* 0x00480005b00c783b */ /* 0x000e620008000200 */
[----:B------:R-:W-:Y:S01]  /*41c0*/  LOP3.LUT P0, RZ, R202, 0x4, RZ, 0xc0, !PT ;  /* 0x00000004caff7812 */ /* 0x000fe2000780c0ff */
[----:B------:R-:W-:Y:S01]  /*41d0*/  VIADD R139, R183, 0xffffffff ;  /* 0xffffffffb78b7836 */ /* 0x000fe20000000000 */
[----:B------:R-:W-:Y:S01]  /*41e0*/  VIMNMX R180, PT, PT, R2, R39, PT ;  /* 0x0000002702b47248 */ /* 0x000fe20003fe0100 */
[----:B------:R-:W5:Y:S01]  /*41f0*/  LDSM.16.M88.4 R88, [R176+UR5+0x5000] ;  /* 0x00500005b058783b */ /* 0x000f620008000200 */
[--C-:B------:R-:W-:Y:S01]  /*4200*/  IMAD.IADD R120, R123, 0x1, R38.reuse ;  /* 0x000000017b787824 */ /* 0x100fe200078e0226 */
[----:B------:R-:W-:Y:S01]  /*4210*/  SEL R148, R199, 0xffffffc0, !P0 ;  /* 0xffffffc0c7947807 */ /* 0x000fe20004000000 */
[----:B------:R-:W-:Y:S01]  /*4220*/  IMAD.IADD R126, R125, 0x1, R38 ;  /* 0x000000017d7e7824 */ /* 0x000fe200078e0226 */
[----:B------:R-:W3:Y:S01]  /*4230*/  LDSM.16.M88.4 R80, [R176+UR5+0x5800] ;  /* 0x00580005b050783b */ /* 0x000ee20008000200 */
[----:B------:R-:W-:-:S02]  /*4240*/  LOP3.LUT R142, R142, 0x6, RZ, 0xc0, !PT ;  /* 0x000000068e8e7812 */ /* 0x000fc400078ec0ff */
[--C-:B------:R-:W-:Y:S01]  /*4250*/  IMAD.IADD R121, R123, 0x1, R148.reuse ;  /* 0x000000017b797824 */ /* 0x100fe200078e0294 */
[----:B------:R-:W4:Y:S01]  /*4260*/  LDSM.16.M88.4 R72, [R176+UR5+0x6000] ;  /* 0x00600005b048783b */ /* 0x000f220008000200 */
[----:B------:R-:W-:Y:S01]  /*4270*/  IMAD.IADD R125, R125, 0x1, R148 ;  /* 0x000000017d7d7824 */ /* 0x000fe200078e0294 */
[----:B------:R-:W-:Y:S01]  /*4280*/  VIADDMNMX R2, R2, 0x8, R39, PT ;  /* 0x0000000802027846 */ /* 0x000fe20003800127 */
[C---:B------:R-:W-:Y:S01]  /*4290*/  IMAD.IADD R124, R38.reuse, 0x1, R121 ;  /* 0x00000001267c7824 */ /* 0x040fe200078e0279 */
[----:B------:R-:W4:Y:S01]  /*42a0*/  LDSM.16.M88.4 R64, [R176+UR5+0x6800] ;  /* 0x00680005b040783b */ /* 0x000f220008000200 */
[----:B------:R-:W-:-:S03]  /*42b0*/  IMAD.IADD R37, R38, 0x1, R125 ;  /* 0x0000000126257824 */ /* 0x000fc600078e027d */
[----:B------:R-:W4:Y:S04]  /*42c0*/  LDSM.16.M88.4 R56, [R176+UR5+0x7000] ;  /* 0x00700005b038783b */ /* 0x000f280008000200 */
[----:B------:R-:W4:Y:S04]  /*42d0*/  LDSM.16.M88.4 R8, [R176+UR5+0x7800] ;  /* 0x00780005b008783b */ /* 0x000f280008000200 */
[----:B------:R-:W-:Y:S04]  /*42e0*/  LDSM.16.M88.4 R4, [R120] ;  /* 0x000000007804783b */ /* 0x000fe80000000200 */
[----:B------:R-:W4:Y:S01]  /*42f0*/  LDSM.16.M88.4 R32, [R126+0x4000] ;  /* 0x004000007e20783b */ /* 0x000f220000000200 */
[C---:B--2---:R-:W-:Y:S03]  /*4300*/  HMMA.16816.F32.BF16 R28, R48.reuse, R20, RZ ;  /* 0x00000014301c723c */ /* 0x044fe600000418ff */
[----:B------:R-:W2:Y:S04]  /*4310*/  LDSM.16.M88.4 R112, [R126+0x4800] ;  /* 0x004800007e70783b */ /* 0x000ea80000000200 */
[----:B------:R-:W2:Y:S01]  /*4320*/  LDSM.16.M88.4 R108, [R126+0x5000] ;  /* 0x005000007e6c783b */ /* 0x000ea20000000200 */
[C---:B-1----:R-:W-:Y:S03]  /*4330*/  HMMA.16816.F32.BF16 R16, R48.reuse, R12, RZ ;  /* 0x0000000c3010723c */ /* 0x042fe600000418ff */
[----:B------:R-:W1:Y:S04]  /*4340*/  LDSM.16.M88.4 R104, [R126+0x5800] ;  /* 0x005800007e68783b */ /* 0x000e680000000200 */
[----:B------:R-:W1:Y:S01]  /*4350*/  LDSM.16.M88.4 R100, [R126+0x6000] ;  /* 0x006000007e64783b */ /* 0x000e620000000200 */
[C---:B-----5:R-:W-:Y:S03]  /*4360*/  HMMA.16816.F32.BF16 R92, R48.reuse, R88, RZ ;  /* 0x00000058305c723c */ /* 0x060fe600000418ff */
[----:B------:R-:W5:Y:S04]  /*4370*/  LDSM.16.M88.4 R44, [R126+0x6800] ;  /* 0x006800007e2c783b */ /* 0x000f680000000200 */
[----:B------:R-:W-:Y:S01]  /*4380*/  LDSM.16.M88.4 R40, [R126+0x7800] ;  /* 0x007800007e28783b */ /* 0x000fe20000000200 */
[C---:B---3--:R-:W-:Y:S03]  /*4390*/  HMMA.16816.F32.BF16 R84, R48.reuse, R80, RZ ;  /* 0x000000503054723c */ /* 0x048fe600000418ff */
[----:B------:R-:W-:Y:S04]  /*43a0*/  LDSM.16.M88.4 R96, [R121] ;  /* 0x000000007960783b */ /* 0x000fe80000000200 */
[----:B------:R-:W-:Y:S01]  /*43b0*/  LDSM.16.M88.4 R116, [R125+0x6000] ;  /* 0x006000007d74783b */ /* 0x000fe20000000200 */
[C---:B----4-:R-:W-:Y:S03]  /*43c0*/  HMMA.16816.F32.BF16 R76, R48.reuse, R72, RZ ;  /* 0x00000048304c723c */ /* 0x050fe600000418ff */
        /* <DEDUP_REMOVED lines=31> */
[C---:B---3--:R-:W-:Y:S08]  /*45c0*/  HMMA.16816.F32.BF16 R60, R4.reuse, R8, R60 ;  /* 0x00000008043c723c */ /* 0x048ff0000004183c */
[C---:B------:R-:W-:Y:S01]  /*45d0*/  HMMA.16816.F32.BF16 R56, R4.reuse, R10, R56 ;  /* 0x0000000a0438723c */ /* 0x040fe20000041838 */
[----:B------:R-:W2:Y:S07]  /*45e0*/  LDSM.16.M88.4 R8, [R125+0x5000] ;  /* 0x005000007d08783b */ /* 0x000eae0000000200 */
[C---:B------:R-:W-:Y:S08]  /*45f0*/  HMMA.16816.F32.BF16 R52, R4.reuse, R40, R52 ;  /* 0x000000280434723c */ /* 0x040ff00000041834 */
[----:B------:R-:W-:Y:S01]  /*4600*/  HMMA.16816.F32.BF16 R48, R4, R42, R48 ;  /* 0x0000002a0430723c */ /* 0x000fe20000041830 */
[----:B------:R-:W3:Y:S04]  /*4610*/  LDSM.16.M88.4 R4, [R125+0x5800] ;  /* 0x005800007d04783b */ /* 0x000ee80000000200 */
[----:B------:R-:W5:Y:S03]  /*4620*/  LDSM.16.M88.4 R40, [R124] ;  /* 0x000000007c28783b */ /* 0x000f660000000200 */
[C---:B----4-:R-:W-:Y:S08]  /*4630*/  HMMA.16816.F32.BF16 R28, R96.reuse, R32, R28 ;  /* 0x00000020601c723c */ /* 0x050ff0000004181c */
[C---:B------:R-:W-:Y:S01]  /*4640*/  HMMA.16816.F32.BF16 R20, R96.reuse, R34, R20 ;  /* 0x000000226014723c */ /* 0x040fe20000041814 */
[----:B------:R-:W4:Y:S07]  /*4650*/  LDSM.16.M88.4 R32, [R37+0x4800] ;  /* 0x004800002520783b */ /* 0x000f2e0000000200 */
[C---:B-1----:R-:W-:Y:S08]  /*4660*/  HMMA.16816.F32.BF16 R16, R96.reuse, R100, R16 ;  /* 0x000000646010723c */ /* 0x042ff00000041810 */
[C---:B--2---:R-:W-:Y:S08]  /*4670*/  HMMA.16816.F32.BF16 R92, R96.reuse, R8, R92 ;  /* 0x00000008605c723c */ /* 0x044ff0000004185c */
[C---:B------:R-:W-:Y:S01]  /*4680*/  HMMA.16816.F32.BF16 R88, R96.reuse, R10, R88 ;  /* 0x0000000a6058723c */ /* 0x040fe20000041858 */
[----:B------:R-:W1:Y:S07]  /*4690*/  LDSM.16.M88.4 R8, [R37+0x5000] ;  /* 0x005000002508783b */ /* 0x000e6e0000000200 */
[C---:B---3--:R-:W-:Y:S08]  /*46a0*/  HMMA.16816.F32.BF16 R84, R96.reuse, R4, R84 ;  /* 0x000000046054723c */ /* 0x048ff00000041854 */
        /* <DEDUP_REMOVED lines=15> */
[----:B------:R-:W3:Y:S04]  /*47a0*/  LDSM.16.M88.4 R96, [R37+0x6800] ;  /* 0x006800002560783b */ /* 0x000ee80000000200 */
[----:B------:R-:W-:Y:S03]  /*47b0*/  LDSM.16.M88.4 R104, [R176+UR5+0x8800] ;  /* 0x00880005b068783b */ /* 0x000fe60008000200 */
[C---:B-----5:R-:W-:Y:S08]  /*47c0*/  HMMA.16816.F32.BF16 R28, R40.reuse, R44, R28 ;  /* 0x0000002c281c723c */ /* 0x060ff0000004181c */
[C---:B------:R-:W-:Y:S01]  /*47d0*/  HMMA.16816.F32.BF16 R20, R40.reuse, R46, R20 ;  /* 0x0000002e2814723c */ /* 0x040fe20000041814 */
[----:B------:R-:W5:Y:S07]  /*47e0*/  LDSM.16.M88.4 R44, [R37+0x7000] ;  /* 0x00700000252c783b */ /* 0x000f6e0000000200 */
[C---:B----4-:R-:W-:Y:S08]  /*47f0*/  HMMA.16816.F32.BF16 R16, R40.reuse, R32, R16 ;  /* 0x000000202810723c */ /* 0x050ff00000041810 */
        /* <DEDUP_REMOVED lines=8> */
[C---:B---3--:R-:W-:Y:S08]  /*4880*/  HMMA.16816.F32.BF16 R68, R40.reuse, R96, R68 ;  /* 0x000000602844723c */ /* 0x048ff00000041844 */
        /* <DEDUP_REMOVED lines=70> */
[C---:B------:R-:W-:Y:S08]  /*4cf0*/  HMMA.16816.F32.BF16 R92, R120.reuse, R116, R92 ;  /* 0x00000074785c723c */ /* 0x040ff0000004185c */
[----:B------:R-:W-:Y:S08]  /*4d00*/  HMMA.16816.F32.BF16 R88, R120, R118, R88 ;  /* 0x000000767858723c */ /* 0x000ff00000041858 */
[C---:B-1----:R-:W-:Y:S08]  /*4d10*/  HMMA.16816.F32.BF16 R48, R4.reuse, R10, R48 ;  /* 0x0000000a0430723c */ /* 0x042ff00000041830 */
[----:B---3--:R-:W-:Y:S01]  /*4d20*/  HMMA.16816.F32.BF16 R12, R4, R42, R12 ;  /* 0x0000002a040c723c */ /* 0x008fe2000004180c */
[----:B------:R-:W-:-:S04]  /*4d30*/  IMAD.IADD R43, R181, 0x1, R142 ;  /* 0x00000001b52b7824 */ /* 0x000fc800078e028e */
[C---:B------:R-:W-:Y:S02]  /*4d40*/  VIADD R11, R43.reuse, 0x78 ;  /* 0x000000782b0b7836 */ /* 0x040fe40000000000 */
[----:B------:R-:W-:Y:S01]  /*4d50*/  VIADD R39, R43, 0x9 ;  /* 0x000000092b277836 */ /* 0x000fe20000000000 */
[C---:B----4-:R-:W-:Y:S02]  /*4d60*/  HMMA.16816.F32.BF16 R28, R4.reuse, R44, R28 ;  /* 0x0000002c041c723c */ /* 0x050fe4000004181c */
[----:B------:R-:W-:Y:S02]  /*4d70*/  I2FP.F32.S32 R10, R11 ;  /* 0x0000000b000a7245 */ /* 0x000fe40000201400 */
[C---:B------:R-:W-:Y:S02]  /*4d80*/  ISETP.GE.AND P5, PT, R11.reuse, R180, PT ;  /* 0x000000b40b00720c */ /* 0x040fe40003fa6270 */
[----:B------:R-:W-:Y:S01]  /*4d90*/  ISETP.GE.AND P3, PT, R11, R2, PT ;  /* 0x000000020b00720c */ /* 0x000fe20003f66270 */
[----:B------:R-:W-:Y:S01]  /*4da0*/  VIADD R11, R43, 0x1 ;  /* 0x000000012b0b7836 */ /* 0x000fe20000000000 */
[----:B------:R-:W-:Y:S01]  /*4db0*/  HMMA.16816.F32.BF16 R20, R4, R46, R20 ;  /* 0x0000002e0414723c */ /* 0x000fe20000041814 */
[CC--:B------:R-:W-:Y:S01]  /*4dc0*/  FFMA.FTZ R48, R3.reuse, R10.reuse, R48 ;  /* 0x0000000a03307223 */ /* 0x0c0fe20000010030 */
[----:B------:R-:W-:-:S02]  /*4dd0*/  FFMA.FTZ R50, R3, R10, R50 ;  /* 0x0000000a03327223 */ /* 0x000fc40000010032 */
[C---:B------:R-:W-:Y:S02]  /*4de0*/  ISETP.GE.AND P4, PT, R11.reuse, R180, PT ;  /* 0x000000b40b00720c */ /* 0x040fe40003f86270 */
[----:B------:R-:W-:Y:S02]  /*4df0*/  ISETP.GE.AND P2, PT, R11, R2, PT ;  /* 0x000000020b00720c */ /* 0x000fe40003f46270 */
[C---:B------:R-:W-:Y:S01]  /*4e00*/  HMMA.16816.F32.BF16 R16, R4.reuse, R40, R16 ;  /* 0x000000280410723c */ /* 0x040fe20000041810 */
[C---:B------:R-:W-:Y:S01]  /*4e10*/  VIADD R41, R43.reuse, 0x8 ;  /* 0x000000082b297836 */ /* 0x040fe20000000000 */
[----:B------:R-:W-:Y:S01]  /*4e20*/  I2FP.F32.S32 R40, R11 ;  /* 0x0000000b00287245 */ /* 0x000fe20000201400 */
[----:B------:R-:W-:Y:S01]  /*4e30*/  VIADD R11, R43, 0x10 ;  /* 0x000000102b0b7836 */ /* 0x000fe20000000000 */
[----:B------:R-:W-:Y:S02]  /*4e40*/  FSEL R143, R48, -INF , !P5 ;  /* 0xff800000308f7808 */ /* 0x000fe40006800000 */
[----:B------:R-:W-:Y:S01]  /*4e50*/  I2FP.F32.S32 R10, R41 ;  /* 0x00000029000a7245 */ /* 0x000fe20000201400 */
[----:B------:R-:W-:Y:S01]  /*4e60*/  FFMA.FTZ R31, R3, R40, R31 ;  /* 0x00000028031f7223 */ /* 0x000fe2000001001f */
[C---:B-----5:R-:W-:Y:S01]  /*4e70*/  HMMA.16816.F32.BF16 R92, R4.reuse, R32, R92 ;  /* 0x00000020045c723c */ /* 0x060fe2000004185c */
[----:B------:R-:W-:Y:S01]  /*4e80*/  ISETP.GE.AND P1, PT, R41, R180, PT ;  /* 0x000000b42900720c */ /* 0x000fe20003f26270 */
[C---:B------:R-:W-:Y:S01]  /*4e90*/  FFMA.FTZ R29, R3.reuse, R40, R29 ;  /* 0x00000028031d7223 */ /* 0x040fe2000001001d */
[CC--:B------:R-:W-:Y:S01]  /*4ea0*/  FFMA.FTZ R45, R3.reuse, R10.reuse, R20 ;  /* 0x0000000a032d7223 */ /* 0x0c0fe20000010014 */
[----:B------:R-:W-:Y:S01]  /*4eb0*/  I2FP.F32.S32 R20, R39 ;  /* 0x0000002700147245 */ /* 0x000fe20000201400 */
[----:B------:R-:W-:Y:S01]  /*4ec0*/  FFMA.FTZ R22, R3, R10, R22 ;  /* 0x0000000a03167223 */ /* 0x000fe20000010016 */
[----:B------:R-:W-:Y:S01]  /*4ed0*/  FSEL R44, R31, -INF , !P2 ;  /* 0xff8000001f2c7808 */ /* 0x000fe20005000000 */
[----:B------:R-:W-:Y:S01]  /*4ee0*/  VIADD R31, R43, 0x11 ;  /* 0x000000112b1f7836 */ /* 0x000fe20000000000 */
[----:B------:R-:W-:Y:S01]  /*4ef0*/  HMMA.16816.F32.BF16 R88, R4, R34, R88 ;  /* 0x000000220458723c */ /* 0x000fe20000041858 */
[----:B------:R-:W1:Y:S01]  /*4f00*/  LDSM.16.M88.4 R32, [R37+0xa000] ;  /* 0x00a000002520783b */ /* 0x000e620000000200 */
[----:B------:R-:W-:Y:S01]  /*4f10*/  FSEL R45, R45, -INF , !P1 ;  /* 0xff8000002d2d7808 */ /* 0x000fe20004800000 */
[----:B------:R-:W-:Y:S01]  /*4f20*/  FFMA.FTZ R21, R3, R20, R21 ;  /* 0x0000001403157223 */ /* 0x000fe20000010015 */
[----:B------:R-:W-:Y:S01]  /*4f30*/  ISETP.GE.AND P2, PT, R11, R180, PT ;  /* 0x000000b40b00720c */ /* 0x000fe20003f46270 */
[----:B------:R-:W-:Y:S01]  /*4f40*/  FFMA.FTZ R23, R3, R20, R23 ;  /* 0x0000001403177223 */ /* 0x000fe20000010017 */
[----:B------:R-:W-:-:S02]  /*4f50*/  ISETP.GE.AND P1, PT, R11, R2, PT ;  /* 0x000000020b00720c */ /* 0x000fc40003f26270 */
[C---:B------:R-:W-:Y:S01]  /*4f60*/  HMMA.16816.F32.BF16 R84, R120.reuse, R112, R84 ;  /* 0x000000707854723c */ /* 0x040fe20000041854 */
[----:B------:R-:W-:Y:S02]  /*4f70*/  I2FP.F32.S32 R11, R11 ;  /* 0x0000000b000b7245 */ /* 0x000fe40000201400 */
[----:B------:R-:W-:Y:S02]  /*4f80*/  FSEL R138, R50, -INF , !P3 ;  /* 0xff800000328a7808 */ /* 0x000fe40005800000 */
[----:B------:R-:W-:Y:S01]  /*4f90*/  FSEL R47, R29, -INF , !P4 ;  /* 0xff8000001d2f7808 */ /* 0x000fe20006000000 */
[----:B------:R-:W-:Y:S01]  /*4fa0*/  VIADD R29, R43, 0x19 ;  /* 0x000000192b1d7836 */ /* 0x000fe20000000000 */
[----:B------:R-:W-:Y:S01]  /*4fb0*/  ISETP.GE.AND P5, PT, R41, R2, PT ;  /* 0x000000022900720c */ /* 0x000fe20003fa6270 */
[C---:B------:R-:W-:Y:S01]  /*4fc0*/  HMMA.16816.F32.BF16 R80, R120.reuse, R114, R80 ;  /* 0x000000727850723c */ /* 0x040fe20000041850 */
[----:B------:R-:W2:Y:S01]  /*4fd0*/  LDSM.16.M88.4 R112, [R37+0x9800] ;  /* 0x009800002570783b */ /* 0x000ea20000000200 */
[----:B------:R-:W-:Y:S01]  /*4fe0*/  ISETP.GE.AND P3, PT, R39, R180, PT ;  /* 0x000000b42700720c */ /* 0x000fe20003f66270 */
[-C--:B------:R-:W-:Y:S01]  /*4ff0*/  FFMA.FTZ R41, R3, R11.reuse, R16 ;  /* 0x0000000b03297223 */ /* 0x080fe20000010010 */
[----:B------:R-:W-:Y:S01]  /*5000*/  ISETP.GE.AND P4, PT, R39, R2, PT ;  /* 0x000000022700720c */ /* 0x000fe20003f86270 */
[----:B------:R-:W-:Y:S01]  /*5010*/  FFMA.FTZ R16, R3, R11, R18 ;  /* 0x0000000b03107223 */ /* 0x000fe20000010012 */
[----:B------:R-:W-:Y:S01]  /*5020*/  FSEL R50, R22, -INF , !P5 ;  /* 0xff80000016327808 */ /* 0x000fe20006800000 */
[----:B------:R-:W-:Y:S01]  /*5030*/  VIADD R11, R43, 0x18 ;  /* 0x000000182b0b7836 */ /* 0x000fe20000000000 */
[----:B------:R-:W-:Y:S01]  /*5040*/  HMMA.16816.F32.BF16 R52, R120, R96, R52 ;  /* 0x000000607834723c */ /* 0x000fe20000041834 */
[----:B------:R-:W-:-:S02]  /*5050*/  FSEL R97, R21, -INF , !P3 ;  /* 0xff80000015617808 */ /* 0x000fc40005800000 */
[----:B------:R-:W-:Y:S02]  /*5060*/  FSEL R48, R23, -INF , !P4 ;  /* 0xff80000017307808 */ /* 0x000fe40006000000 */
[----:B------:R-:W-:Y:S01]  /*5070*/  I2FP.F32.S32 R10, R31 ;  /* 0x0000001f000a7245 */ /* 0x000fe20000201400 */
[----:B------:R-:W3:Y:S01]  /*5080*/  LDSM.16.M88.4 R20, [R37+0xa800] ;  /* 0x00a800002514783b */ /* 0x000ee20000000200 */
[----:B------:R-:W-:Y:S01]  /*5090*/  FSEL R41, R41, -INF , !P2 ;  /* 0xff80000029297808 */ /* 0x000fe20005000000 */
[----:B------:R-:W-:Y:S01]  /*50a0*/  HMMA.16816.F32.BF16 R72, R120, R110, R72 ;  /* 0x0000006e7848723c */ /* 0x000fe20000041848 */
[----:B------:R-:W-:Y:S01]  /*50b0*/  ISETP.GE.AND P4, PT, R11, R180, PT ;  /* 0x000000b40b00720c */ /* 0x000fe20003f86270 */
[----:B------:R-:W-:Y:S01]  /*50c0*/  FFMA.FTZ R17, R3, R10, R17 ;  /* 0x0000000a03117223 */ /* 0x000fe20000010011 */
[----:B------:R-:W-:Y:S01]  /*50d0*/  ISETP.GE.AND P2, PT, R11, R2, PT ;  /* 0x000000020b00720c */ /* 0x000fe20003f46270 */
[----:B------:R-:W-:Y:S01]  /*50e0*/  FFMA.FTZ R19, R3, R10, R19 ;  /* 0x0000000a03137223 */ /* 0x000fe20000010013 */
[----:B------:R-:W-:-:S02]  /*50f0*/  ISETP.GE.AND P5, PT, R31, R180, PT ;  /* 0x000000b41f00720c */ /* 0x000fc40003fa6270 */
[----:B------:R-:W-:Y:S01]  /*5100*/  I2FP.F32.S32 R11, R11 ;  /* 0x0000000b000b7245 */ /* 0x000fe20000201400 */
[C---:B------:R-:W-:Y:S01]  /*5110*/  HMMA.16816.F32.BF16 R76, R120.reuse, R108, R76 ;  /* 0x0000006c784c723c */ /* 0x040fe2000004184c */
[----:B------:R-:W-:Y:S02]  /*5120*/  I2FP.F32.S32 R18, R29 ;  /* 0x0000001d00127245 */ /* 0x000fe40000201400 */
        /* <DEDUP_REMOVED lines=8> */
[----:B------:R-:W-:Y:S01]  /*51b0*/  ISETP.GE.AND P5, PT, R29, R2, PT ;  /* 0x000000021d00720c */ /* 0x000fe20003fa6270 */
[----:B------:R-:W-:Y:S01]  /*51c0*/  VIADD R29, R43, 0x20 ;  /* 0x000000202b1d7836 */ /* 0x000fe20000000000 */
[----:B------:R-:W-:Y:S01]  /*51d0*/  FSEL R18, R19, -INF , !P3 ;  /* 0xff80000013127808 */ /* 0x000fe20005800000 */
[----:B------:R-:W-:Y:S01]  /*51e0*/  HMMA.16816.F32.BF16 R68, R120, R104, R68 ;  /* 0x000000687844723c */ /* 0x000fe20000041844 */
[----:B------:R-:W-:Y:S01]  /*51f0*/  FSEL R19, R12, -INF , !P4 ;  /* 0xff8000000c137808 */ /* 0x000fe20006000000 */
[----:B------:R-:W-:Y:S01]  /*5200*/  VIADD R13, R43, 0x28 ;  /* 0x000000282b0d7836 */ /* 0x000fe20000000000 */
[----:B------:R-:W-:Y:S01]  /*5210*/  ISETP.GE.AND P3, PT, R29, R180, PT ;  /* 0x000000b41d00720c */ /* 0x000fe20003f66270 */
[----:B------:R-:W-:Y:S01]  /*5220*/  VIADD R15, R43, 0x21 ;  /* 0x000000212b0f7836 */ /* 0x000fe20000000000 */
[----:B------:R-:W-:-:S02]  /*5230*/  ISETP.GE.AND P4, PT, R29, R2, PT ;  /* 0x000000021d00720c */ /* 0x000fc40003f86270 */
[----:B------:R-:W-:Y:S01]  /*5240*/  I2FP.F32.S32 R29, R29 ;  /* 0x0000001d001d7245 */ /* 0x000fe20000201400 */
[C---:B-1----:R-:W-:Y:S01]  /*5250*/  HMMA.16816.F32.BF16 R72, R4.reuse, R34, R72 ;  /* 0x000000220448723c */ /* 0x042fe20000041848 */
[----:B------:R-:W-:Y:S02]  /*5260*/  FSEL R10, R10, -INF , !P5 ;  /* 0xff8000000a0a7808 */ /* 0x000fe40006800000 */
[----:B------:R-:W-:Y:S01]  /*5270*/  FSEL R11, R11, -INF , !P1 ;  /* 0xff8000000b0b7808 */ /* 0x000fe20004800000 */
[-C--:B------:R-:W-:Y:S01]  /*5280*/  FFMA.FTZ R35, R3, R29.reuse, R92 ;  /* 0x0000001d03237223 */ /* 0x080fe2000001005c */
[----:B------:R-:W-:Y:S01]  /*5290*/  ISETP.GE.AND P5, PT, R13, R180, PT ;  /* 0x000000b40d00720c */ /* 0x000fe20003fa6270 */
[----:B------:R-:W-:Y:S01]  /*52a0*/  FFMA.FTZ R42, R3, R29, R94 ;  /* 0x0000001d032a7223 */ /* 0x000fe2000001005e */
[----:B------:R-:W-:Y:S01]  /*52b0*/  ISETP.GE.AND P1, PT, R15, R2, PT ;  /* 0x000000020f00720c */ /* 0x000fe20003f26270 */
[----:B------:R-:W-:Y:S01]  /*52c0*/  HMMA.16816.F32.BF16 R76, R4, R32, R76 ;  /* 0x00000020044c723c */ /* 0x000fe2000004184c */
[----:B------:R-:W-:-:S02]  /*52d0*/  FSEL R35, R35, -INF , !P3 ;  /* 0xff80000023237808 */ /* 0x000fc40005800000 */
[----:B------:R-:W-:Y:S02]  /*52e0*/  FSEL R32, R14, -INF , !P2 ;  /* 0xff8000000e207808 */ /* 0x000fe40005000000 */
[----:B------:R-:W-:Y:S02]  /*52f0*/  ISETP.GE.AND P3, PT, R13, R2, PT ;  /* 0x000000020d00720c */ /* 0x000fe40003f66270 */
[----:B------:R-:W-:Y:S01]  /*5300*/  ISETP.GE.AND P2, PT, R15, R180, PT ;  /* 0x000000b40f00720c */ /* 0x000fe20003f46270 */
[C---:B--2---:R-:W-:Y:S01]  /*5310*/  HMMA.16816.F32.BF16 R84, R4.reuse, R112, R84 ;  /* 0x000000700454723c */ /* 0x044fe20000041854 */
[----:B------:R-:W-:Y:S01]  /*5320*/  I2FP.F32.S32 R12, R15 ;  /* 0x0000000f000c7245 */ /* 0x000fe20000201400 */
[----:B------:R-:W-:Y:S01]  /*5330*/  VIADD R15, R43, 0x29 ;  /* 0x000000292b0f7836 */ /* 0x000fe20000000000 */
[----:B------:R-:W-:Y:S02]  /*5340*/  I2FP.F32.S32 R13, R13 ;  /* 0x0000000d000d7245 */ /* 0x000fe40000201400 */
[----:B------:R-:W-:Y:S01]  /*5350*/  FSEL R42, R42, -INF , !P4 ;  /* 0xff8000002a2a7808 */ /* 0x000fe20006000000 */
[CC--:B------:R-:W-:Y:S01]  /*5360*/  FFMA.FTZ R31, R3.reuse, R12.reuse, R93 ;  /* 0x0000000c031f7223 */ /* 0x0c0fe2000001005d */
[C---:B------:R-:W-:Y:S01]  /*5370*/  FFMA.FTZ R46, R3.reuse, R12, R95 ;  /* 0x0000000c032e7223 */ /* 0x040fe2000001005f */
[CC--:B------:R-:W-:Y:S01]  /*5380*/  FFMA.FTZ R33, R3.reuse, R13.reuse, R88 ;  /* 0x0000000d03217223 */ /* 0x0c0fe20000010058 */
[----:B------:R-:W-:Y:S01]  /*5390*/  FFMA.FTZ R40, R3, R13, R90 ;  /* 0x0000000d03287223 */ /* 0x000fe2000001005a */
[----:B------:R-:W-:Y:S01]  /*53a0*/  I2FP.F32.S32 R14, R15 ;  /* 0x0000000f000e7245 */ /* 0x000fe20000201400 */
[----:B------:R-:W-:Y:S01]  /*53b0*/  VIADD R13, R43, 0x30 ;  /* 0x000000302b0d7836 */ /* 0x000fe20000000000 */
[----:B------:R-:W-:Y:S01]  /*53c0*/  FSEL R31, R31, -INF , !P2 ;  /* 0xff8000001f1f7808 */ /* 0x000fe20005000000 */
[C---:B---3--:R-:W-:Y:S01]  /*53d0*/  HMMA.16816.F32.BF16 R68, R4.reuse, R20, R68 ;  /* 0x000000140444723c */ /* 0x048fe20000041844 */
[----:B------:R-:W-:Y:S01]  /*53e0*/  FSEL R46, R46, -INF , !P1 ;  /* 0xff8000002e2e7808 */ /* 0x000fe20004800000 */
[-C--:B------:R-:W-:Y:S01]  /*53f0*/  FFMA.FTZ R29, R3, R14.reuse, R89 ;  /* 0x0000000e031d7223 */ /* 0x080fe20000010059 */
[----:B------:R-:W-:Y:S01]  /*5400*/  FSEL R33, R33, -INF , !P5 ;  /* 0xff80000021217808 */ /* 0x000fe20006800000 */
[----:B------:R-:W-:Y:S01]  /*5410*/  FFMA.FTZ R91, R3, R14, R91 ;  /* 0x0000000e035b7223 */ /* 0x000fe2000001005b */
[----:B------:R-:W-:Y:S01]  /*5420*/  ISETP.GE.AND P4, PT, R15, R180, PT ;  /* 0x000000b40f00720c */ /* 0x000fe20003f86270 */
[----:B------:R-:W-:Y:S01]  /*5430*/  VIADD R21, R43, 0x38 ;  /* 0x000000382b157836 */ /* 0x000fe20000000000 */
[----:B------:R-:W-:Y:S01]  /*5440*/  ISETP.GE.AND P2, PT, R15, R2, PT ;  /* 0x000000020f00720c */ /* 0x000fe20003f46270 */
[----:B------:R-:W-:Y:S01]  /*5450*/  HMMA.16816.F32.BF16 R80, R4, R114, R80 ;  /* 0x000000720450723c */ /* 0x000fe20000041850 */
[----:B------:R-:W-:Y:S01]  /*5460*/  ISETP.GE.AND P1, PT, R13, R180, PT ;  /* 0x000000b40d00720c */ /* 0x000fe20003f26270 */
[----:B------:R-:W-:Y:S01]  /*5470*/  VIADD R89, R43, 0x31 ;  /* 0x000000312b597836 */ /* 0x000fe20000000000 */
[----:B------:R-:W-:-:S02]  /*5480*/  ISETP.GE.AND P5, PT, R13, R2, PT ;  /* 0x000000020d00720c */ /* 0x000fc40003fa6270 */
[----:B------:R-:W-:Y:S02]  /*5490*/  I2FP.F32.S32 R20, R13 ;  /* 0x0000000d00147245 */ /* 0x000fe40000201400 */
[----:B------:R1:W2:Y:S01]  /*54a0*/  LDSM.16.M88.4 R12, [R37+0xb000] ;  /* 0x00b00000250c783b */ /* 0x0002a20000000200 */
[----:B------:R-:W-:Y:S01]  /*54b0*/  HMMA.16816.F32.BF16 R64, R120, R106, R64 ;  /* 0x0000006a7840723c */ /* 0x000fe20000041840 */
[----:B------:R-:W-:Y:S01]  /*54c0*/  FSEL R194, R91, -INF , !P2 ;  /* 0xff8000005bc27808 */ /* 0x000fe20005000000 */
[----:B------:R-:W-:Y:S01]  /*54d0*/  FFMA.FTZ R39, R3, R20, R84 ;  /* 0x0000001403277223 */ /* 0x000fe20000010054 */
[----:B------:R-:W-:Y:S01]  /*54e0*/  ISETP.GE.AND P2, PT, R21, R180, PT ;  /* 0x000000b41500720c */ /* 0x000fe20003f46270 */
[----:B------:R-:W-:Y:S01]  /*54f0*/  FFMA.FTZ R86, R3, R20, R86 ;  /* 0x0000001403567223 */ /* 0x000fe20000010056 */
[----:B------:R-:W-:Y:S01]  /*5500*/  I2FP.F32.S32 R34, R89 ;  /* 0x0000005900227245 */ /* 0x000fe20000201400 */
[----:B------:R-:W-:-:S04]  /*5510*/  DEPBAR.LE SB0, 0x0 ;  /* 0x000080000000791a */ /* 0x000fc80000000000 */
[----:B------:R-:W-:Y:S01]  /*5520*/  FSEL R39, R39, -INF , !P1 ;  /* 0xff80000027277808 */ /* 0x000fe20004800000 */
[----:B------:R-:W-:Y:S01]  /*5530*/  HMMA.16816.F32.BF16 R60, R120, R100, R60 ;  /* 0x00000064783c723c */ /* 0x000fe2000004183c */
[----:B------:R-:W-:Y:S01]  /*5540*/  ISETP.GE.AND P1, PT, R21, R2, PT ;  /* 0x000000021500720c */ /* 0x000fe20003f26270 */
[CC--:B------:R-:W-:Y:S01]  /*5550*/  FFMA.FTZ R87, R3.reuse, R34.reuse, R87 ;  /* 0x0000002203577223 */ /* 0x0c0fe20000010057 */
[----:B------:R-:W-:Y:S01]  /*5560*/  I2FP.F32.S32 R21, R21 ;  /* 0x0000001500157245 */ /* 0x000fe20000201400 */
[----:B------:R-:W-:Y:S01]  /*5570*/  FFMA.FTZ R85, R3, R34, R85 ;  /* 0x0000002203557223 */ /* 0x000fe20000010055 */
[----:B------:R-:W-:Y:S02]  /*5580*/  FSEL R29, R29, -INF , !P4 ;  /* 0xff8000001d1d7808 */ /* 0x000fe40006000000 */
[----:B------:R-:W-:Y:S01]  /*5590*/  FSEL R40, R40, -INF , !P3 ;  /* 0xff80000028287808 */ /* 0x000fe20005800000 */
[CC--:B------:R-:W-:Y:S01]  /*55a0*/  FFMA.FTZ R80, R3.reuse, R21.reuse, R80 ;  /* 0x0000001503507223 */ /* 0x0c0fe20000010050 */
[----:B------:R-:W-:Y:S01]  /*55b0*/  FFMA.FTZ R82, R3, R21, R82 ;  /* 0x0000001503527223 */ /* 0x000fe20000010052 */
[C---:B------:R-:W-:Y:S01]  /*55c0*/  VIADD R21, R43.reuse, 0x40 ;  /* 0x000000402b157836 */ /* 0x040fe20000000000 */
[----:B------:R-:W-:Y:S01]  /*55d0*/  HMMA.16816.F32.BF16 R64, R4, R22, R64 ;  /* 0x000000160440723c */ /* 0x000fe20000041840 */
[----:B-1----:R-:W-:Y:S01]  /*55e0*/  VIADD R37, R43, 0x39 ;  /* 0x000000392b257836 */ /* 0x002fe20000000000 */
[----:B------:R-:W-:Y:S01]  /*55f0*/  ISETP.GE.AND P4, PT, R89, R2, PT ;  /* 0x000000025900720c */ /* 0x000fe20003f86270 */
[----:B------:R-:W-:Y:S01]  /*5600*/  VIADD R23, R43, 0x41 ;  /* 0x000000412b177836 */ /* 0x000fe20000000000 */
[----:B------:R-:W-:-:S02]  /*5610*/  I2FP.F32.S32 R20, R21 ;  /* 0x0000001500147245 */ /* 0x000fc40000201400 */
[----:B------:R-:W-:Y:S02]  /*5620*/  I2FP.F32.S32 R22, R37 ;  /* 0x0000002500167245 */ /* 0x000fe40000201400 */
[----:B------:R-:W-:Y:S01]  /*5630*/  ISETP.GE.AND P3, PT, R89, R180, PT ;  /* 0x000000b45900720c */ /* 0x000fe20003f66270 */
[----:B------:R-:W-:Y:S01]  /*5640*/  FFMA.FTZ R76, R3, R20, R76 ;  /* 0x00000014034c7223 */ /* 0x000fe2000001004c */
[----:B------:R-:W-:Y:S01]  /*5650*/  FSEL R190, R87, -INF , !P4 ;  /* 0xff80000057be7808 */ /* 0x000fe20006000000 */
[CC--:B------:R-:W-:Y:S01]  /*5660*/  FFMA.FTZ R83, R3.reuse, R22.reuse, R83 ;  /* 0x0000001603537223 */ /* 0x0c0fe20000010053 */
[----:B------:R-:W-:Y:S01]  /*5670*/  FSEL R151, R80, -INF , !P2 ;  /* 0xff80000050977808 */ /* 0x000fe20005000000 */
[----:B------:R-:W-:Y:S01]  /*5680*/  FFMA.FTZ R81, R3, R22, R81 ;  /* 0x0000001603517223 */ /* 0x000fe20000010051 */
[----:B------:R-:W-:Y:S01]  /*5690*/  FSEL R187, R85, -INF , !P3 ;  /* 0xff80000055bb7808 */ /* 0x000fe20005800000 */
[----:B------:R-:W-:Y:S01]  /*56a0*/  FFMA.FTZ R78, R3, R20, R78 ;  /* 0x00000014034e7223 */ /* 0x000fe2000001004e */
[C---:B------:R-:W-:Y:S01]  /*56b0*/  ISETP.GE.AND P4, PT, R21.reuse, R180, PT ;  /* 0x000000b41500720c */ /* 0x040fe20003f86270 */
[----:B--2---:R-:W-:Y:S01]  /*56c0*/  HMMA.16816.F32.BF16 R60, R4, R12, R60 ;  /* 0x0000000c043c723c */ /* 0x004fe2000004183c */
[-C--:B------:R-:W-:Y:S01]  /*56d0*/  ISETP.GE.AND P2, PT, R21, R2.reuse, PT ;  /* 0x000000021500720c */ /* 0x080fe20003f46270 */
[C---:B------:R-:W-:Y:S01]  /*56e0*/  VIADD R21, R43.reuse, 0x48 ;  /* 0x000000482b157836 */ /* 0x040fe20000000000 */
[----:B------:R-:W-:Y:S01]  /*56f0*/  FSEL R150, R86, -INF , !P5 ;  /* 0xff80000056967808 */ /* 0x000fe20006800000 */
[----:B------:R-:W-:Y:S01]  /*5700*/  VIADD R13, R43, 0x50 ;  /* 0x000000502b0d7836 */ /* 0x000fe20000000000 */
[----:B------:R-:W-:-:S02]  /*5710*/  ISETP.GE.AND P3, PT, R37, R2, PT ;  /* 0x000000022500720c */ /* 0x000fc40003f66270 */
[-C--:B------:R-:W-:Y:S01]  /*5720*/  ISETP.GE.AND P5, PT, R37, R180.reuse, PT ;  /* 0x000000b42500720c */ /* 0x080fe20003fa6270 */
[----:B------:R-:W-:Y:S01]  /*5730*/  HMMA.16816.F32.BF16 R56, R120, R102, R56 ;  /* 0x000000667838723c */ /* 0x000fe20000041838 */
[----:B------:R-:W-:Y:S02]  /*5740*/  FSEL R164, R83, -INF , !P3 ;  /* 0xff80000053a47808 */ /* 0x000fe40005800000 */
[----:B------:R-:W-:Y:S02]  /*5750*/  FSEL R179, R76, -INF , !P4 ;  /* 0xff8000004cb37808 */ /* 0x000fe40006000000 */
[----:B------:R-:W-:Y:S02]  /*5760*/  FSEL R192, R82, -INF , !P1 ;  /* 0xff80000052c07808 */ /* 0x000fe40004800000 */
[----:B------:R-:W-:Y:S01]  /*5770*/  FSEL R145, R81, -INF , !P5 ;  /* 0xff80000051917808 */ /* 0x000fe20006800000 */
[----:B------:R-:W-:Y:S01]  /*5780*/  HMMA.16816.F32.BF16 R52, R4, R8, R52 ;  /* 0x000000080434723c */ /* 0x000fe20000041834 */
[----:B------:R-:W-:Y:S01]  /*5790*/  ISETP.GE.AND P3, PT, R21, R180, PT ;  /* 0x000000b41500720c */ /* 0x000fe20003f66270 */
[----:B------:R-:W-:Y:S01]  /*57a0*/  VIADD R9, R43, 0x69 ;  /* 0x000000692b097836 */ /* 0x000fe20000000000 */
[----:B------:R-:W-:Y:S01]  /*57b0*/  BAR.SYNC.DEFER_BLOCKING 0x0 ;  /* 0x0000000000007b1d */ /* 0x000fe20000010000 */
[----:B------:R-:W-:-:S02]  /*57c0*/  ISETP.GE.AND P4, PT, R21, R2, PT ;  /* 0x000000021500720c */ /* 0x000fc40003f86270 */
[C---:B------:R-:W-:Y:S02]  /*57d0*/  ISETP.GE.AND P1, PT, R23.reuse, R180, PT ;  /* 0x000000b41700720c */ /* 0x040fe40003f26270 */
[----:B------:R-:W-:Y:S02]  /*57e0*/  ISETP.GE.AND P5, PT, R23, R2, PT ;  /* 0x000000021700720c */ /* 0x000fe40003fa6270 */
[----:B------:R-:W-:Y:S01]  /*57f0*/  I2FP.F32.S32 R22, R23 ;  /* 0x0000001700167245 */ /* 0x000fe20000201400 */
[----:B------:R-:W-:Y:S01]  /*5800*/  VIADD R23, R43, 0x49 ;  /* 0x000000492b177836 */ /* 0x000fe20000000000 */
[----:B------:R-:W-:Y:S01]  /*5810*/  I2FP.F32.S32 R21, R21 ;  /* 0x0000001500157245 */ /* 0x000fe20000201400 */
[----:B------:R-:W-:Y:S01]  /*5820*/  HMMA.16816.F32.BF16 R56, R4, R14, R56 ;  /* 0x0000000e0438723c */ /* 0x000fe20000041838 */
[----:B------:R-:W-:Y:S01]  /*5830*/  I2FP.F32.S32 R12, R13 ;  /* 0x0000000d000c7245 */ /* 0x000fe20000201400 */
[CC--:B------:R-:W-:Y:S01]  /*5840*/  FFMA.FTZ R79, R3.reuse, R22.reuse, R79 ;  /* 0x00000016034f7223 */ /* 0x0c0fe2000001004f */
[C---:B------:R-:W-:Y:S01]  /*5850*/  FFMA.FTZ R77, R3.reuse, R22, R77 ;  /* 0x00000016034d7223 */ /* 0x040fe2000001004d */
[C---:B------:R-:W-:Y:S01]  /*5860*/  FFMA.FTZ R72, R3.reuse, R21, R72 ;  /* 0x0000001503487223 */ /* 0x040fe20000010048 */
[----:B------:R-:W-:Y:S01]  /*5870*/  I2FP.F32.S32 R20, R23 ;  /* 0x0000001700147245 */ /* 0x000fe20000201400 */
[----:B------:R-:W-:Y:S01]  /*5880*/  FFMA.FTZ R68, R3, R12, R68 ;  /* 0x0000000c03447223 */ /* 0x000fe20000010044 */
[----:B------:R-:W-:Y:S01]  /*5890*/  FSEL R174, R79, -INF , !P5 ;  /* 0xff8000004fae7808 */ /* 0x000fe20006800000 */
[C---:B------:R-:W-:Y:S01]  /*58a0*/  FFMA.FTZ R74, R3.reuse, R21, R74 ;  /* 0x00000015034a7223 */ /* 0x040fe2000001004a */
[----:B------:R-:W-:Y:S01]  /*58b0*/  FSEL R167, R72, -INF , !P3 ;  /* 0xff80000048a77808 */ /* 0x000fe20005800000 */
[-C--:B------:R-:W-:Y:S01]  /*58c0*/  FFMA.FTZ R75, R3, R20.reuse, R75 ;  /* 0x00000014034b7223 */ /* 0x080fe2000001004b */
[----:B------:R-:W-:Y:S01]  /*58d0*/  FSEL R169, R77, -INF , !P1 ;  /* 0xff8000004da97808 */ /* 0x000fe20004800000 */
[----:B------:R-:W-:Y:S01]  /*58e0*/  FFMA.FTZ R73, R3, R20, R73 ;  /* 0x0000001403497223 */ /* 0x000fe20000010049 */
[----:B------:R-:W-:Y:S01]  /*58f0*/  ISETP.GE.AND P5, PT, R13, R180, PT ;  /* 0x000000b40d00720c */ /* 0x000fe20003fa6270 */
[----:B------:R-:W-:Y:S01]  /*5900*/  VIADD R21, R43, 0x51 ;  /* 0x000000512b157836 */ /* 0x000fe20000000000 */
[-C--:B------:R-:W-:Y:S01]  /*5910*/  ISETP.GE.AND P3, PT, R13, R2.reuse, PT ;  /* 0x000000020d00720c */ /* 0x080fe20003f66270 */
[----:B------:R-:W-:Y:S01]  /*5920*/  VIADD R13, R43, 0x58 ;  /* 0x000000582b0d7836 */ /* 0x000fe20000000000 */
[----:B------:R-:W-:Y:S01]  /*5930*/  ISETP.GE.AND P1, PT, R23, R2, PT ;  /* 0x000000021700720c */ /* 0x000fe20003f26270 */
[----:B------:R-:W-:Y:S01]  /*5940*/  FFMA.FTZ R70, R3, R12, R70 ;  /* 0x0000000c03467223 */ /* 0x000fe20000010046 */
[----:B------:R-:W-:Y:S01]  /*5950*/  FSEL R177, R68, -INF , !P5 ;  /* 0xff80000044b17808 */ /* 0x000fe20006800000 */
[----:B------:R-:W-:Y:S01]  /*5960*/  VIADD R15, R43, 0x61 ;  /* 0x000000612b0f7836 */ /* 0x000fe20000000000 */
[----:B------:R-:W-:Y:S01]  /*5970*/  FSEL R178, R75, -INF , !P1 ;  /* 0xff8000004bb27808 */ /* 0x000fe20004800000 */
[C---:B------:R-:W-:Y:S01]  /*5980*/  VIADD R5, R43.reuse, 0x71 ;  /* 0x000000712b057836 */ /* 0x040fe20000000000 */
[----:B------:R-:W-:Y:S01]  /*5990*/  FSEL R188, R78, -INF , !P2 ;  /* 0xff8000004ebc7808 */ /* 0x000fe20005000000 */
[----:B------:R-:W-:Y:S01]  /*59a0*/  VIADD R7, R43, 0x70 ;  /* 0x000000702b077836 */ /* 0x000fe20000000000 */
[----:B------:R-:W-:-:S02]  /*59b0*/  ISETP.GE.AND P1, PT, R13, R180, PT ;  /* 0x000000b40d00720c */ /* 0x000fc40003f26270 */
[----:B------:R-:W-:Y:S02]  /*59c0*/  ISETP.GE.AND P5, PT, R13, R2, PT ;  /* 0x000000020d00720c */ /* 0x000fe40003fa6270 */
[-C--:B------:R-:W-:Y:S02]  /*59d0*/  ISETP.GE.AND P2, PT, R23, R180.reuse, PT ;  /* 0x000000b41700720c */ /* 0x080fe40003f46270 */
[----:B------:R-:W-:Y:S02]  /*59e0*/  I2FP.F32.S32 R13, R13 ;  /* 0x0000000d000d7245 */ /* 0x000fe40000201400 */
[----:B------:R-:W-:Y:S02]  /*59f0*/  FSEL R186, R74, -INF , !P4 ;  /* 0xff8000004aba7808 */ /* 0x000fe40006000000 */
[----:B------:R-:W-:Y:S01]  /*5a00*/  FSEL R165, R73, -INF , !P2 ;  /* 0xff80000049a57808 */ /* 0x000fe20005000000 */
[-C--:B------:R-:W-:Y:S01]  /*5a10*/  FFMA.FTZ R64, R3, R13.reuse, R64 ;  /* 0x0000000d03407223 */ /* 0x080fe20000010040 */
[----:B------:R-:W-:Y:S01]  /*5a20*/  ISETP.GE.AND P4, PT, R21, R180, PT ;  /* 0x000000b41500720c */ /* 0x000fe20003f86270 */
[----:B------:R-:W-:Y:S01]  /*5a30*/  FFMA.FTZ R66, R3, R13, R66 ;  /* 0x0000000d03427223 */ /* 0x000fe20000010042 */
[----:B------:R-:W-:Y:S01]  /*5a40*/  ISETP.GE.AND P2, PT, R21, R2, PT ;  /* 0x000000021500720c */ /* 0x000fe20003f46270 */
[C---:B------:R-:W-:Y:S01]  /*5a50*/  VIADD R13, R43.reuse, 0x60 ;  /* 0x000000602b0d7836 */ /* 0x040fe20000000000 */
[----:B------:R-:W-:Y:S01]  /*5a60*/  I2FP.F32.S32 R20, R21 ;  /* 0x0000001500147245 */ /* 0x000fe20000201400 */
[----:B------:R-:W-:Y:S01]  /*5a70*/  VIADD R21, R43, 0x59 ;  /* 0x000000592b157836 */ /* 0x000fe20000000000 */
[----:B------:R-:W-:-:S02]  /*5a80*/  FSEL R173, R64, -INF , !P1 ;  /* 0xff80000040ad7808 */ /* 0x000fc40004800000 */
[----:B------:R-:W-:Y:S01]  /*5a90*/  I2FP.F32.S32 R12, R13 ;  /* 0x0000000d000c7245 */ /* 0x000fe20000201400 */
[CC--:B------:R-:W-:Y:S01]  /*5aa0*/  FFMA.FTZ R71, R3.reuse, R20.reuse, R71 ;  /* 0x0000001403477223 */ /* 0x0c0fe20000010047 */
[----:B------:R-:W-:Y:S01]  /*5ab0*/  FFMA.FTZ R69, R3, R20, R69 ;  /* 0x0000001403457223 */ /* 0x000fe20000010045 */
[----:B------:R-:W-:Y:S02]  /*5ac0*/  I2FP.F32.S32 R14, R21 ;  /* 0x00000015000e7245 */ /* 0x000fe40000201400 */
[----:B------:R-:W-:Y:S01]  /*5ad0*/  ISETP.GE.AND P1, PT, R13, R2, PT ;  /* 0x000000020d00720c */ /* 0x000fe20003f26270 */
[----:B------:R-:W-:Y:S01]  /*5ae0*/  FFMA.FTZ R60, R3, R12, R60 ;  /* 0x0000000c033c7223 */ /* 0x000fe2000001003c */
[----:B------:R-:W-:Y:S01]  /*5af0*/  FSEL R170, R71, -INF , !P2 ;  /* 0xff80000047aa7808 */ /* 0x000fe20005000000 */
[-C--:B------:R-:W-:Y:S01]  /*5b00*/  FFMA.FTZ R67, R3, R14.reuse, R67 ;  /* 0x0000000e03437223 */ /* 0x080fe20000010043 */
[----:B------:R-:W-:Y:S01]  /*5b10*/  FSEL R175, R69, -INF , !P4 ;  /* 0xff80000045af7808 */ /* 0x000fe20006000000 */
[----:B------:R-:W-:Y:S01]  /*5b20*/  FFMA.FTZ R65, R3, R14, R65 ;  /* 0x0000000e03417223 */ /* 0x000fe20000010041 */
[----:B------:R-:W-:Y:S01]  /*5b30*/  ISETP.GE.AND P2, PT, R13, R180, PT ;  /* 0x000000b40d00720c */ /* 0x000fe20003f46270 */
[----:B------:R-:W-:Y:S01]  /*5b40*/  VIADD R13, R43, 0x68 ;  /* 0x000000682b0d7836 */ /* 0x000fe20000000000 */
[----:B------:R-:W-:Y:S01]  /*5b50*/  ISETP.GE.AND P4, PT, R21, R2, PT ;  /* 0x000000021500720c */ /* 0x000fe20003f86270 */
[----:B------:R-:W-:Y:S01]  /*5b60*/  FFMA.FTZ R62, R3, R12, R62 ;  /* 0x0000000c033e7223 */ /* 0x000fe2000001003e */
[----:B------:R-:W-:-:S02]  /*5b70*/  FSEL R163, R60, -INF , !P2 ;  /* 0xff8000003ca37808 */ /* 0x000fc40005000000 */
[----:B------:R-:W-:Y:S02]  /*5b80*/  FSEL R166, R67, -INF , !P4 ;  /* 0xff80000043a67808 */ /* 0x000fe40006000000 */
[C---:B------:R-:W-:Y:S02]  /*5b90*/  ISETP.GE.AND P4, PT, R13.reuse, R180, PT ;  /* 0x000000b40d00720c */ /* 0x040fe40003f86270 */
[----:B------:R-:W-:Y:S02]  /*5ba0*/  ISETP.GE.AND P2, PT, R13, R2, PT ;  /* 0x000000020d00720c */ /* 0x000fe40003f46270 */
[----:B------:R-:W-:Y:S02]  /*5bb0*/  FSEL R172, R70, -INF , !P3 ;  /* 0xff80000046ac7808 */ /* 0x000fe40005800000 */
[----:B------:R-:W-:Y:S02]  /*5bc0*/  I2FP.F32.S32 R14, R15 ;  /* 0x0000000f000e7245 */ /* 0x000fe40000201400 */
[----:B------:R-:W-:-:S02]  /*5bd0*/  I2FP.F32.S32 R13, R13 ;  /* 0x0000000d000d7245 */ /* 0x000fc40000201400 */
[----:B------:R-:W-:Y:S01]  /*5be0*/  ISETP.GE.AND P3, PT, R21, R180, PT ;  /* 0x000000b41500720c */ /* 0x000fe20003f66270 */
[CC--:B------:R-:W-:Y:S01]  /*5bf0*/  FFMA.FTZ R63, R3.reuse, R14.reuse, R63 ;  /* 0x0000000e033f7223 */ /* 0x0c0fe2000001003f */
[----:B------:R-:W-:Y:S01]  /*5c00*/  I2FP.F32.S32 R4, R9 ;  /* 0x0000000900047245 */ /* 0x000fe20000201400 */
[-C--:B------:R-:W-:Y:S01]  /*5c10*/  FFMA.FTZ R56, R3, R13.reuse, R56 ;  /* 0x0000000d03387223 */ /* 0x080fe20000010038 */
[----:B------:R-:W-:Y:S01]  /*5c20*/  FSEL R171, R65, -INF , !P3 ;  /* 0xff80000041ab7808 */ /* 0x000fe20005800000 */
[----:B------:R-:W-:Y:S01]  /*5c30*/  FFMA.FTZ R61, R3, R14, R61 ;  /* 0x0000000e033d7223 */ /* 0x000fe2000001003d */
[----:B------:R-:W-:Y:S01]  /*5c40*/  ISETP.GE.AND P3, PT, R15, R2, PT ;  /* 0x000000020f00720c */ /* 0x000fe20003f66270 */
[CC--:B------:R-:W-:Y:S01]  /*5c50*/  FFMA.FTZ R57, R3.reuse, R4.reuse, R57 ;  /* 0x0000000403397223 */ /* 0x0c0fe20000010039 */
[----:B------:R-:W-:Y:S01]  /*5c60*/  FSEL R162, R62, -INF , !P1 ;  /* 0xff8000003ea27808 */ /* 0x000fe20004800000 */
[C---:B------:R-:W-:Y:S01]  /*5c70*/  FFMA.FTZ R58, R3.reuse, R13, R58 ;  /* 0x0000000d033a7223 */ /* 0x040fe2000001003a */
[----:B------:R-:W-:Y:S01]  /*5c80*/  I2FP.F32.S32 R6, R5 ;  /* 0x0000000500067245 */ /* 0x000fe20000201400 */
[----:B------:R-:W-:Y:S01]  /*5c90*/  FFMA.FTZ R59, R3, R4, R59 ;  /* 0x00000004033b7223 */ /* 0x000fe2000001003b */
[----:B------:R-:W-:-:S02]  /*5ca0*/  ISETP.GE.AND P1, PT, R9, R180, PT ;  /* 0x000000b40900720c */ /* 0x000fc40003f26270 */
[----:B------:R-:W-:Y:S01]  /*5cb0*/  FSEL R160, R63, -INF , !P3 ;  /* 0xff8000003fa07808 */ /* 0x000fe20005800000 */
[CC--:B------:R-:W-:Y:S01]  /*5cc0*/  FFMA.FTZ R55, R3.reuse, R6.reuse, R55 ;  /* 0x0000000603377223 */ /* 0x0c0fe20000010037 */
[----:B------:R-:W-:Y:S01]  /*5cd0*/  FSEL R159, R56, -INF , !P4 ;  /* 0xff800000389f7808 */ /* 0x000fe20006000000 */
[----:B------:R-:W-:Y:S01]  /*5ce0*/  FFMA.FTZ R53, R3, R6, R53 ;  /* 0x0000000603357223 */ /* 0x000fe20000010035 */
[C---:B------:R-:W-:Y:S02]  /*5cf0*/  ISETP.GE.AND P3, PT, R7.reuse, R180, PT ;  /* 0x000000b40700720c */ /* 0x040fe40003f66270 */
[----:B------:R-:W-:Y:S02]  /*5d00*/  ISETP.GE.AND P4, PT, R7, R2, PT ;  /* 0x000000020700720c */ /* 0x000fe40003f86270 */
[----:B------:R-:W-:Y:S02]  /*5d10*/  FSEL R168, R66, -INF , !P5 ;  /* 0xff80000042a87808 */ /* 0x000fe40006800000 */
[----:B------:R-:W-:-:S02]  /*5d20*/  I2FP.F32.S32 R7, R7 ;  /* 0x0000000700077245 */ /* 0x000fc40000201400 */
[----:B------:R-:W-:Y:S02]  /*5d30*/  ISETP.GE.AND P5, PT, R15, R180, PT ;  /* 0x000000b40f00720c */ /* 0x000fe40003fa6270 */
[----:B------:R-:W-:Y:S01]  /*5d40*/  FSEL R157, R57, -INF , !P1 ;  /* 0xff800000399d7808 */ /* 0x000fe20004800000 */
[-C--:B------:R-:W-:Y:S01]  /*5d50*/  FFMA.FTZ R52, R3, R7.reuse, R52 ;  /* 0x0000000703347223 */ /* 0x080fe20000010034 */
[-C--:B------:R-:W-:Y:S01]  /*5d60*/  ISETP.GE.AND P1, PT, R5, R2.reuse, PT ;  /* 0x000000020500720c */ /* 0x080fe20003f26270 */
[----:B------:R-:W-:Y:S01]  /*5d70*/  FFMA.FTZ R54, R3, R7, R54 ;  /* 0x0000000703367223 */ /* 0x000fe20000010036 */
[----:B------:R-:W-:Y:S02]  /*5d80*/  FSEL R161, R61, -INF , !P5 ;  /* 0xff8000003da17808 */ /* 0x000fe40006800000 */
[----:B------:R-:W-:Y:S02]  /*5d90*/  FSEL R158, R58, -INF , !P2 ;  /* 0xff8000003a9e7808 */ /* 0x000fe40005000000 */
[----:B------:R-:W-:-:S02]  /*5da0*/  ISETP.GE.AND P5, PT, R9, R2, PT ;  /* 0x000000020900720c */ /* 0x000fc40003fa6270 */
[----:B------:R-:W-:Y:S01]  /*5db0*/  ISETP.GE.AND P2, PT, R5, R180, PT ;  /* 0x000000b40500720c */ /* 0x000fe20003f46270 */
[----:B------:R-:W-:Y:S01]  /*5dc0*/  VIADD R5, R43, 0x79 ;  /* 0x000000792b057836 */ /* 0x000fe20000000000 */
[----:B------:R-:W-:Y:S02]  /*5dd0*/  FSEL R140, R55, -INF , !P1 ;  /* 0xff800000378c7808 */ /* 0x000fe40004800000 */
[----:B------:R-:W-:Y:S02]  /*5de0*/  ISETP.GT.AND P1, PT, R139, R206, PT ;  /* 0x000000ce8b00720c */ /* 0x000fe40003f24270 */
[----:B------:R-:W-:Y:S02]  /*5df0*/  FSEL R156, R59, -INF , !P5 ;  /* 0xff8000003b9c7808 */ /* 0x000fe40006800000 */
[----:B------:R-:W-:Y:S02]  /*5e00*/  FSEL R149, R52, -INF , !P3 ;  /* 0xff80000034957808 */ /* 0x000fe40005800000 */
[----:B------:R-:W-:-:S02]  /*5e10*/  ISETP.GE.AND P5, PT, R43, R180, PT ;  /* 0x000000b42b00720c */ /* 0x000fc40003fa6270 */
[----:B------:R-:W-:Y:S02]  /*5e20*/  ISETP.GE.AND P3, PT, R43, R2, PT ;  /* 0x000000022b00720c */ /* 0x000fe40003f66270 */
[----:B------:R-:W-:Y:S02]  /*5e30*/  I2FP.F32.S32 R43, R43 ;  /* 0x0000002b002b7245 */ /* 0x000fe40000201400 */
        /* <DEDUP_REMOVED lines=25> */
.L_x_3047:
        /* <DEDUP_REMOVED lines=59> */
.L_x_3048:
        /* <DEDUP_REMOVED lines=110> */
.L_x_3046:
        /* <DEDUP_REMOVED lines=34> */
[----:B------:R-:W2:Y:S03]  /*6c80*/  SHFL.BFLY PT, R6, R9, 0x2, 0x1f ;  /* 0x0c401f0009067f89 */ /* 0x000ea600000e0000 */
[----:B------:R-:W-:Y:S01]  /*6c90*/  LEA R67, R67, UR5, 0x1 ;  /* 0x0000000543437c11 */ /* 0x000fe2000f8e08ff */
[----:B------:R-:W3:Y:S03]  /*6ca0*/  SHFL.BFLY PT, R7, R8, 0x2, 0x1f ;  /* 0x0c401f0008077f89 */ /* 0x000ee600000e0000 */
[----:B------:R-:W-:Y:S01]  /*6cb0*/  IADD3 R136, PT, PT, R38, R67, RZ ;  /* 0x0000004326887210 */ /* 0x000fe20007ffe0ff */
[----:B------:R-:W-:Y:S04]  /*6cc0*/  LDSM.16.MT88.4 R124, [R67+0xc000] ;  /* 0x00c00000437c783b */ /* 0x000fe80000004200 */
[----:B------:R-:W-:Y:S04]  /*6cd0*/  LDSM.16.MT88.4 R72, [R136+0xc000] ;  /* 0x00c000008848783b */ /* 0x000fe80000004200 */
[----:B------:R-:W-:Y:S04]  /*6ce0*/  LDSM.16.MT88.4 R104, [R136+0x10000] ;  /* 0x010000008868783b */ /* 0x000fe80000004200 */
[----:B------:R-:W-:Y:S01]  /*6cf0*/  LDSM.16.MT88.4 R20, [R136+0x10800] ;  /* 0x010800008814783b */ /* 0x000fe20000004200 */
[----:B--2---:R-:W-:-:S03]  /*6d00*/  FMNMX.FTZ R6, R9, R6, !PT ;  /* 0x0000000609067209 */ /* 0x004fc60007810000 */
[----:B------:R-:W-:Y:S01]  /*6d10*/  LDSM.16.MT88.4 R152, [R67+0x10800] ;  /* 0x010800004398783b */ /* 0x000fe20000004200 */
[----:B---3--:R-:W-:-:S03]  /*6d20*/  FMNMX.FTZ R7, R8, R7, !PT ;  /* 0x0000000708077209 */ /* 0x008fc60007810000 */
[----:B------:R-:W2:Y:S04]  /*6d30*/  SHFL.BFLY PT, R133, R6, 0x1, 0x1f ;  /* 0x0c201f0006857f89 */ /* 0x000ea800000e0000 */
[----:B------:R-:W3:Y:S01]  /*6d40*/  SHFL.BFLY PT, R132, R7, 0x1, 0x1f ;  /* 0x0c201f0007847f89 */ /* 0x000ee200000e0000 */
[----:B--2---:R-:W-:-:S04]  /*6d50*/  FMNMX.FTZ R133, R6, R133, !PT ;  /* 0x0000008506857209 */ /* 0x004fc80007810000 */
[C---:B------:R-:W-:Y:S01]  /*6d60*/  FSETP.NEU.FTZ.AND P1, PT, R133.reuse, -INF , PT ;  /* 0xff8000008500780b */ /* 0x040fe20003f3d000 */
[----:B-1----:R-:W-:Y:S01]  /*6d70*/  FMUL.FTZ R146, R133, UR4 ;  /* 0x0000000485927c20 */ /* 0x002fe20008410000 */
[----:B---3--:R-:W-:-:S04]  /*6d80*/  FMNMX.FTZ R132, R7, R132, !PT ;  /* 0x0000008407847209 */ /* 0x008fc80007810000 */
[----:B------:R-:W-:Y:S01]  /*6d90*/  FSEL R146, R146, RZ, P1 ;  /* 0x000000ff92927208 */ /* 0x000fe20000800000 */
[C---:B------:R-:W-:Y:S01]  /*6da0*/  FMUL.FTZ R137, R132.reuse, UR4 ;  /* 0x0000000484897c20 */ /* 0x040fe20008410000 */
[----:B------:R-:W-:-:S03]  /*6db0*/  FSETP.NEU.FTZ.AND P1, PT, R132, -INF , PT ;  /* 0xff8000008400780b */ /* 0x000fc60003f3d000 */
[--C-:B------:R-:W-:Y:S01]  /*6dc0*/  FFMA.FTZ R61, R45, UR4, -R146.reuse ;  /* 0x000000042d3d7c23 */ /* 0x100fe20008010892 */
[----:B------:R-:W-:Y:S01]  /*6dd0*/  IADD3 R45, PT, PT, R148, R67, RZ ;  /* 0x00000043942d7210 */ /* 0x000fe20007ffe0ff */
[--C-:B------:R-:W-:Y:S01]  /*6de0*/  FFMA.FTZ R65, R5, UR4, -R146.reuse ;  /* 0x0000000405417c23 */ /* 0x100fe20008010892 */
[----:B------:R-:W-:Y:S01]  /*6df0*/  FSEL R137, R137, RZ, P1 ;  /* 0x000000ff89897208 */ /* 0x000fe20000800000 */
[--C-:B------:R-:W-:Y:S01]  /*6e00*/  FFMA.FTZ R64, R47, UR4, -R146.reuse ;  /* 0x000000042f407c23 */ /* 0x100fe20008010892 */
[----:B------:R-:W-:Y:S01]  /*6e10*/  IADD3 R37, PT, PT, R38, R45, RZ ;  /* 0x0000002d26257210 */ /* 0x000fe20007ffe0ff */
[--C-:B------:R-:W-:Y:S01]  /*6e20*/  FFMA.FTZ R60, R97, UR4, -R146.reuse ;  /* 0x00000004613c7c23 */ /* 0x100fe20008010892 */
[----:B------:R-:W1:Y:S01]  /*6e30*/  LDSM.16.MT88.4 R80, [R45+0xc000] ;  /* 0x00c000002d50783b */ /* 0x000e620000004200 */
        /* <DEDUP_REMOVED lines=28> */
[----:B------:R-:W4:Y:S01]  /*7000*/  LDSM.16.MT88.4 R12, [R45+0xc800] ;  /* 0x00c800002d0c783b */ /* 0x000f220000004200 */
[----:B------:R-:W1:Y:S01]  /*7010*/  MUFU.EX2 R60, R60 ;  /* 0x0000003c003c7308 */ /* 0x000e620000000800 */
        /* <DEDUP_REMOVED lines=16> */
[----:B-1----:R-:W-:Y:S01]  /*7120*/  F2FP.BF16.F32.PACK_AB R118, R60, R61 ;  /* 0x0000003d3c76723e */ /* 0x002fe200000010ff */
[--C-:B------:R-:W-:Y:S01]  /*7130*/  FFMA.FTZ R168, R168, UR4, -R137.reuse ;  /* 0x00000004a8a87c23 */ /* 0x100fe20008010889 */
[--C-:B------:R-:W-:Y:S01]  /*7140*/  FFMA.FTZ R163, R163, UR4, -R146.reuse ;  /* 0x00000004a3a37c23 */ /* 0x100fe20008010892 */
[--C-:B------:R-:W-:Y:S01]  /*7150*/  FFMA.FTZ R159, R159, UR4, -R146.reuse ;  /* 0x000000049f9f7c23 */ /* 0x100fe20008010892 */
[--C-:B------:R-:W-:Y:S01]  /*7160*/  FFMA.FTZ R160, R160, UR4, -R137.reuse ;  /* 0x00000004a0a07c23 */ /* 0x100fe20008010889 */
[--C-:B------:R-:W-:Y:S01]  /*7170*/  FFMA.FTZ R158, R158, UR4, -R137.reuse ;  /* 0x000000049e9e7c23 */ /* 0x100fe20008010889 */
[----:B------:R-:W-:Y:S01]  /*7180*/  FFMA.FTZ R223, R141, UR4, -R146 ;  /* 0x000000048ddf7c23 */ /* 0x000fe20008010892 */
[----:B------:R-:W-:Y:S01]  /*7190*/  MUFU.EX2 R59, R59 ;  /* 0x0000003b003b7308 */ /* 0x000fe20000000800 */
[--C-:B------:R-:W-:Y:S01]  /*71a0*/  FFMA.FTZ R140, R140, UR4, -R137.reuse ;  /* 0x000000048c8c7c23 */ /* 0x100fe20008010889 */
[--C-:B------:R-:W-:Y:S01]  /*71b0*/  FFMA.FTZ R138, R138, UR4, -R137.reuse ;  /* 0x000000048a8a7c23 */ /* 0x100fe20008010889 */
[----:B------:R-:W-:Y:S01]  /*71c0*/  FFMA.FTZ R221, R66, UR4, -R137 ;  /* 0x0000000442dd7c23 */ /* 0x000fe20008010889 */
[----:B------:R-:W-:Y:S01]  /*71d0*/  FADD.FTZ R64, R65, R64 ;  /* 0x0000004041407221 */ /* 0x000fe20000010000 */
[----:B------:R-:W-:-:S03]  /*71e0*/  ISETP.GT.AND P1, PT, R139, R206, PT ;  /* 0x000000ce8b00720c */ /* 0x000fc60003f24270 */
[----:B------:R-:W1:Y:S01]  /*71f0*/  MUFU.EX2 R58, R58 ;  /* 0x0000003a003a7308 */ /* 0x000e620000000800 */
[----:B-----5:R-:W-:Y:S01]  /*7200*/  F2FP.BF16.F32.PACK_AB R117, R62, R63 ;  /* 0x0000003f3e75723e */ /* 0x020fe200000010ff */
[----:B------:R-:W-:Y:S01]  /*7210*/  FADD.FTZ R62, R63, R62 ;  /* 0x0000003e3f3e7221 */ /* 0x000fe20000010000 */
[----:B------:R-:W-:-:S04]  /*7220*/  FADD.FTZ R61, R61, R64 ;  /* 0x000000403d3d7221 */ /* 0x000fc80000010000 */
[----:B------:R-:W-:Y:S01]  /*7230*/  FADD.FTZ R60, R60, R61 ;  /* 0x0000003d3c3c7221 */ /* 0x000fe20000010000 */
        /* <DEDUP_REMOVED lines=18> */
[C---:B---3--:R-:W-:Y:S07]  /*7360*/  HMMA.16816.F32.BF16 R92, R116.reuse, R96, RZ ;  /* 0x00000060745c723c */ /* 0x048fee00000418ff */
[----:B------:R-:W2:Y:S01]  /*7370*/  MUFU.EX2 R48, R48 ;  /* 0x0000003000307308 */ /* 0x000ea20000000800 */
[C---:B----4-:R-:W-:Y:S07]  /*7380*/  HMMA.16816.F32.BF16 R120, R116.reuse, R108, RZ ;  /* 0x0000006c7478723c */ /* 0x050fee00000418ff */
        /* <DEDUP_REMOVED lines=13> */
[----:B------:R-:W-:Y:S01]  /*7460*/  HMMA.16816.F32.BF16 R112, R116, R4, RZ ;  /* 0x000000047470723c */ /* 0x000fe200000418ff */
        /* <DEDUP_REMOVED lines=18> */
[----:B------:R-:W5:Y:S04]  /*7590*/  LDSM.16.MT88.4 R8, [R37+0x10800] ;  /* 0x010800002508783b */ /* 0x000f680000004200 */
[----:B------:R-:W-:Y:S03]  /*75a0*/  MUFU.EX2 R150, R150 ;  /* 0x0000009600967308 */ /* 0x000fe60000000800 */
[C---:B------:R-:W-:Y:S05]  /*75b0*/  HMMA.16816.F32.BF16 R68, R4.reuse, R16, R68 ;  /* 0x000000100444723c */ /* 0x040fea0000041844 */
[----:B------:R-:W1:Y:S03]  /*75c0*/  MUFU.EX2 R151, R151 ;  /* 0x0000009700977308 */ /* 0x000e660000000800 */
[C---:B------:R-:W-:Y:S01]  /*75d0*/  HMMA.16816.F32.BF16 R72, R4.reuse, R18, R72 ;  /* 0x000000120448723c */ /* 0x040fe20000041848 */
[----:B------:R-:W2:Y:S04]  /*75e0*/  LDSM.16.MT88.4 R16, [R37+0xc800] ;  /* 0x00c800002510783b */ /* 0x000ea80000004200 */
        /* <DEDUP_REMOVED lines=31> */
[----:B------:R-:W-:Y:S03]  /*77e0*/  MUFU.EX2 R152, R152 ;  /* 0x0000009800987308 */ /* 0x000fe60000000800 */
[C---:B------:R-:W-:Y:S05]  /*77f0*/  HMMA.16816.F32.BF16 R120, R4.reuse, R32, R120 ;  /* 0x000000200478723c */ /* 0x040fea0000041878 */
[----:B------:R-:W2:Y:S03]  /*7800*/  MUFU.EX2 R153, R153 ;  /* 0x0000009900997308 */ /* 0x000ea60000000800 */
[----:B------:R-:W-:Y:S01]  /*7810*/  HMMA.16816.F32.BF16 R108, R4, R34, R108 ;  /* 0x00000022046c723c */ /* 0x000fe2000004186c */
[----:B------:R-:W-:Y:S01]  /*7820*/  F2FP.BF16.F32.PACK_AB R4, R48, R49 ;  /* 0x000000313004723e */ /* 0x000fe200000010ff */
[----:B------:R-:W-:Y:S01]  /*7830*/  LDSM.16.MT88.4 R32, [R45+0x11000] ;  /* 0x011000002d20783b */ /* 0x000fe20000004200 */
[----:B---3--:R-:W-:-:S02]  /*7840*/  F2FP.BF16.F32.PACK_AB R5, R46, R47 ;  /* 0x0000002f2e05723e */ /* 0x008fc400000010ff */
[----:B------:R-:W-:Y:S01]  /*7850*/  F2FP.BF16.F32.PACK_AB R6, R43, R44 ;  /* 0x0000002c2b06723e */ /* 0x000fe200000010ff */
[----:B------:R-:W-:Y:S01]  /*7860*/  MUFU.EX2 R154, R154 ;  /* 0x0000009a009a7308 */ /* 0x000fe20000000800 */
[----:B----4-:R-:W-:-:S07]  /*7870*/  F2FP.BF16.F32.PACK_AB R7, R41, R42 ;  /* 0x0000002a2907723e */ /* 0x010fce00000010ff */
[C---:B-1----:R-:W-:Y:S01]  /*7880*/  HMMA.16816.F32.BF16 R100, R4.reuse, R12, R100 ;  /* 0x0000000c0464723c */ /* 0x042fe20000041864 */
[----:B------:R-:W1:Y:S07]  /*7890*/  MUFU.EX2 R155, R155 ;  /* 0x0000009b009b7308 */ /* 0x000e6e0000000800 */
[C---:B------:R-:W-:Y:S01]  /*78a0*/  HMMA.16816.F32.BF16 R104, R4.reuse, R14, R104 ;  /* 0x0000000e0468723c */ /* 0x040fe20000041868 */
[----:B------:R-:W3:Y:S01]  /*78b0*/  LDSM.16.MT88.4 R12, [R67+0x11000] ;  /* 0x01100000430c783b */ /* 0x000ee20000004200 */
[----:B------:R-:W-:Y:S06]  /*78c0*/  MUFU.EX2 R164, R164 ;  /* 0x000000a400a47308 */ /* 0x000fec0000000800 */
[C---:B------:R-:W-:Y:S02]  /*78d0*/  HMMA.16816.F32.BF16 R128, R4.reuse, R20, R128 ;  /* 0x000000140480723c */ /* 0x040fe40000041880 */
[----:B------:R-:W4:Y:S06]  /*78e0*/  MUFU.EX2 R167, R167 ;  /* 0x000000a700a77308 */ /* 0x000f2c0000000800 */
[C---:B------:R-:W-:Y:S01]  /*78f0*/  HMMA.16816.F32.BF16 R124, R4.reuse, R22, R124 ;  /* 0x00000016047c723c */ /* 0x040fe2000004187c */
[----:B------:R-:W1:Y:S01]  /*7900*/  LDSM.16.MT88.4 R20, [R37+0x11000] ;  /* 0x011000002514783b */ /* 0x000e620000004200 */
[----:B------:R-:W4:Y:S06]  /*7910*/  MUFU.EX2 R169, R169 ;  /* 0x000000a900a97308 */ /* 0x000f2c0000000800 */
        /* <DEDUP_REMOVED lines=45> */
[----:B------:R-:W5:Y:S07]  /*7bf0*/  LDSM.16.MT88.4 R20, [R67+0xe000] ;  /* 0x00e000004314783b */ /* 0x000f6e0000004200 */
[C---:B---3--:R-:W-:Y:S08]  /*7c00*/  HMMA.16816.F32.BF16 R112, R4.reuse, R12, R112 ;  /* 0x0000000c0470723c */ /* 0x048ff00000041870 */
[----:B------:R-:W-:Y:S01]  /*7c10*/  HMMA.16816.F32.BF16 R116, R4, R14, R116 ;  /* 0x0000000e0474723c */ /* 0x000fe20000041874 */
[----:B------:R-:W-:Y:S01]  /*7c20*/  F2FP.BF16.F32.PACK_AB R4, R155, R154 ;  /* 0x0000009a9b04723e */ /* 0x000fe200000010ff */
[----:B------:R-:W3:Y:S01]  /*7c30*/  LDSM.16.MT88.4 R12, [R67+0x12000] ;  /* 0x01200000430c783b */ /* 0x000ee20000004200 */
[----:B----4-:R-:W-:-:S02]  /*7c40*/  F2FP.BF16.F32.PACK_AB R5, R174, R167 ;  /* 0x000000a7ae05723e */ /* 0x010fc400000010ff */
        /* <DEDUP_REMOVED lines=100> */
[----:B------:R-:W-:Y:S06]  /*8290*/  LDSM.16.MT88.4 R16, [R136+0x13800] ;  /* 0x013800008810783b */ /* 0x000fec0000004200 */
[----:B------:R-:W2:Y:S01]  /*82a0*/  MUFU.EX2 R31, R31 ;  /* 0x0000001f001f7308 */ /* 0x000ea20000000800 */
        /* <DEDUP_REMOVED lines=13> */
[----:B------:R-:W-:Y:S01]  /*8380*/  F2FP.BF16.F32.PACK_AB R7, R221, R138 ;  /* 0x0000008add07723e */ /* 0x000fe200000010ff */
[----:B------:R-:W-:Y:S02]  /*8390*/  FADD.FTZ R43, R43, R44 ;  /* 0x0000002c2b2b7221 */ /* 0x000fe40000010000 */
[----:B------:R-:W-:-:S02]  /*83a0*/  FADD.FTZ R42, R42, R23 ;  /* 0x000000172a2a7221 */ /* 0x000fc40000010000 */
        /* <DEDUP_REMOVED lines=25> */
[----:B------:R-:W-:-:S05]  /*8540*/  FADD.FTZ R33, R33, R32 ;  /* 0x0000002021217221 */ /* 0x000fca0000010000 */
        /* <DEDUP_REMOVED lines=102> */
.L_x_3050:
[----:B------:R-:W-:Y:S01]  /*8bb0*/  UMOV UR6, URZ ;  /* 0x000000ff00067c82 */ /* 0x000fe20008000000 */
[----:B------:R-:W-:Y:S01]  /*8bc0*/  IMAD.SHL.U32 R4, R24, 0x80, RZ ;  /* 0x0000008018047824 */ /* 0x000fe200078e00ff */
[----:B------:R-:W-:-:S05]  /*8bd0*/  IADD3 R5, P1, PT, RZ, -UR6, RZ ;  /* 0x80000006ff057c10 */ /* 0x000fca000ff3e0ff */
[----:B------:R-:W-:-:S05]  /*8be0*/  IMAD.X R4, RZ, RZ, ~R4, P1 ;  /* 0x000000ffff047224 */ /* 0x000fca00008e0e04 */
[----:B------:R-:W-:-:S04]  /*8bf0*/  SHF.R.S64 R5, R5, 0x1f, R4 ;  /* 0x0000001f05057819 */ /* 0x000fc80000001004 */
[----:B------:R-:W-:-:S04]  /*8c00*/  IADD3 R210, P1, PT, R5, R210, RZ ;  /* 0x000000d205d27210 */ /* 0x000fc80007f3e0ff */
[----:B------:R-:W-:-:S09]  /*8c10*/  LEA.HI.X.SX32 R211, R4, R211, 0x1, P1 ;  /* 0x000000d304d37211 */ /* 0x000fd200008f0eff */
.L_x_3051:
        /* <DEDUP_REMOVED lines=133> */
[C---:B---3--:R-:W-:Y:S03]  /*9470*/  HMMA.16816.F32.BF16 R60, R168.reuse, R56, RZ ;  /* 0x00000038a83c723c */ /* 0x048fe600000418ff */
[----:B------:R-:W-:Y:S04]  /*9480*/  LDSM.16.M88.4 R164, [R188+0x7000] ;  /* 0x00700000bca4783b */ /* 0x000fe80000000200 */
[----:B------:R-:W-:Y:S01]  /*9490*/  LDSM.16.M88.4 R160, [R188+0x7800] ;  /* 0x00780000bca0783b */ /* 0x000fe20000000200 */
[C---:B----4-:R-:W-:Y:S03]  /*94a0*/  HMMA.16816.F32.BF16 R52, R168.reuse, R48, RZ ;  /* 0x00000030a834723c */ /* 0x050fe600000418ff */
        /* <DEDUP_REMOVED lines=17> */
[----:B------:R-:W3:Y:S07]  /*95c0*/  LDSM.16.M88.4 R4, [R188+0x6000] ;  /* 0x00600000bc04783b */ /* 0x000eee0000000200 */
[C---:B--2---:R-:W-:Y:S08]  /*95d0*/  HMMA.16816.F32.BF16 R60, R156.reuse, R144, R60 ;  /* 0x000000909c3c723c */ /* 0x044ff0000004183c */
[C---:B------:R-:W-:Y:S01]  /*95e0*/  HMMA.16816.F32.BF16 R56, R156.reuse, R146, R56 ;  /* 0x000000929c38723c */ /* 0x040fe20000041838 */
[----:B------:R-:W-:Y:S07]  /*95f0*/  LDSM.16.M88.4 R144, [R189] ;  /* 0x00000000bd90783b */ /* 0x000fee0000000200 */
        /* <DEDUP_REMOVED lines=9> */
[----:B------:R-:W-:Y:S08]  /*9690*/  HMMA.16816.F32.BF16 R28, R156, R172, R28 ;  /* 0x000000ac9c1c723c */ /* 0x000ff0000004181c */
[C---:B--2---:R-:W-:Y:S08]  /*96a0*/  HMMA.16816.F32.BF16 R60, R144.reuse, R140, R60 ;  /* 0x0000008c903c723c */ /* 0x044ff0000004183c */
[C---:B------:R-:W-:Y:S01]  /*96b0*/  HMMA.16816.F32.BF16 R56, R144.reuse, R142, R56 ;  /* 0x0000008e9038723c */ /* 0x040fe20000041838 */
[----:B------:R-:W2:Y:S07]  /*96c0*/  LDSM.16.M88.4 R140, [R187+0x6800] ;  /* 0x00680000bb8c783b */ /* 0x000eae0000000200 */
[C---:B-1----:R-:W-:Y:S08]  /*96d0*/  HMMA.16816.F32.BF16 R52, R144.reuse, R8, R52 ;  /* 0x000000089034723c */ /* 0x042ff00000041834 */
[C---:B------:R-:W-:Y:S01]  /*96e0*/  HMMA.16816.F32.BF16 R48, R144.reuse, R10, R48 ;  /* 0x0000000a9030723c */ /* 0x040fe20000041830 */
[----:B------:R-:W-:Y:S07]  /*96f0*/  LDSM.16.M88.4 R8, [R190] ;  /* 0x00000000be08783b */ /* 0x000fee0000000200 */
[C---:B---3--:R-:W-:Y:S08]  /*9700*/  HMMA.16816.F32.BF16 R44, R144.reuse, R4, R44 ;  /* 0x00000004902c723c */ /* 0x048ff0000004182c */
[----:B------:R-:W-:Y:S01]  /*9710*/  HMMA.16816.F32.BF16 R40, R144, R6, R40 ;  /* 0x000000069028723c */ /* 0x000fe20000041828 */
[----:B------:R-:W1:Y:S07]  /*9720*/  LDSM.16.M88.4 R4, [R186+0x4000] ;  /* 0x00400000ba04783b */ /* 0x000e6e0000000200 */
[----:B------:R-:W-:Y:S01]  /*9730*/  HMMA.16816.F32.BF16 R24, R156, R174, R24 ;  /* 0x000000ae9c18723c */ /* 0x000fe20000041818 */
[----:B------:R-:W-:Y:S07]  /*9740*/  LDSM.16.M88.4 R172, [R177+0x2000] ;  /* 0x00200000b1ac783b */ /* 0x000fee0000000200 */
[C---:B------:R-:W-:Y:S08]  /*9750*/  HMMA.16816.F32.BF16 R136, R144.reuse, R148, R136 ;  /* 0x000000949088723c */ /* 0x040ff00000041888 */
[C---:B------:R-:W-:Y:S01]  /*9760*/  HMMA.16816.F32.BF16 R64, R144.reuse, R150, R64 ;  /* 0x000000969040723c */ /* 0x040fe20000041840 */
[----:B------:R-:W3:Y:S07]  /*9770*/  LDSM.16.M88.4 R148, [R187+0x7000] ;  /* 0x00700000bb94783b */ /* 0x000eee0000000200 */
[C---:B--2---:R-:W-:Y:S08]  /*9780*/  HMMA.16816.F32.BF16 R28, R144.reuse, R140, R28 ;  /* 0x0000008c901c723c */ /* 0x044ff0000004181c */
[----:B------:R-:W-:Y:S01]  /*9790*/  HMMA.16816.F32.BF16 R24, R144, R142, R24 ;  /* 0x0000008e9018723c */ /* 0x000fe20000041818 */
[----:B------:R-:W2:Y:S07]  /*97a0*/  LDSM.16.M88.4 R140, [R186+0x5000] ;  /* 0x00500000ba8c783b */ /* 0x000eae0000000200 */
[C---:B------:R-:W-:Y:S08]  /*97b0*/  HMMA.16816.F32.BF16 R20, R156.reuse, R164, R20 ;  /* 0x000000a49c14723c */ /* 0x040ff00000041814 */
[C---:B------:R-:W-:Y:S01]  /*97c0*/  HMMA.16816.F32.BF16 R16, R156.reuse, R166, R16 ;  /* 0x000000a69c10723c */ /* 0x040fe20000041810 */
[----:B------:R-:W-:Y:S07]  /*97d0*/  LDSM.16.M88.4 R164, [R176+UR5+0xb000] ;  /* 0x00b00005b0a4783b */ /* 0x000fee0008000200 */
[C---:B------:R-:W-:Y:S08]  /*97e0*/  HMMA.16816.F32.BF16 R12, R156.reuse, R160, R12 ;  /* 0x000000a09c0c723c */ /* 0x040ff0000004180c */
[----:B------:R-:W-:Y:S01]  /*97f0*/  HMMA.16816.F32.BF16 R168, R156, R162, R168 ;  /* 0x000000a29ca8723c */ /* 0x000fe200000418a8 */
[----:B------:R-:W4:Y:S04]  /*9800*/  LDSM.16.M88.4 R156, [R187+0x7800] ;  /* 0x00780000bb9c783b */ /* 0x000f280000000200 */
[----:B------:R-:W-:Y:S03]  /*9810*/  LDSM.16.M88.4 R160, [R186+0x7800] ;  /* 0x00780000baa0783b */ /* 0x000fe60000000200 */
[C---:B-1----:R-:W-:Y:S08]  /*9820*/  HMMA.16816.F32.BF16 R136, R8.reuse, R4, R136 ;  /* 0x000000040888723c */ /* 0x042ff00000041888 */
[----:B------:R-:W-:Y:S01]  /*9830*/  HMMA.16816.F32.BF16 R64, R8, R6, R64 ;  /* 0x000000060840723c */ /* 0x000fe20000041840 */
[----:B------:R-:W1:Y:S07]  /*9840*/  LDSM.16.M88.4 R4, [R186+0x6800] ;  /* 0x00680000ba04783b */ /* 0x000e6e0000000200 */
[C---:B---3--:R-:W-:Y:S08]  /*9850*/  HMMA.16816.F32.BF16 R20, R144.reuse, R148, R20 ;  /* 0x000000949014723c */ /* 0x048ff00000041814 */
[----:B------:R-:W-:Y:S01]  /*9860*/  HMMA.16816.F32.BF16 R16, R144, R150, R16 ;  /* 0x000000969010723c */ /* 0x000fe20000041810 */
[----:B------:R-:W3:Y:S07]  /*9870*/  LDSM.16.M88.4 R148, [R186+0x5800] ;  /* 0x00580000ba94783b */ /* 0x000eee0000000200 */
[C---:B--2---:R-:W-:Y:S08]  /*9880*/  HMMA.16816.F32.BF16 R52, R8.reuse, R140, R52 ;  /* 0x0000008c0834723c */ /* 0x044ff00000041834 */
[----:B------:R-:W-:Y:S01]  /*9890*/  HMMA.16816.F32.BF16 R48, R8, R142, R48 ;  /* 0x0000008e0830723c */ /* 0x000fe20000041830 */
[----:B------:R-:W2:Y:S07]  /*98a0*/  LDSM.16.M88.4 R140, [R186+0x7000] ;  /* 0x00700000ba8c783b */ /* 0x000eae0000000200 */
[C---:B------:R-:W-:Y:S08]  /*98b0*/  HMMA.16816.F32.BF16 R36, R144.reuse, R152, R36 ;  /* 0x000000989024723c */ /* 0x040ff00000041824 */
[C---:B------:R-:W-:Y:S01]  /*98c0*/  HMMA.16816.F32.BF16 R32, R144.reuse, R154, R32 ;  /* 0x0000009a9020723c */ /* 0x040fe20000041820 */
[----:B------:R-:W5:Y:S07]  /*98d0*/  LDSM.16.M88.4 R152, [R186+0x4800] ;  /* 0x00480000ba98783b */ /* 0x000f6e0000000200 */
[C---:B----4-:R-:W-:Y:S08]  /*98e0*/  HMMA.16816.F32.BF16 R12, R144.reuse, R156, R12 ;  /* 0x0000009c900c723c */ /* 0x050ff0000004180c */
[----:B------:R-:W-:Y:S01]  /*98f0*/  HMMA.16816.F32.BF16 R168, R144, R158, R168 ;  /* 0x0000009e90a8723c */ /* 0x000fe200000418a8 */
[----:B------:R-:W4:Y:S04]  /*9900*/  LDSM.16.M88.4 R144, [R186+0x6000] ;  /* 0x00600000ba90783b */ /* 0x000f280000000200 */
[----:B------:R-:W-:Y:S03]  /*9910*/  LDSM.16.M88.4 R156, [R179+0x2000] ;  /* 0x00200000b39c783b */ /* 0x000fe60000000200 */
[C---:B-1----:R-:W-:Y:S08]  /*9920*/  HMMA.16816.F32.BF16 R28, R8.reuse, R4, R28 ;  /* 0x00000004081c723c */ /* 0x042ff0000004181c */
[C---:B------:R-:W-:Y:S01]  /*9930*/  HMMA.16816.F32.BF16 R24, R8.reuse, R6, R24 ;  /* 0x000000060818723c */ /* 0x040fe20000041818 */
[----:B------:R-:W1:Y:S07]  /*9940*/  LDSM.16.M88.4 R4, [R176+UR5+0x9000] ;  /* 0x00900005b004783b */ /* 0x000e6e0008000200 */
[C---:B---3--:R-:W-:Y:S08]  /*9950*/  HMMA.16816.F32.BF16 R44, R8.reuse, R148, R44 ;  /* 0x00000094082c723c */ /* 0x048ff0000004182c */
[C---:B------:R-:W-:Y:S01]  /*9960*/  HMMA.16816.F32.BF16 R40, R8.reuse, R150, R40 ;  /* 0x000000960828723c */ /* 0x040fe20000041828 */
[----:B------:R-:W3:Y:S07]  /*9970*/  LDSM.16.M88.4 R148, [R176+UR5+0x8800] ;  /* 0x00880005b094783b */ /* 0x000eee0008000200 */
[C---:B--2---:R-:W-:Y:S08]  /*9980*/  HMMA.16816.F32.BF16 R20, R8.reuse, R140, R20 ;  /* 0x0000008c0814723c */ /* 0x044ff00000041814 */
[C---:B------:R-:W-:Y:S01]  /*9990*/  HMMA.16816.F32.BF16 R16, R8.reuse, R142, R16 ;  /* 0x0000008e0810723c */ /* 0x040fe20000041810 */
[----:B------:R-:W2:Y:S07]  /*99a0*/  LDSM.16.M88.4 R140, [R176+UR5+0xa000] ;  /* 0x00a00005b08c783b */ /* 0x000eae0008000200 */
[C---:B-----5:R-:W-:Y:S08]  /*99b0*/  HMMA.16816.F32.BF16 R60, R8.reuse, R152, R60 ;  /* 0x00000098083c723c */ /* 0x060ff0000004183c */
[C---:B------:R-:W-:Y:S01]  /*99c0*/  HMMA.16816.F32.BF16 R56, R8.reuse, R154, R56 ;  /* 0x0000009a0838723c */ /* 0x040fe20000041838 */
[----:B------:R-:W-:Y:S07]  /*99d0*/  LDSM.16.M88.4 R152, [R176+UR5+0x8000] ;  /* 0x00800005b098783b */ /* 0x000fee0008000200 */
[C---:B----4-:R-:W-:Y:S08]  /*99e0*/  HMMA.16816.F32.BF16 R36, R8.reuse, R144, R36 ;  /* 0x000000900824723c */ /* 0x050ff00000041824 */
[C---:B------:R-:W-:Y:S01]  /*99f0*/  HMMA.16816.F32.BF16 R32, R8.reuse, R146, R32 ;  /* 0x000000920820723c */ /* 0x040fe20000041820 */
[----:B------:R-:W-:Y:S07]  /*9a00*/  LDSM.16.M88.4 R144, [R176+UR5+0x9800] ;  /* 0x00980005b090783b */ /* 0x000fee0008000200 */
[C---:B------:R-:W-:Y:S08]  /*9a10*/  HMMA.16816.F32.BF16 R12, R8.reuse, R160, R12 ;  /* 0x000000a0080c723c */ /* 0x040ff0000004180c */
[----:B------:R-:W-:Y:S01]  /*9a20*/  HMMA.16816.F32.BF16 R168, R8, R162, R168 ;  /* 0x000000a208a8723c */ /* 0x000fe200000418a8 */
[----:B------:R-:W4:Y:S04]  /*9a30*/  LDSM.16.M88.4 R8, [R176+UR5+0xa800] ;  /* 0x00a80005b008783b */ /* 0x000f280008000200 */
[----:B------:R-:W-:Y:S03]  /*9a40*/  LDSM.16.M88.4 R160, [R176+UR5+0xb800] ;  /* 0x00b80005b0a0783b */ /* 0x000fe60008000200 */
[C---:B-1----:R-:W-:Y:S01]  /*9a50*/  HMMA.16816.F32.BF16 R52, R156.reuse, R4, R52 ;  /* 0x000000049c34723c */ /* 0x042fe20000041834 */
[----:B------:R-:W-:Y:S07]  /*9a60*/  LDSM.16.M88.4 R176, [R188+0xb800] ;  /* 0x00b80000bcb0783b */ /* 0x000fee0000000200 */
[C---:B------:R-:W-:Y:S01]  /*9a70*/  HMMA.16816.F32.BF16 R48, R156.reuse, R6, R48 ;  /* 0x000000069c30723c */ /* 0x040fe20000041830 */
[----:B------:R-:W1:Y:S07]  /*9a80*/  LDSM.16.M88.4 R4, [R188+0x9000] ;  /* 0x00900000bc04783b */ /* 0x000e6e0000000200 */
[C---:B---3--:R-:W-:Y:S08]  /*9a90*/  HMMA.16816.F32.BF16 R60, R156.reuse, R148, R60 ;  /* 0x000000949c3c723c */ /* 0x048ff0000004183c */
[C---:B------:R-:W-:Y:S01]  /*9aa0*/  HMMA.16816.F32.BF16 R56, R156.reuse, R150, R56 ;  /* 0x000000969c38723c */ /* 0x040fe20000041838 */
[----:B------:R-:W3:Y:S07]  /*9ab0*/  LDSM.16.M88.4 R148, [R188+0x8800] ;  /* 0x00880000bc94783b */ /* 0x000eee0000000200 */
[C---:B--2---:R-:W-:Y:S08]  /*9ac0*/  HMMA.16816.F32.BF16 R36, R156.reuse, R140, R36 ;  /* 0x0000008c9c24723c */ /* 0x044ff00000041824 */
[C---:B------:R-:W-:Y:S01]  /*9ad0*/  HMMA.16816.F32.BF16 R32, R156.reuse, R142, R32 ;  /* 0x0000008e9c20723c */ /* 0x040fe20000041820 */
[----:B------:R-:W2:Y:S07]  /*9ae0*/  LDSM.16.M88.4 R140, [R188+0xa000] ;  /* 0x00a00000bc8c783b */ /* 0x000eae0000000200 */
[C---:B----4-:R-:W-:Y:S08]  /*9af0*/  HMMA.16816.F32.BF16 R28, R156.reuse, R8, R28 ;  /* 0x000000089c1c723c */ /* 0x050ff0000004181c */
[----:B------:R-:W-:Y:S01]  /*9b00*/  HMMA.16816.F32.BF16 R24, R156, R10, R24 ;  /* 0x0000000a9c18723c */ /* 0x000fe20000041818 */
[----:B------:R-:W4:Y:S07]  /*9b10*/  LDSM.16.M88.4 R8, [R188+0xa800] ;  /* 0x00a80000bc08783b */ /* 0x000f2e0000000200 */
[C---:B-1----:R-:W-:Y:S08]  /*9b20*/  HMMA.16816.F32.BF16 R52, R172.reuse, R4, R52 ;  /* 0x00000004ac34723c */ /* 0x042ff00000041834 */
[----:B------:R-:W-:Y:S01]  /*9b30*/  HMMA.16816.F32.BF16 R48, R172, R6, R48 ;  /* 0x00000006ac30723c */ /* 0x000fe20000041830 */
[----:B------:R-:W1:Y:S07]  /*9b40*/  LDSM.16.M88.4 R4, [R188+0xb000] ;  /* 0x00b00000bc04783b */ /* 0x000e6e0000000200 */
        /* <DEDUP_REMOVED lines=12> */
[----:B------:R-:W5:Y:S03]  /*9c10*/  LDSM.16.M88.4 R160, [R187+0x8000] ;  /* 0x00800000bba0783b */ /* 0x000f660000000200 */
[C---:B---3--:R-:W-:Y:S08]  /*9c20*/  HMMA.16816.F32.BF16 R60, R172.reuse, R148, R60 ;  /* 0x00000094ac3c723c */ /* 0x048ff0000004183c */
[C---:B------:R-:W-:Y:S01]  /*9c30*/  HMMA.16816.F32.BF16 R56, R172.reuse, R150, R56 ;  /* 0x00000096ac38723c */ /* 0x040fe20000041838 */
[----:B------:R-:W3:Y:S07]  /*9c40*/  LDSM.16.M88.4 R148, [R187+0x9800] ;  /* 0x00980000bb94783b */ /* 0x000eee0000000200 */
[C---:B--2---:R-:W-:Y:S08]  /*9c50*/  HMMA.16816.F32.BF16 R36, R172.reuse, R140, R36 ;  /* 0x0000008cac24723c */ /* 0x044ff00000041824 */
[C---:B------:R-:W-:Y:S01]  /*9c60*/  HMMA.16816.F32.BF16 R32, R172.reuse, R142, R32 ;  /* 0x0000008eac20723c */ /* 0x040fe20000041820 */
[----:B------:R-:W2:Y:S07]  /*9c70*/  LDSM.16.M88.4 R140, [R187+0xb800] ;  /* 0x00b80000bb8c783b */ /* 0x000eae0000000200 */
[C---:B----4-:R-:W-:Y:S08]  /*9c80*/  HMMA.16816.F32.BF16 R28, R172.reuse, R8, R28 ;  /* 0x00000008ac1c723c */ /* 0x050ff0000004181c */
[C---:B------:R-:W-:Y:S01]  /*9c90*/  HMMA.16816.F32.BF16 R24, R172.reuse, R10, R24 ;  /* 0x0000000aac18723c */ /* 0x040fe20000041818 */
[----:B------:R-:W-:Y:S07]  /*9ca0*/  LDSM.16.M88.4 R8, [R190+0x2000] ;  /* 0x00200000be08783b */ /* 0x000fee0000000200 */
[C---:B-1----:R-:W-:Y:S08]  /*9cb0*/  HMMA.16816.F32.BF16 R20, R172.reuse, R4, R20 ;  /* 0x00000004ac14723c */ /* 0x042ff00000041814 */
[C---:B------:R-:W-:Y:S01]  /*9cc0*/  HMMA.16816.F32.BF16 R16, R172.reuse, R6, R16 ;  /* 0x00000006ac10723c */ /* 0x040fe20000041810 */
[----:B------:R-:W1:Y:S07]  /*9cd0*/  LDSM.16.M88.4 R4, [R186+0x8000] ;  /* 0x00800000ba04783b */ /* 0x000e6e0000000200 */
[C---:B-----5:R-:W-:Y:S08]  /*9ce0*/  HMMA.16816.F32.BF16 R136, R172.reuse, R152, R136 ;  /* 0x00000098ac88723c */ /* 0x060ff00000041888 */
[C---:B------:R-:W-:Y:S08]  /*9cf0*/  HMMA.16816.F32.BF16 R44, R172.reuse, R144, R44 ;  /* 0x00000090ac2c723c */ /* 0x040ff0000004182c */
[----:B------:R-:W-:Y:S01]  /*9d00*/  HMMA.16816.F32.BF16 R40, R172, R146, R40 ;  /* 0x00000092ac28723c */ /* 0x000fe20000041828 */
[----:B------:R-:W4:Y:S07]  /*9d10*/  LDSM.16.M88.4 R144, [R187+0xa000] ;  /* 0x00a00000bb90783b */ /* 0x000f2e0000000200 */
[C---:B------:R-:W-:Y:S08]  /*9d20*/  HMMA.16816.F32.BF16 R60, R164.reuse, R156, R60 ;  /* 0x0000009ca43c723c */ /* 0x040ff0000004183c */
[----:B------:R-:W-:Y:S01]  /*9d30*/  HMMA.16816.F32.BF16 R56, R164, R158, R56 ;  /* 0x0000009ea438723c */ /* 0x000fe20000041838 */
[----:B------:R-:W5:Y:S07]  /*9d40*/  LDSM.16.M88.4 R156, [R186+0xb800] ;  /* 0x00b80000ba9c783b */ /* 0x000f6e0000000200 */
[C---:B------:R-:W-:Y:S08]  /*9d50*/  HMMA.16816.F32.BF16 R168, R172.reuse, R178, R168 ;  /* 0x000000b2aca8723c */ /* 0x040ff000000418a8 */
[----:B------:R-:W-:Y:S01]  /*9d60*/  HMMA.16816.F32.BF16 R64, R172, R154, R64 ;  /* 0x0000009aac40723c */ /* 0x000fe20000041840 */
[----:B------:R-:W5:Y:S07]  /*9d70*/  LDSM.16.M88.4 R152, [R187+0x9000] ;  /* 0x00900000bb98783b */ /* 0x000f6e0000000200 */
[C---:B------:R-:W-:Y:S08]  /*9d80*/  HMMA.16816.F32.BF16 R136, R164.reuse, R160, R136 ;  /* 0x000000a0a488723c */ /* 0x040ff00000041888 */
[C---:B---3--:R-:W-:Y:S08]  /*9d90*/  HMMA.16816.F32.BF16 R44, R164.reuse, R148, R44 ;  /* 0x00000094a42c723c */ /* 0x048ff0000004182c */
[C---:B------:R-:W-:Y:S01]  /*9da0*/  HMMA.16816.F32.BF16 R40, R164.reuse, R150, R40 ;  /* 0x00000096a428723c */ /* 0x040fe20000041828 */
[----:B------:R-:W3:Y:S07]  /*9db0*/  LDSM.16.M88.4 R148, [R186+0x8800] ;  /* 0x00880000ba94783b */ /* 0x000eee0000000200 */
[----:B--2---:R-:W-:Y:S01]  /*9dc0*/  HMMA.16816.F32.BF16 R168, R164, R142, R168 ;  /* 0x0000008ea4a8723c */ /* 0x004fe200000418a8 */
[----:B------:R-:W-:-:S05]  /*9dd0*/  IMAD.SHL.U32 R142, R202, 0x2, RZ ;  /* 0x00000002ca8e7824 */ /* 0x000fca00078e00ff */
[----:B------:R-:W-:Y:S02]  /*9de0*/  LOP3.LUT R142, R142, 0x6, RZ, 0xc0, !PT ;  /* 0x000000068e8e7812 */ /* 0x000fe400078ec0ff */
[----:B------:R-:W-:Y:S01]  /*9df0*/  HMMA.16816.F32.BF16 R64, R164, R162, R64 ;  /* 0x000000a2a440723c */ /* 0x000fe20000041840 */
[----:B------:R-:W-:Y:S07]  /*9e00*/  LDSM.16.M88.4 R160, [R187+0xa800] ;  /* 0x00a80000bba0783b */ /* 0x000fee0000000200 */
[----:B-1----:R-:W-:Y:S08]  /*9e10*/  HMMA.16816.F32.BF16 R136, R8, R4, R136 ;  /* 0x000000040888723c */ /* 0x002ff00000041888 */
[----:B----4-:R-:W-:Y:S01]  /*9e20*/  HMMA.16816.F32.BF16 R36, R164, R144, R36 ;  /* 0x00000090a424723c */ /* 0x010fe20000041824 */
[----:B------:R-:W-:-:S04]  /*9e30*/  IMAD R145, R183, 0x80, R142 ;  /* 0x00000080b7917824 */ /* 0x000fc800078e028e */
[----:B------:R-:W-:-:S03]  /*9e40*/  VIADD R5, R145, 0xffffff00 ;  /* 0xffffff0091057836 */ /* 0x000fc60000000000 */
[C---:B-----5:R-:W-:Y:S02]  /*9e50*/  HMMA.16816.F32.BF16 R168, R8.reuse, R158, R168 ;  /* 0x0000009e08a8723c */ /* 0x060fe400000418a8 */
[----:B------:R-:W-:Y:S02]  /*9e60*/  I2FP.F32.S32 R4, R5 ;  /* 0x0000000500047245 */ /* 0x000fe40000201400 */
[C---:B------:R-:W-:Y:S02]  /*9e70*/  ISETP.GE.AND P4, PT, R5.reuse, R180, PT ;  /* 0x000000b40500720c */ /* 0x040fe40003f86270 */
[----:B------:R-:W-:Y:S01]  /*9e80*/  ISETP.GE.AND P1, PT, R5, R2, PT ;  /* 0x000000020500720c */ /* 0x000fe20003f26270 */
[CC--:B------:R-:W-:Y:S01]  /*9e90*/  FFMA.FTZ R136, R3.reuse, R4.reuse, R136 ;  /* 0x0000000403887223 */ /* 0x0c0fe20000010088 */
[----:B------:R-:W-:Y:S01]  /*9ea0*/  HMMA.16816.F32.BF16 R64, R8, R6, R64 ;  /* 0x000000060840723c */ /* 0x000fe20000041840 */
[----:B------:R-:W-:Y:S02]  /*9eb0*/  FFMA.FTZ R138, R3, R4, R138 ;  /* 0x00000004038a7223 */ /* 0x000fe4000001008a */
[----:B------:R-:W1:Y:S05]  /*9ec0*/  LDSM.16.M88.4 R4, [R186+0x9000] ;  /* 0x00900000ba04783b */ /* 0x000e6a0000000200 */
[----:B------:R-:W-:Y:S01]  /*9ed0*/  HMMA.16816.F32.BF16 R32, R164, R146, R32 ;  /* 0x00000092a420723c */ /* 0x000fe20000041820 */
[----:B------:R-:W-:Y:S01]  /*9ee0*/  VIADD R147, R145, 0xffffff78 ;  /* 0xffffff7891937836 */ /* 0x000fe20000000000 */
[----:B------:R-:W-:-:S04]  /*9ef0*/  FSEL R146, R136, -INF , !P4 ;  /* 0xff80000088927808 */ /* 0x000fc80006000000 */
[----:B------:R-:W-:Y:S02]  /*9f00*/  ISETP.GE.AND P5, PT, R147, R180, PT ;  /* 0x000000b49300720c */ /* 0x000fe40003fa6270 */
[C---:B------:R-:W-:Y:S01]  /*9f10*/  HMMA.16816.F32.BF16 R48, R164.reuse, R154, R48 ;  /* 0x0000009aa430723c */ /* 0x040fe20000041830 */
[----:B------:R-:W-:Y:S01]  /*9f20*/  VIADD R155, R145, 0xffffff01 ;  /* 0xffffff01919b7836 */ /* 0x000fe20000000000 */
[----:B------:R-:W-:Y:S02]  /*9f30*/  ISETP.GE.AND P4, PT, R147, R2, PT ;  /* 0x000000029300720c */ /* 0x000fe40003f86270 */
[----:B------:R-:W-:Y:S02]  /*9f40*/  I2FP.F32.S32 R147, R147 ;  /* 0x0000009300937245 */ /* 0x000fe40000201400 */
[----:B------:R-:W-:Y:S02]  /*9f50*/  FSEL R154, R138, -INF , !P1 ;  /* 0xff8000008a9a7808 */ /* 0x000fe40004800000 */
[----:B------:R-:W-:Y:S01]  /*9f60*/  HMMA.16816.F32.BF16 R52, R164, R152, R52 ;  /* 0x00000098a434723c */ /* 0x000fe20000041834 */
[----:B------:R-:W-:Y:S01]  /*9f70*/  I2FP.F32.S32 R138, R155 ;  /* 0x0000009b008a7245 */ /* 0x000fe20000201400 */
[----:B------:R-:W-:-:S02]  /*9f80*/  VIADD R153, R145, 0xffffff08 ;  /* 0xffffff0891997836 */ /* 0x000fc40000000000 */
[CC--:B------:R-:W-:Y:S01]  /*9f90*/  FFMA.FTZ R143, R3.reuse, R147.reuse, R168 ;  /* 0x00000093038f7223 */ /* 0x0c0fe200000100a8 */
[----:B------:R-:W-:Y:S01]  /*9fa0*/  FFMA.FTZ R144, R3, R147, R170 ;  /* 0x0000009303907223 */ /* 0x000fe200000100aa */
[----:B------:R-:W-:Y:S01]  /*9fb0*/  ISETP.GE.AND P1, PT, R155, R180, PT ;  /* 0x000000b49b00720c */ /* 0x000fe20003f26270 */
[----:B------:R-:W-:Y:S01]  /*9fc0*/  FFMA.FTZ R147, R3, R138, R137 ;  /* 0x0000008a03937223 */ /* 0x000fe20000010089 */
[----:B------:R-:W-:Y:S01]  /*9fd0*/  I2FP.F32.S32 R136, R153 ;  /* 0x0000009900887245 */ /* 0x000fe20000201400 */
[C---:B---3--:R-:W-:Y:S01]  /*9fe0*/  HMMA.16816.F32.BF16 R60, R8.reuse, R148, R60 ;  /* 0x00000094083c723c */ /* 0x048fe2000004183c */
[----:B------:R-:W-:Y:S01]  /*9ff0*/  FSEL R144, R144, -INF , !P4 ;  /* 0xff80000090907808 */ /* 0x000fe20006000000 */
[----:B------:R-:W-:Y:S01]  /*a000*/  VIADD R137, R145, 0xffffff09 ;  /* 0xffffff0991897836 */ /* 0x000fe20000000000 */
[----:B------:R-:W-:Y:S01]  /*a010*/  FSEL R147, R147, -INF , !P1 ;  /* 0xff80000093937808 */ /* 0x000fe20004800000 */
[----:B------:R-:W-:Y:S01]  /*a020*/  FFMA.FTZ R64, R3, R136, R64 ;  /* 0x0000008803407223 */ /* 0x000fe20000010040 */
[----:B------:R-:W-:Y:S01]  /*a030*/  ISETP.GE.AND P4, PT, R153, R180, PT ;  /* 0x000000b49900720c */ /* 0x000fe20003f86270 */
[----:B------:R-:W-:Y:S01]  /*a040*/  FFMA.FTZ R159, R3, R136, R66 ;  /* 0x00000088039f7223 */ /* 0x000fe20000010042 */
[----:B------:R-:W-:Y:S01]  /*a050*/  ISETP.GE.AND P1, PT, R153, R2, PT ;  /* 0x000000029900720c */ /* 0x000fe20003f26270 */
[----:B------:R-:W-:Y:S01]  /*a060*/  VIADD R153, R145, 0xffffff10 ;  /* 0xffffff1091997836 */ /* 0x000fe20000000000 */
[----:B------:R-:W-:Y:S01]  /*a070*/  FSEL R148, R64, -INF , !P4 ;  /* 0xff80000040947808 */ /* 0x000fe20006000000 */
[----:B------:R-:W-:Y:S01]  /*a080*/  HMMA.16816.F32.BF16 R56, R8, R150, R56 ;  /* 0x000000960838723c */ /* 0x000fe20000041838 */
[----:B------:R-:W-:Y:S01]  /*a090*/  I2FP.F32.S32 R64, R137 ;  /* 0x0000008900407245 */ /* 0x000fe20000201400 */
[----:B------:R-:W-:Y:S01]  /*a0a0*/  FFMA.FTZ R139, R3, R138, R139 ;  /* 0x0000008a038b7223 */ /* 0x000fe2000001008b */
[----:B------:R-:W-:-:S02]  /*a0b0*/  I2FP.F32.S32 R66, R153 ;  /* 0x0000009900427245 */ /* 0x000fc40000201400 */
[----:B------:R-:W-:Y:S01]  /*a0c0*/  FSEL R159, R159, -INF , !P1 ;  /* 0xff8000009f9f7808 */ /* 0x000fe20004800000 */
[CC--:B------:R-:W-:Y:S01]  /*a0d0*/  FFMA.FTZ R149, R3.reuse, R64.reuse, R65 ;  /* 0x0000004003957223 */ /* 0x0c0fe20000010041 */
[----:B------:R-:W-:Y:S01]  /*a0e0*/  FFMA.FTZ R67, R3, R64, R67 ;  /* 0x0000004003437223 */ /* 0x000fe20000010043 */
[----:B------:R-:W-:Y:S01]  /*a0f0*/  ISETP.GE.AND P4, PT, R137, R2, PT ;  /* 0x000000028900720c */ /* 0x000fe20003f86270 */
[----:B------:R-:W-:Y:S01]  /*a100*/  FFMA.FTZ R60, R3, R66, R60 ;  /* 0x00000042033c7223 */ /* 0x000fe2000001003c */
[----:B------:R-:W-:Y:S01]  /*a110*/  VIADD R65, R145, 0xffffff11 ;  /* 0xffffff1191417836 */ /* 0x000fe20000000000 */
[----:B------:R-:W-:Y:S01]  /*a120*/  ISETP.GE.AND P1, PT, R153, R180, PT ;  /* 0x000000b49900720c */ /* 0x000fe20003f26270 */
[----:B-1----:R-:W-:Y:S01]  /*a130*/  HMMA.16816.F32.BF16 R52, R8, R4, R52 ;  /* 0x000000040834723c */ /* 0x002fe20000041834 */
[----:B------:R-:W-:Y:S01]  /*a140*/  FSEL R143, R143, -INF , !P5 ;  /* 0xff8000008f8f7808 */ /* 0x000fe20006800000 */
[----:B------:R-:W-:Y:S01]  /*a150*/  FFMA.FTZ R66, R3, R66, R62 ;  /* 0x0000004203427223 */ /* 0x000fe2000001003e */
[----:B------:R-:W-:Y:S01]  /*a160*/  ISETP.GE.AND P5, PT, R155, R2, PT ;  /* 0x000000029b00720c */ /* 0x000fe20003fa6270 */
[----:B------:R-:W-:Y:S01]  /*a170*/  VIADD R5, R145, 0xffffff19 ;  /* 0xffffff1991057836 */ /* 0x000fe20000000000 */
[----:B------:R-:W-:-:S02]  /*a180*/  FSEL R67, R67, -INF , !P4 ;  /* 0xff80000043437808 */ /* 0x000fc40006000000 */
[----:B------:R-:W-:Y:S01]  /*a190*/  FSEL R60, R60, -INF , !P1 ;  /* 0xff8000003c3c7808 */ /* 0x000fe20004800000 */
[----:B------:R-:W-:Y:S01]  /*a1a0*/  HMMA.16816.F32.BF16 R48, R8, R6, R48 ;  /* 0x000000060830723c */ /* 0x000fe20000041830 */
[----:B------:R-:W-:Y:S01]  /*a1b0*/  ISETP.GE.AND P4, PT, R65, R180, PT ;  /* 0x000000b44100720c */ /* 0x000fe20003f86270 */
[----:B------:R-:W-:Y:S01]  /*a1c0*/  VIADD R7, R145, 0xffffff20 ;  /* 0xffffff2091077836 */ /* 0x000fe20000000000 */
[----:B------:R-:W-:Y:S02]  /*a1d0*/  I2FP.F32.S32 R64, R65 ;  /* 0x0000004100407245 */ /* 0x000fe40000201400 */
[----:B------:R-:W-:Y:S01]  /*a1e0*/  ISETP.GE.AND P1, PT, R65, R2, PT ;  /* 0x000000024100720c */ /* 0x000fe20003f26270 */
[----:B------:R-:W-:Y:S01]  /*a1f0*/  VIADD R65, R145, 0xffffff18 ;  /* 0xffffff1891417836 */ /* 0x000fe20000000000 */
[----:B------:R-:W-:Y:S01]  /*a200*/  FSEL R155, R139, -INF , !P5 ;  /* 0xff8000008b9b7808 */ /* 0x000fe20006800000 */
[----:B------:R-:W-:Y:S01]  /*a210*/  FFMA.FTZ R158, R3, R64, R61 ;  /* 0x00000040039e7223 */ /* 0x000fe2000001003d */
[----:B------:R-:W-:Y:S01]  /*a220*/  ISETP.GE.AND P5, PT, R137, R180, PT ;  /* 0x000000b48900720c */ /* 0x000fe20003fa6270 */
[----:B------:R-:W-:Y:S01]  /*a230*/  FFMA.FTZ R63, R3, R64, R63 ;  /* 0x00000040033f7223 */ /* 0x000fe2000001003f */
[----:B------:R-:W1:Y:S01]  /*a240*/  LDSM.16.M88.4 R136, [R186+0x9800] ;  /* 0x00980000ba88783b */ /* 0x000e620000000200 */
[----:B------:R-:W-:Y:S01]  /*a250*/  I2FP.F32.S32 R61, R65 ;  /* 0x00000041003d7245 */ /* 0x000fe20000201400 */
[----:B------:R-:W-:Y:S01]  /*a260*/  HMMA.16816.F32.BF16 R12, R172, R176, R12 ;  /* 0x000000b0ac0c723c */ /* 0x000fe2000004180c */
[----:B------:R-:W-:-:S02]  /*a270*/  FSEL R149, R149, -INF , !P5 ;  /* 0xff80000095957808 */ /* 0x000fc40006800000 */
[----:B------:R-:W-:Y:S01]  /*a280*/  ISETP.GE.AND P5, PT, R153, R2, PT ;  /* 0x000000029900720c */ /* 0x000fe20003fa6270 */
[C---:B------:R-:W-:Y:S01]  /*a290*/  FFMA.FTZ R56, R3.reuse, R61, R56 ;  /* 0x0000003d03387223 */ /* 0x040fe20000010038 */
[----:B------:R-:W-:Y:S01]  /*a2a0*/  I2FP.F32.S32 R4, R5 ;  /* 0x0000000500047245 */ /* 0x000fe20000201400 */
[----:B------:R-:W-:Y:S01]  /*a2b0*/  FFMA.FTZ R64, R3, R61, R58 ;  /* 0x0000003d03407223 */ /* 0x000fe2000001003a */
[----:B------:R-:W-:Y:S01]  /*a2c0*/  FSEL R66, R66, -INF , !P5 ;  /* 0xff80000042427808 */ /* 0x000fe20006800000 */
[C---:B------:R-:W-:Y:S01]  /*a2d0*/  HMMA.16816.F32.BF16 R28, R164.reuse, R160, R28 ;  /* 0x000000a0a41c723c */ /* 0x040fe2000004181c */
[----:B------:R-:W-:Y:S01]  /*a2e0*/  ISETP.GE.AND P5, PT, R65, R180, PT ;  /* 0x000000b44100720c */ /* 0x000fe20003fa6270 */
[CC--:B------:R-:W-:Y:S01]  /*a2f0*/  FFMA.FTZ R57, R3.reuse, R4.reuse, R57 ;  /* 0x0000000403397223 */ /* 0x0c0fe20000010039 */
[----:B------:R-:W-:Y:S01]  /*a300*/  FSEL R158, R158, -INF , !P4 ;  /* 0xff8000009e9e7808 */ /* 0x000fe20006000000 */
[----:B------:R-:W-:Y:S01]  /*a310*/  FFMA.FTZ R177, R3, R4, R59 ;  /* 0x0000000403b17223 */ /* 0x000fe2000001003b */
[----:B------:R-:W-:Y:S01]  /*a320*/  ISETP.GE.AND P4, PT, R65, R2, PT ;  /* 0x000000024100720c */ /* 0x000fe20003f86270 */
[----:B------:R-:W-:Y:S01]  /*a330*/  VIADD R59, R145, 0xffffff28 ;  /* 0xffffff28913b7836 */ /* 0x000fe20000000000 */
[----:B------:R-:W-:Y:S01]  /*a340*/  FSEL R65, R63, -INF , !P1 ;  /* 0xff8000003f417808 */ /* 0x000fe20004800000 */
[----:B------:R-:W-:Y:S01]  /*a350*/  VIADD R61, R145, 0xffffff31 ;  /* 0xffffff31913d7836 */ /* 0x000fe20000000000 */
[----:B------:R-:W-:Y:S01]  /*a360*/  FSEL R58, R56, -INF , !P5 ;  /* 0xff800000383a7808 */ /* 0x000fe20006800000 */
[----:B------:R-:W-:Y:S01]  /*a370*/  HMMA.16816.F32.BF16 R24, R164, R162, R24 ;  /* 0x000000a2a418723c */ /* 0x000fe20000041818 */
[----:B------:R-:W-:-:S02]  /*a380*/  ISETP.GE.AND P1, PT, R5, R180, PT ;  /* 0x000000b40500720c */ /* 0x000fc40003f26270 */
[----:B------:R-:W-:Y:S02]  /*a390*/  ISETP.GE.AND P5, PT, R5, R2, PT ;  /* 0x000000020500720c */ /* 0x000fe40003fa6270 */
[----:B------:R-:W-:Y:S02]  /*a3a0*/  I2FP.F32.S32 R5, R7 ;  /* 0x0000000700057245 */ /* 0x000fe40000201400 */
[----:B------:R-:W-:Y:S01]  /*a3b0*/  FSEL R64, R64, -INF , !P4 ;  /* 0xff80000040407808 */ /* 0x000fe20006000000 */
[----:B------:R-:W-:Y:S01]  /*a3c0*/  HMMA.16816.F32.BF16 R12, R164, R140, R12 ;  /* 0x0000008ca40c723c */ /* 0x000fe2000004180c */
[----:B------:R-:W-:Y:S01]  /*a3d0*/  FSEL R56, R57, -INF , !P1 ;  /* 0xff80000039387808 */ /* 0x000fe20004800000 */
[-C--:B------:R-:W-:Y:S01]  /*a3e0*/  FFMA.FTZ R173, R3, R5.reuse, R52 ;  /* 0x0000000503ad7223 */ /* 0x080fe20000010034 */
[----:B------:R-:W-:Y:S01]  /*a3f0*/  ISETP.GE.AND P4, PT, R7, R180, PT ;  /* 0x000000b40700720c */ /* 0x000fe20003f86270 */
[----:B------:R-:W-:Y:S01]  /*a400*/  FFMA.FTZ R54, R3, R5, R54 ;  /* 0x0000000503367223 */ /* 0x000fe20000010036 */
[----:B------:R-:W-:Y:S01]  /*a410*/  ISETP.GE.AND P1, PT, R7, R2, PT ;  /* 0x000000020700720c */ /* 0x000fe20003f26270 */
[----:B------:R-:W-:Y:S01]  /*a420*/  VIADD R57, R145, 0xffffff21 ;  /* 0xffffff2191397836 */ /* 0x000fe20000000000 */
[----:B------:R-:W2:Y:S01]  /*a430*/  LDSM.16.M88.4 R4, [R186+0xa000] ;  /* 0x00a00000ba04783b */ /* 0x000ea20000000200 */
[----:B------:R-:W-:-:S02]  /*a440*/  FSEL R177, R177, -INF , !P5 ;  /* 0xff800000b1b17808 */ /* 0x000fc40006800000 */
[----:B------:R-:W-:Y:S02]  /*a450*/  FSEL R173, R173, -INF , !P4 ;  /* 0xff800000adad7808 */ /* 0x000fe40006000000 */
[----:B------:R-:W-:Y:S01]  /*a460*/  I2FP.F32.S32 R52, R57 ;  /* 0x0000003900347245 */ /* 0x000fe20000201400 */
[C---:B-1----:R-:W-:Y:S01]  /*a470*/  HMMA.16816.F32.BF16 R44, R8.reuse, R136, R44 ;  /* 0x00000088082c723c */ /* 0x042fe2000004182c */
[C---:B------:R-:W-:Y:S02]  /*a480*/  ISETP.GE.AND P5, PT, R57.reuse, R180, PT ;  /* 0x000000b43900720c */ /* 0x040fe40003fa6270 */
[----:B------:R-:W-:Y:S01]  /*a490*/  ISETP.GE.AND P4, PT, R57, R2, PT ;  /* 0x000000023900720c */ /* 0x000fe20003f86270 */
[-C--:B------:R-:W-:Y:S01]  /*a4a0*/  FFMA.FTZ R161, R3, R52.reuse, R53 ;  /* 0x0000003403a17223 */ /* 0x080fe20000010035 */
[----:B------:R-:W-:Y:S01]  /*a4b0*/  I2FP.F32.S32 R53, R59 ;  /* 0x0000003b00357245 */ /* 0x000fe20000201400 */
[----:B------:R-:W-:Y:S02]  /*a4c0*/  VIADD R57, R145, 0xffffff29 ;  /* 0xffffff2991397836 */ /* 0x000fe40000000000 */
[C---:B------:R-:W-:Y:S01]  /*a4d0*/  FFMA.FTZ R250, R3.reuse, R52, R55 ;  /* 0x0000003403fa7223 */ /* 0x040fe20000010037 */
[C---:B------:R-:W-:Y:S01]  /*a4e0*/  HMMA.16816.F32.BF16 R40, R8.reuse, R138, R40 ;  /* 0x0000008a0828723c */ /* 0x040fe20000041828 */
[----:B------:R-:W-:Y:S01]  /*a4f0*/  FSEL R248, R54, -INF , !P1 ;  /* 0xff80000036f87808 */ /* 0x000fe20004800000 */
[C---:B------:R-:W-:Y:S01]  /*a500*/  FFMA.FTZ R175, R3.reuse, R53, R48 ;  /* 0x0000003503af7223 */ /* 0x040fe20000010030 */
[----:B------:R-:W-:Y:S01]  /*a510*/  I2FP.F32.S32 R48, R57 ;  /* 0x0000003900307245 */ /* 0x000fe20000201400 */
[----:B------:R-:W-:Y:S01]  /*a520*/  FFMA.FTZ R50, R3, R53, R50 ;  /* 0x0000003503327223 */ /* 0x000fe20000010032 */
[----:B------:R-:W-:Y:S01]  /*a530*/  FSEL R161, R161, -INF , !P5 ;  /* 0xff800000a1a17808 */ /* 0x000fe20006800000 */
[----:B------:R-:W1:Y:S01]  /*a540*/  LDSM.16.M88.4 R52, [R187+0xb000] ;  /* 0x00b00000bb34783b */ /* 0x000e620000000200 */
[----:B------:R-:W-:Y:S01]  /*a550*/  ISETP.GE.AND P1, PT, R59, R180, PT ;  /* 0x000000b43b00720c */ /* 0x000fe20003f26270 */
[----:B------:R-:W-:Y:S01]  /*a560*/  FFMA.FTZ R49, R3, R48, R49 ;  /* 0x0000003003317223 */ /* 0x000fe20000010031 */
[----:B------:R-:W-:Y:S01]  /*a570*/  ISETP.GE.AND P5, PT, R59, R2, PT ;  /* 0x000000023b00720c */ /* 0x000fe20003fa6270 */
[----:B------:R-:W-:Y:S01]  /*a580*/  VIADD R59, R145, 0xffffff30 ;  /* 0xffffff30913b7836 */ /* 0x000fe20000000000 */
[----:B------:R-:W-:Y:S01]  /*a590*/  FSEL R250, R250, -INF , !P4 ;  /* 0xff800000fafa7808 */ /* 0x000fe20006000000 */
[----:B------:R-:W-:Y:S01]  /*a5a0*/  FFMA.FTZ R51, R3, R48, R51 ;  /* 0x0000003003337223 */ /* 0x000fe20000010033 */
[----:B------:R-:W-:Y:S01]  /*a5b0*/  ISETP.GE.AND P4, PT, R57, R180, PT ;  /* 0x000000b43900720c */ /* 0x000fe20003f86270 */
[----:B------:R-:W-:Y:S01]  /*a5c0*/  HMMA.16816.F32.BF16 R12, R8, R156, R12 ;  /* 0x0000009c080c723c */ /* 0x000fe2000004180c */
[----:B------:R-:W-:Y:S01]  /*a5d0*/  FSEL R175, R175, -INF , !P1 ;  /* 0xff800000afaf7808 */ /* 0x000fe20004800000 */
[----:B------:R-:W-:Y:S01]  /*a5e0*/  VIADD R139, R183, 0xfffffffe ;  /* 0xfffffffeb78b7836 */ /* 0x000fe20000000000 */
[----:B------:R-:W-:-:S02]  /*a5f0*/  ISETP.GE.AND P1, PT, R57, R2, PT ;  /* 0x000000023900720c */ /* 0x000fc40003f26270 */
[----:B------:R-:W-:Y:S02]  /*a600*/  FSEL R246, R50, -INF , !P5 ;  /* 0xff80000032f67808 */ /* 0x000fe40006800000 */
[----:B------:R-:W-:Y:S02]  /*a610*/  FSEL R252, R49, -INF , !P4 ;  /* 0xff80000031fc7808 */ /* 0x000fe40006000000 */
[C---:B------:R-:W-:Y:S02]  /*a620*/  ISETP.GE.AND P5, PT, R59.reuse, R180, PT ;  /* 0x000000b43b00720c */ /* 0x040fe40003fa6270 */
[----:B------:R-:W-:Y:S01]  /*a630*/  ISETP.GE.AND P4, PT, R59, R2, PT ;  /* 0x000000023b00720c */ /* 0x000fe20003f86270 */
[C---:B--2---:R-:W-:Y:S01]  /*a640*/  HMMA.16816.F32.BF16 R36, R8.reuse, R4, R36 ;  /* 0x000000040824723c */ /* 0x044fe20000041824 */
[----:B------:R-:W-:Y:S01]  /*a650*/  I2FP.F32.S32 R57, R59 ;  /* 0x0000003b00397245 */ /* 0x000fe20000201400 */
[----:B------:R-:W-:Y:S01]  /*a660*/  VIADD R59, R145, 0xffffff38 ;  /* 0xffffff38913b7836 */ /* 0x000fe20000000000 */
[----:B------:R-:W-:Y:S01]  /*a670*/  FSEL R244, R51, -INF , !P1 ;  /* 0xff80000033f47808 */ /* 0x000fe20004800000 */
[----:B------:R-:W-:Y:S01]  /*a680*/  VIADD R5, R145, 0xffffff39 ;  /* 0xffffff3991057836 */ /* 0x000fe20000000000 */
[----:B------:R-:W2:Y:S01]  /*a690*/  LDSM.16.M88.4 R48, [R186+0xa800] ;  /* 0x00a80000ba30783b */ /* 0x000ea20000000200 */
[C---:B------:R-:W-:Y:S01]  /*a6a0*/  FFMA.FTZ R240, R3.reuse, R57, R44 ;  /* 0x0000003903f07223 */ /* 0x040fe2000001002c */
[----:B------:R-:W-:Y:S01]  /*a6b0*/  I2FP.F32.S32 R44, R61 ;  /* 0x0000003d002c7245 */ /* 0x000fe20000201400 */
[C---:B------:R-:W-:Y:S01]  /*a6c0*/  FFMA.FTZ R46, R3.reuse, R57, R46 ;  /* 0x00000039032e7223 */ /* 0x040fe2000001002e */
[----:B------:R-:W-:Y:S01]  /*a6d0*/  I2FP.F32.S32 R4, R59 ;  /* 0x0000003b00047245 */ /* 0x000fe20000201400 */
        /* <DEDUP_REMOVED lines=9> */
[----:B------:R-:W-:Y:S01]  /*a770*/  I2FP.F32.S32 R40, R5 ;  /* 0x0000000500287245 */ /* 0x000fe20000201400 */
[----:B-1----:R-:W-:Y:S01]  /*a780*/  HMMA.16816.F32.BF16 R20, R164, R52, R20 ;  /* 0x00000034a414723c */ /* 0x002fe20000041814 */
[----:B------:R-:W-:-:S02]  /*a790*/  ISETP.GE.AND P1, PT, R61, R180, PT ;  /* 0x000000b43d00720c */ /* 0x000fc40003f26270 */
[----:B------:R-:W-:Y:S01]  /*a7a0*/  FSEL R176, R47, -INF , !P5 ;  /* 0xff8000002fb07808 */ /* 0x000fe20006800000 */
[CC--:B------:R-:W-:Y:S01]  /*a7b0*/  FFMA.FTZ R41, R3.reuse, R40.reuse, R41 ;  /* 0x0000002803297223 */ /* 0x0c0fe20000010029 */
[----:B------:R-:W-:Y:S01]  /*a7c0*/  FSEL R238, R238, -INF , !P4 ;  /* 0xff800000eeee7808 */ /* 0x000fe20006000000 */
[----:B------:R-:W-:Y:S01]  /*a7d0*/  FFMA.FTZ R43, R3, R40, R43 ;  /* 0x00000028032b7223 */ /* 0x000fe2000001002b */
[----:B------:R-:W-:Y:S01]  /*a7e0*/  FSEL R242, R45, -INF , !P1 ;  /* 0xff8000002df27808 */ /* 0x000fe20004800000 */
[----:B------:R-:W-:Y:S01]  /*a7f0*/  HMMA.16816.F32.BF16 R16, R164, R54, R16 ;  /* 0x00000036a410723c */ /* 0x000fe20000041810 */
[C---:B------:R-:W-:Y:S02]  /*a800*/  ISETP.GE.AND P5, PT, R5.reuse, R180, PT ;  /* 0x000000b40500720c */ /* 0x040fe40003fa6270 */
[-C--:B------:R-:W-:Y:S01]  /*a810*/  ISETP.GE.AND P4, PT, R5, R2.reuse, PT ;  /* 0x000000020500720c */ /* 0x080fe20003f86270 */
[----:B------:R-:W-:Y:S01]  /*a820*/  VIADD R5, R145, 0xffffff40 ;  /* 0xffffff4091057836 */ /* 0x000fe20000000000 */
[----:B------:R-:W-:-:S02]  /*a830*/  ISETP.GE.AND P1, PT, R59, R2, PT ;  /* 0x000000023b00720c */ /* 0x000fc40003f26270 */
[----:B------:R-:W-:Y:S01]  /*a840*/  FSEL R236, R41, -INF , !P5 ;  /* 0xff80000029ec7808 */ /* 0x000fe20006800000 */
[----:B------:R-:W-:Y:S01]  /*a850*/  VIADD R41, R145, 0xffffff41 ;  /* 0xffffff4191297836 */ /* 0x000fe20000000000 */
[----:B------:R-:W-:Y:S02]  /*a860*/  FSEL R232, R42, -INF , !P1 ;  /* 0xff8000002ae87808 */ /* 0x000fe40004800000 */
[C---:B------:R-:W-:Y:S02]  /*a870*/  ISETP.GE.AND P1, PT, R5.reuse, R180, PT ;  /* 0x000000b40500720c */ /* 0x040fe40003f26270 */
[----:B------:R-:W-:Y:S02]  /*a880*/  I2FP.F32.S32 R40, R5 ;  /* 0x0000000500287245 */ /* 0x000fe40000201400 */
[----:B------:R-:W-:Y:S02]  /*a890*/  ISETP.GE.AND P5, PT, R5, R2, PT ;  /* 0x000000020500720c */ /* 0x000fe40003fa6270 */
[----:B------:R-:W1:Y:S01]  /*a8a0*/  LDSM.16.M88.4 R4, [R186+0xb000] ;  /* 0x00b00000ba04783b */ /* 0x000e620000000200 */
[-C--:B------:R-:W-:Y:S01]  /*a8b0*/  FFMA.FTZ R226, R3, R40.reuse, R36 ;  /* 0x0000002803e27223 */ /* 0x080fe20000010024 */
[----:B------:R-:W-:Y:S01]  /*a8c0*/  FSEL R230, R43, -INF , !P4 ;  /* 0xff8000002be67808 */ /* 0x000fe20006000000 */
[----:B------:R-:W-:Y:S01]  /*a8d0*/  VIADD R43, R145, 0xffffff48 ;  /* 0xffffff48912b7836 */ /* 0x000fe20000000000 */
[----:B------:R-:W-:Y:S01]  /*a8e0*/  I2FP.F32.S32 R36, R41 ;  /* 0x0000002900247245 */ /* 0x000fe20000201400 */
[C---:B--2---:R-:W-:Y:S01]  /*a8f0*/  HMMA.16816.F32.BF16 R28, R8.reuse, R48, R28 ;  /* 0x00000030081c723c */ /* 0x044fe2000004181c */
[----:B------:R-:W-:Y:S01]  /*a900*/  FSEL R226, R226, -INF , !P1 ;  /* 0xff800000e2e27808 */ /* 0x000fe20004800000 */
[----:B------:R-:W-:Y:S01]  /*a910*/  FFMA.FTZ R38, R3, R40, R38 ;  /* 0x0000002803267223 */ /* 0x000fe20000010026 */
[----:B------:R-:W-:Y:S01]  /*a920*/  ISETP.GE.AND P4, PT, R41, R180, PT ;  /* 0x000000b42900720c */ /* 0x000fe20003f86270 */
[----:B------:R-:W-:Y:S01]  /*a930*/  FFMA.FTZ R224, R3, R36, R37 ;  /* 0x0000002403e07223 */ /* 0x000fe20000010025 */
[----:B------:R-:W-:Y:S01]  /*a940*/  ISETP.GE.AND P1, PT, R41, R2, PT ;  /* 0x000000022900720c */ /* 0x000fe20003f26270 */
[----:B------:R-:W-:Y:S01]  /*a950*/  VIADD R37, R145, 0xffffff49 ;  /* 0xffffff4991257836 */ /* 0x000fe20000000000 */
[----:B------:R-:W-:Y:S01]  /*a960*/  I2FP.F32.S32 R41, R43 ;  /* 0x0000002b00297245 */ /* 0x000fe20000201400 */
[----:B------:R-:W-:Y:S01]  /*a970*/  HMMA.16816.F32.BF16 R24, R8, R50, R24 ;  /* 0x000000320818723c */ /* 0x000fe20000041818 */
[----:B------:R-:W-:Y:S01]  /*a980*/  FFMA.FTZ R220, R3, R36, R39 ;  /* 0x0000002403dc7223 */ /* 0x000fe20000010027 */
[----:B------:R-:W-:Y:S01]  /*a990*/  FSEL R218, R38, -INF , !P5 ;  /* 0xff80000026da7808 */ /* 0x000fe20006800000 */
[----:B------:R-:W-:Y:S01]  /*a9a0*/  VIADD R39, R145, 0xffffff50 ;  /* 0xffffff5091277836 */ /* 0x000fe20000000000 */
[----:B------:R-:W-:Y:S01]  /*a9b0*/  I2FP.F32.S32 R36, R37 ;  /* 0x0000002500247245 */ /* 0x000fe20000201400 */
[-C--:B------:R-:W-:Y:S01]  /*a9c0*/  FFMA.FTZ R32, R3, R41.reuse, R32 ;  /* 0x0000002903207223 */ /* 0x080fe20000010020 */
[----:B------:R-:W-:Y:S01]  /*a9d0*/  ISETP.GE.AND P5, PT, R43, R180, PT ;  /* 0x000000b42b00720c */ /* 0x000fe20003fa6270 */
[C---:B------:R-:W-:Y:S01]  /*a9e0*/  FFMA.FTZ R34, R3.reuse, R41, R34 ;  /* 0x0000002903227223 */ /* 0x040fe20000010022 */
[----:B------:R-:W-:Y:S01]  /*a9f0*/  FSEL R220, R220, -INF , !P1 ;  /* 0xff800000dcdc7808 */ /* 0x000fe20004800000 */
[CC--:B------:R-:W-:Y:S01]  /*aa00*/  FFMA.FTZ R222, R3.reuse, R36.reuse, R33 ;  /* 0x0000002403de7223 */ /* 0x0c0fe20000010021 */
[----:B------:R-:W-:Y:S01]  /*aa10*/  FSEL R228, R32, -INF , !P5 ;  /* 0xff80000020e47808 */ /* 0x000fe20006800000 */
[----:B------:R-:W-:Y:S01]  /*aa20*/  FFMA.FTZ R212, R3, R36, R35 ;  /* 0x0000002403d47223 */ /* 0x000fe20000010023 */
[----:B------:R-:W-:Y:S01]  /*aa30*/  ISETP.GE.AND P1, PT, R37, R180, PT ;  /* 0x000000b42500720c */ /* 0x000fe20003f26270 */
[----:B------:R-:W-:Y:S01]  /*aa40*/  VIADD R35, R145, 0xffffff58 ;  /* 0xffffff5891237836 */ /* 0x000fe20000000000 */
[----:B------:R-:W-:Y:S01]  /*aa50*/  ISETP.GE.AND P5, PT, R37, R2, PT ;  /* 0x000000022500720c */ /* 0x000fe20003fa6270 */
[----:B------:R-:W-:Y:S01]  /*aa60*/  VIADD R37, R145, 0xffffff51 ;  /* 0xffffff5191257836 */ /* 0x000fe20000000000 */
[----:B------:R-:W-:Y:S01]  /*aa70*/  I2FP.F32.S32 R33, R39 ;  /* 0x0000002700217245 */ /* 0x000fe20000201400 */
[----:B------:R-:W-:-:S04]  /*aa80*/  DEPBAR.LE SB0, 0x0 ;  /* 0x000080000000791a */ /* 0x000fc80000000000 */
[----:B------:R-:W-:Y:S01]  /*aa90*/  FSEL R224, R224, -INF , !P4 ;  /* 0xff800000e0e07808 */ /* 0x000fe20006000000 */
[-C--:B------:R-:W-:Y:S01]  /*aaa0*/  FFMA.FTZ R204, R3, R33.reuse, R28 ;  /* 0x0000002103cc7223 */ /* 0x080fe2000001001c */
[----:B------:R-:W-:Y:S01]  /*aab0*/  BAR.SYNC.DEFER_BLOCKING 0x0 ;  /* 0x0000000000007b1d */ /* 0x000fe20000010000 */
[----:B------:R-:W-:Y:S01]  /*aac0*/  ISETP.GE.AND P4, PT, R43, R2, PT ;  /* 0x000000022b00720c */ /* 0x000fe20003f86270 */
[----:B------:R-:W-:Y:S01]  /*aad0*/  FFMA.FTZ R30, R3, R33, R30 ;  /* 0x00000021031e7223 */ /* 0x000fe2000001001e */
[----:B------:R-:W-:Y:S01]  /*aae0*/  FSEL R222, R222, -INF , !P1 ;  /* 0xff800000dede7808 */ /* 0x000fe20004800000 */
[----:B-1----:R-:W-:Y:S01]  /*aaf0*/  HMMA.16816.F32.BF16 R20, R8, R4, R20 ;  /* 0x000000040814723c */ /* 0x002fe20000041814 */
[----:B------:R-:W-:Y:S02]  /*ab00*/  FSEL R214, R34, -INF , !P4 ;  /* 0xff80000022d67808 */ /* 0x000fe40006000000 */
[----:B------:R-:W-:Y:S02]  /*ab10*/  I2FP.F32.S32 R28, R37 ;  /* 0x00000025001c7245 */ /* 0x000fe40000201400 */
[----:B------:R-:W-:-:S02]  /*ab20*/  I2FP.F32.S32 R5, R35 ;  /* 0x0000002300057245 */ /* 0x000fc40000201400 */
[----:B------:R-:W-:Y:S01]  /*ab30*/  ISETP.GE.AND P4, PT, R39, R180, PT ;  /* 0x000000b42700720c */ /* 0x000fe20003f86270 */
[----:B------:R-:W-:Y:S01]  /*ab40*/  FFMA.FTZ R196, R3, R28, R29 ;  /* 0x0000001c03c47223 */ /* 0x000fe2000001001d */
[----:B------:R-:W-:Y:S01]  /*ab50*/  ISETP.GE.AND P1, PT, R39, R2, PT ;  /* 0x000000022700720c */ /* 0x000fe20003f26270 */
[C---:B------:R-:W-:Y:S01]  /*ab60*/  FFMA.FTZ R31, R3.reuse, R28, R31 ;  /* 0x0000001c031f7223 */ /* 0x040fe2000001001f */
[----:B------:R-:W-:Y:S01]  /*ab70*/  FSEL R204, R204, -INF , !P4 ;  /* 0xff800000cccc7808 */ /* 0x000fe20006000000 */
[-C--:B------:R-:W-:Y:S01]  /*ab80*/  FFMA.FTZ R24, R3, R5.reuse, R24 ;  /* 0x0000000503187223 */ /* 0x080fe20000010018 */
[----:B------:R-:W-:Y:S01]  /*ab90*/  FSEL R190, R30, -INF , !P1 ;  /* 0xff8000001ebe7808 */ /* 0x000fe20004800000 */
[----:B------:R-:W-:Y:S01]  /*aba0*/  VIADD R29, R145, 0xffffff59 ;  /* 0xffffff59911d7836 */ /* 0x000fe20000000000 */
[----:B------:R-:W-:Y:S01]  /*abb0*/  ISETP.GE.AND P4, PT, R37, R2, PT ;  /* 0x000000022500720c */ /* 0x000fe20003f86270 */
[----:B------:R-:W-:Y:S01]  /*abc0*/  FFMA.FTZ R26, R3, R5, R26 ;  /* 0x00000005031a7223 */ /* 0x000fe2000001001a */
[-C--:B------:R-:W-:Y:S01]  /*abd0*/  ISETP.GE.AND P1, PT, R35, R180.reuse, PT ;  /* 0x000000b42300720c */ /* 0x080fe20003f26270 */
[----:B------:R-:W-:Y:S01]  /*abe0*/  VIADD R5, R145, 0xffffff61 ;  /* 0xffffff6191057836 */ /* 0x000fe20000000000 */
[----:B------:R-:W-:Y:S01]  /*abf0*/  FSEL R186, R31, -INF , !P4 ;  /* 0xff8000001fba7808 */ /* 0x000fe20006000000 */
[----:B------:R-:W-:Y:S01]  /*ac00*/  HMMA.16816.F32.BF16 R16, R8, R6, R16 ;  /* 0x000000060810723c */ /* 0x000fe20000041810 */
[----:B------:R-:W-:Y:S01]  /*ac10*/  FSEL R194, R24, -INF , !P1 ;  /* 0xff80000018c27808 */ /* 0x000fe20004800000 */
[----:B------:R-:W-:Y:S01]  /*ac20*/  VIADD R7, R145, 0xffffff68 ;  /* 0xffffff6891077836 */ /* 0x000fe20000000000 */
[----:B------:R-:W-:-:S02]  /*ac30*/  ISETP.GE.AND P4, PT, R29, R180, PT ;  /* 0x000000b41d00720c */ /* 0x000fc40003f86270 */
[----:B------:R-:W-:Y:S02]  /*ac40*/  I2FP.F32.S32 R4, R29 ;  /* 0x0000001d00047245 */ /* 0x000fe40000201400 */
[----:B------:R-:W-:Y:S01]  /*ac50*/  ISETP.GE.AND P1, PT, R29, R2, PT ;  /* 0x000000021d00720c */ /* 0x000fe20003f26270 */
[----:B------:R-:W-:Y:S01]  /*ac60*/  VIADD R29, R145, 0xffffff60 ;  /* 0xffffff60911d7836 */ /* 0x000fe20000000000 */
[----:B------:R-:W-:Y:S01]  /*ac70*/  FSEL R212, R212, -INF , !P5 ;  /* 0xff800000d4d47808 */ /* 0x000fe20006800000 */
[----:B------:R-:W-:Y:S01]  /*ac80*/  FFMA.FTZ R192, R3, R4, R25 ;  /* 0x0000000403c07223 */ /* 0x000fe20000010019 */
[----:B------:R-:W-:Y:S01]  /*ac90*/  ISETP.GE.AND P5, PT, R37, R180, PT ;  /* 0x000000b42500720c */ /* 0x000fe20003fa6270 */
[----:B------:R-:W-:Y:S01]  /*aca0*/  FFMA.FTZ R27, R3, R4, R27 ;  /* 0x00000004031b7223 */ /* 0x000fe2000001001b */
[----:B------:R-:W-:Y:S02]  /*acb0*/  I2FP.F32.S32 R25, R29 ;  /* 0x0000001d00197245 */ /* 0x000fe40000201400 */
[----:B------:R-:W-:-:S02]  /*acc0*/  FSEL R196, R196, -INF , !P5 ;  /* 0xff800000c4c47808 */ /* 0x000fc40006800000 */
[----:B------:R-:W-:Y:S01]  /*acd0*/  ISETP.GE.AND P5, PT, R35, R2, PT ;  /* 0x000000022300720c */ /* 0x000fe20003fa6270 */
[C---:B------:R-:W-:Y:S01]  /*ace0*/  FFMA.FTZ R20, R3.reuse, R25, R20 ;  /* 0x0000001903147223 */ /* 0x040fe20000010014 */
[----:B------:R-:W-:Y:S01]  /*acf0*/  I2FP.F32.S32 R4, R5 ;  /* 0x0000000500047245 */ /* 0x000fe20000201400 */
[----:B------:R-:W-:Y:S01]  /*ad00*/  FFMA.FTZ R22, R3, R25, R22 ;  /* 0x0000001903167223 */ /* 0x000fe20000010016 */
[----:B------:R-:W-:Y:S02]  /*ad10*/  FSEL R188, R26, -INF , !P5 ;  /* 0xff8000001abc7808 */ /* 0x000fe40006800000 */
[----:B------:R-:W-:Y:S01]  /*ad20*/  ISETP.GE.AND P5, PT, R29, R180, PT ;  /* 0x000000b41d00720c */ /* 0x000fe20003fa6270 */
[CC--:B------:R-:W-:Y:S01]  /*ad30*/  FFMA.FTZ R21, R3.reuse, R4.reuse, R21 ;  /* 0x0000000403157223 */ /* 0x0c0fe20000010015 */
[----:B------:R-:W-:Y:S01]  /*ad40*/  FSEL R192, R192, -INF , !P4 ;  /* 0xff800000c0c07808 */ /* 0x000fe20006000000 */
[----:B------:R-:W-:Y:S01]  /*ad50*/  FFMA.FTZ R23, R3, R4, R23 ;  /* 0x0000000403177223 */ /* 0x000fe20000010017 */
[----:B------:R-:W-:-:S02]  /*ad60*/  FSEL R178, R27, -INF , !P1 ;  /* 0xff8000001bb27808 */ /* 0x000fc40004800000 */
[----:B------:R-:W-:Y:S02]  /*ad70*/  ISETP.GE.AND P4, PT, R29, R2, PT ;  /* 0x000000021d00720c */ /* 0x000fe40003f86270 */
[C---:B------:R-:W-:Y:S02]  /*ad80*/  ISETP.GE.AND P1, PT, R5.reuse, R180, PT ;  /* 0x000000b40500720c */ /* 0x040fe40003f26270 */
[----:B------:R-:W-:Y:S02]  /*ad90*/  FSEL R174, R20, -INF , !P5 ;  /* 0xff80000014ae7808 */ /* 0x000fe40006800000 */
[----:B------:R-:W-:Y:S02]  /*ada0*/  ISETP.GE.AND P5, PT, R5, R2, PT ;  /* 0x000000020500720c */ /* 0x000fe40003fa6270 */
[----:B------:R-:W-:Y:S02]  /*adb0*/  FSEL R166, R22, -INF , !P4 ;  /* 0xff80000016a67808 */ /* 0x000fe40006000000 */
[----:B------:R-:W-:-:S02]  /*adc0*/  FSEL R170, R21, -INF , !P1 ;  /* 0xff80000015aa7808 */ /* 0x000fc40004800000 */
[C---:B------:R-:W-:Y:S02]  /*add0*/  ISETP.GE.AND P4, PT, R7.reuse, R180, PT ;  /* 0x000000b40700720c */ /* 0x040fe40003f86270 */
[----:B------:R-:W-:Y:S02]  /*ade0*/  I2FP.F32.S32 R5, R7 ;  /* 0x0000000700057245 */ /* 0x000fe40000201400 */
[----:B------:R-:W-:Y:S01]  /*adf0*/  ISETP.GE.AND P1, PT, R7, R2, PT ;  /* 0x000000020700720c */ /* 0x000fe20003f26270 */
[----:B------:R-:W-:Y:S01]  /*ae00*/  VIADD R7, R145, 0xffffff69 ;  /* 0xffffff6991077836 */ /* 0x000fe20000000000 */
[----:B------:R-:W-:Y:S01]  /*ae10*/  FSEL R164, R23, -INF , !P5 ;  /* 0xff80000017a47808 */ /* 0x000fe20006800000 */
[CC--:B------:R-:W-:Y:S01]  /*ae20*/  FFMA.FTZ R16, R3.reuse, R5.reuse, R16 ;  /* 0x0000000503107223 */ /* 0x0c0fe20000010010 */
[----:B------:R-:W-:Y:S01]  /*ae30*/  FFMA.FTZ R18, R3, R5, R18 ;  /* 0x0000000503127223 */ /* 0x000fe20000010012 */
[----:B------:R-:W-:Y:S01]  /*ae40*/  VIADD R5, R145, 0xffffff70 ;  /* 0xffffff7091057836 */ /* 0x000fe20000000000 */
[----:B------:R-:W-:-:S02]  /*ae50*/  I2FP.F32.S32 R4, R7 ;  /* 0x0000000700047245 */ /* 0x000fc40000201400 */
[----:B------:R-:W-:Y:S02]  /*ae60*/  ISETP.GE.AND P5, PT, R7, R180, PT ;  /* 0x000000b40700720c */ /* 0x000fe40003fa6270 */
[----:B------:R-:W-:Y:S01]  /*ae70*/  FSEL R172, R16, -INF , !P4 ;  /* 0xff80000010ac7808 */ /* 0x000fe20006000000 */
[----:B------:R-:W-:Y:S01]  /*ae80*/  FFMA.FTZ R17, R3, R4, R17 ;  /* 0x0000000403117223 */ /* 0x000fe20000010011 */
[----:B------:R-:W-:Y:S01]  /*ae90*/  ISETP.GE.AND P4, PT, R7, R2, PT ;  /* 0x000000020700720c */ /* 0x000fe20003f86270 */
[----:B------:R-:W-:Y:S01]  /*aea0*/  FFMA.FTZ R19, R3, R4, R19 ;  /* 0x0000000403137223 */ /* 0x000fe20000010013 */
[----:B------:R-:W-:Y:S02]  /*aeb0*/  FSEL R162, R18, -INF , !P1 ;  /* 0xff80000012a27808 */ /* 0x000fe40004800000 */
[----:B------:R-:W-:Y:S02]  /*aec0*/  FSEL R168, R17, -INF , !P5 ;  /* 0xff80000011a87808 */ /* 0x000fe40006800000 */
[----:B------:R-:W-:-:S02]  /*aed0*/  ISETP.GE.AND P1, PT, R5, R180, PT ;  /* 0x000000b40500720c */ /* 0x000fc40003f26270 */
[----:B------:R-:W-:Y:S02]  /*aee0*/  I2FP.F32.S32 R7, R5 ;  /* 0x0000000500077245 */ /* 0x000fe40000201400 */
[----:B------:R-:W-:Y:S01]  /*aef0*/  ISETP.GE.AND P5, PT, R5, R2, PT ;  /* 0x000000020500720c */ /* 0x000fe20003fa6270 */
[----:B------:R-:W-:Y:S01]  /*af00*/  VIADD R5, R145, 0xffffff71 ;  /* 0xffffff7191057836 */ /* 0x000fe20000000000 */
[----:B------:R-:W-:Y:S01]  /*af10*/  FSEL R160, R19, -INF , !P4 ;  /* 0xff80000013a07808 */ /* 0x000fe20006000000 */
[-C--:B------:R-:W-:Y:S01]  /*af20*/  FFMA.FTZ R12, R3, R7.reuse, R12 ;  /* 0x00000007030c7223 */ /* 0x080fe2000001000c */
[----:B------:R-:W-:Y:S02]  /*af30*/  VIADD R145, R145, 0xffffff79 ;  /* 0xffffff7991917836 */ /* 0x000fe40000000000 */
[----:B------:R-:W-:Y:S01]  /*af40*/  FFMA.FTZ R14, R3, R7, R14 ;  /* 0x00000007030e7223 */ /* 0x000fe2000001000e */
[----:B------:R-:W-:Y:S02]  /*af50*/  I2FP.F32.S32 R4, R5 ;  /* 0x0000000500047245 */ /* 0x000fe40000201400 */
[----:B------:R-:W-:-:S02]  /*af60*/  FSEL R137, R12, -INF , !P1 ;  /* 0xff8000000c897808 */ /* 0x000fc40004800000 */
[----:B------:R-:W-:Y:S01]  /*af70*/  ISETP.GE.AND P1, PT, R5, R2, PT ;  /* 0x000000020500720c */ /* 0x000fe20003f26270 */
[CC--:B------:R-:W-:Y:S01]  /*af80*/  FFMA.FTZ R15, R3.reuse, R4.reuse, R15 ;  /* 0x00000004030f7223 */ /* 0x0c0fe2000001000f */
[----:B------:R-:W-:Y:S01]  /*af90*/  FFMA.FTZ R13, R3, R4, R13 ;  /* 0x00000004030d7223 */ /* 0x000fe2000001000d */
[----:B------:R-:W-:Y:S02]  /*afa0*/  ISETP.GE.AND P4, PT, R5, R180, PT ;  /* 0x000000b40500720c */ /* 0x000fe40003f86270 */
[----:B------:R-:W-:Y:S02]  /*afb0*/  I2FP.F32.S32 R4, R145 ;  /* 0x0000009100047245 */ /* 0x000fe40000201400 */
[----:B------:R-:W-:Y:S02]  /*afc0*/  FSEL R141, R15, -INF , !P1 ;  /* 0xff8000000f8d7808 */ /* 0x000fe40004800000 */
[----:B------:R-:W-:Y:S02]  /*afd0*/  ISETP.GT.AND P1, PT, R139, R206, PT ;  /* 0x000000ce8b00720c */ /* 0x000fe40003f24270 */
[----:B------:R-:W-:-:S02]  /*afe0*/  FSEL R136, R14, -INF , !P5 ;  /* 0xff8000000e887808 */ /* 0x000fc40006800000 */
[----:B------:R-:W-:Y:S02]  /*aff0*/  FSEL R138, R13, -INF , !P4 ;  /* 0xff8000000d8a7808 */ /* 0x000fe40006000000 */
[C---:B------:R-:W-:Y:S02]  /*b000*/  ISETP.GE.AND P5, PT, R145.reuse, R180, PT ;  /* 0x000000b49100720c */ /* 0x040fe40003fa6270 */
[----:B------:R-:W-:Y:S01]  /*b010*/  ISETP.GE.AND P4, PT, R145, R2, PT ;  /* 0x000000029100720c */ /* 0x000fe20003f86270 */
[CC--:B------:R-:W-:Y:S01]  /*b020*/  FFMA.FTZ R2, R3.reuse, R4.reuse, R169 ;  /* 0x0000000403027223 */ /* 0x0c0fe200000100a9 */
[----:B------:R-:W-:-:S04]  /*b030*/  FFMA.FTZ R145, R3, R4, R171 ;  /* 0x0000000403917223 */ /* 0x000fc800000100ab */
[----:B------:R-:W-:Y:S02]  /*b040*/  FSEL R2, R2, -INF , !P5 ;  /* 0xff80000002027808 */ /* 0x000fe40006800000 */
[----:B------:R-:W-:Y:S01]  /*b050*/  FSEL R145, R145, -INF , !P4 ;  /* 0xff80000091917808 */ /* 0x000fe20006000000 */
        /* <DEDUP_REMOVED lines=64> */
.L_x_3053:
[----:B------:R-:W-:Y:S01]  /*b460*/  UMOV UR6, URZ ;  /* 0x000000ff00067c82 */ /* 0x000fe20008000000 */
[----:B------:R-:W-:Y:S01]  /*b470*/  IMAD.SHL.U32 R4, R134, 0x80, RZ ;  /* 0x0000008086047824 */ /* 0x000fe200078e00ff */
[----:B------:R-:W-:-:S05]  /*b480*/  IADD3 R5, P1, PT, RZ, -UR6, RZ ;  /* 0x80000006ff057c10 */ /* 0x000fca000ff3e0ff */
[----:B------:R-:W-:-:S05]  /*b490*/  IMAD.X R4, RZ, RZ, ~R4, P1 ;  /* 0x000000ffff047224 */ /* 0x000fca00008e0e04 */
[----:B------:R-:W-:-:S04]  /*b4a0*/  SHF.R.S64 R5, R5, 0x1f, R4 ;  /* 0x0000001f05057819 */ /* 0x000fc80000001004 */
[----:B------:R-:W-:-:S04]  /*b4b0*/  IADD3 R208, P1, PT, R5, R208, RZ ;  /* 0x000000d005d07210 */ /* 0x000fc80007f3e0ff */
[----:B------:R-:W-:-:S09]  /*b4c0*/  LEA.HI.X.SX32 R207, R4, R207, 0x1, P1 ;  /* 0x000000cf04cf7211 */ /* 0x000fd200008f0eff */
.L_x_3054:
        /* <DEDUP_REMOVED lines=107> */
.L_x_3052:
[----:B--2---:R-:W-:-:S04]  /*bb80*/  FMNMX3.FTZ R5, R133, R146, R147, !PT ;  /* 0x0000009285057276 */ /* 0x004fc80007810093 */
        /* <DEDUP_REMOVED lines=27> */
[----:B------:R-:W1:Y:S01]  /*bd40*/  SHFL.BFLY PT, R4, R7, 0x2, 0x1f ;  /* 0x0c401f0007047f89 */ /* 0x000e6200000e0000 */
[----:B------:R-:W-:-:S04]  /*bd50*/  FMNMX3.FTZ R5, R5, R166, R164, !PT ;  /* 0x000000a605057276 */ /* 0x000fc800078100a4 */
[----:B------:R-:W-:-:S04]  /*bd60*/  FMNMX3.FTZ R6, R5, R162, R160, !PT ;  /* 0x000000a205067276 */ /* 0x000fc800078100a0 */
[----:B------:R-:W-:-:S04]  /*bd70*/  FMNMX3.FTZ R6, R6, R136, R141, !PT ;  /* 0x0000008806067276 */ /* 0x000fc8000781008d */
[----:B------:R-:W-:-:S05]  /*bd80*/  FMNMX3.FTZ R6, R6, R144, R145, !PT ;  /* 0x0000009006067276 */ /* 0x000fca0007810091 */
[----:B------:R-:W2:Y:S01]  /*bd90*/  SHFL.BFLY PT, R5, R6, 0x2, 0x1f ;  /* 0x0c401f0006057f89 */ /* 0x000ea200000e0000 */
[----:B-1----:R-:W-:-:S05]  /*bda0*/  FMNMX.FTZ R4, R7, R4, !PT ;  /* 0x0000000407047209 */ /* 0x002fca0007810000 */
[----:B------:R-:W1:Y:S01]  /*bdb0*/  SHFL.BFLY PT, R135, R4, 0x1, 0x1f ;  /* 0x0c201f0004877f89 */ /* 0x000e6200000e0000 */
[----:B--2---:R-:W-:-:S05]  /*bdc0*/  FMNMX.FTZ R5, R6, R5, !PT ;  /* 0x0000000506057209 */ /* 0x004fca0007810000 */
[----:B------:R-:W2:Y:S01]  /*bdd0*/  SHFL.BFLY PT, R134, R5, 0x1, 0x1f ;  /* 0x0c201f0005867f89 */ /* 0x000ea200000e0000 */
[----:B-1----:R-:W-:-:S04]  /*bde0*/  FMNMX.FTZ R135, R4, R135, !PT ;  /* 0x0000008704877209 */ /* 0x002fc80007810000 */
[C---:B------:R-:W-:Y:S01]  /*bdf0*/  FSETP.NEU.FTZ.AND P2, PT, R135.reuse, -INF , PT ;  /* 0xff8000008700780b */ /* 0x040fe20003f5d000 */
[----:B------:R-:W-:-:S03]  /*be00*/  FMUL.FTZ R153, R135, UR4 ;  /* 0x0000000487997c20 */ /* 0x000fc60008410000 */
[----:B------:R-:W-:Y:S02]  /*be10*/  FSEL R4, R135, RZ, P2 ;  /* 0x000000ff87047208 */ /* 0x000fe40001000000 */
[----:B------:R-:W-:-:S03]  /*be20*/  FSEL R153, R153, RZ, P2 ;  /* 0x000000ff99997208 */ /* 0x000fc60001000000 */
[----:B------:R-:W-:Y:S02]  /*be30*/  FADD.FTZ R4, R133, -R4 ;  /* 0x8000000485047221 */ /* 0x000fe40000010000 */
[--C-:B------:R-:W-:Y:S01]  /*be40*/  FFMA.FTZ R151, R147, UR4, -R153.reuse ;  /* 0x0000000493977c23 */ /* 0x100fe20008010899 */
[--C-:B------:R-:W-:Y:S01]  /*be50*/  FFMA.FTZ R152, R146, UR4, -R153.reuse ;  /* 0x0000000492987c23 */ /* 0x100fe20008010899 */
[--C-:B------:R-:W-:Y:S01]  /*be60*/  FFMA.FTZ R150, R148, UR4, -R153.reuse ;  /* 0x0000000494967c23 */ /* 0x100fe20008010899 */
[----:B--2---:R-:W-:Y:S01]  /*be70*/  FMNMX.FTZ R134, R5, R134, !PT ;  /* 0x0000008605867209 */ /* 0x004fe20007810000 */
[----:B------:R-:W-:Y:S01]  /*be80*/  FMUL.FTZ R156, R4, UR4 ;  /* 0x00000004049c7c20 */ /* 0x000fe20008410000 */
[--C-:B------:R-:W-:Y:S01]  /*be90*/  FFMA.FTZ R149, R149, UR4, -R153.reuse ;  /* 0x0000000495957c23 */ /* 0x100fe20008010899 */
[----:B------:R-:W-:Y:S01]  /*bea0*/  MUFU.EX2 R151, R151 ;  /* 0x0000009700977308 */ /* 0x000fe20000000800 */
[C---:B------:R-:W-:Y:S01]  /*beb0*/  FSETP.NEU.FTZ.AND P1, PT, R134.reuse, -INF , PT ;  /* 0xff8000008600780b */ /* 0x040fe20003f3d000 */
[----:B------:R-:W-:Y:S01]  /*bec0*/  FMUL.FTZ R147, R134, UR4 ;  /* 0x0000000486937c20 */ /* 0x000fe20008410000 */
[--C-:B------:R-:W-:Y:S01]  /*bed0*/  FFMA.FTZ R158, R158, UR4, -R153.reuse ;  /* 0x000000049e9e7c23 */ /* 0x100fe20008010899 */
[--C-:B------:R-:W-:Y:S01]  /*bee0*/  FFMA.FTZ R180, R224, UR4, -R153.reuse ;  /* 0x00000004e0b47c23 */ /* 0x100fe20008010899 */
        /* <DEDUP_REMOVED lines=10> */
[----:B------:R-:W-:Y:S01]  /*bf90*/  FMUL.FTZ R154, R5, UR4 ;  /* 0x00000004059a7c20 */ /* 0x000fe20008410000 */
[--C-:B------:R-:W-:Y:S01]  /*bfa0*/  FFMA.FTZ R140, R159, UR4, -R147.reuse ;  /* 0x000000049f8c7c23 */ /* 0x100fe20008010893 */
[----:B------:R-:W-:Y:S01]  /*bfb0*/  LEA R155, R155, UR5, 0x1 ;  /* 0x000000059b9b7c11 */ /* 0x000fe2000f8e08ff */
[----:B------:R-:W-:Y:S01]  /*bfc0*/  FFMA.FTZ R133, R67, UR4, -R147 ;  /* 0x0000000443857c23 */ /* 0x000fe20008010893 */
[----:B------:R-:W2:Y:S01]  /*bfd0*/  MUFU.EX2 R152, R152 ;  /* 0x0000009800987308 */ /* 0x000ea20000000800 */
[----:B------:R-:W-:Y:S01]  /*bfe0*/  FFMA.FTZ R159, R60, UR4, -R153 ;  /* 0x000000043c9f7c23 */ /* 0x000fe20008010899 */
[----:B------:R-:W-:Y:S01]  /*bff0*/  IADD3 R132, PT, PT, R0, R155, RZ ;  /* 0x0000009b00847210 */ /* 0x000fe20007ffe0ff */
[----:B------:R-:W-:Y:S01]  /*c000*/  LDSM.16.MT88.4 R44, [R155+0x10000] ;  /* 0x010000009b2c783b */ /* 0x000fe20000004200 */
[C---:B------:R-:W-:Y:S01]  /*c010*/  IADD3 R16, PT, PT, R155.reuse, 0xc000, RZ ;  /* 0x0000c0009b107810 */ /* 0x040fe20007ffe0ff */
[----:B------:R-:W-:Y:S01]  /*c020*/  FFMA.FTZ R165, R218, UR4, -R147 ;  /* 0x00000004daa57c23 */ /* 0x000fe20008010893 */
[----:B------:R-:W-:Y:S01]  /*c030*/  IADD3 R157, PT, PT, R155, 0xc040, RZ ;  /* 0x0000c0409b9d7810 */ /* 0x000fe20007ffe0ff */
[----:B------:R-:W3:Y:S01]  /*c040*/  LDSM.16.MT88.4 R20, [R132+0xc000] ;  /* 0x00c000008414783b */ /* 0x000ee20000004200 */
[----:B------:R-:W4:Y:S01]  /*c050*/  MUFU.EX2 R154, R154 ;  /* 0x0000009a009a7308 */ /* 0x000f220000000800 */
[----:B------:R-:W-:Y:S01]  /*c060*/  @P0 IADD3 R157, PT, PT, R16, -0x40, RZ ;  /* 0xffffffc0109d0810 */ /* 0x000fe20007ffe0ff */
[-C--:B-1----:R-:W-:Y:S01]  /*c070*/  FMUL.FTZ R16, R68, R156.reuse ;  /* 0x0000009c44107220 */ /* 0x082fe20000410000 */
[----:B------:R-:W1:Y:S01]  /*c080*/  LDSM.16.MT88.4 R52, [R132+0x10000] ;  /* 0x010000008434783b */ /* 0x000e620000004200 */
[-C--:B------:R-:W-:Y:S01]  /*c090*/  FMUL.FTZ R17, R69, R156.reuse ;  /* 0x0000009c45117220 */ /* 0x080fe20000410000 */
[----:B------:R-:W-:Y:S01]  /*c0a0*/  IADD3 R0, PT, PT, R0, R157, RZ ;  /* 0x0000009d00007210 */ /* 0x000fe20007ffe0ff */
[----:B------:R-:W-:Y:S01]  /*c0b0*/  FMUL.FTZ R32, R84, R156 ;  /* 0x0000009c54207220 */ /* 0x000fe20000410000 */
[----:B------:R-:W5:Y:S01]  /*c0c0*/  LDSM.16.MT88.4 R12, [R155+0xc000] ;  /* 0x00c000009b0c783b */ /* 0x000f620000004200 */
[----:B------:R-:W-:Y:S01]  /*c0d0*/  MUFU.EX2 R150, R150 ;  /* 0x0000009600967308 */ /* 0x000fe20000000800 */
[----:B--2---:R-:W-:Y:S01]  /*c0e0*/  F2FP.BF16.F32.PACK_AB R4, R151, R152 ;  /* 0x000000989704723e */ /* 0x004fe200000010ff */
[-C--:B------:R-:W-:Y:S01]  /*c0f0*/  FMUL.FTZ R33, R85, R156.reuse ;  /* 0x0000009c55217220 */ /* 0x080fe20000410000 */
[----:B------:R-:W2:Y:S01]  /*c100*/  LDSM.16.MT88.4 R28, [R157] ;  /* 0x000000009d1c783b */ /* 0x000ea20000004200 */
[-C--:B------:R-:W-:Y:S01]  /*c110*/  FMUL.FTZ R72, R72, R156.reuse ;  /* 0x0000009c48487220 */ /* 0x080fe20000410000 */
[-C--:B------:R-:W-:Y:S01]  /*c120*/  FMUL.FTZ R73, R73, R156.reuse ;  /* 0x0000009c49497220 */ /* 0x080fe20000410000 */
[----:B------:R-:W-:Y:S01]  /*c130*/  FMUL.FTZ R40, R92, R156 ;  /* 0x0000009c5c287220 */ /* 0x000fe20000410000 */
[----:B------:R-:W2:Y:S01]  /*c140*/  LDSM.16.MT88.4 R36, [R0] ;  /* 0x000000000024783b */ /* 0x000ea20000004200 */
[----:B------:R-:W3:Y:S01]  /*c150*/  MUFU.EX2 R149, R149 ;  /* 0x0000009500957308 */ /* 0x000ee20000000800 */
        /* <DEDUP_REMOVED lines=8> */
[----:B------:R-:W-:Y:S01]  /*c1e0*/  FMUL.FTZ R75, R75, R154 ;  /* 0x0000009a4b4b7220 */ /* 0x000fe20000410000 */
[----:B------:R-:W-:Y:S01]  /*c1f0*/  FMUL.FTZ R41, R93, R156 ;  /* 0x0000009c5d297220 */ /* 0x000fe20000410000 */
[----:B------:R-:W4:Y:S01]  /*c200*/  LDSM.16.MT88.4 R84, [R155+0xc800] ;  /* 0x00c800009b54783b */ /* 0x000f220000004200 */
[-C--:B------:R-:W-:Y:S01]  /*c210*/  FMUL.FTZ R42, R94, R154.reuse ;  /* 0x0000009a5e2a7220 */ /* 0x080fe20000410000 */
[----:B------:R-:W-:Y:S01]  /*c220*/  FMUL.FTZ R43, R95, R154 ;  /* 0x0000009a5f2b7220 */ /* 0x000fe20000410000 */
[-C--:B------:R-:W-:Y:S01]  /*c230*/  FMUL.FTZ R48, R100, R156.reuse ;  /* 0x0000009c64307220 */ /* 0x080fe20000410000 */
[----:B------:R-:W-:Y:S01]  /*c240*/  FMUL.FTZ R49, R101, R156 ;  /* 0x0000009c65317220 */ /* 0x000fe20000410000 */
[----:B------:R-:W1:Y:S01]  /*c250*/  MUFU.EX2 R146, R146 ;  /* 0x0000009200927308 */ /* 0x000e620000000800 */
[----:B---3--:R-:W-:Y:S01]  /*c260*/  F2FP.BF16.F32.PACK_AB R6, R149, R150 ;  /* 0x000000969506723e */ /* 0x008fe200000010ff */
        /* <DEDUP_REMOVED lines=11> */
[--C-:B------:R-:W-:Y:S01]  /*c320*/  FFMA.FTZ R101, R58, UR4, -R153.reuse ;  /* 0x000000043a657c23 */ /* 0x100fe20008010899 */
[----:B------:R-:W-:Y:S01]  /*c330*/  FFMA.FTZ R100, R56, UR4, -R153 ;  /* 0x0000000438647c23 */ /* 0x000fe20008010899 */
[--C-:B------:R-:W-:Y:S01]  /*c340*/  FFMA.FTZ R103, R64, UR4, -R147.reuse ;  /* 0x0000000440677c23 */ /* 0x100fe20008010893 */
[----:B------:R-:W3:Y:S01]  /*c350*/  MUFU.EX2 R133, R133 ;  /* 0x0000008500857308 */ /* 0x000ee20000000800 */
[----:B-1----:R-:W-:Y:S01]  /*c360*/  F2FP.BF16.F32.PACK_AB R5, R146, R148 ;  /* 0x000000949205723e */ /* 0x002fe200000010ff */
        /* <DEDUP_REMOVED lines=15> */
[----:B---3--:R-:W-:Y:S01]  /*c460*/  F2FP.BF16.F32.PACK_AB R7, R133, R140 ;  /* 0x0000008c8507723e */ /* 0x008fe200000010ff */
[-C--:B------:R-:W-:Y:S01]  /*c470*/  FMUL.FTZ R80, R80, R156.reuse ;  /* 0x0000009c50507220 */ /* 0x080fe20000410000 */
[----:B------:R-:W-:Y:S01]  /*c480*/  FMUL.FTZ R81, R81, R156 ;  /* 0x0000009c51517220 */ /* 0x000fe20000410000 */
[-C--:B------:R-:W-:Y:S01]  /*c490*/  FMUL.FTZ R82, R82, R154.reuse ;  /* 0x0000009a52527220 */ /* 0x080fe20000410000 */
[----:B------:R-:W-:Y:S01]  /*c4a0*/  FMUL.FTZ R83, R83, R154 ;  /* 0x0000009a53537220 */ /* 0x000fe20000410000 */
[-C--:B------:R-:W-:Y:S01]  /*c4b0*/  FMUL.FTZ R56, R120, R156.reuse ;  /* 0x0000009c78387220 */ /* 0x080fe20000410000 */
[----:B------:R-:W1:Y:S01]  /*c4c0*/  MUFU.EX2 R158, R158 ;  /* 0x0000009e009e7308 */ /* 0x000e620000000800 */
[C---:B------:R-:W-:Y:S01]  /*c4d0*/  HMMA.16816.F32.BF16 R16, R4.reuse, R20, R16 ;  /* 0x000000140410723c */ /* 0x040fe20000041810 */
[----:B------:R-:W-:Y:S01]  /*c4e0*/  FMUL.FTZ R57, R121, R156 ;  /* 0x0000009c79397220 */ /* 0x000fe20000410000 */
[-C--:B------:R-:W-:Y:S01]  /*c4f0*/  FMUL.FTZ R58, R122, R154.reuse ;  /* 0x0000009a7a3a7220 */ /* 0x080fe20000410000 */
[----:B------:R-:W-:Y:S01]  /*c500*/  FMUL.FTZ R59, R123, R154 ;  /* 0x0000009a7b3b7220 */ /* 0x000fe20000410000 */
[-C--:B------:R-:W-:Y:S01]  /*c510*/  FMUL.FTZ R88, R88, R156.reuse ;  /* 0x0000009c58587220 */ /* 0x080fe20000410000 */
[----:B------:R-:W-:Y:S01]  /*c520*/  FMUL.FTZ R89, R89, R156 ;  /* 0x0000009c59597220 */ /* 0x000fe20000410000 */
[-C--:B------:R-:W-:Y:S01]  /*c530*/  FMUL.FTZ R90, R90, R154.reuse ;  /* 0x0000009a5a5a7220 */ /* 0x080fe20000410000 */
[----:B------:R-:W-:Y:S01]  /*c540*/  MUFU.EX2 R101, R101 ;  /* 0x0000006500657308 */ /* 0x000fe20000000800 */
[C---:B------:R-:W-:Y:S01]  /*c550*/  HMMA.16816.F32.BF16 R20, R4.reuse, R22, R72 ;  /* 0x000000160414723c */ /* 0x040fe20000041848 */
[----:B------:R-:W3:Y:S01]  /*c560*/  LDSM.16.MT88.4 R72, [R157+0x800] ;  /* 0x000800009d48783b */ /* 0x000ee20000004200 */
[----:B------:R-:W-:Y:S01]  /*c570*/  FMUL.FTZ R91, R91, R154 ;  /* 0x0000009a5b5b7220 */ /* 0x000fe20000410000 */
[-C--:B------:R-:W-:Y:S01]  /*c580*/  FMUL.FTZ R108, R108, R156.reuse ;  /* 0x0000009c6c6c7220 */ /* 0x080fe20000410000 */
[----:B------:R-:W-:Y:S01]  /*c590*/  FMUL.FTZ R109, R109, R156 ;  /* 0x0000009c6d6d7220 */ /* 0x000fe20000410000 */
[-C--:B------:R-:W-:Y:S01]  /*c5a0*/  FMUL.FTZ R110, R110, R154.reuse ;  /* 0x0000009a6e6e7220 */ /* 0x080fe20000410000 */
[----:B------:R-:W-:Y:S01]  /*c5b0*/  FMUL.FTZ R111, R111, R154 ;  /* 0x0000009a6f6f7220 */ /* 0x000fe20000410000 */
[----:B------:R-:W-:Y:S01]  /*c5c0*/  MUFU.EX2 R100, R100 ;  /* 0x0000006400647308 */ /* 0x000fe20000000800 */
[C---:B------:R-:W-:Y:S01]  /*c5d0*/  HMMA.16816.F32.BF16 R40, R4.reuse, R44, R40 ;  /* 0x0000002c0428723c */ /* 0x040fe20000041828 */
[----:B------:R-:W-:Y:S01]  /*c5e0*/  FMUL.FTZ R64, R112, R156 ;  /* 0x0000009c70407220 */ /* 0x000fe20000410000 */
[----:B------:R-:W-:Y:S01]  /*c5f0*/  FMUL.FTZ R67, R115, R154 ;  /* 0x0000009a73437220 */ /* 0x000fe20000410000 */
[-C--:B------:R-:W-:Y:S01]  /*c600*/  FMUL.FTZ R116, R116, R156.reuse ;  /* 0x0000009c74747220 */ /* 0x080fe20000410000 */
[----:B------:R-:W-:Y:S01]  /*c610*/  FMUL.FTZ R117, R117, R156 ;  /* 0x0000009c75757220 */ /* 0x000fe20000410000 */
[-C--:B------:R-:W-:Y:S01]  /*c620*/  FMUL.FTZ R118, R118, R154.reuse ;  /* 0x0000009a76767220 */ /* 0x080fe20000410000 */
[-C--:B------:R-:W-:Y:S01]  /*c630*/  FMUL.FTZ R119, R119, R154.reuse ;  /* 0x0000009a77777220 */ /* 0x080fe20000410000 */
[----:B------:R-:W-:Y:S01]  /*c640*/  MUFU.EX2 R103, R103 ;  /* 0x0000006700677308 */ /* 0x000fe20000000800 */
[C---:B------:R-:W-:Y:S01]  /*c650*/  HMMA.16816.F32.BF16 R48, R4.reuse, R52, R48 ;  /* 0x000000340430723c */ /* 0x040fe20000041830 */
[----:B------:R-:W-:Y:S01]  /*c660*/  LDSM.16.MT88.4 R92, [R132+0x10800] ;  /* 0x01080000845c783b */ /* 0x000fe20000004200 */
[--C-:B------:R-:W-:Y:S01]  /*c670*/  FFMA.FTZ R112, R246, UR4, -R147.reuse ;  /* 0x00000004f6707c23 */ /* 0x100fe20008010893 */
[----:B------:R-:W-:Y:S01]  /*c680*/  FFMA.FTZ R122, R176, UR4, -R147 ;  /* 0x00000004b07a7c23 */ /* 0x000fe20008010893 */
[--C-:B------:R-:W-:Y:S01]  /*c690*/  FFMA.FTZ R120, R238, UR4, -R153.reuse ;  /* 0x00000004ee787c23 */ /* 0x100fe20008010899 */
[----:B------:R-:W-:Y:S01]  /*c6a0*/  FFMA.FTZ R115, R236, UR4, -R153 ;  /* 0x00000004ec737c23 */ /* 0x000fe20008010899 */
[--C-:B------:R-:W-:Y:S01]  /*c6b0*/  FFMA.FTZ R121, R234, UR4, -R147.reuse ;  /* 0x00000004ea797c23 */ /* 0x100fe20008010893 */
[----:B------:R-:W-:Y:S01]  /*c6c0*/  MUFU.EX2 R102, R102 ;  /* 0x0000006600667308 */ /* 0x000fe20000000800 */
[C---:B------:R-:W-:Y:S01]  /*c6d0*/  HMMA.16816.F32.BF16 R44, R4.reuse, R46, R96 ;  /* 0x0000002e042c723c */ /* 0x040fe20000041860 */
[----:B------:R-:W-:Y:S01]  /*c6e0*/  FFMA.FTZ R97, R66, UR4, -R147 ;  /* 0x0000000442617c23 */ /* 0x000fe20008010893 */
[----:B------:R-:W-:Y:S01]  /*c6f0*/  FMUL.FTZ R66, R114, R154 ;  /* 0x0000009a72427220 */ /* 0x000fe20000410000 */
[----:B------:R-:W-:Y:S01]  /*c700*/  FFMA.FTZ R114, R242, UR4, -R153 ;  /* 0x00000004f2727c23 */ /* 0x000fe20008010899 */
[--C-:B------:R-:W-:Y:S01]  /*c710*/  FFMA.FTZ R123, R232, UR4, -R147.reuse ;  /* 0x00000004e87b7c23 */ /* 0x100fe20008010893 */
[--C-:B------:R-:W-:Y:S01]  /*c720*/  FFMA.FTZ R176, R230, UR4, -R147.reuse ;  /* 0x00000004e6b07c23 */ /* 0x100fe20008010893 */
[--C-:B------:R-:W-:Y:S01]  /*c730*/  FFMA.FTZ R218, R220, UR4, -R147.reuse ;  /* 0x00000004dcda7c23 */ /* 0x100fe20008010893 */
[----:B------:R-:W-:Y:S01]  /*c740*/  MUFU.EX2 R97, R97 ;  /* 0x0000006100617308 */ /* 0x000fe20000000800 */
[C---:B------:R-:W-:Y:S01]  /*c750*/  HMMA.16816.F32.BF16 R52, R4.reuse, R54, R104 ;  /* 0x000000360434723c */ /* 0x040fe20000041868 */
[----:B------:R-:W-:Y:S01]  /*c760*/  FFMA.FTZ R104, R65, UR4, -R147 ;  /* 0x0000000441687c23 */ /* 0x000fe20008010893 */
[-C--:B------:R-:W-:Y:S01]  /*c770*/  FMUL.FTZ R65, R113, R156.reuse ;  /* 0x0000009c71417220 */ /* 0x080fe20000410000 */
[--C-:B------:R-:W-:Y:S01]  /*c780*/  FFMA.FTZ R107, R173, UR4, -R153.reuse ;  /* 0x00000004ad6b7c23 */ /* 0x100fe20008010899 */
[--C-:B------:R-:W-:Y:S01]  /*c790*/  FFMA.FTZ R106, R161, UR4, -R153.reuse ;  /* 0x00000004a16a7c23 */ /* 0x100fe20008010899 */
[--C-:B------:R-:W-:Y:S01]  /*c7a0*/  FFMA.FTZ R105, R252, UR4, -R153.reuse ;  /* 0x00000004fc697c23 */ /* 0x100fe20008010899 */
[--C-:B------:R-:W-:Y:S01]  /*c7b0*/  FFMA.FTZ R113, R240, UR4, -R153.reuse ;  /* 0x00000004f0717c23 */ /* 0x100fe20008010899 */
[----:B------:R-:W3:Y:S01]  /*c7c0*/  MUFU.EX2 R104, R104 ;  /* 0x0000006800687308 */ /* 0x000ee20000000800 */
[C---:B-----5:R-:W-:Y:S01]  /*c7d0*/  HMMA.16816.F32.BF16 R8, R4.reuse, R12, R8 ;  /* 0x0000000c0408723c */ /* 0x060fe20000041808 */
[----:B------:R-:W-:Y:S01]  /*c7e0*/  FFMA.FTZ R161, R226, UR4, -R153 ;  /* 0x00000004e2a17c23 */ /* 0x000fe20008010899 */
[--C-:B------:R-:W-:Y:S01]  /*c7f0*/  FFMA.FTZ R167, R214, UR4, -R147.reuse ;  /* 0x00000004d6a77c23 */ /* 0x100fe20008010893 */
[----:B------:R-:W-:Y:S01]  /*c800*/  FFMA.FTZ R212, R212, UR4, -R147 ;  /* 0x00000004d4d47c23 */ /* 0x000fe20008010893 */
[--C-:B------:R-:W-:Y:S01]  /*c810*/  FFMA.FTZ R196, R196, UR4, -R153.reuse ;  /* 0x00000004c4c47c23 */ /* 0x100fe20008010899 */
[--C-:B------:R-:W-:Y:S01]  /*c820*/  FFMA.FTZ R194, R194, UR4, -R153.reuse ;  /* 0x00000004c2c27c23 */ /* 0x100fe20008010899 */
[----:B------:R-:W-:Y:S01]  /*c830*/  FFMA.FTZ R171, R192, UR4, -R153 ;  /* 0x00000004c0ab7c23 */ /* 0x000fe20008010899 */
[----:B------:R-:W-:Y:S01]  /*c840*/  MUFU.EX2 R107, R107 ;  /* 0x0000006b006b7308 */ /* 0x000fe20000000800 */
[C---:B------:R-:W-:Y:S01]  /*c850*/  HMMA.16816.F32.BF16 R12, R4.reuse, R14, R124 ;  /* 0x0000000e040c723c */ /* 0x040fe2000004187c */
[--C-:B------:R-:W-:Y:S01]  /*c860*/  FFMA.FTZ R173, R190, UR4, -R147.reuse ;  /* 0x00000004bead7c23 */ /* 0x100fe20008010893 */
[--C-:B------:R-:W-:Y:S01]  /*c870*/  FFMA.FTZ R186, R186, UR4, -R147.reuse ;  /* 0x00000004baba7c23 */ /* 0x100fe20008010893 */
[----:B------:R-:W-:Y:S01]  /*c880*/  FFMA.FTZ R178, R178, UR4, -R147 ;  /* 0x00000004b2b27c23 */ /* 0x000fe20008010893 */
[--C-:B------:R-:W-:Y:S01]  /*c890*/  FFMA.FTZ R174, R174, UR4, -R153.reuse ;  /* 0x00000004aeae7c23 */ /* 0x100fe20008010899 */
[--C-:B------:R-:W-:Y:S01]  /*c8a0*/  FFMA.FTZ R177, R170, UR4, -R153.reuse ;  /* 0x00000004aab17c23 */ /* 0x100fe20008010899 */
[--C-:B------:R-:W-:Y:S01]  /*c8b0*/  FFMA.FTZ R179, R172, UR4, -R153.reuse ;  /* 0x00000004acb37c23 */ /* 0x100fe20008010899 */
[----:B------:R-:W5:Y:S01]  /*c8c0*/  MUFU.EX2 R106, R106 ;  /* 0x0000006a006a7308 */ /* 0x000f620000000800 */
[C---:B--2---:R-:W-:Y:S01]  /*c8d0*/  HMMA.16816.F32.BF16 R24, R4.reuse, R28, R24 ;  /* 0x0000001c0418723c */ /* 0x044fe20000041818 */
[----:B------:R-:W-:Y:S01]  /*c8e0*/  FFMA.FTZ R168, R168, UR4, -R153 ;  /* 0x00000004a8a87c23 */ /* 0x000fe20008010899 */
[--C-:B------:R-:W-:Y:S01]  /*c8f0*/  FFMA.FTZ R166, R166, UR4, -R147.reuse ;  /* 0x00000004a6a67c23 */ /* 0x100fe20008010893 */
[--C-:B------:R-:W-:Y:S01]  /*c900*/  FFMA.FTZ R181, R164, UR4, -R147.reuse ;  /* 0x00000004a4b57c23 */ /* 0x100fe20008010893 */
[--C-:B------:R-:W-:Y:S01]  /*c910*/  FFMA.FTZ R162, R162, UR4, -R147.reuse ;  /* 0x00000004a2a27c23 */ /* 0x100fe20008010893 */
[----:B------:R-:W-:Y:S01]  /*c920*/  FFMA.FTZ R187, R160, UR4, -R147 ;  /* 0x00000004a0bb7c23 */ /* 0x000fe20008010893 */
[--C-:B------:R-:W-:Y:S01]  /*c930*/  FFMA.FTZ R137, R137, UR4, -R153.reuse ;  /* 0x0000000489897c23 */ /* 0x100fe20008010899 */
[----:B------:R-:W-:Y:S01]  /*c940*/  MUFU.EX2 R105, R105 ;  /* 0x0000006900697308 */ /* 0x000fe20000000800 */
[C---:B------:R-:W-:Y:S01]  /*c950*/  HMMA.16816.F32.BF16 R28, R4.reuse, R30, R80 ;  /* 0x0000001e041c723c */ /* 0x040fe20000041850 */
[----:B------:R-:W2:Y:S01]  /*c960*/  LDSM.16.MT88.4 R80, [R132+0xc800] ;  /* 0x00c800008450783b */ /* 0x000ea20000004200 */
        /* <DEDUP_REMOVED lines=9> */
[----:B------:R-:W-:Y:S01]  /*ca00*/  LDSM.16.MT88.4 R124, [R155+0xf800] ;  /* 0x00f800009b7c783b */ /* 0x000fe20000004200 */
[----:B------:R-:W-:Y:S01]  /*ca10*/  FFMA.FTZ R152, R223, R156, R152 ;  /* 0x0000009cdf987223 */ /* 0x000fe20000010098 */
[----:B------:R-:W-:Y:S01]  /*ca20*/  FFMA.FTZ R221, R221, R154, R148 ;  /* 0x0000009adddd7223 */ /* 0x000fe20000010094 */
[----:B------:R-:W-:Y:S01]  /*ca30*/  ISETP.GT.AND P1, PT, R139, R206, PT ;  /* 0x000000ce8b00720c */ /* 0x000fe20003f24270 */
[----:B------:R-:W-:Y:S01]  /*ca40*/  MUFU.EX2 R113, R113 ;  /* 0x0000007100717308 */ /* 0x000fe20000000800 */
[----:B----4-:R-:W-:Y:S01]  /*ca50*/  HMMA.16816.F32.BF16 R56, R4, R60, R56 ;  /* 0x0000003c0438723c */ /* 0x010fe20000041838 */
[----:B------:R-:W-:Y:S01]  /*ca60*/  FADD.FTZ R151, R151, R152 ;  /* 0x0000009897977221 */ /* 0x000fe20000010000 */
[----:B------:R-:W-:-:S03]  /*ca70*/  FADD.FTZ R221, R146, R221 ;  /* 0x000000dd92dd7221 */ /* 0x000fc60000010000 */
[----:B------:R-:W-:Y:S01]  /*ca80*/  FADD.FTZ R150, R150, R151 ;  /* 0x0000009796967221 */ /* 0x000fe20000010000 */
[----:B------:R-:W-:Y:S01]  /*ca90*/  FADD.FTZ R140, R140, R221 ;  /* 0x000000dd8c8c7221 */ /* 0x000fe20000010000 */
[----:B------:R-:W-:Y:S01]  /*caa0*/  MUFU.EX2 R114, R114 ;  /* 0x0000007200727308 */ /* 0x000fe20000000800 */
[C---:B------:R-:W-:Y:S01]  /*cab0*/  HMMA.16816.F32.BF16 R36, R4.reuse, R38, R88 ;  /* 0x000000260424723c */ /* 0x040fe20000041858 */
[----:B------:R-:W-:Y:S01]  /*cac0*/  LDSM.16.MT88.4 R88, [R157+0x4800] ;  /* 0x004800009d58783b */ /* 0x000fe20000004200 */
[----:B------:R-:W-:Y:S01]  /*cad0*/  FADD.FTZ R150, R149, R150 ;  /* 0x0000009695967221 */ /* 0x000fe20000010000 */
[----:B------:R-:W-:Y:S01]  /*cae0*/  FADD.FTZ R140, R133, R140 ;  /* 0x0000008c858c7221 */ /* 0x000fe20000010000 */
[-C--:B------:R-:W-:Y:S02]  /*caf0*/  MOV R133, R135.reuse ;  /* 0x0000008700857202 */ /* 0x080fe40000000f00 */
[----:B------:R-:W-:Y:S01]  /*cb00*/  @P1 MOV R133, R135 ;  /* 0x0000008700851202 */ /* 0x000fe20000000f00 */
[----:B------:R-:W-:Y:S01]  /*cb10*/  MUFU.EX2 R120, R120 ;  /* 0x0000007800787308 */ /* 0x000fe20000000800 */
[C---:B------:R-:W-:Y:S01]  /*cb20*/  HMMA.16816.F32.BF16 R60, R4.reuse, R62, R108 ;  /* 0x0000003e043c723c */ /* 0x040fe2000004186c */
[----:B------:R-:W-:Y:S01]  /*cb30*/  FFMA.FTZ R108, R175, UR4, -R153 ;  /* 0x00000004af6c7c23 */ /* 0x000fe20008010899 */
[--C-:B------:R-:W-:Y:S01]  /*cb40*/  FFMA.FTZ R110, R248, UR4, -R147.reuse ;  /* 0x00000004f86e7c23 */ /* 0x100fe20008010893 */
[--C-:B------:R-:W-:Y:S01]  /*cb50*/  FFMA.FTZ R109, R250, UR4, -R147.reuse ;  /* 0x00000004fa6d7c23 */ /* 0x100fe20008010893 */
[--C-:B------:R-:W-:Y:S01]  /*cb60*/  FFMA.FTZ R111, R244, UR4, -R147.reuse ;  /* 0x00000004f46f7c23 */ /* 0x100fe20008010893 */
[----:B------:R-:W-:Y:S01]  /*cb70*/  FFMA.FTZ R175, R188, UR4, -R147 ;  /* 0x00000004bcaf7c23 */ /* 0x000fe20008010893 */
[----:B------:R-:W-:Y:S01]  /*cb80*/  @P1 IADD3 R183, PT, PT, R183, -0x3, RZ ;  /* 0xfffffffdb7b71810 */ /* 0x000fe20007ffe0ff */
[----:B------:R-:W-:Y:S01]  /*cb90*/  MUFU.EX2 R108, R108 ;  /* 0x0000006c006c7308 */ /* 0x000fe20000000800 */
[----:B------:R-:W-:Y:S01]  /*cba0*/  HMMA.16816.F32.BF16 R64, R4, R68, R64 ;  /* 0x000000440440723c */ /* 0x000fe20000041840 */
[----:B-1----:R-:W-:Y:S01]  /*cbb0*/  F2FP.BF16.F32.PACK_AB R68, R158, R159 ;  /* 0x0000009f9e44723e */ /* 0x002fe200000010ff */
[----:B------:R-:W-:Y:S01]  /*cbc0*/  FADD.FTZ R159, R159, R150 ;  /* 0x000000969f9f7221 */ /* 0x000fe20000010000 */
[----:B---3--:R-:W-:-:S03]  /*cbd0*/  F2FP.BF16.F32.PACK_AB R69, R104, R97 ;  /* 0x000000616845723e */ /* 0x008fc600000010ff */
[----:B------:R-:W-:Y:S01]  /*cbe0*/  FADD.FTZ R158, R158, R159 ;  /* 0x0000009f9e9e7221 */ /* 0x000fe20000010000 */
[----:B------:R-:W-:Y:S01]  /*cbf0*/  MUFU.EX2 R110, R110 ;  /* 0x0000006e006e7308 */ /* 0x000fe20000000800 */
[----:B------:R-:W-:Y:S01]  /*cc00*/  HMMA.16816.F32.BF16 R4, R4, R70, R116 ;  /* 0x000000460404723c */ /* 0x000fe20000041874 */
[----:B------:R-:W-:Y:S01]  /*cc10*/  F2FP.BF16.F32.PACK_AB R70, R100, R101 ;  /* 0x000000656446723e */ /* 0x000fe200000010ff */
[----:B------:R-:W-:Y:S01]  /*cc20*/  FADD.FTZ R101, R101, R158 ;  /* 0x0000009e65657221 */ /* 0x000fe20000010000 */
[----:B------:R-:W-:-:S03]  /*cc30*/  F2FP.BF16.F32.PACK_AB R71, R102, R103 ;  /* 0x000000676647723e */ /* 0x000fc600000010ff */
[----:B------:R-:W-:Y:S01]  /*cc40*/  FADD.FTZ R100, R100, R101 ;  /* 0x0000006564647221 */ /* 0x000fe20000010000 */
[----:B------:R-:W1:Y:S03]  /*cc50*/  MUFU.EX2 R109, R109 ;  /* 0x0000006d006d7308 */ /* 0x000e660000000800 */
        /* <DEDUP_REMOVED lines=8> */
[----:B------:R-:W5:Y:S04]  /*cce0*/  LDSM.16.MT88.4 R72, [R0+0x4800] ;  /* 0x004800000048783b */ /* 0x000f680000004200 */
[----:B------:R-:W3:Y:S03]  /*ccf0*/  MUFU.EX2 R122, R122 ;  /* 0x0000007a007a7308 */ /* 0x000ee60000000800 */
[C---:B------:R-:W-:Y:S05]  /*cd00*/  HMMA.16816.F32.BF16 R32, R68.reuse, R76, R32 ;  /* 0x0000004c4420723c */ /* 0x040fea0000041820 */
[----:B------:R-:W-:Y:S03]  /*cd10*/  MUFU.EX2 R123, R123 ;  /* 0x0000007b007b7308 */ /* 0x000fe60000000800 */
[C---:B------:R-:W-:Y:S01]  /*cd20*/  HMMA.16816.F32.BF16 R36, R68.reuse, R78, R36 ;  /* 0x0000004e4424723c */ /* 0x040fe20000041824 */
[----:B------:R-:W3:Y:S04]  /*cd30*/  LDSM.16.MT88.4 R76, [R132+0xd000] ;  /* 0x00d00000844c783b */ /* 0x000ee80000004200 */
[----:B------:R-:W3:Y:S03]  /*cd40*/  MUFU.EX2 R176, R176 ;  /* 0x000000b000b07308 */ /* 0x000ee60000000800 */
        /* <DEDUP_REMOVED lines=20> */
[C---:B-----5:R-:W-:Y:S05]  /*ce90*/  HMMA.16816.F32.BF16 R64, R68.reuse, R72, R64 ;  /* 0x000000484440723c */ /* 0x060fea0000041840 */
[----:B------:R-:W-:Y:S03]  /*cea0*/  MUFU.EX2 R169, R169 ;  /* 0x000000a900a97308 */ /* 0x000fe60000000800 */
[----:B------:R-:W-:Y:S01]  /*ceb0*/  HMMA.16816.F32.BF16 R4, R68, R74, R4 ;  /* 0x0000004a4404723c */ /* 0x000fe20000041804 */
[C---:B------:R-:W-:Y:S01]  /*cec0*/  F2FP.BF16.F32.PACK_AB R68, R106.reuse, R107 ;  /* 0x0000006b6a44723e */ /* 0x040fe200000010ff */
[----:B------:R-:W5:Y:S01]  /*ced0*/  LDSM.16.MT88.4 R72, [R155+0x11000] ;  /* 0x011000009b48783b */ /* 0x000f620000004200 */
[----:B-1----:R-:W-:Y:S01]  /*cee0*/  F2FP.BF16.F32.PACK_AB R69, R109, R110 ;  /* 0x0000006e6d45723e */ /* 0x002fe200000010ff */
[----:B------:R-:W-:Y:S01]  /*cef0*/  FADD.FTZ R107, R107, R100 ;  /* 0x000000646b6b7221 */ /* 0x000fe20000010000 */
[----:B------:R-:W-:Y:S01]  /*cf00*/  F2FP.BF16.F32.PACK_AB R70, R105, R108 ;  /* 0x0000006c6946723e */ /* 0x000fe200000010ff */
[----:B------:R-:W-:Y:S01]  /*cf10*/  MUFU.EX2 R196, R196 ;  /* 0x000000c400c47308 */ /* 0x000fe20000000800 */
[----:B---3--:R-:W-:Y:S01]  /*cf20*/  F2FP.BF16.F32.PACK_AB R71, R111, R112 ;  /* 0x000000706f47723e */ /* 0x008fe200000010ff */
[----:B------:R-:W-:-:S04]  /*cf30*/  FADD.FTZ R107, R106, R107 ;  /* 0x0000006b6a6b7221 */ /* 0x000fc80000010000 */
[----:B------:R-:W-:Y:S02]  /*cf40*/  FADD.FTZ R108, R108, R107 ;  /* 0x0000006b6c6c7221 */ /* 0x000fe40000010000 */
[----:B------:R-:W-:Y:S01]  /*cf50*/  HMMA.16816.F32.BF16 R16, R68, R76, R16 ;  /* 0x0000004c4410723c */ /* 0x000fe20000041810 */
[----:B------:R-:W-:Y:S01]  /*cf60*/  MUFU.EX2 R194, R194 ;  /* 0x000000c200c27308 */ /* 0x000fe20000000800 */
[----:B------:R-:W-:-:S06]  /*cf70*/  FADD.FTZ R108, R105, R108 ;  /* 0x0000006c696c7221 */ /* 0x000fcc0000010000 */
        /* <DEDUP_REMOVED lines=8> */
[C---:B----4-:R-:W-:Y:S02]  /*d000*/  HMMA.16816.F32.BF16 R24, R68.reuse, R84, R24 ;  /* 0x000000544418723c */ /* 0x050fe40000041818 */
        /* <DEDUP_REMOVED lines=9> */
[C---:B-----5:R-:W-:Y:S02]  /*d0a0*/  HMMA.16816.F32.BF16 R40, R68.reuse, R72, R40 ;  /* 0x000000484428723c */ /* 0x060fe40000041828 */
        /* <DEDUP_REMOVED lines=20> */
[----:B------:R-:W5:Y:S01]  /*d1f0*/  MUFU.EX2 R138, R138 ;  /* 0x0000008a008a7308 */ /* 0x000f620000000800 */
[----:B------:R-:W-:Y:S01]  /*d200*/  F2FP.BF16.F32.PACK_AB R70, R115, R120 ;  /* 0x000000787346723e */ /* 0x000fe200000010ff */
[----:B------:R-:W-:Y:S01]  /*d210*/  FADD.FTZ R113, R113, R108 ;  /* 0x0000006c71717221 */ /* 0x000fe20000010000 */
[----:B------:R-:W-:-:S03]  /*d220*/  F2FP.BF16.F32.PACK_AB R71, R176, R123 ;  /* 0x0000007bb047723e */ /* 0x000fc600000010ff */
[----:B------:R-:W-:Y:S02]  /*d230*/  FADD.FTZ R113, R114, R113 ;  /* 0x0000007172717221 */ /* 0x000fe40000010000 */
[----:B------:R-:W-:Y:S02]  /*d240*/  MUFU.EX2 R143, R143 ;  /* 0x0000008f008f7308 */ /* 0x000fe40000000800 */
[----:B---3--:R-:W-:Y:S01]  /*d250*/  HMMA.16816.F32.BF16 R16, R68, R88, R16 ;  /* 0x000000584410723c */ /* 0x008fe20000041810 */
[----:B------:R-:W-:-:S04]  /*d260*/  FADD.FTZ R120, R120, R113 ;  /* 0x0000007178787221 */ /* 0x000fc80000010000 */
[----:B------:R-:W-:Y:S01]  /*d270*/  FADD.FTZ R120, R115, R120 ;  /* 0x0000007873787221 */ /* 0x000fe20000010000 */
[----:B------:R-:W3:Y:S01]  /*d280*/  MUFU.EX2 R2, R2 ;  /* 0x0000000200027308 */ /* 0x000ee20000000800 */
[----:B-----5:R-:W-:Y:S01]  /*d290*/  F2FP.BF16.F32.PACK_AB R116, R138, R137 ;  /* 0x000000898a74723e */ /* 0x020fe200000010ff */
[C---:B------:R-:W-:Y:S01]  /*d2a0*/  HMMA.16816.F32.BF16 R20, R68.reuse, R90, R20 ;  /* 0x0000005a4414723c */ /* 0x040fe20000041814 */
[----:B------:R-:W-:Y:S05]  /*d2b0*/  LDSM.16.MT88.4 R88, [R157+0x5800] ;  /* 0x005800009d58783b */ /* 0x000fea0000004200 */
[----:B------:R-:W-:Y:S02]  /*d2c0*/  MUFU.EX2 R136, R136 ;  /* 0x0000008800887308 */ /* 0x000fe40000000800 */
[C---:B----4-:R-:W-:Y:S06]  /*d2d0*/  HMMA.16816.F32.BF16 R24, R68.reuse, R72, R24 ;  /* 0x000000484418723c */ /* 0x050fec0000041818 */
[----:B------:R-:W4:Y:S01]  /*d2e0*/  MUFU.EX2 R141, R141 ;  /* 0x0000008d008d7308 */ /* 0x000f220000000800 */
[----:B---3--:R-:W-:Y:S01]  /*d2f0*/  F2FP.BF16.F32.PACK_AB R118, R2, R143 ;  /* 0x0000008f0276723e */ /* 0x008fe200000010ff */
[C---:B------:R-:W-:Y:S01]  /*d300*/  HMMA.16816.F32.BF16 R28, R68.reuse, R74, R28 ;  /* 0x0000004a441c723c */ /* 0x040fe2000004181c */
[----:B------:R-:W3:Y:S05]  /*d310*/  LDSM.16.MT88.4 R72, [R132+0x11800] ;  /* 0x011800008448783b */ /* 0x000eea0000004200 */
[----:B------:R-:W-:Y:S02]  /*d320*/  MUFU.EX2 R144, R144 ;  /* 0x0000009000907308 */ /* 0x000fe40000000800 */
[C---:B-1----:R-:W-:Y:S06]  /*d330*/  HMMA.16816.F32.BF16 R32, R68.reuse, R76, R32 ;  /* 0x0000004c4420723c */ /* 0x042fec0000041820 */
[----:B------:R-:W1:Y:S01]  /*d340*/  MUFU.EX2 R145, R145 ;  /* 0x0000009100917308 */ /* 0x000e620000000800 */
[----:B----4-:R-:W-:Y:S01]  /*d350*/  F2FP.BF16.F32.PACK_AB R117, R141, R136 ;  /* 0x000000888d75723e */ /* 0x010fe200000010ff */
[C---:B------:R-:W-:Y:S01]  /*d360*/  HMMA.16816.F32.BF16 R36, R68.reuse, R78, R36 ;  /* 0x0000004e4424723c */ /* 0x040fe20000041824 */
[----:B------:R-:W4:Y:S07]  /*d370*/  LDSM.16.MT88.4 R76, [R132+0xe000] ;  /* 0x00e00000844c783b */ /* 0x000f2e0000004200 */
[----:B------:R-:W-:Y:S01]  /*d380*/  HMMA.16816.F32.BF16 R8, R68, R92, R8 ;  /* 0x0000005c4408723c */ /* 0x000fe20000041808 */
[----:B-1----:R-:W-:-:S07]  /*d390*/  F2FP.BF16.F32.PACK_AB R119, R145, R144 ;  /* 0x000000909177723e */ /* 0x002fce00000010ff */
[C---:B------:R-:W-:Y:S01]  /*d3a0*/  HMMA.16816.F32.BF16 R12, R68.reuse, R94, R12 ;  /* 0x0000005e440c723c */ /* 0x040fe2000004180c */
[----:B------:R-:W-:Y:S07]  /*d3b0*/  LDSM.16.MT88.4 R92, [R155+0xe000] ;  /* 0x00e000009b5c783b */ /* 0x000fee0000004200 */
        /* <DEDUP_REMOVED lines=19> */
[----:B----4-:R-:W-:Y:S02]  /*d4f0*/  HMMA.16816.F32.BF16 R16, R68, R76, R16 ;  /* 0x0000004c4410723c */ /* 0x010fe40000041810 */
[----:B------:R-:W-:-:S06]  /*d500*/  FADD.FTZ R184, R163, R184 ;  /* 0x000000b8a3b87221 */ /* 0x000fcc0000010000 */
        /* <DEDUP_REMOVED lines=8> */
[C---:B--2---:R-:W-:Y:S08]  /*d590*/  HMMA.16816.F32.BF16 R32, R68.reuse, R72, R32 ;  /* 0x000000484420723c */ /* 0x044ff00000041820 */
[C---:B---3--:R-:W-:Y:S08]  /*d5a0*/  HMMA.16816.F32.BF16 R40, R68.reuse, R76, R40 ;  /* 0x0000004c4428723c */ /* 0x048ff00000041828 */
[C---:B------:R-:W-:Y:S01]  /*d5b0*/  HMMA.16816.F32.BF16 R44, R68.reuse, R78, R44 ;  /* 0x0000004e442c723c */ /* 0x040fe2000004182c */
[----:B------:R-:W2:Y:S07]  /*d5c0*/  LDSM.16.MT88.4 R76, [R157+0x2800] ;  /* 0x002800009d4c783b */ /* 0x000eae0000004200 */
        /* <DEDUP_REMOVED lines=27> */
[----:B------:R-:W-:Y:S07]  /*d780*/  LDSM.16.MT88.4 R80, [R132+0xf000] ;  /* 0x00f000008450783b */ /* 0x000fee0000004200 */
[C---:B----4-:R-:W-:Y:S08]  /*d790*/  HMMA.16816.F32.BF16 R56, R68.reuse, R88, R56 ;  /* 0x000000584438723c */ /* 0x050ff00000041838 */
[C---:B--2---:R-:W-:Y:S08]  /*d7a0*/  HMMA.16816.F32.BF16 R48, R68.reuse, R76, R48 ;  /* 0x0000004c4430723c */ /* 0x044ff00000041830 */
        /* <DEDUP_REMOVED lines=47> */
[----:B------:R-:W-:-:S03]  /*daa0*/  FADD.FTZ R112, R111, R112 ;  /* 0x000000706f707221 */ /* 0x000fc60000010000 */
[----:B------:R-:W-:Y:S01]  /*dab0*/  HMMA.16816.F32.BF16 R48, R68, R84, R48 ;  /* 0x000000544430723c */ /* 0x000fe20000041830 */
[----:B------:R-:W-:-:S04]  /*dac0*/  FADD.FTZ R121, R121, R112 ;  /* 0x0000007079797221 */ /* 0x000fc80000010000 */
[----:B------:R-:W-:-:S03]  /*dad0*/  FADD.FTZ R122, R122, R121 ;  /* 0x000000797a7a7221 */ /* 0x000fc60000010000 */
[----:B------:R-:W-:Y:S01]  /*dae0*/  HMMA.16816.F32.BF16 R52, R68, R86, R52 ;  /* 0x000000564434723c */ /* 0x000fe20000041834 */
[----:B------:R-:W-:-:S04]  /*daf0*/  FADD.FTZ R123, R123, R122 ;  /* 0x0000007a7b7b7221 */ /* 0x000fc80000010000 */
[----:B------:R-:W-:-:S03]  /*db00*/  FADD.FTZ R176, R176, R123 ;  /* 0x0000007bb0b07221 */ /* 0x000fc60000010000 */
[----:B------:R-:W-:Y:S01]  /*db10*/  HMMA.16816.F32.BF16 R44, R68, R90, R44 ;  /* 0x0000005a442c723c */ /* 0x000fe2000004182c */
[----:B------:R-:W-:Y:S01]  /*db20*/  FADD.FTZ R165, R165, R176 ;  /* 0x000000b0a5a57221 */ /* 0x000fe20000010000 */
[----:B------:R-:W-:Y:S03]  /*db30*/  LDSM.16.MT88.4 R88, [R0+0x3800] ;  /* 0x003800000058783b */ /* 0x000fe60000004200 */
[----:B------:R-:W-:-:S03]  /*db40*/  FADD.FTZ R218, R218, R165 ;  /* 0x000000a5dada7221 */ /* 0x000fc60000010000 */
[----:B--2---:R-:W-:Y:S01]  /*db50*/  HMMA.16816.F32.BF16 R56, R68, R80, R56 ;  /* 0x000000504438723c */ /* 0x004fe20000041838 */
[----:B------:R-:W-:-:S04]  /*db60*/  FADD.FTZ R167, R167, R218 ;  /* 0x000000daa7a77221 */ /* 0x000fc80000010000 */
[----:B------:R-:W-:-:S03]  /*db70*/  FADD.FTZ R212, R212, R167 ;  /* 0x000000a7d4d47221 */ /* 0x000fc60000010000 */
        /* <DEDUP_REMOVED lines=15> */
[-C--:B--2---:R-:W-:Y:S02]  /*dc70*/  MOV R132, R134.reuse ;  /* 0x0000008600847202 */ /* 0x084fe40000000f00 */
[----:B------:R-:W-:Y:S01]  /*dc80*/  @P1 MOV R132, R134 ;  /* 0x0000008600841202 */ /* 0x000fe20000000f00 */
        /* <DEDUP_REMOVED lines=20> */
.L_x_3049:
[----:B------:R-:W-:-:S07]  /*ddd0*/  IADD3 R183, PT, PT, R139, -0x1, RZ ;  /* 0xffffffff8bb77810 */ /* 0x000fce0007ffe0ff */
.L_x_3055:
[----:B------:R-:W-:-:S13]  /*dde0*/  ISETP.GE.AND P1, PT, R183, R206, PT ;  /* 0x000000ceb700720c */ /* 0x000fda0003f26270 */
[----:B------:R-:W-:Y:S05]  /*ddf0*/  @!P1 BRA `(.L_x_3056) ;  /* 0x0000005000049947 */ /* 0x000fea0003800000 */
[----:B------:R-:W1:Y:S01]  /*de00*/  S2UR UR5, SR_CgaCtaId ;  /* 0x00000000000579c3 */ /* 0x000e620000008800 */
[----:B------:R-:W-:Y:S01]  /*de10*/  UISETP.NE.U32.AND UP0, UPT, UR8, URZ, UPT ;  /* 0x000000ff0800728c */ /* 0x000fe2000bf05070 */
[----:B------:R-:W-:Y:S01]  /*de20*/  LOP3.LUT R197, R182, R185, RZ, 0xfc, !PT ;  /* 0x000000b9b6c57212 */ /* 0x000fe200078efcff */
[----:B------:R-:W-:Y:S01]  /*de30*/  IMAD.MOV.U32 R196, RZ, RZ, 0x20 ;  /* 0x00000020ffc47424 */ /* 0x000fe200078e00ff */
[C---:B------:R-:W-:Y:S01]  /*de40*/  SHF.L.U32 R5, R183.reuse, 0x7, RZ ;  /* 0x00000007b7057819 */ /* 0x040fe200000006ff */
        /* <DEDUP_REMOVED lines=21> */
.L_x_3060:
        /* <DEDUP_REMOVED lines=21> */
[----:B------:R-:W-:Y:S02]  /*e0f0*/  ISETP.GE.AND P2, PT, R133, UR11, PT ;  /* 0x0000000b85007c0c */ /* 0x000fe4000bf46270 */
        /* <DEDUP_REMOVED lines=8> */
[----:B----4-:R-:W-:Y:S08]  /*e180*/  @!P3 BRA `(.L_x_3057) ;  /* 0x0000000000f4b947 */ /* 0x010ff00003800000 */
        /* <DEDUP_REMOVED lines=49> */
[-C--:B---3--:R-:W-:Y:S02]  /*e4a0*/  IMAD R8, R11, R52.reuse, RZ ;  /* 0x000000340b087224 */ /* 0x088fe400078e02ff */
[C---:B------:R-:W-:Y:S04]  /*e4b0*/  IMAD.WIDE.U32 R10, R7.reuse, R52, RZ ;  /* 0x00000034070a7225 */ /* 0x040fe800078e00ff */
[----:B------:R-:W-:Y:S05]  /*e4c0*/  IMAD R8, R7, R53, R8 ;  /* 0x0000003507087224 */ /* 0x000fea00078e0208 */
[----:B------:R-:W-:Y:S01]  /*e4d0*/  IADD3 R11, PT, PT, R11, R8, RZ ;  /* 0x000000080b0b7210 */ /* 0x000fe20007ffe0ff */
[----:B--2---:R-:W-:Y:S04]  /*e4e0*/  IMAD.IADD R9, R9, 0x1, -R4 ;  /* 0x0000000109097824 */ /* 0x004fe800078e0a04 */
[C---:B-1----:R-:W-:Y:S01]  /*e4f0*/  IMAD.WIDE.U32 R10, R9.reuse, UR8, R10 ;  /* 0x00000008090a7c25 */ /* 0x042fe2000f8e000a */
[----:B------:R-:W-:Y:S02]  /*e500*/  SHF.R.S32.HI R4, RZ, 0x1f, R9 ;  /* 0x0000001fff047819 */ /* 0x000fe40000011409 */
[----:B------:R-:W-:Y:S03]  /*e510*/  LEA R210, P0, R10, R5, 0x1 ;  /* 0x000000050ad27211 */ /* 0x000fe600078008ff */
[----:B------:R-:W-:Y:S04]  /*e520*/  IMAD R4, R4, UR8, RZ ;  /* 0x0000000804047c24 */ /* 0x000fe8000f8e02ff */
[----:B------:R-:W-:Y:S04]  /*e530*/  IMAD R4, R9, UR9, R4 ;  /* 0x0000000909047c24 */ /* 0x000fe8000f8e0204 */
[----:B------:R-:W-:Y:S05]  /*e540*/  IMAD.IADD R211, R11, 0x1, R4 ;  /* 0x000000010bd37824 */ /* 0x000fea00078e0204 */
[----:B------:R-:W-:Y:S07]  /*e550*/  LEA.HI.X R211, R10, R6, R211, 0x1, P0 ;  /* 0x000000060ad37211 */ /* 0x000fee00000f0cd3 */
.L_x_3057:
[----:B------:R-:W-:Y:S01]  /*e560*/  UMOV UR5, UR10 ;  /* 0x0000000a00057c82 */ /* 0x000fe20008000000 */
        /* <DEDUP_REMOVED lines=24> */
[----:B------:R-:W-:Y:S01]  /*e6f0*/  ISETP.GT.AND P4, PT, R213, R206, PT ;  /* 0x000000ced500720c */ /* 0x000fe20003f84270 */
[----:B------:R-:W-:Y:S01]  /*e700*/  @!PT LDS RZ, [RZ] ;  /* 0x00000000fffff984 */ /* 0x000fe20000000800 */
[----:B------:R-:W-:Y:S01]  /*e710*/  @!PT LDS RZ, [RZ] ;  /* 0x00000000fffff984 */ /* 0x000fe20000000800 */
[----:B------:R-:W-:Y:S01]  /*e720*/  @!PT LDS RZ, [RZ] ;  /* 0x00000000fffff984 */ /* 0x000fe20000000800 */
[----:B------:R-:W-:Y:S02]  /*e730*/  @!P2 LDGSTS.E.BYPASS.LTC128B.128 [R225+0xc800], desc[UR14][R54.64] ;  /* 0x0c80000036e1afae */ /* 0x000fe4000b981a0e */
[--C-:B------:R-:W-:Y:S01]  /*e740*/  IMAD.X R59, R57, 0x1, R52.reuse, P0 ;  /* 0x00000001393b7824 */ /* 0x100fe200000e0634 */
[-C--:B------:R-:W-:Y:S01]  /*e750*/  IADD3 R60, P0, PT, R58, R53.reuse, RZ ;  /* 0x000000353a3c7210 */ /* 0x080fe20007f1e0ff */
        /* <DEDUP_REMOVED lines=100> */
[C---:B-----5:R-:W-:Y:S03]  /*eda0*/  HMMA.16816.F32.BF16 R12, R136.reuse, R144, RZ ;  /* 0x00000090880c723c */ /* 0x060fe600000418ff */
[----:B------:R-:W-:Y:S05]  /*edb0*/  LDSM.16.M88.4 R192, [R132+0xb000] ;  /* 0x00b0000084c0783b */ /* 0x000fea0000000200 */
        /* <DEDUP_REMOVED lines=262> */
.L_x_3059:
        /* <DEDUP_REMOVED lines=99> */
.L_x_3058:
[C---:B--2---:R-:W-:Y:S01]  /*10450*/  IADD3 R133, PT, PT, R214.reuse, -0x38, RZ ;  /* 0xffffffc8d6857810 */ /* 0x044fe20007ffe0ff */
[----:B------:R-:W-:Y:S01]  /*10460*/  LDSM.16.MT88.4 R140, [R196+0xc000] ;  /* 0x00c00000c48c783b */ /* 0x000fe20000004200 */
[----:B------:R-:W-:Y:S02]  /*10470*/  I2FP.F32.S32 R132, R214 ;  /* 0x000000d600847245 */ /* 0x000fe40000201400 */
[----:B------:R-:W-:Y:S02]  /*10480*/  I2FP.F32.S32 R133, R133 ;  /* 0x0000008500857245 */ /* 0x000fe40000201400 */
[C---:B------:R-:W-:Y:S01]  /*10490*/  IADD3 R2, PT, PT, R214.reuse, -0x3f, RZ ;  /* 0xffffffc1d6027810 */ /* 0x040fe20007ffe0ff */
[CC--:B------:R-:W-:Y:S01]  /*104a0*/  FFMA.FTZ R36, R3.reuse, R132.reuse, R36 ;  /* 0x0000008403247223 */ /* 0x0c0fe20000010024 */
[C---:B------:R-:W-:Y:S01]  /*104b0*/  FFMA.FTZ R38, R3.reuse, R132, R38 ;  /* 0x0000008403267223 */ /* 0x040fe20000010026 */
[CC--:B------:R-:W-:Y:S01]  /*104c0*/  FFMA.FTZ R8, R3.reuse, R133.reuse, R8 ;  /* 0x0000008503087223 */ /* 0x0c0fe20000010008 */
[C---:B------:R-:W-:Y:S01]  /*104d0*/  FFMA.FTZ R10, R3.reuse, R133, R10 ;  /* 0x00000085030a7223 */ /* 0x040fe2000001000a */
[C---:B------:R-:W-:Y:S02]  /*104e0*/  IADD3 R133, PT, PT, R214.reuse, -0x28, RZ ;  /* 0xffffffd8d6857810 */ /* 0x040fe40007ffe0ff */
[C---:B------:R-:W-:Y:S02]  /*104f0*/  IADD3 R132, PT, PT, R214.reuse, -0x37, RZ ;  /* 0xffffffc9d6847810 */ /* 0x040fe40007ffe0ff */
[----:B------:R-:W-:Y:S02]  /*10500*/  I2FP.F32.S32 R133, R133 ;  /* 0x0000008500857245 */ /* 0x000fe40000201400 */
[----:B------:R-:W-:Y:S02]  /*10510*/  I2FP.F32.S32 R132, R132 ;  /* 0x0000008400847245 */ /* 0x000fe40000201400 */
[----:B------:R-:W-:Y:S01]  /*10520*/  I2FP.F32.S32 R2, R2 ;  /* 0x0000000200027245 */ /* 0x000fe20000201400 */
[CC--:B------:R-:W-:Y:S01]  /*10530*/  FFMA.FTZ R16, R3.reuse, R133.reuse, R16 ;  /* 0x0000008503107223 */ /* 0x0c0fe20000010010 */
[C---:B------:R-:W-:Y:S01]  /*10540*/  FFMA.FTZ R18, R3.reuse, R133, R18 ;  /* 0x0000008503127223 */ /* 0x040fe20000010012 */
[C---:B------:R-:W-:Y:S01]  /*10550*/  IADD3 R133, PT, PT, R214.reuse, -0x18, RZ ;  /* 0xffffffe8d6857810 */ /* 0x040fe20007ffe0ff */
[CC--:B------:R-:W-:Y:S01]  /*10560*/  FFMA.FTZ R9, R3.reuse, R132.reuse, R9 ;  /* 0x0000008403097223 */ /* 0x0c0fe20000010009 */
[C---:B------:R-:W-:Y:S01]  /*10570*/  FFMA.FTZ R11, R3.reuse, R132, R11 ;  /* 0x00000084030b7223 */ /* 0x040fe2000001000b */
[C---:B------:R-:W-:Y:S01]  /*10580*/  IADD3 R132, PT, PT, R214.reuse, -0x27, RZ ;  /* 0xffffffd9d6847810 */ /* 0x040fe20007ffe0ff */
[CC--:B------:R-:W-:Y:S01]  /*10590*/  FFMA.FTZ R5, R3.reuse, R2.reuse, R5 ;  /* 0x0000000203057223 */ /* 0x0c0fe20000010005 */
[----:B------:R-:W-:Y:S01]  /*105a0*/  I2FP.F32.S32 R133, R133 ;  /* 0x0000008500857245 */ /* 0x000fe20000201400 */
[C---:B------:R-:W-:Y:S01]  /*105b0*/  FFMA.FTZ R7, R3.reuse, R2, R7 ;  /* 0x0000000203077223 */ /* 0x040fe20000010007 */
[----:B------:R-:W-:Y:S02]  /*105c0*/  I2FP.F32.S32 R132, R132 ;  /* 0x0000008400847245 */ /* 0x000fe40000201400 */
[C---:B------:R-:W-:Y:S01]  /*105d0*/  IADD3 R2, PT, PT, R214.reuse, -0x2f, RZ ;  /* 0xffffffd1d6027810 */ /* 0x040fe20007ffe0ff */
[CC--:B------:R-:W-:Y:S01]  /*105e0*/  FFMA.FTZ R24, R3.reuse, R133.reuse, R24 ;  /* 0x0000008503187223 */ /* 0x0c0fe20000010018 */
[C---:B------:R-:W-:Y:S01]  /*105f0*/  FFMA.FTZ R26, R3.reuse, R133, R26 ;  /* 0x00000085031a7223 */ /* 0x040fe2000001001a */
[C---:B------:R-:W-:Y:S01]  /*10600*/  IADD3 R133, PT, PT, R214.reuse, -0x8, RZ ;  /* 0xfffffff8d6857810 */ /* 0x040fe20007ffe0ff */
[CC--:B------:R-:W-:Y:S01]  /*10610*/  FFMA.FTZ R17, R3.reuse, R132.reuse, R17 ;  /* 0x0000008403117223 */ /* 0x0c0fe20000010011 */
[C---:B------:R-:W-:Y:S01]  /*10620*/  FFMA.FTZ R19, R3.reuse, R132, R19 ;  /* 0x0000008403137223 */ /* 0x040fe20000010013 */
[C---:B------:R-:W-:Y:S02]  /*10630*/  IADD3 R132, PT, PT, R214.reuse, -0x17, RZ ;  /* 0xffffffe9d6847810 */ /* 0x040fe40007ffe0ff */
[----:B------:R-:W-:Y:S02]  /*10640*/  I2FP.F32.S32 R133, R133 ;  /* 0x0000008500857245 */ /* 0x000fe40000201400 */
[----:B------:R-:W-:Y:S02]  /*10650*/  I2FP.F32.S32 R2, R2 ;  /* 0x0000000200027245 */ /* 0x000fe40000201400 */
[----:B------:R-:W-:Y:S01]  /*10660*/  I2FP.F32.S32 R132, R132 ;  /* 0x0000008400847245 */ /* 0x000fe20000201400 */
        /* <DEDUP_REMOVED lines=14> */
[----:B------:R-:W-:Y:S01]  /*10750*/  I2FP.F32.S32 R132, R132 ;  /* 0x0000008400847245 */ /* 0x000fe20000201400 */
        /* <DEDUP_REMOVED lines=11> */
[----:B------:R-:W-:Y:S02]  /*10810*/  I2FP.F32.S32 R137, R137 ;  /* 0x0000008900897245 */ /* 0x000fe40000201400 */
[----:B------:R-:W-:Y:S02]  /*10820*/  IADD3 R134, PT, PT, R214, 0x19, RZ ;  /* 0x00000019d6867810 */ /* 0x000fe40007ffe0ff */
[----:B------:R-:W-:Y:S01]  /*10830*/  I2FP.F32.S32 R133, R133 ;  /* 0x0000008500857245 */ /* 0x000fe20000201400 */
[CC--:B------:R-:W-:Y:S01]  /*10840*/  FFMA.FTZ R12, R3.reuse, R137.reuse, R12 ;  /* 0x00000089030c7223 */ /* 0x0c0fe2000001000c */
[----:B------:R-:W-:Y:S01]  /*10850*/  I2FP.F32.S32 R2, R2 ;  /* 0x0000000200027245 */ /* 0x000fe20000201400 */
[C---:B------:R-:W-:Y:S01]  /*10860*/  FFMA.FTZ R14, R3.reuse, R137, R14 ;  /* 0x00000089030e7223 */ /* 0x040fe2000001000e */
[----:B------:R-:W-:Y:S01]  /*10870*/  I2FP.F32.S32 R132, R132 ;  /* 0x0000008400847245 */ /* 0x000fe20000201400 */
[CC--:B------:R-:W-:Y:S01]  /*10880*/  FFMA.FTZ R50, R3.reuse, R133.reuse, R50 ;  /* 0x0000008503327223 */ /* 0x0c0fe20000010032 */
[----:B------:R-:W-:Y:S01]  /*10890*/  I2FP.F32.S32 R134, R134 ;  /* 0x0000008600867245 */ /* 0x000fe20000201400 */
        /* <DEDUP_REMOVED lines=12> */
[----:B------:R-:W-:Y:S02]  /*10960*/  I2FP.F32.S32 R137, R137 ;  /* 0x0000008900897245 */ /* 0x000fe40000201400 */
[----:B------:R-:W-:Y:S02]  /*10970*/  FMNMX3.FTZ R133, R135, R6, R7, !PT ;  /* 0x0000000687857276 */ /* 0x000fe40007810007 */
[----:B------:R-:W-:Y:S01]  /*10980*/  I2FP.F32.S32 R2, R2 ;  /* 0x0000000200027245 */ /* 0x000fe20000201400 */
[CC--:B------:R-:W-:Y:S01]  /*10990*/  FFMA.FTZ R20, R3.reuse, R137.reuse, R20 ;  /* 0x0000008903147223 */ /* 0x0c0fe20000010014 */
[----:B------:R-:W-:Y:S01]  /*109a0*/  I2FP.F32.S32 R132, R132 ;  /* 0x0000008400847245 */ /* 0x000fe20000201400 */
        /* <DEDUP_REMOVED lines=11> */
[----:B------:R-:W-:Y:S02]  /*10a60*/  I2FP.F32.S32 R137, R137 ;  /* 0x0000008900897245 */ /* 0x000fe40000201400 */
[----:B------:R-:W-:Y:S02]  /*10a70*/  I2FP.F32.S32 R2, R2 ;  /* 0x0000000200027245 */ /* 0x000fe40000201400 */
        /* <DEDUP_REMOVED lines=12> */
[----:B------:R-:W-:Y:S02]  /*10b40*/  I2FP.F32.S32 R2, R2 ;  /* 0x0000000200027245 */ /* 0x000fe40000201400 */
[----:B------:R-:W-:Y:S02]  /*10b50*/  IADD3 R136, PT, PT, R214, 0x28, RZ ;  /* 0x00000028d6887810 */ /* 0x000fe40007ffe0ff */
[----:B------:R-:W-:Y:S01]  /*10b60*/  FMNMX3.FTZ R134, R134, R32, R33, !PT ;  /* 0x0000002086867276 */ /* 0x000fe20007810021 */
[C---:B------:R-:W-:Y:S01]  /*10b70*/  FFMA.FTZ R55, R3.reuse, R2, R55 ;  /* 0x0000000203377223 */ /* 0x040fe20000010037 */
[----:B------:R-:W-:Y:S01]  /*10b80*/  FMNMX3.FTZ R132, R132, R30, R31, !PT ;  /* 0x0000001e84847276 */ /* 0x000fe2000781001f */
[C---:B------:R-:W-:Y:S01]  /*10b90*/  FFMA.FTZ R53, R3.reuse, R2, R53 ;  /* 0x0000000203357223 */ /* 0x040fe20000010035 */
[----:B------:R-:W-:Y:S02]  /*10ba0*/  I2FP.F32.S32 R137, R137 ;  /* 0x0000008900897245 */ /* 0x000fe40000201400 */
[----:B------:R-:W-:Y:S02]  /*10bb0*/  I2FP.F32.S32 R136, R136 ;  /* 0x0000008800887245 */ /* 0x000fe40000201400 */
        /* <DEDUP_REMOVED lines=8> */
[----:B------:R-:W-:Y:S02]  /*10c40*/  I2FP.F32.S32 R2, R2 ;  /* 0x0000000200027245 */ /* 0x000fe40000201400 */
[----:B------:R-:W-:Y:S02]  /*10c50*/  IADD3 R133, PT, PT, R214, 0x30, RZ ;  /* 0x00000030d6857810 */ /* 0x000fe40007ffe0ff */
[----:B------:R-:W-:Y:S01]  /*10c60*/  FMNMX3.FTZ R136, R132, R38, R39, !PT ;  /* 0x0000002684887276 */ /* 0x000fe20007810027 */
[C---:B------:R-:W-:Y:S01]  /*10c70*/  FFMA.FTZ R59, R3.reuse, R2, R59 ;  /* 0x00000002033b7223 */ /* 0x040fe2000001003b */
[----:B------:R-:W-:Y:S01]  /*10c80*/  FMNMX3.FTZ R134, R134, R44, R45, !PT ;  /* 0x0000002c86867276 */ /* 0x000fe2000781002d */
[C---:B------:R-:W-:Y:S01]  /*10c90*/  FFMA.FTZ R57, R3.reuse, R2, R57 ;  /* 0x0000000203397223 */ /* 0x040fe20000010039 */
[----:B------:R-:W-:Y:S02]  /*10ca0*/  I2FP.F32.S32 R133, R133 ;  /* 0x0000008500857245 */ /* 0x000fe40000201400 */
[----:B------:R-:W-:Y:S02]  /*10cb0*/  FMNMX3.FTZ R136, R136, R42, R43, !PT ;  /* 0x0000002a88887276 */ /* 0x000fe4000781002b */
[----:B------:R-:W-:Y:S01]  /*10cc0*/  IADD3 R2, PT, PT, R214, 0x31, RZ ;  /* 0x00000031d6027810 */ /* 0x000fe20007ffe0ff */
[CC--:B------:R-:W-:Y:S01]  /*10cd0*/  FFMA.FTZ R60, R3.reuse, R133.reuse, R60 ;  /* 0x00000085033c7223 */ /* 0x0c0fe2000001003c */
[----:B------:R-:W-:Y:S01]  /*10ce0*/  FMNMX3.FTZ R134, R134, R48, R49, !PT ;  /* 0x0000003086867276 */ /* 0x000fe20007810031 */
[C---:B------:R-:W-:Y:S01]  /*10cf0*/  FFMA.FTZ R62, R3.reuse, R133, R62 ;  /* 0x00000085033e7223 */ /* 0x040fe2000001003e */
[----:B------:R-:W-:Y:S02]  /*10d00*/  FMNMX3.FTZ R136, R136, R46, R47, !PT ;  /* 0x0000002e88887276 */ /* 0x000fe4000781002f */
[----:B------:R-:W-:Y:S02]  /*10d10*/  I2FP.F32.S32 R2, R2 ;  /* 0x0000000200027245 */ /* 0x000fe40000201400 */
[C---:B------:R-:W-:Y:S02]  /*10d20*/  IADD3 R132, PT, PT, R214.reuse, 0x39, RZ ;  /* 0x00000039d6847810 */ /* 0x040fe40007ffe0ff */
[----:B------:R-:W-:Y:S01]  /*10d30*/  IADD3 R133, PT, PT, R214, 0x38, RZ ;  /* 0x00000038d6857810 */ /* 0x000fe20007ffe0ff */
[C---:B------:R-:W-:Y:S01]  /*10d40*/  FFMA.FTZ R61, R3.reuse, R2, R61 ;  /* 0x00000002033d7223 */ /* 0x040fe2000001003d */
[----:B------:R-:W-:Y:S01]  /*10d50*/  FMNMX3.FTZ R134, R134, R52, R53, !PT ;  /* 0x0000003486867276 */ /* 0x000fe20007810035 */
[C---:B------:R-:W-:Y:S01]  /*10d60*/  FFMA.FTZ R63, R3.reuse, R2, R63 ;  /* 0x00000002033f7223 */ /* 0x040fe2000001003f */
[----:B------:R-:W-:Y:S02]  /*10d70*/  FMNMX3.FTZ R136, R136, R50, R51, !PT ;  /* 0x0000003288887276 */ /* 0x000fe40007810033 */
[----:B------:R-:W-:Y:S02]  /*10d80*/  I2FP.F32.S32 R132, R132 ;  /* 0x0000008400847245 */ /* 0x000fe40000201400 */
[----:B------:R-:W-:Y:S02]  /*10d90*/  I2FP.F32.S32 R133, R133 ;  /* 0x0000008500857245 */ /* 0x000fe40000201400 */
        /* <DEDUP_REMOVED lines=13> */
[----:B------:R-:W-:Y:S05]  /*10e70*/  IADD3 R214, PT, PT, R214, -0x80, RZ ;  /* 0xffffff80d6d67810 */ /* 0x000fea0007ffe0ff */
        /* <DEDUP_REMOVED lines=10> */
[C---:B------:R-:W-:Y:S01]  /*10f20*/  FADD.FTZ R0, -R133.reuse, R0 ;  /* 0x0000000085007221 */ /* 0x040fe20000010100 */
[----:B------:R-:W-:Y:S03]  /*10f30*/  FMUL.FTZ R156, R133, UR4 ;  /* 0x00000004859c7c20 */ /* 0x000fe60008410000 */
[----:B------:R-:W-:Y:S01]  /*10f40*/  FMUL.FTZ R2, R0, UR4 ;  /* 0x0000000400027c20 */ /* 0x000fe20008410000 */
[----:B------:R-:W-:Y:S01]  /*10f50*/  FADD.FTZ R0, -R132, R135 ;  /* 0x0000008784007221 */ /* 0x000fe20000010100 */
[----:B------:R-:W-:Y:S02]  /*10f60*/  FSEL R156, R156, RZ, P1 ;  /* 0x000000ff9c9c7208 */ /* 0x000fe40000800000 */
[----:B------:R-:W-:Y:S01]  /*10f70*/  FSETP.NEU.FTZ.AND P1, PT, R132, -INF , PT ;  /* 0xff8000008400780b */ /* 0x000fe20003f3d000 */
[----:B------:R-:W-:Y:S01]  /*10f80*/  FMUL.FTZ R134, R0, UR4 ;  /* 0x0000000400867c20 */ /* 0x000fe20008410000 */
[----:B------:R-:W2:Y:S01]  /*10f90*/  MUFU.EX2 R2, R2 ;  /* 0x0000000200027308 */ /* 0x000ea20000000800 */
[--C-:B------:R-:W-:Y:S01]  /*10fa0*/  FFMA.FTZ R151, R8, UR4, -R156.reuse ;  /* 0x0000000408977c23 */ /* 0x100fe2000801089c */
[----:B------:R-:W-:Y:S01]  /*10fb0*/  FSEL R154, R154, RZ, P1 ;  /* 0x000000ff9a9a7208 */ /* 0x000fe20000800000 */
[--C-:B------:R-:W-:Y:S01]  /*10fc0*/  FFMA.FTZ R148, R9, UR4, -R156.reuse ;  /* 0x0000000409947c23 */ /* 0x100fe2000801089c */
[--C-:B------:R-:W-:Y:S01]  /*10fd0*/  FFMA.FTZ R155, R4, UR4, -R156.reuse ;  /* 0x00000004049b7c23 */ /* 0x100fe2000801089c */
[----:B------:R-:W-:Y:S01]  /*10fe0*/  FFMA.FTZ R152, R5, UR4, -R156 ;  /* 0x0000000405987c23 */ /* 0x000fe2000801089c */
[----:B------:R-:W-:Y:S01]  /*10ff0*/  MOV R135, R219 ;  /* 0x000000db00877202 */ /* 0x000fe20000000f00 */
[--C-:B------:R-:W-:Y:S03]  /*11000*/  FFMA.FTZ R149, R10, UR4, -R154.reuse ;  /* 0x000000040a957c23 */ /* 0x100fe6000801089a */
[----:B------:R3:W4:Y:S01]  /*11010*/  MUFU.EX2 R0, R134 ;  /* 0x0000008600007308 */ /* 0x0007220000000800 */
[--C-:B------:R-:W-:Y:S01]  /*11020*/  FFMA.FTZ R153, R6, UR4, -R154.reuse ;  /* 0x0000000406997c23 */ /* 0x100fe2000801089a */
[----:B------:R-:W-:Y:S01]  /*11030*/  FFMA.FTZ R150, R7, UR4, -R154 ;  /* 0x0000000407967c23 */ /* 0x000fe2000801089a */
[----:B------:R-:W-:Y:S01]  /*11040*/  @P0 IADD3 R135, PT, PT, R220, -0x40, RZ ;  /* 0xffffffc0dc870810 */ /* 0x000fe20007ffe0ff */
[--C-:B------:R-:W-:Y:S01]  /*11050*/  FFMA.FTZ R167, R24, UR4, -R156.reuse ;  /* 0x0000000418a77c23 */ /* 0x100fe2000801089c */
[----:B------:R-:W-:Y:S01]  /*11060*/  FFMA.FTZ R170, R25, UR4, -R156 ;  /* 0x0000000419aa7c23 */ /* 0x000fe2000801089c */
[--C-:B------:R-:W-:Y:S01]  /*11070*/  FFMA.FTZ R171, R26, UR4, -R154.reuse ;  /* 0x000000041aab7c23 */ /* 0x100fe2000801089a */
[----:B------:R-:W-:Y:S03]  /*11080*/  IADD3 R204, PT, PT, R204, R135, RZ ;  /* 0x00000087cccc7210 */ /* 0x000fe60007ffe0ff */
[----:B------:R-:W-:Y:S01]  /*11090*/  MUFU.EX2 R155, R155 ;  /* 0x0000009b009b7308 */ /* 0x000fe20000000800 */
[----:B------:R-:W5:Y:S01]  /*110a0*/  LDSM.16.MT88.4 R144, [R135] ;  /* 0x000000008790783b */ /* 0x000f620000004200 */
[C---:B--2---:R-:W-:Y:S01]  /*110b0*/  FMUL.FTZ R4, R2.reuse, R128 ;  /* 0x0000008002047220 */ /* 0x044fe20000410000 */
[C---:B------:R-:W-:Y:S01]  /*110c0*/  FMUL.FTZ R5, R2.reuse, R129 ;  /* 0x0000008102057220 */ /* 0x040fe20000410000 */
[C---:B------:R-:W-:Y:S01]  /*110d0*/  FMUL.FTZ R8, R2.reuse, R124 ;  /* 0x0000007c02087220 */ /* 0x040fe20000410000 */
[C---:B------:R-:W-:Y:S01]  /*110e0*/  FMUL.FTZ R9, R2.reuse, R125 ;  /* 0x0000007d02097220 */ /* 0x040fe20000410000 */
[C---:B------:R-:W-:Y:S01]  /*110f0*/  FMUL.FTZ R68, R2.reuse, R68 ;  /* 0x0000004402447220 */ /* 0x040fe20000410000 */
[----:B------:R-:W-:Y:S03]  /*11100*/  FMUL.FTZ R69, R2, R69 ;  /* 0x0000004502457220 */ /* 0x000fe60000410000 */
[----:B------:R-:W2:Y:S01]  /*11110*/  MUFU.EX2 R152, R152 ;  /* 0x0000009800987308 */ /* 0x000ea20000000800 */
[--C-:B---3--:R-:W-:Y:S01]  /*11120*/  FFMA.FTZ R134, R11, UR4, -R154.reuse ;  /* 0x000000040b867c23 */ /* 0x108fe2000801089a */
[C---:B----4-:R-:W-:Y:S01]  /*11130*/  FMUL.FTZ R6, R0.reuse, R130 ;  /* 0x0000008200067220 */ /* 0x050fe20000410000 */
[C---:B------:R-:W-:Y:S01]  /*11140*/  FMUL.FTZ R7, R0.reuse, R131 ;  /* 0x0000008300077220 */ /* 0x040fe20000410000 */
[C---:B------:R-:W-:Y:S01]  /*11150*/  FMUL.FTZ R10, R0.reuse, R126 ;  /* 0x0000007e000a7220 */ /* 0x040fe20000410000 */
[C---:B------:R-:W-:Y:S01]  /*11160*/  FMUL.FTZ R11, R0.reuse, R127 ;  /* 0x0000007f000b7220 */ /* 0x040fe20000410000 */
[C---:B------:R-:W-:Y:S01]  /*11170*/  FMUL.FTZ R70, R0.reuse, R70 ;  /* 0x0000004600467220 */ /* 0x040fe20000410000 */
[----:B------:R-:W3:Y:S03]  /*11180*/  LDSM.16.MT88.4 R124, [R204] ;  /* 0x00000000cc7c783b */ /* 0x000ee60000004200 */
[----:B------:R-:W-:Y:S01]  /*11190*/  MUFU.EX2 R153, R153 ;  /* 0x0000009900997308 */ /* 0x000fe20000000800 */
[----:B------:R-:W-:Y:S01]  /*111a0*/  FMUL.FTZ R71, R0, R71 ;  /* 0x0000004700477220 */ /* 0x000fe20000410000 */
[C---:B------:R-:W-:Y:S01]  /*111b0*/  FMUL.FTZ R72, R2.reuse, R72 ;  /* 0x0000004802487220 */ /* 0x040fe20000410000 */
[----:B------:R-:W-:Y:S01]  /*111c0*/  FMUL.FTZ R73, R2, R73 ;  /* 0x0000004902497220 */ /* 0x000fe20000410000 */
[C---:B------:R-:W-:Y:S01]  /*111d0*/  FMUL.FTZ R74, R0.reuse, R74 ;  /* 0x0000004a004a7220 */ /* 0x040fe20000410000 */
[----:B------:R-:W-:Y:S01]  /*111e0*/  FMUL.FTZ R75, R0, R75 ;  /* 0x0000004b004b7220 */ /* 0x000fe20000410000 */
[--C-:B------:R-:W-:Y:S01]  /*111f0*/  FFMA.FTZ R172, R27, UR4, -R154.reuse ;  /* 0x000000041bac7c23 */ /* 0x100fe2000801089a */
[----:B------:R-:W-:Y:S03]  /*11200*/  FFMA.FTZ R173, R39, UR4, -R154 ;  /* 0x0000000427ad7c23 */ /* 0x000fe6000801089a */
[----:B------:R-:W4:Y:S01]  /*11210*/  MUFU.EX2 R150, R150 ;  /* 0x0000009600967308 */ /* 0x000f220000000800 */
[----:B--2---:R-:W-:Y:S01]  /*11220*/  F2FP.BF16.F32.PACK_AB R128, R152, R155 ;  /* 0x0000009b9880723e */ /* 0x004fe200000010ff */
[----:B------:R-:W-:Y:S01]  /*11230*/  LDSM.16.MT88.4 R24, [R204+0x1000] ;  /* 0x00100000cc18783b */ /* 0x000fe20000004200 */
[----:B------:R-:W-:Y:S01]  /*11240*/  FFMA.FTZ R174, R41, UR4, -R156 ;  /* 0x0000000429ae7c23 */ /* 0x000fe2000801089c */
[--C-:B------:R-:W-:Y:S01]  /*11250*/  FFMA.FTZ R175, R42, UR4, -R154.reuse ;  /* 0x000000042aaf7c23 */ /* 0x100fe2000801089a */
[----:B------:R-:W-:Y:S01]  /*11260*/  FFMA.FTZ R176, R43, UR4, -R154 ;  /* 0x000000042bb07c23 */ /* 0x000fe2000801089a */
        /* <DEDUP_REMOVED lines=10> */
[----:B------:R-:W2:Y:S01]  /*11310*/  MUFU.EX2 R148, R148 ;  /* 0x0000009400947308 */ /* 0x000ea20000000800 */
        /* <DEDUP_REMOVED lines=27> */
[--C-:B------:R-:W-:Y:S01]  /*114d0*/  FFMA.FTZ R157, R12, UR4, -R156.reuse ;  /* 0x000000040c9d7c23 */ /* 0x100fe2000801089c */
[C---:B------:R-:W-:Y:S01]  /*114e0*/  FMUL.FTZ R12, R2.reuse, R120 ;  /* 0x00000078020c7220 */ /* 0x040fe20000410000 */
[----:B------:R-:W-:Y:S01]  /*114f0*/  FFMA.FTZ R158, R13, UR4, -R156 ;  /* 0x000000040d9e7c23 */ /* 0x000fe2000801089c */
[----:B------:R-:W-:Y:S01]  /*11500*/  FMUL.FTZ R13, R2, R121 ;  /* 0x00000079020d7220 */ /* 0x000fe20000410000 */
[--C-:B------:R-:W-:Y:S01]  /*11510*/  FFMA.FTZ R159, R14, UR4, -R154.reuse ;  /* 0x000000040e9f7c23 */ /* 0x100fe2000801089a */
[----:B----4-:R-:W-:Y:S01]  /*11520*/  F2FP.BF16.F32.PACK_AB R131, R134, R149 ;  /* 0x000000958683723e */ /* 0x010fe200000010ff */
[C---:B------:R-:W-:Y:S01]  /*11530*/  FMUL.FTZ R14, R0.reuse, R122 ;  /* 0x0000007a000e7220 */ /* 0x040fe20000410000 */
[----:B------:R-:W-:Y:S01]  /*11540*/  FFMA.FTZ R162, R15, UR4, -R154 ;  /* 0x000000040fa27c23 */ /* 0x000fe2000801089a */
[----:B------:R-:W-:Y:S01]  /*11550*/  FMUL.FTZ R15, R0, R123 ;  /* 0x0000007b000f7220 */ /* 0x000fe20000410000 */
[C---:B------:R-:W-:Y:S01]  /*11560*/  FMUL.FTZ R108, R2.reuse, R108 ;  /* 0x0000006c026c7220 */ /* 0x040fe20000410000 */
[----:B------:R-:W-:Y:S01]  /*11570*/  LDSM.16.MT88.4 R120, [R197+0xc800] ;  /* 0x00c80000c578783b */ /* 0x000fe20000004200 */
[----:B------:R-:W-:Y:S01]  /*11580*/  FMUL.FTZ R109, R2, R109 ;  /* 0x0000006d026d7220 */ /* 0x000fe20000410000 */
[C---:B-1----:R-:W-:Y:S01]  /*11590*/  HMMA.16816.F32.BF16 R4, R128.reuse, R136, R4 ;  /* 0x000000888004723c */ /* 0x042fe20000041804 */
[----:B------:R-:W-:Y:S04]  /*115a0*/  MUFU.EX2 R157, R157 ;  /* 0x0000009d009d7308 */ /* 0x000fe80000000800 */
[C---:B------:R-:W-:Y:S01]  /*115b0*/  FMUL.FTZ R110, R0.reuse, R110 ;  /* 0x0000006e006e7220 */ /* 0x040fe20000410000 */
[----:B------:R-:W-:Y:S01]  /*115c0*/  FMUL.FTZ R111, R0, R111 ;  /* 0x0000006f006f7220 */ /* 0x000fe20000410000 */
[C---:B------:R-:W-:Y:S01]  /*115d0*/  FMUL.FTZ R112, R2.reuse, R112 ;  /* 0x0000007002707220 */ /* 0x040fe20000410000 */
[C---:B------:R-:W-:Y:S01]  /*115e0*/  HMMA.16816.F32.BF16 R8, R128.reuse, R138, R8 ;  /* 0x0000008a8008723c */ /* 0x040fe20000041808 */
[----:B------:R-:W1:Y:S02]  /*115f0*/  LDSM.16.MT88.4 R136, [R197+0x10000] ;  /* 0x01000000c588783b */ /* 0x000e640000004200 */
[----:B------:R-:W2:Y:S01]  /*11600*/  MUFU.EX2 R158, R158 ;  /* 0x0000009e009e7308 */ /* 0x000ea20000000800 */
[----:B------:R-:W-:Y:S01]  /*11610*/  FMUL.FTZ R113, R2, R113 ;  /* 0x0000007102717220 */ /* 0x000fe20000410000 */
[C---:B------:R-:W-:Y:S01]  /*11620*/  FMUL.FTZ R114, R0.reuse, R114 ;  /* 0x0000007200727220 */ /* 0x040fe20000410000 */
[----:B------:R-:W-:Y:S01]  /*11630*/  FMUL.FTZ R115, R0, R115 ;  /* 0x0000007300737220 */ /* 0x000fe20000410000 */
[--C-:B------:R-:W-:Y:S01]  /*11640*/  FFMA.FTZ R160, R16, UR4, -R156.reuse ;  /* 0x0000000410a07c23 */ /* 0x100fe2000801089c */
[C---:B------:R-:W-:Y:S01]  /*11650*/  FMUL.FTZ R16, R2.reuse, R116 ;  /* 0x0000007402107220 */ /* 0x040fe20000410000 */
[C---:B------:R-:W-:Y:S04]  /*11660*/  HMMA.16816.F32.BF16 R68, R128.reuse, R140, R68 ;  /* 0x0000008c8044723c */ /* 0x040fe80000041844 */
[----:B------:R-:W-:Y:S01]  /*11670*/  MUFU.EX2 R159, R159 ;  /* 0x0000009f009f7308 */ /* 0x000fe20000000800 */
[----:B------:R-:W-:Y:S01]  /*11680*/  FFMA.FTZ R161, R17, UR4, -R156 ;  /* 0x0000000411a17c23 */ /* 0x000fe2000801089c */
[----:B------:R-:W-:Y:S01]  /*11690*/  FMUL.FTZ R17, R2, R117 ;  /* 0x0000007502117220 */ /* 0x000fe20000410000 */
[--C-:B------:R-:W-:Y:S01]  /*116a0*/  FFMA.FTZ R163, R18, UR4, -R154.reuse ;  /* 0x0000000412a37c23 */ /* 0x100fe2000801089a */
[----:B------:R-:W-:Y:S01]  /*116b0*/  FMUL.FTZ R18, R0, R118 ;  /* 0x0000007600127220 */ /* 0x000fe20000410000 */
[----:B------:R-:W-:Y:S01]  /*116c0*/  FFMA.FTZ R164, R19, UR4, -R154 ;  /* 0x0000000413a47c23 */ /* 0x000fe2000801089a */
[C---:B------:R-:W-:Y:S01]  /*116d0*/  HMMA.16816.F32.BF16 R72, R128.reuse, R142, R72 ;  /* 0x0000008e8048723c */ /* 0x040fe20000041848 */
[----:B------:R-:W4:Y:S03]  /*116e0*/  LDSM.16.MT88.4 R140, [R196+0x10000] ;  /* 0x01000000c48c783b */ /* 0x000f260000004200 */
[----:B------:R-:W3:Y:S01]  /*116f0*/  MUFU.EX2 R162, R162 ;  /* 0x000000a200a27308 */ /* 0x000ee20000000800 */
[----:B--2---:R-:W-:Y:S01]  /*11700*/  F2FP.BF16.F32.PACK_AB R116, R158, R157 ;  /* 0x0000009d9e74723e */ /* 0x004fe200000010ff */
[----:B------:R-:W-:Y:S01]  /*11710*/  FMUL.FTZ R19, R0, R119 ;  /* 0x0000007700137220 */ /* 0x000fe20000410000 */
[--C-:B------:R-:W-:Y:S01]  /*11720*/  FFMA.FTZ R165, R20, UR4, -R156.reuse ;  /* 0x0000000414a57c23 */ /* 0x100fe2000801089c */
[----:B------:R-:W-:Y:S01]  /*11730*/  FFMA.FTZ R166, R21, UR4, -R156 ;  /* 0x0000000415a67c23 */ /* 0x000fe2000801089c */
[--C-:B------:R-:W-:Y:S01]  /*11740*/  FFMA.FTZ R169, R22, UR4, -R154.reuse ;  /* 0x0000000416a97c23 */ /* 0x100fe2000801089a */
[C---:B-----5:R-:W-:Y:S04]  /*11750*/  HMMA.16816.F32.BF16 R76, R128.reuse, R144, R76 ;  /* 0x00000090804c723c */ /* 0x060fe8000004184c */
[----:B------:R-:W-:Y:S01]  /*11760*/  MUFU.EX2 R160, R160 ;  /* 0x000000a000a07308 */ /* 0x000fe20000000800 */
[----:B------:R-:W-:Y:S01]  /*11770*/  FFMA.FTZ R168, R23, UR4, -R154 ;  /* 0x0000000417a87c23 */ /* 0x000fe2000801089a */
[--C-:B------:R-:W-:Y:S01]  /*11780*/  FFMA.FTZ R52, R52, UR4, -R156.reuse ;  /* 0x0000000434347c23 */ /* 0x100fe2000801089c */
[----:B------:R-:W-:Y:S01]  /*11790*/  FFMA.FTZ R53, R53, UR4, -R156 ;  /* 0x0000000435357c23 */ /* 0x000fe2000801089c */
[--C-:B------:R-:W-:Y:S01]  /*117a0*/  FFMA.FTZ R54, R54, UR4, -R154.reuse ;  /* 0x0000000436367c23 */ /* 0x100fe2000801089a */
[----:B------:R-:W-:Y:S01]  /*117b0*/  FFMA.FTZ R55, R55, UR4, -R154 ;  /* 0x0000000437377c23 */ /* 0x000fe2000801089a */
[C---:B------:R-:W-:Y:S01]  /*117c0*/  HMMA.16816.F32.BF16 R80, R128.reuse, R146, R80 ;  /* 0x000000928050723c */ /* 0x040fe20000041850 */
[----:B------:R-:W-:Y:S03]  /*117d0*/  LDSM.16.MT88.4 R144, [R204+0x800] ;  /* 0x00080000cc90783b */ /* 0x000fe60000004200 */
[----:B------:R-:W2:Y:S01]  /*117e0*/  MUFU.EX2 R161, R161 ;  /* 0x000000a100a17308 */ /* 0x000ea20000000800 */
[----:B---3--:R-:W-:Y:S01]  /*117f0*/  F2FP.BF16.F32.PACK_AB R117, R162, R159 ;  /* 0x0000009fa275723e */ /* 0x008fe200000010ff */
[--C-:B------:R-:W-:Y:S01]  /*11800*/  FFMA.FTZ R56, R56, UR4, -R156.reuse ;  /* 0x0000000438387c23 */ /* 0x100fe2000801089c */
[----:B------:R-:W-:Y:S01]  /*11810*/  FFMA.FTZ R57, R57, UR4, -R156 ;  /* 0x0000000439397c23 */ /* 0x000fe2000801089c */
[--C-:B------:R-:W-:Y:S01]  /*11820*/  FFMA.FTZ R58, R58, UR4, -R154.reuse ;  /* 0x000000043a3a7c23 */ /* 0x100fe2000801089a */
[----:B------:R-:W-:Y:S01]  /*11830*/  FFMA.FTZ R59, R59, UR4, -R154 ;  /* 0x000000043b3b7c23 */ /* 0x000fe2000801089a */
[C---:B------:R-:W-:Y:S04]  /*11840*/  HMMA.16816.F32.BF16 R84, R128.reuse, R124, R84 ;  /* 0x0000007c8054723c */ /* 0x040fe80000041854 */
[----:B------:R-:W-:Y:S01]  /*11850*/  MUFU.EX2 R163, R163 ;  /* 0x000000a300a37308 */ /* 0x000fe20000000800 */
[--C-:B------:R-:W-:Y:S01]  /*11860*/  FFMA.FTZ R48, R48, UR4, -R156.reuse ;  /* 0x0000000430307c23 */ /* 0x100fe2000801089c */
[----:B------:R-:W-:Y:S01]  /*11870*/  FFMA.FTZ R49, R49, UR4, -R156 ;  /* 0x0000000431317c23 */ /* 0x000fe2000801089c */
[--C-:B------:R-:W-:Y:S01]  /*11880*/  FFMA.FTZ R50, R50, UR4, -R154.reuse ;  /* 0x0000000432327c23 */ /* 0x100fe2000801089a */
[--C-:B------:R-:W-:Y:S01]  /*11890*/  FFMA.FTZ R51, R51, UR4, -R154.reuse ;  /* 0x0000000433337c23 */ /* 0x100fe2000801089a */
[----:B------:R-:W-:Y:S01]  /*118a0*/  FFMA.FTZ R62, R62, UR4, -R154 ;  /* 0x000000043e3e7c23 */ /* 0x000fe2000801089a */
[C---:B------:R-:W-:Y:S01]  /*118b0*/  HMMA.16816.F32.BF16 R88, R128.reuse, R126, R88 ;  /* 0x0000007e8058723c */ /* 0x040fe20000041858 */
[----:B------:R-:W3:Y:S03]  /*118c0*/  LDSM.16.MT88.4 R124, [R135+0x4000] ;  /* 0x00400000877c783b */ /* 0x000ee60000004200 */
[----:B------:R-:W5:Y:S01]  /*118d0*/  MUFU.EX2 R164, R164 ;  /* 0x000000a400a47308 */ /* 0x000f620000000800 */
[----:B--2---:R-:W-:Y:S01]  /*118e0*/  F2FP.BF16.F32.PACK_AB R118, R161, R160 ;  /* 0x000000a0a176723e */ /* 0x004fe200000010ff */
[----:B------:R-:W-:Y:S01]  /*118f0*/  FFMA.FTZ R155, R2, R223, R155 ;  /* 0x000000df029b7223 */ /* 0x000fe2000001009b */
[----:B------:R-:W-:Y:S01]  /*11900*/  ISETP.GT.AND P1, PT, R213, R206, PT ;  /* 0x000000ced500720c */ /* 0x000fe20003f24270 */
[----:B------:R-:W-:Y:S01]  /*11910*/  FFMA.FTZ R153, R0, R221, R153 ;  /* 0x000000dd00997223 */ /* 0x000fe20000010099 */
[C---:B-1----:R-:W-:Y:S05]  /*11920*/  HMMA.16816.F32.BF16 R92, R128.reuse, R136, R92 ;  /* 0x00000088805c723c */ /* 0x042fea000004185c */
[----:B------:R-:W-:Y:S01]  /*11930*/  MUFU.EX2 R52, R52 ;  /* 0x0000003400347308 */ /* 0x000fe20000000800 */
[----:B------:R-:W-:Y:S01]  /*11940*/  FADD.FTZ R152, R152, R155 ;  /* 0x0000009b98987221 */ /* 0x000fe20000010000 */
[----:B------:R-:W-:Y:S03]  /*11950*/  FADD.FTZ R150, R150, R153 ;  /* 0x0000009996967221 */ /* 0x000fe60000010000 */
[----:B------:R-:W-:Y:S01]  /*11960*/  FADD.FTZ R151, R151, R152 ;  /* 0x0000009897977221 */ /* 0x000fe20000010000 */
[C---:B------:R-:W-:Y:S01]  /*11970*/  HMMA.16816.F32.BF16 R96, R128.reuse, R138, R96 ;  /* 0x0000008a8060723c */ /* 0x040fe20000041860 */
[----:B------:R-:W1:Y:S03]  /*11980*/  LDSM.16.MT88.4 R136, [R204+0x4000] ;  /* 0x00400000cc88783b */ /* 0x000e660000004200 */
[----:B------:R-:W-:Y:S01]  /*11990*/  MUFU.EX2 R53, R53 ;  /* 0x0000003500357308 */ /* 0x000fe20000000800 */
[----:B-----5:R-:W-:Y:S01]  /*119a0*/  F2FP.BF16.F32.PACK_AB R119, R164, R163 ;  /* 0x000000a3a477723e */ /* 0x020fe200000010ff */
[----:B------:R-:W-:Y:S01]  /*119b0*/  FADD.FTZ R149, R149, R150 ;  /* 0x0000009695957221 */ /* 0x000fe20000010000 */
[----:B------:R-:W-:Y:S01]  /*119c0*/  FADD.FTZ R148, R148, R151 ;  /* 0x0000009794947221 */ /* 0x000fe20000010000 */
[C---:B----4-:R-:W-:Y:S06]  /*119d0*/  HMMA.16816.F32.BF16 R100, R128.reuse, R140, R100 ;  /* 0x0000008c8064723c */ /* 0x050fec0000041864 */
[----:B------:R-:W-:Y:S01]  /*119e0*/  MUFU.EX2 R54, R54 ;  /* 0x0000003600367308 */ /* 0x000fe20000000800 */
[----:B------:R-:W-:Y:S04]  /*119f0*/  FADD.FTZ R134, R134, R149 ;  /* 0x0000009586867221 */ /* 0x000fe80000010000 */
[----:B------:R-:W-:Y:S01]  /*11a00*/  FADD.FTZ R159, R159, R134 ;  /* 0x000000869f9f7221 */ /* 0x000fe20000010000 */
[C---:B------:R-:W-:Y:S01]  /*11a10*/  HMMA.16816.F32.BF16 R104, R128.reuse, R142, R104 ;  /* 0x0000008e8068723c */ /* 0x040fe20000041868 */
[----:B------:R-:W2:Y:S03]  /*11a20*/  LDSM.16.MT88.4 R140, [R196+0xc800] ;  /* 0x00c80000c48c783b */ /* 0x000ea60000004200 */
[----:B------:R-:W-:Y:S01]  /*11a30*/  MUFU.EX2 R55, R55 ;  /* 0x0000003700377308 */ /* 0x000fe20000000800 */
[----:B------:R-:W-:Y:S04]  /*11a40*/  FADD.FTZ R162, R162, R159 ;  /* 0x0000009fa2a27221 */ /* 0x000fe80000010000 */
[----:B------:R-:W-:Y:S01]  /*11a50*/  FADD.FTZ R163, R163, R162 ;  /* 0x000000a2a3a37221 */ /* 0x000fe20000010000 */
[C---:B---3--:R-:W-:Y:S04]  /*11a60*/  HMMA.16816.F32.BF16 R12, R128.reuse, R124, R12 ;  /* 0x0000007c800c723c */ /* 0x048fe8000004180c */
[----:B------:R-:W-:Y:S01]  /*11a70*/  MUFU.EX2 R56, R56 ;  /* 0x0000003800387308 */ /* 0x000fe20000000800 */
[----:B------:R-:W-:Y:S03]  /*11a80*/  FADD.FTZ R164, R164, R163 ;  /* 0x000000a3a4a47221 */ /* 0x000fe60000010000 */
[C---:B------:R-:W-:Y:S01]  /*11a90*/  HMMA.16816.F32.BF16 R108, R128.reuse, R126, R108 ;  /* 0x0000007e806c723c */ /* 0x040fe2000004186c */
[----:B------:R-:W3:Y:S05]  /*11aa0*/  LDSM.16.MT88.4 R124, [R135+0x800] ;  /* 0x00080000877c783b */ /* 0x000eea0000004200 */
[----:B------:R-:W-:Y:S02]  /*11ab0*/  MUFU.EX2 R57, R57 ;  /* 0x0000003900397308 */ /* 0x000fe40000000800 */
[C---:B-1----:R-:W-:Y:S08]  /*11ac0*/  HMMA.16816.F32.BF16 R112, R128.reuse, R136, R112 ;  /* 0x000000888070723c */ /* 0x042ff00000041870 */
[----:B------:R-:W-:Y:S01]  /*11ad0*/  MUFU.EX2 R58, R58 ;  /* 0x0000003a003a7308 */ /* 0x000fe20000000800 */
[----:B------:R-:W-:Y:S01]  /*11ae0*/  HMMA.16816.F32.BF16 R16, R128, R138, R16 ;  /* 0x0000008a8010723c */ /* 0x000fe20000041810 */
[----:B------:R-:W-:Y:S08]  /*11af0*/  LDSM.16.MT88.4 R128, [R135+0x4800] ;  /* 0x004800008780783b */ /* 0x000ff00000004200 */
[----:B------:R-:W-:Y:S01]  /*11b00*/  MUFU.EX2 R59, R59 ;  /* 0x0000003b003b7308 */ /* 0x000fe20000000800 */
[C---:B------:R-:W-:Y:S01]  /*11b10*/  HMMA.16816.F32.BF16 R4, R116.reuse, R120, R4 ;  /* 0x000000787404723c */ /* 0x040fe20000041804 */
[----:B------:R-:W-:Y:S08]  /*11b20*/  LDSM.16.MT88.4 R136, [R204+0x4800] ;  /* 0x00480000cc88783b */ /* 0x000ff00000004200 */
[----:B------:R-:W-:Y:S01]  /*11b30*/  MUFU.EX2 R165, R165 ;  /* 0x000000a500a57308 */ /* 0x000fe20000000800 */
[C---:B------:R-:W-:Y:S01]  /*11b40*/  HMMA.16816.F32.BF16 R8, R116.reuse, R122, R8 ;  /* 0x0000007a7408723c */ /* 0x040fe20000041808 */
[----:B------:R-:W1:Y:S08]  /*11b50*/  LDSM.16.MT88.4 R120, [R197+0x10800] ;  /* 0x01080000c578783b */ /* 0x000e700000004200 */
[----:B------:R-:W4:Y:S01]  /*11b60*/  MUFU.EX2 R166, R166 ;  /* 0x000000a600a67308 */ /* 0x000f220000000800 */
[C---:B--2---:R-:W-:Y:S09]  /*11b70*/  HMMA.16816.F32.BF16 R68, R116.reuse, R140, R68 ;  /* 0x0000008c7444723c */ /* 0x044ff20000041844 */
[----:B------:R-:W-:Y:S01]  /*11b80*/  MUFU.EX2 R169, R169 ;  /* 0x000000a900a97308 */ /* 0x000fe20000000800 */
[C---:B------:R-:W-:Y:S01]  /*11b90*/  HMMA.16816.F32.BF16 R72, R116.reuse, R142, R72 ;  /* 0x0000008e7448723c */ /* 0x040fe20000041848 */
[----:B------:R-:W-:Y:S08]  /*11ba0*/  LDSM.16.MT88.4 R140, [R197+0xd000] ;  /* 0x00d00000c58c783b */ /* 0x000ff00000004200 */
[----:B------:R-:W2:Y:S01]  /*11bb0*/  MUFU.EX2 R168, R168 ;  /* 0x000000a800a87308 */ /* 0x000ea20000000800 */
[----:B----4-:R-:W-:Y:S01]  /*11bc0*/  F2FP.BF16.F32.PACK_AB R20, R166, R165 ;  /* 0x000000a5a614723e */ /* 0x010fe200000010ff */
[C---:B---3--:R-:W-:Y:S08]  /*11bd0*/  HMMA.16816.F32.BF16 R76, R116.reuse, R124, R76 ;  /* 0x0000007c744c723c */ /* 0x048ff0000004184c */
[----:B------:R-:W-:Y:S01]  /*11be0*/  MUFU.EX2 R167, R167 ;  /* 0x000000a700a77308 */ /* 0x000fe20000000800 */
[C---:B------:R-:W-:Y:S01]  /*11bf0*/  HMMA.16816.F32.BF16 R80, R116.reuse, R126, R80 ;  /* 0x0000007e7450723c */ /* 0x040fe20000041850 */
[----:B------:R-:W3:Y:S08]  /*11c00*/  LDSM.16.MT88.4 R124, [R196+0x10800] ;  /* 0x01080000c47c783b */ /* 0x000ef00000004200 */
[----:B------:R-:W4:Y:S01]  /*11c10*/  MUFU.EX2 R170, R170 ;  /* 0x000000aa00aa7308 */ /* 0x000f220000000800 */
[C---:B--2---:R-:W-:Y:S01]  /*11c20*/  F2FP.BF16.F32.PACK_AB R21, R168.reuse, R169 ;  /* 0x000000a9a815723e */ /* 0x044fe200000010ff */
[----:B------:R-:W-:Y:S01]  /*11c30*/  FADD.FTZ R169, R169, R164 ;  /* 0x000000a4a9a97221 */ /* 0x000fe20000010000 */
[C---:B------:R-:W-:Y:S07]  /*11c40*/  HMMA.16816.F32.BF16 R84, R116.reuse, R144, R84 ;  /* 0x000000907454723c */ /* 0x040fee0000041854 */
[----:B------:R-:W-:Y:S01]  /*11c50*/  MUFU.EX2 R171, R171 ;  /* 0x000000ab00ab7308 */ /* 0x000fe20000000800 */
[----:B------:R-:W-:Y:S01]  /*11c60*/  FADD.FTZ R168, R168, R169 ;  /* 0x000000a9a8a87221 */ /* 0x000fe20000010000 */
[C---:B------:R-:W-:Y:S01]  /*11c70*/  HMMA.16816.F32.BF16 R88, R116.reuse, R146, R88 ;  /* 0x000000927458723c */ /* 0x040fe20000041858 */
[----:B------:R-:W2:Y:S07]  /*11c80*/  LDSM.16.MT88.4 R144, [R196+0xd000] ;  /* 0x00d00000c490783b */ /* 0x000eae0000004200 */
[----:B------:R-:W5:Y:S01]  /*11c90*/  MUFU.EX2 R172, R172 ;  /* 0x000000ac00ac7308 */ /* 0x000f620000000800 */
[----:B----4-:R-:W-:Y:S01]  /*11ca0*/  F2FP.BF16.F32.PACK_AB R22, R170, R167 ;  /* 0x000000a7aa16723e */ /* 0x010fe200000010ff */
[C---:B-1----:R-:W-:Y:S08]  /*11cb0*/  HMMA.16816.F32.BF16 R92, R116.reuse, R120, R92 ;  /* 0x00000078745c723c */ /* 0x042ff0000004185c */
[----:B------:R-:W-:Y:S01]  /*11cc0*/  MUFU.EX2 R173, R173 ;  /* 0x000000ad00ad7308 */ /* 0x000fe20000000800 */
[C---:B------:R-:W-:Y:S01]  /*11cd0*/  HMMA.16816.F32.BF16 R96, R116.reuse, R122, R96 ;  /* 0x0000007a7460723c */ /* 0x040fe20000041860 */
[----:B------:R-:W1:Y:S08]  /*11ce0*/  LDSM.16.MT88.4 R120, [R135+0x1000] ;  /* 0x001000008778783b */ /* 0x000e700000004200 */
[----:B------:R-:W-:Y:S01]  /*11cf0*/  MUFU.EX2 R174, R174 ;  /* 0x000000ae00ae7308 */ /* 0x000fe20000000800 */
[----:B-----5:R-:W-:Y:S01]  /*11d00*/  F2FP.BF16.F32.PACK_AB R23, R172, R171 ;  /* 0x000000abac17723e */ /* 0x020fe200000010ff */
[C---:B---3--:R-:W-:Y:S08]  /*11d10*/  HMMA.16816.F32.BF16 R100, R116.reuse, R124, R100 ;  /* 0x0000007c7464723c */ /* 0x048ff00000041864 */
        /* <DEDUP_REMOVED lines=9> */
[C---:B------:R-:W-:Y:S09]  /*11db0*/  HMMA.16816.F32.BF16 R112, R116.reuse, R136, R112 ;  /* 0x000000887470723c */ /* 0x040ff20000041870 */
[----:B------:R-:W-:Y:S01]  /*11dc0*/  MUFU.EX2 R50, R50 ;  /* 0x0000003200327308 */ /* 0x000fe20000000800 */
[--C-:B------:R-:W-:Y:S01]  /*11dd0*/  FFMA.FTZ R136, R28, UR4, -R156.reuse ;  /* 0x000000041c887c23 */ /* 0x100fe2000801089c */
[----:B------:R-:W-:Y:S01]  /*11de0*/  FFMA.FTZ R137, R29, UR4, -R156 ;  /* 0x000000041d897c23 */ /* 0x000fe2000801089c */
[----:B------:R-:W-:Y:S01]  /*11df0*/  HMMA.16816.F32.BF16 R16, R116, R138, R16 ;  /* 0x0000008a7410723c */ /* 0x000fe20000041810 */
[----:B------:R-:W3:Y:S06]  /*11e00*/  LDSM.16.MT88.4 R116, [R197+0x11000] ;  /* 0x01100000c574783b */ /* 0x000eec0000004200 */
[----:B------:R-:W-:Y:S01]  /*11e10*/  MUFU.EX2 R136, R136 ;  /* 0x0000008800887308 */ /* 0x000fe20000000800 */
[----:B------:R-:W-:Y:S01]  /*11e20*/  FFMA.FTZ R139, R31, UR4, -R154 ;  /* 0x000000041f8b7c23 */ /* 0x000fe2000801089a */
[----:B------:R-:W-:Y:S01]  /*11e30*/  FFMA.FTZ R138, R32, UR4, -R156 ;  /* 0x00000004208a7c23 */ /* 0x000fe2000801089c */
[C---:B------:R-:W-:Y:S07]  /*11e40*/  HMMA.16816.F32.BF16 R4, R20.reuse, R140, R4 ;  /* 0x0000008c1404723c */ /* 0x040fee0000041804 */
[----:B------:R-:W4:Y:S01]  /*11e50*/  MUFU.EX2 R137, R137 ;  /* 0x0000008900897308 */ /* 0x000f220000000800 */
[----:B------:R-:W-:Y:S01]  /*11e60*/  FFMA.FTZ R140, R30, UR4, -R154 ;  /* 0x000000041e8c7c23 */ /* 0x000fe2000801089a */
[----:B------:R-:W-:Y:S01]  /*11e70*/  FFMA.FTZ R141, R33, UR4, -R156 ;  /* 0x00000004218d7c23 */ /* 0x000fe2000801089c */
[----:B------:R-:W-:Y:S01]  /*11e80*/  LDSM.16.MT88.4 R28, [R196+0xd800] ;  /* 0x00d80000c41c783b */ /* 0x000fe20000004200 */
[C---:B------:R-:W-:Y:S06]  /*11e90*/  HMMA.16816.F32.BF16 R8, R20.reuse, R142, R8 ;  /* 0x0000008e1408723c */ /* 0x040fec0000041808 */
[----:B------:R-:W-:Y:S01]  /*11ea0*/  MUFU.EX2 R139, R139 ;  /* 0x0000008b008b7308 */ /* 0x000fe20000000800 */
[--C-:B------:R-:W-:Y:S01]  /*11eb0*/  FFMA.FTZ R142, R34, UR4, -R154.reuse ;  /* 0x00000004228e7c23 */ /* 0x100fe2000801089a */
[----:B------:R-:W-:Y:S02]  /*11ec0*/  FFMA.FTZ R143, R35, UR4, -R154 ;  /* 0x00000004238f7c23 */ /* 0x000fe4000801089a */
[----:B------:R-:W-:Y:S01]  /*11ed0*/  LDSM.16.MT88.4 R32, [R204+0x1800] ;  /* 0x00180000cc20783b */ /* 0x000fe20000004200 */
[C---:B--2---:R-:W-:Y:S05]  /*11ee0*/  HMMA.16816.F32.BF16 R68, R20.reuse, R144, R68 ;  /* 0x000000901444723c */ /* 0x044fea0000041844 */
[----:B------:R-:W2:Y:S01]  /*11ef0*/  MUFU.EX2 R140, R140 ;  /* 0x0000008c008c7308 */ /* 0x000ea20000000800 */
[--C-:B------:R-:W-:Y:S01]  /*11f00*/  FFMA.FTZ R144, R36, UR4, -R156.reuse ;  /* 0x0000000424907c23 */ /* 0x100fe2000801089c */
[----:B------:R-:W-:Y:S01]  /*11f10*/  FFMA.FTZ R145, R37, UR4, -R156 ;  /* 0x0000000425917c23 */ /* 0x000fe2000801089c */
[C---:B------:R-:W-:Y:S07]  /*11f20*/  HMMA.16816.F32.BF16 R72, R20.reuse, R146, R72 ;  /* 0x000000921448723c */ /* 0x040fee0000041848 */
[----:B------:R-:W-:Y:S01]  /*11f30*/  MUFU.EX2 R138, R138 ;  /* 0x0000008a008a7308 */ /* 0x000fe20000000800 */
[----:B------:R-:W-:Y:S01]  /*11f40*/  FFMA.FTZ R146, R38, UR4, -R154 ;  /* 0x0000000426927c23 */ /* 0x000fe2000801089a */
[--C-:B------:R-:W-:Y:S01]  /*11f50*/  FFMA.FTZ R147, R40, UR4, -R156.reuse ;  /* 0x0000000428937c23 */ /* 0x100fe2000801089c */
[----:B------:R-:W-:Y:S01]  /*11f60*/  LDSM.16.MT88.4 R36, [R196+0xe000] ;  /* 0x00e00000c424783b */ /* 0x000fe20000004200 */
[C---:B-1----:R-:W-:Y:S06]  /*11f70*/  HMMA.16816.F32.BF16 R76, R20.reuse, R120, R76 ;  /* 0x00000078144c723c */ /* 0x042fec000004184c */
[----:B------:R-:W1:Y:S01]  /*11f80*/  MUFU.EX2 R141, R141 ;  /* 0x0000008d008d7308 */ /* 0x000e620000000800 */
[----:B------:R-:W-:Y:S01]  /*11f90*/  LDSM.16.MT88.4 R40, [R204+0x6000] ;  /* 0x00600000cc28783b */ /* 0x000fe20000004200 */
[C---:B------:R-:W-:Y:S08]  /*11fa0*/  HMMA.16816.F32.BF16 R80, R20.reuse, R122, R80 ;  /* 0x0000007a1450723c */ /* 0x040ff00000041850 */
[----:B------:R-:W-:Y:S01]  /*11fb0*/  MUFU.EX2 R142, R142 ;  /* 0x0000008e008e7308 */ /* 0x000fe20000000800 */
[----:B------:R-:W5:Y:S01]  /*11fc0*/  LDSM.16.MT88.4 R120, [R196+0x11000] ;  /* 0x01100000c478783b */ /* 0x000f620000004200 */
[C---:B------:R-:W-:Y:S08]  /*11fd0*/  HMMA.16816.F32.BF16 R84, R20.reuse, R24, R84 ;  /* 0x000000181454723c */ /* 0x040ff00000041854 */
[----:B------:R-:W1:Y:S01]  /*11fe0*/  MUFU.EX2 R143, R143 ;  /* 0x0000008f008f7308 */ /* 0x000e620000000800 */
[C---:B------:R-:W-:Y:S01]  /*11ff0*/  HMMA.16816.F32.BF16 R88, R20.reuse, R26, R88 ;  /* 0x0000001a1458723c */ /* 0x040fe20000041858 */
[----:B------:R-:W1:Y:S08]  /*12000*/  LDSM.16.MT88.4 R24, [R197+0xd800] ;  /* 0x00d80000c518783b */ /* 0x000e700000004200 */
[----:B------:R-:W-:Y:S01]  /*12010*/  MUFU.EX2 R144, R144 ;  /* 0x0000009000907308 */ /* 0x000fe20000000800 */
[C---:B---3--:R-:W-:Y:S09]  /*12020*/  HMMA.16816.F32.BF16 R92, R20.reuse, R116, R92 ;  /* 0x00000074145c723c */ /* 0x048ff2000004185c */
[----:B------:R-:W3:Y:S01]  /*12030*/  MUFU.EX2 R145, R145 ;  /* 0x0000009100917308 */ /* 0x000ee20000000800 */
[C---:B------:R-:W-:Y:S01]  /*12040*/  HMMA.16816.F32.BF16 R96, R20.reuse, R118, R96 ;  /* 0x000000761460723c */ /* 0x040fe20000041860 */
[----:B------:R-:W3:Y:S08]  /*12050*/  LDSM.16.MT88.4 R116, [R135+0x1800] ;  /* 0x001800008774783b */ /* 0x000ef00000004200 */
[----:B------:R-:W3:Y:S10]  /*12060*/  MUFU.EX2 R146, R146 ;  /* 0x0000009200927308 */ /* 0x000ef40000000800 */
[----:B------:R-:W3:Y:S01]  /*12070*/  MUFU.EX2 R147, R147 ;  /* 0x0000009300937308 */ /* 0x000ee20000000800 */
[C---:B-----5:R-:W-:Y:S09]  /*12080*/  HMMA.16816.F32.BF16 R100, R20.reuse, R120, R100 ;  /* 0x000000781464723c */ /* 0x060ff20000041864 */
[----:B------:R-:W-:Y:S01]  /*12090*/  MUFU.EX2 R51, R51 ;  /* 0x0000003300337308 */ /* 0x000fe20000000800 */
        /* <DEDUP_REMOVED lines=9> */
[----:B-1----:R-:W-:Y:S02]  /*12130*/  F2FP.BF16.F32.PACK_AB R22, R141, R138 ;  /* 0x0000008a8d16723e */ /* 0x002fe400000010ff */
[----:B------:R-:W-:Y:S07]  /*12140*/  F2FP.BF16.F32.PACK_AB R23, R143, R142 ;  /* 0x0000008e8f17723e */ /* 0x000fee00000010ff */
        /* <DEDUP_REMOVED lines=29> */
[----:B------:R-:W-:Y:S01]  /*12320*/  F2FP.BF16.F32.PACK_AB R22, R174, R147 ;  /* 0x00000093ae16723e */ /* 0x000fe200000010ff */
[----:B------:R-:W-:Y:S01]  /*12330*/  LDSM.16.MT88.4 R44, [R196+0xe800] ;  /* 0x00e80000c42c783b */ /* 0x000fe20000004200 */
[----:B------:R-:W-:Y:S02]  /*12340*/  F2FP.BF16.F32.PACK_AB R23, R176, R175 ;  /* 0x000000afb017723e */ /* 0x000fe400000010ff */
[----:B------:R-:W3:Y:S05]  /*12350*/  MUFU.EX2 R121, R121 ;  /* 0x0000007900797308 */ /* 0x000eea0000000800 */
        /* <DEDUP_REMOVED lines=26> */
[----:B---3--:R-:W-:Y:S02]  /*12500*/  F2FP.BF16.F32.PACK_AB R20, R121, R120 ;  /* 0x000000787914723e */ /* 0x008fe400000010ff */
[----:B-----5:R-:W-:Y:S02]  /*12510*/  F2FP.BF16.F32.PACK_AB R21, R123, R122 ;  /* 0x0000007a7b15723e */ /* 0x020fe400000010ff */
[----:B------:R-:W-:Y:S02]  /*12520*/  F2FP.BF16.F32.PACK_AB R22, R49, R48 ;  /* 0x000000303116723e */ /* 0x000fe400000010ff */
[----:B------:R-:W-:Y:S07]  /*12530*/  F2FP.BF16.F32.PACK_AB R23, R51, R50 ;  /* 0x000000323317723e */ /* 0x000fee00000010ff */
[C---:B--2---:R-:W-:Y:S08]  /*12540*/  HMMA.16816.F32.BF16 R4, R20.reuse, R28, R4 ;  /* 0x0000001c1404723c */ /* 0x044ff00000041804 */
[C---:B------:R-:W-:Y:S01]  /*12550*/  HMMA.16816.F32.BF16 R8, R20.reuse, R30, R8 ;  /* 0x0000001e1408723c */ /* 0x040fe20000041808 */
[----:B------:R-:W2:Y:S07]  /*12560*/  LDSM.16.MT88.4 R28, [R197+0x12800] ;  /* 0x01280000c51c783b */ /* 0x000eae0000004200 */
[C---:B------:R-:W-:Y:S08]  /*12570*/  HMMA.16816.F32.BF16 R68, R20.reuse, R44, R68 ;  /* 0x0000002c1444723c */ /* 0x040ff00000041844 */
        /* <DEDUP_REMOVED lines=24> */
[C---:B-1----:R-:W-:Y:S08]  /*12700*/  HMMA.16816.F32.BF16 R4, R20.reuse, R24, R4 ;  /* 0x000000181404723c */ /* 0x042ff00000041804 */
[C---:B------:R-:W-:Y:S01]  /*12710*/  HMMA.16816.F32.BF16 R8, R20.reuse, R26, R8 ;  /* 0x0000001a1408723c */ /* 0x040fe20000041808 */
[----:B------:R-:W1:Y:S07]  /*12720*/  LDSM.16.MT88.4 R24, [R197+0x13000] ;  /* 0x01300000c518783b */ /* 0x000e6e0000004200 */
[C---:B------:R-:W-:Y:S03]  /*12730*/  HMMA.16816.F32.BF16 R68, R20.reuse, R44, R68 ;  /* 0x0000002c1444723c */ /* 0x040fe60000041844 */
[--C-:B------:R-:W-:Y:S01]  /*12740*/  FFMA.FTZ R44, R60, UR4, -R156.reuse ;  /* 0x000000043c2c7c23 */ /* 0x100fe2000801089c */
[----:B------:R-:W-:Y:S04]  /*12750*/  FFMA.FTZ R45, R61, UR4, -R156 ;  /* 0x000000043d2d7c23 */ /* 0x000fe8000801089c */
[C---:B------:R-:W-:Y:S01]  /*12760*/  HMMA.16816.F32.BF16 R72, R20.reuse, R46, R72 ;  /* 0x0000002e1448723c */ /* 0x040fe20000041848 */
[----:B------:R-:W-:Y:S02]  /*12770*/  MUFU.EX2 R44, R44 ;  /* 0x0000002c002c7308 */ /* 0x000fe40000000800 */
[--C-:B------:R-:W-:Y:S05]  /*12780*/  FFMA.FTZ R46, R66, UR4, -R154.reuse ;  /* 0x00000004422e7c23 */ /* 0x100fea000801089a */
[C---:B--2---:R-:W-:Y:S03]  /*12790*/  HMMA.16816.F32.BF16 R76, R20.reuse, R28, R76 ;  /* 0x0000001c144c723c */ /* 0x044fe6000004184c */
[----:B------:R-:W2:Y:S05]  /*127a0*/  MUFU.EX2 R45, R45 ;  /* 0x0000002d002d7308 */ /* 0x000eaa0000000800 */
[C---:B------:R-:W-:Y:S01]  /*127b0*/  HMMA.16816.F32.BF16 R80, R20.reuse, R30, R80 ;  /* 0x0000001e1450723c */ /* 0x040fe20000041850 */
[----:B------:R-:W4:Y:S04]  /*127c0*/  LDSM.16.MT88.4 R28, [R196+0x13000] ;  /* 0x01300000c41c783b */ /* 0x000f280000004200 */
[----:B------:R-:W-:Y:S03]  /*127d0*/  MUFU.EX2 R46, R46 ;  /* 0x0000002e002e7308 */ /* 0x000fe60000000800 */
[C---:B---3--:R-:W-:Y:S07]  /*127e0*/  HMMA.16816.F32.BF16 R84, R20.reuse, R32, R84 ;  /* 0x000000201454723c */ /* 0x048fee0000041854 */
[----:B------:R-:W-:Y:S01]  /*127f0*/  MUFU.EX2 R32, R62 ;  /* 0x0000003e00207308 */ /* 0x000fe20000000800 */
[----:B--2---:R-:W-:Y:S01]  /*12800*/  F2FP.BF16.F32.PACK_AB R116, R45, R44 ;  /* 0x0000002c2d74723e */ /* 0x004fe200000010ff */
[--C-:B------:R-:W-:Y:S01]  /*12810*/  FFMA.FTZ R33, R63, UR4, -R154.reuse ;  /* 0x000000043f217c23 */ /* 0x100fe2000801089a */
[----:B------:R-:W-:Y:S01]  /*12820*/  FFMA.FTZ R154, R67, UR4, -R154 ;  /* 0x00000004439a7c23 */ /* 0x000fe2000801089a */
[C---:B------:R-:W-:Y:S06]  /*12830*/  HMMA.16816.F32.BF16 R88, R20.reuse, R34, R88 ;  /* 0x000000221458723c */ /* 0x040fec0000041858 */
[----:B------:R-:W2:Y:S01]  /*12840*/  MUFU.EX2 R33, R33 ;  /* 0x0000002100217308 */ /* 0x000ea20000000800 */
[--C-:B------:R-:W-:Y:S01]  /*12850*/  FFMA.FTZ R34, R64, UR4, -R156.reuse ;  /* 0x0000000440227c23 */ /* 0x100fe2000801089c */
[----:B------:R-:W-:Y:S01]  /*12860*/  FFMA.FTZ R156, R65, UR4, -R156 ;  /* 0x00000004419c7c23 */ /* 0x000fe2000801089c */
[C---:B-1----:R-:W-:Y:S07]  /*12870*/  HMMA.16816.F32.BF16 R92, R20.reuse, R24, R92 ;  /* 0x00000018145c723c */ /* 0x042fee000004185c */
[----:B------:R-:W-:Y:S01]  /*12880*/  MUFU.EX2 R34, R34 ;  /* 0x0000002200227308 */ /* 0x000fe20000000800 */
[C---:B------:R-:W-:Y:S01]  /*12890*/  HMMA.16816.F32.BF16 R96, R20.reuse, R26, R96 ;  /* 0x0000001a1460723c */ /* 0x040fe20000041860 */
[----:B------:R-:W1:Y:S08]  /*128a0*/  LDSM.16.MT88.4 R24, [R196+0xf800] ;  /* 0x00f80000c418783b */ /* 0x000e700000004200 */
[----:B------:R-:W3:Y:S01]  /*128b0*/  MUFU.EX2 R35, R156 ;  /* 0x0000009c00237308 */ /* 0x000ee20000000800 */
[----:B--2---:R-:W-:Y:S01]  /*128c0*/  F2FP.BF16.F32.PACK_AB R117, R33, R32 ;  /* 0x000000202175723e */ /* 0x004fe200000010ff */
[C---:B----4-:R-:W-:Y:S08]  /*128d0*/  HMMA.16816.F32.BF16 R100, R20.reuse, R28, R100 ;  /* 0x0000001c1464723c */ /* 0x050ff00000041864 */
[----:B------:R-:W2:Y:S01]  /*128e0*/  MUFU.EX2 R29, R154 ;  /* 0x0000009a001d7308 */ /* 0x000ea20000000800 */
[C---:B------:R-:W-:Y:S03]  /*128f0*/  HMMA.16816.F32.BF16 R104, R20.reuse, R30, R104 ;  /* 0x0000001e1468723c */ /* 0x040fe60000041868 */
[----:B---3--:R-:W-:Y:S05]  /*12900*/  F2FP.BF16.F32.PACK_AB R118, R35, R34 ;  /* 0x000000222376723e */ /* 0x008fea00000010ff */
[C---:B------:R-:W-:Y:S03]  /*12910*/  HMMA.16816.F32.BF16 R12, R20.reuse, R36, R12 ;  /* 0x00000024140c723c */ /* 0x040fe6000004180c */
[----:B--2---:R-:W-:Y:S05]  /*12920*/  F2FP.BF16.F32.PACK_AB R119, R29, R46 ;  /* 0x0000002e1d77723e */ /* 0x004fea00000010ff */
[C---:B------:R-:W-:Y:S08]  /*12930*/  HMMA.16816.F32.BF16 R108, R20.reuse, R38, R108 ;  /* 0x00000026146c723c */ /* 0x040ff0000004186c */
[C---:B------:R-:W-:Y:S08]  /*12940*/  HMMA.16816.F32.BF16 R112, R20.reuse, R40, R112 ;  /* 0x000000281470723c */ /* 0x040ff00000041870 */
[----:B------:R-:W-:Y:S01]  /*12950*/  HMMA.16816.F32.BF16 R16, R20, R42, R16 ;  /* 0x0000002a1410723c */ /* 0x000fe20000041810 */
[----:B------:R-:W2:Y:S07]  /*12960*/  LDSM.16.MT88.4 R20, [R135+0x3800] ;  /* 0x003800008714783b */ /* 0x000eae0000004200 */
[C---:B------:R-:W-:Y:S01]  /*12970*/  HMMA.16816.F32.BF16 R128, R116.reuse, R124, R4 ;  /* 0x0000007c7480723c */ /* 0x040fe20000041804 */
[----:B------:R-:W3:Y:S07]  /*12980*/  LDSM.16.MT88.4 R4, [R204+0x3800] ;  /* 0x00380000cc04783b */ /* 0x000eee0000004200 */
[C---:B------:R-:W-:Y:S01]  /*12990*/  HMMA.16816.F32.BF16 R124, R116.reuse, R126, R8 ;  /* 0x0000007e747c723c */ /* 0x040fe20000041808 */
[----:B------:R-:W4:Y:S07]  /*129a0*/  LDSM.16.MT88.4 R8, [R197+0x13800] ;  /* 0x01380000c508783b */ /* 0x000f2e0000004200 */
[C---:B-1----:R-:W-:Y:S03]  /*129b0*/  HMMA.16816.F32.BF16 R68, R116.reuse, R24, R68 ;  /* 0x000000187444723c */ /* 0x042fe60000041844 */
[----:B------:R-:W-:Y:S04]  /*129c0*/  FADD.FTZ R25, R157, R148 ;  /* 0x000000949d197221 */ /* 0x000fe80000010000 */
[----:B------:R-:W-:Y:S01]  /*129d0*/  FADD.FTZ R25, R158, R25 ;  /* 0x000000199e197221 */ /* 0x000fe20000010000 */
[C---:B------:R-:W-:Y:S03]  /*129e0*/  HMMA.16816.F32.BF16 R72, R116.reuse, R26, R72 ;  /* 0x0000001a7448723c */ /* 0x040fe60000041848 */
[----:B------:R-:W-:Y:S01]  /*129f0*/  FADD.FTZ R0, R160, R25 ;  /* 0x00000019a0007221 */ /* 0x000fe20000010000 */
[----:B------:R-:W-:Y:S03]  /*12a00*/  FADD.FTZ R27, R171, R168 ;  /* 0x000000a8ab1b7221 */ /* 0x000fe60000010000 */
[----:B------:R-:W-:Y:S01]  /*12a10*/  FADD.FTZ R0, R161, R0 ;  /* 0x00000000a1007221 */ /* 0x000fe20000010000 */
[----:B------:R-:W-:Y:S01]  /*12a20*/  FADD.FTZ R27, R172, R27 ;  /* 0x0000001bac1b7221 */ /* 0x000fe20000010000 */
[C---:B--2---:R-:W-:Y:S03]  /*12a30*/  HMMA.16816.F32.BF16 R76, R116.reuse, R20, R76 ;  /* 0x00000014744c723c */ /* 0x044fe6000004184c */
        /* <DEDUP_REMOVED lines=13> */
[----:B------:R2:W3:Y:S02]  /*12b10*/  LDSM.16.MT88.4 R4, [R135+0x7800] ;  /* 0x007800008704783b */ /* 0x0004e40000004200 */
        /* <DEDUP_REMOVED lines=8> */
[----:B------:R-:W4:Y:S02]  /*12ba0*/  LDSM.16.MT88.4 R8, [R204+0x7800] ;  /* 0x00780000cc08783b */ /* 0x000f240000004200 */
[----:B------:R-:W-:Y:S01]  /*12bb0*/  FADD.FTZ R2, R173, R2 ;  /* 0x00000002ad027221 */ /* 0x000fe20000010000 */
[----:B------:R-:W-:Y:S01]  /*12bc0*/  FADD.FTZ R25, R147, R0 ;  /* 0x0000000093197221 */ /* 0x000fe20000010000 */
[----:B------:R-:W-:Y:S02]  /*12bd0*/  MOV R0, R133 ;  /* 0x0000008500007202 */ /* 0x000fe40000000f00 */
[----:B------:R-:W-:Y:S01]  /*12be0*/  FADD.FTZ R27, R175, R2 ;  /* 0x00000002af1b7221 */ /* 0x000fe20000010000 */
[----:B------:R-:W-:Y:S01]  /*12bf0*/  FADD.FTZ R25, R174, R25 ;  /* 0x00000019ae197221 */ /* 0x000fe20000010000 */
[C---:B-1----:R-:W-:Y:S03]  /*12c00*/  HMMA.16816.F32.BF16 R100, R116.reuse, R20, R100 ;  /* 0x000000147464723c */ /* 0x042fe60000041864 */
[----:B------:R-:W-:Y:S01]  /*12c10*/  FADD.FTZ R27, R176, R27 ;  /* 0x0000001bb01b7221 */ /* 0x000fe20000010000 */
[----:B------:R-:W-:Y:S01]  /*12c20*/  FADD.FTZ R120, R120, R25 ;  /* 0x0000001978787221 */ /* 0x000fe20000010000 */
[----:B--2---:R-:W-:Y:S02]  /*12c30*/  MOV R135, R132 ;  /* 0x0000008400877202 */ /* 0x004fe40000000f00 */
[----:B------:R-:W-:Y:S01]  /*12c40*/  FADD.FTZ R122, R122, R27 ;  /* 0x0000001b7a7a7221 */ /* 0x000fe20000010000 */
[C---:B------:R-:W-:Y:S03]  /*12c50*/  HMMA.16816.F32.BF16 R104, R116.reuse, R22, R104 ;  /* 0x000000167468723c */ /* 0x040fe60000041868 */
[----:B------:R-:W-:Y:S01]  /*12c60*/  FADD.FTZ R121, R121, R120 ;  /* 0x0000007879797221 */ /* 0x000fe20000010000 */
[----:B------:R-:W-:Y:S03]  /*12c70*/  FADD.FTZ R123, R123, R122 ;  /* 0x0000007a7b7b7221 */ /* 0x000fe60000010000 */
[----:B------:R-:W-:Y:S01]  /*12c80*/  FADD.FTZ R48, R48, R121 ;  /* 0x0000007930307221 */ /* 0x000fe20000010000 */
[----:B------:R-:W-:Y:S02]  /*12c90*/  FADD.FTZ R50, R50, R123 ;  /* 0x0000007b32327221 */ /* 0x000fe40000010000 */
[C---:B---3--:R-:W-:Y:S03]  /*12ca0*/  HMMA.16816.F32.BF16 R120, R116.reuse, R4, R12 ;  /* 0x000000047478723c */ /* 0x048fe6000004180c */
[----:B------:R-:W-:Y:S01]  /*12cb0*/  FADD.FTZ R49, R49, R48 ;  /* 0x0000003031317221 */ /* 0x000fe20000010000 */
[----:B------:R-:W-:Y:S03]  /*12cc0*/  FADD.FTZ R51, R51, R50 ;  /* 0x0000003233337221 */ /* 0x000fe60000010000 */
[----:B------:R-:W-:Y:S01]  /*12cd0*/  FADD.FTZ R52, R52, R49 ;  /* 0x0000003134347221 */ /* 0x000fe20000010000 */
[C---:B------:R-:W-:Y:S03]  /*12ce0*/  HMMA.16816.F32.BF16 R108, R116.reuse, R6, R108 ;  /* 0x00000006746c723c */ /* 0x040fe6000004186c */
[----:B------:R-:W-:Y:S01]  /*12cf0*/  FADD.FTZ R54, R54, R51 ;  /* 0x0000003336367221 */ /* 0x000fe20000010000 */
[----:B------:R-:W-:Y:S03]  /*12d00*/  FADD.FTZ R53, R53, R52 ;  /* 0x0000003435357221 */ /* 0x000fe60000010000 */
[----:B------:R-:W-:Y:S01]  /*12d10*/  FADD.FTZ R55, R55, R54 ;  /* 0x0000003637377221 */ /* 0x000fe20000010000 */
[C---:B----4-:R-:W-:Y:S03]  /*12d20*/  HMMA.16816.F32.BF16 R112, R116.reuse, R8, R112 ;  /* 0x000000087470723c */ /* 0x050fe60000041870 */
        /* <DEDUP_REMOVED lines=14> */
.L_x_3056:
        /* <DEDUP_REMOVED lines=30> */
[----:B------:R-:W-:Y:S02]  /*12ff0*/  IADD3 R12, PT, PT, R202, 0x20, RZ ;  /* 0x00000020ca0c7810 */ /* 0x000fe40007ffe0ff */
[----:B------:R-:W-:Y:S01]  /*13000*/  LOP3.LUT R14, R3, 0x10, RZ, 0xc0, !PT ;  /* 0x00000010030e7812 */ /* 0x000fe200078ec0ff */
[----:B-1----:R-:W-:Y:S01]  /*13010*/  FADD.FTZ R4, R7, R4 ;  /* 0x0000000407047221 */ /* 0x002fe20000010000 */
[----:B------:R-:W-:Y:S01]  /*13020*/  LOP3.LUT R7, R3, 0x1c0, RZ, 0xc0, !PT ;  /* 0x000001c003077812 */ /* 0x000fe200078ec0ff */
[----:B--2---:R-:W-:Y:S01]  /*13030*/  USHF.L.U32 UR6, UR6, 0x6, URZ ;  /* 0x0000000606067899 */ /* 0x004fe200080006ff */
[----:B------:R-:W-:Y:S01]  /*13040*/  LEA R3, R201, R14, 0x2 ;  /* 0x0000000ec9037211 */ /* 0x000fe200078e10ff */
[----:B-----5:R-:W-:Y:S01]  /*13050*/  FADD.FTZ R5, R8, R5 ;  /* 0x0000000508057221 */ /* 0x020fe20000010000 */
[----:B------:R-:W1:Y:S01]  /*13060*/  MUFU.RCP R10, R4 ;  /* 0x00000004000a7308 */ /* 0x000e620000001000 */
[----:B------:R-:W-:-:S02]  /*13070*/  LOP3.LUT R6, R7, 0x38, R6, 0xf8, !PT ;  /* 0x0000003807067812 */ /* 0x000fc400078ef806 */
[----:B------:R-:W-:Y:S02]  /*13080*/  SEL R7, R200, 0xffffffe0, !P0 ;  /* 0xffffffe0c8077807 */ /* 0x000fe40004000000 */
[----:B------:R-:W-:Y:S02]  /*13090*/  LOP3.LUT R6, R203, R6, RZ, 0xfc, !PT ;  /* 0x00000006cb067212 */ /* 0x000fe400078efcff */
[----:B------:R-:W-:Y:S01]  /*130a0*/  IADD3 R8, PT, PT, R202, 0x18, RZ ;  /* 0x00000018ca087810 */ /* 0x000fe20007ffe0ff */
[----:B------:R-:W2:Y:S01]  /*130b0*/  MUFU.RCP R9, R5 ;  /* 0x0000000500097308 */ /* 0x000ea20000001000 */
[----:B------:R-:W-:Y:S02]  /*130c0*/  FSETP.NE.FTZ.AND P3, PT, R4, RZ, PT ;  /* 0x000000ff0400720b */ /* 0x000fe40003f75000 */
[----:B------:R-:W-:Y:S02]  /*130d0*/  FSETP.NE.FTZ.AND P0, PT, R5, RZ, PT ;  /* 0x000000ff0500720b */ /* 0x000fe40003f15000 */
[----:B------:R-:W-:-:S02]  /*130e0*/  LEA R6, R6, UR5, 0x2 ;  /* 0x0000000506067c11 */ /* 0x000fc4000f8e10ff */
[-C--:B------:R-:W-:Y:S02]  /*130f0*/  ISETP.GE.AND P1, PT, R8, R205.reuse, PT ;  /* 0x000000cd0800720c */ /* 0x080fe40003f26270 */
[----:B-1----:R-:W-:Y:S02]  /*13100*/  FSEL R10, R10, 1, P3 ;  /* 0x3f8000000a0a7808 */ /* 0x002fe40001800000 */
[C---:B------:R-:W-:Y:S02]  /*13110*/  IADD3 R8, PT, PT, R6.reuse, 0x80, RZ ;  /* 0x0000008006087810 */ /* 0x040fe40007ffe0ff */
[----:B------:R-:W-:Y:S01]  /*13120*/  @P4 IADD3 R8, PT, PT, R6, -0x80, RZ ;  /* 0xffffff8006084810 */ /* 0x000fe20007ffe0ff */
[----:B------:R-:W-:Y:S01]  /*13130*/  FMUL.FTZ R128, R10, R128 ;  /* 0x000000800a807220 */ /* 0x000fe20000410000 */
[----:B------:R-:W-:Y:S01]  /*13140*/  ISETP.GE.AND P4, PT, R12, R205, PT ;  /* 0x000000cd0c00720c */ /* 0x000fe20003f86270 */
[C---:B------:R-:W-:Y:S01]  /*13150*/  FMUL.FTZ R129, R10.reuse, R129 ;  /* 0x000000810a817220 */ /* 0x040fe20000410000 */
[----:B--2---:R-:W-:Y:S01]  /*13160*/  FSEL R9, R9, 1, P0 ;  /* 0x3f80000009097808 */ /* 0x004fe20000000000 */
        /* <DEDUP_REMOVED lines=74> */
[----:B------:R5:W-:Y:S01]  /*13610*/  STS.64 [R13+0x800], R74 ;  /* 0x0008004a0d007388 */ /* 0x000be20000000a00 */
[----:B------:R-:W-:Y:S01]  /*13620*/  FMUL.FTZ R117, R10, R117 ;  /* 0x000000750a757220 */ /* 0x000fe20000410000 */
[----:B------:R-:W3:Y:S01]  /*13630*/  @P3 LDC R18, c[0x0][0x458] ;  /* 0x00011600ff123b82 */ /* 0x000ee20000000800 */
[----:B------:R-:W4:Y:S01]  /*13640*/  @P3 MUFU.LG2 R4, R4 ;  /* 0x0000000400043308 */ /* 0x000f220000000c00 */
[----:B------:R-:W-:Y:S04]  /*13650*/  STS.64 [R8], R76 ;  /* 0x0000004c08007388 */ /* 0x000fe80000000a00 */
[----:B------:R-:W-:Y:S02]  /*13660*/  STS.64 [R8+0x800], R78 ;  /* 0x0008004e08007388 */ /* 0x000fe40000000a00 */
[----:B------:R-:W5:Y:S01]  /*13670*/  LDC.64 R10, c[0x0][0x430] ;  /* 0x00010c00ff0a7b82 */ /* 0x000f620000000a00 */
[----:B------:R-:W5:Y:S01]  /*13680*/  @P0 MUFU.LG2 R5, R5 ;  /* 0x0000000500050308 */ /* 0x000f620000000c00 */
[----:B------:R-:W-:Y:S01]  /*13690*/  STS.64 [R14], R80 ;  /* 0x000000500e007388 */ /* 0x000fe20000000a00 */
[----:B-1----:R-:W-:-:S03]  /*136a0*/  MOV R69, 0xff800000 ;  /* 0xff80000000457802 */ /* 0x002fc60000000f00 */
[----:B------:R-:W-:Y:S01]  /*136b0*/  STS.64 [R14+0x800], R82 ;  /* 0x000800520e007388 */ /* 0x000fe20000000a00 */
[----:B------:R-:W-:Y:S01]  /*136c0*/  MOV R68, 0xff800000 ;  /* 0xff80000000447802 */ /* 0x000fe20000000f00 */
[----:B------:R-:W1:Y:S01]  /*136d0*/  @P0 LDC R17, c[0x0][0x458] ;  /* 0x00011600ff110b82 */ /* 0x000e620000000800 */
[----:B--2---:R-:W-:Y:S01]  /*136e0*/  IADD3 R70, PT, PT, R202, 0x28, RZ ;  /* 0x00000028ca467810 */ /* 0x004fe20007ffe0ff */
[----:B------:R-:W-:Y:S01]  /*136f0*/  STS.64 [R16], R84 ;  /* 0x0000005410007388 */ /* 0x000fe20000000a00 */
[----:B----4-:R-:W-:-:S03]  /*13700*/  @P3 FMUL.FTZ R4, R4, 0.69314718246459960938 ;  /* 0x3f31721804043820 */ /* 0x010fc60000410000 */
[----:B------:R-:W-:Y:S01]  /*13710*/  STS.64 [R16+0x800], R86 ;  /* 0x0008005610007388 */ /* 0x000fe20000000a00 */
[----:B---3--:R-:W-:Y:S01]  /*13720*/  @P3 FFMA.FTZ R69, R133, R18, R4 ;  /* 0x0000001285453223 */ /* 0x008fe20000010004 */
[----:B-----5:R-:W-:Y:S02]  /*13730*/  LOP3.LUT R75, R198, 0x1f80, RZ, 0xc0, !PT ;  /* 0x00001f80c64b7812 */ /* 0x020fe400078ec0ff */
[----:B------:R-:W-:Y:S01]  /*13740*/  STS.64 [R7], R88 ;  /* 0x0000005807007388 */ /* 0x000fe20000000a00 */
[----:B------:R-:W-:-:S03]  /*13750*/  @P0 FMUL.FTZ R5, R5, 0.69314718246459960938 ;  /* 0x3f31721805050820 */ /* 0x000fc60000410000 */
[----:B------:R-:W-:Y:S01]  /*13760*/  STS.64 [R7+0x800], R90 ;  /* 0x0008005a07007388 */ /* 0x000fe20000000a00 */
[----:B------:R-:W-:-:S03]  /*13770*/  IMAD R10, R10, UR8, R215 ;  /* 0x000000080a0a7c24 */ /* 0x000fc6000f8e02d7 */
[----:B------:R-:W-:Y:S04]  /*13780*/  STS.64 [R6+0x4000], R92 ;  /* 0x0040005c06007388 */ /* 0x000fe80000000a00 */
[----:B------:R2:W-:Y:S01]  /*13790*/  STS.64 [R6+0x4800], R94 ;  /* 0x0048005e06007388 */ /* 0x0005e20000000a00 */
[----:B-1----:R-:W-:-:S03]  /*137a0*/  @P0 FFMA.FTZ R68, R132, R17, R5 ;  /* 0x0000001184440223 */ /* 0x002fc60000010005 */
[----:B------:R1:W-:Y:S04]  /*137b0*/  STS.64 [R9+0x4000], R96 ;  /* 0x0040006009007388 */ /* 0x0003e80000000a00 */
        /* <DEDUP_REMOVED lines=46> */
.L_x_3062:
[----:B------:R-:W-:Y:S05]  /*13aa0*/  BSYNC.RECONVERGENT B0 ;  /* 0x0000000000007941 */ /* 0x000fea0003800200 */
.L_x_3061:
[-C--:B------:R-:W-:Y:S01]  /*13ab0*/  ISETP.GE.AND P6, PT, R202, R205.reuse, PT ;  /* 0x000000cdca00720c */ /* 0x080fe20003fc6270 */
[----:B------:R-:W-:Y:S01]  /*13ac0*/  BSSY.RECONVERGENT B0, `(.L_x_3063) ;  /* 0x0000011000007945 */ /* 0x000fe20003800200 */
[----:B------:R-:W-:Y:S02]  /*13ad0*/  LOP3.LUT R2, R75, 0x3c, R0, 0xf8, !PT ;  /* 0x0000003c4b027812 */ /* 0x000fe400078ef800 */
[----:B------:R-:W-:Y:S02]  /*13ae0*/  ISETP.GE.AND P3, PT, R70, R205, PT ;  /* 0x000000cd4600720c */ /* 0x000fe40003f66270 */
[----:B------:R-:W-:Y:S02]  /*13af0*/  LOP3.LUT R70, R0, 0x3c, RZ, 0xc0, !PT ;  /* 0x0000003c00467812 */ /* 0x000fe400078ec0ff */
[----:B--2---:R-:W-:Y:S01]  /*13b00*/  IADD3 R69, P0, PT, R71, R2, RZ ;  /* 0x0000000247457210 */ /* 0x004fe20007f1e0ff */
        /* <DEDUP_REMOVED lines=12> */
.L_x_3064:
[----:B------:R-:W-:Y:S05]  /*13bd0*/  BSYNC.RECONVERGENT B0 ;  /* 0x0000000000007941 */ /* 0x000fea0003800200 */
.L_x_3063:
        /* <DEDUP_REMOVED lines=17> */
.L_x_3066:
[----:B------:R-:W-:Y:S05]  /*13cf0*/  BSYNC.RECONVERGENT B0 ;  /* 0x0000000000007941 */ /* 0x000fea0003800200 */
.L_x_3065:
        /* <DEDUP_REMOVED lines=16> */
.L_x_3068:
[----:B------:R-:W-:Y:S05]  /*13e00*/  BSYNC.RECONVERGENT B0 ;  /* 0x0000000000007941 */ /* 0x000fea0003800200 */
.L_x_3067:
        /* <DEDUP_REMOVED lines=13> */
.L_x_3070:
[----:B------:R-:W-:Y:S05]  /*13ee0*/  BSYNC.RECONVERGENT B0 ;  /* 0x0000000000007941 */ /* 0x000fea0003800200 */
.L_x_3069:
        /* <DEDUP_REMOVED lines=13> */
.L_x_3072:
[----:B------:R-:W-:Y:S05]  /*13fc0*/  BSYNC.RECONVERGENT B0 ;  /* 0x0000000000007941 */ /* 0x000fea0003800200 */
.L_x_3071:
        /* <DEDUP_REMOVED lines=13> */
.L_x_3074:
[----:B------:R-:W-:Y:S05]  /*140a0*/  BSYNC.RECONVERGENT B0 ;  /* 0x0000000000007941 */ /* 0x000fea0003800200 */
.L_x_3073:
        /* <DEDUP_REMOVED lines=13> */
.L_x_3076:
[----:B------:R-:W-:Y:S05]  /*14180*/  BSYNC.RECONVERGENT B0 ;  /* 0x0000000000007941 */ /* 0x000fea0003800200 */
.L_x_3075:
        /* <DEDUP_REMOVED lines=14> */
.L_x_3077:
        /* <DEDUP_REMOVED lines=9> */
.L_x_7216:


//--------------------- .text._ZN5flash24flash_fwd_splitkv_kernelI23Flash_fwd_kernel_traitsILi128ELi64ELi128ELi4ELb0ELb0EN7cutlass10bfloat16_tE19Flash_kernel_traitsILi128ELi64ELi128ELi4ES3_EELb1ELb0ELb1ELb0ELb0ELb1ELb1ELb0EEEvNS_16Flash_fwd_paramsE --------------------------
	.section	.text._ZN5flash24flash_fwd_splitkv_kernelI23Flash_fwd_kernel_traitsILi128ELi64ELi128ELi4ELb0ELb0EN7cutlass10bfloat16_tE19Flash_kernel_traitsILi128ELi64ELi128ELi4ES3_EELb1ELb0ELb1ELb0ELb0ELb1ELb1ELb0EEEvNS_16Flash_fwd_paramsE,"ax",@progbits
	.align	128
        .global         _ZN5flash24flash_fwd_splitkv_kernelI23Flash_fwd_kernel_traitsILi128ELi64ELi128ELi4ELb0ELb0EN7cutlass10bfloat16_tE19Flash_kernel_traitsILi128ELi64ELi128ELi4ES3_EELb1ELb0ELb1ELb0ELb0ELb1ELb1ELb0EEEvNS_16Flash_fwd_paramsE
        .type           _ZN5flash24flash_fwd_splitkv_kernelI23Flash_fwd_kernel_traitsILi128ELi64ELi128ELi4ELb0ELb0EN7cutlass10bfloat16_tE19Flash_kernel_traitsILi128ELi64ELi128ELi4ES3_EELb1ELb0ELb1ELb0ELb0ELb1ELb1ELb0EEEvNS_16Flash_fwd_paramsE,@function
        .size           _ZN5flash24flash_fwd_splitkv_kernelI23Flash_fwd_kernel_traitsILi128ELi64ELi128ELi4ELb0ELb0EN7cutlass10bfloat16_tE19Flash_kernel_traitsILi128ELi64ELi128ELi4ES3_EELb1ELb0ELb1ELb0ELb0ELb1ELb1ELb0EEEvNS_16Flash_fwd_paramsE,(.L_x_7217 - _ZN5flash24flash_fwd_splitkv_kernelI23Flash_fwd_kernel_traitsILi128ELi64ELi128ELi4ELb0ELb0EN7cutlass10bfloat16_tE19Flash_kernel_traitsILi128ELi64ELi128ELi4ES3_EELb1ELb0ELb1ELb0ELb0ELb1ELb1ELb0EEEvNS_16Flash_fwd_paramsE)
        .other          _ZN5flash24flash_fwd_splitkv_kernelI23Flash_fwd_kernel_traitsILi128ELi64ELi128ELi4ELb0ELb0EN7cutlass10bfloat16_tE19Flash_kernel_traitsILi128ELi64ELi128ELi4ES3_EELb1ELb0ELb1ELb0ELb0ELb1ELb1ELb0EEEvNS_16Flash_fwd_paramsE,@"STO_CUDA_ENTRY STV_DEFAULT"
_ZN5flash24flash_fwd_splitkv_kernelI23Flash_fwd_kernel_traitsILi128ELi64ELi128ELi4ELb0ELb0EN7cutlass10bfloat16_tE19Flash_kernel_traitsILi128ELi64ELi128ELi4ES3_EELb1ELb0ELb1ELb0ELb0ELb1ELb1ELb0EEEvNS_16Flash_fwd_paramsE:
.text._ZN5flash24flash_fwd_splitkv_kernelI23Flash_fwd_kernel_traitsILi128ELi64ELi128ELi4ELb0ELb0EN7cutlass10bfloat16_tE19Flash_kernel_traitsILi128ELi64ELi128ELi4ES3_EELb1ELb0ELb1ELb0ELb0ELb1ELb1ELb0EEEvNS_16Flash_fwd_paramsE:
        /* <DEDUP_REMOVED lines=43> */
[C---:B------:R-:W-:Y:S01]  /*02b0*/  @P2 IADD3.X R121, PT, PT, R8.reuse, UR5, RZ, P0, !PT ;  /* 0x0000000508792c10 */ /* 0x040fe200087fe4ff */
[----:B------:R-:W4:Y:S01]  /*02c0*/  @!P4 LDC R21, c[0x0][0x434] ;  /* 0x00010d00ff15cb82 */ /* 0x000f220000000800 */
[----:B------:R-:W-:Y:S01]  /*02d0*/  @P3 IADD3 R16, P1, PT, R7, UR6, RZ ;  /* 0x0000000607103c10 */ /* 0x000fe2000ff3e0ff */
[----:B------:R-:W-:Y:S02]  /*02e0*/  IMAD.MOV.U32 R5, RZ, RZ, RZ ;  /* 0x000000ffff057224 */ /* 0x000fe400078e00ff */
[----:B------:R2:W5:Y:S01]  /*02f0*/  @P2 LDG.E R120, desc[UR14][R120.64] ;  /* 0x0000000e78782981 */ /* 0x000562000c1e1900 */
        /* <DEDUP_REMOVED lines=20> */
.L_x_3078:
[----:B------:R-:W-:Y:S05]  /*0440*/  @!P3 EXIT ;  /* 0x000000000000b94d */ /* 0x000fea0003800000 */
[----:B------:R-:W2:Y:S01]  /*0450*/  LDC R4, c[0x0][0x374] ;  /* 0x0000dd00ff047b82 */ /* 0x000ea20000000800 */
[----:B------:R-:W3:Y:S01]  /*0460*/  LDCU UR16, c[0x0][0x508] ;  /* 0x0000a100ff1077ac */ /* 0x000ee20008000800 */
[----:B-----5:R-:W-:Y:S01]  /*0470*/  @P2 IMAD.IADD R120, R120, 0x1, -R5 ;  /* 0x0000000178782824 */ /* 0x020fe200078e0a05 */
[----:B------:R-:W4:Y:S01]  /*0480*/  S2R R210, SR_TID.X ;  /* 0x0000000000d27919 */ /* 0x000f220000002100 */
[----:B------:R-:W-:-:S04]  /*0490*/  IMAD.MOV R23, RZ, RZ, -R225 ;  /* 0x000000ffff177224 */ /* 0x000fc800078e0ae1 */
[----:B------:R-:W1:Y:S01]  /*04a0*/  LDC R2, c[0x0][0x438] ;  /* 0x00010e00ff027b82 */ /* 0x000e620000000800 */
[----:B------:R-:W-:Y:S01]  /*04b0*/  IMAD R22, R11, R23, R22 ;  /* 0x000000170b167224 */ /* 0x000fe200078e0216 */
[-C--:B--2---:R-:W-:Y:S02]  /*04c0*/  IABS R16, R4.reuse ;  /* 0x0000000400107213 */ /* 0x084fe40000000000 */
[----:B------:R-:W-:Y:S02]  /*04d0*/  IABS R17, R4 ;  /* 0x0000000400117213 */ /* 0x000fe40000000000 */
        /* <DEDUP_REMOVED lines=28> */
[----:B------:R-:W-:-:S04]  /*06a0*/  @!P2 ISETP.NE.AND.EX P3, PT, R3, RZ, PT, P3 ;  /* 0x000000ff0300a20c */ /* 0x000fc80003f65330 */
[----:B--2---:R-:W-:-:S04]  /*06b0*/  @!P2 SEL R14, R14, RZ, P3 ;  /* 0x000000ff0e0ea207 */ /* 0x004fc80001800000 */
[----:B------:R-:W-:Y:S01]  /*06c0*/  @!P2 IADD3 R120, PT, PT, R14, R12, -R5 ;  /* 0x0000000c0e78a210 */ /* 0x000fe20007ffe805 */
[----:B------:R-:W-:Y:S02]  /*06d0*/  VIADD R12, R9, 0x1 ;  /* 0x00000001090c7836 */ /* 0x000fe40000000000 */
[----:B------:R-:W-:Y:S02]  /*06e0*/  @P4 VIADD R10, R10, 0x1 ;  /* 0x000000010a0a4836 */ /* 0x000fe40000000000 */
[----:B------:R-:W-:Y:S02]  /*06f0*/  VIADD R14, R120, 0x7f ;  /* 0x0000007f780e7836 */ /* 0x000fe40000000000 */
[----:B------:R-:W-:Y:S02]  /*0700*/  IMAD R3, R12, 0x40, -R21 ;  /* 0x000000400c037824 */ /* 0x000fe400078e0a15 */
[----:B------:R-:W-:Y:S01]  /*0710*/  @!P0 IMAD.MOV R10, RZ, RZ, -R10 ;  /* 0x000000ffff0a8224 */ /* 0x000fe200078e0a0a */
[----:B------:R-:W-:-:S02]  /*0720*/  SHF.R.S32.HI R15, RZ, 0x1f, R14 ;  /* 0x0000001fff0f7819 */ /* 0x000fc4000001140e */
[----:B---3--:R-:W-:Y:S02]  /*0730*/  IADD3 R3, PT, PT, R14, UR16, R3 ;  /* 0x000000100e037c10 */ /* 0x008fe4000fffe003 */
[----:B------:R-:W-:Y:S02]  /*0740*/  @!P1 LOP3.LUT R10, RZ, R4, RZ, 0x33, !PT ;  /* 0x00000004ff0a9212 */ /* 0x000fe400078e33ff */
[----:B------:R-:W-:Y:S02]  /*0750*/  SHF.R.S32.HI R12, RZ, 0x1f, R3 ;  /* 0x0000001fff0c7819 */ /* 0x000fe40000011403 */
[----:B------:R-:W-:Y:S02]  /*0760*/  LEA.HI R4, R15, R14, RZ, 0x7 ;  /* 0x0000000e0f047211 */ /* 0x000fe400078f38ff */
[----:B------:R-:W-:Y:S01]  /*0770*/  LEA.HI R12, R12, R3, RZ, 0x7 ;  /* 0x000000030c0c7211 */ /* 0x000fe200078f38ff */
[----:B-1----:R-:W-:Y:S01]  /*0780*/  IMAD R216, R10, R2, RZ ;  /* 0x000000020ad87224 */ /* 0x002fe200078e02ff */
[----:B------:R-:W-:-:S02]  /*0790*/  SHF.R.S32.HI R3, RZ, 0x7, R4 ;  /* 0x00000007ff037819 */ /* 0x000fc40000011404 */
        /* <DEDUP_REMOVED lines=40> */
.L_x_3081:
[----:B------:R-:W-:Y:S05]  /*0a20*/  BSYNC.RECONVERGENT B0 ;  /* 0x0000000000007941 */ /* 0x000fea0003800200 */
.L_x_3080:
        /* <DEDUP_REMOVED lines=15> */
.L_x_3083:
[----:B------:R-:W-:Y:S05]  /*0b20*/  BSYNC.RECONVERGENT B0 ;  /* 0x0000000000007941 */ /* 0x000fea0003800200 */
.L_x_3082:
        /* <DEDUP_REMOVED lines=15> */
.L_x_3085:
[----:B------:R-:W-:Y:S05]  /*0c20*/  BSYNC.RECONVERGENT B0 ;  /* 0x0000000000007941 */ /* 0x000fea0003800200 */
.L_x_3084:
        /* <DEDUP_REMOVED lines=14> */
.L_x_3087:
[----:B------:R-:W-:Y:S05]  /*0d10*/  BSYNC.RECONVERGENT B0 ;  /* 0x0000000000007941 */ /* 0x000fea0003800200 */
.L_x_3086:
        /* <DEDUP_REMOVED lines=13> */
.L_x_3089:
[----:B------:R-:W-:Y:S05]  /*0df0*/  BSYNC.RECONVERGENT B0 ;  /* 0x0000000000007941 */ /* 0x000fea0003800200 */
.L_x_3088:
        /* <DEDUP_REMOVED lines=13> */
.L_x_3091:
[----:B------:R-:W-:Y:S05]  /*0ed0*/  BSYNC.RECONVERGENT B0 ;  /* 0x0000000000007941 */ /* 0x000fea0003800200 */
.L_x_3090:
        /* <DEDUP_REMOVED lines=13> */
.L_x_3093:
[----:B------:R-:W-:Y:S05]  /*0fb0*/  BSYNC.RECONVERGENT B0 ;  /* 0x0000000000007941 */ /* 0x000fea0003800200 */
.L_x_3092:
        /* <DEDUP_REMOVED lines=13> */
.L_x_3095:
[----:B------:R-:W-:Y:S05]  /*1090*/  BSYNC.RECONVERGENT B0 ;  /* 0x0000000000007941 */ /* 0x000fea0003800200 */
.L_x_3094:
        /* <DEDUP_REMOVED lines=32> */
.L_x_3079:
        /* <DEDUP_REMOVED lines=11> */
.L_x_3096:
        /* <DEDUP_REMOVED lines=8> */
[----:B--2--5:R-:W-:-:S04]  /*13d0*/  IABS R4, R11 ;  /* 0x0000000b00047213 */ /* 0x024fc80000000000 */
[----:B------:R-:W2:Y:S08]  /*13e0*/  I2F.RP R5, R4 ;  /* 0x0000000400057306 */ /* 0x000eb00000209400 */
[----:B--2---:R-:W2:Y:S02]  /*13f0*/  MUFU.RCP R6, R5 ;  /* 0x0000000500067308 */ /* 0x004ea40000001000 */
[----:B--2---:R-:W-:Y:S01]  /*1400*/  IADD3 R6, PT, PT, R6, 0xffffffe, RZ ;  /* 0x0ffffffe06067810 */ /* 0x004fe20007ffe0ff */
[----:B------:R-:W2:Y:S05]  /*1410*/  LDC R5, c[0x0][0x3e8] ;  /* 0x0000fa00ff057b82 */ /* 0x000eaa0000000800 */
[----:B------:R-:W3:Y:S02]  /*1420*/  F2I.FTZ.U32.TRUNC.NTZ R7, R6 ;  /* 0x0000000600077305 */ /* 0x000ee4000021f000 */
        /* <DEDUP_REMOVED lines=23> */
[----:B------:R-:W-:-:S05]  /*15a0*/  IMAD.WIDE R16, R7, 0x4, R226 ;  /* 0x0000000407107825 */ /* 0x000fca00078e02e2 */
[----:B------:R3:W2:Y:S01]  /*15b0*/  LDG.E R10, desc[UR14][R16.64] ;  /* 0x0000000e100a7981 */ /* 0x0006a2000c1e1900 */
[----:B------:R-:W1:Y:S01]  /*15c0*/  I2F.RP R8, R4 ;  /* 0x0000000400087306 */ /* 0x000e620000209400 */
[----:B------:R-:W-:Y:S01]  /*15d0*/  IMAD.MOV R7, RZ, RZ, -R7 ;  /* 0x000000ffff077224 */ /* 0x000fe200078e0a07 */
[----:B----4-:R-:W-:Y:S02]  /*15e0*/  MOV R24, UR10 ;  /* 0x0000000a00187c02 */ /* 0x010fe40008000f00 */
[----:B------:R-:W-:-:S04]  /*15f0*/  MOV R25, UR11 ;  /* 0x0000000b00197c02 */ /* 0x000fc80008000f00 */
[----:B-1----:R-:W1:Y:S01]  /*1600*/  MUFU.RCP R14, R8 ;  /* 0x00000008000e7308 */ /* 0x002e620000001000 */
[----:B---3--:R-:W-:Y:S01]  /*1610*/  IMAD R16, R11, R7, R194 ;  /* 0x000000070b107224 */ /* 0x008fe200078e02c2 */
[----:B-1----:R-:W-:-:S06]  /*1620*/  IADD3 R14, PT, PT, R14, 0xffffffe, RZ ;  /* 0x0ffffffe0e0e7810 */ /* 0x002fcc0007ffe0ff */
[----:B------:R-:W1:Y:S02]  /*1630*/  F2I.FTZ.U32.TRUNC.NTZ R15, R14 ;  /* 0x0000000e000f7305 */ /* 0x000e64000021f000 */
[----:B-1----:R-:W-:Y:S01]  /*1640*/  IMAD.MOV R2, RZ, RZ, -R15 ;  /* 0x000000ffff027224 */ /* 0x002fe200078e0a0f */
        /* <DEDUP_REMOVED lines=15> */
[----:B------:R-:W-:-:S05]  /*1740*/  @P2 VIADD R2, R2, 0x1 ;  /* 0x0000000102022836 */ /* 0x000fca0000000000 */
[----:B------:R-:W-:Y:S01]  /*1750*/  MOV R4, R2 ;  /* 0x0000000200047202 */ /* 0x000fe20000000f00 */
[----:B------:R-:W-:-:S03]  /*1760*/  IMAD.U32 R2, RZ, RZ, UR12 ;  /* 0x0000000cff027e24 */ /* 0x000fc6000f8e00ff */
[----:B------:R-:W-:Y:S02]  /*1770*/  @!P0 IADD3 R4, PT, PT, -R4, RZ, RZ ;  /* 0x000000ff04048210 */ /* 0x000fe40007ffe1ff */
[----:B------:R-:W-:Y:S02]  /*1780*/  @!P1 LOP3.LUT R4, RZ, R5, RZ, 0x33, !PT ;  /* 0x00000005ff049212 */ /* 0x000fe400078e33ff */
[----:B------:R-:W-:-:S05]  /*1790*/  SHF.R.S32.HI R5, RZ, 0x1f, R16 ;  /* 0x0000001fff057819 */ /* 0x000fca0000011410 */
[----:B------:R-:W-:-:S04]  /*17a0*/  IMAD R6, R5, R24, RZ ;  /* 0x0000001805067224 */ /* 0x000fc800078e02ff */
        /* <DEDUP_REMOVED lines=9> */
[----:B------:R-:W-:-:S02]  /*1840*/  IADD3 R19, PT, PT, R15, R18, RZ ;  /* 0x000000120f137210 */ /* 0x000fc40007ffe0ff */
[----:B------:R-:W-:Y:S01]  /*1850*/  MOV R18, R14 ;  /* 0x0000000e00127202 */ /* 0x000fe20000000f00 */
[-C--:B------:R-:W-:Y:S01]  /*1860*/  IMAD R14, R5, R2.reuse, RZ ;  /* 0x00000002050e7224 */ /* 0x080fe200078e02ff */
[----:B------:R-:W-:Y:S01]  /*1870*/  IADD3 R11, PT, PT, R11, R3, RZ ;  /* 0x000000030b0b7210 */ /* 0x000fe20007ffe0ff */
[----:B------:R-:W-:Y:S02]  /*1880*/  IMAD.U32 R3, RZ, RZ, UR13 ;  /* 0x0000000dff037e24 */ /* 0x000fe4000f8e00ff */
[----:B------:R-:W-:-:S04]  /*1890*/  IMAD.WIDE.U32 R18, R16, R2, R18 ;  /* 0x0000000210127225 */ /* 0x000fc800078e0012 */
[C---:B------:R-:W-:Y:S02]  /*18a0*/  IMAD R14, R16.reuse, R3, R14 ;  /* 0x00000003100e7224 */ /* 0x040fe400078e020e */
[----:B------:R-:W-:Y:S01]  /*18b0*/  IMAD.WIDE.U32 R16, R16, R24, R10 ;  /* 0x0000001810107225 */ /* 0x000fe200078e000a */
[----:B------:R-:W-:Y:S02]  /*18c0*/  SHF.R.S32.HI R11, RZ, 0x1f, R4 ;  /* 0x0000001fff0b7819 */ /* 0x000fe40000011404 */
[----:B------:R-:W-:Y:S01]  /*18d0*/  IADD3 R15, PT, PT, R19, R14, RZ ;  /* 0x0000000e130f7210 */ /* 0x000fe20007ffe0ff */
[----:B------:R-:W-:Y:S01]  /*18e0*/  IMAD.IADD R7, R17, 0x1, R6 ;  /* 0x0000000111077824 */ /* 0x000fe200078e0206 */
[----:B------:R-:W-:Y:S01]  /*18f0*/  MOV R14, R18 ;  /* 0x00000012000e7202 */ /* 0x000fe20000000f00 */
[C---:B-1----:R-:W-:Y:S01]  /*1900*/  IMAD R5, R11.reuse, UR4, RZ ;  /* 0x000000040b057c24 */ /* 0x042fe2000f8e02ff */
[----:B------:R-:W-:Y:S01]  /*1910*/  MOV R6, R16 ;  /* 0x0000001000067202 */ /* 0x000fe20000000f00 */
[----:B------:R-:W-:-:S02]  /*1920*/  IMAD R11, R11, UR6, RZ ;  /* 0x000000060b0b7c24 */ /* 0x000fc4000f8e02ff */
[C---:B------:R-:W-:Y:S02]  /*1930*/  IMAD R10, R4.reuse, UR5, R5 ;  /* 0x00000005040a7c24 */ /* 0x040fe4000f8e0205 */
[----:B------:R-:W-:-:S04]  /*1940*/  IMAD.WIDE.U32 R14, R4, UR4, R14 ;  /* 0x00000004040e7c25 */ /* 0x000fc8000f8e000e */
[C---:B------:R-:W-:Y:S02]  /*1950*/  IMAD R11, R4.reuse, UR7, R11 ;  /* 0x00000007040b7c24 */ /* 0x040fe4000f8e020b */
[----:B------:R-:W-:-:S04]  /*1960*/  IMAD.WIDE.U32 R4, R4, UR6, R6 ;  /* 0x0000000604047c25 */ /* 0x000fc8000f8e0006 */
[----:B------:R-:W-:Y:S01]  /*1970*/  IMAD.IADD R10, R15, 0x1, R10 ;  /* 0x000000010f0a7824 */ /* 0x000fe200078e020a */
[----:B------:R-:W-:Y:S02]  /*1980*/  IADD3 R11, PT, PT, R5, R11, RZ ;  /* 0x0000000b050b7210 */ /* 0x000fe40007ffe0ff */
[----:B------:R-:W-:Y:S01]  /*1990*/  MOV R12, R4 ;  /* 0x00000004000c7202 */ /* 0x000fe20000000f00 */
[----:B------:R-:W-:Y:S06]  /*19a0*/  BRA `(.L_x_3098) ;  /* 0x0000000400607947 */ /* 0x000fec0003800000 */
.L_x_3097:
[----:B------:R-:W-:-:S13]  /*19b0*/  ISETP.NE.AND P0, PT, R6, -0x1, PT ;  /* 0xffffffff0600780c */ /* 0x000fda0003f05270 */
[----:B------:R-:W-:Y:S05]  /*19c0*/  @P0 BRA `(.L_x_3099) ;  /* 0x0000000000340947 */ /* 0x000fea0003800000 */
[----:B-1----:R-:W1:Y:S01]  /*19d0*/  LDC.64 R2, c[0x0][0x3b8] ;  /* 0x0000ee00ff027b82 */ /* 0x002e620000000a00 */
        /* <DEDUP_REMOVED lines=11> */
[----:B------:R-:W-:Y:S05]  /*1a90*/  BRA `(.L_x_3100) ;  /* 0x0000000000187947 */ /* 0x000fea0003800000 */
.L_x_3099:
[----:B-1----:R-:W1:Y:S01]  /*1aa0*/  LDC.64 R2, c[0x0][0x3b8] ;  /* 0x0000ee00ff027b82 */ /* 0x002e620000000a00 */
[----:B------:R-:W-:-:S05]  /*1ab0*/  IADD3 R10, PT, PT, R5, R6, RZ ;  /* 0x00000006050a7210 */ /* 0x000fca0007ffe0ff */
[C---:B-1----:R-:W-:Y:S02]  /*1ac0*/  IMAD R17, R10.reuse, R3, RZ ;  /* 0x000000030a117224 */ /* 0x042fe400078e02ff */
[----:B------:R-:W-:-:S05]  /*1ad0*/  IMAD.WIDE.U32 R10, R10, R2, RZ ;  /* 0x000000020a0a7225 */ /* 0x000fca00078e00ff */
[----:B------:R-:W-:Y:S02]  /*1ae0*/  IADD3 R17, PT, PT, R11, R17, RZ ;  /* 0x000000110b117210 */ /* 0x000fe40007ffe0ff */
[----:B------:R-:W-:Y:S02]  /*1af0*/  MOV R16, R10 ;  /* 0x0000000a00107202 */ /* 0x000fe40000000f00 */
.L_x_3100:
        /* <DEDUP_REMOVED lines=14> */
.L_x_3101:
[----:B------:R-:W1:Y:S01]  /*1be0*/  LDC.64 R24, c[0x0][0x3c0] ;  /* 0x0000f000ff187b82 */ /* 0x000e620000000a00 */
[----:B------:R-:W-:-:S05]  /*1bf0*/  IADD3 R5, PT, PT, R5, R6, RZ ;  /* 0x0000000605057210 */ /* 0x000fca0007ffe0ff */
[C---:B-1----:R-:W-:Y:S02]  /*1c00*/  IMAD R19, R5.reuse, R25, RZ ;  /* 0x0000001905137224 */ /* 0x042fe400078e02ff */
[----:B-----5:R-:W-:-:S05]  /*1c10*/  IMAD.WIDE.U32 R4, R5, R24, RZ ;  /* 0x0000001805047225 */ /* 0x020fca00078e00ff */
[----:B------:R-:W-:Y:S02]  /*1c20*/  IADD3 R19, PT, PT, R5, R19, RZ ;  /* 0x0000001305137210 */ /* 0x000fe40007ffe0ff */
[----:B------:R-:W-:-:S07]  /*1c30*/  MOV R18, R4 ;  /* 0x0000000400127202 */ /* 0x000fce0000000f00 */
.L_x_3102:
        /* <DEDUP_REMOVED lines=20> */
[----:B------:R-:W-:Y:S02]  /*1d80*/  IMAD R10, R194, R25, R10 ;  /* 0x00000019c20a7224 */ /* 0x000fe400078e020a */
        /* <DEDUP_REMOVED lines=22> */
[----:B------:R-:W-:-:S04]  /*1ef0*/  IMAD.WIDE.U32 R14, R8, R4, R16 ;  /* 0x00000004080e7225 */ /* 0x000fc800078e0010 */
[----:B------:R-:W-:Y:S01]  /*1f00*/  IMAD R5, R8, R5, R11 ;  /* 0x0000000508057224 */ /* 0x000fe200078e020b */
[----:B------:R-:W-:-:S04]  /*1f10*/  IADD3 R11, PT, PT, R19, R7, RZ ;  /* 0x00000007130b7210 */ /* 0x000fc80007ffe0ff */
[----:B------:R-:W-:-:S07]  /*1f20*/  IADD3 R10, PT, PT, R15, R5, RZ ;  /* 0x000000050f0a7210 */ /* 0x000fce0007ffe0ff */
.L_x_3098:
        /* <DEDUP_REMOVED lines=20> */
[----:B------:R-:W-:Y:S01]  /*2070*/  LOP3.LUT R198, R17, 0x38, R210, 0x78, !PT ;  /* 0x0000003811c67812 */ /* 0x000fe200078e78d2 */
[----:B------:R-:W3:Y:S02]  /*2080*/  @P0 LDC.64 R4, c[0x0][0x3b0] ;  /* 0x0000ec00ff040b82 */ /* 0x000ee40000000a00 */
[----:B--2---:R-:W-:Y:S01]  /*2090*/  IMAD R33, R23, UR6, RZ ;  /* 0x0000000617217c24 */ /* 0x004fe2000f8e02ff */
[----:B------:R-:W-:Y:S01]  /*20a0*/  LOP3.LUT R198, R198, R15, RZ, 0xfc, !PT ;  /* 0x0000000fc6c67212 */ /* 0x000fe200078efcff */
[----:B-1----:R-:W-:Y:S01]  /*20b0*/  ULEA UR5, UR5, UR17, 0x18 ;  /* 0x0000001105057291 */ /* 0x002fe2000f8ec0ff */
[C---:B------:R-:W-:Y:S01]  /*20c0*/  VIADD R17, R28.reuse, 0x20 ;  /* 0x000000201c117836 */ /* 0x040fe20000000000 */
[----:B------:R-:W-:Y:S01]  /*20d0*/  IADD3 R15, PT, PT, R28, 0x30, RZ ;  /* 0x000000301c0f7810 */ /* 0x000fe20007ffe0ff */
[----:B------:R-:W-:-:S03]  /*20e0*/  IMAD R33, R22, UR7, R33 ;  /* 0x0000000716217c24 */ /* 0x000fc6000f8e0221 */
[-C--:B------:R-:W-:Y:S02]  /*20f0*/  ISETP.GE.AND P2, PT, R17, R214.reuse, PT ;  /* 0x000000d61100720c */ /* 0x080fe40003f46270 */
[----:B------:R-:W-:Y:S02]  /*2100*/  ISETP.GE.AND P1, PT, R15, R214, PT ;  /* 0x000000d60f00720c */ /* 0x000fe40003f26270 */
[----:B------:R-:W-:Y:S01]  /*2110*/  LEA R198, R198, UR5, 0x1 ;  /* 0x00000005c6c67c11 */ /* 0x000fe2000f8e08ff */
[----:B-----5:R-:W-:-:S04]  /*2120*/  @!P0 IMAD.WIDE.U32 R18, R225, R6, RZ ;  /* 0x00000006e1128225 */ /* 0x020fc800078e00ff */
[----:B------:R-:W-:Y:S02]  /*2130*/  @!P0 IMAD R7, R225, R7, R19 ;  /* 0x00000007e1078224 */ /* 0x000fe400078e0213 */
[----:B------:R-:W-:Y:S02]  /*2140*/  @!P0 IMAD.MOV.U32 R16, RZ, RZ, R18 ;  /* 0x000000ffff108224 */ /* 0x000fe400078e0012 */
[----:B---3--:R-:W-:-:S04]  /*2150*/  @P0 IMAD.WIDE.U32 R26, R13, R4, RZ ;  /* 0x000000040d1a0225 */ /* 0x008fc800078e00ff */
[----:B------:R-:W-:Y:S02]  /*2160*/  @P0 IMAD R7, R13, R5, R27 ;  /* 0x000000050d070224 */ /* 0x000fe400078e021b */
[----:B------:R-:W-:Y:S01]  /*2170*/  @P0 IMAD.MOV.U32 R16, RZ, RZ, R26 ;  /* 0x000000ffff100224 */ /* 0x000fe200078e001a */
[----:B------:R-:W-:Y:S01]  /*2180*/  IADD3 R26, P0, PT, R37, R12, RZ ;  /* 0x0000000c251a7210 */ /* 0x000fe20007f1e0ff */
[----:B------:R-:W1:Y:S01]  /*2190*/  LDC.64 R4, c[0x0][0x538] ;  /* 0x00014e00ff047b82 */ /* 0x000e620000000a00 */
[----:B------:R-:W-:-:S04]  /*21a0*/  IMAD.WIDE.U32 R12, R28, R2, R34 ;  /* 0x000000021c0c7225 */ /* 0x000fc800078e0022 */
[----:B------:R-:W-:Y:S01]  /*21b0*/  IMAD.X R27, RZ, RZ, R11, P0 ;  /* 0x000000ffff1b7224 */ /* 0x000fe200000e060b */
[C---:B------:R-:W-:Y:S01]  /*21c0*/  IADD3 R30, P0, PT, R37.reuse, R16, RZ ;  /* 0x00000010251e7210 */ /* 0x040fe20007f1e0ff */
[----:B------:R-:W-:Y:S01]  /*21d0*/  IMAD R217, R28, R3, R13 ;  /* 0x000000031cd97224 */ /* 0x000fe200078e020d */
[----:B------:R-:W-:Y:S01]  /*21e0*/  LEA R218, P4, R12, UR12, 0x1 ;  /* 0x0000000c0cda7c11 */ /* 0x000fe2000f8808ff */
[----:B------:R-:W-:Y:S01]  /*21f0*/  IMAD.WIDE.U32 R10, R28, R24, R26 ;  /* 0x000000181c0a7225 */ /* 0x000fe200078e001a */
[----:B------:R-:W-:Y:S02]  /*2200*/  IADD3.X R31, PT, PT, RZ, R7, RZ, P0, !PT ;  /* 0x00000007ff1f7210 */ /* 0x000fe400007fe4ff */
[----:B------:R-:W-:Y:S01]  /*2210*/  LEA.HI.X R217, R12, UR13, R217, 0x1, P4 ;  /* 0x0000000d0cd97c11 */ /* 0x000fe2000a0f0cd9 */
[----:B------:R-:W-:Y:S01]  /*2220*/  IMAD R221, R28, R25, R11 ;  /* 0x000000191cdd7224 */ /* 0x000fe200078e020b */
[----:B----4-:R-:W-:Y:S01]  /*2230*/  LEA R220, P0, R10, UR10, 0x1 ;  /* 0x0000000a0adc7c11 */ /* 0x010fe2000f8008ff */
[----:B------:R-:W-:Y:S01]  /*2240*/  IMAD.IADD R6, R120, 0x1, -R194 ;  /* 0x0000000178067824 */ /* 0x000fe200078e0ac2 */
[----:B------:R-:W-:Y:S01]  /*2250*/  LOP3.LUT R27, R37, 0x40, RZ, 0xfc, !PT ;  /* 0x00000040251b7812 */ /* 0x000fe200078efcff */
[----:B------:R-:W-:Y:S01]  /*2260*/  VIADD R19, R28, 0x10 ;  /* 0x000000101c137836 */ /* 0x000fe20000000000 */
[----:B------:R-:W-:Y:S01]  /*2270*/  LEA.HI.X R221, R10, UR11, R221, 0x1, P0 ;  /* 0x0000000b0add7c11 */ /* 0x000fe200080f0cdd */
[----:B------:R-:W-:Y:S01]  /*2280*/  IMAD.WIDE.U32 R30, R22, UR6, R30 ;  /* 0x00000006161e7c25 */ /* 0x000fe2000f8e001e */
[----:B------:R-:W-:-:S02]  /*2290*/  ISETP.GE.AND P6, PT, R28, R6, PT ;  /* 0x000000061c00720c */ /* 0x000fc40003fc6270 */
        /* <DEDUP_REMOVED lines=25> */
.L_x_3104:
[----:B------:R-:W-:Y:S05]  /*2430*/  BSYNC.RECONVERGENT B0 ;  /* 0x0000000000007941 */ /* 0x000fea0003800200 */
.L_x_3103:
        /* <DEDUP_REMOVED lines=28> */
.L_x_3106:
[----:B------:R-:W-:Y:S05]  /*2600*/  BSYNC.RECONVERGENT B0 ;  /* 0x0000000000007941 */ /* 0x000fea0003800200 */
.L_x_3105:
        /* <DEDUP_REMOVED lines=29> */
.L_x_3108:
[----:B------:R-:W-:Y:S05]  /*27e0*/  BSYNC.RECONVERGENT B0 ;  /* 0x0000000000007941 */ /* 0x000fea0003800200 */
.L_x_3107:
        /* <DEDUP_REMOVED lines=30> */
.L_x_3110:
[----:B------:R-:W-:Y:S05]  /*29d0*/  BSYNC.RECONVERGENT B0 ;  /* 0x0000000000007941 */ /* 0x000fea0003800200 */
.L_x_3109:
        /* <DEDUP_REMOVED lines=18> */
.L_x_3112:
[----:B------:R-:W-:Y:S05]  /*2b00*/  BSYNC.RECONVERGENT B0 ;  /* 0x0000000000007941 */ /* 0x000fea0003800200 */
.L_x_3111:
        /* <DEDUP_REMOVED lines=20> */
.L_x_3114:
[----:B------:R-:W-:Y:S05]  /*2c50*/  BSYNC.RECONVERGENT B0 ;  /* 0x0000000000007941 */ /* 0x000fea0003800200 */
.L_x_3113:
        /* <DEDUP_REMOVED lines=19> */
.L_x_3116:
[----:B------:R-:W-:Y:S05]  /*2d90*/  BSYNC.RECONVERGENT B0 ;  /* 0x0000000000007941 */ /* 0x000fea0003800200 */
.L_x_3115:
        /* <DEDUP_REMOVED lines=19> */
.L_x_3118:
[----:B------:R-:W-:Y:S05]  /*2ed0*/  BSYNC.RECONVERGENT B0 ;  /* 0x0000000000007941 */ /* 0x000fea0003800200 */
.L_x_3117:
        /* <DEDUP_REMOVED lines=21> */
.L_x_3120:
[----:B------:R-:W-:Y:S05]  /*3030*/  BSYNC.RECONVERGENT B0 ;  /* 0x0000000000007941 */ /* 0x000fea0003800200 */
.L_x_3119:
        /* <DEDUP_REMOVED lines=17> */
.L_x_3122:
[----:B------:R-:W-:Y:S05]  /*3150*/  BSYNC.RECONVERGENT B0 ;  /* 0x0000000000007941 */ /* 0x000fea0003800200 */
.L_x_3121:
        /* <DEDUP_REMOVED lines=20> */
.L_x_3124:
[----:B------:R-:W-:Y:S05]  /*32a0*/  BSYNC.RECONVERGENT B0 ;  /* 0x0000000000007941 */ /* 0x000fea0003800200 */
.L_x_3123:
        /* <DEDUP_REMOVED lines=18> */
.L_x_3126:
[----:B------:R-:W-:Y:S05]  /*33d0*/  BSYNC.RECONVERGENT B0 ;  /* 0x0000000000007941 */ /* 0x000fea0003800200 */
.L_x_3125:
        /* <DEDUP_REMOVED lines=17> */
[----:B------:R-:W-:-:S04]  /*34f0*/  IADD3 R39, PT, PT, -R21, R0, R8 ;  /* 0x0000000015277210 */ /* 0x000fc80007ffe108 */
[----:B------:R-:W-:Y:S01]  /*3500*/  IADD3 R39, PT, PT, R39, UR16, R120 ;  /* 0x0000001027277c10 */ /* 0x000fe2000fffe078 */
[----:B------:R-:W-:Y:S01]  /*3510*/  BAR.SYNC.DEFER_BLOCKING 0x0 ;  /* 0x0000000000007b1d */ /* 0x000fe20000010000 */
[----:B----4-:R-:W-:Y:S01]  /*3520*/  FMUL.FTZ R0, R5, R4 ;  /* 0x0000000405007220 */ /* 0x010fe20000410000 */
[C---:B------:R-:W-:Y:S01]  /*3530*/  SHF.L.U64.HI R4, R24.reuse, 0x4, R25 ;  /* 0x0000000418047819 */ /* 0x040fe20000010219 */
[----:B------:R-:W-:-:S03]  /*3540*/  IMAD.SHL.U32 R5, R24, 0x10, RZ ;  /* 0x0000001018057824 */ /* 0x000fc600078e00ff */
        /* <DEDUP_REMOVED lines=17> */
.L_x_3128:
[----:B------:R3:W-:Y:S04]  /*3660*/  STS.128 [R198+0xc000], RZ ;  /* 0x00c000ffc6007388 */ /* 0x0007e80000000c00 */
[----:B------:R3:W-:Y:S02]  /*3670*/  STS.128 [R198+0x10000], RZ ;  /* 0x010000ffc6007388 */ /* 0x0007e40000000c00 */
.L_x_3129:
[----:B------:R-:W-:Y:S05]  /*3680*/  BSYNC.RECONVERGENT B0 ;  /* 0x0000000000007941 */ /* 0x000fea0003800200 */
.L_x_3127:
        /* <DEDUP_REMOVED lines=33> */
.L_x_3131:
[----:B------:R-:W-:Y:S05]  /*38a0*/  BSYNC.RECONVERGENT B0 ;  /* 0x0000000000007941 */ /* 0x000fea0003800200 */
.L_x_3130:
        /* <DEDUP_REMOVED lines=21> */
.L_x_3133:
[----:B------:R-:W-:Y:S05]  /*3a00*/  BSYNC.RECONVERGENT B0 ;  /* 0x0000000000007941 */ /* 0x000fea0003800200 */
.L_x_3132:
        /* <DEDUP_REMOVED lines=25> */
.L_x_3135:
[----:B------:R-:W-:Y:S05]  /*3ba0*/  BSYNC.RECONVERGENT B0 ;  /* 0x0000000000007941 */ /* 0x000fea0003800200 */
.L_x_3134:
        /* <DEDUP_REMOVED lines=22> */
.L_x_3137:
[----:B------:R-:W-:Y:S05]  /*3d10*/  BSYNC.RECONVERGENT B0 ;  /* 0x0000000000007941 */ /* 0x000fea0003800200 */
.L_x_3136:
        /* <DEDUP_REMOVED lines=19> */
.L_x_3139:
[----:B------:R-:W-:Y:S05]  /*3e50*/  BSYNC.RECONVERGENT B0 ;  /* 0x0000000000007941 */ /* 0x000fea0003800200 */
.L_x_3138:
        /* <DEDUP_REMOVED lines=22> */
.L_x_3141:
[----:B------:R-:W-:Y:S05]  /*3fc0*/  BSYNC.RECONVERGENT B0 ;  /* 0x0000000000007941 */ /* 0x000fea0003800200 */
.L_x_3140:
        /* <DEDUP_REMOVED lines=20> */
.L_x_3143:
[----:B------:R-:W-:Y:S05]  /*4110*/  BSYNC.RECONVERGENT B0 ;  /* 0x0000000000007941 */ /* 0x000fea0003800200 */
.L_x_3142:
[----:B------:R-:W-:Y:S01]  /*4120*/  LDSM.16.M88.4 R64, [R125] ;  /* 0x000000007d40783b */ /* 0x000fe20000000200 */
[----:B------:R-:W-:Y:S01]  /*4130*/  IMAD.MOV.U32 R208, RZ, RZ, 0x20 ;  /* 0x00000020ffd07424 */ /* 0x000fe200078e00ff */
[----:B------:R-:W-:Y:S01]  /*4140*/  LOP3.LUT P6, RZ, R210, 0x2, RZ, 0xc0, !PT ;  /* 0x00000002d2ff7812 */ /* 0x000fe200078cc0ff */
[----:B------:R-:W-:Y:S01]  /*4150*/  VIADD R121, R201, UR5 ;  /* 0x00000005c9797c36 */ /* 0x000fe20008000000 */
[----:B------:R-:W5:Y:S01]  /*4160*/  LDSM.16.M88.4 R32, [R201+UR5+0x4000] ;  /* 0x00400005c920783b */ /* 0x000f620008000200 */
[----:B------:R-:W-:Y:S01]  /*4170*/  IMAD.MOV.U32 R207, RZ, RZ, 0x40 ;  /* 0x00000040ffcf7424 */ /* 0x000fe200078e00ff */
[----:B------:R-:W-:Y:S01]  /*4180*/  SEL R38, R208, 0xffffffe0, !P6 ;  /* 0xffffffe0d0267807 */ /* 0x000fe20007000000 */
[----:B------:R-:W3:Y:S01]  /*4190*/  LDCU UR4, c[0x0][0x50c] ;  /* 0x0000a180ff0477ac */ /* 0x000ee20008000800 */
[----:B------:R-:W2:Y:S01]  /*41a0*/  LDSM.16.M88.4 R20, [R201+UR5+0x4800] ;  /* 0x00480005c914783b */ /* 0x000ea20008000200 */
[C---:B------:R-:W-:Y:S01]  /*41b0*/  LOP3.LUT P0, RZ, R210.reuse, 0x4, RZ, 0xc0, !PT ;  /* 0x00000004d2ff7812 */ /* 0x040fe2000780c0ff */
[----:B------:R-:W-:Y:S01]  /*41c0*/  IMAD.SHL.U32 R134, R210, 0x2, RZ ;  /* 0x00000002d2867824 */ /* 0x000fe200078e00ff */
[----:B------:R-:W-:Y:S01]  /*41d0*/  VIMNMX R193, PT, PT, R39, R120, PT ;  /* 0x0000007827c17248 */ /* 0x000fe20003fe0100 */
[--C-:B------:R-:W-:Y:S01]  /*41e0*/  IMAD.IADD R124, R125, 0x1, R38.reuse ;  /* 0x000000017d7c7824 */ /* 0x100fe200078e0226 */
[----:B------:R-:W-:Y:S01]  /*41f0*/  LDSM.16.M88.4 R12, [R201+UR5+0x5000] ;  /* 0x00500005c90c783b */ /* 0x000fe20008000200 */
[----:B------:R-:W-:Y:S01]  /*4200*/  IMAD.IADD R122, R121, 0x1, R38 ;  /* 0x00000001797a7824 */ /* 0x000fe200078e0226 */
[----:B------:R-:W-:Y:S01]  /*4210*/  SEL R172, R207, 0xffffffc0, !P0 ;  /* 0xffffffc0cfac7807 */ /* 0x000fe20004000000 */
[----:B------:R-:W-:Y:S01]  /*4220*/  VIADD R139, R195, 0xffffffff ;  /* 0xffffffffc38b7836 */ /* 0x000fe20000000000 */
[----:B------:R-:W-:Y:S01]  /*4230*/  LDSM.16.M88.4 R112, [R124] ;  /* 0x000000007c70783b */ /* 0x000fe20000000200 */
[----:B------:R-:W-:-:S02]  /*4240*/  LOP3.LUT R134, R134, 0x6, RZ, 0xc0, !PT ;  /* 0x0000000686867812 */ /* 0x000fc400078ec0ff */
[--C-:B------:R-:W-:Y:S01]  /*4250*/  IMAD.IADD R123, R125, 0x1, R172.reuse ;  /* 0x000000017d7b7824 */ /* 0x100fe200078e02ac */
[----:B------:R-:W4:Y:S01]  /*4260*/  LDSM.16.M88.4 R52, [R122+0x4000] ;  /* 0x004000007a34783b */ /* 0x000f220000000200 */
[----:B------:R-:W-:Y:S01]  /*4270*/  IMAD.IADD R121, R121, 0x1, R172 ;  /* 0x0000000179797824 */ /* 0x000fe200078e02ac */
[----:B------:R-:W-:Y:S02]  /*4280*/  VIADDMNMX R192, R39, 0x8, R120, PT ;  /* 0x0000000827c07846 */ /* 0x000fe40003800178 */
[----:B-1----:R-:W1:Y:S04]  /*4290*/  LDSM.16.M88.4 R4, [R201+UR5+0x5800] ;  /* 0x00580005c904783b */ /* 0x002e680008000200 */
[----:B------:R-:W3:Y:S04]  /*42a0*/  LDSM.16.M88.4 R88, [R201+UR5+0x6000] ;  /* 0x00600005c958783b */ /* 0x000ee80008000200 */
[----:B------:R-:W3:Y:S04]  /*42b0*/  LDSM.16.M88.4 R80, [R201+UR5+0x6800] ;  /* 0x00680005c950783b */ /* 0x000ee80008000200 */
[----:B------:R-:W3:Y:S04]  /*42c0*/  LDSM.16.M88.4 R72, [R201+UR5+0x7000] ;  /* 0x00700005c948783b */ /* 0x000ee80008000200 */
[----:B------:R-:W3:Y:S01]  /*42d0*/  LDSM.16.M88.4 R56, [R201+UR5+0x7800] ;  /* 0x00780005c938783b */ /* 0x000ee20008000200 */
[C---:B-----5:R-:W-:Y:S03]  /*42e0*/  HMMA.16816.F32.BF16 R40, R64.reuse, R32, RZ ;  /* 0x000000204028723c */ /* 0x060fe600000418ff */
[----:B------:R-:W5:Y:S04]  /*42f0*/  LDSM.16.M88.4 R48, [R122+0x4800] ;  /* 0x004800007a30783b */ /* 0x000f680000000200 */
[----:B------:R-:W5:Y:S01]  /*4300*/  LDSM.16.M88.4 R44, [R122+0x5000] ;  /* 0x005000007a2c783b */ /* 0x000f620000000200 */
[C---:B------:R-:W-:Y:S03]  /*4310*/  HMMA.16816.F32.BF16 R32, R64.reuse, R34, RZ ;  /* 0x000000224020723c */ /* 0x040fe600000418ff */
[----:B------:R-:W-:Y:S04]  /*4320*/  LDSM.16.M88.4 R60, [R123] ;  /* 0x000000007b3c783b */ /* 0x000fe80000000200 */
[----:B------:R-:W-:Y:S01]  /*4330*/  LDSM.16.M88.4 R116, [R122+0x5800] ;  /* 0x005800007a74783b */ /* 0x000fe20000000200 */
[----:B--2---:R-:W-:Y:S03]  /*4340*/  HMMA.16816.F32.BF16 R28, R64, R20, RZ ;  /* 0x00000014401c723c */ /* 0x004fe600000418ff */
[----:B------:R-:W-:Y:S04]  /*4350*/  LDSM.16.M88.4 R100, [R122+0x7000] ;  /* 0x007000007a64783b */ /* 0x000fe80000000200 */
[----:B------:R-:W-:Y:S01]  /*4360*/  LDSM.16.M88.4 R96, [R122+0x7800] ;  /* 0x007800007a60783b */ /* 0x000fe20000000200 */
[C---:B----4-:R-:W-:Y:S03]  /*4370*/  HMMA.16816.F32.BF16 R40, R112.reuse, R52, R40 ;  /* 0x000000347028723c */ /* 0x050fe60000041828 */
[----:B------:R-:W-:Y:S04]  /*4380*/  LDSM.16.M88.4 R108, [R122+0x6000] ;  /* 0x006000007a6c783b */ /* 0x000fe80000000200 */
[----:B------:R-:W-:Y:S01]  /*4390*/  LDSM.16.M88.4 R104, [R122+0x6800] ;  /* 0x006800007a68783b */ /* 0x000fe20000000200 */
[----:B------:R-:W-:Y:S03]  /*43a0*/  HMMA.16816.F32.BF16 R32, R112, R54, R32 ;  /* 0x000000367020723c */ /* 0x000fe60000041820 */
[----:B------:R-:W2:Y:S04]  /*43b0*/  LDSM.16.M88.4 R52, [R121+0x4800] ;  /* 0x004800007934783b */ /* 0x000ea80000000200 */
[----:B------:R-:W0:Y:S01]  /*43c0*/  LDGDEPBAR ;  /* 0x00000000000079af */ /* 0x000e220000000000 */
[C---:B------:R-:W-:Y:S08]  /*43d0*/  HMMA.16816.F32.BF16 R20, R64.reuse, R22, RZ ;  /* 0x000000164014723c */ /* 0x040ff000000418ff */
[C---:B------:R-:W-:Y:S08]  /*43e0*/  HMMA.16816.F32.BF16 R16, R64.reuse, R12, RZ ;  /* 0x0000000c4010723c */ /* 0x040ff000000418ff */
[C---:B------:R-:W-:Y:S08]  /*43f0*/  HMMA.16816.F32.BF16 R12, R64.reuse, R14, RZ ;  /* 0x0000000e400c723c */ /* 0x040ff000000418ff */
[C---:B-1----:R-:W-:Y:S08]  /*4400*/  HMMA.16816.F32.BF16 R8, R64.reuse, R4, RZ ;  /* 0x000000044008723c */ /* 0x042ff000000418ff */
[C---:B---3--:R-:W-:Y:S08]  /*4410*/  HMMA.16816.F32.BF16 R92, R64.reuse, R88, RZ ;  /* 0x00000058405c723c */ /* 0x048ff000000418ff */
        /* <DEDUP_REMOVED lines=11> */
[----:B------:R-:W-:Y:S07]  /*44d0*/  LDSM.16.M88.4 R48, [R121+0x5000] ;  /* 0x005000007930783b */ /* 0x000fee0000000200 */
[C---:B------:R-:W-:Y:S08]  /*44e0*/  HMMA.16816.F32.BF16 R16, R112.reuse, R44, R16 ;  /* 0x0000002c7010723c */ /* 0x040ff00000041810 */
[----:B------:R-:W-:Y:S01]  /*44f0*/  HMMA.16816.F32.BF16 R12, R112, R46, R12 ;  /* 0x0000002e700c723c */ /* 0x000fe2000004180c */
[----:B------:R-:W3:Y:S07]  /*4500*/  LDSM.16.M88.4 R44, [R121+0x5800] ;  /* 0x00580000792c783b */ /* 0x000eee0000000200 */
[C---:B--2---:R-:W-:Y:S08]  /*4510*/  HMMA.16816.F32.BF16 R28, R60.reuse, R52, R28 ;  /* 0x000000343c1c723c */ /* 0x044ff0000004181c */
[----:B------:R-:W-:Y:S01]  /*4520*/  HMMA.16816.F32.BF16 R20, R60, R54, R20 ;  /* 0x000000363c14723c */ /* 0x000fe20000041814 */
[----:B------:R-:W2:Y:S07]  /*4530*/  LDSM.16.M88.4 R52, [R121+0x7000] ;  /* 0x007000007934783b */ /* 0x000eae0000000200 */
[----:B------:R-:W-:Y:S01]  /*4540*/  HMMA.16816.F32.BF16 R8, R112, R116, R8 ;  /* 0x000000747008723c */ /* 0x000fe20000041808 */
[----:B------:R-:W-:-:S02]  /*4550*/  IMAD.IADD R117, R38, 0x1, R123 ;  /* 0x0000000126757824 */ /* 0x000fc400078e027b */
[----:B------:R-:W-:-:S05]  /*4560*/  IMAD.IADD R116, R38, 0x1, R121 ;  /* 0x0000000126747824 */ /* 0x000fca00078e0279 */
[C---:B------:R-:W-:Y:S08]  /*4570*/  HMMA.16816.F32.BF16 R4, R112.reuse, R118, R4 ;  /* 0x000000767004723c */ /* 0x040ff00000041804 */
[C---:B------:R-:W-:Y:S08]  /*4580*/  HMMA.16816.F32.BF16 R76, R112.reuse, R100, R76 ;  /* 0x00000064704c723c */ /* 0x040ff0000004184c */
[C---:B------:R-:W-:Y:S01]  /*4590*/  HMMA.16816.F32.BF16 R72, R112.reuse, R102, R72 ;  /* 0x000000667048723c */ /* 0x040fe20000041848 */
[----:B------:R-:W-:Y:S07]  /*45a0*/  LDSM.16.M88.4 R100, [R117] ;  /* 0x000000007564783b */ /* 0x000fee0000000200 */
[C---:B------:R-:W-:Y:S08]  /*45b0*/  HMMA.16816.F32.BF16 R68, R112.reuse, R96, R68 ;  /* 0x000000607044723c */ /* 0x040ff00000041844 */
[----:B------:R-:W-:Y:S01]  /*45c0*/  HMMA.16816.F32.BF16 R64, R112, R98, R64 ;  /* 0x000000627040723c */ /* 0x000fe20000041840 */
[----:B------:R-:W-:Y:S07]  /*45d0*/  LDSM.16.M88.4 R96, [R121+0x6800] ;  /* 0x006800007960783b */ /* 0x000fee0000000200 */
        /* <DEDUP_REMOVED lines=8> */
[----:B------:R-:W4:Y:S07]  /*4660*/  LDSM.16.M88.4 R48, [R121+0x7800] ;  /* 0x007800007930783b */ /* 0x000f2e0000000200 */
        /* <DEDUP_REMOVED lines=8> */
[----:B------:R-:W-:Y:S04]  /*46f0*/  LDSM.16.M88.4 R104, [R116+0x6000] ;  /* 0x006000007468783b */ /* 0x000fe80000000200 */
[----:B------:R-:W-:Y:S03]  /*4700*/  LDSM.16.M88.4 R112, [R201+UR5+0x9800] ;  /* 0x00980005c970783b */ /* 0x000fe60008000200 */
[C---:B-1----:R-:W-:Y:S08]  /*4710*/  HMMA.16816.F32.BF16 R92, R60.reuse, R56, R92 ;  /* 0x000000383c5c723c */ /* 0x042ff0000004185c */
[C---:B------:R-:W-:Y:S01]  /*4720*/  HMMA.16816.F32.BF16 R88, R60.reuse, R58, R88 ;  /* 0x0000003a3c58723c */ /* 0x040fe20000041858 */
[----:B------:R-:W1:Y:S07]  /*4730*/  LDSM.16.M88.4 R56, [R116+0x4800] ;  /* 0x004800007438783b */ /* 0x000e6e0000000200 */
[C---:B------:R-:W-:Y:S08]  /*4740*/  HMMA.16816.F32.BF16 R84, R60.reuse, R96, R84 ;  /* 0x000000603c54723c */ /* 0x040ff00000041854 */
[----:B------:R-:W-:Y:S01]  /*4750*/  HMMA.16816.F32.BF16 R80, R60, R98, R80 ;  /* 0x000000623c50723c */ /* 0x000fe20000041850 */
[----:B------:R-:W5:Y:S07]  /*4760*/  LDSM.16.M88.4 R96, [R116+0x5000] ;  /* 0x005000007460783b */ /* 0x000f6e0000000200 */
[C---:B---3--:R-:W-:Y:S08]  /*4770*/  HMMA.16816.F32.BF16 R40, R100.reuse, R44, R40 ;  /* 0x0000002c6428723c */ /* 0x048ff00000041828 */
[----:B------:R-:W-:Y:S01]  /*4780*/  HMMA.16816.F32.BF16 R32, R100, R46, R32 ;  /* 0x0000002e6420723c */ /* 0x000fe20000041820 */
[----:B------:R-:W3:Y:S07]  /*4790*/  LDSM.16.M88.4 R44, [R116+0x7000] ;  /* 0x00700000742c783b */ /* 0x000eee0000000200 */
[C---:B----4-:R-:W-:Y:S08]  /*47a0*/  HMMA.16816.F32.BF16 R68, R60.reuse, R48, R68 ;  /* 0x000000303c44723c */ /* 0x050ff00000041844 */
[----:B------:R-:W-:Y:S01]  /*47b0*/  HMMA.16816.F32.BF16 R64, R60, R50, R64 ;  /* 0x000000323c40723c */ /* 0x000fe20000041840 */
[----:B------:R-:W4:Y:S04]  /*47c0*/  LDSM.16.M88.4 R60, [R201+UR5+0x8800] ;  /* 0x00880005c93c783b */ /* 0x000f280008000200 */
[----:B------:R-:W-:Y:S03]  /*47d0*/  LDSM.16.M88.4 R48, [R116+0x6800] ;  /* 0x006800007430783b */ /* 0x000fe60000000200 */
[C---:B--2---:R-:W-:Y:S08]  /*47e0*/  HMMA.16816.F32.BF16 R8, R100.reuse, R52, R8 ;  /* 0x000000346408723c */ /* 0x044ff00000041808 */
[C---:B------:R-:W-:Y:S01]  /*47f0*/  HMMA.16816.F32.BF16 R4, R100.reuse, R54, R4 ;  /* 0x000000366404723c */ /* 0x040fe20000041804 */
[----:B------:R-:W2:Y:S07]  /*4800*/  LDSM.16.M88.4 R52, [R201+UR5+0x9000] ;  /* 0x00900005c934783b */ /* 0x000eae0008000200 */
[C---:B-1----:R-:W-:Y:S08]  /*4810*/  HMMA.16816.F32.BF16 R28, R100.reuse, R56, R28 ;  /* 0x00000038641c723c */ /* 0x042ff0000004181c */
[C---:B------:R-:W-:Y:S01]  /*4820*/  HMMA.16816.F32.BF16 R20, R100.reuse, R58, R20 ;  /* 0x0000003a6414723c */ /* 0x040fe20000041814 */
[----:B------:R-:W-:Y:S07]  /*4830*/  LDSM.16.M88.4 R56, [R116+0x7800] ;  /* 0x007800007438783b */ /* 0x000fee0000000200 */
[C---:B-----5:R-:W-:Y:S08]  /*4840*/  HMMA.16816.F32.BF16 R16, R100.reuse, R96, R16 ;  /* 0x000000606410723c */ /* 0x060ff00000041810 */
[C---:B------:R-:W-:Y:S01]  /*4850*/  HMMA.16816.F32.BF16 R12, R100.reuse, R98, R12 ;  /* 0x00000062640c723c */ /* 0x040fe2000004180c */
[----:B------:R-:W1:Y:S07]  /*4860*/  LDSM.16.M88.4 R96, [R201+UR5+0x8000] ;  /* 0x00800005c960783b */ /* 0x000e6e0008000200 */
[C---:B---3--:R-:W-:Y:S08]  /*4870*/  HMMA.16816.F32.BF16 R76, R100.reuse, R44, R76 ;  /* 0x0000002c644c723c */ /* 0x048ff0000004184c */
[----:B------:R-:W-:Y:S01]  /*4880*/  HMMA.16816.F32.BF16 R72, R100, R46, R72 ;  /* 0x0000002e6448723c */ /* 0x000fe20000041848 */
[----:B------:R-:W3:Y:S07]  /*4890*/  LDSM.16.M88.4 R44, [R201+UR5+0xb000] ;  /* 0x00b00005c92c783b */ /* 0x000eee0008000200 */
[C---:B----4-:R-:W-:Y:S08]  /*48a0*/  HMMA.16816.F32.BF16 R28, R108.reuse, R60, R28 ;  /* 0x0000003c6c1c723c */ /* 0x050ff0000004181c */
[C---:B------:R-:W-:Y:S01]  /*48b0*/  HMMA.16816.F32.BF16 R20, R108.reuse, R62, R20 ;  /* 0x0000003e6c14723c */ /* 0x040fe20000041814 */
[----:B------:R-:W-:Y:S07]  /*48c0*/  LDSM.16.M88.4 R60, [R124+0x2000] ;  /* 0x002000007c3c783b */ /* 0x000fee0000000200 */
[C---:B--2---:R-:W-:Y:S08]  /*48d0*/  HMMA.16816.F32.BF16 R16, R108.reuse, R52, R16 ;  /* 0x000000346c10723c */ /* 0x044ff00000041810 */
[----:B------:R-:W-:Y:S01]  /*48e0*/  HMMA.16816.F32.BF16 R12, R108, R54, R12 ;  /* 0x000000366c0c723c */ /* 0x000fe2000004180c */
[----:B------:R-:W2:Y:S07]  /*48f0*/  LDSM.16.M88.4 R52, [R122+0x8000] ;  /* 0x008000007a34783b */ /* 0x000eae0000000200 */
[C---:B------:R-:W-:Y:S08]  /*4900*/  HMMA.16816.F32.BF16 R84, R100.reuse, R48, R84 ;  /* 0x000000306454723c */ /* 0x040ff00000041854 */
[C---:B------:R-:W-:Y:S01]  /*4910*/  HMMA.16816.F32.BF16 R80, R100.reuse, R50, R80 ;  /* 0x000000326450723c */ /* 0x040fe20000041850 */
[----:B------:R-:W4:Y:S07]  /*4920*/  LDSM.16.M88.4 R48, [R201+UR5+0xa000] ;  /* 0x00a00005c930783b */ /* 0x000f2e0008000200 */
[C---:B------:R-:W-:Y:S08]  /*4930*/  HMMA.16816.F32.BF16 R92, R100.reuse, R104, R92 ;  /* 0x00000068645c723c */ /* 0x040ff0000004185c */
[----:B------:R-:W-:Y:S01]  /*4940*/  HMMA.16816.F32.BF16 R88, R100, R106, R88 ;  /* 0x0000006a6458723c */ /* 0x000fe20000041858 */
[----:B------:R-:W5:Y:S07]  /*4950*/  LDSM.16.M88.4 R104, [R201+UR5+0xa800] ;  /* 0x00a80005c968783b */ /* 0x000f6e0008000200 */
[C---:B-1----:R-:W-:Y:S08]  /*4960*/  HMMA.16816.F32.BF16 R40, R108.reuse, R96, R40 ;  /* 0x000000606c28723c */ /* 0x042ff00000041828 */
[----:B------:R-:W-:Y:S01]  /*4970*/  HMMA.16816.F32.BF16 R32, R108, R98, R32 ;  /* 0x000000626c20723c */ /* 0x000fe20000041820 */
[----:B------:R-:W-:Y:S07]  /*4980*/  LDSM.16.M88.4 R96, [R122+0x8800] ;  /* 0x008800007a60783b */ /* 0x000fee0000000200 */
[C---:B------:R-:W-:Y:S08]  /*4990*/  HMMA.16816.F32.BF16 R68, R100.reuse, R56, R68 ;  /* 0x000000386444723c */ /* 0x040ff00000041844 */
[----:B------:R-:W-:Y:S01]  /*49a0*/  HMMA.16816.F32.BF16 R64, R100, R58, R64 ;  /* 0x0000003a6440723c */ /* 0x000fe20000041840 */
[----:B------:R-:W1:Y:S04]  /*49b0*/  LDSM.16.M88.4 R56, [R201+UR5+0xb800] ;  /* 0x00b80005c938783b */ /* 0x000e680008000200 */
[----:B------:R-:W-:Y:S03]  /*49c0*/  LDSM.16.M88.4 R100, [R123+0x2000] ;  /* 0x002000007b64783b */ /* 0x000fe60000000200 */
[C---:B---3--:R-:W-:Y:S08]  /*49d0*/  HMMA.16816.F32.BF16 R76, R108.reuse, R44, R76 ;  /* 0x0000002c6c4c723c */ /* 0x048ff0000004184c */
[----:B------:R-:W-:Y:S01]  /*49e0*/  HMMA.16816.F32.BF16 R72, R108, R46, R72 ;  /* 0x0000002e6c48723c */ /* 0x000fe20000041848 */
[----:B------:R-:W3:Y:S07]  /*49f0*/  LDSM.16.M88.4 R44, [R122+0x9800] ;  /* 0x009800007a2c783b */ /* 0x000eee0000000200 */
[C---:B--2---:R-:W-:Y:S08]  /*4a00*/  HMMA.16816.F32.BF16 R40, R60.reuse, R52, R40 ;  /* 0x000000343c28723c */ /* 0x044ff00000041828 */
[----:B------:R-:W-:Y:S01]  /*4a10*/  HMMA.16816.F32.BF16 R32, R60, R54, R32 ;  /* 0x000000363c20723c */ /* 0x000fe20000041820 */
[----:B------:R-:W2:Y:S07]  /*4a20*/  LDSM.16.M88.4 R52, [R122+0xa800] ;  /* 0x00a800007a34783b */ /* 0x000eae0000000200 */
[C---:B----4-:R-:W-:Y:S08]  /*4a30*/  HMMA.16816.F32.BF16 R92, R108.reuse, R48, R92 ;  /* 0x000000306c5c723c */ /* 0x050ff0000004185c */
[C---:B------:R-:W-:Y:S01]  /*4a40*/  HMMA.16816.F32.BF16 R88, R108.reuse, R50, R88 ;  /* 0x000000326c58723c */ /* 0x040fe20000041858 */
[----:B------:R-:W4:Y:S07]  /*4a50*/  LDSM.16.M88.4 R48, [R122+0x9000] ;  /* 0x009000007a30783b */ /* 0x000f2e0000000200 */
        /* <DEDUP_REMOVED lines=26> */
[----:B------:R-:W-:Y:S01]  /*4c00*/  HMMA.16816.F32.BF16 R64, R60, R46, R64 ;  /* 0x0000002e3c40723c */ /* 0x000fe20000041840 */
[----:B------:R-:W3:Y:S07]  /*4c10*/  LDSM.16.M88.4 R44, [R121+0xa000] ;  /* 0x00a00000792c783b */ /* 0x000eee0000000200 */
[C---:B--2---:R-:W-:Y:S08]  /*4c20*/  HMMA.16816.F32.BF16 R16, R100.reuse, R52, R16 ;  /* 0x000000346410723c */ /* 0x044ff00000041810 */
[----:B------:R-:W-:Y:S01]  /*4c30*/  HMMA.16816.F32.BF16 R12, R100, R54, R12 ;  /* 0x00000036640c723c */ /* 0x000fe2000004180c */
[----:B------:R-:W2:Y:S07]  /*4c40*/  LDSM.16.M88.4 R52, [R121+0xa800] ;  /* 0x00a800007934783b */ /* 0x000eae0000000200 */
[C---:B----4-:R-:W-:Y:S08]  /*4c50*/  HMMA.16816.F32.BF16 R76, R60.reuse, R48, R76 ;  /* 0x000000303c4c723c */ /* 0x050ff0000004184c */
[----:B------:R-:W-:Y:S01]  /*4c60*/  HMMA.16816.F32.BF16 R72, R60, R50, R72 ;  /* 0x000000323c48723c */ /* 0x000fe20000041848 */
[----:B------:R-:W4:Y:S04]  /*4c70*/  LDSM.16.M88.4 R48, [R116+0x8800] ;  /* 0x008800007430783b */ /* 0x000f280000000200 */
[----:B------:R-:W4:Y:S03]  /*4c80*/  LDSM.16.M88.4 R60, [R121+0xb800] ;  /* 0x00b80000793c783b */ /* 0x000f260000000200 */
[C---:B-----5:R-:W-:Y:S08]  /*4c90*/  HMMA.16816.F32.BF16 R32, R100.reuse, R98, R32 ;  /* 0x000000626420723c */ /* 0x060ff00000041820 */
[C---:B-1----:R-:W-:Y:S08]  /*4ca0*/  HMMA.16816.F32.BF16 R20, R100.reuse, R58, R20 ;  /* 0x0000003a6414723c */ /* 0x042ff00000041814 */
[----:B---3--:R-:W-:Y:S08]  /*4cb0*/  HMMA.16816.F32.BF16 R108, R100, R44, R108 ;  /* 0x0000002c646c723c */ /* 0x008ff0000004186c */
[----:B------:R-:W-:Y:S08]  /*4cc0*/  HMMA.16816.F32.BF16 R32, R92, R106, R32 ;  /* 0x0000006a5c20723c */ /* 0x000ff00000041820 */
[C---:B------:R-:W-:Y:S01]  /*4cd0*/  HMMA.16816.F32.BF16 R88, R100.reuse, R46, R88 ;  /* 0x0000002e6458723c */ /* 0x040fe20000041858 */
[----:B------:R-:W1:Y:S07]  /*4ce0*/  LDSM.16.M88.4 R44, [R116+0x9000] ;  /* 0x00900000742c783b */ /* 0x000e6e0000000200 */
[----:B------:R-:W-:Y:S03]  /*4cf0*/  HMMA.16816.F32.BF16 R40, R100, R96, R40 ;  /* 0x000000606428723c */ /* 0x000fe60000041828 */
[----:B------:R-:W-:Y:S01]  /*4d00*/  FMUL.FTZ R32, R32, UR4 ;  /* 0x0000000420207c20 */ /* 0x000fe20008410000 */
[----:B------:R-:W-:Y:S01]  /*4d10*/  FMUL.FTZ R33, R33, UR4 ;  /* 0x0000000421217c20 */ /* 0x000fe20008410000 */
[----:B------:R-:W-:-:S02]  /*4d20*/  FMUL.FTZ R107, R34, UR4 ;  /* 0x00000004226b7c20 */ /* 0x000fc40008410000 */
[----:B------:R-:W-:Y:S01]  /*4d30*/  MUFU.TANH R99, R32 ;  /* 0x0000002000637308 */ /* 0x000fe20000002400 */
[C---:B------:R-:W-:Y:S01]  /*4d40*/  HMMA.16816.F32.BF16 R28, R100.reuse, R56, R28 ;  /* 0x00000038641c723c */ /* 0x040fe2000004181c */
[----:B------:R-:W3:Y:S06]  /*4d50*/  LDSM.16.M88.4 R56, [R121+0xb000] ;  /* 0x00b000007938783b */ /* 0x000eec0000000200 */
[----:B------:R-:W-:Y:S01]  /*4d60*/  MUFU.TANH R107, R107 ;  /* 0x0000006b006b7308 */ /* 0x000fe20000002400 */
[C---:B--2---:R-:W-:Y:S08]  /*4d70*/  HMMA.16816.F32.BF16 R84, R100.reuse, R52, R84 ;  /* 0x000000346454723c */ /* 0x044ff00000041854 */
[----:B------:R-:W-:Y:S01]  /*4d80*/  HMMA.16816.F32.BF16 R80, R100, R54, R80 ;  /* 0x000000366450723c */ /* 0x000fe20000041850 */
[----:B------:R-:W2:Y:S07]  /*4d90*/  LDSM.16.M88.4 R52, [R116+0xb800] ;  /* 0x00b800007434783b */ /* 0x000eae0000000200 */
[C---:B----4-:R-:W-:Y:S08]  /*4da0*/  HMMA.16816.F32.BF16 R20, R92.reuse, R50, R20 ;  /* 0x000000325c14723c */ /* 0x050ff00000041814 */
[----:B------:R-:W-:Y:S01]  /*4db0*/  HMMA.16816.F32.BF16 R40, R92, R104, R40 ;  /* 0x000000685c28723c */ /* 0x000fe20000041828 */
[----:B------:R4:W-:Y:S07]  /*4dc0*/  MUFU.TANH R105, R33 ;  /* 0x0000002100697308 */ /* 0x0009ee0000002400 */
[----:B------:R-:W-:Y:S01]  /*4dd0*/  HMMA.16816.F32.BF16 R8, R100, R112, R8 ;  /* 0x000000706408723c */ /* 0x000fe20000041808 */
[----:B------:R-:W-:-:S02]  /*4de0*/  FMUL.FTZ R113, R35, UR4 ;  /* 0x0000000423717c20 */ /* 0x000fc40008410000 */
[----:B------:R-:W-:-:S04]  /*4df0*/  FMUL.FTZ R20, R20, UR4 ;  /* 0x0000000414147c20 */ /* 0x000fc80008410000 */
[----:B------:R-:W-:Y:S01]  /*4e00*/  MUFU.TANH R113, R113 ;  /* 0x0000007100717308 */ /* 0x000fe20000002400 */
[----:B------:R-:W-:Y:S01]  /*4e10*/  HMMA.16816.F32.BF16 R28, R92, R48, R28 ;  /* 0x000000305c1c723c */ /* 0x000fe2000004181c */
[----:B------:R-:W-:Y:S02]  /*4e20*/  LDSM.16.M88.4 R48, [R116+0xa800] ;  /* 0x00a800007430783b */ /* 0x000fe40000000200 */
[----:B------:R-:W-:Y:S01]  /*4e30*/  FMUL.FTZ R41, R41, UR4 ;  /* 0x0000000429297c20 */ /* 0x000fe20008410000 */
[----:B------:R-:W-:Y:S01]  /*4e40*/  FMUL.FTZ R43, R43, UR4 ;  /* 0x000000042b2b7c20 */ /* 0x000fe20008410000 */
[----:B----4-:R-:W4:Y:S01]  /*4e50*/  LDSM.16.M88.4 R32, [R116+0x9800] ;  /* 0x009800007420783b */ /* 0x010f220000000200 */
[----:B------:R-:W-:Y:S01]  /*4e60*/  FMUL.FTZ R40, R40, UR4 ;  /* 0x0000000428287c20 */ /* 0x000fe20008410000 */
[----:B------:R-:W-:Y:S01]  /*4e70*/  FMUL.FTZ R42, R42, UR4 ;  /* 0x000000042a2a7c20 */ /* 0x000fe20008410000 */
[C---:B------:R-:W-:Y:S01]  /*4e80*/  HMMA.16816.F32.BF16 R64, R100.reuse, R62, R64 ;  /* 0x0000003e6440723c */ /* 0x040fe20000041840 */
[----:B------:R-:W-:Y:S01]  /*4e90*/  FMUL.FTZ R63, R22, UR4 ;  /* 0x00000004163f7c20 */ /* 0x000fe20008410000 */
[----:B------:R-:W-:Y:S06]  /*4ea0*/  MUFU.TANH R41, R41 ;  /* 0x0000002900297308 */ /* 0x000fec0000002400 */
[----:B------:R-:W-:Y:S02]  /*4eb0*/  HMMA.16816.F32.BF16 R68, R100, R60, R68 ;  /* 0x0000003c6444723c */ /* 0x000fe40000041844 */
[----:B------:R5:W-:Y:S01]  /*4ec0*/  MUFU.TANH R61, R20 ;  /* 0x00000014003d7308 */ /* 0x000be20000002400 */
[----:B------:R-:W-:-:S05]  /*4ed0*/  FMUL.FTZ R117, R29, UR4 ;  /* 0x000000041d757c20 */ /* 0x000fca0008410000 */
[C---:B-1----:R-:W-:Y:S01]  /*4ee0*/  HMMA.16816.F32.BF16 R16, R92.reuse, R44, R16 ;  /* 0x0000002c5c10723c */ /* 0x042fe20000041810 */
[----:B------:R-:W-:Y:S01]  /*4ef0*/  FMUL.FTZ R45, R21, UR4 ;  /* 0x00000004152d7c20 */ /* 0x000fe20008410000 */
[----:B------:R-:W-:Y:S06]  /*4f00*/  MUFU.TANH R43, R43 ;  /* 0x0000002b002b7308 */ /* 0x000fec0000002400 */
[----:B------:R-:W-:Y:S01]  /*4f10*/  HMMA.16816.F32.BF16 R12, R92, R46, R12 ;  /* 0x0000002e5c0c723c */ /* 0x000fe2000004180c */
[----:B------:R-:W-:Y:S01]  /*4f20*/  FMUL.FTZ R47, R23, UR4 ;  /* 0x00000004172f7c20 */ /* 0x000fe20008410000 */
[----:B------:R-:W-:Y:S01]  /*4f30*/  MUFU.TANH R117, R117 ;  /* 0x0000007500757308 */ /* 0x000fe20000002400 */
[----:B-----5:R-:W1:Y:S05]  /*4f40*/  LDSM.16.M88.4 R20, [R116+0xb000] ;  /* 0x00b000007414783b */ /* 0x020e6a0000000200 */
[----:B------:R-:W-:Y:S01]  /*4f50*/  HMMA.16816.F32.BF16 R4, R100, R114, R4 ;  /* 0x000000726404723c */ /* 0x000fe20000041804 */
[----:B------:R-:W-:Y:S01]  /*4f60*/  FMUL.FTZ R115, R28, UR4 ;  /* 0x000000041c737c20 */ /* 0x000fe20008410000 */
[----:B------:R-:W-:Y:S01]  /*4f70*/  MUFU.TANH R45, R45 ;  /* 0x0000002d002d7308 */ /* 0x000fe20000002400 */
[----:B------:R-:W-:Y:S01]  /*4f80*/  FMUL.FTZ R16, R16, UR4 ;  /* 0x0000000410107c20 */ /* 0x000fe20008410000 */
[----:B------:R-:W-:Y:S01]  /*4f90*/  FMUL.FTZ R18, R18, UR4 ;  /* 0x0000000412127c20 */ /* 0x000fe20008410000 */
[----:B------:R-:W-:Y:S01]  /*4fa0*/  FMUL.FTZ R17, R17, UR4 ;  /* 0x0000000411117c20 */ /* 0x000fe20008410000 */
[----:B------:R-:W-:-:S02]  /*4fb0*/  FMUL.FTZ R19, R19, UR4 ;  /* 0x0000000413137c20 */ /* 0x000fc40008410000 */
[C---:B---3--:R-:W-:Y:S01]  /*4fc0*/  HMMA.16816.F32.BF16 R76, R100.reuse, R56, R76 ;  /* 0x00000038644c723c */ /* 0x048fe2000004184c */
[----:B------:R-:W-:Y:S01]  /*4fd0*/  FMUL.FTZ R57, R30, UR4 ;  /* 0x000000041e397c20 */ /* 0x000fe20008410000 */
[----:B------:R-:W-:Y:S01]  /*4fe0*/  MUFU.TANH R115, R115 ;  /* 0x0000007300737308 */ /* 0x000fe20000002400 */
[----:B------:R-:W-:Y:S01]  /*4ff0*/  FMUL.FTZ R15, R15, UR4 ;  /* 0x000000040f0f7c20 */ /* 0x000fe20008410000 */
[----:B------:R-:W-:Y:S01]  /*5000*/  FMUL.FTZ R13, R13, UR4 ;  /* 0x000000040d0d7c20 */ /* 0x000fe20008410000 */
[----:B------:R-:W-:Y:S01]  /*5010*/  FMUL.FTZ R12, R12, UR4 ;  /* 0x000000040c0c7c20 */ /* 0x000fe20008410000 */
[----:B------:R-:W-:Y:S02]  /*5020*/  FMUL.FTZ R14, R14, UR4 ;  /* 0x000000040e0e7c20 */ /* 0x000fe40008410000 */
[----:B------:R-:W-:Y:S01]  /*5030*/  HMMA.16816.F32.BF16 R72, R100, R58, R72 ;  /* 0x0000003a6448723c */ /* 0x000fe20000041848 */
[----:B------:R-:W-:Y:S01]  /*5040*/  FMUL.FTZ R59, R31, UR4 ;  /* 0x000000041f3b7c20 */ /* 0x000fe20008410000 */
[----:B------:R-:W-:Y:S01]  /*5050*/  MUFU.TANH R57, R57 ;  /* 0x0000003900397308 */ /* 0x000fe20000002400 */
[----:B------:R-:W3:Y:S01]  /*5060*/  LDSM.16.M88.4 R28, [R116+0xa000] ;  /* 0x00a00000741c783b */ /* 0x000ee20000000200 */
[----:B------:R-:W-:-:S04]  /*5070*/  DEPBAR.LE SB0, 0x0 ;  /* 0x000080000000791a */ /* 0x000fc80000000000 */
[C---:B--2---:R-:W-:Y:S02]  /*5080*/  HMMA.16816.F32.BF16 R64, R92.reuse, R54, R64 ;  /* 0x000000365c40723c */ /* 0x044fe40000041840 */
[----:B------:R2:W-:Y:S06]  /*5090*/  MUFU.TANH R55, R15 ;  /* 0x0000000f00377308 */ /* 0x0005ec0000002400 */
[C---:B----4-:R-:W-:Y:S02]  /*50a0*/  HMMA.16816.F32.BF16 R8, R92.reuse, R32, R8 ;  /* 0x000000205c08723c */ /* 0x050fe40000041808 */
[----:B------:R-:W-:Y:S06]  /*50b0*/  MUFU.TANH R33, R16 ;  /* 0x0000001000217308 */ /* 0x000fec0000002400 */
[----:B------:R-:W-:Y:S02]  /*50c0*/  HMMA.16816.F32.BF16 R84, R92, R48, R84 ;  /* 0x000000305c54723c */ /* 0x000fe40000041854 */
[----:B------:R-:W-:Y:S01]  /*50d0*/  MUFU.TANH R49, R13 ;  /* 0x0000000d00317308 */ /* 0x000fe20000002400 */
[----:B------:R-:W-:Y:S01]  /*50e0*/  FMUL.FTZ R64, R64, UR4 ;  /* 0x0000000440407c20 */ /* 0x000fe20008410000 */
[----:B--2---:R-:W-:Y:S01]  /*50f0*/  FMUL.FTZ R15, R66, UR4 ;  /* 0x00000004420f7c20 */ /* 0x004fe20008410000 */
[----:B------:R-:W-:Y:S01]  /*5100*/  FMUL.FTZ R65, R65, UR4 ;  /* 0x0000000441417c20 */ /* 0x000fe20008410000 */
[----:B------:R-:W-:-:S02]  /*5110*/  FMUL.FTZ R67, R67, UR4 ;  /* 0x0000000443437c20 */ /* 0x000fc40008410000 */
[----:B------:R-:W-:Y:S02]  /*5120*/  HMMA.16816.F32.BF16 R4, R92, R34, R4 ;  /* 0x000000225c04723c */ /* 0x000fe40000041804 */
[----:B------:R-:W2:Y:S01]  /*5130*/  MUFU.TANH R13, R64 ;  /* 0x00000040000d7308 */ /* 0x000ea20000002400 */
[----:B------:R-:W-:Y:S01]  /*5140*/  FMUL.FTZ R10, R10, UR4 ;  /* 0x000000040a0a7c20 */ /* 0x000fe20008410000 */
[----:B------:R-:W-:-:S04]  /*5150*/  FMUL.FTZ R11, R11, UR4 ;  /* 0x000000040b0b7c20 */ /* 0x000fc80008410000 */
[----:B-1----:R-:W-:Y:S01]  /*5160*/  HMMA.16816.F32.BF16 R72, R92, R22, R72 ;  /* 0x000000165c48723c */ /* 0x002fe20000041848 */
[----:B------:R-:W-:Y:S01]  /*5170*/  FMUL.FTZ R23, R8, UR4 ;  /* 0x0000000408177c20 */ /* 0x000fe20008410000 */
[----:B------:R1:W-:Y:S01]  /*5180*/  MUFU.TANH R35, R12 ;  /* 0x0000000c00237308 */ /* 0x0003e20000002400 */
[----:B------:R-:W-:Y:S01]  /*5190*/  FMUL.FTZ R84, R84, UR4 ;  /* 0x0000000454547c20 */ /* 0x000fe20008410000 */
[----:B------:R-:W-:Y:S01]  /*51a0*/  FMUL.FTZ R86, R86, UR4 ;  /* 0x0000000456567c20 */ /* 0x000fe20008410000 */
[----:B------:R-:W-:-:S03]  /*51b0*/  FMUL.FTZ R87, R87, UR4 ;  /* 0x0000000457577c20 */ /* 0x000fc60008410000 */
[----:B------:R-:W-:Y:S01]  /*51c0*/  HMMA.16816.F32.BF16 R68, R92, R52, R68 ;  /* 0x000000345c44723c */ /* 0x000fe20000041844 */
[----:B------:R-:W-:Y:S01]  /*51d0*/  FMUL.FTZ R53, R9, UR4 ;  /* 0x0000000409357c20 */ /* 0x000fe20008410000 */
[----:B------:R-:W4:Y:S01]  /*51e0*/  MUFU.TANH R15, R15 ;  /* 0x0000000f000f7308 */ /* 0x000f220000002400 */
[----:B------:R-:W-:-:S05]  /*51f0*/  FMUL.FTZ R6, R6, UR4 ;  /* 0x0000000406067c20 */ /* 0x000fca0008410000 */
[C---:B---3--:R-:W-:Y:S02]  /*5200*/  HMMA.16816.F32.BF16 R108, R92.reuse, R28, R108 ;  /* 0x0000001c5c6c723c */ /* 0x048fe4000004186c */
[----:B------:R3:W-:Y:S01]  /*5210*/  MUFU.TANH R29, R18 ;  /* 0x00000012001d7308 */ /* 0x0007e20000002400 */
[----:B-1----:R-:W-:Y:S02]  /*5220*/  IMAD.IADD R12, R194, 0x1, R134 ;  /* 0x00000001c20c7824 */ /* 0x002fe400078e0286 */
[----:B------:R-:W-:Y:S01]  /*5230*/  FMUL.FTZ R72, R72, UR4 ;  /* 0x0000000448487c20 */ /* 0x000fe20008410000 */
[----:B------:R-:W-:Y:S01]  /*5240*/  FMUL.FTZ R74, R74, UR4 ;  /* 0x000000044a4a7c20 */ /* 0x000fe20008410000 */
[----:B------:R-:W-:Y:S01]  /*5250*/  FMUL.FTZ R73, R73, UR4 ;  /* 0x0000000449497c20 */ /* 0x000fe20008410000 */
[C---:B------:R-:W-:Y:S01]  /*5260*/  VIADD R8, R12.reuse, 0x78 ;  /* 0x000000780c087836 */ /* 0x040fe20000000000 */
[C---:B------:R-:W-:Y:S01]  /*5270*/  HMMA.16816.F32.BF16 R80, R92.reuse, R50, R80 ;  /* 0x000000325c50723c */ /* 0x040fe20000041850 */
[C---:B------:R-:W-:Y:S01]  /*5280*/  VIADD R16, R12.reuse, 0x1 ;  /* 0x000000010c107836 */ /* 0x040fe20000000000 */
[----:B------:R1:W-:Y:S01]  /*5290*/  MUFU.TANH R51, R14 ;  /* 0x0000000e00337308 */ /* 0x0003e20000002400 */
[C---:B------:R-:W-:Y:S01]  /*52a0*/  VIADD R22, R12.reuse, 0x11 ;  /* 0x000000110c167836 */ /* 0x040fe20000000000 */
[----:B------:R-:W-:Y:S01]  /*52b0*/  I2FP.F32.S32 R9, R8 ;  /* 0x0000000800097245 */ /* 0x000fe20000201400 */
[----:B------:R-:W-:Y:S01]  /*52c0*/  VIADD R28, R12, 0x20 ;  /* 0x000000200c1c7836 */ /* 0x000fe20000000000 */
[----:B------:R-:W-:Y:S01]  /*52d0*/  ISETP.GE.AND P4, PT, R16, R193, PT ;  /* 0x000000c11000720c */ /* 0x000fe20003f86270 */
[----:B------:R-:W-:Y:S01]  /*52e0*/  VIADD R44, R12, 0x38 ;  /* 0x000000380c2c7836 */ /* 0x000fe20000000000 */
[----:B------:R-:W-:Y:S01]  /*52f0*/  ISETP.GE.AND P2, PT, R16, R192, PT ;  /* 0x000000c01000720c */ /* 0x000fe20003f46270 */
[CC--:B--2---:R-:W-:Y:S01]  /*5300*/  FFMA.FTZ R13, R0.reuse, R9.reuse, R13 ;  /* 0x00000009000d7223 */ /* 0x0c4fe2000001000d */
[----:B------:R-:W-:Y:S01]  /*5310*/  I2FP.F32.S32 R16, R16 ;  /* 0x0000001000107245 */ /* 0x000fe20000201400 */
[----:B----4-:R-:W-:Y:S01]  /*5320*/  FFMA.FTZ R15, R0, R9, R15 ;  /* 0x00000009000f7223 */ /* 0x010fe2000001000f */
[CC--:B------:R-:W-:Y:S01]  /*5330*/  ISETP.GE.AND P5, PT, R8.reuse, R193.reuse, PT ;  /* 0x000000c10800720c */ /* 0x0c0fe20003fa6270 */
[C---:B------:R-:W-:Y:S01]  /*5340*/  HMMA.16816.F32.BF16 R88, R92.reuse, R30, R88 ;  /* 0x0000001e5c58723c */ /* 0x040fe20000041858 */
[----:B------:R-:W-:Y:S01]  /*5350*/  ISETP.GE.AND P3, PT, R8, R192, PT ;  /* 0x000000c00800720c */ /* 0x000fe20003f66270 */
[----:B---3--:R-:W-:Y:S01]  /*5360*/  FFMA.FTZ R18, R0, R16, R41 ;  /* 0x0000001000127223 */ /* 0x008fe20000010029 */
[----:B------:R-:W-:Y:S01]  /*5370*/  FSEL R140, R13, -INF , !P5 ;  /* 0xff8000000d8c7808 */ /* 0x000fe20006800000 */
[C---:B------:R-:W-:Y:S01]  /*5380*/  VIADD R13, R12.reuse, 0x10 ;  /* 0x000000100c0d7836 */ /* 0x040fe20000000000 */
[C---:B------:R-:W-:Y:S01]  /*5390*/  IADD3 R9, PT, PT, R12.reuse, 0x9, RZ ;  /* 0x000000090c097810 */ /* 0x040fe20007ffe0ff */
[----:B-1----:R-:W-:Y:S01]  /*53a0*/  VIADD R14, R12, 0x8 ;  /* 0x000000080c0e7836 */ /* 0x002fe20000000000 */
[----:B------:R-:W-:Y:S01]  /*53b0*/  FSEL R141, R15, -INF , !P3 ;  /* 0xff8000000f8d7808 */ /* 0x000fe20005800000 */
[----:B------:R-:W-:Y:S01]  /*53c0*/  HMMA.16816.F32.BF16 R76, R92, R20, R76 ;  /* 0x000000145c4c723c */ /* 0x000fe2000004184c */
[----:B------:R-:W-:Y:S01]  /*53d0*/  FMUL.FTZ R95, R4, UR4 ;  /* 0x00000004045f7c20 */ /* 0x000fe20008410000 */
[----:B------:R-:W-:Y:S01]  /*53e0*/  FSEL R18, R18, -INF , !P4 ;  /* 0xff80000012127808 */ /* 0x000fe20006000000 */
[----:B------:R-:W-:Y:S01]  /*53f0*/  FMUL.FTZ R4, R7, UR4 ;  /* 0x0000000407047c20 */ /* 0x000fe20008410000 */
[CC--:B------:R-:W-:Y:S01]  /*5400*/  ISETP.GE.AND P1, PT, R14.reuse, R193.reuse, PT ;  /* 0x000000c10e00720c */ /* 0x0c0fe20003f26270 */
[----:B------:R1:W-:Y:S01]  /*5410*/  MUFU.TANH R93, R10 ;  /* 0x0000000a005d7308 */ /* 0x0003e20000002400 */
[----:B------:R-:W-:Y:S01]  /*5420*/  ISETP.GE.AND P5, PT, R14, R192, PT ;  /* 0x000000c00e00720c */ /* 0x000fe20003fa6270 */
[C---:B------:R-:W-:Y:S01]  /*5430*/  FFMA.FTZ R7, R0.reuse, R16, R43 ;  /* 0x0000001000077223 */ /* 0x040fe2000001002b */
[----:B------:R-:W-:Y:S01]  /*5440*/  I2FP.F32.S32 R14, R14 ;  /* 0x0000000e000e7245 */ /* 0x000fe20000201400 */
[----:B------:R-:W-:Y:S01]  /*5450*/  FMUL.FTZ R8, R5, UR4 ;  /* 0x0000000405087c20 */ /* 0x000fe20008410000 */
[----:B------:R-:W-:Y:S01]  /*5460*/  ISETP.GE.AND P3, PT, R9, R193, PT ;  /* 0x000000c10900720c */ /* 0x000fe20003f66270 */
[----:B------:R-:W-:Y:S01]  /*5470*/  FMUL.FTZ R20, R89, UR4 ;  /* 0x0000000459147c20 */ /* 0x000fe20008410000 */
[----:B------:R-:W-:Y:S01]  /*5480*/  ISETP.GE.AND P4, PT, R9, R192, PT ;  /* 0x000000c00900720c */ /* 0x000fe20003f86270 */
[----:B------:R-:W2:Y:S01]  /*5490*/  MUFU.TANH R59, R59 ;  /* 0x0000003b003b7308 */ /* 0x000ea20000002400 */
[----:B------:R-:W-:Y:S01]  /*54a0*/  I2FP.F32.S32 R9, R9 ;  /* 0x0000000900097245 */ /* 0x000fe20000201400 */
[CC--:B------:R-:W-:Y:S01]  /*54b0*/  FFMA.FTZ R16, R0.reuse, R14.reuse, R99 ;  /* 0x0000000e00107223 */ /* 0x0c0fe20000010063 */
[----:B------:R-:W-:Y:S01]  /*54c0*/  FFMA.FTZ R5, R0, R14, R107 ;  /* 0x0000000e00057223 */ /* 0x000fe2000001006b */
[----:B------:R-:W-:Y:S01]  /*54d0*/  FSEL R7, R7, -INF , !P2 ;  /* 0xff80000007077808 */ /* 0x000fe20005000000 */
[----:B------:R-:W-:-:S02]  /*54e0*/  VIADD R30, R12, 0x28 ;  /* 0x000000280c1e7836 */ /* 0x000fc40000000000 */
[CC--:B------:R-:W-:Y:S01]  /*54f0*/  FFMA.FTZ R14, R0.reuse, R9.reuse, R105 ;  /* 0x00000009000e7223 */ /* 0x0c0fe20000010069 */
[----:B------:R-:W-:Y:S01]  /*5500*/  FFMA.FTZ R21, R0, R9, R113 ;  /* 0x0000000900157223 */ /* 0x000fe20000010071 */
[----:B------:R-:W-:Y:S01]  /*5510*/  ISETP.GE.AND P2, PT, R13, R193, PT ;  /* 0x000000c10d00720c */ /* 0x000fe20003f46270 */
[----:B------:R-:W-:Y:S01]  /*5520*/  VIADD R9, R12, 0x18 ;  /* 0x000000180c097836 */ /* 0x000fe20000000000 */
[----:B-1----:R-:W-:Y:S01]  /*5530*/  I2FP.F32.S32 R10, R13 ;  /* 0x0000000d000a7245 */ /* 0x002fe20000201400 */
[----:B------:R-:W1:Y:S01]  /*5540*/  MUFU.TANH R63, R63 ;  /* 0x0000003f003f7308 */ /* 0x000e620000002400 */
[----:B------:R-:W-:Y:S01]  /*5550*/  FSEL R5, R5, -INF , !P5 ;  /* 0xff80000005057808 */ /* 0x000fe20006800000 */
[----:B------:R-:W-:Y:S01]  /*5560*/  FMUL.FTZ R108, R108, UR4 ;  /* 0x000000046c6c7c20 */ /* 0x000fe20008410000 */
[----:B------:R-:W-:Y:S01]  /*5570*/  FSEL R14, R14, -INF , !P3 ;  /* 0xff8000000e0e7808 */ /* 0x000fe20005800000 */
[CC--:B------:R-:W-:Y:S01]  /*5580*/  FFMA.FTZ R115, R0.reuse, R10.reuse, R115 ;  /* 0x0000000a00737223 */ /* 0x0c0fe20000010073 */
[----:B------:R-:W-:Y:S01]  /*5590*/  FFMA.FTZ R15, R0, R10, R57 ;  /* 0x0000000a000f7223 */ /* 0x000fe20000010039 */
[----:B------:R-:W-:Y:S01]  /*55a0*/  FSEL R21, R21, -INF , !P4 ;  /* 0xff80000015157808 */ /* 0x000fe20006000000 */
[----:B------:R-:W-:Y:S01]  /*55b0*/  FMUL.FTZ R111, R111, UR4 ;  /* 0x000000046f6f7c20 */ /* 0x000fe20008410000 */
[CC--:B------:R-:W-:Y:S01]  /*55c0*/  ISETP.GE.AND P5, PT, R22.reuse, R193.reuse, PT ;  /* 0x000000c11600720c */ /* 0x0c0fe20003fa6270 */
[----:B------:R-:W3:Y:S01]  /*55d0*/  MUFU.TANH R47, R47 ;  /* 0x0000002f002f7308 */ /* 0x000ee20000002400 */
[----:B------:R-:W-:Y:S01]  /*55e0*/  FSEL R10, R115, -INF , !P2 ;  /* 0xff800000730a7808 */ /* 0x000fe20005000000 */
[----:B------:R-:W-:Y:S01]  /*55f0*/  FMUL.FTZ R109, R109, UR4 ;  /* 0x000000046d6d7c20 */ /* 0x000fe20008410000 */
[-C--:B------:R-:W-:Y:S01]  /*5600*/  ISETP.GE.AND P3, PT, R22, R192.reuse, PT ;  /* 0x000000c01600720c */ /* 0x080fe20003f66270 */
[----:B------:R-:W-:Y:S01]  /*5610*/  FMUL.FTZ R110, R110, UR4 ;  /* 0x000000046e6e7c20 */ /* 0x000fe20008410000 */
[C---:B------:R-:W-:Y:S01]  /*5620*/  ISETP.GE.AND P4, PT, R9.reuse, R193, PT ;  /* 0x000000c10900720c */ /* 0x040fe20003f86270 */
[----:B------:R-:W-:Y:S01]  /*5630*/  FMUL.FTZ R88, R88, UR4 ;  /* 0x0000000458587c20 */ /* 0x000fe20008410000 */
[----:B------:R-:W-:Y:S01]  /*5640*/  ISETP.GE.AND P2, PT, R9, R192, PT ;  /* 0x000000c00900720c */ /* 0x000fe20003f46270 */
[----:B------:R4:W-:Y:S01]  /*5650*/  MUFU.TANH R89, R6 ;  /* 0x0000000600597308 */ /* 0x0009e20000002400 */
[----:B------:R-:W-:Y:S01]  /*5660*/  I2FP.F32.S32 R22, R22 ;  /* 0x0000001600167245 */ /* 0x000fe20000201400 */
[----:B------:R-:W-:Y:S01]  /*5670*/  FMUL.FTZ R91, R91, UR4 ;  /* 0x000000045b5b7c20 */ /* 0x000fe20008410000 */
[----:B------:R-:W-:Y:S01]  /*5680*/  I2FP.F32.S32 R9, R9 ;  /* 0x0000000900097245 */ /* 0x000fe20000201400 */
[----:B------:R-:W-:Y:S01]  /*5690*/  FMUL.FTZ R90, R90, UR4 ;  /* 0x000000045a5a7c20 */ /* 0x000fe20008410000 */
[----:B------:R-:W-:Y:S01]  /*56a0*/  FSEL R16, R16, -INF , !P1 ;  /* 0xff80000010107808 */ /* 0x000fe20004800000 */
[----:B------:R-:W-:Y:S01]  /*56b0*/  FMUL.FTZ R80, R80, UR4 ;  /* 0x0000000450507c20 */ /* 0x000fe20008410000 */
[----:B------:R-:W-:Y:S01]  /*56c0*/  ISETP.GE.AND P1, PT, R13, R192, PT ;  /* 0x000000c00d00720c */ /* 0x000fe20003f26270 */
[----:B--2---:R-:W-:Y:S01]  /*56d0*/  FFMA.FTZ R13, R0, R22, R59 ;  /* 0x00000016000d7223 */ /* 0x004fe2000001003b */
[----:B------:R2:W-:Y:S01]  /*56e0*/  MUFU.TANH R99, R11 ;  /* 0x0000000b00637308 */ /* 0x0005e20000002400 */
[----:B------:R-:W-:Y:S01]  /*56f0*/  FMUL.FTZ R82, R82, UR4 ;  /* 0x0000000452527c20 */ /* 0x000fe20008410000 */
[----:B------:R-:W-:Y:S01]  /*5700*/  FSEL R15, R15, -INF , !P1 ;  /* 0xff8000000f0f7808 */ /* 0x000fe20004800000 */
[----:B------:R-:W-:Y:S01]  /*5710*/  FMUL.FTZ R81, R81, UR4 ;  /* 0x0000000451517c20 */ /* 0x000fe20008410000 */
[----:B------:R-:W-:Y:S01]  /*5720*/  FSEL R13, R13, -INF , !P3 ;  /* 0xff8000000d0d7808 */ /* 0x000fe20005800000 */
[----:B------:R-:W-:Y:S01]  /*5730*/  FMUL.FTZ R83, R83, UR4 ;  /* 0x0000000453537c20 */ /* 0x000fe20008410000 */
[----:B------:R-:W-:Y:S01]  /*5740*/  ISETP.GE.AND P3, PT, R28, R193, PT ;  /* 0x000000c11c00720c */ /* 0x000fe20003f66270 */
[----:B------:R-:W-:Y:S01]  /*5750*/  FMUL.FTZ R76, R76, UR4 ;  /* 0x000000044c4c7c20 */ /* 0x000fe20008410000 */
[----:B----4-:R-:W-:Y:S01]  /*5760*/  FFMA.FTZ R6, R0, R9, R61 ;  /* 0x0000000900067223 */ /* 0x010fe2000001003d */
[----:B------:R4:W-:Y:S01]  /*5770*/  MUFU.TANH R43, R8 ;  /* 0x00000008002b7308 */ /* 0x0009e20000002400 */
[----:B------:R-:W-:Y:S01]  /*5780*/  FMUL.FTZ R77, R77, UR4 ;  /* 0x000000044d4d7c20 */ /* 0x000fe20008410000 */
[----:B------:R-:W-:Y:S01]  /*5790*/  FMUL.FTZ R78, R78, UR4 ;  /* 0x000000044e4e7c20 */ /* 0x000fe20008410000 */
[----:B------:R-:W-:Y:S01]  /*57a0*/  FMUL.FTZ R79, R79, UR4 ;  /* 0x000000044f4f7c20 */ /* 0x000fe20008410000 */
[----:B------:R-:W-:Y:S01]  /*57b0*/  FSEL R6, R6, -INF , !P4 ;  /* 0xff80000006067808 */ /* 0x000fe20006000000 */
[----:B------:R-:W-:Y:S01]  /*57c0*/  FMUL.FTZ R71, R71, UR4 ;  /* 0x0000000447477c20 */ /* 0x000fe20008410000 */
[----:B------:R-:W-:Y:S01]  /*57d0*/  ISETP.GE.AND P4, PT, R28, R192, PT ;  /* 0x000000c01c00720c */ /* 0x000fe20003f86270 */
[----:B------:R-:W-:Y:S01]  /*57e0*/  FMUL.FTZ R75, R75, UR4 ;  /* 0x000000044b4b7c20 */ /* 0x000fe20008410000 */
[----:B--2---:R-:W-:Y:S01]  /*57f0*/  VIADD R11, R12, 0x19 ;  /* 0x000000190c0b7836 */ /* 0x004fe20000000000 */
[----:B------:R2:W-:Y:S01]  /*5800*/  MUFU.TANH R59, R4 ;  /* 0x00000004003b7308 */ /* 0x0005e20000002400 */
[----:B------:R-:W-:Y:S01]  /*5810*/  I2FP.F32.S32 R28, R28 ;  /* 0x0000001c001c7245 */ /* 0x000fe20000201400 */
[----:B------:R-:W-:Y:S01]  /*5820*/  FMUL.FTZ R68, R68, UR4 ;  /* 0x0000000444447c20 */ /* 0x000fe20008410000 */
[----:B------:R-:W-:Y:S01]  /*5830*/  FMUL.FTZ R69, R69, UR4 ;  /* 0x0000000445457c20 */ /* 0x000fe20008410000 */
[----:B------:R-:W-:Y:S01]  /*5840*/  ISETP.GE.AND P1, PT, R11, R193, PT ;  /* 0x000000c10b00720c */ /* 0x000fe20003f26270 */
[----:B------:R-:W-:Y:S01]  /*5850*/  FMUL.FTZ R70, R70, UR4 ;  /* 0x0000000446467c20 */ /* 0x000fe20008410000 */
[CC--:B------:R-:W-:Y:S01]  /*5860*/  FFMA.FTZ R34, R0.reuse, R28.reuse, R33 ;  /* 0x0000001c00227223 */ /* 0x0c0fe20000010021 */
[C---:B------:R-:W-:Y:S01]  /*5870*/  FFMA.FTZ R29, R0.reuse, R28, R29 ;  /* 0x0000001c001d7223 */ /* 0x040fe2000001001d */
[----:B----4-:R-:W-:Y:S01]  /*5880*/  FFMA.FTZ R8, R0, R22, R117 ;  /* 0x0000001600087223 */ /* 0x010fe20000010075 */
[----:B------:R-:W4:Y:S01]  /*5890*/  MUFU.TANH R17, R17 ;  /* 0x0000001100117308 */ /* 0x000f220000002400 */
[----:B------:R-:W-:Y:S01]  /*58a0*/  VIADD R28, R12, 0x21 ;  /* 0x000000210c1c7836 */ /* 0x000fe20000000000 */
[----:B------:R-:W-:Y:S01]  /*58b0*/  FSEL R34, R34, -INF , !P3 ;  /* 0xff80000022227808 */ /* 0x000fe20005800000 */
[----:B------:R-:W-:Y:S01]  /*58c0*/  FMUL.FTZ R22, R85, UR4 ;  /* 0x0000000455167c20 */ /* 0x000fe20008410000 */
[----:B------:R-:W-:-:S02]  /*58d0*/  FSEL R8, R8, -INF , !P5 ;  /* 0xff80000008087808 */ /* 0x000fc40006800000 */
[-C--:B------:R-:W-:Y:S02]  /*58e0*/  ISETP.GE.AND P5, PT, R11, R192.reuse, PT ;  /* 0x000000c00b00720c */ /* 0x080fe40003fa6270 */
[----:B--2---:R-:W-:Y:S01]  /*58f0*/  I2FP.F32.S32 R4, R11 ;  /* 0x0000000b00047245 */ /* 0x004fe20000201400 */
[----:B------:R-:W2:Y:S01]  /*5900*/  MUFU.TANH R19, R19 ;  /* 0x0000001300137308 */ /* 0x000ea20000002400 */
[----:B-1----:R-:W-:Y:S01]  /*5910*/  FFMA.FTZ R11, R0, R9, R63 ;  /* 0x00000009000b7223 */ /* 0x002fe2000001003f */
[----:B------:R-:W-:Y:S02]  /*5920*/  ISETP.GE.AND P3, PT, R30, R192, PT ;  /* 0x000000c01e00720c */ /* 0x000fe40003f66270 */
[CC--:B------:R-:W-:Y:S01]  /*5930*/  FFMA.FTZ R45, R0.reuse, R4.reuse, R45 ;  /* 0x00000004002d7223 */ /* 0x0c0fe2000001002d */
[----:B---3--:R-:W-:Y:S01]  /*5940*/  FFMA.FTZ R9, R0, R4, R47 ;  /* 0x0000000400097223 */ /* 0x008fe2000001002f */
[----:B------:R-:W-:Y:S02]  /*5950*/  FSEL R11, R11, -INF , !P2 ;  /* 0xff8000000b0b7808 */ /* 0x000fe40005000000 */
[----:B------:R-:W-:Y:S01]  /*5960*/  ISETP.GE.AND P2, PT, R28, R193, PT ;  /* 0x000000c11c00720c */ /* 0x000fe20003f46270 */
[----:B------:R-:W1:Y:S01]  /*5970*/  MUFU.TANH R23, R23 ;  /* 0x0000001700177308 */ /* 0x000e620000002400 */
[----:B------:R-:W-:-:S02]  /*5980*/  FSEL R4, R45, -INF , !P1 ;  /* 0xff8000002d047808 */ /* 0x000fc40004800000 */
[----:B------:R-:W-:Y:S02]  /*5990*/  ISETP.GE.AND P1, PT, R28, R192, PT ;  /* 0x000000c01c00720c */ /* 0x000fe40003f26270 */
[----:B------:R-:W-:Y:S02]  /*59a0*/  FSEL R9, R9, -INF , !P5 ;  /* 0xff80000009097808 */ /* 0x000fe40006800000 */
[----:B------:R-:W-:Y:S01]  /*59b0*/  I2FP.F32.S32 R28, R28 ;  /* 0x0000001c001c7245 */ /* 0x000fe20000201400 */
[----:B------:R3:W-:Y:S01]  /*59c0*/  MUFU.TANH R97, R40 ;  /* 0x0000002800617308 */ /* 0x0007e20000002400 */
[----:B------:R-:W-:Y:S02]  /*59d0*/  ISETP.GE.AND P5, PT, R30, R193, PT ;  /* 0x000000c11e00720c */ /* 0x000fe40003fa6270 */
[----:B------:R-:W-:Y:S01]  /*59e0*/  I2FP.F32.S32 R30, R30 ;  /* 0x0000001e001e7245 */ /* 0x000fe20000201400 */
[CC--:B----4-:R-:W-:Y:S01]  /*59f0*/  FFMA.FTZ R32, R0.reuse, R28.reuse, R17 ;  /* 0x0000001c00207223 */ /* 0x0d0fe20000010011 */
[----:B--2---:R-:W-:Y:S01]  /*5a00*/  FFMA.FTZ R19, R0, R28, R19 ;  /* 0x0000001c00137223 */ /* 0x004fe20000010013 */
[----:B------:R-:W-:-:S02]  /*5a10*/  FSEL R31, R29, -INF , !P4 ;  /* 0xff8000001d1f7808 */ /* 0x000fc40006000000 */
[----:B------:R2:W-:Y:S01]  /*5a20*/  MUFU.TANH R17, R20 ;  /* 0x0000001400117308 */ /* 0x0005e20000002400 */
[CC--:B------:R-:W-:Y:S01]  /*5a30*/  FFMA.FTZ R35, R0.reuse, R30.reuse, R35 ;  /* 0x0000001e00237223 */ /* 0x0c0fe20000010023 */
[----:B------:R-:W-:Y:S01]  /*5a40*/  FFMA.FTZ R41, R0, R30, R51 ;  /* 0x0000001e00297223 */ /* 0x000fe20000010033 */
[----:B------:R-:W-:Y:S02]  /*5a50*/  FSEL R32, R32, -INF , !P2 ;  /* 0xff80000020207808 */ /* 0x000fe40005000000 */
[----:B------:R-:W-:Y:S02]  /*5a60*/  FSEL R29, R19, -INF , !P1 ;  /* 0xff800000131d7808 */ /* 0x000fe40004800000 */
[----:B------:R-:W-:Y:S01]  /*5a70*/  FSEL R30, R35, -INF , !P5 ;  /* 0xff800000231e7808 */ /* 0x000fe20006800000 */
[----:B------:R-:W4:Y:S01]  /*5a80*/  MUFU.TANH R53, R53 ;  /* 0x0000003500357308 */ /* 0x000f220000002400 */
[----:B---3--:R-:W-:Y:S01]  /*5a90*/  VIADD R40, R12, 0x29 ;  /* 0x000000290c287836 */ /* 0x008fe20000000000 */
[----:B------:R-:W-:-:S04]  /*5aa0*/  FSEL R41, R41, -INF , !P3 ;  /* 0xff80000029297808 */ /* 0x000fc80005800000 */
[C---:B------:R-:W-:Y:S02]  /*5ab0*/  ISETP.GE.AND P4, PT, R40.reuse, R193, PT ;  /* 0x000000c12800720c */ /* 0x040fe40003f86270 */
[----:B------:R-:W-:Y:S01]  /*5ac0*/  ISETP.GE.AND P2, PT, R40, R192, PT ;  /* 0x000000c02800720c */ /* 0x000fe20003f46270 */
[----:B--2---:R-:W-:Y:S01]  /*5ad0*/  VIADD R20, R12, 0x30 ;  /* 0x000000300c147836 */ /* 0x004fe20000000000 */
[----:B------:R-:W2:Y:S01]  /*5ae0*/  MUFU.TANH R95, R95 ;  /* 0x0000005f005f7308 */ /* 0x000ea20000002400 */
[----:B------:R-:W-:-:S03]  /*5af0*/  I2FP.F32.S32 R40, R40 ;  /* 0x0000002800287245 */ /* 0x000fc60000201400 */
[CC--:B------:R-:W-:Y:S02]  /*5b00*/  ISETP.GE.AND P1, PT, R20.reuse, R193.reuse, PT ;  /* 0x000000c11400720c */ /* 0x0c0fe40003f26270 */
[----:B------:R-:W-:Y:S01]  /*5b10*/  ISETP.GE.AND P5, PT, R20, R192, PT ;  /* 0x000000c01400720c */ /* 0x000fe20003fa6270 */
[C---:B------:R-:W-:Y:S01]  /*5b20*/  FFMA.FTZ R28, R0.reuse, R40, R49 ;  /* 0x00000028001c7223 */ /* 0x040fe20000010031 */
[----:B------:R-:W-:Y:S01]  /*5b30*/  I2FP.F32.S32 R20, R20 ;  /* 0x0000001400147245 */ /* 0x000fe20000201400 */
[----:B------:R-:W-:Y:S01]  /*5b40*/  FFMA.FTZ R39, R0, R40, R55 ;  /* 0x0000002800277223 */ /* 0x000fe20000010037 */
[----:B------:R-:W-:Y:S01]  /*5b50*/  IADD3 R40, PT, PT, R12, 0x31, RZ ;  /* 0x000000310c287810 */ /* 0x000fe20007ffe0ff */
[----:B------:R-:W3:Y:S01]  /*5b60*/  MUFU.TANH R57, R108 ;  /* 0x0000006c00397308 */ /* 0x000ee20000002400 */
[----:B------:R-:W-:Y:S01]  /*5b70*/  FSEL R28, R28, -INF , !P4 ;  /* 0xff8000001c1c7808 */ /* 0x000fe20006000000 */
[CC--:B-1----:R-:W-:Y:S01]  /*5b80*/  FFMA.FTZ R23, R0.reuse, R20.reuse, R23 ;  /* 0x0000001400177223 */ /* 0x0c2fe20000010017 */
[----:B------:R-:W-:Y:S01]  /*5b90*/  FSEL R39, R39, -INF , !P2 ;  /* 0xff80000027277808 */ /* 0x000fe20005000000 */
[----:B------:R-:W-:Y:S01]  /*5ba0*/  FFMA.FTZ R93, R0, R20, R93 ;  /* 0x00000014005d7223 */ /* 0x000fe2000001005d */
[----:B------:R-:W-:Y:S01]  /*5bb0*/  ISETP.GE.AND P3, PT, R40, R193, PT ;  /* 0x000000c12800720c */ /* 0x000fe20003f66270 */
[----:B------:R-:W-:Y:S01]  /*5bc0*/  VIADD R20, R12, 0x39 ;  /* 0x000000390c147836 */ /* 0x000fe20000000000 */
[----:B------:R-:W-:Y:S01]  /*5bd0*/  FSEL R180, R23, -INF , !P1 ;  /* 0xff80000017b47808 */ /* 0x000fe20004800000 */
[----:B------:R1:W-:Y:S01]  /*5be0*/  MUFU.TANH R19, R22 ;  /* 0x0000001600137308 */ /* 0x0003e20000002400 */
[----:B------:R-:W-:-:S02]  /*5bf0*/  ISETP.GE.AND P4, PT, R40, R192, PT ;  /* 0x000000c02800720c */ /* 0x000fc40003f86270 */
[CC--:B------:R-:W-:Y:S02]  /*5c00*/  ISETP.GE.AND P2, PT, R44.reuse, R193.reuse, PT ;  /* 0x000000c12c00720c */ /* 0x0c0fe40003f46270 */
[----:B------:R-:W-:Y:S02]  /*5c10*/  ISETP.GE.AND P1, PT, R44, R192, PT ;  /* 0x000000c02c00720c */ /* 0x000fe40003f26270 */
[----:B------:R-:W-:Y:S01]  /*5c20*/  I2FP.F32.S32 R40, R40 ;  /* 0x0000002800287245 */ /* 0x000fe20000201400 */
[----:B------:R-:W-:Y:S01]  /*5c30*/  MUFU.TANH R61, R109 ;  /* 0x0000006d003d7308 */ /* 0x000fe20000002400 */
[----:B------:R-:W-:Y:S02]  /*5c40*/  I2FP.F32.S32 R44, R44 ;  /* 0x0000002c002c7245 */ /* 0x000fe40000201400 */
[----:B------:R-:W-:Y:S01]  /*5c50*/  FSEL R183, R93, -INF , !P5 ;  /* 0xff8000005db77808 */ /* 0x000fe20006800000 */
[CC--:B----4-:R-:W-:Y:S01]  /*5c60*/  FFMA.FTZ R53, R0.reuse, R40.reuse, R53 ;  /* 0x0000002800357223 */ /* 0x0d0fe20000010035 */
[C---:B------:R-:W-:Y:S01]  /*5c70*/  FFMA.FTZ R99, R0.reuse, R40, R99 ;  /* 0x0000002800637223 */ /* 0x040fe20000010063 */
[-C--:B--2---:R-:W-:Y:S01]  /*5c80*/  FFMA.FTZ R95, R0, R44.reuse, R95 ;  /* 0x0000002c005f7223 */ /* 0x084fe2000001005f */
[----:B------:R-:W-:Y:S01]  /*5c90*/  ISETP.GE.AND P5, PT, R20, R193, PT ;  /* 0x000000c11400720c */ /* 0x000fe20003fa6270 */
[----:B------:R-:W2:Y:S01]  /*5ca0*/  MUFU.TANH R85, R110 ;  /* 0x0000006e00557308 */ /* 0x000ea20000002400 */
[----:B-1----:R-:W-:Y:S01]  /*5cb0*/  VIADD R22, R12, 0x40 ;  /* 0x000000400c167836 */ /* 0x002fe20000000000 */
[----:B------:R-:W-:Y:S01]  /*5cc0*/  FSEL R40, R53, -INF , !P3 ;  /* 0xff80000035287808 */ /* 0x000fe20005800000 */
[----:B------:R-:W-:Y:S01]  /*5cd0*/  FFMA.FTZ R89, R0, R44, R89 ;  /* 0x0000002c00597223 */ /* 0x000fe20000010059 */
[----:B------:R-:W-:Y:S01]  /*5ce0*/  FSEL R181, R99, -INF , !P4 ;  /* 0xff80000063b57808 */ /* 0x000fe20006000000 */
[----:B------:R-:W-:Y:S01]  /*5cf0*/  VIADD R44, R12, 0x41 ;  /* 0x000000410c2c7836 */ /* 0x000fe20000000000 */
[----:B------:R-:W-:-:S02]  /*5d00*/  FSEL R178, R95, -INF , !P2 ;  /* 0xff8000005fb27808 */ /* 0x000fc40005000000 */
[-C--:B------:R-:W-:Y:S01]  /*5d10*/  ISETP.GE.AND P3, PT, R20, R192.reuse, PT ;  /* 0x000000c01400720c */ /* 0x080fe20003f66270 */
[----:B------:R-:W1:Y:S01]  /*5d20*/  MUFU.TANH R111, R111 ;  /* 0x0000006f006f7308 */ /* 0x000e620000002400 */
[CC--:B------:R-:W-:Y:S02]  /*5d30*/  ISETP.GE.AND P4, PT, R22.reuse, R193.reuse, PT ;  /* 0x000000c11600720c */ /* 0x0c0fe40003f86270 */
[----:B------:R-:W-:Y:S02]  /*5d40*/  ISETP.GE.AND P2, PT, R22, R192, PT ;  /* 0x000000c01600720c */ /* 0x000fe40003f46270 */
[----:B------:R-:W-:Y:S02]  /*5d50*/  I2FP.F32.S32 R20, R20 ;  /* 0x0000001400147245 */ /* 0x000fe40000201400 */
[----:B------:R-:W-:Y:S01]  /*5d60*/  I2FP.F32.S32 R22, R22 ;  /* 0x0000001600167245 */ /* 0x000fe20000201400 */
[----:B------:R-:W4:Y:S01]  /*5d70*/  MUFU.TANH R33, R88 ;  /* 0x0000005800217308 */ /* 0x000f220000002400 */
[----:B------:R-:W-:Y:S01]  /*5d80*/  FSEL R165, R89, -INF , !P1 ;  /* 0xff80000059a57808 */ /* 0x000fe20004800000 */
[CC--:B------:R-:W-:Y:S01]  /*5d90*/  FFMA.FTZ R43, R0.reuse, R20.reuse, R43 ;  /* 0x00000014002b7223 */ /* 0x0c0fe2000001002b */
[C---:B------:R-:W-:Y:S01]  /*5da0*/  FFMA.FTZ R59, R0.reuse, R20, R59 ;  /* 0x00000014003b7223 */ /* 0x040fe2000001003b */
[-C--:B---3--:R-:W-:Y:S01]  /*5db0*/  FFMA.FTZ R57, R0, R22.reuse, R57 ;  /* 0x0000001600397223 */ /* 0x088fe20000010039 */
[----:B------:R-:W-:Y:S01]  /*5dc0*/  VIADD R20, R12, 0x48 ;  /* 0x000000480c147836 */ /* 0x000fe20000000000 */
[----:B------:R-:W-:Y:S01]  /*5dd0*/  ISETP.GE.AND P1, PT, R44, R193, PT ;  /* 0x000000c12c00720c */ /* 0x000fe20003f26270 */
[----:B--2---:R-:W-:Y:S01]  /*5de0*/  FFMA.FTZ R85, R0, R22, R85 ;  /* 0x0000001600557223 */ /* 0x004fe20000010055 */
[----:B------:R-:W-:Y:S01]  /*5df0*/  FSEL R142, R43, -INF , !P5 ;  /* 0xff8000002b8e7808 */ /* 0x000fe20006800000 */
[----:B------:R-:W2:Y:S01]  /*5e00*/  MUFU.TANH R45, R90 ;  /* 0x0000005a002d7308 */ /* 0x000ea20000002400 */
[----:B------:R-:W-:Y:S01]  /*5e10*/  FSEL R161, R59, -INF , !P3 ;  /* 0xff8000003ba17808 */ /* 0x000fe20005800000 */
[----:B------:R-:W-:Y:S01]  /*5e20*/  VIADD R22, R12, 0x49 ;  /* 0x000000490c167836 */ /* 0x000fe20000000000 */
[----:B------:R-:W-:-:S02]  /*5e30*/  FSEL R160, R57, -INF , !P4 ;  /* 0xff80000039a07808 */ /* 0x000fc40006000000 */
[-C--:B------:R-:W-:Y:S02]  /*5e40*/  ISETP.GE.AND P5, PT, R44, R192.reuse, PT ;  /* 0x000000c02c00720c */ /* 0x080fe40003fa6270 */
[CC--:B------:R-:W-:Y:S01]  /*5e50*/  ISETP.GE.AND P3, PT, R20.reuse, R193.reuse, PT ;  /* 0x000000c11400720c */ /* 0x0c0fe20003f66270 */
[----:B------:R-:W3:Y:S01]  /*5e60*/  MUFU.TANH R91, R91 ;  /* 0x0000005b005b7308 */ /* 0x000ee20000002400 */
[----:B------:R-:W-:Y:S02]  /*5e70*/  ISETP.GE.AND P4, PT, R20, R192, PT ;  /* 0x000000c01400720c */ /* 0x000fe40003f86270 */
[----:B------:R-:W-:Y:S02]  /*5e80*/  I2FP.F32.S32 R44, R44 ;  /* 0x0000002c002c7245 */ /* 0x000fe40000201400 */
[----:B------:R-:W-:Y:S02]  /*5e90*/  I2FP.F32.S32 R20, R20 ;  /* 0x0000001400147245 */ /* 0x000fe40000201400 */
[----:B------:R-:W-:Y:S01]  /*5ea0*/  FSEL R179, R85, -INF , !P2 ;  /* 0xff80000055b37808 */ /* 0x000fe20005000000 */
[----:B------:R-:W5:Y:S01]  /*5eb0*/  MUFU.TANH R35, R84 ;  /* 0x0000005400237308 */ /* 0x000f620000002400 */
[CC--:B------:R-:W-:Y:S01]  /*5ec0*/  FFMA.FTZ R61, R0.reuse, R44.reuse, R61 ;  /* 0x0000002c003d7223 */ /* 0x0c0fe2000001003d */
[C---:B-1----:R-:W-:Y:S01]  /*5ed0*/  FFMA.FTZ R111, R0.reuse, R44, R111 ;  /* 0x0000002c006f7223 */ /* 0x042fe2000001006f */
[-C--:B----4-:R-:W-:Y:S01]  /*5ee0*/  FFMA.FTZ R33, R0, R20.reuse, R33 ;  /* 0x0000001400217223 */ /* 0x090fe20000010021 */
[----:B------:R-:W-:Y:S01]  /*5ef0*/  VIADD R44, R12, 0x50 ;  /* 0x000000500c2c7836 */ /* 0x000fe20000000000 */
[----:B------:R-:W-:Y:S01]  /*5f00*/  ISETP.GE.AND P2, PT, R22, R193, PT ;  /* 0x000000c11600720c */ /* 0x000fe20003f46270 */
[----:B--2---:R-:W-:Y:S01]  /*5f10*/  FFMA.FTZ R45, R0, R20, R45 ;  /* 0x00000014002d7223 */ /* 0x004fe2000001002d */
[----:B------:R-:W-:Y:S01]  /*5f20*/  FSEL R166, R61, -INF , !P1 ;  /* 0xff8000003da67808 */ /* 0x000fe20004800000 */
[----:B------:R-:W1:Y:S01]  /*5f30*/  MUFU.TANH R23, R86 ;  /* 0x0000005600177308 */ /* 0x000e620000002400 */
[----:B------:R-:W-:-:S02]  /*5f40*/  FSEL R171, R111, -INF , !P5 ;  /* 0xff8000006fab7808 */ /* 0x000fc40006800000 */
[----:B------:R-:W-:Y:S02]  /*5f50*/  FSEL R162, R33, -INF , !P3 ;  /* 0xff80000021a27808 */ /* 0x000fe40005800000 */
[-C--:B------:R-:W-:Y:S02]  /*5f60*/  ISETP.GE.AND P1, PT, R22, R192.reuse, PT ;  /* 0x000000c01600720c */ /* 0x080fe40003f26270 */
[C---:B------:R-:W-:Y:S01]  /*5f70*/  ISETP.GE.AND P5, PT, R44.reuse, R193, PT ;  /* 0x000000c12c00720c */ /* 0x040fe20003fa6270 */
[----:B------:R-:W2:Y:S01]  /*5f80*/  MUFU.TANH R87, R87 ;  /* 0x0000005700577308 */ /* 0x000ea20000002400 */
[----:B------:R-:W-:Y:S02]  /*5f90*/  ISETP.GE.AND P3, PT, R44, R192, PT ;  /* 0x000000c02c00720c */ /* 0x000fe40003f66270 */
[----:B------:R-:W-:Y:S02]  /*5fa0*/  I2FP.F32.S32 R22, R22 ;  /* 0x0000001600167245 */ /* 0x000fe40000201400 */
[----:B------:R-:W-:-:S02]  /*5fb0*/  I2FP.F32.S32 R44, R44 ;  /* 0x0000002c002c7245 */ /* 0x000fc40000201400 */
[----:B------:R-:W-:Y:S01]  /*5fc0*/  FSEL R177, R45, -INF , !P4 ;  /* 0xff8000002db17808 */ /* 0x000fe20006000000 */
[----:B------:R-:W4:Y:S01]  /*5fd0*/  MUFU.TANH R47, R80 ;  /* 0x00000050002f7308 */ /* 0x000f220000002400 */
[CC--:B------:R-:W-:Y:S01]  /*5fe0*/  FFMA.FTZ R17, R0.reuse, R22.reuse, R17 ;  /* 0x0000001600117223 */ /* 0x0c0fe20000010011 */
[C---:B---3--:R-:W-:Y:S01]  /*5ff0*/  FFMA.FTZ R91, R0.reuse, R22, R91 ;  /* 0x00000016005b7223 */ /* 0x048fe2000001005b */
[CC--:B-----5:R-:W-:Y:S01]  /*6000*/  FFMA.FTZ R35, R0.reuse, R44.reuse, R35 ;  /* 0x0000002c00237223 */ /* 0x0e0fe20000010023 */
[----:B-1----:R-:W-:Y:S01]  /*6010*/  FFMA.FTZ R173, R0, R44, R23 ;  /* 0x0000002c00ad7223 */ /* 0x002fe20000010017 */
[C---:B------:R-:W-:Y:S01]  /*6020*/  VIADD R23, R12.reuse, 0x51 ;  /* 0x000000510c177836 */ /* 0x040fe20000000000 */
[----:B------:R-:W-:Y:S01]  /*6030*/  FSEL R164, R17, -INF , !P2 ;  /* 0xff80000011a47808 */ /* 0x000fe20005000000 */
[----:B------:R-:W-:Y:S01]  /*6040*/  VIADD R22, R12, 0x58 ;  /* 0x000000580c167836 */ /* 0x000fe20000000000 */
[----:B------:R-:W1:Y:S01]  /*6050*/  MUFU.TANH R43, R82 ;  /* 0x00000052002b7308 */ /* 0x000e620000002400 */
[----:B------:R-:W-:-:S02]  /*6060*/  FSEL R175, R91, -INF , !P1 ;  /* 0xff8000005baf7808 */ /* 0x000fc40004800000 */
[----:B------:R-:W-:Y:S01]  /*6070*/  FSEL R176, R35, -INF , !P5 ;  /* 0xff80000023b07808 */ /* 0x000fe20006800000 */
[----:B------:R-:W-:Y:S01]  /*6080*/  VIADD R35, R12, 0x61 ;  /* 0x000000610c237836 */ /* 0x000fe20000000000 */
[CC--:B------:R-:W-:Y:S02]  /*6090*/  ISETP.GE.AND P4, PT, R23.reuse, R193.reuse, PT ;  /* 0x000000c11700720c */ /* 0x0c0fe40003f86270 */
[-C--:B------:R-:W-:Y:S01]  /*60a0*/  ISETP.GE.AND P2, PT, R23, R192.reuse, PT ;  /* 0x000000c01700720c */ /* 0x080fe20003f46270 */
[----:B------:R-:W3:Y:S01]  /*60b0*/  MUFU.TANH R81, R81 ;  /* 0x0000005100517308 */ /* 0x000ee20000002400 */
[C---:B------:R-:W-:Y:S02]  /*60c0*/  ISETP.GE.AND P1, PT, R22.reuse, R193, PT ;  /* 0x000000c11600720c */ /* 0x040fe40003f26270 */
[----:B------:R-:W-:Y:S02]  /*60d0*/  ISETP.GE.AND P5, PT, R22, R192, PT ;  /* 0x000000c01600720c */ /* 0x000fe40003fa6270 */
[----:B------:R-:W-:-:S02]  /*60e0*/  I2FP.F32.S32 R23, R23 ;  /* 0x0000001700177245 */ /* 0x000fc40000201400 */
[----:B------:R-:W-:Y:S01]  /*60f0*/  I2FP.F32.S32 R22, R22 ;  /* 0x0000001600167245 */ /* 0x000fe20000201400 */
[----:B------:R-:W5:Y:S01]  /*6100*/  MUFU.TANH R83, R83 ;  /* 0x0000005300537308 */ /* 0x000f620000002400 */
[----:B------:R-:W-:Y:S01]  /*6110*/  IADD3 R20, PT, PT, R12, 0x59, RZ ;  /* 0x000000590c147810 */ /* 0x000fe20007ffe0ff */
[CC--:B------:R-:W-:Y:S01]  /*6120*/  FFMA.FTZ R19, R0.reuse, R23.reuse, R19 ;  /* 0x0000001700137223 */ /* 0x0c0fe20000010013 */
[C---:B--2---:R-:W-:Y:S01]  /*6130*/  FFMA.FTZ R87, R0.reuse, R23, R87 ;  /* 0x0000001700577223 */ /* 0x044fe20000010057 */
[CC--:B----4-:R-:W-:Y:S01]  /*6140*/  FFMA.FTZ R47, R0.reuse, R22.reuse, R47 ;  /* 0x00000016002f7223 */ /* 0x0d0fe2000001002f */
[----:B-1----:R-:W-:Y:S01]  /*6150*/  FFMA.FTZ R43, R0, R22, R43 ;  /* 0x00000016002b7223 */ /* 0x002fe2000001002b */
[----:B------:R-:W-:Y:S01]  /*6160*/  VIADD R22, R12, 0x60 ;  /* 0x000000600c167836 */ /* 0x000fe20000000000 */
[----:B------:R-:W-:Y:S01]  /*6170*/  FSEL R173, R173, -INF , !P3 ;  /* 0xff800000adad7808 */ /* 0x000fe20005800000 */
[----:B------:R-:W1:Y:S01]  /*6180*/  MUFU.TANH R49, R76 ;  /* 0x0000004c00317308 */ /* 0x000e620000002400 */
[----:B------:R-:W-:-:S02]  /*6190*/  FSEL R174, R19, -INF , !P4 ;  /* 0xff80000013ae7808 */ /* 0x000fc40006000000 */
[----:B------:R-:W-:Y:S02]  /*61a0*/  FSEL R169, R87, -INF , !P2 ;  /* 0xff80000057a97808 */ /* 0x000fe40005000000 */
[----:B------:R-:W-:Y:S02]  /*61b0*/  FSEL R170, R47, -INF , !P1 ;  /* 0xff8000002faa7808 */ /* 0x000fe40004800000 */
[CC--:B------:R-:W-:Y:S01]  /*61c0*/  ISETP.GE.AND P3, PT, R20.reuse, R193.reuse, PT ;  /* 0x000000c11400720c */ /* 0x0c0fe20003f66270 */
[----:B------:R-:W2:Y:S01]  /*61d0*/  MUFU.TANH R77, R77 ;  /* 0x0000004d004d7308 */ /* 0x000ea20000002400 */
[-C--:B------:R-:W-:Y:S02]  /*61e0*/  ISETP.GE.AND P4, PT, R20, R192.reuse, PT ;  /* 0x000000c01400720c */ /* 0x080fe40003f86270 */
[C---:B------:R-:W-:Y:S02]  /*61f0*/  ISETP.GE.AND P2, PT, R22.reuse, R193, PT ;  /* 0x000000c11600720c */ /* 0x040fe40003f46270 */
[----:B------:R-:W-:-:S02]  /*6200*/  ISETP.GE.AND P1, PT, R22, R192, PT ;  /* 0x000000c01600720c */ /* 0x000fc40003f26270 */
[----:B------:R-:W-:Y:S01]  /*6210*/  I2FP.F32.S32 R20, R20 ;  /* 0x0000001400147245 */ /* 0x000fe20000201400 */
[----:B------:R-:W4:Y:S01]  /*6220*/  MUFU.TANH R33, R78 ;  /* 0x0000004e00217308 */ /* 0x000f220000002400 */
[----:B------:R-:W-:Y:S02]  /*6230*/  I2FP.F32.S32 R22, R22 ;  /* 0x0000001600167245 */ /* 0x000fe40000201400 */
[----:B------:R-:W-:Y:S01]  /*6240*/  I2FP.F32.S32 R44, R35 ;  /* 0x00000023002c7245 */ /* 0x000fe20000201400 */
[CC--:B---3--:R-:W-:Y:S01]  /*6250*/  FFMA.FTZ R81, R0.reuse, R20.reuse, R81 ;  /* 0x0000001400517223 */ /* 0x0c8fe20000010051 */
[C---:B-----5:R-:W-:Y:S01]  /*6260*/  FFMA.FTZ R83, R0.reuse, R20, R83 ;  /* 0x0000001400537223 */ /* 0x060fe20000010053 */
[----:B-1----:R-:W-:Y:S01]  /*6270*/  FFMA.FTZ R49, R0, R22, R49 ;  /* 0x0000001600317223 */ /* 0x002fe20000010031 */
[----:B------:R-:W-:Y:S01]  /*6280*/  VIADD R20, R12, 0x68 ;  /* 0x000000680c147836 */ /* 0x000fe20000000000 */
[----:B------:R-:W1:Y:S01]  /*6290*/  MUFU.TANH R17, R72 ;  /* 0x0000004800117308 */ /* 0x000e620000002400 */
[----:B------:R-:W-:Y:S01]  /*62a0*/  FSEL R167, R43, -INF , !P5 ;  /* 0xff8000002ba77808 */ /* 0x000fe20006800000 */
[----:B--2---:R-:W-:Y:S01]  /*62b0*/  FFMA.FTZ R77, R0, R44, R77 ;  /* 0x0000002c004d7223 */ /* 0x004fe2000001004d */
[----:B------:R-:W-:-:S02]  /*62c0*/  FSEL R163, R83, -INF , !P4 ;  /* 0xff80000053a37808 */ /* 0x000fc40006000000 */
[----:B------:R-:W-:Y:S02]  /*62d0*/  FSEL R158, R49, -INF , !P2 ;  /* 0xff800000319e7808 */ /* 0x000fe40005000000 */
[CC--:B------:R-:W-:Y:S01]  /*62e0*/  ISETP.GE.AND P4, PT, R20.reuse, R193.reuse, PT ;  /* 0x000000c11400720c */ /* 0x0c0fe20003f86270 */
[----:B------:R-:W2:Y:S01]  /*62f0*/  MUFU.TANH R23, R74 ;  /* 0x0000004a00177308 */ /* 0x000ea20000002400 */
[----:B------:R-:W-:Y:S01]  /*6300*/  ISETP.GE.AND P2, PT, R20, R192, PT ;  /* 0x000000c01400720c */ /* 0x000fe20003f46270 */
[----:B----4-:R-:W-:Y:S01]  /*6310*/  FFMA.FTZ R33, R0, R22, R33 ;  /* 0x0000001600217223 */ /* 0x010fe20000010021 */
[-C--:B------:R-:W-:Y:S01]  /*6320*/  ISETP.GE.AND P5, PT, R35, R193.reuse, PT ;  /* 0x000000c12300720c */ /* 0x080fe20003fa6270 */
[----:B------:R-:W-:Y:S01]  /*6330*/  VIADD R22, R12, 0x69 ;  /* 0x000000690c167836 */ /* 0x000fe20000000000 */
[----:B------:R-:W-:Y:S02]  /*6340*/  I2FP.F32.S32 R20, R20 ;  /* 0x0000001400147245 */ /* 0x000fe40000201400 */
[----:B------:R-:W-:Y:S01]  /*6350*/  FSEL R159, R33, -INF , !P1 ;  /* 0xff800000219f7808 */ /* 0x000fe20004800000 */
[----:B------:R-:W3:Y:S01]  /*6360*/  MUFU.TANH R79, R79 ;  /* 0x0000004f004f7308 */ /* 0x000ee20000002400 */
[----:B------:R-:W-:Y:S01]  /*6370*/  FSEL R156, R77, -INF , !P5 ;  /* 0xff8000004d9c7808 */ /* 0x000fe20006800000 */
[----:B-1----:R-:W-:Y:S01]  /*6380*/  FFMA.FTZ R154, R0, R20, R17 ;  /* 0x00000014009a7223 */ /* 0x002fe20000010011 */
[----:B------:R-:W-:Y:S01]  /*6390*/  ISETP.GE.AND P1, PT, R22, R193, PT ;  /* 0x000000c11600720c */ /* 0x000fe20003f26270 */
[----:B------:R-:W-:Y:S01]  /*63a0*/  VIADD R17, R12, 0x71 ;  /* 0x000000710c117836 */ /* 0x000fe20000000000 */
[----:B------:R-:W-:-:S02]  /*63b0*/  ISETP.GE.AND P5, PT, R22, R192, PT ;  /* 0x000000c01600720c */ /* 0x000fc40003fa6270 */
[----:B------:R-:W-:Y:S01]  /*63c0*/  I2FP.F32.S32 R22, R22 ;  /* 0x0000001600167245 */ /* 0x000fe20000201400 */
[----:B------:R-:W1:Y:S01]  /*63d0*/  MUFU.TANH R73, R73 ;  /* 0x0000004900497308 */ /* 0x000e620000002400 */
[----:B--2---:R-:W-:Y:S01]  /*63e0*/  FFMA.FTZ R155, R0, R20, R23 ;  /* 0x00000014009b7223 */ /* 0x004fe20000010017 */
[----:B------:R-:W-:Y:S01]  /*63f0*/  FSEL R168, R81, -INF , !P3 ;  /* 0xff80000051a87808 */ /* 0x000fe20005800000 */
[----:B------:R-:W-:Y:S01]  /*6400*/  VIADD R20, R12, 0x70 ;  /* 0x000000700c147836 */ /* 0x000fe20000000000 */
[----:B------:R-:W-:Y:S02]  /*6410*/  ISETP.GE.AND P3, PT, R35, R192, PT ;  /* 0x000000c02300720c */ /* 0x000fe40003f66270 */
[----:B------:R-:W-:Y:S02]  /*6420*/  FSEL R154, R154, -INF , !P4 ;  /* 0xff8000009a9a7808 */ /* 0x000fe40006000000 */
[----:B------:R-:W2:Y:S01]  /*6430*/  MUFU.TANH R71, R71 ;  /* 0x0000004700477308 */ /* 0x000ea20000002400 */
[----:B---3--:R-:W-:Y:S01]  /*6440*/  FFMA.FTZ R79, R0, R44, R79 ;  /* 0x0000002c004f7223 */ /* 0x008fe2000001004f */
[----:B------:R-:W-:-:S02]  /*6450*/  I2FP.F32.S32 R44, R17 ;  /* 0x00000011002c7245 */ /* 0x000fc40000201400 */
[----:B------:R-:W-:Y:S02]  /*6460*/  ISETP.GE.AND P4, PT, R20, R192, PT ;  /* 0x000000c01400720c */ /* 0x000fe40003f86270 */
[----:B------:R-:W-:Y:S02]  /*6470*/  FSEL R157, R79, -INF , !P3 ;  /* 0xff8000004f9d7808 */ /* 0x000fe40005800000 */
[----:B------:R-:W3:Y:S01]  /*6480*/  MUFU.TANH R75, R75 ;  /* 0x0000004b004b7308 */ /* 0x000ee20000002400 */
[----:B-1----:R-:W-:Y:S01]  /*6490*/  FFMA.FTZ R73, R0, R22, R73 ;  /* 0x0000001600497223 */ /* 0x002fe20000010049 */
[----:B------:R-:W-:Y:S02]  /*64a0*/  ISETP.GE.AND P3, PT, R20, R193, PT ;  /* 0x000000c11400720c */ /* 0x000fe40003f66270 */
[----:B------:R-:W-:Y:S02]  /*64b0*/  I2FP.F32.S32 R20, R20 ;  /* 0x0000001400147245 */ /* 0x000fe40000201400 */
[----:B------:R-:W-:-:S02]  /*64c0*/  FSEL R152, R73, -INF , !P1 ;  /* 0xff80000049987808 */ /* 0x000fc40004800000 */
[----:B------:R-:W1:Y:S01]  /*64d0*/  MUFU.TANH R19, R68 ;  /* 0x0000004400137308 */ /* 0x000e620000002400 */
[----:B--2---:R-:W-:Y:S01]  /*64e0*/  FFMA.FTZ R71, R0, R44, R71 ;  /* 0x0000002c00477223 */ /* 0x004fe20000010047 */
[----:B------:R-:W-:Y:S02]  /*64f0*/  ISETP.GE.AND P1, PT, R17, R192, PT ;  /* 0x000000c01100720c */ /* 0x000fe40003f26270 */
[----:B------:R-:W-:Y:S02]  /*6500*/  FSEL R155, R155, -INF , !P2 ;  /* 0xff8000009b9b7808 */ /* 0x000fe40005000000 */
[----:B------:R-:W-:Y:S01]  /*6510*/  ISETP.GE.AND P2, PT, R17, R193, PT ;  /* 0x000000c11100720c */ /* 0x000fe20003f46270 */
[----:B------:R-:W-:Y:S01]  /*6520*/  VIADD R17, R12, 0x79 ;  /* 0x000000790c117836 */ /* 0x000fe20000000000 */
[----:B------:R-:W2:Y:S01]  /*6530*/  MUFU.TANH R69, R69 ;  /* 0x0000004500457308 */ /* 0x000ea20000002400 */
[----:B---3--:R-:W-:Y:S01]  /*6540*/  FFMA.FTZ R75, R0, R22, R75 ;  /* 0x00000016004b7223 */ /* 0x008fe2000001004b */
[----:B------:R-:W-:-:S02]  /*6550*/  FSEL R143, R71, -INF , !P1 ;  /* 0xff800000478f7808 */ /* 0x000fc40004800000 */
[----:B------:R-:W-:Y:S02]  /*6560*/  ISETP.GT.AND P1, PT, R139, R216, PT ;  /* 0x000000d88b00720c */ /* 0x000fe40003f24270 */
[----:B------:R-:W-:Y:S02]  /*6570*/  FSEL R153, R75, -INF , !P5 ;  /* 0xff8000004b997808 */ /* 0x000fe40006800000 */
[----:B------:R-:W3:Y:S01]  /*6580*/  MUFU.TANH R23, R70 ;  /* 0x0000004600177308 */ /* 0x000ee20000002400 */
[----:B-1----:R-:W-:Y:S01]  /*6590*/  FFMA.FTZ R19, R0, R20, R19 ;  /* 0x0000001400137223 */ /* 0x002fe20000010013 */
[----:B------:R-:W-:Y:S01]  /*65a0*/  BAR.SYNC.DEFER_BLOCKING 0x0 ;  /* 0x0000000000007b1d */ /* 0x000fe20000010000 */
[----:B------:R-:W-:-:S03]  /*65b0*/  ISETP.GE.AND P5, PT, R12, R193, PT ;  /* 0x000000c10c00720c */ /* 0x000fc60003fa6270 */
[----:B------:R-:W-:Y:S02]  /*65c0*/  FSEL R146, R19, -INF , !P3 ;  /* 0xff80000013927808 */ /* 0x000fe40005800000 */
[----:B------:R-:W1:Y:S01]  /*65d0*/  MUFU.TANH R33, R42 ;  /* 0x0000002a00217308 */ /* 0x000e620000002400 */
[----:B--2---:R-:W-:Y:S01]  /*65e0*/  FFMA.FTZ R69, R0, R44, R69 ;  /* 0x0000002c00457223 */ /* 0x004fe20000010045 */
[----:B------:R-:W-:Y:S02]  /*65f0*/  ISETP.GE.AND P3, PT, R12, R192, PT ;  /* 0x000000c00c00720c */ /* 0x000fe40003f66270 */
[----:B------:R-:W-:Y:S02]  /*6600*/  I2FP.F32.S32 R12, R12 ;  /* 0x0000000c000c7245 */ /* 0x000fe40000201400 */
[----:B------:R-:W-:Y:S02]  /*6610*/  FSEL R144, R69, -INF , !P2 ;  /* 0xff80000045907808 */ /* 0x000fe40005000000 */
[----:B------:R-:W2:Y:S01]  /*6620*/  MUFU.TANH R65, R65 ;  /* 0x0000004100417308 */ /* 0x000ea20000002400 */
[C---:B---3--:R-:W-:Y:S01]  /*6630*/  FFMA.FTZ R23, R0.reuse, R20, R23 ;  /* 0x0000001400177223 */ /* 0x048fe20000010017 */
[----:B------:R-:W-:Y:S01]  /*6640*/  I2FP.F32.S32 R20, R17 ;  /* 0x0000001100147245 */ /* 0x000fe20000201400 */
[----:B------:R-:W-:Y:S01]  /*6650*/  FFMA.FTZ R97, R0, R12, R97 ;  /* 0x0000000c00617223 */ /* 0x000fe20000010061 */
[----:B------:R-:W-:-:S02]  /*6660*/  ISETP.GE.AND P2, PT, R17, R192, PT ;  /* 0x000000c01100720c */ /* 0x000fc40003f46270 */
[----:B------:R-:W-:Y:S02]  /*6670*/  FSEL R145, R23, -INF , !P4 ;  /* 0xff80000017917808 */ /* 0x000fe40006000000 */
[----:B------:R-:W3:Y:S01]  /*6680*/  MUFU.TANH R67, R67 ;  /* 0x0000004300437308 */ /* 0x000ee20000002400 */
[----:B------:R-:W-:Y:S01]  /*6690*/  ISETP.GE.AND P4, PT, R17, R193, PT ;  /* 0x000000c11100720c */ /* 0x000fe20003f86270 */
[----:B-1----:R-:W-:Y:S01]  /*66a0*/  FFMA.FTZ R17, R0, R12, R33 ;  /* 0x0000000c00117223 */ /* 0x002fe20000010021 */
[----:B------:R-:W-:-:S04]  /*66b0*/  FSEL R12, R97, -INF , !P5 ;  /* 0xff800000610c7808 */ /* 0x000fc80006800000 */
[----:B------:R-:W-:Y:S01]  /*66c0*/  FSEL R17, R17, -INF , !P3 ;  /* 0xff80000011117808 */ /* 0x000fe20005800000 */
[----:B--2---:R-:W-:-:S05]  /*66d0*/  FFMA.FTZ R65, R0, R20, R65 ;  /* 0x0000001400417223 */ /* 0x004fca0000010041 */
[----:B------:R-:W-:Y:S01]  /*66e0*/  FSEL R138, R65, -INF , !P4 ;  /* 0xff800000418a7808 */ /* 0x000fe20006000000 */
[----:B---3--:R-:W-:-:S05]  /*66f0*/  FFMA.FTZ R67, R0, R20, R67 ;  /* 0x0000001400437223 */ /* 0x008fca0000010043 */
        /* <DEDUP_REMOVED lines=13> */
.L_x_3145:
        /* <DEDUP_REMOVED lines=59> */
.L_x_3146:
        /* <DEDUP_REMOVED lines=110> */
.L_x_3144:
        /* <DEDUP_REMOVED lines=76> */
[--C-:B------:R-:W-:Y:S01]  /*7720*/  FFMA.FTZ R56, R15, UR4, -R136.reuse ;  /* 0x000000040f387c23 */ /* 0x100fe20008010888 */
[----:B------:R-:W2:Y:S01]  /*7730*/  LDSM.16.MT88.4 R8, [R67+0xc800] ;  /* 0x00c800004308783b */ /* 0x000ea20000004200 */
[----:B------:R-:W3:Y:S01]  /*7740*/  MUFU.EX2 R65, R65 ;  /* 0x0000004100417308 */ /* 0x000ee20000000800 */
[--C-:B------:R-:W-:Y:S01]  /*7750*/  FFMA.FTZ R55, R13, UR4, -R136.reuse ;  /* 0x000000040d377c23 */ /* 0x100fe20008010888 */
[--C-:B------:R-:W-:Y:S01]  /*7760*/  FFMA.FTZ R50, R34, UR4, -R147.reuse ;  /* 0x0000000422327c23 */ /* 0x100fe20008010893 */
[----:B------:R-:W2:Y:S01]  /*7770*/  LDSM.16.MT88.4 R16, [R137+0xc800] ;  /* 0x00c800008910783b */ /* 0x000ea20000004200 */
[--C-:B------:R-:W-:Y:S01]  /*7780*/  FFMA.FTZ R49, R32, UR4, -R147.reuse ;  /* 0x0000000420317c23 */ /* 0x100fe20008010893 */
        /* <DEDUP_REMOVED lines=11> */
[----:B------:R-:W4:Y:S01]  /*7840*/  MUFU.EX2 R61, R61 ;  /* 0x0000003d003d7308 */ /* 0x000f220000000800 */
[----:B---3--:R-:W-:Y:S01]  /*7850*/  F2FP.BF16.F32.PACK_AB R68, R65, R66 ;  /* 0x000000424144723e */ /* 0x008fe200000010ff */
        /* <DEDUP_REMOVED lines=14> */
[----:B------:R-:W3:Y:S01]  /*7940*/  MUFU.EX2 R63, R63 ;  /* 0x0000003f003f7308 */ /* 0x000ee20000000800 */
[----:B----4-:R-:W-:Y:S01]  /*7950*/  F2FP.BF16.F32.PACK_AB R70, R61, R62 ;  /* 0x0000003e3d46723e */ /* 0x010fe200000010ff */
[--C-:B------:R-:W-:Y:S01]  /*7960*/  FFMA.FTZ R155, R155, UR4, -R136.reuse ;  /* 0x000000049b9b7c23 */ /* 0x100fe20008010888 */
[--C-:B------:R-:W-:Y:S01]  /*7970*/  FFMA.FTZ R143, R143, UR4, -R136.reuse ;  /* 0x000000048f8f7c23 */ /* 0x100fe20008010888 */
[----:B------:R-:W-:Y:S01]  /*7980*/  FFMA.FTZ R231, R135, UR4, -R136 ;  /* 0x0000000487e77c23 */ /* 0x000fe20008010888 */
[----:B------:R-:W-:Y:S01]  /*7990*/  FADD.FTZ R65, R66, R65 ;  /* 0x0000004142417221 */ /* 0x000fe20000010000 */
[----:B------:R-:W-:-:S02]  /*79a0*/  ISETP.GT.AND P1, PT, R139, R216, PT ;  /* 0x000000d88b00720c */ /* 0x000fc40003f24270 */
        /* <DEDUP_REMOVED lines=93> */
[--C-:B------:R-:W-:Y:S01]  /*7f80*/  FFMA.FTZ R161, R166, UR4, -R147.reuse ;  /* 0x00000004a6a17c23 */ /* 0x100fe20008010893 */
[----:B------:R-:W-:Y:S01]  /*7f90*/  FFMA.FTZ R165, R164, UR4, -R147 ;  /* 0x00000004a4a57c23 */ /* 0x000fe20008010893 */
[----:B------:R-:W-:Y:S01]  /*7fa0*/  MUFU.EX2 R148, R148 ;  /* 0x0000009400947308 */ /* 0x000fe20000000800 */
[--C-:B------:R-:W-:Y:S01]  /*7fb0*/  FFMA.FTZ R164, R179, UR4, -R136.reuse ;  /* 0x00000004b3a47c23 */ /* 0x100fe20008010888 */
[----:B------:R-:W-:Y:S01]  /*7fc0*/  FFMA.FTZ R166, R177, UR4, -R136 ;  /* 0x00000004b1a67c23 */ /* 0x000fe20008010888 */
[C---:B------:R-:W-:Y:S05]  /*7fd0*/  HMMA.16816.F32.BF16 R80, R4.reuse, R32, R80 ;  /* 0x000000200450723c */ /* 0x040fea0000041850 */
[----:B------:R-:W1:Y:S03]  /*7fe0*/  MUFU.EX2 R149, R149 ;  /* 0x0000009500957308 */ /* 0x000e660000000800 */
[----:B------:R-:W-:Y:S01]  /*7ff0*/  HMMA.16816.F32.BF16 R76, R4, R34, R76 ;  /* 0x00000022044c723c */ /* 0x000fe2000004184c */
[----:B------:R-:W-:Y:S01]  /*8000*/  F2FP.BF16.F32.PACK_AB R4, R49, R50 ;  /* 0x000000323104723e */ /* 0x000fe200000010ff */
[----:B------:R-:W-:Y:S01]  /*8010*/  LDSM.16.MT88.4 R32, [R46+0x11000] ;  /* 0x011000002e20783b */ /* 0x000fe20000004200 */
[----:B-----5:R-:W-:-:S02]  /*8020*/  F2FP.BF16.F32.PACK_AB R5, R47, R48 ;  /* 0x000000302f05723e */ /* 0x020fc400000010ff */
[----:B------:R-:W-:Y:S01]  /*8030*/  F2FP.BF16.F32.PACK_AB R6, R44, R45 ;  /* 0x0000002d2c06723e */ /* 0x000fe200000010ff */
[----:B------:R-:W-:Y:S01]  /*8040*/  MUFU.EX2 R150, R150 ;  /* 0x0000009600967308 */ /* 0x000fe20000000800 */
[----:B------:R-:W-:-:S07]  /*8050*/  F2FP.BF16.F32.PACK_AB R7, R42, R43 ;  /* 0x0000002b2a07723e */ /* 0x000fce00000010ff */
[C---:B----4-:R-:W-:Y:S01]  /*8060*/  HMMA.16816.F32.BF16 R88, R4.reuse, R12, R88 ;  /* 0x0000000c0458723c */ /* 0x050fe20000041858 */
[----:B------:R-:W4:Y:S07]  /*8070*/  MUFU.EX2 R151, R151 ;  /* 0x0000009700977308 */ /* 0x000f2e0000000800 */
        /* <DEDUP_REMOVED lines=9> */
[----:B------:R-:W2:Y:S06]  /*8110*/  MUFU.EX2 R166, R166 ;  /* 0x000000a600a67308 */ /* 0x000eac0000000800 */
        /* <DEDUP_REMOVED lines=139> */
[--C-:B------:R-:W-:Y:S01]  /*89d0*/  FFMA.FTZ R138, R145, UR4, -R136.reuse ;  /* 0x00000004918a7c23 */ /* 0x100fe20008010888 */
[----:B------:R-:W-:-:S03]  /*89e0*/  FFMA.FTZ R140, R141, UR4, -R136 ;  /* 0x000000048d8c7c23 */ /* 0x000fc60008010888 */
        /* <DEDUP_REMOVED lines=8> */
[----:B------:R-:W-:Y:S06]  /*8a70*/  LDSM.16.MT88.4 R16, [R137+0x13800] ;  /* 0x013800008910783b */ /* 0x000fec0000004200 */
[----:B------:R-:W-:Y:S01]  /*8a80*/  MUFU.EX2 R31, R31 ;  /* 0x0000001f001f7308 */ /* 0x000fe20000000800 */
[C---:B---3--:R-:W-:Y:S07]  /*8a90*/  HMMA.16816.F32.BF16 R80, R4.reuse, R12, R80 ;  /* 0x0000000c0450723c */ /* 0x048fee0000041850 */
[----:B------:R-:W3:Y:S01]  /*8aa0*/  MUFU.EX2 R138, R138 ;  /* 0x0000008a008a7308 */ /* 0x000ee20000000800 */
[C---:B------:R-:W-:Y:S01]  /*8ab0*/  HMMA.16816.F32.BF16 R76, R4.reuse, R14, R76 ;  /* 0x0000000e044c723c */ /* 0x040fe2000004184c */
[----:B------:R-:W5:Y:S06]  /*8ac0*/  LDSM.16.MT88.4 R12, [R67+0xf800] ;  /* 0x00f80000430c783b */ /* 0x000f6c0000004200 */
[----:B------:R-:W1:Y:S01]  /*8ad0*/  MUFU.EX2 R140, R140 ;  /* 0x0000008c008c7308 */ /* 0x000e620000000800 */
[----:B----4-:R-:W-:Y:S01]  /*8ae0*/  HMMA.16816.F32.BF16 R72, R4, R20, R72 ;  /* 0x000000140448723c */ /* 0x010fe20000041848 */
[----:B------:R-:W-:-:S04]  /*8af0*/  FADD.FTZ R20, R50, R53 ;  /* 0x0000003532147221 */ /* 0x000fc80000010000 */
[----:B------:R-:W-:-:S03]  /*8b00*/  FADD.FTZ R20, R49, R20 ;  /* 0x0000001431147221 */ /* 0x000fc60000010000 */
[----:B------:R-:W-:Y:S01]  /*8b10*/  HMMA.16816.F32.BF16 R68, R4, R22, R68 ;  /* 0x000000160444723c */ /* 0x000fe20000041844 */
[----:B--2---:R-:W-:Y:S01]  /*8b20*/  F2FP.BF16.F32.PACK_AB R4, R29, R28 ;  /* 0x0000001c1d04723e */ /* 0x004fe200000010ff */
        /* <DEDUP_REMOVED lines=21> */
[----:B-----5:R-:W-:Y:S02]  /*8c80*/  HMMA.16816.F32.BF16 R128, R4, R12, R128 ;  /* 0x0000000c0480723c */ /* 0x020fe40000041880 */
        /* <DEDUP_REMOVED lines=29> */
[----:B------:R-:W-:Y:S02]  /*8e60*/  HMMA.16816.F32.BF16 R76, R4, R14, R76 ;  /* 0x0000000e044c723c */ /* 0x000fe4000004184c */
[----:B------:R-:W-:-:S06]  /*8e70*/  FADD.FTZ R232, R31, R30 ;  /* 0x0000001e1fe87221 */ /* 0x000fcc0000010000 */
[C---:B---3--:R-:W-:Y:S08]  /*8e80*/  HMMA.16816.F32.BF16 R112, R4.reuse, R16, R112 ;  /* 0x000000100470723c */ /* 0x048ff00000041870 */
[C---:B------:R-:W-:Y:S01]  /*8e90*/  HMMA.16816.F32.BF16 R108, R4.reuse, R18, R108 ;  /* 0x00000012046c723c */ /* 0x040fe2000004186c */
[----:B------:R-:W2:Y:S07]  /*8ea0*/  LDSM.16.MT88.4 R16, [R38+0x13800] ;  /* 0x013800002610783b */ /* 0x000eae0000004200 */
[----:B-1----:R-:W-:Y:S01]  /*8eb0*/  HMMA.16816.F32.BF16 R104, R4, R8, R104 ;  /* 0x000000080468723c */ /* 0x002fe20000041868 */
[----:B------:R-:W-:-:S04]  /*8ec0*/  FADD.FTZ R9, R167, R12 ;  /* 0x0000000ca7097221 */ /* 0x000fc80000010000 */
[----:B------:R-:W-:-:S03]  /*8ed0*/  FADD.FTZ R9, R170, R9 ;  /* 0x00000009aa097221 */ /* 0x000fc60000010000 */
[----:B------:R-:W-:Y:S01]  /*8ee0*/  HMMA.16816.F32.BF16 R100, R4, R10, R100 ;  /* 0x0000000a0464723c */ /* 0x000fe20000041864 */
[----:B------:R-:W-:-:S04]  /*8ef0*/  FADD.FTZ R8, R152, R9 ;  /* 0x0000000998087221 */ /* 0x000fc80000010000 */
[----:B------:R-:W-:-:S04]  /*8f00*/  FADD.FTZ R8, R157, R8 ;  /* 0x000000089d087221 */ /* 0x000fc80000010000 */
[----:B------:R-:W-:-:S04]  /*8f10*/  FADD.FTZ R9, R155, R8 ;  /* 0x000000089b097221 */ /* 0x000fc80000010000 */
[----:B------:R-:W-:-:S04]  /*8f20*/  FADD.FTZ R9, R156, R9 ;  /* 0x000000099c097221 */ /* 0x000fc80000010000 */
[----:B------:R-:W-:-:S04]  /*8f30*/  FADD.FTZ R138, R138, R9 ;  /* 0x000000098a8a7221 */ /* 0x000fc80000010000 */
[----:B------:R-:W-:Y:S01]  /*8f40*/  FADD.FTZ R143, R143, R138 ;  /* 0x0000008a8f8f7221 */ /* 0x000fe20000010000 */
[----:B--2---:R-:W-:Y:S03]  /*8f50*/  HMMA.16816.F32.BF16 R72, R4, R16, R72 ;  /* 0x000000100448723c */ /* 0x004fe60000041848 */
[----:B------:R-:W-:-:S04]  /*8f60*/  FADD.FTZ R140, R140, R143 ;  /* 0x0000008f8c8c7221 */ /* 0x000fc80000010000 */
[----:B------:R-:W-:Y:S01]  /*8f70*/  FADD.FTZ R231, R231, R140 ;  /* 0x0000008ce7e77221 */ /* 0x000fe20000010000 */
        /* <DEDUP_REMOVED lines=67> */
.L_x_3148:
[----:B------:R-:W-:Y:S01]  /*93b0*/  UMOV UR6, URZ ;  /* 0x000000ff00067c82 */ /* 0x000fe20008000000 */
[----:B------:R-:W-:Y:S01]  /*93c0*/  IMAD.SHL.U32 R4, R24, 0x80, RZ ;  /* 0x0000008018047824 */ /* 0x000fe200078e00ff */
[----:B------:R-:W-:-:S05]  /*93d0*/  IADD3 R5, P1, PT, RZ, -UR6, RZ ;  /* 0x80000006ff057c10 */ /* 0x000fca000ff3e0ff */
[----:B------:R-:W-:-:S05]  /*93e0*/  IMAD.X R4, RZ, RZ, ~R4, P1 ;  /* 0x000000ffff047224 */ /* 0x000fca00008e0e04 */
[----:B------:R-:W-:-:S04]  /*93f0*/  SHF.R.S64 R5, R5, 0x1f, R4 ;  /* 0x0000001f05057819 */ /* 0x000fc80000001004 */
[----:B------:R-:W-:-:S04]  /*9400*/  IADD3 R220, P1, PT, R5, R220, RZ ;  /* 0x000000dc05dc7210 */ /* 0x000fc80007f3e0ff */
[----:B------:R-:W-:-:S09]  /*9410*/  LEA.HI.X.SX32 R221, R4, R221, 0x1, P1 ;  /* 0x000000dd04dd7211 */ /* 0x000fd200008f0eff */
.L_x_3149:
        /* <DEDUP_REMOVED lines=15> */
[----:B------:R-:W-:Y:S01]  /*9510*/  ISETP.GE.AND P2, PT, R27, UR6, PT ;  /* 0x000000061b007c0c */ /* 0x000fe2000bf46270 */
[----:B------:R-:W1:Y:S01]  /*9520*/  LDCU UR6, c[0x0][0x50c] ;  /* 0x0000a180ff0677ac */ /* 0x000e620008000800 */
        /* <DEDUP_REMOVED lines=104> */
[----:B------:R-:W1:Y:S04]  /*9bb0*/  LDSM.16.M88.4 R28, [R201+UR5+0x4800] ;  /* 0x00480005c91c783b */ /* 0x000e680008000200 */
[----:B------:R-:W1:Y:S04]  /*9bc0*/  LDSM.16.M88.4 R148, [R201+UR5+0x5800] ;  /* 0x00580005c994783b */ /* 0x000e680008000200 */
[----:B------:R-:W1:Y:S04]  /*9bd0*/  LDSM.16.M88.4 R140, [R201+UR5+0x6000] ;  /* 0x00600005c98c783b */ /* 0x000e680008000200 */
[----:B------:R-:W1:Y:S04]  /*9be0*/  LDSM.16.M88.4 R56, [R201+UR5+0x7000] ;  /* 0x00700005c938783b */ /* 0x000e680008000200 */
[----:B--2---:R-:W-:Y:S04]  /*9bf0*/  LDSM.16.M88.4 R8, [R202] ;  /* 0x00000000ca08783b */ /* 0x004fe80000000200 */
[----:B------:R-:W2:Y:S04]  /*9c00*/  LDSM.16.M88.4 R164, [R134+0x4000] ;  /* 0x0040000086a4783b */ /* 0x000ea80000000200 */
[----:B------:R-:W2:Y:S04]  /*9c10*/  LDSM.16.M88.4 R4, [R134+0x6800] ;  /* 0x006800008604783b */ /* 0x000ea80000000200 */
[----:B------:R-:W2:Y:S01]  /*9c20*/  LDSM.16.M88.4 R168, [R201+UR5+0x7800] ;  /* 0x00780005c9a8783b */ /* 0x000ea20008000200 */
[C---:B---3--:R-:W-:Y:S03]  /*9c30*/  HMMA.16816.F32.BF16 R12, R48.reuse, R36, RZ ;  /* 0x00000024300c723c */ /* 0x048fe600000418ff */
[----:B------:R-:W3:Y:S04]  /*9c40*/  LDSM.16.M88.4 R44, [R134+0x5000] ;  /* 0x00500000862c783b */ /* 0x000ee80000000200 */
[----:B------:R-:W3:Y:S01]  /*9c50*/  LDSM.16.M88.4 R160, [R134+0x4800] ;  /* 0x0048000086a0783b */ /* 0x000ee20000000200 */
[C---:B----4-:R-:W-:Y:S03]  /*9c60*/  HMMA.16816.F32.BF16 R136, R48.reuse, R64, RZ ;  /* 0x000000403088723c */ /* 0x050fe600000418ff */
[----:B------:R-:W4:Y:S04]  /*9c70*/  LDSM.16.M88.4 R40, [R134+0x5800] ;  /* 0x005800008628783b */ /* 0x000f280000000200 */
[----:B------:R-:W4:Y:S01]  /*9c80*/  LDSM.16.M88.4 R20, [R134+0x6000] ;  /* 0x006000008614783b */ /* 0x000f220000000200 */
[C---:B------:R-:W-:Y:S03]  /*9c90*/  HMMA.16816.F32.BF16 R36, R48.reuse, R38, RZ ;  /* 0x000000263024723c */ /* 0x040fe600000418ff */
[----:B------:R-:W4:Y:S04]  /*9ca0*/  LDSM.16.M88.4 R16, [R134+0x7000] ;  /* 0x007000008610783b */ /* 0x000f280000000200 */
[----:B------:R-:W4:Y:S01]  /*9cb0*/  LDSM.16.M88.4 R188, [R134+0x7800] ;  /* 0x0078000086bc783b */ /* 0x000f220000000200 */
[C---:B-----5:R-:W-:Y:S03]  /*9cc0*/  HMMA.16816.F32.BF16 R24, R48.reuse, R156, RZ ;  /* 0x0000009c3018723c */ /* 0x060fe600000418ff */
[----:B------:R-:W-:Y:S04]  /*9cd0*/  LDSM.16.M88.4 R184, [R200+0x4000] ;  /* 0x00400000c8b8783b */ /* 0x000fe80000000200 */
[----:B------:R-:W-:Y:S01]  /*9ce0*/  LDSM.16.M88.4 R180, [R200+0x4800] ;  /* 0x00480000c8b4783b */ /* 0x000fe20000000200 */
[C---:B------:R-:W-:Y:S03]  /*9cf0*/  HMMA.16816.F32.BF16 R64, R48.reuse, R66, RZ ;  /* 0x000000423040723c */ /* 0x040fe600000418ff */
[----:B------:R-:W-:Y:S04]  /*9d00*/  LDSM.16.M88.4 R176, [R200+0x6800] ;  /* 0x00680000c8b0783b */ /* 0x000fe80000000200 */
[----:B------:R-:W-:Y:S01]  /*9d10*/  LDSM.16.M88.4 R172, [R200+0x7000] ;  /* 0x00700000c8ac783b */ /* 0x000fe20000000200 */
[C---:B-1----:R-:W-:Y:S03]  /*9d20*/  HMMA.16816.F32.BF16 R32, R48.reuse, R28, RZ ;  /* 0x0000001c3020723c */ /* 0x042fe600000418ff */
[----:B------:R-:W0:Y:S05]  /*9d30*/  LDGDEPBAR ;  /* 0x00000000000079af */ /* 0x000e2a0000000000 */
[C---:B------:R-:W-:Y:S08]  /*9d40*/  HMMA.16816.F32.BF16 R156, R48.reuse, R158, RZ ;  /* 0x0000009e309c723c */ /* 0x040ff000000418ff */
[C---:B------:R-:W-:Y:S08]  /*9d50*/  HMMA.16816.F32.BF16 R28, R48.reuse, R30, RZ ;  /* 0x0000001e301c723c */ /* 0x040ff000000418ff */
[C---:B------:R-:W-:Y:S08]  /*9d60*/  HMMA.16816.F32.BF16 R152, R48.reuse, R148, RZ ;  /* 0x000000943098723c */ /* 0x040ff000000418ff */
[C---:B------:R-:W-:Y:S08]  /*9d70*/  HMMA.16816.F32.BF16 R144, R48.reuse, R140, RZ ;  /* 0x0000008c3090723c */ /* 0x040ff000000418ff */
[----:B------:R-:W-:Y:S08]  /*9d80*/  HMMA.16816.F32.BF16 R60, R48, R56, RZ ;  /* 0x00000038303c723c */ /* 0x000ff000000418ff */
[C---:B--2---:R-:W-:Y:S08]  /*9d90*/  HMMA.16816.F32.BF16 R12, R8.reuse, R164, R12 ;  /* 0x000000a4080c723c */ /* 0x044ff0000004180c */
[C---:B------:R-:W-:Y:S01]  /*9da0*/  HMMA.16816.F32.BF16 R36, R8.reuse, R166, R36 ;  /* 0x000000a60824723c */ /* 0x040fe20000041824 */
[----:B------:R-:W-:Y:S07]  /*9db0*/  LDSM.16.M88.4 R164, [R212] ;  /* 0x00000000d4a4783b */ /* 0x000fee0000000200 */
[C---:B------:R-:W-:Y:S08]  /*9dc0*/  HMMA.16816.F32.BF16 R136, R8.reuse, R4, R136 ;  /* 0x000000040888723c */ /* 0x040ff00000041888 */
[----:B------:R-:W-:Y:S01]  /*9dd0*/  HMMA.16816.F32.BF16 R64, R8, R6, R64 ;  /* 0x000000060840723c */ /* 0x000fe20000041840 */
[----:B------:R-:W1:Y:S07]  /*9de0*/  LDSM.16.M88.4 R4, [R200+0x6000] ;  /* 0x00600000c804783b */ /* 0x000e6e0000000200 */
[C---:B------:R-:W-:Y:S08]  /*9df0*/  HMMA.16816.F32.BF16 R148, R48.reuse, R150, RZ ;  /* 0x000000963094723c */ /* 0x040ff000000418ff */
[C---:B------:R-:W-:Y:S08]  /*9e00*/  HMMA.16816.F32.BF16 R140, R48.reuse, R142, RZ ;  /* 0x0000008e308c723c */ /* 0x040ff000000418ff */
[C---:B------:R-:W-:Y:S08]  /*9e10*/  HMMA.16816.F32.BF16 R56, R48.reuse, R58, RZ ;  /* 0x0000003a3038723c */ /* 0x040ff000000418ff */
[----:B------:R-:W-:Y:S08]  /*9e20*/  HMMA.16816.F32.BF16 R52, R48, R168, RZ ;  /* 0x000000a83034723c */ /* 0x000ff000000418ff */
[C---:B---3--:R-:W-:Y:S08]  /*9e30*/  HMMA.16816.F32.BF16 R24, R8.reuse, R44, R24 ;  /* 0x0000002c0818723c */ /* 0x048ff00000041818 */
[----:B------:R-:W-:Y:S01]  /*9e40*/  HMMA.16816.F32.BF16 R156, R8, R46, R156 ;  /* 0x0000002e089c723c */ /* 0x000fe2000004189c */
[----:B------:R-:W2:Y:S07]  /*9e50*/  LDSM.16.M88.4 R44, [R200+0x5800] ;  /* 0x00580000c82c783b */ /* 0x000eae0000000200 */
[----:B------:R-:W-:Y:S01]  /*9e60*/  HMMA.16816.F32.BF16 R48, R48, R170, RZ ;  /* 0x000000aa3030723c */ /* 0x000fe200000418ff */
[----:B------:R-:W-:Y:S07]  /*9e70*/  LDSM.16.M88.4 R168, [R200+0x7800] ;  /* 0x00780000c8a8783b */ /* 0x000fee0000000200 */
        /* <DEDUP_REMOVED lines=9> */
[C---:B------:R-:W-:Y:S08]  /*9f10*/  HMMA.16816.F32.BF16 R60, R8.reuse, R16, R60 ;  /* 0x00000010083c723c */ /* 0x040ff0000004183c */
[C---:B------:R-:W-:Y:S01]  /*9f20*/  HMMA.16816.F32.BF16 R56, R8.reuse, R18, R56 ;  /* 0x000000120838723c */ /* 0x040fe20000041838 */
[----:B------:R-:W4:Y:S07]  /*9f30*/  LDSM.16.M88.4 R16, [R204] ;  /* 0x00000000cc10783b */ /* 0x000f2e0000000200 */
[C---:B------:R-:W-:Y:S08]  /*9f40*/  HMMA.16816.F32.BF16 R52, R8.reuse, R188, R52 ;  /* 0x000000bc0834723c */ /* 0x040ff00000041834 */
[----:B------:R-:W-:Y:S01]  /*9f50*/  HMMA.16816.F32.BF16 R48, R8, R190, R48 ;  /* 0x000000be0830723c */ /* 0x000fe20000041830 */
[----:B------:R-:W5:Y:S04]  /*9f60*/  LDSM.16.M88.4 R8, [R199+0x5000] ;  /* 0x00500000c708783b */ /* 0x000f680000000200 */
[----:B------:R-:W-:Y:S03]  /*9f70*/  LDSM.16.M88.4 R188, [R201+UR5+0x9000] ;  /* 0x00900005c9bc783b */ /* 0x000fe60008000200 */
        /* <DEDUP_REMOVED lines=11> */
[----:B------:R-:W2:Y:S07]  /*a030*/  LDSM.16.M88.4 R44, [R199+0x6800] ;  /* 0x00680000c72c783b */ /* 0x000eae0000000200 */
[C---:B---3--:R-:W-:Y:S08]  /*a040*/  HMMA.16816.F32.BF16 R24, R164.reuse, R160, R24 ;  /* 0x000000a0a418723c */ /* 0x048ff00000041818 */
[----:B------:R-:W-:Y:S01]  /*a050*/  HMMA.16816.F32.BF16 R156, R164, R162, R156 ;  /* 0x000000a2a49c723c */ /* 0x000fe2000004189c */
[----:B------:R-:W3:Y:S07]  /*a060*/  LDSM.16.M88.4 R160, [R199+0x5800] ;  /* 0x00580000c7a0783b */ /* 0x000eee0000000200 */
[C---:B----4-:R-:W-:Y:S08]  /*a070*/  HMMA.16816.F32.BF16 R12, R16.reuse, R40, R12 ;  /* 0x00000028100c723c */ /* 0x050ff0000004180c */
[C---:B------:R-:W-:Y:S01]  /*a080*/  HMMA.16816.F32.BF16 R36, R16.reuse, R42, R36 ;  /* 0x0000002a1024723c */ /* 0x040fe20000041824 */
[----:B------:R-:W4:Y:S07]  /*a090*/  LDSM.16.M88.4 R40, [R199+0x7000] ;  /* 0x00700000c728783b */ /* 0x000f2e0000000200 */
[C---:B------:R-:W-:Y:S08]  /*a0a0*/  HMMA.16816.F32.BF16 R32, R16.reuse, R20, R32 ;  /* 0x000000141020723c */ /* 0x040ff00000041820 */
[----:B------:R-:W-:Y:S01]  /*a0b0*/  HMMA.16816.F32.BF16 R28, R16, R22, R28 ;  /* 0x00000016101c723c */ /* 0x000fe2000004181c */
[----:B------:R-:W4:Y:S07]  /*a0c0*/  LDSM.16.M88.4 R20, [R199+0x7800] ;  /* 0x00780000c714783b */ /* 0x000f2e0000000200 */
[C---:B------:R-:W-:Y:S08]  /*a0d0*/  HMMA.16816.F32.BF16 R136, R164.reuse, R176, R136 ;  /* 0x000000b0a488723c */ /* 0x040ff00000041888 */
[----:B------:R-:W-:Y:S01]  /*a0e0*/  HMMA.16816.F32.BF16 R64, R164, R178, R64 ;  /* 0x000000b2a440723c */ /* 0x000fe20000041840 */
[----:B------:R-:W-:Y:S07]  /*a0f0*/  LDSM.16.M88.4 R176, [R201+UR5+0x9800] ;  /* 0x00980005c9b0783b */ /* 0x000fee0008000200 */
[C---:B-----5:R-:W-:Y:S08]  /*a100*/  HMMA.16816.F32.BF16 R24, R16.reuse, R8, R24 ;  /* 0x000000081018723c */ /* 0x060ff00000041818 */
[C---:B------:R-:W-:Y:S01]  /*a110*/  HMMA.16816.F32.BF16 R156, R16.reuse, R10, R156 ;  /* 0x0000000a109c723c */ /* 0x040fe2000004189c */
[----:B------:R-:W5:Y:S07]  /*a120*/  LDSM.16.M88.4 R8, [R201+UR5+0x8000] ;  /* 0x00800005c908783b */ /* 0x000f6e0008000200 */
[C---:B-1----:R-:W-:Y:S08]  /*a130*/  HMMA.16816.F32.BF16 R144, R16.reuse, R4, R144 ;  /* 0x000000041090723c */ /* 0x042ff00000041890 */
[----:B------:R-:W-:Y:S01]  /*a140*/  HMMA.16816.F32.BF16 R140, R16, R6, R140 ;  /* 0x00000006108c723c */ /* 0x000fe2000004188c */
[----:B------:R-:W1:Y:S07]  /*a150*/  LDSM.16.M88.4 R4, [R201+UR5+0x8800] ;  /* 0x00880005c904783b */ /* 0x000e6e0008000200 */
[C---:B------:R-:W-:Y:S08]  /*a160*/  HMMA.16816.F32.BF16 R60, R164.reuse, R172, R60 ;  /* 0x000000aca43c723c */ /* 0x040ff0000004183c */
[C---:B------:R-:W-:Y:S01]  /*a170*/  HMMA.16816.F32.BF16 R56, R164.reuse, R174, R56 ;  /* 0x000000aea438723c */ /* 0x040fe20000041838 */
[----:B------:R-:W-:Y:S07]  /*a180*/  LDSM.16.M88.4 R172, [R201+UR5+0xa000] ;  /* 0x00a00005c9ac783b */ /* 0x000fee0008000200 */
[C---:B------:R-:W-:Y:S08]  /*a190*/  HMMA.16816.F32.BF16 R52, R164.reuse, R168, R52 ;  /* 0x000000a8a434723c */ /* 0x040ff00000041834 */
[----:B------:R-:W-:Y:S01]  /*a1a0*/  HMMA.16816.F32.BF16 R48, R164, R170, R48 ;  /* 0x000000aaa430723c */ /* 0x000fe20000041830 */
[----:B------:R-:W-:Y:S04]  /*a1b0*/  LDSM.16.M88.4 R164, [R201+UR5+0xb000] ;  /* 0x00b00005c9a4783b */ /* 0x000fe80008000200 */
[----:B------:R-:W-:Y:S03]  /*a1c0*/  LDSM.16.M88.4 R168, [R201+UR5+0xa800] ;  /* 0x00a80005c9a8783b */ /* 0x000fe60008000200 */
[C---:B--2---:R-:W-:Y:S08]  /*a1d0*/  HMMA.16816.F32.BF16 R136, R16.reuse, R44, R136 ;  /* 0x0000002c1088723c */ /* 0x044ff00000041888 */
[C---:B------:R-:W-:Y:S01]  /*a1e0*/  HMMA.16816.F32.BF16 R64, R16.reuse, R46, R64 ;  /* 0x0000002e1040723c */ /* 0x040fe20000041840 */
[----:B------:R-:W2:Y:S07]  /*a1f0*/  LDSM.16.M88.4 R44, [R202+0x2000] ;  /* 0x00200000ca2c783b */ /* 0x000eae0000000200 */
[C---:B---3--:R-:W-:Y:S08]  /*a200*/  HMMA.16816.F32.BF16 R152, R16.reuse, R160, R152 ;  /* 0x000000a01098723c */ /* 0x048ff00000041898 */
[C---:B------:R-:W-:Y:S01]  /*a210*/  HMMA.16816.F32.BF16 R148, R16.reuse, R162, R148 ;  /* 0x000000a21094723c */ /* 0x040fe20000041894 */
[----:B------:R-:W-:Y:S07]  /*a220*/  LDSM.16.M88.4 R160, [R201+UR5+0xb800] ;  /* 0x00b80005c9a0783b */ /* 0x000fee0008000200 */
[C---:B----4-:R-:W-:Y:S08]  /*a230*/  HMMA.16816.F32.BF16 R60, R16.reuse, R40, R60 ;  /* 0x00000028103c723c */ /* 0x050ff0000004183c */
[C---:B------:R-:W-:Y:S01]  /*a240*/  HMMA.16816.F32.BF16 R56, R16.reuse, R42, R56 ;  /* 0x0000002a1038723c */ /* 0x040fe20000041838 */
[----:B------:R-:W-:Y:S07]  /*a250*/  LDSM.16.M88.4 R40, [R134+0x8800] ;  /* 0x008800008628783b */ /* 0x000fee0000000200 */
[C---:B------:R-:W-:Y:S08]  /*a260*/  HMMA.16816.F32.BF16 R52, R16.reuse, R20, R52 ;  /* 0x000000141034723c */ /* 0x040ff00000041834 */
[----:B------:R-:W-:Y:S01]  /*a270*/  HMMA.16816.F32.BF16 R48, R16, R22, R48 ;  /* 0x000000161030723c */ /* 0x000fe20000041830 */
[----:B------:R-:W-:Y:S04]  /*a280*/  LDSM.16.M88.4 R20, [R212+0x2000] ;  /* 0x00200000d414783b */ /* 0x000fe80000000200 */
[----:B------:R-:W3:Y:S03]  /*a290*/  LDSM.16.M88.4 R16, [R200+0x8000] ;  /* 0x00800000c810783b */ /* 0x000ee60000000200 */
[C---:B-----5:R-:W-:Y:S08]  /*a2a0*/  HMMA.16816.F32.BF16 R12, R180.reuse, R8, R12 ;  /* 0x00000008b40c723c */ /* 0x060ff0000004180c */
[C---:B------:R-:W-:Y:S01]  /*a2b0*/  HMMA.16816.F32.BF16 R36, R180.reuse, R10, R36 ;  /* 0x0000000ab424723c */ /* 0x040fe20000041824 */
[----:B------:R-:W-:Y:S07]  /*a2c0*/  LDSM.16.M88.4 R8, [R204+0x2000] ;  /* 0x00200000cc08783b */ /* 0x000fee0000000200 */
[C---:B-1----:R-:W-:Y:S08]  /*a2d0*/  HMMA.16816.F32.BF16 R32, R180.reuse, R4, R32 ;  /* 0x00000004b420723c */ /* 0x042ff00000041820 */
[----:B------:R-:W-:Y:S01]  /*a2e0*/  HMMA.16816.F32.BF16 R28, R180, R6, R28 ;  /* 0x00000006b41c723c */ /* 0x000fe2000004181c */
[----:B------:R-:W1:Y:S07]  /*a2f0*/  LDSM.16.M88.4 R4, [R199+0x8000] ;  /* 0x00800000c704783b */ /* 0x000e6e0000000200 */
[----:B--2---:R-:W-:Y:S08]  /*a300*/  HMMA.16816.F32.BF16 R12, R44, R184, R12 ;  /* 0x000000b82c0c723c */ /* 0x004ff0000004180c */
[C---:B------:R-:W-:Y:S08]  /*a310*/  HMMA.16816.F32.BF16 R60, R180.reuse, R164, R60 ;  /* 0x000000a4b43c723c */ /* 0x040ff0000004183c */
[----:B------:R-:W-:Y:S01]  /*a320*/  HMMA.16816.F32.BF16 R56, R180, R166, R56 ;  /* 0x000000a6b438723c */ /* 0x000fe20000041838 */
[----:B------:R-:W2:Y:S07]  /*a330*/  LDSM.16.M88.4 R164, [R134+0x9000] ;  /* 0x0090000086a4783b */ /* 0x000eae0000000200 */
[----:B---3--:R-:W-:Y:S08]  /*a340*/  HMMA.16816.F32.BF16 R12, R20, R16, R12 ;  /* 0x00000010140c723c */ /* 0x008ff0000004180c */
[C---:B------:R-:W-:Y:S08]  /*a350*/  HMMA.16816.F32.BF16 R136, R180.reuse, R168, R136 ;  /* 0x000000a8b488723c */ /* 0x040ff00000041888 */
[C---:B------:R-:W-:Y:S08]  /*a360*/  HMMA.16816.F32.BF16 R64, R180.reuse, R170, R64 ;  /* 0x000000aab440723c */ /* 0x040ff00000041840 */
[----:B------:R-:W-:Y:S01]  /*a370*/  HMMA.16816.F32.BF16 R168, R180, R160, R52 ;  /* 0x000000a0b4a8723c */ /* 0x000fe20000041834 */
[----:B------:R-:W3:Y:S07]  /*a380*/  LDSM.16.M88.4 R52, [R200+0x8800] ;  /* 0x00880000c834783b */ /* 0x000eee0000000200 */
[----:B------:R-:W-:Y:S08]  /*a390*/  HMMA.16816.F32.BF16 R36, R44, R186, R36 ;  /* 0x000000ba2c24723c */ /* 0x000ff00000041824 */
[----:B-1----:R-:W-:Y:S08]  /*a3a0*/  HMMA.16816.F32.BF16 R12, R8, R4, R12 ;  /* 0x00000004080c723c */ /* 0x002ff0000004180c */
[----:B------:R-:W-:Y:S08]  /*a3b0*/  HMMA.16816.F32.BF16 R24, R180, R188, R24 ;  /* 0x000000bcb418723c */ /* 0x000ff00000041818 */
[----:B------:R-:W-:Y:S03]  /*a3c0*/  HMMA.16816.F32.BF16 R32, R44, R40, R32 ;  /* 0x000000282c20723c */ /* 0x000fe60000041820 */
[----:B------:R-:W-:-:S05]  /*a3d0*/  FMUL.FTZ R12, R12, UR6 ;  /* 0x000000060c0c7c20 */ /* 0x000fca0008410000 */
[----:B------:R-:W-:Y:S01]  /*a3e0*/  HMMA.16816.F32.BF16 R40, R44, R42, R28 ;  /* 0x0000002a2c28723c */ /* 0x000fe2000004181c */
[----:B------:R-:W1:Y:S07]  /*a3f0*/  LDSM.16.M88.4 R28, [R199+0x8800] ;  /* 0x00880000c71c783b */ /* 0x000e6e0000000200 */
[----:B------:R-:W-:Y:S01]  /*a400*/  HMMA.16816.F32.BF16 R36, R20, R18, R36 ;  /* 0x000000121424723c */ /* 0x000fe20000041824 */
[----:B------:R-:W4:Y:S07]  /*a410*/  LDSM.16.M88.4 R16, [R134+0x9800] ;  /* 0x009800008610783b */ /* 0x000f2e0000000200 */
[----:B------:R-:W-:Y:S01]  /*a420*/  HMMA.16816.F32.BF16 R152, R180, R176, R152 ;  /* 0x000000b0b498723c */ /* 0x000fe20000041898 */
[----:B------:R-:W-:-:S06]  /*a430*/  FMUL.FTZ R177, R14, UR6 ;  /* 0x000000060eb17c20 */ /* 0x000fcc0008410000 */
[----:B------:R-:W-:Y:S01]  /*a440*/  MUFU.TANH R177, R177 ;  /* 0x000000b100b17308 */ /* 0x000fe20000002400 */
[C---:B------:R-:W-:Y:S07]  /*a450*/  HMMA.16816.F32.BF16 R144, R180.reuse, R172, R144 ;  /* 0x000000acb490723c */ /* 0x040fee0000041890 */
[----:B------:R5:W4:Y:S01]  /*a460*/  MUFU.TANH R173, R12 ;  /* 0x0000000c00ad7308 */ /* 0x000b220000002400 */
[----:B------:R-:W-:Y:S01]  /*a470*/  HMMA.16816.F32.BF16 R140, R180, R174, R140 ;  /* 0x000000aeb48c723c */ /* 0x000fe2000004188c */
[----:B------:R-:W-:-:S06]  /*a480*/  FMUL.FTZ R175, R15, UR6 ;  /* 0x000000060faf7c20 */ /* 0x000fcc0008410000 */
[----:B------:R-:W-:Y:S01]  /*a490*/  MUFU.TANH R175, R175 ;  /* 0x000000af00af7308 */ /* 0x000fe20000002400 */
[----:B--2---:R-:W-:Y:S01]  /*a4a0*/  HMMA.16816.F32.BF16 R24, R44, R164, R24 ;  /* 0x000000a42c18723c */ /* 0x004fe20000041818 */
[----:B------:R-:W-:-:S06]  /*a4b0*/  FMUL.FTZ R165, R13, UR6 ;  /* 0x000000060da57c20 */ /* 0x000fcc0008410000 */
[----:B------:R-:W-:Y:S01]  /*a4c0*/  MUFU.TANH R165, R165 ;  /* 0x000000a500a57308 */ /* 0x000fe20000002400 */
[C---:B------:R-:W-:Y:S01]  /*a4d0*/  HMMA.16816.F32.BF16 R156, R180.reuse, R190, R156 ;  /* 0x000000beb49c723c */ /* 0x040fe2000004189c */
[----:B-----5:R-:W2:Y:S07]  /*a4e0*/  LDSM.16.M88.4 R12, [R200+0x9000] ;  /* 0x00900000c80c783b */ /* 0x020eae0000000200 */
[----:B------:R-:W-:Y:S01]  /*a4f0*/  HMMA.16816.F32.BF16 R48, R180, R162, R48 ;  /* 0x000000a2b430723c */ /* 0x000fe20000041830 */
[----:B------:R-:W5:Y:S07]  /*a500*/  LDSM.16.M88.4 R160, [R134+0xb800] ;  /* 0x00b8000086a0783b */ /* 0x000f6e0000000200 */
[C---:B---3--:R-:W-:Y:S08]  /*a510*/  HMMA.16816.F32.BF16 R32, R20.reuse, R52, R32 ;  /* 0x000000341420723c */ /* 0x048ff00000041820 */
[----:B------:R-:W-:Y:S08]  /*a520*/  HMMA.16816.F32.BF16 R40, R20, R54, R40 ;  /* 0x000000361428723c */ /* 0x000ff00000041828 */
[----:B------:R-:W-:Y:S08]  /*a530*/  HMMA.16816.F32.BF16 R148, R180, R178, R148 ;  /* 0x000000b2b494723c */ /* 0x000ff00000041894 */
[----:B------:R-:W-:Y:S01]  /*a540*/  HMMA.16816.F32.BF16 R36, R8, R6, R36 ;  /* 0x000000060824723c */ /* 0x000fe20000041824 */
[----:B------:R-:W3:Y:S07]  /*a550*/  LDSM.16.M88.4 R4, [R134+0xa000] ;  /* 0x00a000008604783b */ /* 0x000eee0000000200 */
[----:B------:R-:W-:Y:S08]  /*a560*/  HMMA.16816.F32.BF16 R156, R44, R166, R156 ;  /* 0x000000a62c9c723c */ /* 0x000ff0000004189c */
[C---:B-1----:R-:W-:Y:S03]  /*a570*/  HMMA.16816.F32.BF16 R32, R8.reuse, R28, R32 ;  /* 0x0000001c0820723c */ /* 0x042fe60000041820 */
[----:B------:R-:W-:Y:S01]  /*a580*/  FMUL.FTZ R36, R36, UR6 ;  /* 0x0000000624247c20 */ /* 0x000fe20008410000 */
[----:B------:R-:W-:Y:S01]  /*a590*/  FMUL.FTZ R37, R37, UR6 ;  /* 0x0000000625257c20 */ /* 0x000fe20008410000 */
[----:B------:R-:W-:Y:S01]  /*a5a0*/  FMUL.FTZ R38, R38, UR6 ;  /* 0x0000000626267c20 */ /* 0x000fe20008410000 */
[----:B------:R-:W-:Y:S01]  /*a5b0*/  FMUL.FTZ R39, R39, UR6 ;  /* 0x0000000627277c20 */ /* 0x000fe20008410000 */
[----:B------:R-:W-:Y:S01]  /*a5c0*/  MUFU.TANH R53, R36 ;  /* 0x0000002400357308 */ /* 0x000fe20000002400 */
[----:B------:R-:W-:Y:S01]  /*a5d0*/  HMMA.16816.F32.BF16 R40, R8, R30, R40 ;  /* 0x0000001e0828723c */ /* 0x000fe20000041828 */
[----:B------:R-:W1:Y:S06]  /*a5e0*/  LDSM.16.M88.4 R28, [R200+0xb800] ;  /* 0x00b80000c81c783b */ /* 0x000e6c0000000200 */
[----:B------:R-:W-:Y:S01]  /*a5f0*/  MUFU.TANH R167, R37 ;  /* 0x0000002500a77308 */ /* 0x000fe20000002400 */
[----:B----4-:R-:W-:Y:S03]  /*a600*/  HMMA.16816.F32.BF16 R152, R44, R16, R152 ;  /* 0x000000102c98723c */ /* 0x010fe60000041898 */
[----:B------:R-:W-:Y:S01]  /*a610*/  FMUL.FTZ R32, R32, UR6 ;  /* 0x0000000620207c20 */ /* 0x000fe20008410000 */
[----:B------:R-:W-:Y:S01]  /*a620*/  FMUL.FTZ R183, R33, UR6 ;  /* 0x0000000621b77c20 */ /* 0x000fe20008410000 */
[----:B------:R-:W-:-:S02]  /*a630*/  FMUL.FTZ R185, R34, UR6 ;  /* 0x0000000622b97c20 */ /* 0x000fc40008410000 */
[----:B------:R-:W-:Y:S01]  /*a640*/  MUFU.TANH R55, R38 ;  /* 0x0000002600377308 */ /* 0x000fe20000002400 */
[----:B------:R-:W-:Y:S01]  /*a650*/  HMMA.16816.F32.BF16 R148, R44, R18, R148 ;  /* 0x000000122c94723c */ /* 0x000fe20000041894 */
[----:B------:R-:W4:Y:S02]  /*a660*/  LDSM.16.M88.4 R16, [R199+0x9000] ;  /* 0x00900000c710783b */ /* 0x000f240000000200 */
[----:B------:R-:W-:Y:S01]  /*a670*/  FMUL.FTZ R40, R40, UR6 ;  /* 0x0000000628287c20 */ /* 0x000fe20008410000 */
[----:B------:R-:W-:Y:S01]  /*a680*/  FMUL.FTZ R41, R41, UR6 ;  /* 0x0000000629297c20 */ /* 0x000fe20008410000 */
[----:B------:R-:W-:Y:S01]  /*a690*/  FMUL.FTZ R43, R43, UR6 ;  /* 0x000000062b2b7c20 */ /* 0x000fe20008410000 */
[----:B------:R-:W-:Y:S01]  /*a6a0*/  FMUL.FTZ R42, R42, UR6 ;  /* 0x000000062a2a7c20 */ /* 0x000fe20008410000 */
[----:B------:R3:W-:Y:S01]  /*a6b0*/  MUFU.TANH R179, R39 ;  /* 0x0000002700b37308 */ /* 0x0007e20000002400 */
[C---:B--2---:R-:W-:Y:S07]  /*a6c0*/  HMMA.16816.F32.BF16 R24, R20.reuse, R12, R24 ;  /* 0x0000000c1418723c */ /* 0x044fee0000041818 */
[----:B------:R2:W-:Y:S01]  /*a6d0*/  MUFU.TANH R181, R32 ;  /* 0x0000002000b57308 */ /* 0x0005e20000002400 */
[----:B------:R-:W-:Y:S01]  /*a6e0*/  HMMA.16816.F32.BF16 R156, R20, R14, R156 ;  /* 0x0000000e149c723c */ /* 0x000fe2000004189c */
[----:B------:R-:W4:Y:S06]  /*a6f0*/  LDSM.16.M88.4 R12, [R199+0xb800] ;  /* 0x00b80000c70c783b */ /* 0x000f2c0000000200 */
[----:B------:R-:W-:Y:S01]  /*a700*/  MUFU.TANH R201, R40 ;  /* 0x0000002800c97308 */ /* 0x000fe20000002400 */
[C---:B-----5:R-:W-:Y:S01]  /*a710*/  HMMA.16816.F32.BF16 R48, R44.reuse, R162, R48 ;  /* 0x000000a22c30723c */ /* 0x060fe20000041830 */
[----:B---3--:R-:W3:Y:S06]  /*a720*/  LDSM.16.M88.4 R36, [R200+0x9800] ;  /* 0x00980000c824783b */ /* 0x008eec0000000200 */
[----:B------:R-:W-:Y:S01]  /*a730*/  MUFU.TANH R187, R41 ;  /* 0x0000002900bb7308 */ /* 0x000fe20000002400 */
[----:B------:R-:W-:Y:S01]  /*a740*/  HMMA.16816.F32.BF16 R144, R44, R4, R144 ;  /* 0x000000042c90723c */ /* 0x000fe20000041890 */
[----:B------:R-:W-:-:S02]  /*a750*/  FMUL.FTZ R4, R35, UR6 ;  /* 0x0000000623047c20 */ /* 0x000fc40008410000 */
[----:B--2---:R-:W-:Y:S04]  /*a760*/  LDSM.16.M88.4 R32, [R134+0xa800] ;  /* 0x00a800008620783b */ /* 0x004fe80000000200 */
[----:B------:R2:W-:Y:S01]  /*a770*/  MUFU.TANH R163, R4 ;  /* 0x0000000400a37308 */ /* 0x0005e20000002400 */
[----:B------:R-:W-:Y:S07]  /*a780*/  HMMA.16816.F32.BF16 R140, R44, R6, R140 ;  /* 0x000000062c8c723c */ /* 0x000fee000004188c */
[----:B------:R-:W-:Y:S01]  /*a790*/  MUFU.TANH R191, R43 ;  /* 0x0000002b00bf7308 */ /* 0x000fe20000002400 */
[----:B-1----:R-:W-:Y:S07]  /*a7a0*/  HMMA.16816.F32.BF16 R48, R20, R30, R48 ;  /* 0x0000001e1430723c */ /* 0x002fee0000041830 */
[----:B------:R-:W-:Y:S01]  /*a7b0*/  MUFU.TANH R183, R183 ;  /* 0x000000b700b77308 */ /* 0x000fe20000002400 */
[----:B--2---:R1:W2:Y:S01]  /*a7c0*/  LDSM.16.M88.4 R4, [R134+0xb000] ;  /* 0x00b000008604783b */ /* 0x0042a20000000200 */
[C---:B----4-:R-:W-:Y:S06]  /*a7d0*/  HMMA.16816.F32.BF16 R24, R8.reuse, R16, R24 ;  /* 0x000000100818723c */ /* 0x050fec0000041818 */
[----:B------:R-:W-:Y:S02]  /*a7e0*/  MUFU.TANH R185, R185 ;  /* 0x000000b900b97308 */ /* 0x000fe40000002400 */
[C---:B------:R-:W-:Y:S01]  /*a7f0*/  HMMA.16816.F32.BF16 R156, R8.reuse, R18, R156 ;  /* 0x00000012089c723c */ /* 0x040fe2000004189c */
[----:B------:R-:W4:Y:S05]  /*a800*/  LDSM.16.M88.4 R16, [R199+0x9800] ;  /* 0x00980000c710783b */ /* 0x000f2a0000000200 */
[----:B------:R-:W-:Y:S02]  /*a810*/  MUFU.TANH R189, R42 ;  /* 0x0000002a00bd7308 */ /* 0x000fe40000002400 */
[----:B------:R-:W-:Y:S03]  /*a820*/  HMMA.16816.F32.BF16 R48, R8, R14, R48 ;  /* 0x0000000e0830723c */ /* 0x000fe60000041830 */
[----:B------:R-:W-:Y:S01]  /*a830*/  FMUL.FTZ R24, R24, UR6 ;  /* 0x0000000618187c20 */ /* 0x000fe20008410000 */
[----:B------:R-:W-:Y:S01]  /*a840*/  FMUL.FTZ R25, R25, UR6 ;  /* 0x0000000619197c20 */ /* 0x000fe20008410000 */
[----:B------:R-:W-:Y:S01]  /*a850*/  FMUL.FTZ R26, R26, UR6 ;  /* 0x000000061a1a7c20 */ /* 0x000fe20008410000 */
[----:B-1----:R-:W-:-:S02]  /*a860*/  IMAD.SHL.U32 R134, R210, 0x2, RZ ;  /* 0x00000002d2867824 */ /* 0x002fc400078e00ff */
[----:B------:R-:W-:Y:S01]  /*a870*/  FMUL.FTZ R27, R27, UR6 ;  /* 0x000000061b1b7c20 */ /* 0x000fe20008410000 */
[C---:B---3--:R-:W-:Y:S01]  /*a880*/  HMMA.16816.F32.BF16 R152, R20.reuse, R36, R152 ;  /* 0x000000241498723c */ /* 0x048fe20000041898 */
[----:B------:R-:W-:Y:S01]  /*a890*/  MUFU.TANH R203, R24 ;  /* 0x0000001800cb7308 */ /* 0x000fe20000002400 */
[----:B------:R-:W-:Y:S01]  /*a8a0*/  LOP3.LUT R134, R134, 0x6, RZ, 0xc0, !PT ;  /* 0x0000000686867812 */ /* 0x000fe200078ec0ff */
[----:B------:R-:W-:Y:S01]  /*a8b0*/  FMUL.FTZ R156, R156, UR6 ;  /* 0x000000069c9c7c20 */ /* 0x000fe20008410000 */
[----:B------:R-:W-:Y:S01]  /*a8c0*/  FMUL.FTZ R157, R157, UR6 ;  /* 0x000000069d9d7c20 */ /* 0x000fe20008410000 */
[----:B------:R-:W-:Y:S02]  /*a8d0*/  FMUL.FTZ R158, R158, UR6 ;  /* 0x000000069e9e7c20 */ /* 0x000fe40008410000 */
[----:B------:R-:W-:Y:S01]  /*a8e0*/  IMAD R14, R195, 0x80, R134 ;  /* 0x00000080c30e7824 */ /* 0x000fe200078e0286 */
[----:B------:R-:W-:Y:S01]  /*a8f0*/  HMMA.16816.F32.BF16 R36, R20, R38, R148 ;  /* 0x000000261424723c */ /* 0x000fe20000041894 */
[----:B------:R-:W-:Y:S01]  /*a900*/  MUFU.TANH R205, R25 ;  /* 0x0000001900cd7308 */ /* 0x000fe20000002400 */
[----:B------:R-:W-:Y:S01]  /*a910*/  FMUL.FTZ R48, R48, UR6 ;  /* 0x0000000630307c20 */ /* 0x000fe20008410000 */
[----:B------:R-:W-:-:S02]  /*a920*/  VIADD R15, R14, 0xffffff00 ;  /* 0xffffff000e0f7836 */ /* 0x000fc40000000000 */
[----:B------:R-:W-:Y:S01]  /*a930*/  FMUL.FTZ R31, R50, UR6 ;  /* 0x00000006321f7c20 */ /* 0x000fe20008410000 */
[----:B------:R-:W-:Y:S01]  /*a940*/  FMUL.FTZ R151, R159, UR6 ;  /* 0x000000069f977c20 */ /* 0x000fe20008410000 */
[----:B------:R-:W-:Y:S01]  /*a950*/  FMUL.FTZ R51, R51, UR6 ;  /* 0x0000000633337c20 */ /* 0x000fe20008410000 */
[----:B------:R-:W-:Y:S01]  /*a960*/  FMUL.FTZ R49, R49, UR6 ;  /* 0x0000000631317c20 */ /* 0x000fe20008410000 */
[----:B--2---:R-:W-:Y:S01]  /*a970*/  HMMA.16816.F32.BF16 R60, R44, R4, R60 ;  /* 0x000000042c3c723c */ /* 0x004fe2000004183c */
[----:B------:R-:W1:Y:S01]  /*a980*/  MUFU.TANH R5, R48 ;  /* 0x0000003000057308 */ /* 0x000e620000002400 */
[----:B------:R-:W-:Y:S01]  /*a990*/  I2FP.F32.S32 R30, R15 ;  /* 0x0000000f001e7245 */ /* 0x000fe20000201400 */
[----:B------:R-:W-:Y:S01]  /*a9a0*/  VIADD R4, R14, 0xffffff78 ;  /* 0xffffff780e047836 */ /* 0x000fe20000000000 */
[CC--:B------:R-:W-:Y:S02]  /*a9b0*/  ISETP.GE.AND P4, PT, R15.reuse, R193.reuse, PT ;  /* 0x000000c10f00720c */ /* 0x0c0fe40003f86270 */
[----:B------:R-:W-:Y:S01]  /*a9c0*/  ISETP.GE.AND P1, PT, R15, R192, PT ;  /* 0x000000c00f00720c */ /* 0x000fe20003f26270 */
[-C--:B------:R-:W-:Y:S01]  /*a9d0*/  FFMA.FTZ R173, R0, R30.reuse, R173 ;  /* 0x0000001e00ad7223 */ /* 0x080fe200000100ad */
[----:B----4-:R-:W-:Y:S01]  /*a9e0*/  HMMA.16816.F32.BF16 R152, R8, R16, R152 ;  /* 0x000000100898723c */ /* 0x010fe20000041898 */
[----:B------:R-:W2:Y:S01]  /*a9f0*/  MUFU.TANH R31, R31 ;  /* 0x0000001f001f7308 */ /* 0x000ea20000002400 */
[----:B------:R-:W-:Y:S01]  /*aa00*/  ISETP.GE.AND P5, PT, R4, R193, PT ;  /* 0x000000c10400720c */ /* 0x000fe20003fa6270 */
[----:B------:R-:W-:Y:S01]  /*aa10*/  FFMA.FTZ R30, R0, R30, R177 ;  /* 0x0000001e001e7223 */ /* 0x000fe200000100b1 */
[----:B------:R-:W-:-:S02]  /*aa20*/  FSEL R15, R173, -INF , !P4 ;  /* 0xff800000ad0f7808 */ /* 0x000fc40006000000 */
[----:B------:R-:W-:Y:S02]  /*aa30*/  ISETP.GE.AND P4, PT, R4, R192, PT ;  /* 0x000000c00400720c */ /* 0x000fe40003f86270 */
[----:B------:R-:W-:Y:S01]  /*aa40*/  I2FP.F32.S32 R17, R4 ;  /* 0x0000000400117245 */ /* 0x000fe20000201400 */
[----:B------:R-:W3:Y:S01]  /*aa50*/  MUFU.TANH R213, R26 ;  /* 0x0000001a00d57308 */ /* 0x000ee20000002400 */
[----:B------:R-:W-:Y:S01]  /*aa60*/  VIADD R4, R14, 0xffffff01 ;  /* 0xffffff010e047836 */ /* 0x000fe20000000000 */
[----:B------:R-:W-:Y:S01]  /*aa70*/  FSEL R30, R30, -INF , !P1 ;  /* 0xff8000001e1e7808 */ /* 0x000fe20004800000 */
[----:B------:R-:W-:Y:S01]  /*aa80*/  HMMA.16816.F32.BF16 R36, R8, R18, R36 ;  /* 0x000000120824723c */ /* 0x000fe20000041824 */
[-C--:B-1----:R-:W-:Y:S01]  /*aa90*/  FFMA.FTZ R5, R0, R17.reuse, R5 ;  /* 0x0000001100057223 */ /* 0x082fe20000010005 */
[----:B------:R-:W-:Y:S01]  /*aaa0*/  VIADD R48, R14, 0xffffff09 ;  /* 0xffffff090e307836 */ /* 0x000fe20000000000 */
[----:B------:R-:W-:Y:S02]  /*aab0*/  I2FP.F32.S32 R40, R4 ;  /* 0x0000000400287245 */ /* 0x000fe40000201400 */
[----:B------:R1:W4:Y:S01]  /*aac0*/  MUFU.TANH R219, R27 ;  /* 0x0000001b00db7308 */ /* 0x0003220000002400 */
[----:B------:R-:W-:Y:S01]  /*aad0*/  FSEL R149, R5, -INF , !P5 ;  /* 0xff80000005957808 */ /* 0x000fe20006800000 */
[----:B--2---:R-:W-:Y:S01]  /*aae0*/  FFMA.FTZ R31, R0, R17, R31 ;  /* 0x00000011001f7223 */ /* 0x004fe2000001001f */
[-C--:B------:R-:W-:Y:S01]  /*aaf0*/  ISETP.GE.AND P1, PT, R4, R193.reuse, PT ;  /* 0x000000c10400720c */ /* 0x080fe20003f26270 */
[----:B------:R-:W-:Y:S01]  /*ab00*/  FFMA.FTZ R165, R0, R40, R165 ;  /* 0x0000002800a57223 */ /* 0x000fe200000100a5 */
[----:B------:R-:W-:Y:S01]  /*ab10*/  ISETP.GE.AND P5, PT, R4, R192, PT ;  /* 0x000000c00400720c */ /* 0x000fe20003fa6270 */
[----:B------:R-:W-:Y:S01]  /*ab20*/  VIADD R4, R14, 0xffffff08 ;  /* 0xffffff080e047836 */ /* 0x000fe20000000000 */
[----:B------:R-:W-:Y:S01]  /*ab30*/  LDSM.16.M88.4 R16, [R200+0xa800] ;  /* 0x00a80000c810783b */ /* 0x000fe20000000200 */
[----:B------:R-:W-:Y:S01]  /*ab40*/  FSEL R148, R31, -INF , !P4 ;  /* 0xff8000001f947808 */ /* 0x000fe20006000000 */
[----:B------:R-:W-:Y:S01]  /*ab50*/  FFMA.FTZ R40, R0, R40, R175 ;  /* 0x0000002800287223 */ /* 0x000fe200000100af */
[----:B------:R-:W-:Y:S01]  /*ab60*/  FSEL R31, R165, -INF , !P1 ;  /* 0xff800000a51f7808 */ /* 0x000fe20004800000 */
[----:B------:R-:W-:Y:S01]  /*ab70*/  FMUL.FTZ R43, R153, UR6 ;  /* 0x00000006992b7c20 */ /* 0x000fe20008410000 */
[CC--:B------:R-:W-:Y:S01]  /*ab80*/  ISETP.GE.AND P4, PT, R4.reuse, R193.reuse, PT ;  /* 0x000000c10400720c */ /* 0x0c0fe20003f86270 */
[----:B------:R-:W-:Y:S01]  /*ab90*/  HMMA.16816.F32.BF16 R136, R44, R32, R136 ;  /* 0x000000202c88723c */ /* 0x000fe20000041888 */
[----:B------:R-:W-:Y:S01]  /*aba0*/  ISETP.GE.AND P1, PT, R4, R192, PT ;  /* 0x000000c00400720c */ /* 0x000fe20003f26270 */
[----:B------:R-:W2:Y:S01]  /*abb0*/  MUFU.TANH R237, R156 ;  /* 0x0000009c00ed7308 */ /* 0x000ea20000002400 */
[----:B------:R-:W-:Y:S01]  /*abc0*/  I2FP.F32.S32 R4, R4 ;  /* 0x0000000400047245 */ /* 0x000fe20000201400 */
[----:B-1----:R-:W1:Y:S01]  /*abd0*/  LDSM.16.M88.4 R24, [R200+0xa000] ;  /* 0x00a00000c818783b */ /* 0x002e620000000200 */
[----:B------:R-:W-:Y:S01]  /*abe0*/  FSEL R40, R40, -INF , !P5 ;  /* 0xff80000028287808 */ /* 0x000fe20006800000 */
[----:B------:R-:W-:Y:S01]  /*abf0*/  FMUL.FTZ R5, R152, UR6 ;  /* 0x0000000698057c20 */ /* 0x000fe20008410000 */
[----:B------:R-:W-:Y:S01]  /*ac00*/  ISETP.GE.AND P5, PT, R48, R193, PT ;  /* 0x000000c13000720c */ /* 0x000fe20003fa6270 */
[CC--:B------:R-:W-:Y:S01]  /*ac10*/  FFMA.FTZ R41, R0.reuse, R4.reuse, R53 ;  /* 0x0000000400297223 */ /* 0x0c0fe20000010035 */
[----:B------:R-:W-:Y:S01]  /*ac20*/  FFMA.FTZ R42, R0, R4, R55 ;  /* 0x00000004002a7223 */ /* 0x000fe20000010037 */
[----:B------:R5:W-:Y:S01]  /*ac30*/  MUFU.TANH R53, R43 ;  /* 0x0000002b00357308 */ /* 0x000be20000002400 */
[----:B------:R-:W-:-:S02]  /*ac40*/  VIADD R4, R14, 0xffffff10 ;  /* 0xffffff100e047836 */ /* 0x000fc40000000000 */
[----:B------:R-:W-:Y:S01]  /*ac50*/  FMUL.FTZ R55, R155, UR6 ;  /* 0x000000069b377c20 */ /* 0x000fe20008410000 */
[----:B------:R-:W-:Y:S01]  /*ac60*/  FSEL R41, R41, -INF , !P4 ;  /* 0xff80000029297808 */ /* 0x000fe20006000000 */
[----:B------:R-:W-:Y:S01]  /*ac70*/  FMUL.FTZ R155, R36, UR6 ;  /* 0x00000006249b7c20 */ /* 0x000fe20008410000 */
[----:B------:R-:W-:Y:S01]  /*ac80*/  ISETP.GE.AND P4, PT, R48, R192, PT ;  /* 0x000000c03000720c */ /* 0x000fe20003f86270 */
[C---:B------:R-:W-:Y:S01]  /*ac90*/  HMMA.16816.F32.BF16 R64, R44.reuse, R34, R64 ;  /* 0x000000222c40723c */ /* 0x040fe20000041840 */
[----:B------:R-:W-:Y:S01]  /*aca0*/  I2FP.F32.S32 R48, R48 ;  /* 0x0000003000307245 */ /* 0x000fe20000201400 */
[----:B------:R-:W3:Y:S01]  /*acb0*/  LDSM.16.M88.4 R32, [R199+0xa000] ;  /* 0x00a00000c720783b */ /* 0x000ee20000000200 */
[----:B------:R-:W-:Y:S01]  /*acc0*/  FSEL R42, R42, -INF , !P1 ;  /* 0xff8000002a2a7808 */ /* 0x000fe20004800000 */
[----:B------:R-:W-:Y:S01]  /*acd0*/  MUFU.TANH R157, R157 ;  /* 0x0000009d009d7308 */ /* 0x000fe20000002400 */
[----:B------:R-:W-:Y:S01]  /*ace0*/  ISETP.GE.AND P1, PT, R4, R193, PT ;  /* 0x000000c10400720c */ /* 0x000fe20003f26270 */
[----:B------:R-:W-:Y:S01]  /*acf0*/  FFMA.FTZ R36, R0, R48, R179 ;  /* 0x0000003000247223 */ /* 0x000fe200000100b3 */
[----:B------:R-:W-:Y:S01]  /*ad00*/  FMUL.FTZ R153, R154, UR6 ;  /* 0x000000069a997c20 */ /* 0x000fe20008410000 */
[----:B------:R-:W-:Y:S01]  /*ad10*/  HMMA.16816.F32.BF16 R56, R44, R6, R56 ;  /* 0x000000062c38723c */ /* 0x000fe20000041838 */
[----:B------:R-:W-:-:S02]  /*ad20*/  VIADD R6, R14, 0xffffff28 ;  /* 0xffffff280e067836 */ /* 0x000fc40000000000 */
[----:B------:R-:W-:Y:S01]  /*ad30*/  FMUL.FTZ R37, R37, UR6 ;  /* 0x0000000625257c20 */ /* 0x000fe20008410000 */
[----:B-----5:R-:W-:Y:S01]  /*ad40*/  FFMA.FTZ R43, R0, R48, R167 ;  /* 0x00000030002b7223 */ /* 0x020fe200000100a7 */
[----:B------:R-:W-:Y:S01]  /*ad50*/  FSEL R36, R36, -INF , !P4 ;  /* 0xff80000024247808 */ /* 0x000fe20006000000 */
[----:B------:R-:W5:Y:S01]  /*ad60*/  MUFU.TANH R173, R158 ;  /* 0x0000009e00ad7308 */ /* 0x000f620000002400 */
[----:B------:R-:W-:Y:S02]  /*ad70*/  FMUL.FTZ R39, R39, UR6 ;  /* 0x0000000627277c20 */ /* 0x000fe40008410000 */
[----:B------:R-:W-:Y:S01]  /*ad80*/  FSEL R43, R43, -INF , !P5 ;  /* 0xff8000002b2b7808 */ /* 0x000fe20006800000 */
[----:B------:R-:W-:Y:S01]  /*ad90*/  HMMA.16816.F32.BF16 R168, R44, R160, R168 ;  /* 0x000000a02ca8723c */ /* 0x000fe200000418a8 */
[----:B------:R-:W-:Y:S02]  /*ada0*/  ISETP.GE.AND P5, PT, R4, R192, PT ;  /* 0x000000c00400720c */ /* 0x000fe40003fa6270 */
[----:B------:R-:W-:Y:S01]  /*adb0*/  I2FP.F32.S32 R4, R4 ;  /* 0x0000000400047245 */ /* 0x000fe20000201400 */
[----:B------:R-:W5:Y:S04]  /*adc0*/  MUFU.TANH R151, R151 ;  /* 0x0000009700977308 */ /* 0x000f680000002400 */
[CC--:B------:R-:W-:Y:S01]  /*add0*/  FFMA.FTZ R181, R0.reuse, R4.reuse, R181 ;  /* 0x0000000400b57223 */ /* 0x0c0fe200000100b5 */
[----:B------:R-:W-:Y:S01]  /*ade0*/  FFMA.FTZ R185, R0, R4, R185 ;  /* 0x0000000400b97223 */ /* 0x000fe200000100b9 */
[C---:B------:R-:W-:Y:S01]  /*adf0*/  VIADD R4, R14.reuse, 0xffffff18 ;  /* 0xffffff180e047836 */ /* 0x040fe20000000000 */
[----:B-1----:R-:W-:Y:S01]  /*ae00*/  HMMA.16816.F32.BF16 R144, R20, R24, R144 ;  /* 0x000000181490723c */ /* 0x002fe20000041890 */
[----:B------:R-:W-:Y:S01]  /*ae10*/  VIADD R25, R14, 0xffffff11 ;  /* 0xffffff110e197836 */ /* 0x000fe20000000000 */
[----:B------:R-:W-:Y:S01]  /*ae20*/  FSEL R235, R181, -INF , !P1 ;  /* 0xff800000b5eb7808 */ /* 0x000fe20004800000 */
[----:B------:R-:W1:Y:S01]  /*ae30*/  MUFU.TANH R5, R5 ;  /* 0x0000000500057308 */ /* 0x000e620000002400 */
[----:B------:R-:W-:-:S02]  /*ae40*/  FSEL R236, R185, -INF , !P5 ;  /* 0xff800000b9ec7808 */ /* 0x000fc40006800000 */
[----:B------:R-:W-:Y:S02]  /*ae50*/  I2FP.F32.S32 R24, R25 ;  /* 0x0000001900187245 */ /* 0x000fe40000201400 */
[CC--:B------:R-:W-:Y:S01]  /*ae60*/  ISETP.GE.AND P4, PT, R25.reuse, R193.reuse, PT ;  /* 0x000000c11900720c */ /* 0x0c0fe20003f86270 */
[C---:B------:R-:W-:Y:S01]  /*ae70*/  HMMA.16816.F32.BF16 R136, R20.reuse, R16, R136 ;  /* 0x000000101488723c */ /* 0x040fe20000041888 */
[----:B------:R-:W-:Y:S01]  /*ae80*/  ISETP.GE.AND P5, PT, R4, R193, PT ;  /* 0x000000c10400720c */ /* 0x000fe20003fa6270 */
[CC--:B------:R-:W-:Y:S01]  /*ae90*/  FFMA.FTZ R183, R0.reuse, R24.reuse, R183 ;  /* 0x0000001800b77223 */ /* 0x0c0fe200000100b7 */
[----:B------:R-:W-:Y:S01]  /*aea0*/  FFMA.FTZ R163, R0, R24, R163 ;  /* 0x0000001800a37223 */ /* 0x000fe200000100a3 */
[----:B------:R-:W-:Y:S01]  /*aeb0*/  VIADD R24, R14, 0xffffff19 ;  /* 0xffffff190e187836 */ /* 0x000fe20000000000 */
[-C--:B------:R-:W-:Y:S01]  /*aec0*/  ISETP.GE.AND P1, PT, R25, R192.reuse, PT ;  /* 0x000000c01900720c */ /* 0x080fe20003f26270 */
[----:B------:R-:W1:Y:S01]  /*aed0*/  MUFU.TANH R153, R153 ;  /* 0x0000009900997308 */ /* 0x000e620000002400 */
[----:B------:R-:W-:Y:S01]  /*aee0*/  FSEL R233, R183, -INF , !P4 ;  /* 0xff800000b7e97808 */ /* 0x000fe20006000000 */
[----:B------:R-:W-:Y:S01]  /*aef0*/  HMMA.16816.F32.BF16 R140, R20, R26, R140 ;  /* 0x0000001a148c723c */ /* 0x000fe2000004188c */
[----:B------:R-:W-:-:S02]  /*af00*/  ISETP.GE.AND P4, PT, R4, R192, PT ;  /* 0x000000c00400720c */ /* 0x000fc40003f86270 */
[----:B------:R-:W-:Y:S02]  /*af10*/  I2FP.F32.S32 R4, R4 ;  /* 0x0000000400047245 */ /* 0x000fe40000201400 */
[----:B------:R-:W-:Y:S01]  /*af20*/  I2FP.F32.S32 R16, R24 ;  /* 0x0000001800107245 */ /* 0x000fe20000201400 */
[----:B------:R-:W1:Y:S01]  /*af30*/  MUFU.TANH R55, R55 ;  /* 0x0000003700377308 */ /* 0x000e620000002400 */
[----:B------:R-:W-:Y:S01]  /*af40*/  FSEL R238, R163, -INF , !P1 ;  /* 0xff800000a3ee7808 */ /* 0x000fe20004800000 */
[CC--:B------:R-:W-:Y:S01]  /*af50*/  FFMA.FTZ R201, R0.reuse, R4.reuse, R201 ;  /* 0x0000000400c97223 */ /* 0x0c0fe200000100c9 */
[C---:B------:R-:W-:Y:S01]  /*af60*/  FFMA.FTZ R189, R0.reuse, R4, R189 ;  /* 0x0000000400bd7223 */ /* 0x040fe200000100bd */
[-C--:B------:R-:W-:Y:S01]  /*af70*/  FFMA.FTZ R187, R0, R16.reuse, R187 ;  /* 0x0000001000bb7223 */ /* 0x080fe200000100bb */
[-C--:B------:R-:W-:Y:S01]  /*af80*/  ISETP.GE.AND P1, PT, R24, R193.reuse, PT ;  /* 0x000000c11800720c */ /* 0x080fe20003f26270 */
[----:B------:R-:W-:Y:S01]  /*af90*/  VIADD R4, R14, 0xffffff20 ;  /* 0xffffff200e047836 */ /* 0x000fe20000000000 */
[----:B------:R-:W-:Y:S01]  /*afa0*/  FSEL R229, R201, -INF , !P5 ;  /* 0xff800000c9e57808 */ /* 0x000fe20006800000 */
[----:B------:R-:W-:Y:S01]  /*afb0*/  FFMA.FTZ R191, R0, R16, R191 ;  /* 0x0000001000bf7223 */ /* 0x000fe200000100bf */
[----:B------:R-:W-:Y:S01]  /*afc0*/  FSEL R234, R189, -INF , !P4 ;  /* 0xff800000bdea7808 */ /* 0x000fe20006000000 */
[----:B------:R-:W-:Y:S01]  /*afd0*/  VIADD R16, R14, 0xffffff21 ;  /* 0xffffff210e107836 */ /* 0x000fe20000000000 */
[----:B------:R-:W-:Y:S01]  /*afe0*/  FSEL R223, R187, -INF , !P1 ;  /* 0xff800000bbdf7808 */ /* 0x000fe20004800000 */
[----:B---3--:R-:W-:Y:S01]  /*aff0*/  HMMA.16816.F32.BF16 R144, R8, R32, R144 ;  /* 0x000000200890723c */ /* 0x008fe20000041890 */
[C---:B------:R-:W-:Y:S01]  /*b000*/  ISETP.GE.AND P4, PT, R4.reuse, R193, PT ;  /* 0x000000c10400720c */ /* 0x040fe20003f86270 */
[----:B------:R-:W3:Y:S01]  /*b010*/  MUFU.TANH R155, R155 ;  /* 0x0000009b009b7308 */ /* 0x000ee20000002400 */
[----:B------:R-:W-:Y:S01]  /*b020*/  ISETP.GE.AND P1, PT, R4, R192, PT ;  /* 0x000000c00400720c */ /* 0x000fe20003f26270 */
[----:B------:R-:W-:Y:S01]  /*b030*/  FMUL.FTZ R33, R38, UR6 ;  /* 0x0000000626217c20 */ /* 0x000fe20008410000 */
[----:B------:R-:W-:-:S02]  /*b040*/  I2FP.F32.S32 R4, R4 ;  /* 0x0000000400047245 */ /* 0x000fc40000201400 */
[----:B------:R-:W-:Y:S01]  /*b050*/  ISETP.GE.AND P5, PT, R24, R192, PT ;  /* 0x000000c01800720c */ /* 0x000fe20003fa6270 */
[----:B------:R-:W-:Y:S01]  /*b060*/  HMMA.16816.F32.BF16 R64, R20, R18, R64 ;  /* 0x000000121440723c */ /* 0x000fe20000041840 */
[----:B------:R-:W1:Y:S01]  /*b070*/  LDSM.16.M88.4 R24, [R199+0xa800] ;  /* 0x00a80000c718783b */ /* 0x000e620000000200 */
[CC--:B------:R-:W-:Y:S01]  /*b080*/  FFMA.FTZ R215, R0.reuse, R4.reuse, R203 ;  /* 0x0000000400d77223 */ /* 0x0c0fe200000100cb */
[----:B------:R-:W-:Y:S01]  /*b090*/  FSEL R230, R191, -INF , !P5 ;  /* 0xff800000bfe67808 */ /* 0x000fe20006800000 */
[----:B------:R-:W-:Y:S01]  /*b0a0*/  FFMA.FTZ R213, R0, R4, R213 ;  /* 0x0000000400d57223 */ /* 0x000fe200000100d5 */
[-C--:B------:R-:W-:Y:S01]  /*b0b0*/  ISETP.GE.AND P5, PT, R16, R193.reuse, PT ;  /* 0x000000c11000720c */ /* 0x080fe20003fa6270 */
[----:B------:R-:W3:Y:S01]  /*b0c0*/  LDSM.16.M88.4 R200, [R200+0xb000] ;  /* 0x00b00000c8c8783b */ /* 0x000ee20000000200 */
[----:B------:R-:W-:Y:S01]  /*b0d0*/  FSEL R215, R215, -INF , !P4 ;  /* 0xff800000d7d77808 */ /* 0x000fe20006000000 */
[----:B------:R-:W-:Y:S01]  /*b0e0*/  VIADD R18, R14, 0xffffff31 ;  /* 0xffffff310e127836 */ /* 0x000fe20000000000 */
[----:B------:R-:W-:Y:S01]  /*b0f0*/  ISETP.GE.AND P4, PT, R16, R192, PT ;  /* 0x000000c01000720c */ /* 0x000fe20003f86270 */
[----:B------:R-:W-:Y:S01]  /*b100*/  MUFU.TANH R37, R37 ;  /* 0x0000002500257308 */ /* 0x000fe20000002400 */
[----:B------:R-:W-:Y:S01]  /*b110*/  I2FP.F32.S32 R16, R16 ;  /* 0x0000001000107245 */ /* 0x000fe20000201400 */
[----:B------:R-:W-:Y:S01]  /*b120*/  FMUL.FTZ R144, R144, UR6 ;  /* 0x0000000690907c20 */ /* 0x000fe20008410000 */
[----:B------:R-:W-:Y:S01]  /*b130*/  I2FP.F32.S32 R4, R6 ;  /* 0x0000000600047245 */ /* 0x000fe20000201400 */
[C---:B------:R-:W-:Y:S01]  /*b140*/  HMMA.16816.F32.BF16 R140, R8.reuse, R34, R140 ;  /* 0x00000022088c723c */ /* 0x040fe2000004188c */
[----:B------:R-:W-:Y:S01]  /*b150*/  FSEL R224, R213, -INF , !P1 ;  /* 0xff800000d5e07808 */ /* 0x000fe20004800000 */
[CC--:B------:R-:W-:Y:S01]  /*b160*/  FFMA.FTZ R205, R0.reuse, R16.reuse, R205 ;  /* 0x0000001000cd7223 */ /* 0x0c0fe200000100cd */
[----:B----4-:R-:W-:Y:S01]  /*b170*/  FFMA.FTZ R212, R0, R16, R219 ;  /* 0x0000001000d47223 */ /* 0x010fe200000100db */
[-C--:B------:R-:W-:Y:S01]  /*b180*/  ISETP.GE.AND P1, PT, R6, R193.reuse, PT ;  /* 0x000000c10600720c */ /* 0x080fe20003f26270 */
[CC--:B--2---:R-:W-:Y:S01]  /*b190*/  FFMA.FTZ R219, R0.reuse, R4.reuse, R237 ;  /* 0x0000000400db7223 */ /* 0x0c4fe200000100ed */
[----:B-----5:R-:W-:Y:S01]  /*b1a0*/  FFMA.FTZ R173, R0, R4, R173 ;  /* 0x0000000400ad7223 */ /* 0x020fe200000100ad */
[----:B------:R-:W-:Y:S01]  /*b1b0*/  FSEL R213, R205, -INF , !P5 ;  /* 0xff800000cdd57808 */ /* 0x000fe20006800000 */
[----:B------:R-:W-:Y:S01]  /*b1c0*/  VIADD R16, R14, 0xffffff30 ;  /* 0xffffff300e107836 */ /* 0x000fe20000000000 */
[-C--:B------:R-:W-:Y:S01]  /*b1d0*/  ISETP.GE.AND P5, PT, R6, R192.reuse, PT ;  /* 0x000000c00600720c */ /* 0x080fe20003fa6270 */
[----:B------:R-:W-:Y:S01]  /*b1e0*/  VIADD R6, R14, 0xffffff29 ;  /* 0xffffff290e067836 */ /* 0x000fe20000000000 */
[----:B------:R-:W-:Y:S01]  /*b1f0*/  FSEL R212, R212, -INF , !P4 ;  /* 0xff800000d4d47808 */ /* 0x000fe20006000000 */
[----:B------:R-:W2:Y:S01]  /*b200*/  MUFU.TANH R33, R33 ;  /* 0x0000002100217308 */ /* 0x000ea20000002400 */
[----:B------:R-:W-:Y:S01]  /*b210*/  FSEL R219, R219, -INF , !P1 ;  /* 0xff800000dbdb7808 */ /* 0x000fe20004800000 */
[----:B------:R-:W-:Y:S01]  /*b220*/  FMUL.FTZ R17, R145, UR6 ;  /* 0x0000000691117c20 */ /* 0x000fe20008410000 */
[-C--:B------:R-:W-:Y:S01]  /*b230*/  ISETP.GE.AND P4, PT, R6, R193.reuse, PT ;  /* 0x000000c10600720c */ /* 0x080fe20003f86270 */
[----:B------:R-:W-:Y:S01]  /*b240*/  FMUL.FTZ R35, R146, UR6 ;  /* 0x0000000692237c20 */ /* 0x000fe20008410000 */
[----:B------:R-:W-:Y:S01]  /*b250*/  ISETP.GE.AND P1, PT, R6, R192, PT ;  /* 0x000000c00600720c */ /* 0x000fe20003f26270 */
[----:B------:R-:W-:Y:S01]  /*b260*/  FMUL.FTZ R147, R147, UR6 ;  /* 0x0000000693937c20 */ /* 0x000fe20008410000 */
[----:B------:R-:W-:Y:S01]  /*b270*/  I2FP.F32.S32 R6, R6 ;  /* 0x0000000600067245 */ /* 0x000fe20000201400 */
[----:B------:R-:W4:Y:S01]  /*b280*/  MUFU.TANH R39, R39 ;  /* 0x0000002700277308 */ /* 0x000f220000002400 */
[----:B------:R-:W-:Y:S01]  /*b290*/  FSEL R228, R173, -INF , !P5 ;  /* 0xff800000ade47808 */ /* 0x000fe20006800000 */
[----:B------:R-:W-:Y:S01]  /*b2a0*/  FMUL.FTZ R140, R140, UR6 ;  /* 0x000000068c8c7c20 */ /* 0x000fe20008410000 */
[----:B------:R-:W-:Y:S01]  /*b2b0*/  ISETP.GE.AND P5, PT, R16, R193, PT ;  /* 0x000000c11000720c */ /* 0x000fe20003fa6270 */
[CC--:B------:R-:W-:Y:S01]  /*b2c0*/  FFMA.FTZ R157, R0.reuse, R6.reuse, R157 ;  /* 0x00000006009d7223 */ /* 0x0c0fe2000001009d */
[----:B------:R-:W-:Y:S01]  /*b2d0*/  FFMA.FTZ R151, R0, R6, R151 ;  /* 0x0000000600977223 */ /* 0x000fe20000010097 */
[----:B------:R-:W-:Y:S01]  /*b2e0*/  FMUL.FTZ R142, R142, UR6 ;  /* 0x000000068e8e7c20 */ /* 0x000fe20008410000 */
[----:B-1----:R-:W-:Y:S01]  /*b2f0*/  HMMA.16816.F32.BF16 R136, R8, R24, R136 ;  /* 0x000000180888723c */ /* 0x002fe20000041888 */
[----:B------:R-:W1:Y:S01]  /*b300*/  MUFU.TANH R159, R144 ;  /* 0x00000090009f7308 */ /* 0x000e620000002400 */
[----:B------:R-:W-:Y:S01]  /*b310*/  FSEL R205, R157, -INF , !P4 ;  /* 0xff8000009dcd7808 */ /* 0x000fe20006000000 */
[----:B------:R-:W-:Y:S01]  /*b320*/  FMUL.FTZ R25, R141, UR6 ;  /* 0x000000068d197c20 */ /* 0x000fe20008410000 */
[----:B------:R-:W-:Y:S01]  /*b330*/  ISETP.GE.AND P4, PT, R16, R192, PT ;  /* 0x000000c01000720c */ /* 0x000fe20003f86270 */
[----:B------:R-:W-:Y:S01]  /*b340*/  FMUL.FTZ R141, R143, UR6 ;  /* 0x000000068f8d7c20 */ /* 0x000fe20008410000 */
[----:B------:R-:W-:-:S02]  /*b350*/  I2FP.F32.S32 R16, R16 ;  /* 0x0000001000107245 */ /* 0x000fc40000201400 */
[----:B------:R-:W-:Y:S01]  /*b360*/  FSEL R222, R151, -INF , !P1 ;  /* 0xff80000097de7808 */ /* 0x000fe20004800000 */
[----:B---3--:R-:W-:Y:S01]  /*b370*/  HMMA.16816.F32.BF16 R60, R20, R200, R60 ;  /* 0x000000c8143c723c */ /* 0x008fe2000004183c */
[-C--:B------:R-:W-:Y:S01]  /*b380*/  ISETP.GE.AND P1, PT, R18, R193.reuse, PT ;  /* 0x000000c11200720c */ /* 0x080fe20003f26270 */
[CC--:B------:R-:W-:Y:S01]  /*b390*/  FFMA.FTZ R5, R0.reuse, R16.reuse, R5 ;  /* 0x0000001000057223 */ /* 0x0c0fe20000010005 */
[----:B------:R-:W-:Y:S01]  /*b3a0*/  FFMA.FTZ R153, R0, R16, R153 ;  /* 0x0000001000997223 */ /* 0x000fe20000010099 */
[----:B------:R-:W-:Y:S01]  /*b3b0*/  VIADD R16, R14, 0xffffff38 ;  /* 0xffffff380e107836 */ /* 0x000fe20000000000 */
[----:B------:R-:W-:Y:S02]  /*b3c0*/  MUFU.TANH R17, R17 ;  /* 0x0000001100117308 */ /* 0x000fe40000002400 */
[----:B------:R-:W-:Y:S01]  /*b3d0*/  FSEL R165, R5, -INF , !P5 ;  /* 0xff80000005a57808 */ /* 0x000fe20006800000 */
[----:B------:R-:W-:Y:S01]  /*b3e0*/  HMMA.16816.F32.BF16 R64, R8, R26, R64 ;  /* 0x0000001a0840723c */ /* 0x000fe20000041840 */
[----:B------:R-:W-:Y:S01]  /*b3f0*/  ISETP.GE.AND P5, PT, R18, R192, PT ;  /* 0x000000c01200720c */ /* 0x000fe20003fa6270 */
[----:B------:R-:W3:Y:S01]  /*b400*/  LDSM.16.M88.4 R4, [R199+0xb000] ;  /* 0x00b00000c704783b */ /* 0x000ee20000000200 */
[----:B------:R-:W-:Y:S01]  /*b410*/  I2FP.F32.S32 R18, R18 ;  /* 0x0000001200127245 */ /* 0x000fe20000201400 */
[----:B------:R-:W-:Y:S01]  /*b420*/  FMUL.FTZ R136, R136, UR6 ;  /* 0x0000000688887c20 */ /* 0x000fe20008410000 */
[----:B------:R-:W-:Y:S01]  /*b430*/  I2FP.F32.S32 R200, R16 ;  /* 0x0000001000c87245 */ /* 0x000fe20000201400 */
[----:B------:R-:W5:Y:S01]  /*b440*/  MUFU.TANH R35, R35 ;  /* 0x0000002300237308 */ /* 0x000f620000002400 */
[----:B------:R-:W-:Y:S01]  /*b450*/  FSEL R204, R153, -INF , !P4 ;  /* 0xff80000099cc7808 */ /* 0x000fe20006000000 */
[CC--:B------:R-:W-:Y:S01]  /*b460*/  FFMA.FTZ R53, R0.reuse, R18.reuse, R53 ;  /* 0x0000001200357223 */ /* 0x0c0fe20000010035 */
[----:B------:R-:W-:Y:S01]  /*b470*/  FFMA.FTZ R55, R0, R18, R55 ;  /* 0x0000001200377223 */ /* 0x000fe20000010037 */
[----:B------:R-:W-:Y:S01]  /*b480*/  VIADD R18, R14, 0xffffff39 ;  /* 0xffffff390e127836 */ /* 0x000fe20000000000 */
[-C--:B------:R-:W-:Y:S01]  /*b490*/  ISETP.GE.AND P4, PT, R16, R193.reuse, PT ;  /* 0x000000c11000720c */ /* 0x080fe20003f86270 */
[CC--:B------:R-:W-:Y:S01]  /*b4a0*/  FFMA.FTZ R155, R0.reuse, R200.reuse, R155 ;  /* 0x000000c8009b7223 */ /* 0x0c0fe2000001009b */
[----:B------:R-:W-:Y:S01]  /*b4b0*/  FSEL R189, R53, -INF , !P1 ;  /* 0xff80000035bd7808 */ /* 0x000fe20004800000 */
[----:B--2---:R-:W-:Y:S01]  /*b4c0*/  FFMA.FTZ R200, R0, R200, R33 ;  /* 0x000000c800c87223 */ /* 0x004fe20000010021 */
[----:B------:R-:W-:Y:S01]  /*b4d0*/  ISETP.GE.AND P1, PT, R16, R192, PT ;  /* 0x000000c01000720c */ /* 0x000fe20003f26270 */
[----:B------:R-:W2:Y:S01]  /*b4e0*/  MUFU.TANH R147, R147 ;  /* 0x0000009300937308 */ /* 0x000ea20000002400 */
[----:B------:R-:W-:Y:S01]  /*b4f0*/  I2FP.F32.S32 R16, R18 ;  /* 0x0000001200107245 */ /* 0x000fe20000201400 */
[----:B------:R-:W-:Y:S01]  /*b500*/  HMMA.16816.F32.BF16 R56, R20, R202, R56 ;  /* 0x000000ca1438723c */ /* 0x000fe20000041838 */
[----:B------:R-:W-:Y:S01]  /*b510*/  FSEL R172, R55, -INF , !P5 ;  /* 0xff80000037ac7808 */ /* 0x000fe20006800000 */
[----:B------:R-:W-:Y:S01]  /*b520*/  FMUL.FTZ R53, R138, UR6 ;  /* 0x000000068a357c20 */ /* 0x000fe20008410000 */
[----:B------:R-:W-:Y:S01]  /*b530*/  FSEL R191, R155, -INF , !P4 ;  /* 0xff8000009bbf7808 */ /* 0x000fe20006000000 */
[-C--:B------:R-:W-:Y:S01]  /*b540*/  FFMA.FTZ R37, R0, R16.reuse, R37 ;  /* 0x0000001000257223 */ /* 0x080fe20000010025 */
[-C--:B------:R-:W-:Y:S01]  /*b550*/  ISETP.GE.AND P5, PT, R18, R193.reuse, PT ;  /* 0x000000c11200720c */ /* 0x080fe20003fa6270 */
[----:B----4-:R-:W-:Y:S01]  /*b560*/  FFMA.FTZ R39, R0, R16, R39 ;  /* 0x0000001000277223 */ /* 0x010fe20000010027 */
[-C--:B------:R-:W-:Y:S01]  /*b570*/  ISETP.GE.AND P4, PT, R18, R192.reuse, PT ;  /* 0x000000c01200720c */ /* 0x080fe20003f86270 */
[----:B------:R-:W-:Y:S01]  /*b580*/  VIADD R18, R14, 0xffffff40 ;  /* 0xffffff400e127836 */ /* 0x000fe20000000000 */
[----:B------:R-:W-:Y:S01]  /*b590*/  FSEL R200, R200, -INF , !P1 ;  /* 0xff800000c8c87808 */ /* 0x000fe20004800000 */
[----:B------:R-:W-:Y:S01]  /*b5a0*/  VIADD R16, R14, 0xffffff41 ;  /* 0xffffff410e107836 */ /* 0x000fe20000000000 */
[----:B------:R-:W-:Y:S01]  /*b5b0*/  FSEL R167, R37, -INF , !P5 ;  /* 0xff80000025a77808 */ /* 0x000fe20006800000 */
[----:B------:R-:W-:Y:S01]  /*b5c0*/  MUFU.TANH R145, R140 ;  /* 0x0000008c00917308 */ /* 0x000fe20000002400 */
[CC--:B------:R-:W-:Y:S01]  /*b5d0*/  ISETP.GE.AND P1, PT, R18.reuse, R193.reuse, PT ;  /* 0x000000c11200720c */ /* 0x0c0fe20003f26270 */
[----:B------:R-:W-:Y:S01]  /*b5e0*/  FMUL.FTZ R137, R137, UR6 ;  /* 0x0000000689897c20 */ /* 0x000fe20008410000 */
[----:B------:R-:W-:Y:S01]  /*b5f0*/  ISETP.GE.AND P5, PT, R18, R192, PT ;  /* 0x000000c01200720c */ /* 0x000fe20003fa6270 */
[----:B------:R-:W-:Y:S01]  /*b600*/  FMUL.FTZ R139, R139, UR6 ;  /* 0x000000068b8b7c20 */ /* 0x000fe20008410000 */
[----:B------:R-:W-:Y:S01]  /*b610*/  I2FP.F32.S32 R18, R18 ;  /* 0x0000001200127245 */ /* 0x000fe20000201400 */
[----:B------:R-:W-:Y:S01]  /*b620*/  FMUL.FTZ R64, R64, UR6 ;  /* 0x0000000640407c20 */ /* 0x000fe20008410000 */
[----:B------:R-:W-:Y:S01]  /*b630*/  FSEL R174, R39, -INF , !P4 ;  /* 0xff80000027ae7808 */ /* 0x000fe20006000000 */
[----:B------:R-:W-:Y:S01]  /*b640*/  MUFU.TANH R19, R142 ;  /* 0x0000008e00137308 */ /* 0x000fe20000002400 */
[----:B------:R-:W-:Y:S01]  /*b650*/  ISETP.GE.AND P4, PT, R16, R193, PT ;  /* 0x000000c11000720c */ /* 0x000fe20003f86270 */
[CC--:B-1----:R-:W-:Y:S01]  /*b660*/  FFMA.FTZ R159, R0.reuse, R18.reuse, R159 ;  /* 0x00000012009f7223 */ /* 0x0c2fe2000001009f */
[----:B-----5:R-:W-:Y:S01]  /*b670*/  FFMA.FTZ R190, R0, R18, R35 ;  /* 0x0000001200be7223 */ /* 0x020fe20000010023 */
[----:B---3--:R-:W-:Y:S01]  /*b680*/  HMMA.16816.F32.BF16 R60, R8, R4, R60 ;  /* 0x00000004083c723c */ /* 0x008fe2000004183c */
[----:B------:R-:W-:-:S02]  /*b690*/  VIADD R4, R14, 0xffffff48 ;  /* 0xffffff480e047836 */ /* 0x000fc40000000000 */
[----:B------:R-:W-:Y:S01]  /*b6a0*/  FMUL.FTZ R66, R66, UR6 ;  /* 0x0000000642427c20 */ /* 0x000fe20008410000 */
[----:B------:R-:W-:Y:S01]  /*b6b0*/  FSEL R185, R159, -INF , !P1 ;  /* 0xff8000009fb97808 */ /* 0x000fe20004800000 */
[----:B------:R-:W1:Y:S01]  /*b6c0*/  MUFU.TANH R25, R25 ;  /* 0x0000001900197308 */ /* 0x000e620000002400 */
[----:B------:R-:W-:Y:S01]  /*b6d0*/  ISETP.GE.AND P1, PT, R16, R192, PT ;  /* 0x000000c01000720c */ /* 0x000fe20003f26270 */
[----:B------:R-:W-:Y:S01]  /*b6e0*/  VIADD R18, R14, 0xffffff49 ;  /* 0xffffff490e127836 */ /* 0x000fe20000000000 */
[----:B------:R-:W-:Y:S01]  /*b6f0*/  I2FP.F32.S32 R16, R16 ;  /* 0x0000001000107245 */ /* 0x000fe20000201400 */
[----:B------:R-:W-:Y:S01]  /*b700*/  HMMA.16816.F32.BF16 R56, R8, R6, R56 ;  /* 0x000000060838723c */ /* 0x000fe20000041838 */
[----:B------:R-:W-:Y:S01]  /*b710*/  FSEL R190, R190, -INF , !P5 ;  /* 0xff800000bebe7808 */ /* 0x000fe20006800000 */
[----:B------:R-:W-:Y:S01]  /*b720*/  FMUL.FTZ R65, R65, UR6 ;  /* 0x0000000641417c20 */ /* 0x000fe20008410000 */
[-C--:B------:R-:W-:Y:S01]  /*b730*/  ISETP.GE.AND P5, PT, R4, R193.reuse, PT ;  /* 0x000000c10400720c */ /* 0x080fe20003fa6270 */
[CC--:B------:R-:W-:Y:S01]  /*b740*/  FFMA.FTZ R183, R0.reuse, R16.reuse, R17 ;  /* 0x0000001000b77223 */ /* 0x0c0fe20000010011 */
[----:B------:R-:W3:Y:S01]  /*b750*/  MUFU.TANH R141, R141 ;  /* 0x0000008d008d7308 */ /* 0x000ee20000002400 */
[----:B--2---:R-:W-:Y:S01]  /*b760*/  FFMA.FTZ R147, R0, R16, R147 ;  /* 0x0000001000937223 */ /* 0x004fe20000010093 */
[----:B------:R-:W-:Y:S01]  /*b770*/  I2FP.F32.S32 R16, R18 ;  /* 0x0000001200107245 */ /* 0x000fe20000201400 */
[----:B------:R-:W-:Y:S01]  /*b780*/  HMMA.16816.F32.BF16 R168, R20, R28, R168 ;  /* 0x0000001c14a8723c */ /* 0x000fe200000418a8 */
[----:B------:R-:W-:Y:S01]  /*b790*/  FSEL R183, R183, -INF , !P4 ;  /* 0xff800000b7b77808 */ /* 0x000fe20006000000 */
[----:B------:R-:W-:Y:S01]  /*b7a0*/  FMUL.FTZ R17, R67, UR6 ;  /* 0x0000000643117c20 */ /* 0x000fe20008410000 */
[----:B------:R-:W-:Y:S01]  /*b7b0*/  ISETP.GE.AND P4, PT, R4, R192, PT ;  /* 0x000000c00400720c */ /* 0x000fe20003f86270 */
[----:B------:R-:W-:Y:S01]  /*b7c0*/  FMUL.FTZ R21, R60, UR6 ;  /* 0x000000063c157c20 */ /* 0x000fe20008410000 */
[----:B------:R-:W2:Y:S01]  /*b7d0*/  MUFU.TANH R143, R136 ;  /* 0x00000088008f7308 */ /* 0x000ea20000002400 */
[----:B------:R-:W-:Y:S01]  /*b7e0*/  I2FP.F32.S32 R4, R4 ;  /* 0x0000000400047245 */ /* 0x000fe20000201400 */
[----:B-1----:R-:W-:Y:S01]  /*b7f0*/  FFMA.FTZ R25, R0, R16, R25 ;  /* 0x0000001000197223 */ /* 0x002fe20000010019 */
[----:B------:R-:W-:Y:S01]  /*b800*/  FSEL R188, R147, -INF , !P1 ;  /* 0xff80000093bc7808 */ /* 0x000fe20004800000 */
[----:B------:R-:W-:Y:S01]  /*b810*/  FMUL.FTZ R23, R63, UR6 ;  /* 0x000000063f177c20 */ /* 0x000fe20008410000 */
[-C--:B------:R-:W-:Y:S01]  /*b820*/  ISETP.GE.AND P1, PT, R18, R193.reuse, PT ;  /* 0x000000c11200720c */ /* 0x080fe20003f26270 */
[CC--:B------:R-:W-:Y:S01]  /*b830*/  FFMA.FTZ R145, R0.reuse, R4.reuse, R145 ;  /* 0x0000000400917223 */ /* 0x0c0fe20000010091 */
[----:B------:R-:W-:Y:S01]  /*b840*/  FFMA.FTZ R19, R0, R4, R19 ;  /* 0x0000000400137223 */ /* 0x000fe20000010013 */
[----:B------:R-:W1:Y:S01]  /*b850*/  MUFU.TANH R53, R53 ;  /* 0x0000003500357308 */ /* 0x000e620000002400 */
[----:B------:R-:W-:Y:S01]  /*b860*/  VIADD R4, R14, 0xffffff50 ;  /* 0xffffff500e047836 */ /* 0x000fe20000000000 */
[----:B------:R-:W-:Y:S01]  /*b870*/  FSEL R181, R25, -INF , !P1 ;  /* 0xff80000019b57808 */ /* 0x000fe20004800000 */
[----:B---3--:R-:W-:Y:S01]  /*b880*/  FFMA.FTZ R141, R0, R16, R141 ;  /* 0x00000010008d7223 */ /* 0x008fe2000001008d */
[----:B------:R-:W-:Y:S01]  /*b890*/  FSEL R186, R19, -INF , !P4 ;  /* 0xff80000013ba7808 */ /* 0x000fe20006000000 */
[----:B------:R-:W-:Y:S01]  /*b8a0*/  VIADD R16, R14, 0xffffff58 ;  /* 0xffffff580e107836 */ /* 0x000fe20000000000 */
[----:B------:R-:W-:Y:S01]  /*b8b0*/  I2FP.F32.S32 R6, R4 ;  /* 0x0000000400067245 */ /* 0x000fe20000201400 */
[----:B------:R-:W-:Y:S01]  /*b8c0*/  FMUL.FTZ R19, R62, UR6 ;  /* 0x000000063e137c20 */ /* 0x000fe20008410000 */
[----:B------:R-:W3:Y:S01]  /*b8d0*/  MUFU.TANH R27, R137 ;  /* 0x00000089001b7308 */ /* 0x000ee20000002400 */
[----:B------:R-:W-:Y:S01]  /*b8e0*/  FSEL R187, R145, -INF , !P5 ;  /* 0xff80000091bb7808 */ /* 0x000fe20006800000 */
[----:B------:R-:W-:Y:S01]  /*b8f0*/  FMUL.FTZ R61, R61, UR6 ;  /* 0x000000063d3d7c20 */ /* 0x000fe20008410000 */
[-C--:B------:R-:W-:Y:S01]  /*b900*/  ISETP.GE.AND P4, PT, R4, R193.reuse, PT ;  /* 0x000000c10400720c */ /* 0x080fe20003f86270 */
[----:B--2---:R-:W-:Y:S01]  /*b910*/  FFMA.FTZ R143, R0, R6, R143 ;  /* 0x00000006008f7223 */ /* 0x004fe2000001008f */
[-C--:B------:R-:W-:Y:S01]  /*b920*/  ISETP.GE.AND P1, PT, R4, R192.reuse, PT ;  /* 0x000000c00400720c */ /* 0x080fe20003f26270 */
[----:B------:R-:W-:Y:S01]  /*b930*/  VIADD R4, R14, 0xffffff51 ;  /* 0xffffff510e047836 */ /* 0x000fe20000000000 */
[----:B------:R-:W-:Y:S01]  /*b940*/  ISETP.GE.AND P5, PT, R18, R192, PT ;  /* 0x000000c01200720c */ /* 0x000fe20003fa6270 */
[----:B------:R-:W2:Y:S01]  /*b950*/  MUFU.TANH R33, R139 ;  /* 0x0000008b00217308 */ /* 0x000ea20000002400 */
[----:B-1----:R-:W-:Y:S01]  /*b960*/  FFMA.FTZ R53, R0, R6, R53 ;  /* 0x0000000600357223 */ /* 0x002fe20000010035 */
[----:B------:R-:W-:Y:S01]  /*b970*/  FSEL R179, R143, -INF , !P4 ;  /* 0xff8000008fb37808 */ /* 0x000fe20006000000 */
[----:B------:R-:W-:Y:S01]  /*b980*/  FMUL.FTZ R25, R56, UR6 ;  /* 0x0000000638197c20 */ /* 0x000fe20008410000 */
[----:B------:R-:W-:Y:S01]  /*b990*/  FSEL R184, R141, -INF , !P5 ;  /* 0xff8000008db87808 */ /* 0x000fe20006800000 */
[----:B------:R-:W-:Y:S01]  /*b9a0*/  HMMA.16816.F32.BF16 R168, R8, R12, R168 ;  /* 0x0000000c08a8723c */ /* 0x000fe200000418a8 */
[----:B------:R-:W-:Y:S01]  /*b9b0*/  I2FP.F32.S32 R6, R4 ;  /* 0x0000000400067245 */ /* 0x000fe20000201400 */
[----:B------:R-:W-:Y:S01]  /*b9c0*/  FMUL.FTZ R57, R57, UR6 ;  /* 0x0000000639397c20 */ /* 0x000fe20008410000 */
[----:B------:R-:W1:Y:S01]  /*b9d0*/  MUFU.TANH R37, R64 ;  /* 0x0000004000257308 */ /* 0x000e620000002400 */
[-C--:B------:R-:W-:Y:S01]  /*b9e0*/  ISETP.GE.AND P5, PT, R4, R193.reuse, PT ;  /* 0x000000c10400720c */ /* 0x080fe20003fa6270 */
[----:B------:R-:W-:Y:S01]  /*b9f0*/  FMUL.FTZ R9, R58, UR6 ;  /* 0x000000063a097c20 */ /* 0x000fe20008410000 */
[----:B------:R-:W-:Y:S01]  /*ba00*/  ISETP.GE.AND P4, PT, R4, R192, PT ;  /* 0x000000c00400720c */ /* 0x000fe20003f86270 */
[C---:B---3--:R-:W-:Y:S01]  /*ba10*/  FFMA.FTZ R27, R0.reuse, R6, R27 ;  /* 0x00000006001b7223 */ /* 0x048fe2000001001b */
[----:B------:R-:W-:Y:S01]  /*ba20*/  I2FP.F32.S32 R4, R16 ;  /* 0x0000001000047245 */ /* 0x000fe20000201400 */
[----:B------:R-:W-:Y:S01]  /*ba30*/  FMUL.FTZ R59, R59, UR6 ;  /* 0x000000063b3b7c20 */ /* 0x000fe20008410000 */
[----:B------:R-:W-:Y:S01]  /*ba40*/  FSEL R182, R53, -INF , !P1 ;  /* 0xff80000035b67808 */ /* 0x000fe20004800000 */
[----:B------:R-:W3:Y:S01]  /*ba50*/  MUFU.TANH R35, R66 ;  /* 0x0000004200237308 */ /* 0x000ee20000002400 */
[----:B--2---:R-:W-:Y:S01]  /*ba60*/  FFMA.FTZ R33, R0, R6, R33 ;  /* 0x0000000600217223 */ /* 0x004fe20000010021 */
[----:B------:R-:W-:Y:S01]  /*ba70*/  ISETP.GE.AND P1, PT, R16, R193, PT ;  /* 0x000000c11000720c */ /* 0x000fe20003f26270 */
[----:B------:R-:W-:Y:S01]  /*ba80*/  VIADD R6, R14, 0xffffff59 ;  /* 0xffffff590e067836 */ /* 0x000fe20000000000 */
[----:B------:R-:W-:Y:S01]  /*ba90*/  FSEL R175, R27, -INF , !P5 ;  /* 0xff8000001baf7808 */ /* 0x000fe20006800000 */
[----:B------:R-:W-:Y:S01]  /*baa0*/  VIADD R139, R195, 0xfffffffe ;  /* 0xfffffffec38b7836 */ /* 0x000fe20000000000 */
[----:B------:R-:W-:Y:S01]  /*bab0*/  FSEL R180, R33, -INF , !P4 ;  /* 0xff80000021b47808 */ /* 0x000fe20006000000 */
[----:B------:R-:W-:-:S04]  /*bac0*/  DEPBAR.LE SB0, 0x0 ;  /* 0x000080000000791a */ /* 0x000fc80000000000 */
[----:B------:R-:W2:Y:S01]  /*bad0*/  MUFU.TANH R5, R65 ;  /* 0x0000004100057308 */ /* 0x000ea20000002400 */
[----:B-1----:R-:W-:Y:S01]  /*bae0*/  FFMA.FTZ R37, R0, R4, R37 ;  /* 0x0000000400257223 */ /* 0x002fe20000010025 */
[----:B------:R-:W-:Y:S01]  /*baf0*/  ISETP.GE.AND P4, PT, R6, R193, PT ;  /* 0x000000c10600720c */ /* 0x000fe20003f86270 */
[----:B------:R-:W-:Y:S01]  /*bb00*/  FMUL.FTZ R11, R168, UR6 ;  /* 0x00000006a80b7c20 */ /* 0x000fe20008410000 */
[----:B------:R-:W-:Y:S01]  /*bb10*/  ISETP.GE.AND P5, PT, R16, R192, PT ;  /* 0x000000c01000720c */ /* 0x000fe20003fa6270 */
[----:B------:R-:W-:Y:S01]  /*bb20*/  FMUL.FTZ R171, R171, UR6 ;  /* 0x00000006abab7c20 */ /* 0x000fe20008410000 */
[----:B---3--:R-:W-:Y:S01]  /*bb30*/  FFMA.FTZ R35, R0, R4, R35 ;  /* 0x0000000400237223 */ /* 0x008fe20000010023 */
[----:B------:R-:W-:Y:S01]  /*bb40*/  VIADD R4, R14, 0xffffff60 ;  /* 0xffffff600e047836 */ /* 0x000fe20000000000 */
[----:B------:R-:W1:Y:S01]  /*bb50*/  MUFU.TANH R17, R17 ;  /* 0x0000001100117308 */ /* 0x000e620000002400 */
[----:B------:R-:W-:Y:S01]  /*bb60*/  FSEL R177, R37, -INF , !P1 ;  /* 0xff80000025b17808 */ /* 0x000fe20004800000 */
[----:B------:R-:W-:Y:S01]  /*bb70*/  FMUL.FTZ R13, R170, UR6 ;  /* 0x00000006aa0d7c20 */ /* 0x000fe20008410000 */
[----:B------:R-:W-:-:S02]  /*bb80*/  ISETP.GE.AND P1, PT, R6, R192, PT ;  /* 0x000000c00600720c */ /* 0x000fc40003f26270 */
[----:B------:R-:W-:Y:S02]  /*bb90*/  I2FP.F32.S32 R6, R6 ;  /* 0x0000000600067245 */ /* 0x000fe40000201400 */
[----:B------:R-:W-:Y:S01]  /*bba0*/  I2FP.F32.S32 R8, R4 ;  /* 0x0000000400087245 */ /* 0x000fe20000201400 */
[----:B------:R-:W3:Y:S01]  /*bbb0*/  MUFU.TANH R21, R21 ;  /* 0x0000001500157308 */ /* 0x000ee20000002400 */
[----:B------:R-:W-:Y:S01]  /*bbc0*/  FSEL R178, R35, -INF , !P5 ;  /* 0xff80000023b27808 */ /* 0x000fe20006800000 */
[----:B--2---:R-:W-:Y:S01]  /*bbd0*/  FFMA.FTZ R5, R0, R6, R5 ;  /* 0x0000000600057223 */ /* 0x004fe20000010005 */
[----:B------:R-:W-:-:S04]  /*bbe0*/  ISETP.GE.AND P5, PT, R4, R193, PT ;  /* 0x000000c10400720c */ /* 0x000fc80003fa6270 */
[----:B------:R-:W-:Y:S01]  /*bbf0*/  FSEL R173, R5, -INF , !P4 ;  /* 0xff80000005ad7808 */ /* 0x000fe20006000000 */
[----:B------:R-:W2:Y:S01]  /*bc00*/  MUFU.TANH R7, R61 ;  /* 0x0000003d00077308 */ /* 0x000ea20000002400 */
[----:B-1----:R-:W-:Y:S01]  /*bc10*/  FFMA.FTZ R17, R0, R6, R17 ;  /* 0x0000000600117223 */ /* 0x002fe20000010011 */
[----:B------:R-:W-:Y:S01]  /*bc20*/  VIADD R6, R14, 0xffffff61 ;  /* 0xffffff610e067836 */ /* 0x000fe20000000000 */
[----:B------:R-:W-:-:S03]  /*bc30*/  ISETP.GE.AND P4, PT, R4, R192, PT ;  /* 0x000000c00400720c */ /* 0x000fc60003f86270 */
[----:B------:R-:W-:Y:S02]  /*bc40*/  FSEL R176, R17, -INF , !P1 ;  /* 0xff80000011b07808 */ /* 0x000fe40004800000 */
[----:B------:R-:W1:Y:S01]  /*bc50*/  MUFU.TANH R23, R23 ;  /* 0x0000001700177308 */ /* 0x000e620000002400 */
[----:B---3--:R-:W-:Y:S01]  /*bc60*/  FFMA.FTZ R21, R0, R8, R21 ;  /* 0x0000000800157223 */ /* 0x008fe20000010015 */
[C---:B------:R-:W-:Y:S02]  /*bc70*/  ISETP.GE.AND P1, PT, R6.reuse, R193, PT ;  /* 0x000000c10600720c */ /* 0x040fe40003f26270 */
[----:B------:R-:W-:Y:S02]  /*bc80*/  I2FP.F32.S32 R4, R6 ;  /* 0x0000000600047245 */ /* 0x000fe40000201400 */
[----:B------:R-:W-:Y:S02]  /*bc90*/  FSEL R163, R21, -INF , !P5 ;  /* 0xff80000015a37808 */ /* 0x000fe40006800000 */
[----:B------:R-:W3:Y:S01]  /*bca0*/  MUFU.TANH R19, R19 ;  /* 0x0000001300137308 */ /* 0x000ee20000002400 */
[----:B------:R-:W-:Y:S01]  /*bcb0*/  ISETP.GE.AND P5, PT, R6, R192, PT ;  /* 0x000000c00600720c */ /* 0x000fe20003fa6270 */
[----:B------:R-:W-:-:S02]  /*bcc0*/  VIADD R6, R14, 0xffffff68 ;  /* 0xffffff680e067836 */ /* 0x000fc40000000000 */
[----:B--2---:R-:W-:Y:S01]  /*bcd0*/  FFMA.FTZ R161, R0, R4, R7 ;  /* 0x0000000400a17223 */ /* 0x004fe20000010007 */
[----:B------:R-:W-:-:S03]  /*bce0*/  FMUL.FTZ R7, R169, UR6 ;  /* 0x00000006a9077c20 */ /* 0x000fc60008410000 */
[----:B------:R-:W2:Y:S01]  /*bcf0*/  MUFU.TANH R25, R25 ;  /* 0x0000001900197308 */ /* 0x000ea20000002400 */
[C---:B-1----:R-:W-:Y:S01]  /*bd00*/  FFMA.FTZ R23, R0.reuse, R4, R23 ;  /* 0x0000000400177223 */ /* 0x042fe20000010017 */
[----:B------:R-:W-:Y:S02]  /*bd10*/  I2FP.F32.S32 R4, R6 ;  /* 0x0000000600047245 */ /* 0x000fe40000201400 */
[----:B------:R-:W-:Y:S02]  /*bd20*/  FSEL R161, R161, -INF , !P1 ;  /* 0xff800000a1a17808 */ /* 0x000fe40004800000 */
[----:B------:R-:W-:Y:S02]  /*bd30*/  FSEL R164, R23, -INF , !P5 ;  /* 0xff80000017a47808 */ /* 0x000fe40006800000 */
[----:B------:R-:W1:Y:S01]  /*bd40*/  MUFU.TANH R57, R57 ;  /* 0x0000003900397308 */ /* 0x000e620000002400 */
[----:B---3--:R-:W-:Y:S01]  /*bd50*/  FFMA.FTZ R19, R0, R8, R19 ;  /* 0x0000000800137223 */ /* 0x008fe20000010013 */
[----:B------:R-:W-:Y:S01]  /*bd60*/  VIADD R8, R14, 0xffffff69 ;  /* 0xffffff690e087836 */ /* 0x000fe20000000000 */
[----:B------:R-:W-:-:S03]  /*bd70*/  ISETP.GE.AND P1, PT, R6, R192, PT ;  /* 0x000000c00600720c */ /* 0x000fc60003f26270 */
[----:B------:R-:W-:Y:S02]  /*bd80*/  FSEL R166, R19, -INF , !P4 ;  /* 0xff80000013a67808 */ /* 0x000fe40006000000 */
[----:B------:R-:W3:Y:S01]  /*bd90*/  MUFU.TANH R9, R9 ;  /* 0x0000000900097308 */ /* 0x000ee20000002400 */
[----:B--2---:R-:W-:Y:S01]  /*bda0*/  FFMA.FTZ R25, R0, R4, R25 ;  /* 0x0000000400197223 */ /* 0x004fe20000010019 */
[-C--:B------:R-:W-:Y:S01]  /*bdb0*/  ISETP.GE.AND P4, PT, R6, R193.reuse, PT ;  /* 0x000000c10600720c */ /* 0x080fe20003f86270 */
[----:B------:R-:W-:Y:S01]  /*bdc0*/  VIADD R6, R14, 0xffffff71 ;  /* 0xffffff710e067836 */ /* 0x000fe20000000000 */
[C---:B------:R-:W-:Y:S02]  /*bdd0*/  ISETP.GE.AND P5, PT, R8.reuse, R193, PT ;  /* 0x000000c10800720c */ /* 0x040fe40003fa6270 */
[----:B------:R-:W-:Y:S01]  /*bde0*/  FSEL R159, R25, -INF , !P4 ;  /* 0xff800000199f7808 */ /* 0x000fe20006000000 */
[----:B------:R-:W-:Y:S01]  /*bdf0*/  BAR.SYNC.DEFER_BLOCKING 0x0 ;  /* 0x0000000000007b1d */ /* 0x000fe20000010000 */
[----:B------:R-:W-:-:S02]  /*be00*/  ISETP.GE.AND P4, PT, R8, R192, PT ;  /* 0x000000c00800720c */ /* 0x000fc40003f86270 */
[----:B------:R-:W-:-:S03]  /*be10*/  I2FP.F32.S32 R8, R8 ;  /* 0x0000000800087245 */ /* 0x000fc60000201400 */
[----:B------:R-:W2:Y:S02]  /*be20*/  MUFU.TANH R5, R59 ;  /* 0x0000003b00057308 */ /* 0x000ea40000002400 */
[C---:B-1----:R-:W-:Y:S01]  /*be30*/  FFMA.FTZ R57, R0.reuse, R8, R57 ;  /* 0x0000000800397223 */ /* 0x042fe20000010039 */
[----:B---3--:R-:W-:Y:S01]  /*be40*/  FFMA.FTZ R9, R0, R4, R9 ;  /* 0x0000000400097223 */ /* 0x008fe20000010009 */
[----:B------:R-:W-:-:S03]  /*be50*/  VIADD R4, R14, 0xffffff70 ;  /* 0xffffff700e047836 */ /* 0x000fc60000000000 */
[----:B------:R-:W-:Y:S01]  /*be60*/  FSEL R157, R57, -INF , !P5 ;  /* 0xff800000399d7808 */ /* 0x000fe20006800000 */
[----:B------:R-:W1:Y:S01]  /*be70*/  MUFU.TANH R11, R11 ;  /* 0x0000000b000b7308 */ /* 0x000e620000002400 */
[----:B------:R-:W-:Y:S01]  /*be80*/  FSEL R162, R9, -INF , !P1 ;  /* 0xff80000009a27808 */ /* 0x000fe20004800000 */
[----:B------:R-:W-:Y:S01]  /*be90*/  VIADD R14, R14, 0xffffff79 ;  /* 0xffffff790e0e7836 */ /* 0x000fe20000000000 */
[C---:B------:R-:W-:Y:S02]  /*bea0*/  ISETP.GE.AND P1, PT, R4.reuse, R193, PT ;  /* 0x000000c10400720c */ /* 0x040fe40003f26270 */
[----:B------:R-:W-:Y:S02]  /*beb0*/  ISETP.GE.AND P5, PT, R4, R192, PT ;  /* 0x000000c00400720c */ /* 0x000fe40003fa6270 */
[----:B------:R-:W-:Y:S01]  /*bec0*/  I2FP.F32.S32 R4, R4 ;  /* 0x0000000400047245 */ /* 0x000fe20000201400 */
[----:B------:R-:W3:Y:S01]  /*bed0*/  MUFU.TANH R9, R171 ;  /* 0x000000ab00097308 */ /* 0x000ee20000002400 */
[----:B--2---:R-:W-:-:S05]  /*bee0*/  FFMA.FTZ R160, R0, R8, R5 ;  /* 0x0000000800a07223 */ /* 0x004fca0000010005 */
[----:B------:R-:W-:Y:S02]  /*bef0*/  FSEL R160, R160, -INF , !P4 ;  /* 0xff800000a0a07808 */ /* 0x000fe40006000000 */
[----:B------:R-:W2:Y:S01]  /*bf00*/  MUFU.TANH R13, R13 ;  /* 0x0000000d000d7308 */ /* 0x000ea20000002400 */
[----:B-1----:R-:W-:Y:S01]  /*bf10*/  FFMA.FTZ R11, R0, R4, R11 ;  /* 0x00000004000b7223 */ /* 0x002fe2000001000b */
[----:B------:R-:W-:-:S04]  /*bf20*/  ISETP.GE.AND P4, PT, R6, R193, PT ;  /* 0x000000c10600720c */ /* 0x000fc80003f86270 */
[----:B------:R-:W-:Y:S02]  /*bf30*/  FSEL R137, R11, -INF , !P1 ;  /* 0xff8000000b897808 */ /* 0x000fe40004800000 */
[----:B------:R-:W1:Y:S01]  /*bf40*/  MUFU.TANH R7, R7 ;  /* 0x0000000700077308 */ /* 0x000e620000002400 */
[----:B------:R-:W-:Y:S02]  /*bf50*/  ISETP.GE.AND P1, PT, R6, R192, PT ;  /* 0x000000c00600720c */ /* 0x000fe40003f26270 */
[----:B------:R-:W-:-:S05]  /*bf60*/  I2FP.F32.S32 R6, R6 ;  /* 0x0000000600067245 */ /* 0x000fca0000201400 */
[----:B------:R-:W4:Y:S01]  /*bf70*/  MUFU.TANH R5, R49 ;  /* 0x0000003100057308 */ /* 0x000f220000002400 */
[C---:B---3--:R-:W-:Y:S01]  /*bf80*/  FFMA.FTZ R9, R0.reuse, R6, R9 ;  /* 0x0000000600097223 */ /* 0x048fe20000010009 */
[----:B--2---:R-:W-:Y:S01]  /*bf90*/  FFMA.FTZ R13, R0, R4, R13 ;  /* 0x00000004000d7223 */ /* 0x004fe2000001000d */
[----:B------:R-:W-:-:S03]  /*bfa0*/  I2FP.F32.S32 R4, R14 ;  /* 0x0000000e00047245 */ /* 0x000fc60000201400 */
[----:B------:R-:W-:Y:S02]  /*bfb0*/  FSEL R143, R9, -INF , !P1 ;  /* 0xff800000098f7808 */ /* 0x000fe40004800000 */
[----:B------:R-:W2:Y:S01]  /*bfc0*/  MUFU.TANH R51, R51 ;  /* 0x0000003300337308 */ /* 0x000ea20000002400 */
[----:B------:R-:W-:Y:S01]  /*bfd0*/  ISETP.GT.AND P1, PT, R139, R216, PT ;  /* 0x000000d88b00720c */ /* 0x000fe20003f24270 */
[----:B-1----:R-:W-:Y:S01]  /*bfe0*/  FFMA.FTZ R7, R0, R6, R7 ;  /* 0x0000000600077223 */ /* 0x002fe20000010007 */
[----:B------:R-:W-:Y:S02]  /*bff0*/  FSEL R136, R13, -INF , !P5 ;  /* 0xff8000000d887808 */ /* 0x000fe40006800000 */
[----:B------:R-:W-:Y:S02]  /*c000*/  ISETP.GE.AND P5, PT, R14, R193, PT ;  /* 0x000000c10e00720c */ /* 0x000fe40003fa6270 */
[----:B------:R-:W-:Y:S01]  /*c010*/  FSEL R138, R7, -INF , !P4 ;  /* 0xff800000078a7808 */ /* 0x000fe20006000000 */
[----:B----4-:R-:W-:Y:S01]  /*c020*/  FFMA.FTZ R5, R0, R4, R5 ;  /* 0x0000000400057223 */ /* 0x010fe20000010005 */
[----:B------:R-:W-:-:S04]  /*c030*/  ISETP.GE.AND P4, PT, R14, R192, PT ;  /* 0x000000c00e00720c */ /* 0x000fc80003f86270 */
[----:B------:R-:W-:Y:S01]  /*c040*/  FSEL R140, R5, -INF , !P5 ;  /* 0xff800000058c7808 */ /* 0x000fe20006800000 */
[----:B--2---:R-:W-:-:S05]  /*c050*/  FFMA.FTZ R51, R0, R4, R51 ;  /* 0x0000000400337223 */ /* 0x004fca0000010033 */
        /* <DEDUP_REMOVED lines=65> */
.L_x_3151:
[----:B------:R-:W-:Y:S01]  /*c470*/  UMOV UR6, URZ ;  /* 0x000000ff00067c82 */ /* 0x000fe20008000000 */
[----:B------:R-:W-:Y:S01]  /*c480*/  IMAD.SHL.U32 R4, R2, 0x80, RZ ;  /* 0x0000008002047824 */ /* 0x000fe200078e00ff */
[----:B------:R-:W-:-:S05]  /*c490*/  IADD3 R5, P1, PT, RZ, -UR6, RZ ;  /* 0x80000006ff057c10 */ /* 0x000fca000ff3e0ff */
[----:B------:R-:W-:-:S05]  /*c4a0*/  IMAD.X R4, RZ, RZ, ~R4, P1 ;  /* 0x000000ffff047224 */ /* 0x000fca00008e0e04 */
[----:B------:R-:W-:-:S04]  /*c4b0*/  SHF.R.S64 R5, R5, 0x1f, R4 ;  /* 0x0000001f05057819 */ /* 0x000fc80000001004 */
[----:B------:R-:W-:-:S04]  /*c4c0*/  IADD3 R218, P1, PT, R5, R218, RZ ;  /* 0x000000da05da7210 */ /* 0x000fc80007f3e0ff */
[----:B------:R-:W-:-:S09]  /*c4d0*/  LEA.HI.X.SX32 R217, R4, R217, 0x1, P1 ;  /* 0x000000d904d97211 */ /* 0x000fd200008f0eff */
.L_x_3152:
        /* <DEDUP_REMOVED lines=111> */
.L_x_3150:
        /* <DEDUP_REMOVED lines=39> */
[----:B------:R-:W-:-:S05]  /*ce40*/  @P0 IADD3 R158, PT, PT, R16, -0x40, RZ ;  /* 0xffffffc0109e0810 */ /* 0x000fca0007ffe0ff */
[----:B------:R-:W-:Y:S01]  /*ce50*/  LDSM.16.MT88.4 R60, [R158+0x4000] ;  /* 0x004000009e3c783b */ /* 0x000fe20000004200 */
        /* <DEDUP_REMOVED lines=14> */
[----:B------:R-:W-:Y:S01]  /*cf40*/  IADD3 R132, PT, PT, R135, R154, RZ ;  /* 0x0000009a87847210 */ /* 0x000fe20007ffe0ff */
[----:B------:R-:W-:Y:S01]  /*cf50*/  FADD.FTZ R4, R133, -R4 ;  /* 0x8000000485047221 */ /* 0x000fe20000010000 */
        /* <DEDUP_REMOVED lines=12> */
[----:B------:R-:W-:Y:S01]  /*d020*/  IADD3 R135, PT, PT, R135, R158, RZ ;  /* 0x0000009e87877210 */ /* 0x000fe20007ffe0ff */
[----:B------:R-:W-:Y:S01]  /*d030*/  MUFU.EX2 R153, R153 ;  /* 0x0000009900997308 */ /* 0x000fe20000000800 */
[----:B------:R-:W-:Y:S01]  /*d040*/  LDSM.16.MT88.4 R20, [R132+0xc000] ;  /* 0x00c000008414783b */ /* 0x000fe20000004200 */
[--C-:B------:R-:W-:Y:S01]  /*d050*/  FFMA.FTZ R165, R165, UR4, -R152.reuse ;  /* 0x00000004a5a57c23 */ /* 0x100fe20008010898 */
[--C-:B------:R-:W-:Y:S01]  /*d060*/  FFMA.FTZ R168, R189, UR4, -R152.reuse ;  /* 0x00000004bda87c23 */ /* 0x100fe20008010898 */
[--C-:B------:R-:W-:Y:S01]  /*d070*/  FFMA.FTZ R170, R191, UR4, -R152.reuse ;  /* 0x00000004bfaa7c23 */ /* 0x100fe20008010898 */
[----:B------:R-:W2:Y:S01]  /*d080*/  LDSM.16.MT88.4 R36, [R135] ;  /* 0x000000008724783b */ /* 0x000ea20000004200 */
[--C-:B------:R-:W-:Y:S01]  /*d090*/  FFMA.FTZ R167, R167, UR4, -R152.reuse ;  /* 0x00000004a7a77c23 */ /* 0x100fe20008010898 */
[--C-:B------:R-:W-:Y:S01]  /*d0a0*/  FFMA.FTZ R169, R204, UR4, -R145.reuse ;  /* 0x00000004cca97c23 */ /* 0x100fe20008010891 */
[----:B------:R-:W3:Y:S01]  /*d0b0*/  MUFU.EX2 R151, R151 ;  /* 0x0000009700977308 */ /* 0x000ee20000000800 */
[----:B------:R-:W4:Y:S01]  /*d0c0*/  LDSM.16.MT88.4 R12, [R154+0xc000] ;  /* 0x00c000009a0c783b */ /* 0x000f220000004200 */
[--C-:B------:R-:W-:Y:S01]  /*d0d0*/  FFMA.FTZ R172, R172, UR4, -R145.reuse ;  /* 0x00000004acac7c23 */ /* 0x100fe20008010891 */
[--C-:B------:R-:W-:Y:S01]  /*d0e0*/  FFMA.FTZ R171, R200, UR4, -R145.reuse ;  /* 0x00000004c8ab7c23 */ /* 0x100fe20008010891 */
[--C-:B------:R-:W-:Y:S01]  /*d0f0*/  FFMA.FTZ R174, R174, UR4, -R145.reuse ;  /* 0x00000004aeae7c23 */ /* 0x100fe20008010891 */
[----:B------:R-:W5:Y:S01]  /*d100*/  LDSM.16.MT88.4 R28, [R158] ;  /* 0x000000009e1c783b */ /* 0x000f620000004200 */
        /* <DEDUP_REMOVED lines=39> */
[----:B------:R-:W-:-:S03]  /*d380*/  ISETP.GT.AND P1, PT, R139, R216, PT ;  /* 0x000000d88b00720c */ /* 0x000fc60003f24270 */
[----:B------:R-:W1:Y:S01]  /*d390*/  MUFU.EX2 R133, R133 ;  /* 0x0000008500857308 */ /* 0x000e620000000800 */
[----:B---3--:R-:W-:-:S07]  /*d3a0*/  F2FP.BF16.F32.PACK_AB R5, R144, R146 ;  /* 0x000000929005723e */ /* 0x008fce00000010ff */
[----:B------:R-:W3:Y:S02]  /*d3b0*/  MUFU.EX2 R156, R156 ;  /* 0x0000009c009c7308 */ /* 0x000ee40000000800 */
[----:B------:R-:W-:-:S06]  /*d3c0*/  @P1 IADD3 R195, PT, PT, R195, -0x3, RZ ;  /* 0xfffffffdc3c31810 */ /* 0x000fcc0007ffe0ff */
        /* <DEDUP_REMOVED lines=10> */
[-C--:B------:R-:W-:Y:S01]  /*d470*/  FMUL.FTZ R85, R85, R156.reuse ;  /* 0x0000009c55557220 */ /* 0x080fe20000410000 */
        /* <DEDUP_REMOVED lines=19> */
[--C-:B------:R-:W-:Y:S01]  /*d5b0*/  FFMA.FTZ R107, R236, UR4, -R145.reuse ;  /* 0x00000004ec6b7c23 */ /* 0x100fe20008010891 */
[--C-:B------:R-:W-:Y:S01]  /*d5c0*/  FFMA.FTZ R106, R238, UR4, -R145.reuse ;  /* 0x00000004ee6a7c23 */ /* 0x100fe20008010891 */
[--C-:B------:R-:W-:Y:S01]  /*d5d0*/  FFMA.FTZ R105, R234, UR4, -R145.reuse ;  /* 0x00000004ea697c23 */ /* 0x100fe20008010891 */
[--C-:B------:R-:W-:Y:S01]  /*d5e0*/  FFMA.FTZ R104, R230, UR4, -R145.reuse ;  /* 0x00000004e6687c23 */ /* 0x100fe20008010891 */
        /* <DEDUP_REMOVED lines=10> */
[----:B------:R-:W2:Y:S01]  /*d690*/  LDSM.16.MT88.4 R84, [R132+0xc800] ;  /* 0x00c800008454783b */ /* 0x000ea20000004200 */
[----:B------:R-:W-:Y:S01]  /*d6a0*/  MUFU.EX2 R107, R107 ;  /* 0x0000006b006b7308 */ /* 0x000fe20000000800 */
[-C--:B------:R-:W-:Y:S01]  /*d6b0*/  FMUL.FTZ R8, R128, R156.reuse ;  /* 0x0000009c80087220 */ /* 0x080fe20000410000 */
[-C--:B------:R-:W-:Y:S01]  /*d6c0*/  FMUL.FTZ R9, R129, R156.reuse ;  /* 0x0000009c81097220 */ /* 0x080fe20000410000 */
[-C--:B------:R-:W-:Y:S01]  /*d6d0*/  FMUL.FTZ R10, R130, R155.reuse ;  /* 0x0000009b820a7220 */ /* 0x080fe20000410000 */
[-C--:B------:R-:W-:Y:S01]  /*d6e0*/  FMUL.FTZ R11, R131, R155.reuse ;  /* 0x0000009b830b7220 */ /* 0x080fe20000410000 */
[-C--:B------:R-:W-:Y:S01]  /*d6f0*/  FMUL.FTZ R24, R112, R156.reuse ;  /* 0x0000009c70187220 */ /* 0x080fe20000410000 */
[C---:B------:R-:W-:Y:S01]  /*d700*/  HMMA.16816.F32.BF16 R32, R4.reuse, R36, R32 ;  /* 0x000000240420723c */ /* 0x040fe20000041820 */
        /* <DEDUP_REMOVED lines=12> */
[----:B------:R-:W-:Y:S01]  /*d7d0*/  MUFU.EX2 R105, R105 ;  /* 0x0000006900697308 */ /* 0x000fe20000000800 */
[-C--:B------:R-:W-:Y:S01]  /*d7e0*/  FMUL.FTZ R59, R83, R155.reuse ;  /* 0x0000009b533b7220 */ /* 0x080fe20000410000 */
[-C--:B------:R-:W-:Y:S01]  /*d7f0*/  FMUL.FTZ R124, R124, R156.reuse ;  /* 0x0000009c7c7c7220 */ /* 0x080fe20000410000 */
[C---:B------:R-:W-:Y:S01]  /*d800*/  HMMA.16816.F32.BF16 R16, R4.reuse, R20, R16 ;  /* 0x000000140410723c */ /* 0x040fe20000041810 */
[-C--:B------:R-:W-:Y:S01]  /*d810*/  FMUL.FTZ R125, R125, R156.reuse ;  /* 0x0000009c7d7d7220 */ /* 0x080fe20000410000 */
[-C--:B------:R-:W-:Y:S01]  /*d820*/  FMUL.FTZ R126, R126, R155.reuse ;  /* 0x0000009b7e7e7220 */ /* 0x080fe20000410000 */
[-C--:B------:R-:W-:Y:S01]  /*d830*/  FMUL.FTZ R127, R127, R155.reuse ;  /* 0x0000009b7f7f7220 */ /* 0x080fe20000410000 */
[-C--:B------:R-:W-:Y:S01]  /*d840*/  FMUL.FTZ R108, R108, R156.reuse ;  /* 0x0000009c6c6c7220 */ /* 0x080fe20000410000 */
        /* <DEDUP_REMOVED lines=8> */
[----:B------:R-:W3:Y:S01]  /*d8d0*/  MUFU.EX2 R100, R100 ;  /* 0x0000006400647308 */ /* 0x000ee20000000800 */
        /* <DEDUP_REMOVED lines=10> */
[C---:B----4-:R-:W-:Y:S01]  /*d980*/  HMMA.16816.F32.BF16 R8, R4.reuse, R12, R8 ;  /* 0x0000000c0408723c */ /* 0x050fe20000041808 */
[----:B------:R-:W4:Y:S01]  /*d990*/  LDSM.16.MT88.4 R88, [R154+0xc800] ;  /* 0x00c800009a58783b */ /* 0x000f220000004200 */
[--C-:B------:R-:W-:Y:S01]  /*d9a0*/  FFMA.FTZ R113, R224, UR4, -R145.reuse ;  /* 0x00000004e0717c23 */ /* 0x100fe20008010891 */
[--C-:B------:R-:W-:Y:S01]  /*d9b0*/  FFMA.FTZ R112, R212, UR4, -R145.reuse ;  /* 0x00000004d4707c23 */ /* 0x100fe20008010891 */
[--C-:B------:R-:W-:Y:S01]  /*d9c0*/  FFMA.FTZ R115, R228, UR4, -R145.reuse ;  /* 0x00000004e4737c23 */ /* 0x100fe20008010891 */
[----:B------:R-:W2:Y:S01]  /*d9d0*/  MUFU.EX2 R102, R102 ;  /* 0x0000006600667308 */ /* 0x000ea20000000800 */
[----:B------:R-:W4:Y:S01]  /*d9e0*/  LDSM.16.MT88.4 R80, [R158+0x800] ;  /* 0x000800009e50783b */ /* 0x000f220000004200 */
[----:B------:R-:W-:Y:S01]  /*d9f0*/  FFMA.FTZ R114, R222, UR4, -R145 ;  /* 0x00000004de727c23 */ /* 0x000fe20008010891 */
[----:B-----5:R-:W-:Y:S01]  /*da00*/  HMMA.16816.F32.BF16 R24, R4, R28, R24 ;  /* 0x0000001c0418723c */ /* 0x020fe20000041818 */
[----:B------:R-:W-:Y:S01]  /*da10*/  FFMA.FTZ R156, R232, R156, R153 ;  /* 0x0000009ce89c7223 */ /* 0x000fe20000010099 */
[----:B------:R-:W-:Y:S01]  /*da20*/  LDSM.16.MT88.4 R72, [R135+0x4800] ;  /* 0x004800008748783b */ /* 0x000fe20000004200 */
[----:B------:R-:W-:-:S02]  /*da30*/  FFMA.FTZ R155, R231, R155, R146 ;  /* 0x0000009be79b7223 */ /* 0x000fc40000010092 */
[----:B------:R-:W5:Y:S01]  /*da40*/  MUFU.EX2 R104, R104 ;  /* 0x0000006800687308 */ /* 0x000f620000000800 */
[----:B------:R-:W-:Y:S01]  /*da50*/  FADD.FTZ R151, R151, R156 ;  /* 0x0000009c97977221 */ /* 0x000fe20000010000 */
[----:B------:R-:W-:Y:S01]  /*da60*/  FADD.FTZ R155, R144, R155 ;  /* 0x0000009b909b7221 */ /* 0x000fe20000010000 */
[C---:B------:R-:W-:Y:S01]  /*da70*/  HMMA.16816.F32.BF16 R56, R4.reuse, R60, R56 ;  /* 0x0000003c0438723c */ /* 0x040fe20000041838 */
[----:B------:R-:W-:Y:S01]  /*da80*/  LDSM.16.MT88.4 R116, [R132+0xf800] ;  /* 0x00f800008474783b */ /* 0x000fe20000004200 */
[----:B------:R-:W-:Y:S01]  /*da90*/  FADD.FTZ R150, R150, R151 ;  /* 0x0000009796967221 */ /* 0x000fe20000010000 */
[----:B------:R-:W-:Y:S02]  /*daa0*/  FADD.FTZ R142, R142, R155 ;  /* 0x0000009b8e8e7221 */ /* 0x000fe40000010000 */
[----:B------:R-:W-:Y:S01]  /*dab0*/  MUFU.EX2 R113, R113 ;  /* 0x0000007100717308 */ /* 0x000fe20000000800 */
[----:B------:R-:W-:Y:S01]  /*dac0*/  FADD.FTZ R150, R147, R150 ;  /* 0x0000009693967221 */ /* 0x000fe20000010000 */
[----:B------:R-:W-:Y:S01]  /*dad0*/  FADD.FTZ R142, R133, R142 ;  /* 0x0000008e858e7221 */ /* 0x000fe20000010000 */
[----:B------:R-:W-:Y:S01]  /*dae0*/  HMMA.16816.F32.BF16 R12, R4, R14, R124 ;  /* 0x0000000e040c723c */ /* 0x000fe2000004187c */
[----:B------:R-:W-:Y:S01]  /*daf0*/  LDSM.16.MT88.4 R124, [R154+0xf800] ;  /* 0x00f800009a7c783b */ /* 0x000fe20000004200 */
[----:B------:R-:W-:-:S02]  /*db00*/  MOV R133, R3 ;  /* 0x0000000300857202 */ /* 0x000fc40000000f00 */
[----:B------:R-:W-:Y:S01]  /*db10*/  @P1 MOV R133, R3 ;  /* 0x0000000300851202 */ /* 0x000fe20000000f00 */
[----:B------:R-:W-:Y:S03]  /*db20*/  MUFU.EX2 R112, R112 ;  /* 0x0000007000707308 */ /* 0x000fe60000000800 */
[C---:B------:R-:W-:Y:S01]  /*db30*/  HMMA.16816.F32.BF16 R28, R4.reuse, R30, R108 ;  /* 0x0000001e041c723c */ /* 0x040fe2000004186c */
[--C-:B------:R-:W-:Y:S01]  /*db40*/  FFMA.FTZ R110, R215, UR4, -R152.reuse ;  /* 0x00000004d76e7c23 */ /* 0x100fe20008010898 */
[--C-:B------:R-:W-:Y:S01]  /*db50*/  FFMA.FTZ R109, R213, UR4, -R152.reuse ;  /* 0x00000004d56d7c23 */ /* 0x100fe20008010898 */
[--C-:B------:R-:W-:Y:S01]  /*db60*/  FFMA.FTZ R111, R219, UR4, -R152.reuse ;  /* 0x00000004db6f7c23 */ /* 0x100fe20008010898 */
[----:B------:R-:W-:Y:S01]  /*db70*/  FFMA.FTZ R108, R205, UR4, -R152 ;  /* 0x00000004cd6c7c23 */ /* 0x000fe20008010898 */
[----:B------:R-:W-:Y:S03]  /*db80*/  MUFU.EX2 R115, R115 ;  /* 0x0000007300737308 */ /* 0x000fe60000000800 */
[C---:B------:R-:W-:Y:S01]  /*db90*/  HMMA.16816.F32.BF16 R60, R4.reuse, R62, R76 ;  /* 0x0000003e043c723c */ /* 0x040fe2000004184c */
[----:B------:R-:W4:Y:S04]  /*dba0*/  LDSM.16.MT88.4 R76, [R135+0x800] ;  /* 0x00080000874c783b */ /* 0x000f280000004200 */
[----:B------:R-:W-:Y:S03]  /*dbb0*/  MUFU.EX2 R110, R110 ;  /* 0x0000006e006e7308 */ /* 0x000fe60000000800 */
[C---:B-1----:R-:W-:Y:S05]  /*dbc0*/  HMMA.16816.F32.BF16 R64, R4.reuse, R92, R64 ;  /* 0x0000005c0440723c */ /* 0x042fea0000041840 */
[----:B------:R-:W1:Y:S03]  /*dbd0*/  MUFU.EX2 R109, R109 ;  /* 0x0000006d006d7308 */ /* 0x000e660000000800 */
[----:B------:R-:W-:Y:S01]  /*dbe0*/  HMMA.16816.F32.BF16 R4, R4, R94, R68 ;  /* 0x0000005e0404723c */ /* 0x000fe20000041844 */
[----:B---3--:R-:W-:Y:S01]  /*dbf0*/  F2FP.BF16.F32.PACK_AB R68, R100, R101 ;  /* 0x000000656444723e */ /* 0x008fe200000010ff */
[----:B------:R-:W-:Y:S01]  /*dc00*/  LDSM.16.MT88.4 R92, [R132+0x10800] ;  /* 0x01080000845c783b */ /* 0x000fe20000004200 */
[----:B------:R-:W-:Y:S01]  /*dc10*/  F2FP.BF16.F32.PACK_AB R69, R106, R107 ;  /* 0x0000006b6a45723e */ /* 0x000fe200000010ff */
[----:B------:R-:W-:Y:S01]  /*dc20*/  FADD.FTZ R101, R101, R150 ;  /* 0x0000009665657221 */ /* 0x000fe20000010000 */
[----:B--2---:R-:W-:Y:S01]  /*dc30*/  F2FP.BF16.F32.PACK_AB R70, R102, R103 ;  /* 0x000000676646723e */ /* 0x004fe200000010ff */
[----:B------:R-:W-:Y:S01]  /*dc40*/  MUFU.EX2 R111, R111 ;  /* 0x0000006f006f7308 */ /* 0x000fe20000000800 */
[----:B-----5:R-:W-:Y:S01]  /*dc50*/  F2FP.BF16.F32.PACK_AB R71, R104, R105 ;  /* 0x000000696847723e */ /* 0x020fe200000010ff */
[----:B------:R-:W-:Y:S01]  /*dc60*/  FADD.FTZ R107, R107, R142 ;  /* 0x0000008e6b6b7221 */ /* 0x000fe20000010000 */
[----:B------:R-:W-:-:S03]  /*dc70*/  FADD.FTZ R100, R100, R101 ;  /* 0x0000006564647221 */ /* 0x000fc60000010000 */
        /* <DEDUP_REMOVED lines=9> */
[----:B------:R-:W5:Y:S06]  /*dd10*/  MUFU.EX2 R114, R114 ;  /* 0x0000007200727308 */ /* 0x000f6c0000000800 */
[C---:B----4-:R-:W-:Y:S02]  /*dd20*/  HMMA.16816.F32.BF16 R8, R68.reuse, R88, R8 ;  /* 0x000000584408723c */ /* 0x050fe40000041808 */
[----:B------:R-:W4:Y:S06]  /*dd30*/  MUFU.EX2 R168, R168 ;  /* 0x000000a800a87308 */ /* 0x000f2c0000000800 */
        /* <DEDUP_REMOVED lines=8> */
[C---:B------:R-:W-:Y:S02]  /*ddc0*/  HMMA.16816.F32.BF16 R32, R68.reuse, R76, R32 ;  /* 0x0000004c4420723c */ /* 0x040fe40000041820 */
[----:B------:R-:W4:Y:S06]  /*ddd0*/  MUFU.EX2 R172, R172 ;  /* 0x000000ac00ac7308 */ /* 0x000f2c0000000800 */
[C---:B------:R-:W-:Y:S01]  /*dde0*/  HMMA.16816.F32.BF16 R36, R68.reuse, R78, R36 ;  /* 0x0000004e4424723c */ /* 0x040fe20000041824 */
[----:B------:R-:W4:Y:S01]  /*ddf0*/  LDSM.16.MT88.4 R76, [R132+0xd000] ;  /* 0x00d00000844c783b */ /* 0x000f220000004200 */
        /* <DEDUP_REMOVED lines=32> */
[----:B----4-:R-:W-:Y:S01]  /*e000*/  HMMA.16816.F32.BF16 R8, R68, R80, R8 ;  /* 0x000000504408723c */ /* 0x010fe20000041808 */
        /* <DEDUP_REMOVED lines=190> */
[----:B-1----:R-:W-:-:S02]  /*ebf0*/  MOV R132, R2 ;  /* 0x0000000200847202 */ /* 0x002fc40000000f00 */
        /* <DEDUP_REMOVED lines=34> */
.L_x_3147:
[----:B------:R-:W-:-:S07]  /*ee20*/  IADD3 R195, PT, PT, R139, -0x1, RZ ;  /* 0xffffffff8bc37810 */ /* 0x000fce0007ffe0ff */
.L_x_3153:
        /* <DEDUP_REMOVED lines=29> */
.L_x_3158:
        /* <DEDUP_REMOVED lines=92> */
.L_x_3155:
[----:B------:R-:W-:Y:S01]  /*f5c0*/  UMOV UR5, UR10 ;  /* 0x0000000a00057c82 */ /* 0x000fe20008000000 */
[C---:B------:R-:W-:Y:S02]  /*f5d0*/  SHF.L.U32 R29, R28.reuse, 0x5, RZ ;  /* 0x000000051c1d7819 */ /* 0x040fe400000006ff */
[----:B------:R-:W-:Y:S02]  /*f5e0*/  LEA R233, R233, UR5, 0x1 ;  /* 0x00000005e9e97c11 */ /* 0x000fe4000f8e08ff */
[----:B------:R-:W-:Y:S02]  /*f5f0*/  IADD3 R30, P0, PT, R29, R220, RZ ;  /* 0x000000dc1d1e7210 */ /* 0x000fe40007f1e0ff */
[----:B------:R-:W-:Y:S01]  /*f600*/  SHF.L.U64.HI R28, R28, 0x5, R31 ;  /* 0x000000051c1c7819 */ /* 0x000fe2000001021f */
[----:B------:R-:W-:Y:S01]  /*f610*/  @!PT LDS RZ, [RZ] ;  /* 0x00000000fffff984 */ /* 0x000fe20000000800 */
[----:B------:R-:W-:Y:S01]  /*f620*/  @!PT LDS RZ, [RZ] ;  /* 0x00000000fffff984 */ /* 0x000fe20000000800 */
[----:B------:R-:W-:Y:S01]  /*f630*/  @!PT LDS RZ, [RZ] ;  /* 0x00000000fffff984 */ /* 0x000fe20000000800 */
[----:B------:R-:W-:Y:S01]  /*f640*/  @!P2 LDGSTS.E.BYPASS.LTC128B.128 [R233+0xc000], desc[UR14][R220.64] ;  /* 0x0c000000dce9afae */ /* 0x000fe2000b981a0e */
[----:B------:R-:W-:Y:S02]  /*f650*/  LOP3.LUT R189, R132, 0x400, RZ, 0xc0, !PT ;  /* 0x0000040084bd7812 */ /* 0x000fe400078ec0ff */
[----:B------:R-:W-:Y:S03]  /*f660*/  IADD3.X R31, PT, PT, R28, R221, RZ, P0, !PT ;  /* 0x000000dd1c1f7210 */ /* 0x000fe600007fe4ff */
[----:B------:R-:W-:Y:S01]  /*f670*/  @P2 STS.128 [R233+0xc000], RZ ;  /* 0x00c000ffe9002388 */ /* 0x000fe20000000c00 */
[-C--:B------:R-:W-:Y:S02]  /*f680*/  IADD3 R32, P0, PT, R30, R29.reuse, RZ ;  /* 0x0000001d1e207210 */ /* 0x080fe40007f1e0ff */
[----:B------:R-:W-:Y:S03]  /*f690*/  LOP3.LUT R132, R133, 0x8, R210, 0x78, !PT ;  /* 0x0000000885847812 */ /* 0x000fe600078e78d2 */
[----:B------:R-:W-:Y:S01]  /*f6a0*/  @!PT LDS RZ, [RZ] ;  /* 0x00000000fffff984 */ /* 0x000fe20000000800 */
[----:B------:R-:W-:Y:S01]  /*f6b0*/  @!PT LDS RZ, [RZ] ;  /* 0x00000000fffff984 */ /* 0x000fe20000000800 */
[----:B------:R-:W-:Y:S01]  /*f6c0*/  @!PT LDS RZ, [RZ] ;  /* 0x00000000fffff984 */ /* 0x000fe20000000800 */
[----:B------:R-:W-:Y:S01]  /*f6d0*/  @!P1 LDGSTS.E.BYPASS.LTC128B.128 [R233+0x10000], desc[UR14][R220.64+0x80] ;  /* 0x10000080dce99fae */ /* 0x000fe2000b981a0e */
[-C--:B------:R-:W-:Y:S02]  /*f6e0*/  IADD3.X R33, PT, PT, R31, R28.reuse, RZ, P0, !PT ;  /* 0x0000001c1f217210 */ /* 0x080fe400007fe4ff */
[----:B------:R-:W-:Y:S03]  /*f6f0*/  IADD3 R34, P0, PT, R32, R29, RZ ;  /* 0x0000001d20227210 */ /* 0x000fe60007f1e0ff */
[----:B------:R-:W-:Y:S01]  /*f700*/  @P1 STS.128 [R233+0x10000], RZ ;  /* 0x010000ffe9001388 */ /* 0x000fe20000000c00 */
[----:B------:R-:W-:Y:S02]  /*f710*/  LEA R189, R132, R189, 0x1 ;  /* 0x000000bd84bd7211 */ /* 0x000fe400078e08ff */
[-C--:B------:R-:W-:Y:S03]  /*f720*/  IADD3.X R35, PT, PT, R33, R28.reuse, RZ, P0, !PT ;  /* 0x0000001c21237210 */ /* 0x080fe600007fe4ff */
[----:B------:R-:W-:Y:S01]  /*f730*/  @!PT LDS RZ, [RZ] ;  /* 0x00000000fffff984 */ /* 0x000fe20000000800 */
[----:B------:R-:W-:Y:S01]  /*f740*/  @!PT LDS RZ, [RZ] ;  /* 0x00000000fffff984 */ /* 0x000fe20000000800 */
[----:B------:R-:W-:Y:S01]  /*f750*/  @!PT LDS RZ, [RZ] ;  /* 0x00000000fffff984 */ /* 0x000fe20000000800 */
[----:B------:R-:W-:Y:S01]  /*f760*/  @!P2 LDGSTS.E.BYPASS.LTC128B.128 [R233+0xc800], desc[UR14][R30.64] ;  /* 0x0c8000001ee9afae */ /* 0x000fe2000b981a0e */
[-C--:B------:R-:W-:Y:S02]  /*f770*/  IADD3 R36, P0, PT, R34, R29.reuse, RZ ;  /* 0x0000001d22247210 */ /* 0x080fe40007f1e0ff */
[----:B------:R-:W-:Y:S03]  /*f780*/  LEA R191, R191, UR5, 0x1 ;  /* 0x00000005bfbf7c11 */ /* 0x000fe6000f8e08ff */
[----:B------:R-:W-:Y:S01]  /*f790*/  @P2 STS.128 [R233+0xc800], RZ ;  /* 0x00c800ffe9002388 */ /* 0x000fe20000000c00 */
[----:B------:R-:W-:Y:S02]  /*f7a0*/  IADD3.X R37, PT, PT, R35, R28, RZ, P0, !PT ;  /* 0x0000001c23257210 */ /* 0x000fe400007fe4ff */
[----:B------:R-:W-:Y:S03]  /*f7b0*/  IADD3 R215, PT, PT, R189, UR5, RZ ;  /* 0x00000005bdd77c10 */ /* 0x000fe6000fffe0ff */
[----:B------:R-:W-:Y:S01]  /*f7c0*/  @!PT LDS RZ, [RZ] ;  /* 0x00000000fffff984 */ /* 0x000fe20000000800 */
[----:B------:R-:W-:Y:S01]  /*f7d0*/  @!PT LDS RZ, [RZ] ;  /* 0x00000000fffff984 */ /* 0x000fe20000000800 */
[----:B------:R-:W-:Y:S01]  /*f7e0*/  @!PT LDS RZ, [RZ] ;  /* 0x00000000fffff984 */ /* 0x000fe20000000800 */
[----:B------:R2:W-:Y:S01]  /*f7f0*/  @!P1 LDGSTS.E.BYPASS.LTC128B.128 [R233+0x10800], desc[UR14][R30.64+0x80] ;  /* 0x108000801ee99fae */ /* 0x0005e2000b981a0e */
[----:B------:R-:W-:Y:S05]  /*f800*/  IADD3 R223, PT, PT, R223, -0x1, RZ ;  /* 0xffffffffdfdf7810 */ /* 0x000fea0007ffe0ff */
        /* <DEDUP_REMOVED lines=92> */
[----:B------:R-:W-:Y:S04]  /*fdd0*/  SEL R152, R207, 0xffffffc0, !P0 ;  /* 0xffffffc0cf987807 */ /* 0x000fe80004000000 */
[----:B------:R-:W1:Y:S01]  /*fde0*/  LDSM.16.M88.4 R136, [R196+0x5800] ;  /* 0x00580000c488783b */ /* 0x000e620000000200 */
[-C--:B------:R-:W-:Y:S02]  /*fdf0*/  IADD3 R197, PT, PT, R191, R152.reuse, RZ ;  /* 0x00000098bfc57210 */ /* 0x080fe40007ffe0ff */
[C---:B------:R-:W-:Y:S01]  /*fe00*/  HMMA.16816.F32.BF16 R24, R140.reuse, R154, RZ ;  /* 0x0000009a8c18723c */ /* 0x040fe200000418ff */
[----:B------:R-:W-:Y:S02]  /*fe10*/  IADD3 R215, PT, PT, R215, R152, RZ ;  /* 0x00000098d7d77210 */ /* 0x000fe40007ffe0ff */
[----:B------:R-:W-:Y:S01]  /*fe20*/  LDSM.16.M88.4 R144, [R196+0x6800] ;  /* 0x00680000c490783b */ /* 0x000fe20000000200 */
[C---:B------:R-:W-:Y:S02]  /*fe30*/  IADD3 R198, PT, PT, R212.reuse, R197, RZ ;  /* 0x000000c5d4c67210 */ /* 0x040fe40007ffe0ff */
[----:B------:R-:W-:Y:S02]  /*fe40*/  IADD3 R213, PT, PT, R212, R215, RZ ;  /* 0x000000d7d4d57210 */ /* 0x000fe40007ffe0ff */
[C---:B--2---:R-:W-:Y:S01]  /*fe50*/  HMMA.16816.F32.BF16 R28, R140.reuse, R156, RZ ;  /* 0x0000009c8c1c723c */ /* 0x044fe200000418ff */
[----:B------:R-:W-:Y:S06]  /*fe60*/  LDSM.16.M88.4 R148, [R196+0x7000] ;  /* 0x00700000c494783b */ /* 0x000fec0000000200 */
        /* <DEDUP_REMOVED lines=200> */
[----:B------:R-:W3:Y:S01]  /*10af0*/  MUFU.TANH R181, R190 ;  /* 0x000000be00b57308 */ /* 0x000ee20000002400 */
        /* <DEDUP_REMOVED lines=13> */
[----:B------:R-:W-:Y:S01]  /*10bd0*/  FMUL.FTZ R41, R41, UR11 ;  /* 0x0000000b29297c20 */ /* 0x000fe20008410000 */
[----:B------:R-:W-:Y:S01]  /*10be0*/  FMUL.FTZ R42, R42, UR11 ;  /* 0x0000000b2a2a7c20 */ /* 0x000fe20008410000 */
[----:B------:R-:W-:Y:S07]  /*10bf0*/  FMUL.FTZ R43, R43, UR11 ;  /* 0x0000000b2b2b7c20 */ /* 0x000fee0008410000 */
[----:B------:R-:W1:Y:S01]  /*10c00*/  MUFU.TANH R182, R34 ;  /* 0x0000002200b67308 */ /* 0x000e620000002400 */
[----:B----4-:R-:W-:Y:S09]  /*10c10*/  FMUL.FTZ R219, R26, UR11 ;  /* 0x0000000b1adb7c20 */ /* 0x010ff20008410000 */
[----:B------:R4:W1:Y:S10]  /*10c20*/  MUFU.TANH R190, R35 ;  /* 0x0000002300be7308 */ /* 0x0008740000002400 */
[----:B------:R5:W1:Y:S01]  /*10c30*/  MUFU.TANH R185, R134 ;  /* 0x0000008600b97308 */ /* 0x000a620000002400 */
[C---:B--2---:R-:W-:Y:S09]  /*10c40*/  HMMA.16816.F32.BF16 R44, R196.reuse, R28, R44 ;  /* 0x0000001cc42c723c */ /* 0x044ff2000004182c */
[----:B------:R-:W2:Y:S01]  /*10c50*/  MUFU.TANH R176, R193 ;  /* 0x000000c100b07308 */ /* 0x000ea20000002400 */
[----:B----4-:R-:W4:Y:S01]  /*10c60*/  LDSM.16.M88.4 R32, [R213+0xb000] ;  /* 0x00b00000d520783b */ /* 0x010f220000000200 */
[C---:B------:R-:W-:Y:S05]  /*10c70*/  HMMA.16816.F32.BF16 R48, R196.reuse, R30, R48 ;  /* 0x0000001ec430723c */ /* 0x040fea0000041830 */
[----:B------:R-:W3:Y:S03]  /*10c80*/  LDSM.16.M88.4 R28, [R213+0xb800] ;  /* 0x00b80000d51c783b */ /* 0x000ee60000000200 */
[----:B------:R1:W1:Y:S01]  /*10c90*/  MUFU.TANH R193, R36 ;  /* 0x0000002400c17308 */ /* 0x0002620000002400 */
[----:B-----5:R-:W-:Y:S01]  /*10ca0*/  FMUL.FTZ R134, R37, UR11 ;  /* 0x0000000b25867c20 */ /* 0x020fe20008410000 */
[----:B------:R-:W-:Y:S01]  /*10cb0*/  FMUL.FTZ R37, R40, UR11 ;  /* 0x0000000b28257c20 */ /* 0x000fe20008410000 */
[----:B------:R-:W-:Y:S04]  /*10cc0*/  DEPBAR.LE SB0, 0x0 ;  /* 0x000080000000791a */ /* 0x000fe80000000000 */
[----:B------:R-:W-:Y:S03]  /*10cd0*/  FMUL.FTZ R45, R45, UR11 ;  /* 0x0000000b2d2d7c20 */ /* 0x000fe60008410000 */
[----:B------:R-:W2:Y:S01]  /*10ce0*/  MUFU.TANH R180, R192 ;  /* 0x000000c000b47308 */ /* 0x000ea20000002400 */
[----:B------:R-:W-:Y:S01]  /*10cf0*/  BAR.SYNC.DEFER_BLOCKING 0x0 ;  /* 0x0000000000007b1d */ /* 0x000fe20000010000 */
[----:B------:R-:W-:Y:S01]  /*10d00*/  FMUL.FTZ R46, R46, UR11 ;  /* 0x0000000b2e2e7c20 */ /* 0x000fe20008410000 */
[----:B------:R-:W-:Y:S01]  /*10d10*/  FMUL.FTZ R47, R47, UR11 ;  /* 0x0000000b2f2f7c20 */ /* 0x000fe20008410000 */
[----:B------:R-:W-:Y:S01]  /*10d20*/  FMUL.FTZ R49, R49, UR11 ;  /* 0x0000000b31317c20 */ /* 0x000fe20008410000 */
[----:B------:R-:W-:Y:S05]  /*10d30*/  FMUL.FTZ R50, R50, UR11 ;  /* 0x0000000b32327c20 */ /* 0x000fea0008410000 */
[----:B------:R-:W2:Y:S01]  /*10d40*/  MUFU.TANH R178, R135 ;  /* 0x0000008700b27308 */ /* 0x000ea20000002400 */
[----:B-1----:R-:W-:Y:S01]  /*10d50*/  FMUL.FTZ R36, R44, UR11 ;  /* 0x0000000b2c247c20 */ /* 0x002fe20008410000 */
[----:B------:R-:W-:Y:S08]  /*10d60*/  FMUL.FTZ R51, R51, UR11 ;  /* 0x0000000b33337c20 */ /* 0x000ff00008410000 */
[----:B------:R-:W1:Y:S10]  /*10d70*/  MUFU.TANH R191, R134 ;  /* 0x0000008600bf7308 */ /* 0x000e740000002400 */
[----:B------:R-:W1:Y:S01]  /*10d80*/  MUFU.TANH R237, R237 ;  /* 0x000000ed00ed7308 */ /* 0x000e620000002400 */
[C---:B----4-:R-:W-:Y:S05]  /*10d90*/  HMMA.16816.F32.BF16 R52, R196.reuse, R32, R52 ;  /* 0x00000020c434723c */ /* 0x050fea0000041834 */
[----:B------:R-:W-:Y:S04]  /*10da0*/  FMUL.FTZ R32, R48, UR11 ;  /* 0x0000000b30207c20 */ /* 0x000fe80008410000 */
[----:B------:R-:W4:Y:S01]  /*10db0*/  MUFU.TANH R239, R239 ;  /* 0x000000ef00ef7308 */ /* 0x000f220000002400 */
[C---:B------:R-:W-:Y:S09]  /*10dc0*/  HMMA.16816.F32.BF16 R56, R196.reuse, R34, R56 ;  /* 0x00000022c438723c */ /* 0x040ff20000041838 */
[----:B------:R5:W1:Y:S01]  /*10dd0*/  MUFU.TANH R173, R32 ;  /* 0x0000002000ad7308 */ /* 0x000a620000002400 */
        /* <DEDUP_REMOVED lines=137> */
.L_x_3157:
[----:B-1----:R-:W-:Y:S01]  /*11670*/  @!P2 IMAD.MOV.U32 R219, RZ, RZ, R217 ;  /* 0x000000ffffdba224 */ /* 0x002fe200078e00d9 */
        /* <DEDUP_REMOVED lines=98> */
.L_x_3156:
[----:B--2---:R-:W-:Y:S01]  /*11ca0*/  I2FP.F32.S32 R5, R224 ;  /* 0x000000e000057245 */ /* 0x004fe20000201400 */
[----:B------:R-:W-:Y:S01]  /*11cb0*/  LDSM.16.MT88.4 R12, [R205+0xc000] ;  /* 0x00c00000cd0c783b */ /* 0x000fe20000004200 */
[C---:B------:R-:W-:Y:S02]  /*11cc0*/  IADD3 R6, PT, PT, R224.reuse, -0x38, RZ ;  /* 0xffffffc8e0067810 */ /* 0x040fe40007ffe0ff */
[----:B------:R-:W-:Y:S01]  /*11cd0*/  IADD3 R4, PT, PT, R224, -0x40, RZ ;  /* 0xffffffc0e0047810 */ /* 0x000fe20007ffe0ff */
[CC--:B------:R-:W-:Y:S01]  /*11ce0*/  FFMA.FTZ R193, R0.reuse, R5.reuse, R193 ;  /* 0x0000000500c17223 */ /* 0x0c0fe200000100c1 */
[----:B-1----:R-:W-:Y:S01]  /*11cf0*/  FFMA.FTZ R192, R0, R5, R192 ;  /* 0x0000000500c07223 */ /* 0x002fe200000100c0 */
[----:B------:R-:W-:Y:S02]  /*11d00*/  IADD3 R5, PT, PT, R224, -0x20, RZ ;  /* 0xffffffe0e0057810 */ /* 0x000fe40007ffe0ff */
[----:B------:R-:W-:Y:S01]  /*11d10*/  I2FP.F32.S32 R6, R6 ;  /* 0x0000000600067245 */ /* 0x000fe20000201400 */
[----:B------:R-:W-:Y:S01]  /*11d20*/  LDSM.16.MT88.4 R20, [R204+0xc000] ;  /* 0x00c00000cc14783b */ /* 0x000fe20000004200 */
[----:B------:R-:W-:Y:S02]  /*11d30*/  I2FP.F32.S32 R5, R5 ;  /* 0x0000000500057245 */ /* 0x000fe40000201400 */
[----:B------:R-:W-:Y:S01]  /*11d40*/  I2FP.F32.S32 R4, R4 ;  /* 0x0000000400047245 */ /* 0x000fe20000201400 */
        /* <DEDUP_REMOVED lines=8> */
[----:B------:R-:W-:Y:S01]  /*11dd0*/  I2FP.F32.S32 R5, R5 ;  /* 0x0000000500057245 */ /* 0x000fe20000201400 */
[----:B------:R-:W-:Y:S01]  /*11de0*/  LDSM.16.MT88.4 R44, [R205+0x10000] ;  /* 0x01000000cd2c783b */ /* 0x000fe20000004200 */
[----:B------:R-:W-:Y:S02]  /*11df0*/  I2FP.F32.S32 R6, R6 ;  /* 0x0000000600067245 */ /* 0x000fe40000201400 */
[----:B------:R-:W-:Y:S01]  /*11e00*/  IADD3 R4, PT, PT, R224, -0x37, RZ ;  /* 0xffffffc9e0047810 */ /* 0x000fe20007ffe0ff */
[CC--:B------:R-:W-:Y:S01]  /*11e10*/  FFMA.FTZ R167, R0.reuse, R5.reuse, R167 ;  /* 0x0000000500a77223 */ /* 0x0c0fe200000100a7 */
[----:B------:R-:W-:Y:S01]  /*11e20*/  FFMA.FTZ R176, R0, R5, R176 ;  /* 0x0000000500b07223 */ /* 0x000fe200000100b0 */
[----:B------:R-:W-:Y:S01]  /*11e30*/  IADD3 R5, PT, PT, R224, -0x8, RZ ;  /* 0xfffffff8e0057810 */ /* 0x000fe20007ffe0ff */
[CC--:B------:R-:W-:Y:S01]  /*11e40*/  FFMA.FTZ R169, R0.reuse, R6.reuse, R169 ;  /* 0x0000000600a97223 */ /* 0x0c0fe200000100a9 */
[----:B------:R-:W-:Y:S01]  /*11e50*/  FFMA.FTZ R166, R0, R6, R166 ;  /* 0x0000000600a67223 */ /* 0x000fe200000100a6 */
[----:B------:R-:W-:Y:S01]  /*11e60*/  IADD3 R6, PT, PT, R224, -0xf, RZ ;  /* 0xfffffff1e0067810 */ /* 0x000fe20007ffe0ff */
[----:B------:R-:W-:Y:S01]  /*11e70*/  LDSM.16.MT88.4 R52, [R204+0x10000] ;  /* 0x01000000cc34783b */ /* 0x000fe20000004200 */
[----:B------:R-:W-:Y:S02]  /*11e80*/  I2FP.F32.S32 R5, R5 ;  /* 0x0000000500057245 */ /* 0x000fe40000201400 */
[----:B------:R-:W-:Y:S02]  /*11e90*/  I2FP.F32.S32 R4, R4 ;  /* 0x0000000400047245 */ /* 0x000fe40000201400 */
[----:B------:R-:W-:Y:S01]  /*11ea0*/  I2FP.F32.S32 R6, R6 ;  /* 0x0000000600067245 */ /* 0x000fe20000201400 */
[CC--:B------:R-:W-:Y:S01]  /*11eb0*/  FFMA.FTZ R185, R0.reuse, R5.reuse, R185 ;  /* 0x0000000500b97223 */ /* 0x0c0fe200000100b9 */
[----:B------:R-:W-:Y:S01]  /*11ec0*/  FFMA.FTZ R182, R0, R5, R182 ;  /* 0x0000000500b67223 */ /* 0x000fe200000100b6 */
[----:B------:R-:W-:Y:S01]  /*11ed0*/  IADD3 R5, PT, PT, R224, 0x8, RZ ;  /* 0x00000008e0057810 */ /* 0x000fe20007ffe0ff */
[CC--:B------:R-:W-:Y:S01]  /*11ee0*/  FFMA.FTZ R239, R0.reuse, R4.reuse, R239 ;  /* 0x0000000400ef7223 */ /* 0x0c0fe200000100ef */
[----:B------:R-:W-:Y:S01]  /*11ef0*/  FFMA.FTZ R243, R0, R4, R243 ;  /* 0x0000000400f37223 */ /* 0x000fe200000100f3 */
[----:B------:R-:W-:Y:S01]  /*11f00*/  IADD3 R4, PT, PT, R224, -0x1f, RZ ;  /* 0xffffffe1e0047810 */ /* 0x000fe20007ffe0ff */
[CC--:B------:R-:W-:Y:S01]  /*11f10*/  FFMA.FTZ R179, R0.reuse, R6.reuse, R179 ;  /* 0x0000000600b37223 */ /* 0x0c0fe200000100b3 */
[----:B------:R-:W-:Y:S01]  /*11f20*/  I2FP.F32.S32 R5, R5 ;  /* 0x0000000500057245 */ /* 0x000fe20000201400 */
[----:B------:R-:W-:Y:S01]  /*11f30*/  FFMA.FTZ R178, R0, R6, R178 ;  /* 0x0000000600b27223 */ /* 0x000fe200000100b2 */
[C---:B------:R-:W-:Y:S02]  /*11f40*/  IADD3 R6, PT, PT, R224.reuse, 0x1, RZ ;  /* 0x00000001e0067810 */ /* 0x040fe40007ffe0ff */
[----:B------:R-:W-:Y:S01]  /*11f50*/  IADD3 R8, PT, PT, R224, -0x3f, RZ ;  /* 0xffffffc1e0087810 */ /* 0x000fe20007ffe0ff */
[CC--:B------:R-:W-:Y:S01]  /*11f60*/  FFMA.FTZ R189, R0.reuse, R5.reuse, R189 ;  /* 0x0000000500bd7223 */ /* 0x0c0fe200000100bd */
[----:B------:R-:W-:Y:S01]  /*11f70*/  I2FP.F32.S32 R4, R4 ;  /* 0x0000000400047245 */ /* 0x000fe20000201400 */
[----:B------:R-:W-:Y:S01]  /*11f80*/  FFMA.FTZ R186, R0, R5, R186 ;  /* 0x0000000500ba7223 */ /* 0x000fe200000100ba */
[----:B------:R-:W-:Y:S02]  /*11f90*/  I2FP.F32.S32 R6, R6 ;  /* 0x0000000600067245 */ /* 0x000fe40000201400 */
[----:B------:R-:W-:Y:S01]  /*11fa0*/  IADD3 R5, PT, PT, R224, 0x11, RZ ;  /* 0x00000011e0057810 */ /* 0x000fe20007ffe0ff */
[C---:B------:R-:W-:Y:S01]  /*11fb0*/  FFMA.FTZ R163, R0.reuse, R4, R163 ;  /* 0x0000000400a37223 */ /* 0x040fe200000100a3 */
[----:B------:R-:W-:Y:S01]  /*11fc0*/  I2FP.F32.S32 R8, R8 ;  /* 0x0000000800087245 */ /* 0x000fe20000201400 */
[----:B------:R-:W-:Y:S01]  /*11fd0*/  FFMA.FTZ R162, R0, R4, R162 ;  /* 0x0000000400a27223 */ /* 0x000fe200000100a2 */
[----:B------:R-:W-:Y:S01]  /*11fe0*/  IADD3 R4, PT, PT, R224, -0x10, RZ ;  /* 0xfffffff0e0047810 */ /* 0x000fe20007ffe0ff */
[-C--:B------:R-:W-:Y:S01]  /*11ff0*/  FFMA.FTZ R191, R0, R6.reuse, R191 ;  /* 0x0000000600bf7223 */ /* 0x080fe200000100bf */
[----:B------:R-:W-:Y:S01]  /*12000*/  IADD3 R7, PT, PT, R224, -0x27, RZ ;  /* 0xffffffd9e0077810 */ /* 0x000fe20007ffe0ff */
[C---:B------:R-:W-:Y:S01]  /*12010*/  FFMA.FTZ R188, R0.reuse, R6, R188 ;  /* 0x0000000600bc7223 */ /* 0x040fe200000100bc */
[----:B------:R-:W-:Y:S01]  /*12020*/  I2FP.F32.S32 R5, R5 ;  /* 0x0000000500057245 */ /* 0x000fe20000201400 */
[-C--:B------:R-:W-:Y:S01]  /*12030*/  FFMA.FTZ R201, R0, R8.reuse, R201 ;  /* 0x0000000800c97223 */ /* 0x080fe200000100c9 */
[----:B------:R-:W-:Y:S01]  /*12040*/  IADD3 R58, PT, PT, R224, -0x30, RZ ;  /* 0xffffffd0e03a7810 */ /* 0x000fe20007ffe0ff */
[----:B------:R-:W-:Y:S01]  /*12050*/  FFMA.FTZ R235, R0, R8, R235 ;  /* 0x0000000800eb7223 */ /* 0x000fe200000100eb */
[----:B------:R-:W-:Y:S01]  /*12060*/  IADD3 R56, PT, PT, R224, -0x2f, RZ ;  /* 0xffffffd1e0387810 */ /* 0x000fe20007ffe0ff */
[-C--:B------:R-:W-:Y:S01]  /*12070*/  FFMA.FTZ R175, R0, R5.reuse, R175 ;  /* 0x0000000500af7223 */ /* 0x080fe200000100af */
[----:B------:R-:W-:Y:S01]  /*12080*/  IADD3 R6, PT, PT, R224, 0x10, RZ ;  /* 0x00000010e0067810 */ /* 0x000fe20007ffe0ff */
[C---:B------:R-:W-:Y:S01]  /*12090*/  FFMA.FTZ R172, R0.reuse, R5, R172 ;  /* 0x0000000500ac7223 */ /* 0x040fe200000100ac */
[----:B------:R-:W-:Y:S02]  /*120a0*/  I2FP.F32.S32 R4, R4 ;  /* 0x0000000400047245 */ /* 0x000fe40000201400 */
[----:B------:R-:W-:Y:S02]  /*120b0*/  I2FP.F32.S32 R7, R7 ;  /* 0x0000000700077245 */ /* 0x000fe40000201400 */
[----:B------:R-:W-:Y:S01]  /*120c0*/  I2FP.F32.S32 R58, R58 ;  /* 0x0000003a003a7245 */ /* 0x000fe20000201400 */
[C---:B------:R-:W-:Y:S01]  /*120d0*/  FFMA.FTZ R181, R0.reuse, R4, R181 ;  /* 0x0000000400b57223 */ /* 0x040fe200000100b5 */
[----:B------:R-:W-:Y:S01]  /*120e0*/  I2FP.F32.S32 R56, R56 ;  /* 0x0000003800387245 */ /* 0x000fe20000201400 */
[----:B------:R-:W-:Y:S01]  /*120f0*/  FFMA.FTZ R180, R0, R4, R180 ;  /* 0x0000000400b47223 */ /* 0x000fe200000100b4 */
[----:B------:R-:W-:Y:S01]  /*12100*/  IADD3 R9, PT, PT, R224, -0x28, RZ ;  /* 0xffffffd8e0097810 */ /* 0x000fe20007ffe0ff */
[CC--:B------:R-:W-:Y:S01]  /*12110*/  FFMA.FTZ R57, R0.reuse, R7.reuse, R194 ;  /* 0x0000000700397223 */ /* 0x0c0fe200000100c2 */
[----:B------:R-:W-:Y:S01]  /*12120*/  I2FP.F32.S32 R6, R6 ;  /* 0x0000000600067245 */ /* 0x000fe20000201400 */
[----:B------:R-:W-:Y:S01]  /*12130*/  FFMA.FTZ R64, R0, R7, R200 ;  /* 0x0000000700407223 */ /* 0x000fe200000100c8 */
[----:B------:R-:W-:Y:S01]  /*12140*/  IADD3 R5, PT, PT, R224, 0x20, RZ ;  /* 0x00000020e0057810 */ /* 0x000fe20007ffe0ff */
[----:B------:R-:W-:Y:S01]  /*12150*/  FFMA.FTZ R51, R0, R58, R249 ;  /* 0x0000003a00337223 */ /* 0x000fe200000100f9 */
[----:B------:R-:W-:Y:S01]  /*12160*/  FMNMX3.FTZ R8, R2, R195, R201, !PT ;  /* 0x000000c302087276 */ /* 0x000fe200078100c9 */
[C---:B------:R-:W-:Y:S01]  /*12170*/  FFMA.FTZ R49, R0.reuse, R56, R245 ;  /* 0x0000003800317223 */ /* 0x040fe200000100f5 */
[----:B------:R-:W-:Y:S01]  /*12180*/  I2FP.F32.S32 R9, R9 ;  /* 0x0000000900097245 */ /* 0x000fe20000201400 */
[-C--:B------:R-:W-:Y:S01]  /*12190*/  FFMA.FTZ R177, R0, R6.reuse, R177 ;  /* 0x0000000600b17223 */ /* 0x080fe200000100b1 */
[----:B------:R-:W-:Y:S01]  /*121a0*/  IADD3 R4, PT, PT, R224, -0x7, RZ ;  /* 0xfffffff9e0047810 */ /* 0x000fe20007ffe0ff */
[----:B------:R-:W-:Y:S01]  /*121b0*/  FFMA.FTZ R174, R0, R6, R174 ;  /* 0x0000000600ae7223 */ /* 0x000fe200000100ae */
[----:B------:R-:W-:Y:S01]  /*121c0*/  IADD3 R7, PT, PT, R224, 0x19, RZ ;  /* 0x00000019e0077810 */ /* 0x000fe20007ffe0ff */
[C---:B------:R-:W-:Y:S01]  /*121d0*/  FFMA.FTZ R59, R0.reuse, R9, R202 ;  /* 0x00000009003b7223 */ /* 0x040fe200000100ca */
[----:B------:R-:W-:Y:S01]  /*121e0*/  I2FP.F32.S32 R5, R5 ;  /* 0x0000000500057245 */ /* 0x000fe20000201400 */
[----:B------:R-:W-:Y:S01]  /*121f0*/  FFMA.FTZ R58, R0, R58, R251 ;  /* 0x0000003a003a7223 */ /* 0x000fe200000100fb */
[----:B------:R-:W-:Y:S01]  /*12200*/  FMNMX3.FTZ R8, R8, R237, R239, !PT ;  /* 0x000000ed08087276 */ /* 0x000fe200078100ef */
[C---:B------:R-:W-:Y:S01]  /*12210*/  FFMA.FTZ R56, R0.reuse, R56, R247 ;  /* 0x0000003800387223 */ /* 0x040fe200000100f7 */
[----:B------:R-:W-:Y:S01]  /*12220*/  FMNMX3.FTZ R6, R3, R203, R235, !PT ;  /* 0x000000cb03067276 */ /* 0x000fe200078100eb */
[CC--:B------:R-:W-:Y:S01]  /*12230*/  FFMA.FTZ R161, R0.reuse, R5.reuse, R161 ;  /* 0x0000000500a17223 */ /* 0x0c0fe200000100a1 */
[----:B------:R-:W-:Y:S01]  /*12240*/  I2FP.F32.S32 R4, R4 ;  /* 0x0000000400047245 */ /* 0x000fe20000201400 */
[C---:B------:R-:W-:Y:S01]  /*12250*/  FFMA.FTZ R158, R0.reuse, R5, R158 ;  /* 0x00000005009e7223 */ /* 0x040fe2000001009e */
[----:B------:R-:W-:Y:S01]  /*12260*/  I2FP.F32.S32 R7, R7 ;  /* 0x0000000700077245 */ /* 0x000fe20000201400 */
        /* <DEDUP_REMOVED lines=11> */
[----:B------:R-:W-:Y:S02]  /*12320*/  I2FP.F32.S32 R4, R4 ;  /* 0x0000000400047245 */ /* 0x000fe40000201400 */
        /* <DEDUP_REMOVED lines=8> */
[----:B------:R-:W-:Y:S02]  /*123b0*/  I2FP.F32.S32 R4, R4 ;  /* 0x0000000400047245 */ /* 0x000fe40000201400 */
[----:B------:R-:W-:Y:S02]  /*123c0*/  IADD3 R9, PT, PT, R224, 0x28, RZ ;  /* 0x00000028e0097810 */ /* 0x000fe40007ffe0ff */
[----:B------:R-:W-:Y:S01]  /*123d0*/  FMNMX3.FTZ R6, R6, R185, R183, !PT ;  /* 0x000000b906067276 */ /* 0x000fe200078100b7 */
[C---:B------:R-:W-:Y:S01]  /*123e0*/  FFMA.FTZ R173, R0.reuse, R4, R173 ;  /* 0x0000000400ad7223 */ /* 0x040fe200000100ad */
[----:B------:R-:W-:Y:S01]  /*123f0*/  FMNMX3.FTZ R7, R7, R180, R178, !PT ;  /* 0x000000b407077276 */ /* 0x000fe200078100b2 */
[----:B------:R-:W-:Y:S01]  /*12400*/  FFMA.FTZ R170, R0, R4, R170 ;  /* 0x0000000400aa7223 */ /* 0x000fe200000100aa */
[----:B------:R-:W-:Y:S02]  /*12410*/  I2FP.F32.S32 R9, R9 ;  /* 0x0000000900097245 */ /* 0x000fe40000201400 */
[----:B------:R-:W-:Y:S02]  /*12420*/  FMNMX3.FTZ R6, R6, R193, R191, !PT ;  /* 0x000000c106067276 */ /* 0x000fe400078100bf */
[----:B------:R-:W-:Y:S01]  /*12430*/  IADD3 R4, PT, PT, R224, 0x21, RZ ;  /* 0x00000021e0047810 */ /* 0x000fe20007ffe0ff */
[CC--:B------:R-:W-:Y:S01]  /*12440*/  FFMA.FTZ R157, R0.reuse, R9.reuse, R157 ;  /* 0x00000009009d7223 */ /* 0x0c0fe2000001009d */
[----:B------:R-:W-:Y:S01]  /*12450*/  FMNMX3.FTZ R7, R7, R182, R190, !PT ;  /* 0x000000b607077276 */ /* 0x000fe200078100be */
[----:B------:R-:W-:Y:S01]  /*12460*/  FFMA.FTZ R154, R0, R9, R154 ;  /* 0x00000009009a7223 */ /* 0x000fe2000001009a */
[----:B------:R-:W-:Y:S02]  /*12470*/  I2FP.F32.S32 R4, R4 ;  /* 0x0000000400047245 */ /* 0x000fe40000201400 */
[----:B------:R-:W-:Y:S02]  /*12480*/  FMNMX3.FTZ R6, R6, R189, R187, !PT ;  /* 0x000000bd06067276 */ /* 0x000fe400078100bb */
[----:B------:R-:W-:Y:S01]  /*12490*/  IADD3 R5, PT, PT, R224, 0x29, RZ ;  /* 0x00000029e0057810 */ /* 0x000fe20007ffe0ff */
[C---:B------:R-:W-:Y:S01]  /*124a0*/  FFMA.FTZ R156, R0.reuse, R4, R156 ;  /* 0x00000004009c7223 */ /* 0x040fe2000001009c */
[----:B------:R-:W-:Y:S01]  /*124b0*/  FMNMX3.FTZ R9, R7, R192, R188, !PT ;  /* 0x000000c007097276 */ /* 0x000fe200078100bc */
[----:B------:R-:W-:Y:S01]  /*124c0*/  FFMA.FTZ R159, R0, R4, R159 ;  /* 0x00000004009f7223 */ /* 0x000fe2000001009f */
[----:B------:R-:W-:Y:S02]  /*124d0*/  I2FP.F32.S32 R5, R5 ;  /* 0x0000000500057245 */ /* 0x000fe40000201400 */
        /* <DEDUP_REMOVED lines=8> */
[----:B------:R-:W-:Y:S02]  /*12560*/  I2FP.F32.S32 R4, R4 ;  /* 0x0000000400047245 */ /* 0x000fe40000201400 */
[----:B------:R-:W-:Y:S02]  /*12570*/  IADD3 R6, PT, PT, R224, 0x38, RZ ;  /* 0x00000038e0067810 */ /* 0x000fe40007ffe0ff */
[----:B------:R-:W-:Y:S01]  /*12580*/  I2FP.F32.S32 R7, R7 ;  /* 0x0000000700077245 */ /* 0x000fe20000201400 */
[-C--:B------:R-:W-:Y:S01]  /*12590*/  FFMA.FTZ R153, R0, R4.reuse, R153 ;  /* 0x0000000400997223 */ /* 0x080fe20000010099 */
[----:B------:R-:W-:Y:S01]  /*125a0*/  IADD3 R5, PT, PT, R224, 0x39, RZ ;  /* 0x00000039e0057810 */ /* 0x000fe20007ffe0ff */
[----:B------:R-:W-:Y:S01]  /*125b0*/  FFMA.FTZ R137, R0, R4, R137 ;  /* 0x0000000400897223 */ /* 0x000fe20000010089 */
[----:B------:R-:W-:Y:S01]  /*125c0*/  FMNMX3.FTZ R8, R8, R161, R159, !PT ;  /* 0x000000a108087276 */ /* 0x000fe2000781009f */
[CC--:B------:R-:W-:Y:S01]  /*125d0*/  FFMA.FTZ R151, R0.reuse, R7.reuse, R151 ;  /* 0x0000000700977223 */ /* 0x0c0fe20000010097 */
[----:B------:R-:W-:Y:S01]  /*125e0*/  FMNMX3.FTZ R9, R9, R170, R168, !PT ;  /* 0x000000aa09097276 */ /* 0x000fe200078100a8 */
[----:B------:R-:W-:Y:S01]  /*125f0*/  FFMA.FTZ R136, R0, R7, R136 ;  /* 0x0000000700887223 */ /* 0x000fe20000010088 */
[----:B------:R-:W-:Y:S02]  /*12600*/  I2FP.F32.S32 R6, R6 ;  /* 0x0000000600067245 */ /* 0x000fe40000201400 */
[----:B------:R-:W-:Y:S02]  /*12610*/  I2FP.F32.S32 R5, R5 ;  /* 0x0000000500057245 */ /* 0x000fe40000201400 */
        /* <DEDUP_REMOVED lines=69> */
[----:B------:R-:W-:Y:S01]  /*12a70*/  MUFU.EX2 R146, R146 ;  /* 0x0000009200927308 */ /* 0x000fe20000000800 */
[C---:B--2---:R-:W-:Y:S01]  /*12a80*/  FMUL.FTZ R6, R2.reuse, R130 ;  /* 0x0000008202067220 */ /* 0x044fe20000410000 */
[C---:B------:R-:W-:Y:S01]  /*12a90*/  FMUL.FTZ R7, R2.reuse, R131 ;  /* 0x0000008302077220 */ /* 0x040fe20000410000 */
[C---:B------:R-:W-:Y:S01]  /*12aa0*/  FMUL.FTZ R10, R2.reuse, R126 ;  /* 0x0000007e020a7220 */ /* 0x040fe20000410000 */
[C---:B------:R-:W-:Y:S01]  /*12ab0*/  FMUL.FTZ R11, R2.reuse, R127 ;  /* 0x0000007f020b7220 */ /* 0x040fe20000410000 */
[C---:B------:R-:W-:Y:S01]  /*12ac0*/  FMUL.FTZ R18, R2.reuse, R118 ;  /* 0x0000007602127220 */ /* 0x040fe20000410000 */
[C---:B------:R-:W-:Y:S01]  /*12ad0*/  FMUL.FTZ R19, R2.reuse, R119 ;  /* 0x0000007702137220 */ /* 0x040fe20000410000 */
[----:B------:R-:W-:Y:S03]  /*12ae0*/  LDSM.16.MT88.4 R124, [R205+0xf800] ;  /* 0x00f80000cd7c783b */ /* 0x000fe60000004200 */
[----:B------:R-:W1:Y:S01]  /*12af0*/  MUFU.EX2 R144, R144 ;  /* 0x0000009000907308 */ /* 0x000e620000000800 */
[C---:B------:R-:W-:Y:S01]  /*12b00*/  FMUL.FTZ R25, R3.reuse, R109 ;  /* 0x0000006d03197220 */ /* 0x040fe20000410000 */
        /* <DEDUP_REMOVED lines=11> */
[----:B------:R-:W-:Y:S01]  /*12bc0*/  FMUL.FTZ R43, R2, R95 ;  /* 0x0000005f022b7220 */ /* 0x000fe20000410000 */
[C---:B------:R-:W-:Y:S01]  /*12bd0*/  FMUL.FTZ R48, R3.reuse, R84 ;  /* 0x0000005403307220 */ /* 0x040fe20000410000 */
[----:B------:R-:W-:Y:S03]  /*12be0*/  LDSM.16.MT88.4 R92, [R204+0xd000] ;  /* 0x00d00000cc5c783b */ /* 0x000fe60000004200 */
[----:B------:R-:W2:Y:S01]  /*12bf0*/  MUFU.EX2 R142, R142 ;  /* 0x0000008e008e7308 */ /* 0x000ea20000000800 */
[----:B-1----:R-:W-:Y:S01]  /*12c00*/  F2FP.BF16.F32.PACK_AB R128, R144, R146 ;  /* 0x000000929080723e */ /* 0x002fe200000010ff */
[C---:B------:R-:W-:Y:S01]  /*12c10*/  FMUL.FTZ R50, R2.reuse, R86 ;  /* 0x0000005602327220 */ /* 0x040fe20000410000 */
[----:B------:R-:W-:Y:S01]  /*12c20*/  FMUL.FTZ R65, R3, R69 ;  /* 0x0000004503417220 */ /* 0x000fe20000410000 */
[----:B------:R-:W-:Y:S01]  /*12c30*/  FMUL.FTZ R67, R2, R71 ;  /* 0x0000004702437220 */ /* 0x000fe20000410000 */
        /* <DEDUP_REMOVED lines=42> */
[----:B------:R-:W-:Y:S01]  /*12ee0*/  FFMA.FTZ R145, R2, R231, R145 ;  /* 0x000000e702917223 */ /* 0x000fe20000010091 */
[C---:B------:R-:W-:Y:S02]  /*12ef0*/  HMMA.16816.F32.BF16 R4, R128.reuse, R12, R4 ;  /* 0x0000000c8004723c */ /* 0x040fe40000041804 */
[----:B------:R-:W-:Y:S03]  /*12f00*/  MUFU.EX2 R165, R165 ;  /* 0x000000a500a57308 */ /* 0x000fe60000000800 */
[C---:B------:R-:W-:Y:S01]  /*12f10*/  FMUL.FTZ R12, R3.reuse, R120 ;  /* 0x00000078030c7220 */ /* 0x040fe20000410000 */
[C---:B------:R-:W-:Y:S01]  /*12f20*/  FMUL.FTZ R13, R3.reuse, R121 ;  /* 0x00000079030d7220 */ /* 0x040fe20000410000 */
[----:B------:R-:W-:Y:S01]  /*12f30*/  FADD.FTZ R142, R142, R145 ;  /* 0x000000918e8e7221 */ /* 0x000fe20000010000 */
[C---:B------:R-:W-:Y:S04]  /*12f40*/  HMMA.16816.F32.BF16 R8, R128.reuse, R14, R8 ;  /* 0x0000000e8008723c */ /* 0x040fe80000041808 */
[----:B------:R-:W-:Y:S01]  /*12f50*/  MUFU.EX2 R164, R164 ;  /* 0x000000a400a47308 */ /* 0x000fe20000000800 */
[C---:B------:R-:W-:Y:S01]  /*12f60*/  FMUL.FTZ R14, R2.reuse, R122 ;  /* 0x0000007a020e7220 */ /* 0x040fe20000410000 */
[----:B------:R-:W-:Y:S01]  /*12f70*/  FMUL.FTZ R15, R2, R123 ;  /* 0x0000007b020f7220 */ /* 0x000fe20000410000 */
[----:B------:R-:W-:Y:S01]  /*12f80*/  FFMA.FTZ R146, R3, R232, R146 ;  /* 0x000000e803927223 */ /* 0x000fe20000010092 */
[----:B------:R-:W-:Y:S06]  /*12f90*/  ISETP.GT.AND P1, PT, R223, R216, PT ;  /* 0x000000d8df00720c */ /* 0x000fec0003f24270 */
[----:B------:R-:W-:Y:S01]  /*12fa0*/  MUFU.EX2 R162, R162 ;  /* 0x000000a200a27308 */ /* 0x000fe20000000800 */
[----:B------:R-:W-:Y:S01]  /*12fb0*/  FADD.FTZ R146, R144, R146 ;  /* 0x0000009290927221 */ /* 0x000fe20000010000 */
[C---:B------:R-:W-:Y:S03]  /*12fc0*/  HMMA.16816.F32.BF16 R12, R128.reuse, R20, R12 ;  /* 0x00000014800c723c */ /* 0x040fe6000004180c */
[C---:B------:R-:W-:Y:S01]  /*12fd0*/  FMUL.FTZ R20, R3.reuse, R112 ;  /* 0x0000007003147220 */ /* 0x040fe20000410000 */
[C---:B------:R-:W-:Y:S04]  /*12fe0*/  FMUL.FTZ R21, R3.reuse, R113 ;  /* 0x0000007103157220 */ /* 0x040fe80000410000 */
        /* <DEDUP_REMOVED lines=38> */
[----:B------:R-:W2:Y:S02]  /*13250*/  MUFU.EX2 R98, R98 ;  /* 0x0000006200627308 */ /* 0x000ea40000000800 */
[C---:B------:R-:W-:Y:S01]  /*13260*/  FMUL.FTZ R44, R3.reuse, R88 ;  /* 0x00000058032c7220 */ /* 0x040fe20000410000 */
[----:B------:R-:W3:Y:S01]  /*13270*/  LDSM.16.MT88.4 R76, [R205+0xc800] ;  /* 0x00c80000cd4c783b */ /* 0x000ee20000004200 */
[----:B------:R-:W-:Y:S01]  /*13280*/  FMUL.FTZ R45, R3, R89 ;  /* 0x00000059032d7220 */ /* 0x000fe20000410000 */
[----:B------:R-:W-:Y:S01]  /*13290*/  FFMA.FTZ R150, R147, UR4, -R150 ;  /* 0x0000000493967c23 */ /* 0x000fe20008010896 */
[----:B------:R-:W-:Y:S01]  /*132a0*/  FFMA.FTZ R149, R134, UR4, -R149 ;  /* 0x0000000486957c23 */ /* 0x000fe20008010895 */
[C---:B------:R-:W-:Y:S03]  /*132b0*/  HMMA.16816.F32.BF16 R40, R128.reuse, R46, R40 ;  /* 0x0000002e8028723c */ /* 0x040fe60000041828 */
[----:B------:R-:W-:Y:S01]  /*132c0*/  MUFU.EX2 R96, R96 ;  /* 0x0000006000607308 */ /* 0x000fe20000000800 */
[C---:B------:R-:W-:Y:S01]  /*132d0*/  FMUL.FTZ R46, R2.reuse, R90 ;  /* 0x0000005a022e7220 */ /* 0x040fe20000410000 */
[C---:B------:R-:W-:Y:S02]  /*132e0*/  FMUL.FTZ R47, R2.reuse, R91 ;  /* 0x0000005b022f7220 */ /* 0x040fe40000410000 */
[----:B------:R-:W-:Y:S06]  /*132f0*/  LDSM.16.MT88.4 R88, [R139+0x800] ;  /* 0x000800008b58783b */ /* 0x000fec0000004200 */
[----:B------:R-:W4:Y:S01]  /*13300*/  MUFU.EX2 R97, R97 ;  /* 0x0000006100617308 */ /* 0x000f220000000800 */
[----:B--2---:R-:W-:Y:S01]  /*13310*/  F2FP.BF16.F32.PACK_AB R69, R105, R98 ;  /* 0x000000626945723e */ /* 0x004fe200000010ff */
[C---:B------:R-:W-:Y:S03]  /*13320*/  HMMA.16816.F32.BF16 R44, R128.reuse, R52, R44 ;  /* 0x00000034802c723c */ /* 0x040fe6000004182c */
[C---:B------:R-:W-:Y:S01]  /*13330*/  FMUL.FTZ R52, R3.reuse, R80 ;  /* 0x0000005003347220 */ /* 0x040fe20000410000 */
[----:B------:R-:W-:Y:S04]  /*13340*/  FMUL.FTZ R53, R3, R81 ;  /* 0x0000005103357220 */ /* 0x000fe80000410000 */
[----:B------:R-:W2:Y:S01]  /*13350*/  MUFU.EX2 R99, R99 ;  /* 0x0000006300637308 */ /* 0x000ea20000000800 */
[C---:B------:R-:W-:Y:S03]  /*13360*/  HMMA.16816.F32.BF16 R48, R128.reuse, R54, R48 ;  /* 0x000000368030723c */ /* 0x040fe60000041830 */
[C---:B------:R-:W-:Y:S01]  /*13370*/  FMUL.FTZ R54, R2.reuse, R82 ;  /* 0x0000005202367220 */ /* 0x040fe20000410000 */
[----:B------:R-:W-:Y:S02]  /*13380*/  FMUL.FTZ R55, R2, R83 ;  /* 0x0000005302377220 */ /* 0x000fe40000410000 */
[----:B------:R-:W5:Y:S01]  /*13390*/  LDSM.16.MT88.4 R80, [R204+0xc800] ;  /* 0x00c80000cc50783b */ /* 0x000f620000004200 */
[----:B----4-:R-:W-:Y:S02]  /*133a0*/  F2FP.BF16.F32.PACK_AB R68, R97, R96 ;  /* 0x000000606144723e */ /* 0x010fe400000010ff */
[----:B------:R-:W-:Y:S02]  /*133b0*/  MUFU.EX2 R106, R106 ;  /* 0x0000006a006a7308 */ /* 0x000fe40000000800 */
[C---:B------:R-:W-:Y:S03]  /*133c0*/  HMMA.16816.F32.BF16 R52, R128.reuse, R60, R52 ;  /* 0x0000003c8034723c */ /* 0x040fe60000041834 */
[C---:B------:R-:W-:Y:S01]  /*133d0*/  FMUL.FTZ R60, R3.reuse, R72 ;  /* 0x00000048033c7220 */ /* 0x040fe20000410000 */
[----:B------:R-:W-:Y:S01]  /*133e0*/  FMUL.FTZ R61, R3, R73 ;  /* 0x00000049033d7220 */ /* 0x000fe20000410000 */
[----:B--2---:R-:W-:Y:S03]  /*133f0*/  F2FP.BF16.F32.PACK_AB R70, R104, R99 ;  /* 0x000000636846723e */ /* 0x004fe600000010ff */
[----:B------:R-:W2:Y:S01]  /*13400*/  MUFU.EX2 R107, R107 ;  /* 0x0000006b006b7308 */ /* 0x000ea20000000800 */
[----:B------:R-:W-:Y:S01]  /*13410*/  FADD.FTZ R3, R143, R146 ;  /* 0x000000928f037221 */ /* 0x000fe20000010000 */
[C---:B------:R-:W-:Y:S03]  /*13420*/  HMMA.16816.F32.BF16 R56, R128.reuse, R62, R56 ;  /* 0x0000003e8038723c */ /* 0x040fe60000041838 */
[C---:B------:R-:W-:Y:S01]  /*13430*/  FMUL.FTZ R62, R2.reuse, R74 ;  /* 0x0000004a023e7220 */ /* 0x040fe20000410000 */
[----:B------:R-:W-:Y:S01]  /*13440*/  FMUL.FTZ R63, R2, R75 ;  /* 0x0000004b023f7220 */ /* 0x000fe20000410000 */
[----:B------:R-:W-:Y:S01]  /*13450*/  FADD.FTZ R3, R140, R3 ;  /* 0x000000038c037221 */ /* 0x000fe20000010000 */
[----:B------:R-:W4:Y:S02]  /*13460*/  LDSM.16.MT88.4 R72, [R212+0x800] ;  /* 0x00080000d448783b */ /* 0x000f240000004200 */
[----:B------:R-:W-:Y:S01]  /*13470*/  MUFU.EX2 R176, R176 ;  /* 0x000000b000b07308 */ /* 0x000fe20000000800 */
[----:B------:R-:W-:Y:S02]  /*13480*/  FADD.FTZ R2, R96, R3 ;  /* 0x0000000360027221 */ /* 0x000fe40000010000 */
[C---:B-1----:R-:W-:Y:S03]  /*13490*/  HMMA.16816.F32.BF16 R60, R128.reuse, R84, R60 ;  /* 0x00000054803c723c */ /* 0x042fe6000004183c */
[----:B------:R-:W-:Y:S01]  /*134a0*/  FADD.FTZ R2, R97, R2 ;  /* 0x0000000261027221 */ /* 0x000fe20000010000 */
[----:B--2---:R-:W-:Y:S03]  /*134b0*/  F2FP.BF16.F32.PACK_AB R71, R107, R106 ;  /* 0x0000006a6b47723e */ /* 0x004fe600000010ff */
[----:B------:R-:W1:Y:S01]  /*134c0*/  MUFU.EX2 R179, R179 ;  /* 0x000000b300b37308 */ /* 0x000e620000000800 */
[----:B------:R-:W-:Y:S01]  /*134d0*/  FADD.FTZ R3, R99, R2 ;  /* 0x0000000263037221 */ /* 0x000fe20000010000 */
[----:B------:R-:W-:Y:S01]  /*134e0*/  HMMA.16816.F32.BF16 R64, R128, R86, R64 ;  /* 0x000000568040723c */ /* 0x000fe20000041840 */
[----:B------:R-:W-:Y:S02]  /*134f0*/  LDSM.16.MT88.4 R84, [R139+0x4800] ;  /* 0x004800008b54783b */ /* 0x000fe40000004200 */
[----:B------:R-:W-:Y:S05]  /*13500*/  FADD.FTZ R3, R104, R3 ;  /* 0x0000000368037221 */ /* 0x000fea0000010000 */
[----:B------:R-:W-:Y:S01]  /*13510*/  MUFU.EX2 R181, R181 ;  /* 0x000000b500b57308 */ /* 0x000fe20000000800 */
[C---:B---3--:R-:W-:Y:S09]  /*13520*/  HMMA.16816.F32.BF16 R4, R68.reuse, R76, R4 ;  /* 0x0000004c4404723c */ /* 0x048ff20000041804 */
[----:B------:R-:W2:Y:S01]  /*13530*/  MUFU.EX2 R180, R180 ;  /* 0x000000b400b47308 */ /* 0x000ea20000000800 */
[C---:B------:R-:W-:Y:S01]  /*13540*/  HMMA.16816.F32.BF16 R8, R68.reuse, R78, R8 ;  /* 0x0000004e4408723c */ /* 0x040fe20000041808 */
[----:B------:R-:W3:Y:S08]  /*13550*/  LDSM.16.MT88.4 R76, [R205+0x10800] ;  /* 0x01080000cd4c783b */ /* 0x000ef00000004200 */
[----:B------:R-:W-:Y:S01]  /*13560*/  MUFU.EX2 R178, R178 ;  /* 0x000000b200b27308 */ /* 0x000fe20000000800 */
[C---:B-----5:R-:W-:Y:S09]  /*13570*/  HMMA.16816.F32.BF16 R12, R68.reuse, R80, R12 ;  /* 0x00000050440c723c */ /* 0x060ff2000004180c */
[----:B------:R-:W5:Y:S01]  /*13580*/  MUFU.EX2 R183, R183 ;  /* 0x000000b700b77308 */ /* 0x000f620000000800 */
[C---:B------:R-:W-:Y:S01]  /*13590*/  HMMA.16816.F32.BF16 R16, R68.reuse, R82, R16 ;  /* 0x000000524410723c */ /* 0x040fe20000041810 */
[----:B------:R-:W1:Y:S08]  /*135a0*/  LDSM.16.MT88.4 R80, [R204+0x10800] ;  /* 0x01080000cc50783b */ /* 0x000e700000004200 */
[----:B------:R-:W-:Y:S01]  /*135b0*/  MUFU.EX2 R182, R182 ;  /* 0x000000b600b67308 */ /* 0x000fe20000000800 */
[C---:B------:R-:W-:Y:S09]  /*135c0*/  HMMA.16816.F32.BF16 R20, R68.reuse, R88, R20 ;  /* 0x000000584414723c */ /* 0x040ff20000041814 */
[----:B------:R-:W5:Y:S01]  /*135d0*/  MUFU.EX2 R185, R185 ;  /* 0x000000b900b97308 */ /* 0x000f620000000800 */
[C---:B------:R-:W-:Y:S01]  /*135e0*/  HMMA.16816.F32.BF16 R24, R68.reuse, R90, R24 ;  /* 0x0000005a4418723c */ /* 0x040fe20000041818 */
[----:B------:R-:W2:Y:S08]  /*135f0*/  LDSM.16.MT88.4 R88, [R212+0x4800] ;  /* 0x00480000d458783b */ /* 0x000eb00000004200 */
[----:B------:R-:W-:Y:S01]  /*13600*/  MUFU.EX2 R190, R190 ;  /* 0x000000be00be7308 */ /* 0x000fe20000000800 */
[C---:B----4-:R-:W-:Y:S09]  /*13610*/  HMMA.16816.F32.BF16 R28, R68.reuse, R72, R28 ;  /* 0x00000048441c723c */ /* 0x050ff2000004181c */
[----:B------:R-:W4:Y:S01]  /*13620*/  MUFU.EX2 R191, R191 ;  /* 0x000000bf00bf7308 */ /* 0x000f220000000800 */
[C---:B------:R-:W-:Y:S01]  /*13630*/  HMMA.16816.F32.BF16 R32, R68.reuse, R74, R32 ;  /* 0x0000004a4420723c */ /* 0x040fe20000041820 */
[----:B------:R-:W5:Y:S08]  /*13640*/  LDSM.16.MT88.4 R72, [R205+0xd000] ;  /* 0x00d00000cd48783b */ /* 0x000f700000004200 */
[----:B------:R-:W-:Y:S01]  /*13650*/  MUFU.EX2 R192, R192 ;  /* 0x000000c000c07308 */ /* 0x000fe20000000800 */
[C---:B---3--:R-:W-:Y:S09]  /*13660*/  HMMA.16816.F32.BF16 R36, R68.reuse, R76, R36 ;  /* 0x0000004c4424723c */ /* 0x048ff20000041824 */
[----:B------:R-:W3:Y:S01]  /*13670*/  MUFU.EX2 R193, R193 ;  /* 0x000000c100c17308 */ /* 0x000ee20000000800 */
[C---:B------:R-:W-:Y:S01]  /*13680*/  HMMA.16816.F32.BF16 R40, R68.reuse, R78, R40 ;  /* 0x0000004e4428723c */ /* 0x040fe20000041828 */
[----:B------:R-:W4:Y:S08]  /*13690*/  LDSM.16.MT88.4 R76, [R139+0x1000] ;  /* 0x001000008b4c783b */ /* 0x000f300000004200 */
[----:B------:R-:W-:Y:S01]  /*136a0*/  MUFU.EX2 R188, R188 ;  /* 0x000000bc00bc7308 */ /* 0x000fe20000000800 */
[C---:B-1----:R-:W-:Y:S09]  /*136b0*/  HMMA.16816.F32.BF16 R44, R68.reuse, R80, R44 ;  /* 0x00000050442c723c */ /* 0x042ff2000004182c */
        /* <DEDUP_REMOVED lines=9> */
[C---:B--2---:R-:W-:Y:S09]  /*13750*/  HMMA.16816.F32.BF16 R60, R68.reuse, R88, R60 ;  /* 0x00000058443c723c */ /* 0x044ff2000004183c */
[----:B------:R-:W2:Y:S01]  /*13760*/  MUFU.EX2 R184, R184 ;  /* 0x000000b800b87308 */ /* 0x000ea20000000800 */
[----:B------:R-:W-:Y:S01]  /*13770*/  HMMA.16816.F32.BF16 R64, R68, R90, R64 ;  /* 0x0000005a4440723c */ /* 0x000fe20000041840 */
[----:B------:R-:W-:Y:S02]  /*13780*/  LDSM.16.MT88.4 R88, [R212+0x5000] ;  /* 0x00500000d458783b */ /* 0x000fe40000004200 */
[----:B------:R-:W-:Y:S01]  /*13790*/  F2FP.BF16.F32.PACK_AB R68, R163, R160 ;  /* 0x000000a0a344723e */ /* 0x000fe200000010ff */
[----:B------:R-:W-:Y:S01]  /*137a0*/  FADD.FTZ R160, R160, R3 ;  /* 0x00000003a0a07221 */ /* 0x000fe20000010000 */
[----:B------:R-:W-:Y:S04]  /*137b0*/  F2FP.BF16.F32.PACK_AB R69, R164, R165 ;  /* 0x000000a5a445723e */ /* 0x000fe800000010ff */
[----:B------:R-:W-:Y:S01]  /*137c0*/  MUFU.EX2 R174, R174 ;  /* 0x000000ae00ae7308 */ /* 0x000fe20000000800 */
[----:B------:R-:W-:Y:S01]  /*137d0*/  F2FP.BF16.F32.PACK_AB R70, R167, R162 ;  /* 0x000000a2a746723e */ /* 0x000fe200000010ff */
[----:B------:R-:W-:Y:S01]  /*137e0*/  FADD.FTZ R163, R163, R160 ;  /* 0x000000a0a3a37221 */ /* 0x000fe20000010000 */
[----:B------:R-:W-:Y:S03]  /*137f0*/  F2FP.BF16.F32.PACK_AB R71, R169, R166 ;  /* 0x000000a6a947723e */ /* 0x000fe600000010ff */
[----:B------:R-:W-:Y:S04]  /*13800*/  FADD.FTZ R162, R162, R163 ;  /* 0x000000a3a2a27221 */ /* 0x000fe80000010000 */
[----:B------:R-:W2:Y:S01]  /*13810*/  MUFU.EX2 R175, R175 ;  /* 0x000000af00af7308 */ /* 0x000ea20000000800 */
[C---:B-----5:R-:W-:Y:S03]  /*13820*/  HMMA.16816.F32.BF16 R4, R68.reuse, R72, R4 ;  /* 0x000000484404723c */ /* 0x060fe60000041804 */
[----:B------:R-:W-:Y:S06]  /*13830*/  FADD.FTZ R167, R167, R162 ;  /* 0x000000a2a7a77221 */ /* 0x000fec0000010000 */
[----:B------:R-:W-:Y:S01]  /*13840*/  MUFU.EX2 R172, R172 ;  /* 0x000000ac00ac7308 */ /* 0x000fe20000000800 */
[C---:B------:R-:W-:Y:S01]  /*13850*/  HMMA.16816.F32.BF16 R8, R68.reuse, R74, R8 ;  /* 0x0000004a4408723c */ /* 0x040fe20000041808 */
[----:B------:R-:W5:Y:S08]  /*13860*/  LDSM.16.MT88.4 R72, [R205+0x11000] ;  /* 0x01100000cd48783b */ /* 0x000f700000004200 */
[----:B------:R-:W2:Y:S01]  /*13870*/  MUFU.EX2 R171, R171 ;  /* 0x000000ab00ab7308 */ /* 0x000ea20000000800 */
[C---:B------:R-:W-:Y:S09]  /*13880*/  HMMA.16816.F32.BF16 R12, R68.reuse, R92, R12 ;  /* 0x0000005c440c723c */ /* 0x040ff2000004180c */
[----:B------:R-:W-:Y:S01]  /*13890*/  MUFU.EX2 R170, R170 ;  /* 0x000000aa00aa7308 */ /* 0x000fe20000000800 */
[C---:B------:R-:W-:Y:S01]  /*138a0*/  HMMA.16816.F32.BF16 R16, R68.reuse, R94, R16 ;  /* 0x0000005e4410723c */ /* 0x040fe20000041810 */
[----:B------:R-:W-:Y:S08]  /*138b0*/  LDSM.16.MT88.4 R92, [R204+0xd800] ;  /* 0x00d80000cc5c783b */ /* 0x000ff00000004200 */
[----:B------:R-:W2:Y:S01]  /*138c0*/  MUFU.EX2 R173, R173 ;  /* 0x000000ad00ad7308 */ /* 0x000ea20000000800 */
[C---:B----4-:R-:W-:Y:S09]  /*138d0*/  HMMA.16816.F32.BF16 R20, R68.reuse, R76, R20 ;  /* 0x0000004c4414723c */ /* 0x050ff20000041814 */
[----:B------:R-:W-:Y:S01]  /*138e0*/  MUFU.EX2 R161, R161 ;  /* 0x000000a100a17308 */ /* 0x000fe20000000800 */
[C---:B------:R-:W-:Y:S01]  /*138f0*/  HMMA.16816.F32.BF16 R24, R68.reuse, R78, R24 ;  /* 0x0000004e4418723c */ /* 0x040fe20000041818 */
[----:B------:R-:W4:Y:S08]  /*13900*/  LDSM.16.MT88.4 R76, [R204+0x11000] ;  /* 0x01100000cc4c783b */ /* 0x000f300000004200 */
[----:B------:R-:W2:Y:S01]  /*13910*/  MUFU.EX2 R168, R168 ;  /* 0x000000a800a87308 */ /* 0x000ea20000000800 */
[C---:B---3--:R-:W-:Y:S09]  /*13920*/  HMMA.16816.F32.BF16 R28, R68.reuse, R80, R28 ;  /* 0x00000050441c723c */ /* 0x048ff2000004181c */
[----:B------:R-:W-:Y:S01]  /*13930*/  MUFU.EX2 R158, R158 ;  /* 0x0000009e009e7308 */ /* 0x000fe20000000800 */
[C---:B------:R-:W-:Y:S01]  /*13940*/  HMMA.16816.F32.BF16 R32, R68.reuse, R82, R32 ;  /* 0x000000524420723c */ /* 0x040fe20000041820 */
[----:B------:R-:W3:Y:S08]  /*13950*/  LDSM.16.MT88.4 R80, [R205+0xd800] ;  /* 0x00d80000cd50783b */ /* 0x000ef00000004200 */
[----:B------:R-:W2:Y:S01]  /*13960*/  MUFU.EX2 R159, R159 ;  /* 0x0000009f009f7308 */ /* 0x000ea20000000800 */
[C---:B-----5:R-:W-:Y:S09]  /*13970*/  HMMA.16816.F32.BF16 R36, R68.reuse, R72, R36 ;  /* 0x000000484424723c */ /* 0x060ff20000041824 */
[----:B------:R-:W-:Y:S01]  /*13980*/  MUFU.EX2 R156, R156 ;  /* 0x0000009c009c7308 */ /* 0x000fe20000000800 */
[C---:B------:R-:W-:Y:S01]  /*13990*/  HMMA.16816.F32.BF16 R40, R68.reuse, R74, R40 ;  /* 0x0000004a4428723c */ /* 0x040fe20000041828 */
[----:B------:R-:W5:Y:S08]  /*139a0*/  LDSM.16.MT88.4 R72, [R139+0x1800] ;  /* 0x001800008b48783b */ /* 0x000f700000004200 */
[----:B------:R-:W2:Y:S01]  /*139b0*/  MUFU.EX2 R155, R155 ;  /* 0x0000009b009b7308 */ /* 0x000ea20000000800 */
[C---:B----4-:R-:W-:Y:S09]  /*139c0*/  HMMA.16816.F32.BF16 R44, R68.reuse, R76, R44 ;  /* 0x0000004c442c723c */ /* 0x050ff2000004182c */
[----:B------:R-:W-:Y:S01]  /*139d0*/  MUFU.EX2 R154, R154 ;  /* 0x0000009a009a7308 */ /* 0x000fe20000000800 */
[C---:B------:R-:W-:Y:S01]  /*139e0*/  HMMA.16816.F32.BF16 R48, R68.reuse, R78, R48 ;  /* 0x0000004e4430723c */ /* 0x040fe20000041830 */
[----:B------:R-:W4:Y:S08]  /*139f0*/  LDSM.16.MT88.4 R76, [R212+0x1800] ;  /* 0x00180000d44c783b */ /* 0x000f300000004200 */
[----:B------:R-:W2:Y:S01]  /*13a00*/  MUFU.EX2 R157, R157 ;  /* 0x0000009d009d7308 */ /* 0x000ea20000000800 */
[C---:B------:R-:W-:Y:S09]  /*13a10*/  HMMA.16816.F32.BF16 R52, R68.reuse, R84, R52 ;  /* 0x000000544434723c */ /* 0x040ff20000041834 */
[----:B------:R-:W-:Y:S01]  /*13a20*/  MUFU.EX2 R152, R152 ;  /* 0x0000009800987308 */ /* 0x000fe20000000800 */
[C---:B------:R-:W-:Y:S01]  /*13a30*/  HMMA.16816.F32.BF16 R56, R68.reuse, R86, R56 ;  /* 0x000000564438723c */ /* 0x040fe20000041838 */
[----:B------:R-:W-:Y:S08]  /*13a40*/  LDSM.16.MT88.4 R84, [R139+0x5800] ;  /* 0x005800008b54783b */ /* 0x000ff00000004200 */
[----:B------:R-:W2:Y:S01]  /*13a50*/  MUFU.EX2 R151, R151 ;  /* 0x0000009700977308 */ /* 0x000ea20000000800 */
[C---:B------:R-:W-:Y:S09]  /*13a60*/  HMMA.16816.F32.BF16 R60, R68.reuse, R88, R60 ;  /* 0x00000058443c723c */ /* 0x040ff2000004183c */
[----:B------:R-:W-:Y:S01]  /*13a70*/  MUFU.EX2 R137, R137 ;  /* 0x0000008900897308 */ /* 0x000fe20000000800 */
[----:B------:R-:W-:Y:S01]  /*13a80*/  HMMA.16816.F32.BF16 R64, R68, R90, R64 ;  /* 0x0000005a4440723c */ /* 0x000fe20000041840 */
[----:B------:R-:W-:Y:S02]  /*13a90*/  LDSM.16.MT88.4 R88, [R212+0x5800] ;  /* 0x00580000d458783b */ /* 0x000fe40000004200 */
[----:B------:R-:W-:Y:S01]  /*13aa0*/  F2FP.BF16.F32.PACK_AB R68, R179, R176 ;  /* 0x000000b0b344723e */ /* 0x000fe200000010ff */
[----:B------:R-:W-:Y:S01]  /*13ab0*/  FADD.FTZ R176, R176, R167 ;  /* 0x000000a7b0b07221 */ /* 0x000fe20000010000 */
[----:B------:R-:W-:Y:S04]  /*13ac0*/  F2FP.BF16.F32.PACK_AB R69, R180, R181 ;  /* 0x000000b5b445723e */ /* 0x000fe800000010ff */
[----:B------:R-:W2:Y:S01]  /*13ad0*/  MUFU.EX2 R136, R136 ;  /* 0x0000008800887308 */ /* 0x000ea20000000800 */
[----:B------:R-:W-:Y:S01]  /*13ae0*/  F2FP.BF16.F32.PACK_AB R70, R183, R178 ;  /* 0x000000b2b746723e */ /* 0x000fe200000010ff */
[----:B------:R-:W-:Y:S01]  /*13af0*/  FADD.FTZ R179, R179, R176 ;  /* 0x000000b0b3b37221 */ /* 0x000fe20000010000 */
[----:B------:R-:W-:Y:S03]  /*13b00*/  F2FP.BF16.F32.PACK_AB R71, R185, R182 ;  /* 0x000000b6b947723e */ /* 0x000fe600000010ff */
[----:B------:R-:W-:Y:S04]  /*13b10*/  FADD.FTZ R178, R178, R179 ;  /* 0x000000b3b2b27221 */ /* 0x000fe80000010000 */
[----:B------:R-:W-:Y:S01]  /*13b20*/  MUFU.EX2 R148, R148 ;  /* 0x0000009400947308 */ /* 0x000fe20000000800 */
[C---:B---3--:R-:W-:Y:S03]  /*13b30*/  HMMA.16816.F32.BF16 R4, R68.reuse, R80, R4 ;  /* 0x000000504404723c */ /* 0x048fe60000041804 */
[----:B------:R-:W-:Y:S06]  /*13b40*/  FADD.FTZ R183, R183, R178 ;  /* 0x000000b2b7b77221 */ /* 0x000fec0000010000 */
[----:B------:R-:W3:Y:S01]  /*13b50*/  MUFU.EX2 R147, R150 ;  /* 0x0000009600937308 */ /* 0x000ee20000000800 */
[C---:B------:R-:W-:Y:S01]  /*13b60*/  HMMA.16816.F32.BF16 R8, R68.reuse, R82, R8 ;  /* 0x000000524408723c */ /* 0x040fe20000041808 */
[----:B------:R-:W1:Y:S08]  /*13b70*/  LDSM.16.MT88.4 R80, [R205+0x11800] ;  /* 0x01180000cd50783b */ /* 0x000e700000004200 */
[----:B------:R-:W-:Y:S01]  /*13b80*/  MUFU.EX2 R135, R135 ;  /* 0x0000008700877308 */ /* 0x000fe20000000800 */
[C---:B------:R-:W-:Y:S09]  /*13b90*/  HMMA.16816.F32.BF16 R12, R68.reuse, R92, R12 ;  /* 0x0000005c440c723c */ /* 0x040ff2000004180c */
[----:B------:R-:W3:Y:S01]  /*13ba0*/  MUFU.EX2 R134, R149 ;  /* 0x0000009500867308 */ /* 0x000ee20000000800 */
[C---:B------:R-:W-:Y:S01]  /*13bb0*/  HMMA.16816.F32.BF16 R16, R68.reuse, R94, R16 ;  /* 0x0000005e4410723c */ /* 0x040fe20000041810 */
[----:B------:R-:W-:Y:S07]  /*13bc0*/  LDSM.16.MT88.4 R92, [R204+0xe000] ;  /* 0x00e00000cc5c783b */ /* 0x000fee0000004200 */
[C---:B-----5:R-:W-:Y:S08]  /*13bd0*/  HMMA.16816.F32.BF16 R20, R68.reuse, R72, R20 ;  /* 0x000000484414723c */ /* 0x060ff00000041814 */
[C---:B------:R-:W-:Y:S01]  /*13be0*/  HMMA.16816.F32.BF16 R24, R68.reuse, R74, R24 ;  /* 0x0000004a4418723c */ /* 0x040fe20000041818 */
[----:B------:R-:W5:Y:S07]  /*13bf0*/  LDSM.16.MT88.4 R72, [R204+0x11800] ;  /* 0x01180000cc48783b */ /* 0x000f6e0000004200 */
[C---:B----4-:R-:W-:Y:S08]  /*13c00*/  HMMA.16816.F32.BF16 R28, R68.reuse, R76, R28 ;  /* 0x0000004c441c723c */ /* 0x050ff0000004181c */
[C---:B------:R-:W-:Y:S01]  /*13c10*/  HMMA.16816.F32.BF16 R32, R68.reuse, R78, R32 ;  /* 0x0000004e4420723c */ /* 0x040fe20000041820 */
[----:B------:R-:W4:Y:S07]  /*13c20*/  LDSM.16.MT88.4 R76, [R205+0xe000] ;  /* 0x00e00000cd4c783b */ /* 0x000f2e0000004200 */
        /* <DEDUP_REMOVED lines=14> */
[----:B------:R-:W-:Y:S02]  /*13d10*/  F2FP.BF16.F32.PACK_AB R69, R193, R192 ;  /* 0x000000c0c145723e */ /* 0x000fe400000010ff */
[----:B------:R-:W-:Y:S01]  /*13d20*/  F2FP.BF16.F32.PACK_AB R70, R187, R188 ;  /* 0x000000bcbb46723e */ /* 0x000fe200000010ff */
[----:B------:R-:W-:Y:S01]  /*13d30*/  FADD.FTZ R191, R191, R190 ;  /* 0x000000bebfbf7221 */ /* 0x000fe20000010000 */
[----:B------:R-:W-:Y:S07]  /*13d40*/  F2FP.BF16.F32.PACK_AB R71, R189, R186 ;  /* 0x000000babd47723e */ /* 0x000fee00000010ff */
        /* <DEDUP_REMOVED lines=24> */
[----:B--2---:R-:W-:Y:S02]  /*13ed0*/  F2FP.BF16.F32.PACK_AB R68, R184, R177 ;  /* 0x000000b1b844723e */ /* 0x004fe400000010ff */
[----:B------:R-:W-:Y:S02]  /*13ee0*/  F2FP.BF16.F32.PACK_AB R69, R175, R174 ;  /* 0x000000aeaf45723e */ /* 0x000fe400000010ff */
[----:B------:R-:W-:Y:S02]  /*13ef0*/  F2FP.BF16.F32.PACK_AB R70, R171, R172 ;  /* 0x000000acab46723e */ /* 0x000fe400000010ff */
[----:B------:R-:W-:Y:S07]  /*13f00*/  F2FP.BF16.F32.PACK_AB R71, R173, R170 ;  /* 0x000000aaad47723e */ /* 0x000fee00000010ff */
[C---:B-----5:R-:W-:Y:S08]  /*13f10*/  HMMA.16816.F32.BF16 R4, R68.reuse, R72, R4 ;  /* 0x000000484404723c */ /* 0x060ff00000041804 */
        /* <DEDUP_REMOVED lines=49> */
[----:B------:R-:W-:Y:S02]  /*14230*/  F2FP.BF16.F32.PACK_AB R69, R136, R137 ;  /* 0x000000898845723e */ /* 0x000fe400000010ff */
[----:B---3--:R-:W-:Y:S02]  /*14240*/  F2FP.BF16.F32.PACK_AB R70, R147, R148 ;  /* 0x000000949346723e */ /* 0x008fe400000010ff */
[----:B------:R-:W-:Y:S07]  /*14250*/  F2FP.BF16.F32.PACK_AB R71, R134, R135 ;  /* 0x000000878647723e */ /* 0x000fee00000010ff */
        /* <DEDUP_REMOVED lines=18> */
[----:B------:R-:W-:Y:S03]  /*14380*/  FADD.FTZ R2, R188, R191 ;  /* 0x000000bfbc027221 */ /* 0x000fe60000010000 */
        /* <DEDUP_REMOVED lines=27> */
[----:B------:R-:W-:Y:S01]  /*14540*/  FADD.FTZ R156, R156, R3 ;  /* 0x000000039c9c7221 */ /* 0x000fe20000010000 */
[----:B------:R-:W-:Y:S02]  /*14550*/  MOV R3, R132 ;  /* 0x0000008400037202 */ /* 0x000fe40000000f00 */
[----:B------:R-:W-:Y:S01]  /*14560*/  FADD.FTZ R2, R154, R159 ;  /* 0x0000009f9a027221 */ /* 0x000fe20000010000 */
[C---:B------:R-:W-:Y:S03]  /*14570*/  HMMA.16816.F32.BF16 R76, R68.reuse, R78, R56 ;  /* 0x0000004e444c723c */ /* 0x040fe60000041838 */
[----:B------:R-:W-:Y:S01]  /*14580*/  FADD.FTZ R155, R155, R156 ;  /* 0x0000009c9b9b7221 */ /* 0x000fe20000010000 */
[----:B------:R-:W-:Y:S03]  /*14590*/  FADD.FTZ R2, R157, R2 ;  /* 0x000000029d027221 */ /* 0x000fe60000010000 */
[----:B------:R-:W-:Y:S01]  /*145a0*/  FADD.FTZ R152, R152, R155 ;  /* 0x0000009b98987221 */ /* 0x000fe20000010000 */
[C---:B--2---:R-:W-:Y:S03]  /*145b0*/  HMMA.16816.F32.BF16 R72, R68.reuse, R4, R60 ;  /* 0x000000044448723c */ /* 0x044fe6000004183c */
[----:B------:R-:W-:Y:S01]  /*145c0*/  FADD.FTZ R137, R137, R2 ;  /* 0x0000000289897221 */ /* 0x000fe20000010000 */
[----:B------:R-:W-:Y:S01]  /*145d0*/  FADD.FTZ R151, R151, R152 ;  /* 0x0000009897977221 */ /* 0x000fe20000010000 */
[----:B------:R-:W-:Y:S02]  /*145e0*/  MOV R2, R133 ;  /* 0x0000008500027202 */ /* 0x000fe40000000f00 */
[----:B------:R-:W-:Y:S01]  /*145f0*/  FADD.FTZ R136, R136, R137 ;  /* 0x0000008988887221 */ /* 0x000fe20000010000 */
[----:B------:R-:W-:Y:S03]  /*14600*/  HMMA.16816.F32.BF16 R68, R68, R6, R64 ;  /* 0x000000064444723c */ /* 0x000fe60000041840 */
[----:B------:R-:W-:Y:S01]  /*14610*/  FADD.FTZ R148, R148, R151 ;  /* 0x0000009794947221 */ /* 0x000fe20000010000 */
[----:B------:R-:W-:Y:S03]  /*14620*/  FADD.FTZ R135, R135, R136 ;  /* 0x0000008887877221 */ /* 0x000fe60000010000 */
[----:B------:R-:W-:Y:S01]  /*14630*/  FADD.FTZ R232, R147, R148 ;  /* 0x0000009493e87221 */ /* 0x000fe20000010000 */
[----:B------:R-:W-:Y:S01]  /*14640*/  FADD.FTZ R231, R134, R135 ;  /* 0x0000008786e77221 */ /* 0x000fe20000010000 */
[----:B------:R-:W-:Y:S11]  /*14650*/  @P1 BRA `(.L_x_3158) ;  /* 0xffffffa800681947 */ /* 0x000ff6000383ffff */
.L_x_3154:
[----:B------:R-:W1:Y:S01]  /*14660*/  SHFL.BFLY PT, R7, R232, 0x2, 0x1f ;  /* 0x0c401f00e8077f89 */ /* 0x000e6200000e0000 */
[C---:B------:R-:W-:Y:S01]  /*14670*/  SHF.L.U32 R2, R210.reuse, 0x4, RZ ;  /* 0x00000004d2027819 */ /* 0x040fe200000006ff */
[----:B------:R-:W-:Y:S01]  /*14680*/  S2UR UR8, SR_CTAID.Y ;  /* 0x00000000000879c3 */ /* 0x000fe20000002600 */
[----:B------:R-:W-:Y:S01]  /*14690*/  SHF.L.U32 R6, R210, 0x1, RZ ;  /* 0x00000001d2067819 */ /* 0x000fe200000006ff */
[----:B------:R-:W2:Y:S01]  /*146a0*/  SHFL.BFLY PT, R8, R231, 0x2, 0x1f ;  /* 0x0c401f00e7087f89 */ /* 0x000ea200000e0000 */
[----:B------:R-:W-:Y:S01]  /*146b0*/  SHF.R.U32.HI R135, RZ, 0x4, R210 ;  /* 0x00000004ff877819 */ /* 0x000fe200000116d2 */
[----:B------:R-:W3:Y:S01]  /*146c0*/  LDCU UR4, c[0x0][0x44c] ;  /* 0x00008980ff0477ac */ /* 0x000ee20008000800 */
[----:B------:R-:W-:Y:S01]  /*146d0*/  LOP3.LUT R211, R211, 0x6, R6, 0xf8, !PT ;  /* 0x00000006d3d37812 */ /* 0x000fe200078ef806 */
[----:B------:R-:W-:Y:S01]  /*146e0*/  BSSY.RECONVERGENT B0, `(.L_x_3159) ;  /* 0x00000c1000007945 */ /* 0x000fe20003800200 */
[----:B------:R-:W-:Y:S01]  /*146f0*/  LOP3.LUT R0, R209, 0x30, RZ, 0xc0, !PT ;  /* 0x00000030d1007812 */ /* 0x000fe200078ec0ff */
[----:B------:R-:W-:Y:S01]  /*14700*/  S2UR UR7, SR_CTAID.Z ;  /* 0x00000000000779c3 */ /* 0x000fe20000002700 */
[----:B------:R-:W-:-:S02]  /*14710*/  SHF.R.U32.HI R3, RZ, 0x2, R210 ;  /* 0x00000002ff037819 */ /* 0x000fc400000116d2 */
[----:B------:R-:W-:Y:S02]  /*14720*/  R2P PR, R210, 0x18 ;  /* 0x00000018d2007804 */ /* 0x000fe40000000000 */
[----:B------:R-:W-:Y:S02]  /*14730*/  LOP3.LUT R3, R0, 0x7, R3, 0xf8, !PT ;  /* 0x0000000700037812 */ /* 0x000fe400078ef803 */
[----:B------:R-:W-:Y:S01]  /*14740*/  SHF.L.U32 R0, R210, 0x2, RZ ;  /* 0x00000002d2007819 */ /* 0x000fe200000006ff */
[----:B------:R-:W4:Y:S01]  /*14750*/  LDC R15, c[0x0][0x3e0] ;  /* 0x0000f800ff0f7b82 */ /* 0x000f220000000800 */
[----:B------:R-:W-:Y:S02]  /*14760*/  SEL R207, R207, 0xffffffc0, !P3 ;  /* 0xffffffc0cfcf7807 */ /* 0x000fe40005800000 */
[----:B------:R-:W-:Y:S02]  /*14770*/  LOP3.LUT R12, R0, 0x1f8, RZ, 0xc0, !PT ;  /* 0x000001f8000c7812 */ /* 0x000fe400078ec0ff */
[----:B------:R-:W-:Y:S01]  /*14780*/  IADD3 R13, PT, PT, R135, 0x8, RZ ;  /* 0x00000008870d7810 */ /* 0x000fe20007ffe0ff */
[----:B-1----:R-:W-:Y:S01]  /*14790*/  FADD.FTZ R7, R7, R232 ;  /* 0x000000e807077221 */ /* 0x002fe20000010000 */
[----:B------:R-:W-:Y:S01]  /*147a0*/  LOP3.LUT R209, R12, 0x38, R209, 0x78, !PT ;  /* 0x000000380cd17812 */ /* 0x000fe200078e78d1 */
[----:B------:R-:W1:Y:S01]  /*147b0*/  S2UR UR6, SR_CTAID.X ;  /* 0x00000000000679c3 */ /* 0x000e620000002500 */
[----:B------:R-:W-:Y:S01]  /*147c0*/  IADD3 R11, PT, PT, R135, 0x10, RZ ;  /* 0x00000010870b7810 */ /* 0x000fe20007ffe0ff */
[----:B--2---:R-:W-:Y:S01]  /*147d0*/  FADD.FTZ R8, R8, R231 ;  /* 0x000000e708087221 */ /* 0x004fe20000010000 */
[----:B------:R-:W2:Y:S05]  /*147e0*/  SHFL.BFLY PT, R4, R7, 0x1, 0x1f ;  /* 0x0c201f0007047f89 */ /* 0x000eaa00000e0000 */
[----:B------:R-:W-:Y:S01]  /*147f0*/  BAR.SYNC.DEFER_BLOCKING 0x0 ;  /* 0x0000000000007b1d */ /* 0x000fe20000010000 */
[----:B------:R-:W-:-:S02]  /*14800*/  ISETP.GE.AND P5, PT, R13, R214, PT ;  /* 0x000000d60d00720c */ /* 0x000fc40003fa6270 */
[----:B------:R-:W-:Y:S02]  /*14810*/  ISETP.GE.AND P2, PT, R11, R214, PT ;  /* 0x000000d60b00720c */ /* 0x000fe40003f46270 */
[----:B------:R-:W-:Y:S02]  /*14820*/  IADD3 R11, PT, PT, R135, 0x20, RZ ;  /* 0x00000020870b7810 */ /* 0x000fe40007ffe0ff */
[----:B------:R-:W-:Y:S01]  /*14830*/  LOP3.LUT P6, RZ, R210, 0x3, RZ, 0xc0, !PT ;  /* 0x00000003d2ff7812 */ /* 0x000fe200078cc0ff */
[----:B------:R-:W5:Y:S01]  /*14840*/  SHFL.BFLY PT, R5, R8, 0x1, 0x1f ;  /* 0x0c201f0008057f89 */ /* 0x000f6200000e0000 */
[----:B-1----:R-:W-:Y:S01]  /*14850*/  USHF.L.U32 UR6, UR6, 0x6, URZ ;  /* 0x0000000606067899 */ /* 0x002fe200080006ff */
[----:B--2---:R-:W-:Y:S01]  /*14860*/  FADD.FTZ R4, R7, R4 ;  /* 0x0000000407047221 */ /* 0x004fe20000010000 */
[C---:B------:R-:W-:Y:S02]  /*14870*/  LOP3.LUT R7, R2.reuse, 0x1c0, RZ, 0xc0, !PT ;  /* 0x000001c002077812 */ /* 0x040fe400078ec0ff */
[----:B------:R-:W-:Y:S01]  /*14880*/  LOP3.LUT R2, R2, 0x10, RZ, 0xc0, !PT ;  /* 0x0000001002027812 */ /* 0x000fe200078ec0ff */
[----:B------:R-:W1:Y:S01]  /*14890*/  MUFU.RCP R10, R4 ;  /* 0x00000004000a7308 */ /* 0x000e620000001000 */
[----:B------:R-:W-:-:S02]  /*148a0*/  LOP3.LUT R6, R7, 0x38, R6, 0xf8, !PT ;  /* 0x0000003807067812 */ /* 0x000fc400078ef806 */
[----:B------:R-:W-:Y:S02]  /*148b0*/  IADD3 R7, PT, PT, R135, 0x18, RZ ;  /* 0x0000001887077810 */ /* 0x000fe40007ffe0ff */
[----:B------:R-:W-:Y:S02]  /*148c0*/  LOP3.LUT R6, R211, R6, RZ, 0xfc, !PT ;  /* 0x00000006d3067212 */ /* 0x000fe400078efcff */
[----:B------:R-:W-:Y:S01]  /*148d0*/  ISETP.GE.AND P1, PT, R7, R214, PT ;  /* 0x000000d60700720c */ /* 0x000fe20003f26270 */
[----:B-----5:R-:W-:Y:S01]  /*148e0*/  FADD.FTZ R5, R8, R5 ;  /* 0x0000000508057221 */ /* 0x020fe20000010000 */
[----:B------:R-:W-:Y:S02]  /*148f0*/  SEL R7, R208, 0xffffffe0, !P0 ;  /* 0xffffffe0d0077807 */ /* 0x000fe40004000000 */
[----:B------:R-:W-:Y:S01]  /*14900*/  FSETP.NE.FTZ.AND P3, PT, R4, RZ, PT ;  /* 0x000000ff0400720b */ /* 0x000fe20003f75000 */
[----:B------:R-:W2:Y:S01]  /*14910*/  MUFU.RCP R9, R5 ;  /* 0x0000000500097308 */ /* 0x000ea20000001000 */
[----:B------:R-:W-:-:S02]  /*14920*/  FSETP.NE.FTZ.AND P0, PT, R5, RZ, PT ;  /* 0x000000ff0500720b */ /* 0x000fc40003f15000 */
[----:B------:R-:W-:Y:S02]  /*14930*/  LEA R6, R6, UR5, 0x2 ;  /* 0x0000000506067c11 */ /* 0x000fe4000f8e10ff */
[----:B-1----:R-:W-:Y:S02]  /*14940*/  FSEL R10, R10, 1, P3 ;  /* 0x3f8000000a0a7808 */ /* 0x002fe40001800000 */
[C---:B------:R-:W-:Y:S02]  /*14950*/  IADD3 R8, PT, PT, R6.reuse, 0x80, RZ ;  /* 0x0000008006087810 */ /* 0x040fe40007ffe0ff */
[----:B------:R-:W-:Y:S01]  /*14960*/  @P4 IADD3 R8, PT, PT, R6, -0x80, RZ ;  /* 0xffffff8006084810 */ /* 0x000fe20007ffe0ff */
[C---:B------:R-:W-:Y:S01]  /*14970*/  FMUL.FTZ R128, R10.reuse, R128 ;  /* 0x000000800a807220 */ /* 0x040fe20000410000 */
[----:B------:R-:W-:Y:S01]  /*14980*/  IADD3 R12, PT, PT, R207, R6, RZ ;  /* 0x00000006cf0c7210 */ /* 0x000fe20007ffe0ff */
[C---:B------:R-:W-:Y:S01]  /*14990*/  FMUL.FTZ R129, R10.reuse, R129 ;  /* 0x000000810a817220 */ /* 0x040fe20000410000 */
[C---:B------:R-:W-:Y:S01]  /*149a0*/  FMUL.FTZ R124, R10.reuse, R124 ;  /* 0x0000007c0a7c7220 */ /* 0x040fe20000410000 */
[C---:B------:R-:W-:Y:S01]  /*149b0*/  FMUL.FTZ R125, R10.reuse, R125 ;  /* 0x0000007d0a7d7220 */ /* 0x040fe20000410000 */
[C---:B------:R-:W-:Y:S01]  /*149c0*/  FMUL.FTZ R120, R10.reuse, R120 ;  /* 0x000000780a787220 */ /* 0x040fe20000410000 */
[C---:B------:R-:W-:Y:S01]  /*149d0*/  FMUL.FTZ R121, R10.reuse, R121 ;  /* 0x000000790a797220 */ /* 0x040fe20000410000 */
[----:B--2---:R-:W-:Y:S01]  /*149e0*/  FSEL R9, R9, 1, P0 ;  /* 0x3f80000009097808 */ /* 0x004fe20000000000 */
[C---:B------:R-:W-:Y:S01]  /*149f0*/  FMUL.FTZ R116, R10.reuse, R116 ;  /* 0x000000740a747220 */ /* 0x040fe20000410000 */
        /* <DEDUP_REMOVED lines=37> */
[----:B------:R-:W-:Y:S01]  /*14c50*/  IADD3 R16, PT, PT, R207, R8, RZ ;  /* 0x00000008cf107210 */ /* 0x000fe20007ffe0ff */
        /* <DEDUP_REMOVED lines=43> */
[----:B------:R-:W-:Y:S01]  /*14f10*/  STS.64 [R16], R104 ;  /* 0x0000006810007388 */ /* 0x000fe20000000a00 */
[----:B--2---:R-:W-:-:S03]  /*14f20*/  @P3 FMUL.FTZ R4, R4, 0.69314718246459960938 ;  /* 0x3f31721804043820 */ /* 0x004fc60000410000 */
[----:B------:R-:W-:Y:S04]  /*14f30*/  STS.64 [R16+0x800], R106 ;  /* 0x0008006a10007388 */ /* 0x000fe80000000a00 */
[----:B------:R-:W-:Y:S01]  /*14f40*/  STS.64 [R7], R100 ;  /* 0x0000006407007388 */ /* 0x000fe20000000a00 */
[----:B---3--:R-:W-:-:S03]  /*14f50*/  @P0 FMUL.FTZ R5, R5, 0.69314718246459960938 ;  /* 0x3f31721805050820 */ /* 0x008fc60000410000 */
[----:B------:R-:W-:Y:S01]  /*14f60*/  STS.64 [R7+0x800], R102 ;  /* 0x0008006607007388 */ /* 0x000fe20000000a00 */
[----:B-----5:R-:W-:-:S03]  /*14f70*/  IMAD R10, R10, UR8, R225 ;  /* 0x000000080a0a7c24 */ /* 0x020fc6000f8e02e1 */
        /* <DEDUP_REMOVED lines=12> */
[----:B------:R3:W-:Y:S01]  /*15040*/  STS.64 [R14+0x4000], R76 ;  /* 0x0040004c0e007388 */ /* 0x0007e20000000a00 */
[----:B------:R-:W-:-:S03]  /*15050*/  IMAD R6, R10, R15, R6 ;  /* 0x0000000f0a067224 */ /* 0x000fc600078e0206 */
[----:B------:R-:W-:Y:S04]  /*15060*/  STS.64 [R14+0x4800], R78 ;  /* 0x0048004e0e007388 */ /* 0x000fe80000000a00 */
[----:B------:R4:W-:Y:S04]  /*15070*/  STS.64 [R16+0x4000], R72 ;  /* 0x0040004810007388 */ /* 0x0009e80000000a00 */
[----:B------:R-:W-:Y:S04]  /*15080*/  STS.64 [R16+0x4800], R74 ;  /* 0x0048004a10007388 */ /* 0x000fe80000000a00 */
[----:B------:R5:W-:Y:S01]  /*15090*/  STS.64 [R7+0x4000], R68 ;  /* 0x0040004407007388 */ /* 0x000be20000000a00 */
[----:B--2---:R-:W-:-:S03]  /*150a0*/  MOV R80, 0xff800000 ;  /* 0xff80000000507802 */ /* 0x004fc60000000f00 */
[----:B------:R2:W-:Y:S01]  /*150b0*/  STS.64 [R7+0x4800], R70 ;  /* 0x0048004607007388 */ /* 0x0005e20000000a00 */
[----:B-1----:R-:W-:Y:S01]  /*150c0*/  @P3 FFMA.FTZ R80, R133, R18, R4 ;  /* 0x0000001285503223 */ /* 0x002fe20000010004 */
[----:B------:R-:W-:Y:S01]  /*150d0*/  BAR.SYNC.DEFER_BLOCKING 0x0 ;  /* 0x0000000000007b1d */ /* 0x000fe20000010000 */
[----:B---3--:R-:W-:Y:S01]  /*150e0*/  MOV R76, 0xff800000 ;  /* 0xff800000004c7802 */ /* 0x008fe20000000f00 */
[----:B------:R-:W-:Y:S01]  /*150f0*/  @P0 FFMA.FTZ R76, R132, R17, R5 ;  /* 0x00000011844c0223 */ /* 0x000fe20000010005 */
[----:B----4-:R-:W-:Y:S01]  /*15100*/  IMAD R72, R6, R11, UR6 ;  /* 0x0000000606487e24 */ /* 0x010fe2000f8e020b */
[----:B------:R-:W-:-:S03]  /*15110*/  LOP3.LUT R73, R206, 0x1f80, RZ, 0xc0, !PT ;  /* 0x00001f80ce497812 */ /* 0x000fc600078ec0ff */
[----:B-----5:R-:W-:Y:S01]  /*15120*/  IMAD R68, R72, UR4, RZ ;  /* 0x0000000448447c24 */ /* 0x020fe2000f8e02ff */
[----:B------:R-:W-:Y:S01]  /*15130*/  IADD3 R69, PT, PT, R135, 0x28, RZ ;  /* 0x0000002887457810 */ /* 0x000fe20007ffe0ff */
        /* <DEDUP_REMOVED lines=18> */
[C---:B--2---:R-:W-:Y:S01]  /*15260*/  VIADD R71, R3.reuse, 0x8 ;  /* 0x0000000803477836 */ /* 0x044fe20000000000 */
        /* <DEDUP_REMOVED lines=8> */
.L_x_3160:
[----:B------:R-:W-:Y:S05]  /*152f0*/  BSYNC.RECONVERGENT B0 ;  /* 0x0000000000007941 */ /* 0x000fea0003800200 */
.L_x_3159:
[-C--:B------:R-:W-:Y:S01]  /*15300*/  ISETP.GE.AND P6, PT, R135, R214.reuse, PT ;  /* 0x000000d68700720c */ /* 0x080fe20003fc6270 */
[----:B------:R-:W-:Y:S01]  /*15310*/  BSSY.RECONVERGENT B0, `(.L_x_3161) ;  /* 0x0000011000007945 */ /* 0x000fe20003800200 */
[----:B------:R-:W-:Y:S01]  /*15320*/  LOP3.LUT R73, R73, 0x3c, R0, 0xf8, !PT ;  /* 0x0000003c49497812 */ /* 0x000fe200078ef800 */
[----:B------:R-:W-:Y:S01]  /*15330*/  VIADD R3, R135, 0x30 ;  /* 0x0000003087037836 */ /* 0x000fe20000000000 */
[----:B------:R-:W-:Y:S02]  /*15340*/  ISETP.GE.AND P3, PT, R69, R214, PT ;  /* 0x000000d64500720c */ /* 0x000fe40003f66270 */
[----:B--23--:R-:W-:Y:S02]  /*15350*/  LOP3.LUT R70, R0, 0x3c, RZ, 0xc0, !PT ;  /* 0x0000003c00467812 */ /* 0x00cfe400078ec0ff */
[----:B------:R-:W-:Y:S02]  /*15360*/  IADD3 R69, P0, PT, R68, R73, RZ ;  /* 0x0000004944457210 */ /* 0x000fe40007f1e0ff */
        /* <DEDUP_REMOVED lines=11> */
.L_x_3162:
[----:B------:R-:W-:Y:S05]  /*15420*/  BSYNC.RECONVERGENT B0 ;  /* 0x0000000000007941 */ /* 0x000fea0003800200 */
.L_x_3161:
        /* <DEDUP_REMOVED lines=17> */
.L_x_3164:
[----:B------:R-:W-:Y:S05]  /*15540*/  BSYNC.RECONVERGENT B0 ;  /* 0x0000000000007941 */ /* 0x000fea0003800200 */
.L_x_3163:
        /* <DEDUP_REMOVED lines=16> */
.L_x_3166:
[----:B------:R-:W-:Y:S05]  /*15650*/  BSYNC.RECONVERGENT B0 ;  /* 0x0000000000007941 */ /* 0x000fea0003800200 */
.L_x_3165:
        /* <DEDUP_REMOVED lines=13> */
.L_x_3168:
[----:B------:R-:W-:Y:S05]  /*15730*/  BSYNC.RECONVERGENT B0 ;  /* 0x0000000000007941 */ /* 0x000fea0003800200 */
.L_x_3167:
        /* <DEDUP_REMOVED lines=13> */
.L_x_3170:
[----:B------:R-:W-:Y:S05]  /*15810*/  BSYNC.RECONVERGENT B0 ;  /* 0x0000000000007941 */ /* 0x000fea0003800200 */
.L_x_3169:
        /* <DEDUP_REMOVED lines=13> */
.L_x_3172:
[----:B------:R-:W-:Y:S05]  /*158f0*/  BSYNC.RECONVERGENT B0 ;  /* 0x0000000000007941 */ /* 0x000fea0003800200 */
.L_x_3171:
        /* <DEDUP_REMOVED lines=13> */
.L_x_3174:
[----:B------:R-:W-:Y:S05]  /*159d0*/  BSYNC.RECONVERGENT B0 ;  /* 0x0000000000007941 */ /* 0x000fea0003800200 */
.L_x_3173:
        /* <DEDUP_REMOVED lines=14> */
.L_x_3175:
        /* <DEDUP_REMOVED lines=12> */
.L_x_7217:


//--------------------- .text._ZN5flash24flash_fwd_splitkv_kernelI23Flash_fwd_kernel_traitsILi128ELi64ELi128ELi4ELb0ELb0EN7cutlass10bfloat16_tE19Flash_kernel_traitsILi128ELi64ELi128ELi4ES3_EELb1ELb0ELb0ELb0ELb1ELb0ELb1ELb1EEEvNS_16Flash_fwd_paramsE --------------------------
	.section	.text._ZN5flash24flash_fwd_splitkv_kernelI23Flash_fwd_kernel_traitsILi128ELi64ELi128ELi4ELb0ELb0EN7cutlass10bfloat16_tE19Flash_kernel_traitsILi128ELi64ELi128ELi4ES3_EELb1ELb0ELb0ELb0ELb1ELb0ELb1ELb1EEEvNS_16Flash_fwd_paramsE,"ax",@progbits
	.align	128
        .global         _ZN5flash24flash_fwd_splitkv_kernelI23Flash_fwd_kernel_traitsILi128ELi64ELi128ELi4ELb0ELb0EN7cutlass10bfloat16_tE19Flash_kernel_traitsILi128ELi64ELi128ELi4ES3_EELb1ELb0ELb0ELb0ELb1ELb0ELb1ELb1EEEvNS_16Flash_fwd_paramsE
        .type           _ZN5flash24flash_fwd_splitkv_kernelI23Flash_fwd_kernel_traitsILi128ELi64ELi128ELi4ELb0ELb0EN7cutlass10bfloat16_tE19Flash_kernel_traitsILi128ELi64ELi128ELi4ES3_EELb1ELb0ELb0ELb0ELb1ELb0ELb1ELb1EEEvNS_16Flash_fwd_paramsE,@function
        .size           _ZN5flash24flash_fwd_splitkv_kernelI23Flash_fwd_kernel_traitsILi128ELi64ELi128ELi4ELb0ELb0EN7cutlass10bfloat16_tE19Flash_kernel_traitsILi128ELi64ELi128ELi4ES3_EELb1ELb0ELb0ELb0ELb1ELb0ELb1ELb1EEEvNS_16Flash_fwd_paramsE,(.L_x_7218 - _ZN5flash24flash_fwd_splitkv_kernelI23Flash_fwd_kernel_traitsILi128ELi64ELi128ELi4ELb0ELb0EN7cutlass10bfloat16_tE19Flash_kernel_traitsILi128ELi64ELi128ELi4ES3_EELb1ELb0ELb0ELb0ELb1ELb0ELb1ELb1EEEvNS_16Flash_fwd_paramsE)
        .other          _ZN5flash24flash_fwd_splitkv_kernelI23Flash_fwd_kernel_traitsILi128ELi64ELi128ELi4ELb0ELb0EN7cutlass10bfloat16_tE19Flash_kernel_traitsILi128ELi64ELi128ELi4ES3_EELb1ELb0ELb0ELb0ELb1ELb0ELb1ELb1EEEvNS_16Flash_fwd_paramsE,@"STO_CUDA_ENTRY STV_DEFAULT"
_ZN5flash24flash_fwd_splitkv_kernelI23Flash_fwd_kernel_traitsILi128ELi64ELi128ELi4ELb0ELb0EN7cutlass10bfloat16_tE19Flash_kernel_traitsILi128ELi64ELi128ELi4ES3_EELb1ELb0ELb0ELb0ELb1ELb0ELb1ELb1EEEvNS_16Flash_fwd_paramsE:
.text._ZN5flash24flash_fwd_splitkv_kernelI23Flash_fwd_kernel_traitsILi128ELi64ELi128ELi4ELb0ELb0EN7cutlass10bfloat16_tE19Flash_kernel_traitsILi128ELi64ELi128ELi4ES3_EELb1ELb0ELb0ELb0ELb1ELb0ELb1ELb1EEEvNS_16Flash_fwd_paramsE:
[----:B------:R-:W-:Y:S08]  /*0000*/  LDC R1, c[0x0][0x37c] ;  /* 0x0000df00ff017b82 */ /* 0x000ff00000000800 */
[----:B------:R-:W1:Y:S01]  /*0010*/  LDC R4, c[0x0][0x3e0] ;  /* 0x0000f800ff047b82 */ /* 0x000e620000000800 */
[----:B------:R-:W2:Y:S01]  /*0020*/  S2R R7, SR_CTAID.Z ;  /* 0x0000000000077919 */ /* 0x000ea20000002700 */
[----:B------:R-:W-:Y:S01]  /*0030*/  IMAD.MOV.U32 R2, RZ, RZ, RZ ;  /* 0x000000ffff027224 */ /* 0x000fe200078e00ff */
[----:B------:R-:W3:Y:S01]  /*0040*/  LDCU.64 UR4, c[0x0][0x470] ;  /* 0x00008e00ff0477ac */ /* 0x000ee20008000a00 */
[----:B------:R-:W-:Y:S01]  /*0050*/  IMAD.MOV.U32 R12, RZ, RZ, -0x1 ;  /* 0xffffffffff0c7424 */ /* 0x000fe200078e00ff */
[----:B------:R-:W4:Y:S03]  /*0060*/  LDCU.64 UR6, c[0x0][0x358] ;  /* 0x00006b00ff0677ac */ /* 0x000f260008000a00 */
[----:B------:R-:W3:Y:S08]  /*0070*/  LDC.64 R8, c[0x0][0x460] ;  /* 0x00011800ff087b82 */ /* 0x000ef00000000a00 */
[----:B------:R-:W4:Y:S01]  /*0080*/  LDC.64 R10, c[0x0][0x460] ;  /* 0x00011800ff0a7b82 */ /* 0x000f220000000a00 */
[----:B-1----:R-:W1:Y:S01]  /*0090*/  I2F.U32.RP R6, R4 ;  /* 0x0000000400067306 */ /* 0x002e620000209000 */
[----:B------:R-:W-:-:S02]  /*00a0*/  ISETP.NE.U32.AND P4, PT, R4, RZ, PT ;  /* 0x000000ff0400720c */ /* 0x000fc40003f85070 */
[----:B---3--:R-:W-:-:S04]  /*00b0*/  ISETP.NE.U32.AND P1, PT, R8, RZ, PT ;  /* 0x000000ff0800720c */ /* 0x008fc80003f25070 */
[----:B------:R-:W-:Y:S01]  /*00c0*/  ISETP.NE.AND.EX P1, PT, R9, RZ, PT, P1 ;  /* 0x000000ff0900720c */ /* 0x000fe20003f25310 */
[----:B-1----:R-:W1:Y:S02]  /*00d0*/  MUFU.RCP R3, R6 ;  /* 0x0000000600037308 */ /* 0x002e640000001000 */
[----:B-1----:R-:W-:-:S06]  /*00e0*/  VIADD R3, R3, 0xffffffe ;  /* 0x0ffffffe03037836 */ /* 0x002fcc0000000000 */
[----:B------:R-:W1:Y:S02]  /*00f0*/  F2I.FTZ.U32.TRUNC.NTZ R3, R3 ;  /* 0x0000000300037305 */ /* 0x000e64000021f000 */
[----:B-1----:R-:W-:-:S04]  /*0100*/  IMAD.MOV R0, RZ, RZ, -R3 ;  /* 0x000000ffff007224 */ /* 0x002fc800078e0a03 */
[----:B------:R-:W-:-:S04]  /*0110*/  IMAD R5, R0, R4, RZ ;  /* 0x0000000400057224 */ /* 0x000fc800078e02ff */
[----:B------:R-:W-:-:S06]  /*0120*/  IMAD.HI.U32 R2, R3, R5, R2 ;  /* 0x0000000503027227 */ /* 0x000fcc00078e0002 */
[----:B--2---:R-:W-:Y:S02]  /*0130*/  IMAD.HI.U32 R209, R2, R7, RZ ;  /* 0x0000000702d17227 */ /* 0x004fe400078e00ff */
[----:B------:R-:W1:Y:S02]  /*0140*/  LDC.64 R2, c[0x0][0x478] ;  /* 0x00011e00ff027b82 */ /* 0x000e640000000a00 */
[----:B------:R-:W-:-:S04]  /*0150*/  IMAD.MOV R5, RZ, RZ, -R209 ;  /* 0x000000ffff057224 */ /* 0x000fc800078e0ad1 */
[----:B------:R-:W-:-:S05]  /*0160*/  IMAD R5, R4, R5, R7 ;  /* 0x0000000504057224 */ /* 0x000fca00078e0207 */
[----:B------:R-:W-:-:S13]  /*0170*/  ISETP.GE.U32.AND P0, PT, R5, R4, PT ;  /* 0x000000040500720c */ /* 0x000fda0003f06070 */
[----:B------:R-:W-:Y:S02]  /*0180*/  @P0 IMAD.IADD R5, R5, 0x1, -R4 ;  /* 0x0000000105050824 */ /* 0x000fe400078e0a04 */
[----:B------:R-:W-:Y:S01]  /*0190*/  @P0 VIADD R209, R209, 0x1 ;  /* 0x00000001d1d10836 */ /* 0x000fe20000000000 */
[----:B------:R-:W-:Y:S02]  /*01a0*/  ISETP.NE.U32.AND P0, PT, R8, RZ, PT ;  /* 0x000000ff0800720c */ /* 0x000fe40003f05070 */
[----:B------:R-:W-:Y:S02]  /*01b0*/  ISETP.GE.U32.AND P2, PT, R5, R4, PT ;  /* 0x000000040500720c */ /* 0x000fe40003f46070 */
[----:B------:R-:W-:Y:S02]  /*01c0*/  ISETP.NE.AND.EX P3, PT, R9, RZ, PT, P0 ;  /* 0x000000ff0900720c */ /* 0x000fe40003f65300 */
[----:B-1----:R-:W-:-:S09]  /*01d0*/  ISETP.NE.U32.AND P0, PT, R2, RZ, PT ;  /* 0x000000ff0200720c */ /* 0x002fd20003f05070 */
[----:B------:R-:W-:Y:S01]  /*01e0*/  @P2 VIADD R209, R209, 0x1 ;  /* 0x00000001d1d12836 */ /* 0x000fe20000000000 */
[----:B------:R-:W-:Y:S02]  /*01f0*/  ISETP.NE.AND.EX P2, PT, R3, RZ, PT, P0 ;  /* 0x000000ff0300720c */ /* 0x000fe40003f45300 */
[----:B------:R-:W-:Y:S02]  /*0200*/  @!P4 LOP3.LUT R209, RZ, R4, RZ, 0x33, !PT ;  /* 0x00000004ffd1c212 */ /* 0x000fe400078e33ff */
[----:B------:R-:W-:-:S03]  /*0210*/  ISETP.NE.U32.AND P0, PT, RZ, UR4, PT ;  /* 0x00000004ff007c0c */ /* 0x000fc6000bf05070 */
[----:B----4-:R-:W-:Y:S01]  /*0220*/  IMAD.WIDE.U32 R8, R209, 0x4, R10 ;  /* 0x00000004d1087825 */ /* 0x010fe200078e000a */
[----:B------:R-:W-:-:S03]  /*0230*/  ISETP.NE.AND.EX P5, PT, RZ, UR5, PT, P0 ;  /* 0x00000005ff007c0c */ /* 0x000fc6000bfa5300 */
[----:B------:R-:W-:Y:S01]  /*0240*/  IMAD.SHL.U32 R5, R209, 0x4, RZ ;  /* 0x00000004d1057824 */ /* 0x000fe200078e00ff */
[----:B------:R-:W2:Y:S01]  /*0250*/  @P1 LDG.E R12, desc[UR6][R8.64] ;  /* 0x00000006080c1981 */ /* 0x000ea2000c1e1900 */
[----:B------:R-:W-:-:S03]  /*0260*/  SHF.R.U32.HI R6, RZ, 0x1e, R209 ;  /* 0x0000001eff067819 */ /* 0x000fc600000116d1 */
[C---:B------:R-:W-:Y:S01]  /*0270*/  @P2 IADD3 R16, P0, PT, R5.reuse, R2, RZ ;  /* 0x0000000205102210 */ /* 0x040fe20007f1e0ff */
[----:B------:R1:W2:Y:S01]  /*0280*/  @P3 LDG.E R11, desc[UR6][R8.64+0x4] ;  /* 0x00000406080b3981 */ /* 0x0002a2000c1e1900 */
[----:B------:R-:W-:Y:S01]  /*0290*/  IADD3 R138, P1, PT, R5, UR4, RZ ;  /* 0x00000004058a7c10 */ /* 0x000fe2000ff3e0ff */
[----:B------:R-:W-:Y:S02]  /*02a0*/  IMAD.MOV.U32 R0, RZ, RZ, RZ ;  /* 0x000000ffff007224 */ /* 0x000fe400078e00ff */
[C---:B------:R-:W-:Y:S01]  /*02b0*/  @P2 IMAD.X R17, R6.reuse, 0x1, R3, P0 ;  /* 0x0000000106112824 */ /* 0x040fe200000e0603 */
[----:B------:R-:W-:Y:S01]  /*02c0*/  IADD3.X R139, PT, PT, R6, UR5, RZ, P1, !PT ;  /* 0x00000005068b7c10 */ /* 0x000fe20008ffe4ff */
[----:B------:R-:W3:Y:S03]  /*02d0*/  LDC.64 R2, c[0x0][0x468] ;  /* 0x00011a00ff027b82 */ /* 0x000ee60000000a00 */
[----:B------:R4:W5:Y:S04]  /*02e0*/  @P2 LDG.E R69, desc[UR6][R16.64] ;  /* 0x0000000610452981 */ /* 0x000968000c1e1900 */
[----:B------:R4:W5:Y:S01]  /*02f0*/  @P5 LDG.E R0, desc[UR6][R138.64] ;  /* 0x000000068a005981 */ /* 0x000962000c1e1900 */
[----:B------:R-:W3:Y:S01]  /*0300*/  LDCU.U8 UR4, c[0x0][0x532] ;  /* 0x0000a640ff0477ac */ /* 0x000ee20008000000 */
[----:B------:R-:W4:Y:S01]  /*0310*/  S2R R13, SR_CTAID.X ;  /* 0x00000000000d7919 */ /* 0x000f220000002500 */
[----:B------:R-:W2:Y:S01]  /*0320*/  @!P3 LDC R207, c[0x0][0x434] ;  /* 0x00010d00ffcfbb82 */ /* 0x000ea20000000800 */
[----:B-1----:R-:W-:Y:S01]  /*0330*/  IMAD.MOV.U32 R9, RZ, RZ, -0x1 ;  /* 0xffffffffff097424 */ /* 0x002fe200078e00ff */
[----:B---3--:R-:W-:-:S02]  /*0340*/  ISETP.EQ.U32.AND P0, PT, R2, RZ, PT ;  /* 0x000000ff0200720c */ /* 0x008fc40003f02070 */
[----:B------:R-:W-:-:S04]  /*0350*/  ISETP.NE.AND P4, PT, RZ, UR4, PT ;  /* 0x00000004ff007c0c */ /* 0x000fc8000bf85270 */
[----:B------:R-:W-:Y:S02]  /*0360*/  ISETP.EQ.OR.EX P1, PT, R3, RZ, !P4, P0 ;  /* 0x000000ff0300720c */ /* 0x000fe40006722700 */
[----:B------:R-:W-:-:S05]  /*0370*/  IADD3 R14, P0, PT, R5, R2, RZ ;  /* 0x00000002050e7210 */ /* 0x000fca0007f1e0ff */
[----:B------:R-:W-:Y:S01]  /*0380*/  IMAD.X R15, R6, 0x1, R3, P0 ;  /* 0x00000001060f7824 */ /* 0x000fe200000e0603 */
[----:B------:R-:W-:-:S04]  /*0390*/  ISETP.NE.U32.AND P0, PT, R2, RZ, PT ;  /* 0x000000ff0200720c */ /* 0x000fc80003f05070 */
[----:B------:R-:W-:Y:S01]  /*03a0*/  ISETP.NE.AND.EX P0, PT, R3, RZ, PT, P0 ;  /* 0x000000ff0300720c */ /* 0x000fe20003f05300 */
[----:B----4-:R-:W-:Y:S01]  /*03b0*/  IMAD.SHL.U32 R70, R13, 0x40, RZ ;  /* 0x000000400d467824 */ /* 0x010fe200078e00ff */
[----:B------:R1:W5:Y:S11]  /*03c0*/  @!P1 LDG.E R9, desc[UR6][R14.64] ;  /* 0x000000060e099981 */ /* 0x000376000c1e1900 */
[----:B------:R-:W3:Y:S01]  /*03d0*/  @!P0 LDC R77, c[0x0][0x438] ;  /* 0x00010e00ff4d8b82 */ /* 0x000ee20000000800 */
[----:B--2---:R-:W-:-:S05]  /*03e0*/  @P3 IMAD.IADD R207, R11, 0x1, -R12 ;  /* 0x000000010bcf3824 */ /* 0x004fca00078e0a0c */
[----:B------:R-:W-:Y:S01]  /*03f0*/  ISETP.GT.AND P1, PT, R207, R70, PT ;  /* 0x00000046cf00720c */ /* 0x000fe20003f24270 */
[----:B-1-3--:R-:W-:-:S12]  /*0400*/  @!P0 BRA `(.L_x_3176) ;  /* 0x00000000000c8947 */ /* 0x00afd80003800000 */
[----:B------:R-:W2:Y:S02]  /*0410*/  @P4 LDG.E R2, desc[UR6][R14.64+0x4] ;  /* 0x000004060e024981 */ /* 0x000ea4000c1e1900 */
[----:B--2--5:R-:W-:-:S06]  /*0420*/  @P4 IADD3 R77, PT, PT, R2, -R9, RZ ;  /* 0x80000009024d4210 */ /* 0x024fcc0007ffe0ff */
[----:B------:R1:W5:Y:S02]  /*0430*/  @!P4 LDG.E R77, desc[UR6][R14.64] ;  /* 0x000000060e4dc981 */ /* 0x000364000c1e1900 */
.L_x_3176:
[----:B------:R-:W-:Y:S05]  /*0440*/  @!P1 EXIT ;  /* 0x000000000000994d */ /* 0x000fea0003800000 */
[----:B------:R-:W2:Y:S01]  /*0450*/  LDC R8, c[0x0][0x374] ;  /* 0x0000dd00ff087b82 */ /* 0x000ea20000000800 */
[--C-:B-----5:R-:W-:Y:S01]  /*0460*/  IMAD.IADD R77, R77, 0x1, -R0.reuse ;  /* 0x000000014d4d7824 */ /* 0x120fe200078e0a00 */
[----:B------:R-:W3:Y:S01]  /*0470*/  S2R R68, SR_TID.X ;  /* 0x0000000000447919 */ /* 0x000ee20000002100 */
[----:B------:R-:W-:-:S05]  /*0480*/  @P2 IMAD.IADD R69, R69, 0x1, -R0 ;  /* 0x0000000145452824 */ /* 0x000fca00078e0a00 */
[----:B------:R-:W4:Y:S08]  /*0490*/  LDC R2, c[0x0][0x438] ;  /* 0x00010e00ff027b82 */ /* 0x000f300000000800 */
[----:B-1----:R-:W1:Y:S01]  /*04a0*/  @!P2 LDC R15, c[0x0][0x43c] ;  /* 0x00010f00ff0fab82 */ /* 0x002e620000000800 */
[-C--:B--2---:R-:W-:Y:S02]  /*04b0*/  IABS R14, R8.reuse ;  /* 0x00000008000e7213 */ /* 0x084fe40000000000 */
[----:B------:R-:W-:-:S02]  /*04c0*/  IABS R17, R8 ;  /* 0x0000000800117213 */ /* 0x000fc40000000000 */
[----:B------:R-:W2:Y:S03]  /*04d0*/  I2F.RP R10, R14 ;  /* 0x0000000e000a7306 */ /* 0x000ea60000209400 */
[----:B------:R-:W-:Y:S02]  /*04e0*/  IMAD.MOV R17, RZ, RZ, -R17 ;  /* 0x000000ffff117224 */ /* 0x000fe400078e0a11 */
[----:B----4-:R-:W-:-:S05]  /*04f0*/  VIADD R2, R2, 0x7f ;  /* 0x0000007f02027836 */ /* 0x010fca0000000000 */
[----:B------:R-:W-:-:S04]  /*0500*/  SHF.R.S32.HI R19, RZ, 0x1f, R2 ;  /* 0x0000001fff137819 */ /* 0x000fc80000011402 */
[----:B------:R-:W-:Y:S01]  /*0510*/  LEA.HI R19, R19, R2, RZ, 0x7 ;  /* 0x0000000213137211 */ /* 0x000fe200078f38ff */
[----:B--2---:R-:W2:Y:S01]  /*0520*/  MUFU.RCP R3, R10 ;  /* 0x0000000a00037308 */ /* 0x004ea20000001000 */
[----:B------:R-:W-:Y:S02]  /*0530*/  IMAD.MOV.U32 R2, RZ, RZ, RZ ;  /* 0x000000ffff027224 */ /* 0x000fe400078e00ff */
[----:B------:R-:W-:-:S05]  /*0540*/  LEA.HI.SX32 R19, R19, R8, 0x19 ;  /* 0x0000000813137211 */ /* 0x000fca00078fcaff */
[----:B------:R-:W-:Y:S02]  /*0550*/  VIADD R19, R19, 0xffffffff ;  /* 0xffffffff13137836 */ /* 0x000fe40000000000 */
[----:B--2---:R-:W-:-:S06]  /*0560*/  VIADD R3, R3, 0xffffffe ;  /* 0x0ffffffe03037836 */ /* 0x004fcc0000000000 */
[----:B------:R-:W2:Y:S02]  /*0570*/  F2I.FTZ.U32.TRUNC.NTZ R3, R3 ;  /* 0x0000000300037305 */ /* 0x000ea4000021f000 */
[----:B--2---:R-:W-:-:S04]  /*0580*/  IMAD.MOV R11, RZ, RZ, -R3 ;  /* 0x000000ffff0b7224 */ /* 0x004fc800078e0a03 */
[----:B------:R-:W-:Y:S01]  /*0590*/  IMAD R10, R11, R14, RZ ;  /* 0x0000000e0b0a7224 */ /* 0x000fe200078e02ff */
[----:B------:R-:W-:Y:S02]  /*05a0*/  IABS R11, R19 ;  /* 0x00000013000b7213 */ /* 0x000fe40000000000 */
[----:B------:R-:W-:Y:S01]  /*05b0*/  LOP3.LUT R19, R19, R8, RZ, 0x3c, !PT ;  /* 0x0000000813137212 */ /* 0x000fe200078e3cff */
[----:B------:R-:W-:Y:S02]  /*05c0*/  IMAD.HI.U32 R10, R3, R10, R2 ;  /* 0x0000000a030a7227 */ /* 0x000fe400078e0002 */
[----:B------:R-:W2:Y:S01]  /*05d0*/  @!P2 LDC.64 R2, c[0x0][0x488] ;  /* 0x00012200ff02ab82 */ /* 0x000ea20000000a00 */
[----:B------:R-:W-:-:S03]  /*05e0*/  ISETP.GE.AND P3, PT, R19, RZ, PT ;  /* 0x000000ff1300720c */ /* 0x000fc60003f66270 */
[----:B------:R-:W-:-:S04]  /*05f0*/  IMAD.HI.U32 R10, R10, R11, RZ ;  /* 0x0000000b0a0a7227 */ /* 0x000fc800078e00ff */
[----:B------:R-:W-:Y:S02]  /*0600*/  IMAD R17, R10, R17, R11 ;  /* 0x000000110a117224 */ /* 0x000fe400078e020b */
[----:B------:R-:W4:Y:S03]  /*0610*/  LDC R11, c[0x0][0x508] ;  /* 0x00014200ff0b7b82 */ /* 0x000f260000000800 */
[----:B------:R-:W-:Y:S02]  /*0620*/  ISETP.GT.U32.AND P1, PT, R14, R17, PT ;  /* 0x000000110e00720c */ /* 0x000fe40003f24070 */
[----:B--2---:R-:W-:Y:S02]  /*0630*/  @!P2 ISETP.NE.U32.AND P0, PT, R2, RZ, PT ;  /* 0x000000ff0200a20c */ /* 0x004fe40003f05070 */
[----:B------:R-:W2:Y:S09]  /*0640*/  S2R R2, SR_CTAID.Y ;  /* 0x0000000000027919 */ /* 0x000eb20000002600 */
[----:B------:R-:W-:Y:S01]  /*0650*/  @!P1 IMAD.IADD R17, R17, 0x1, -R14 ;  /* 0x0000000111119824 */ /* 0x000fe200078e0a0e */
[----:B------:R-:W-:Y:S01]  /*0660*/  @!P2 ISETP.NE.AND.EX P0, PT, R3, RZ, PT, P0 ;  /* 0x000000ff0300a20c */ /* 0x000fe20003f05300 */
[----:B------:R-:W-:-:S03]  /*0670*/  @!P1 VIADD R10, R10, 0x1 ;  /* 0x000000010a0a9836 */ /* 0x000fc60000000000 */
[----:B------:R-:W-:Y:S02]  /*0680*/  ISETP.GE.U32.AND P4, PT, R17, R14, PT ;  /* 0x0000000e1100720c */ /* 0x000fe40003f86070 */
[----:B-1----:R-:W-:Y:S02]  /*0690*/  @!P2 SEL R14, R15, RZ, P0 ;  /* 0x000000ff0f0ea207 */ /* 0x002fe40000000000 */
[----:B------:R-:W-:-:S03]  /*06a0*/  ISETP.NE.AND P0, PT, R8, RZ, PT ;  /* 0x000000ff0800720c */ /* 0x000fc60003f05270 */
[----:B------:R-:W-:Y:S02]  /*06b0*/  @!P2 IMAD.IADD R69, R77, 0x1, R14 ;  /* 0x000000014d45a824 */ /* 0x000fe400078e020e */
[----:B------:R-:W-:Y:S02]  /*06c0*/  VIADD R14, R13, 0x1 ;  /* 0x000000010d0e7836 */ /* 0x000fe40000000000 */
[----:B------:R-:W-:Y:S02]  /*06d0*/  VIADD R16, R69, 0x7f ;  /* 0x0000007f45107836 */ /* 0x000fe40000000000 */
[----:B------:R-:W-:Y:S02]  /*06e0*/  IMAD R14, R14, 0x40, -R207 ;  /* 0x000000400e0e7824 */ /* 0x000fe400078e0acf */
[----:B------:R-:W-:Y:S01]  /*06f0*/  @P4 VIADD R10, R10, 0x1 ;  /* 0x000000010a0a4836 */ /* 0x000fe20000000000 */
[----:B------:R-:W-:Y:S02]  /*0700*/  SHF.R.S32.HI R3, RZ, 0x1f, R16 ;  /* 0x0000001fff037819 */ /* 0x000fe40000011410 */
[----:B----4-:R-:W-:Y:S01]  /*0710*/  IADD3 R11, PT, PT, R16, R11, R14 ;  /* 0x0000000b100b7210 */ /* 0x010fe20007ffe00e */
[----:B------:R-:W-:Y:S01]  /*0720*/  @!P3 IMAD.MOV R10, RZ, RZ, -R10 ;  /* 0x000000ffff0ab224 */ /* 0x000fe200078e0a0a */
[----:B------:R-:W-:-:S02]  /*0730*/  @!P0 LOP3.LUT R10, RZ, R8, RZ, 0x33, !PT ;  /* 0x00000008ff0a8212 */ /* 0x000fc400078e33ff */
[----:B------:R-:W-:Y:S02]  /*0740*/  SHF.R.S32.HI R8, RZ, 0x1f, R11 ;  /* 0x0000001fff087819 */ /* 0x000fe4000001140b */
[----:B------:R-:W-:Y:S01]  /*0750*/  LEA.HI R3, R3, R16, RZ, 0x7 ;  /* 0x0000001003037211 */ /* 0x000fe200078f38ff */
[----:B--2---:R-:W-:Y:S01]  /*0760*/  IMAD R205, R10, R2, RZ ;  /* 0x000000020acd7224 */ /* 0x004fe200078e02ff */
        /* <DEDUP_REMOVED lines=11> */
[----:B------:R-:W-:Y:S01]  /*0820*/  IMAD.SHL.U32 R3, R68, 0x8, RZ ;  /* 0x0000000844037824 */ /* 0x000fe200078e00ff */
[----:B------:R-:W-:Y:S01]  /*0830*/  SHF.R.U32.HI R0, RZ, 0x4, R68 ;  /* 0x00000004ff007819 */ /* 0x000fe20000011644 */
[----:B------:R-:W-:Y:S01]  /*0840*/  IMAD.IADD R207, R207, 0x1, -R70 ;  /* 0x00000001cfcf7824 */ /* 0x000fe200078e0a46 */
[----:B------:R-:W3:Y:S02]  /*0850*/  LDCU.64 UR8, c[0x0][0x3f8] ;  /* 0x00007f00ff0877ac */ /* 0x000ee40008000a00 */
[----:B------:R-:W-:Y:S01]  /*0860*/  LOP3.LUT R3, R3, 0x1f80, RZ, 0xc0, !PT ;  /* 0x00001f8003037812 */ /* 0x000fe200078ec0ff */
[C---:B------:R-:W-:Y:S01]  /*0870*/  VIADD R6, R0.reuse, 0x8 ;  /* 0x0000000800067836 */ /* 0x040fe20000000000 */
[----:B------:R-:W-:-:S04]  /*0880*/  ISETP.GE.AND P2, PT, R0, R207, PT ;  /* 0x000000cf0000720c */ /* 0x000fc80003f46270 */
[----:B------:R-:W-:Y:S01]  /*0890*/  ISETP.GE.AND P1, PT, R6, R207, PT ;  /* 0x000000cf0600720c */ /* 0x000fe20003f26270 */
[----:B------:R-:W-:-:S05]  /*08a0*/  VIADD R6, R0, 0x18 ;  /* 0x0000001800067836 */ /* 0x000fca0000000000 */
[----:B------:R-:W-:Y:S01]  /*08b0*/  ISETP.GE.AND P4, PT, R6, R207, PT ;  /* 0x000000cf0600720c */ /* 0x000fe20003f86270 */
[----:B------:R-:W-:Y:S02]  /*08c0*/  VIADD R6, R0, 0x30 ;  /* 0x0000003000067836 */ /* 0x000fe40000000000 */
[----:B-1----:R-:W-:-:S04]  /*08d0*/  IMAD R8, R2, R8, R209 ;  /* 0x0000000802087224 */ /* 0x002fc800078e02d1 */
[----:B------:R-:W-:Y:S02]  /*08e0*/  IMAD R8, R8, R4, R7 ;  /* 0x0000000408087224 */ /* 0x000fe400078e0207 */
[C---:B------:R-:W-:Y:S01]  /*08f0*/  IMAD.SHL.U32 R4, R68.reuse, 0x4, RZ ;  /* 0x0000000444047824 */ /* 0x040fe200078e00ff */
[----:B------:R-:W-:Y:S01]  /*0900*/  LOP3.LUT P6, R68, R68, 0xf, RZ, 0xc0, !PT ;  /* 0x0000000f44447812 */ /* 0x000fe200078cc0ff */
[----:B------:R-:W-:Y:S02]  /*0910*/  IMAD R9, R8, R9, R70 ;  /* 0x0000000908097224 */ /* 0x000fe400078e0246 */
[C---:B------:R-:W-:Y:S01]  /*0920*/  VIADD R8, R0.reuse, 0x10 ;  /* 0x0000001000087836 */ /* 0x040fe20000000000 */
[----:B------:R-:W-:Y:S01]  /*0930*/  LOP3.LUT R3, R3, 0x3c, R4, 0xf8, !PT ;  /* 0x0000003c03037812 */ /* 0x000fe200078ef804 */
[----:B--2---:R-:W-:Y:S01]  /*0940*/  IMAD R2, R9, UR4, RZ ;  /* 0x0000000409027c24 */ /* 0x004fe2000f8e02ff */
[----:B------:R-:W1:Y:S01]  /*0950*/  LDCU.64 UR4, c[0x0][0x428] ;  /* 0x00008500ff0477ac */ /* 0x000e620008000a00 */
[----:B------:R-:W-:Y:S01]  /*0960*/  VIADD R4, R0, 0x20 ;  /* 0x0000002000047836 */ /* 0x000fe20000000000 */
[----:B------:R-:W-:-:S02]  /*0970*/  ISETP.GE.AND P5, PT, R8, R207, PT ;  /* 0x000000cf0800720c */ /* 0x000fc40003fa6270 */
[----:B------:R-:W-:Y:S02]  /*0980*/  IADD3 R3, P0, PT, R2, R3, RZ ;  /* 0x0000000302037210 */ /* 0x000fe40007f1e0ff */
[----:B------:R-:W-:Y:S01]  /*0990*/  ISETP.GE.AND P3, PT, R4, R207, PT ;  /* 0x000000cf0400720c */ /* 0x000fe20003f66270 */
[----:B------:R-:W-:Y:S01]  /*09a0*/  VIADD R4, R0, 0x28 ;  /* 0x0000002800047836 */ /* 0x000fe20000000000 */
[----:B------:R-:W-:Y:S02]  /*09b0*/  LEA.HI.X.SX32 R2, R2, RZ, 0x1, P0 ;  /* 0x000000ff02027211 */ /* 0x000fe400000f0eff */
[----:B---3--:R-:W-:-:S04]  /*09c0*/  LEA R10, P0, R3, UR8, 0x2 ;  /* 0x00000008030a7c11 */ /* 0x008fc8000f8010ff */
[----:B------:R-:W-:Y:S02]  /*09d0*/  LEA.HI.X R11, R3, UR9, R2, 0x2, P0 ;  /* 0x00000009030b7c11 */ /* 0x000fe400080f1402 */
[C---:B------:R-:W-:Y:S02]  /*09e0*/  IADD3 R2, P0, PT, R9.reuse, R0, RZ ;  /* 0x0000000009027210 */ /* 0x040fe40007f1e0ff */
[----:B------:R-:W-:Y:S01]  /*09f0*/  P2R R3, PR, RZ, 0x40 ;  /* 0x00000040ff037803 */ /* 0x000fe20000000000 */
[----:B------:R-:W-:Y:S01]  /*0a00*/  @!P2 STG.E.128 desc[UR6][R10.64], RZ ;  /* 0x000000ff0a00a986 */ /* 0x000fe2000c101d06 */
[----:B------:R-:W-:Y:S02]  /*0a10*/  LEA.HI.X.SX32 R9, R9, RZ, 0x1, P0 ;  /* 0x000000ff09097211 */ /* 0x000fe400000f0eff */
[----:B-1----:R-:W-:Y:S01]  /*0a20*/  LEA R8, P0, R2, UR4, 0x2 ;  /* 0x0000000402087c11 */ /* 0x002fe2000f8010ff */
[----:B------:R-:W-:Y:S01]  /*0a30*/  @!P2 STG.E.128 desc[UR6][R10.64+0x100], RZ ;  /* 0x000100ff0a00a986 */ /* 0x000fe2000c101d06 */
[----:B------:R-:W-:-:S02]  /*0a40*/  ISETP.NE.OR P6, PT, R68, RZ, P1 ;  /* 0x000000ff4400720c */ /* 0x000fc40000fc5670 */
[----:B------:R-:W-:Y:S01]  /*0a50*/  LEA.HI.X R9, R2, UR5, R9, 0x2, P0 ;  /* 0x0000000502097c11 */ /* 0x000fe200080f1409 */
[----:B------:R-:W-:Y:S01]  /*0a60*/  VIADD R2, R0, 0x38 ;  /* 0x0000003800027836 */ /* 0x000fe20000000000 */
[-C--:B------:R-:W-:Y:S01]  /*0a70*/  ISETP.GE.AND P0, PT, R6, R207.reuse, PT ;  /* 0x000000cf0600720c */ /* 0x080fe20003f06270 */
[----:B------:R-:W-:Y:S03]  /*0a80*/  @!P1 STG.E.128 desc[UR6][R10.64+0x1000], RZ ;  /* 0x001000ff0a009986 */ /* 0x000fe6000c101d06 */
[-C--:B------:R-:W-:Y:S01]  /*0a90*/  ISETP.GE.AND P2, PT, R2, R207.reuse, PT ;  /* 0x000000cf0200720c */ /* 0x080fe20003f46270 */
[----:B------:R-:W-:Y:S01]  /*0aa0*/  @!P1 STG.E.128 desc[UR6][R10.64+0x1100], RZ ;  /* 0x001100ff0a009986 */ /* 0x000fe2000c101d06 */
[----:B------:R-:W-:-:S03]  /*0ab0*/  ISETP.GE.AND P1, PT, R4, R207, PT ;  /* 0x000000cf0400720c */ /* 0x000fc60003f26270 */
[----:B------:R-:W-:Y:S01]  /*0ac0*/  @!P6 IMAD.MOV.U32 R5, RZ, RZ, -0x800000 ;  /* 0xff800000ff05e424 */ /* 0x000fe200078e00ff */
[----:B------:R-:W-:Y:S04]  /*0ad0*/  @!P5 STG.E.128 desc[UR6][R10.64+0x2000], RZ ;  /* 0x002000ff0a00d986 */ /* 0x000fe8000c101d06 */
[----:B------:R-:W-:Y:S04]  /*0ae0*/  @!P0 STG.E.128 desc[UR6][R10.64+0x6000], RZ ;  /* 0x006000ff0a008986 */ /* 0x000fe8000c101d06 */
[----:B------:R-:W-:Y:S01]  /*0af0*/  @!P0 STG.E.128 desc[UR6][R10.64+0x6100], RZ ;  /* 0x006100ff0a008986 */ /* 0x000fe2000c101d06 */
[----:B------:R-:W-:-:S03]  /*0b00*/  ISETP.NE.OR P0, PT, R68, RZ, P0 ;  /* 0x000000ff4400720c */ /* 0x000fc60000705670 */
[----:B------:R-:W-:Y:S04]  /*0b10*/  @!P5 STG.E.128 desc[UR6][R10.64+0x2100], RZ ;  /* 0x002100ff0a00d986 */ /* 0x000fe8000c101d06 */
[----:B------:R-:W-:Y:S04]  /*0b20*/  @!P4 STG.E.128 desc[UR6][R10.64+0x3000], RZ ;  /* 0x003000ff0a00c986 */ /* 0x000fe8000c101d06 */
[----:B------:R-:W-:Y:S04]  /*0b30*/  @!P4 STG.E.128 desc[UR6][R10.64+0x3100], RZ ;  /* 0x003100ff0a00c986 */ /* 0x000fe8000c101d06 */
[----:B------:R-:W-:Y:S04]  /*0b40*/  @!P3 STG.E.128 desc[UR6][R10.64+0x4000], RZ ;  /* 0x004000ff0a00b986 */ /* 0x000fe8000c101d06 */
[----:B------:R-:W-:Y:S04]  /*0b50*/  @!P3 STG.E.128 desc[UR6][R10.64+0x4100], RZ ;  /* 0x004100ff0a00b986 */ /* 0x000fe8000c101d06 */
[----:B------:R-:W-:Y:S04]  /*0b60*/  @!P1 STG.E.128 desc[UR6][R10.64+0x5000], RZ ;  /* 0x005000ff0a009986 */ /* 0x000fe8000c101d06 */
[----:B------:R-:W-:Y:S04]  /*0b70*/  @!P1 STG.E.128 desc[UR6][R10.64+0x5100], RZ ;  /* 0x005100ff0a009986 */ /* 0x000fe8000c101d06 */
[----:B------:R-:W-:Y:S04]  /*0b80*/  @!P2 STG.E.128 desc[UR6][R10.64+0x7000], RZ ;  /* 0x007000ff0a00a986 */ /* 0x000fe8000c101d06 */
[----:B------:R1:W-:Y:S04]  /*0b90*/  @!P2 STG.E.128 desc[UR6][R10.64+0x7100], RZ ;  /* 0x007100ff0a00a986 */ /* 0x0003e8000c101d06 */
[----:B------:R2:W-:Y:S01]  /*0ba0*/  @!P6 STG.E desc[UR6][R8.64+0x20], R5 ;  /* 0x000020050800e986 */ /* 0x0005e2000c101906 */
[----:B------:R-:W-:-:S02]  /*0bb0*/  ISETP.NE.OR P6, PT, R68, RZ, P5 ;  /* 0x000000ff4400720c */ /* 0x000fc40002fc5670 */
[C---:B------:R-:W-:Y:S02]  /*0bc0*/  ISETP.NE.OR P5, PT, R68.reuse, RZ, P4 ;  /* 0x000000ff4400720c */ /* 0x040fe400027a5670 */
[C---:B------:R-:W-:Y:S02]  /*0bd0*/  ISETP.NE.OR P4, PT, R68.reuse, RZ, P3 ;  /* 0x000000ff4400720c */ /* 0x040fe40001f85670 */
[----:B------:R-:W-:Y:S02]  /*0be0*/  ISETP.NE.OR P3, PT, R68, RZ, P1 ;  /* 0x000000ff4400720c */ /* 0x000fe40000f65670 */
[----:B------:R-:W-:Y:S01]  /*0bf0*/  ISETP.NE.AND P1, PT, R3, RZ, PT ;  /* 0x000000ff0300720c */ /* 0x000fe20003f25270 */
[----:B------:R-:W-:-:S03]  /*0c00*/  @!P0 IMAD.MOV.U32 R3, RZ, RZ, -0x800000 ;  /* 0xff800000ff038424 */ /* 0x000fc600078e00ff */
[----:B------:R-:W-:Y:S01]  /*0c10*/  ISETP.GE.OR P1, PT, R0, R207, P1 ;  /* 0x000000cf0000720c */ /* 0x000fe20000f26670 */
[----:B------:R-:W-:Y:S01]  /*0c20*/  @!P6 IMAD.MOV.U32 R15, RZ, RZ, -0x800000 ;  /* 0xff800000ff0fe424 */ /* 0x000fe200078e00ff */
[----:B------:R3:W-:Y:S01]  /*0c30*/  @!P0 STG.E desc[UR6][R8.64+0xc0], R3 ;  /* 0x0000c00308008986 */ /* 0x0007e2000c101906 */
[----:B------:R-:W-:Y:S01]  /*0c40*/  ISETP.NE.OR P0, PT, R68, RZ, P2 ;  /* 0x000000ff4400720c */ /* 0x000fe20001705670 */
[----:B------:R-:W-:Y:S02]  /*0c50*/  @!P5 IMAD.MOV.U32 R13, RZ, RZ, -0x800000 ;  /* 0xff800000ff0dd424 */ /* 0x000fe400078e00ff */
[----:B------:R-:W-:Y:S01]  /*0c60*/  @!P4 IMAD.MOV.U32 R7, RZ, RZ, -0x800000 ;  /* 0xff800000ff07c424 */ /* 0x000fe200078e00ff */
[----:B------:R3:W-:Y:S04]  /*0c70*/  @!P6 STG.E desc[UR6][R8.64+0x40], R15 ;  /* 0x0000400f0800e986 */ /* 0x0007e8000c101906 */
[----:B------:R3:W-:Y:S02]  /*0c80*/  @!P5 STG.E desc[UR6][R8.64+0x60], R13 ;  /* 0x0000600d0800d986 */ /* 0x0007e4000c101906 */
[----:B-1----:R-:W-:-:S02]  /*0c90*/  @!P1 IMAD.MOV.U32 R11, RZ, RZ, -0x800000 ;  /* 0xff800000ff0b9424 */ /* 0x002fc400078e00ff */
[----:B--2---:R-:W-:Y:S01]  /*0ca0*/  @!P3 IMAD.MOV.U32 R5, RZ, RZ, -0x800000 ;  /* 0xff800000ff05b424 */ /* 0x004fe200078e00ff */
[----:B------:R3:W-:Y:S04]  /*0cb0*/  @!P4 STG.E desc[UR6][R8.64+0x80], R7 ;  /* 0x000080070800c986 */ /* 0x0007e8000c101906 */
[----:B------:R3:W-:Y:S04]  /*0cc0*/  @!P3 STG.E desc[UR6][R8.64+0xa0], R5 ;  /* 0x0000a0050800b986 */ /* 0x0007e8000c101906 */
[----:B------:R3:W-:Y:S01]  /*0cd0*/  @!P1 STG.E desc[UR6][R8.64], R11 ;  /* 0x0000000b08009986 */ /* 0x0007e2000c101906 */
[----:B------:R-:W-:Y:S05]  /*0ce0*/  @P0 EXIT ;  /* 0x000000000000094d */ /* 0x000fea0003800000 */
[----:B---3--:R-:W-:-:S05]  /*0cf0*/  MOV R3, 0xff800000 ;  /* 0xff80000000037802 */ /* 0x008fca0000000f00 */
[----:B------:R-:W-:Y:S01]  /*0d00*/  STG.E desc[UR6][R8.64+0xe0], R3 ;  /* 0x0000e00308007986 */ /* 0x000fe2000c101906 */
[----:B------:R-:W-:Y:S05]  /*0d10*/  EXIT ;  /* 0x000000000000794d */ /* 0x000fea0003800000 */
.L_x_3177:
[----:B------:R-:W1:Y:S01]  /*0d20*/  LDCU.64 UR4, c[0x0][0x4d8] ;  /* 0x00009b00ff0477ac */ /* 0x000e620008000a00 */
[----:B------:R-:W-:Y:S01]  /*0d30*/  MOV R8, R209 ;  /* 0x000000d100087202 */ /* 0x000fe20000000f00 */
[----:B------:R-:W2:Y:S01]  /*0d40*/  LDCU.64 UR12, c[0x0][0x4e0] ;  /* 0x00009c00ff0c77ac */ /* 0x000ea20008000a00 */
[----:B-1----:R-:W-:-:S04]  /*0d50*/  UISETP.NE.U32.AND UP0, UPT, UR4, URZ, UPT ;  /* 0x000000ff0400728c */ /* 0x002fc8000bf05070 */
[----:B------:R-:W-:-:S09]  /*0d60*/  UISETP.NE.AND.EX UP0, UPT, UR5, URZ, UPT, UP0 ;  /* 0x000000ff0500728c */ /* 0x000fd2000bf05300 */
[----:B--2---:R-:W-:Y:S05]  /*0d70*/  BRA.U !UP0, `(.L_x_3178) ;  /* 0x00000001080c7547 */ /* 0x004fea000b800000 */
[----:B------:R-:W-:-:S04]  /*0d80*/  IADD3 R2, P0, PT, R5, UR4, RZ ;  /* 0x0000000405027c10 */ /* 0x000fc8000ff1e0ff */
[----:B------:R-:W-:-:S05]  /*0d90*/  IADD3.X R3, PT, PT, R6, UR5, RZ, P0, !PT ;  /* 0x0000000506037c10 */ /* 0x000fca00087fe4ff */
[----:B------:R1:W5:Y:S04]  /*0da0*/  LDG.E R8, desc[UR6][R2.64] ;  /* 0x0000000602087981 */ /* 0x000368000c1e1900 */
.L_x_3178:
[----:B------:R-:W-:-:S04]  /*0db0*/  UISETP.NE.U32.AND UP0, UPT, UR12, URZ, UPT ;  /* 0x000000ff0c00728c */ /* 0x000fc8000bf05070 */
[----:B------:R-:W-:-:S09]  /*0dc0*/  UISETP.NE.AND.EX UP0, UPT, UR13, URZ, UPT, UP0 ;  /* 0x000000ff0d00728c */ /* 0x000fd2000bf05300 */
[----:B------:R-:W-:Y:S05]  /*0dd0*/  BRA.U !UP0, `(.L_x_3179) ;  /* 0x0000000508987547 */ /* 0x000fea000b800000 */
[----:B------:R-:W1:Y:S01]  /*0de0*/  LDC R5, c[0x0][0x4f0] ;  /* 0x00013c00ff057b82 */ /* 0x000e620000000800 */
[----:B-----5:R-:W-:Y:S01]  /*0df0*/  LEA R8, R62, 0xffffff80, 0x7 ;  /* 0xffffff803e087811 */ /* 0x020fe200078e38ff */
[----:B------:R-:W2:Y:S03]  /*0e00*/  LDCU.64 UR4, c[0x0][0x4e8] ;  /* 0x00009d00ff0477ac */ /* 0x000ea60008000a00 */
[----:B------:R-:W-:Y:S01]  /*0e10*/  IABS R0, R8 ;  /* 0x0000000800007213 */ /* 0x000fe20000000000 */
[----:B------:R-:W3:Y:S02]  /*0e20*/  LDCU.64 UR8, c[0x0][0x3a0] ;  /* 0x00007400ff0877ac */ /* 0x000ee40008000a00 */
[----:B------:R-:W4:Y:S01]  /*0e30*/  LDC R6, c[0x0][0x3e8] ;  /* 0x0000fa00ff067b82 */ /* 0x000f220000000800 */
[----:B------:R-:W3:Y:S01]  /*0e40*/  LDCU.64 UR14, c[0x0][0x3b8] ;  /* 0x00007700ff0e77ac */ /* 0x000ee20008000a00 */
[----:B-1----:R-:W-:-:S02]  /*0e50*/  IABS R3, R5 ;  /* 0x0000000500037213 */ /* 0x002fc40000000000 */
[----:B------:R-:W-:Y:S02]  /*0e60*/  ISETP.NE.AND P3, PT, R5, RZ, PT ;  /* 0x000000ff0500720c */ /* 0x000fe40003f65270 */
        /* <DEDUP_REMOVED lines=22> */
[----:B------:R-:W-:-:S07]  /*0fd0*/  ISETP.GE.AND P2, PT, R0, RZ, PT ;  /* 0x000000ff0000720c */ /* 0x000fce0003f46270 */
[----:B------:R-:W-:-:S05]  /*0fe0*/  @P1 VIADD R4, R4, 0x1 ;  /* 0x0000000104041836 */ /* 0x000fca0000000000 */
[----:B------:R-:W-:-:S05]  /*0ff0*/  MOV R3, R4 ;  /* 0x0000000400037202 */ /* 0x000fca0000000f00 */
        /* <DEDUP_REMOVED lines=68> */
.L_x_3179:
        /* <DEDUP_REMOVED lines=15> */
.L_x_3181:
[----:B------:R-:W2:Y:S01]  /*1530*/  LDC.64 R4, c[0x0][0x3b8] ;  /* 0x0000ee00ff047b82 */ /* 0x000ea20000000a00 */
[----:B-1----:R-:W-:-:S05]  /*1540*/  IADD3 R2, PT, PT, R0, R9, RZ ;  /* 0x0000000900027210 */ /* 0x002fca0007ffe0ff */
[C---:B--2---:R-:W-:Y:S02]  /*1550*/  IMAD R19, R2.reuse, R5, RZ ;  /* 0x0000000502137224 */ /* 0x044fe400078e02ff */
[----:B------:R-:W-:-:S05]  /*1560*/  IMAD.WIDE.U32 R2, R2, R4, RZ ;  /* 0x0000000402027225 */ /* 0x000fca00078e00ff */
[----:B------:R-:W-:Y:S02]  /*1570*/  IADD3 R19, PT, PT, R3, R19, RZ ;  /* 0x0000001303137210 */ /* 0x000fe40007ffe0ff */
[----:B------:R-:W-:Y:S02]  /*1580*/  MOV R18, R2 ;  /* 0x0000000200127202 */ /* 0x000fe40000000f00 */
.L_x_3182:
        /* <DEDUP_REMOVED lines=14> */
.L_x_3183:
[----:B------:R-:W1:Y:S01]  /*1670*/  LDC.64 R2, c[0x0][0x3c0] ;  /* 0x0000f000ff027b82 */ /* 0x000e620000000a00 */
[----:B------:R-:W-:-:S05]  /*1680*/  IADD3 R0, PT, PT, R0, R9, RZ ;  /* 0x0000000900007210 */ /* 0x000fca0007ffe0ff */
[C---:B-1----:R-:W-:Y:S02]  /*1690*/  IMAD R21, R0.reuse, R3, RZ ;  /* 0x0000000300157224 */ /* 0x042fe400078e02ff */
[----:B-----5:R-:W-:-:S05]  /*16a0*/  IMAD.WIDE.U32 R8, R0, R2, RZ ;  /* 0x0000000200087225 */ /* 0x020fca00078e00ff */
[----:B------:R-:W-:Y:S02]  /*16b0*/  IADD3 R21, PT, PT, R9, R21, RZ ;  /* 0x0000001509157210 */ /* 0x000fe40007ffe0ff */
[----:B------:R-:W-:-:S07]  /*16c0*/  MOV R20, R8 ;  /* 0x0000000800147202 */ /* 0x000fce0000000f00 */
.L_x_3184:
[----:B------:R-:W1:Y:S01]  /*16d0*/  LDC R6, c[0x0][0x3e8] ;  /* 0x0000fa00ff067b82 */ /* 0x000e620000000800 */
        /* <DEDUP_REMOVED lines=49> */
.L_x_3180:
        /* <DEDUP_REMOVED lines=12> */
[----:B------:R-:W-:Y:S01]  /*1ab0*/  IADD3 R16, P2, PT, R22, R16, RZ ;  /* 0x0000001016107210 */ /* 0x000fe20007f5e0ff */
[----:B------:R-:W2:Y:S01]  /*1ac0*/  @!P0 LDC.64 R10, c[0x0][0x398] ;  /* 0x0000e600ff0a8b82 */ /* 0x000ea20000000a00 */
[----:B------:R-:W-:Y:S01]  /*1ad0*/  SHF.L.U64.HI R76, R4, 0x4, R5 ;  /* 0x00000004044c7819 */ /* 0x000fe20000010205 */
[----:B------:R-:W-:Y:S01]  /*1ae0*/  IMAD.WIDE.U32 R24, R13, 0x40, R136 ;  /* 0x000000400d187825 */ /* 0x000fe200078e0088 */
[----:B------:R-:W-:-:S02]  /*1af0*/  IADD3.X R17, PT, PT, RZ, R14, RZ, P2, !PT ;  /* 0x0000000eff117210 */ /* 0x000fc400017fe4ff */
[----:B------:R-:W-:Y:S02]  /*1b00*/  LOP3.LUT R117, R117, 0x1c, RZ, 0xc0, !PT ;  /* 0x0000001c75757812 */ /* 0x000fe400078ec0ff */
[C---:B------:R-:W-:Y:S02]  /*1b10*/  SHF.L.U64.HI R74, R2.reuse, 0x4, R3 ;  /* 0x00000004024a7819 */ /* 0x040fe40000010203 */
[----:B------:R-:W-:Y:S02]  /*1b20*/  SHF.L.U32 R73, R2, 0x4, RZ ;  /* 0x0000000402497819 */ /* 0x000fe400000006ff */
[----:B------:R-:W-:-:S05]  /*1b30*/  SHF.L.U32 R63, R62, 0x7, RZ ;  /* 0x000000073e3f7819 */ /* 0x000fca00000006ff */
[----:B------:R-:W-:Y:S02]  /*1b40*/  VIADD R72, R63, 0xffffff80 ;  /* 0xffffff803f487836 */ /* 0x000fe40000000000 */
[----:B--2---:R-:W-:-:S04]  /*1b50*/  @!P0 IMAD.WIDE.U32 R20, R209, R10, RZ ;  /* 0x0000000ad1148225 */ /* 0x004fc800078e00ff */
[----:B------:R-:W-:Y:S02]  /*1b60*/  @!P0 IMAD R11, R209, R11, R21 ;  /* 0x0000000bd10b8224 */ /* 0x000fe400078e0215 */
[----:B------:R-:W-:Y:S02]  /*1b70*/  @!P0 IMAD.MOV.U32 R10, RZ, RZ, R20 ;  /* 0x000000ffff0a8224 */ /* 0x000fe400078e0014 */
[----:B-1----:R-:W-:-:S04]  /*1b80*/  @P0 IMAD.WIDE.U32 R20, R12, R134, RZ ;  /* 0x000000860c140225 */ /* 0x002fc800078e00ff */
[----:B------:R-:W-:Y:S01]  /*1b90*/  @P0 IMAD R11, R12, R135, R21 ;  /* 0x000000870c0b0224 */ /* 0x000fe200078e0215 */
[----:B------:R-:W-:Y:S01]  /*1ba0*/  SHF.R.S32.HI R12, RZ, 0x1f, R7 ;  /* 0x0000001fff0c7819 */ /* 0x000fe20000011407 */
[----:B------:R-:W-:Y:S01]  /*1bb0*/  @P0 IMAD.MOV.U32 R10, RZ, RZ, R20 ;  /* 0x000000ffff0a0224 */ /* 0x000fe200078e0014 */
[C---:B------:R-:W-:Y:S01]  /*1bc0*/  IADD3 R18, P0, PT, R22.reuse, R18, RZ ;  /* 0x0000001216127210 */ /* 0x040fe20007f1e0ff */
[----:B------:R-:W1:Y:S04]  /*1bd0*/  LDC R20, c[0x0][0x450] ;  /* 0x00011400ff147b82 */ /* 0x000e680000000800 */
[----:B------:R-:W-:Y:S01]  /*1be0*/  IMAD.X R19, RZ, RZ, R8, P0 ;  /* 0x000000ffff137224 */ /* 0x000fe200000e0608 */
[----:B------:R-:W-:Y:S01]  /*1bf0*/  IADD3 R10, P0, PT, R22, R10, RZ ;  /* 0x0000000a160a7210 */ /* 0x000fe20007f1e0ff */
[----:B------:R-:W-:-:S02]  /*1c00*/  IMAD R8, R12, UR4, RZ ;  /* 0x000000040c087c24 */ /* 0x000fc4000f8e02ff */
[----:B------:R-:W-:Y:S01]  /*1c10*/  IMAD.WIDE.U32 R14, R136, R4, R18 ;  /* 0x00000004880e7225 */ /* 0x000fe200078e0012 */
[----:B------:R-:W-:-:S03]  /*1c20*/  SHF.R.S32.HI R4, RZ, 0x1f, R77 ;  /* 0x0000001fff047819 */ /* 0x000fc6000001144d */
[----:B------:R-:W-:Y:S01]  /*1c30*/  IMAD.X R11, RZ, RZ, R11, P0 ;  /* 0x000000ffff0b7224 */ /* 0x000fe200000e060b */
[----:B------:R-:W-:Y:S01]  /*1c40*/  LEA.HI R4, R4, R77, RZ, 0x7 ;  /* 0x0000004d04047211 */ /* 0x000fe200078f38ff */
[C---:B------:R-:W-:Y:S02]  /*1c50*/  IMAD R8, R7.reuse, UR5, R8 ;  /* 0x0000000507087c24 */ /* 0x040fe4000f8e0208 */
[----:B------:R-:W-:Y:S01]  /*1c60*/  IMAD.WIDE.U32 R10, R7, UR4, R10 ;  /* 0x00000004070a7c25 */ /* 0x000fe2000f8e000a */
[----:B------:R-:W2:Y:S01]  /*1c70*/  LDCU.64 UR4, c[0x0][0x390] ;  /* 0x00007200ff0477ac */ /* 0x000ea20008000a00 */
[----:B------:R-:W-:Y:S02]  /*1c80*/  SHF.R.S32.HI R4, RZ, 0x7, R4 ;  /* 0x00000007ff047819 */ /* 0x000fe40000011404 */
[----:B------:R-:W-:Y:S01]  /*1c90*/  IMAD R85, R136, R5, R15 ;  /* 0x0000000588557224 */ /* 0x000fe200078e020f */
[----:B------:R-:W-:Y:S01]  /*1ca0*/  IADD3 R11, PT, PT, R11, R8, RZ ;  /* 0x000000080b0b7210 */ /* 0x000fe20007ffe0ff */
[----:B------:R-:W-:Y:S01]  /*1cb0*/  IMAD.SHL.U32 R84, R14, 0x2, RZ ;  /* 0x000000020e547824 */ /* 0x000fe200078e00ff */
[----:B------:R-:W-:Y:S01]  /*1cc0*/  VIMNMX R81, PT, PT, R205, R4, !PT ;  /* 0x00000004cd517248 */ /* 0x000fe20007fe0100 */
[----:B------:R-:W-:Y:S01]  /*1cd0*/  IMAD.WIDE.U32 R12, R136, R2, R16 ;  /* 0x00000002880c7225 */ /* 0x000fe200078e0010 */
[----:B------:R-:W-:-:S02]  /*1ce0*/  SHF.L.U64.HI R85, R14, 0x1, R85 ;  /* 0x000000010e557819 */ /* 0x000fc40000010255 */
[----:B----4-:R-:W-:Y:S01]  /*1cf0*/  IADD3 R84, P0, PT, R84, UR8, RZ ;  /* 0x0000000854547c10 */ /* 0x010fe2000ff1e0ff */
[----:B------:R-:W-:Y:S01]  /*1d00*/  IMAD R83, R136, R3, R13 ;  /* 0x0000000388537224 */ /* 0x000fe200078e020d */
[----:B-1----:R-:W-:Y:S01]  /*1d10*/  LEA.HI R20, R20, R20, RZ, 0x1 ;  /* 0x0000001414147211 */ /* 0x002fe200078f08ff */
[C---:B------:R-:W-:Y:S01]  /*1d20*/  IMAD.SHL.U32 R82, R12.reuse, 0x2, RZ ;  /* 0x000000020c527824 */ /* 0x040fe200078e00ff */
[----:B------:R-:W-:Y:S01]  /*1d30*/  IADD3.X R85, PT, PT, R85, UR9, RZ, P0, !PT ;  /* 0x0000000955557c10 */ /* 0x000fe200087fe4ff */
[-C--:B------:R-:W-:Y:S01]  /*1d40*/  IMAD R7, R25, R134.reuse, RZ ;  /* 0x0000008619077224 */ /* 0x080fe200078e02ff */
[----:B------:R-:W-:Y:S01]  /*1d50*/  SHF.L.U64.HI R83, R12, 0x1, R83 ;  /* 0x000000010c537819 */ /* 0x000fe20000010253 */
[----:B------:R-:W-:Y:S01]  /*1d60*/  IMAD.SHL.U32 R2, R68, 0x40, RZ ;  /* 0x0000004044027824 */ /* 0x000fe200078e00ff */
[----:B--2---:R-:W-:Y:S01]  /*1d70*/  IADD3 R82, P0, PT, R82, UR4, RZ ;  /* 0x0000000452527c10 */ /* 0x004fe2000ff1e0ff */
[C---:B------:R-:W-:Y:S01]  /*1d80*/  IMAD R7, R24.reuse, R135, R7 ;  /* 0x0000008718077224 */ /* 0x040fe200078e0207 */
[----:B------:R-:W-:Y:S01]  /*1d90*/  SHF.R.S32.HI R20, RZ, 0x1, R20 ;  /* 0x00000001ff147819 */ /* 0x000fe20000011414 */
[----:B------:R-:W-:Y:S01]  /*1da0*/  IMAD.WIDE.U32 R134, R24, R134, R10 ;  /* 0x0000008618867225 */ /* 0x000fe200078e000a */
[----:B------:R-:W-:-:S02]  /*1db0*/  IADD3.X R83, PT, PT, R83, UR5, RZ, P0, !PT ;  /* 0x0000000553537c10 */ /* 0x000fc400087fe4ff */
[----:B------:R-:W-:Y:S01]  /*1dc0*/  ISETP.GT.AND P0, PT, R62, R81, PT ;  /* 0x000000513e00720c */ /* 0x000fe20003f04270 */
[----:B------:R-:W-:Y:S01]  /*1dd0*/  IMAD R119, R136, R20, R117 ;  /* 0x0000001488777224 */ /* 0x000fe200078e0275 */
[----:B------:R-:W-:Y:S01]  /*1de0*/  LOP3.LUT R2, R2, 0x1c0, RZ, 0xc0, !PT ;  /* 0x000001c002027812 */ /* 0x000fe200078ec0ff */
[----:B------:R-:W-:Y:S01]  /*1df0*/  IMAD.MOV.U32 R212, RZ, RZ, R82 ;  /* 0x000000ffffd47224 */ /* 0x000fe200078e0052 */
[----:B------:R-:W-:Y:S01]  /*1e00*/  MOV R210, R84 ;  /* 0x0000005400d27202 */ /* 0x000fe20000000f00 */
[----:B------:R-:W-:Y:S01]  /*1e10*/  IMAD.IADD R117, R117, 0x1, R119 ;  /* 0x0000000175757824 */ /* 0x000fe200078e0277 */
[----:B------:R-:W-:Y:S01]  /*1e20*/  LOP3.LUT R71, R2, 0x38, R75, 0xf8, !PT ;  /* 0x0000003802477812 */ /* 0x000fe200078ef84b */
[----:B------:R-:W-:Y:S01]  /*1e30*/  IMAD.MOV.U32 R211, RZ, RZ, R85 ;  /* 0x000000ffffd37224 */ /* 0x000fe200078e0055 */
[----:B------:R-:W-:Y:S01]  /*1e40*/  SHF.R.S32.HI R105, RZ, 0x1f, R119 ;  /* 0x0000001fff697819 */ /* 0x000fe20000011477 */
[----:B------:R-:W-:Y:S01]  /*1e50*/  IMAD.IADD R78, R135, 0x1, R7 ;  /* 0x00000001874e7824 */ /* 0x000fe200078e0207 */
[----:B------:R-:W-:-:S02]  /*1e60*/  SHF.R.S32.HI R104, RZ, 0x1f, R117 ;  /* 0x0000001fff687819 */ /* 0x000fc40000011475 */
[----:B------:R-:W-:Y:S01]  /*1e70*/  MOV R213, R83 ;  /* 0x0000005300d57202 */ /* 0x000fe20000000f00 */
[----:B---3--:R-:W-:Y:S06]  /*1e80*/  @!P0 BRA `(.L_x_3185) ;  /* 0x000000a800248947 */ /* 0x008fec0003800000 */
[----:B------:R-:W1:Y:S01]  /*1e90*/  LDC.64 R4, c[0x0][0x4a0] ;  /* 0x00012800ff047b82 */ /* 0x000e620000000a00 */
[----:B------:R-:W2:Y:S01]  /*1ea0*/  LDCU.128 UR16, c[0x0][0x4b0] ;  /* 0x00009600ff1077ac */ /* 0x000ea20008000c00 */
[----:B------:R-:W-:Y:S01]  /*1eb0*/  IMAD.MOV.U32 R23, RZ, RZ, RZ ;  /* 0x000000ffff177224 */ /* 0x000fe200078e00ff */
[----:B------:R-:W-:Y:S01]  /*1ec0*/  SHF.R.S32.HI R7, RZ, 0x1f, R72 ;  /* 0x0000001fff077819 */ /* 0x000fe20000011448 */
[----:B------:R-:W-:Y:S01]  /*1ed0*/  @!P3 IMAD.MOV R0, RZ, RZ, -R0 ;  /* 0x000000ffff00b224 */ /* 0x000fe200078e0a00 */
[----:B------:R-:W3:Y:S01]  /*1ee0*/  LDCU.128 UR12, c[0x0][0x4c0] ;  /* 0x00009800ff0c77ac */ /* 0x000ee20008000c00 */
[----:B-----5:R-:W-:Y:S01]  /*1ef0*/  IMAD.IADD R9, R72, 0x1, R9 ;  /* 0x0000000148097824 */ /* 0x020fe200078e0209 */
[----:B------:R-:W-:Y:S01]  /*1f00*/  SHF.R.S32.HI R17, RZ, 0x1f, R77 ;  /* 0x0000001fff117819 */ /* 0x000fe2000001144d */
[----:B------:R-:W4:Y:S01]  /*1f10*/  LDC.64 R2, c[0x0][0x4a8] ;  /* 0x00012a00ff027b82 */ /* 0x000f220000000a00 */
[----:B------:R-:W3:Y:S01]  /*1f20*/  LDCU.128 UR8, c[0x0][0x490] ;  /* 0x00009200ff0877ac */ /* 0x000ee20008000c00 */
[----:B------:R-:W-:Y:S01]  /*1f30*/  SEL R10, R6, R0, !P1 ;  /* 0x00000000060a7207 */ /* 0x000fe20004800000 */
[----:B------:R-:W-:Y:S01]  /*1f40*/  IMAD R60, R9, R20, RZ ;  /* 0x00000014093c7224 */ /* 0x000fe200078e02ff */
[C---:B------:R-:W-:Y:S01]  /*1f50*/  SHF.L.U32 R130, R20.reuse, 0x4, RZ ;  /* 0x0000000414827819 */ /* 0x040fe200000006ff */
[----:B------:R-:W3:Y:S01]  /*1f60*/  LDCU.64 UR4, c[0x0][0x488] ;  /* 0x00009100ff0477ac */ /* 0x000ee20008000a00 */
[C---:B------:R-:W-:Y:S01]  /*1f70*/  IMAD R115, R20.reuse, 0x30, RZ ;  /* 0x0000003014737824 */ /* 0x040fe200078e02ff */
[C---:B------:R-:W-:Y:S01]  /*1f80*/  SHF.L.U32 R111, R20.reuse, 0x5, RZ ;  /* 0x00000005146f7819 */ /* 0x040fe200000006ff */
[----:B------:R-:W-:Y:S01]  /*1f90*/  IMAD R114, R20, 0x50, RZ ;  /* 0x0000005014727824 */ /* 0x000fe200078e02ff */
[----:B------:R-:W-:Y:S01]  /*1fa0*/  IADD3 R126, PT, PT, R136, 0x20, RZ ;  /* 0x00000020887e7810 */ /* 0x000fe20007ffe0ff */
[----:B------:R-:W-:Y:S01]  /*1fb0*/  IMAD R113, R20, 0x60, RZ ;  /* 0x0000006014717824 */ /* 0x000fe200078e02ff */
[----:B------:R-:W-:Y:S01]  /*1fc0*/  IADD3 R122, PT, PT, R136, 0x40, RZ ;  /* 0x00000040887a7810 */ /* 0x000fe20007ffe0ff */
[----:B------:R-:W-:Y:S01]  /*1fd0*/  IMAD R112, R20, 0x70, RZ ;  /* 0x0000007014707824 */ /* 0x000fe200078e02ff */
[----:B------:R-:W-:Y:S01]  /*1fe0*/  IADD3 R118, PT, PT, R136, 0x60, RZ ;  /* 0x0000006088767810 */ /* 0x000fe20007ffe0ff */
[----:B------:R-:W-:Y:S01]  /*1ff0*/  IMAD.SHL.U32 R110, R20, 0x40, RZ ;  /* 0x00000040146e7824 */ /* 0x000fe200078e00ff */
[----:B------:R-:W-:Y:S01]  /*2000*/  LOP3.LUT R19, R22, 0x40, RZ, 0xfc, !PT ;  /* 0x0000004016137812 */ /* 0x000fe200078efcff */
[----:B-1----:R-:W-:Y:S01]  /*2010*/  IMAD.WIDE.U32 R14, R209, R4, R22 ;  /* 0x00000004d10e7225 */ /* 0x002fe200078e0016 */
[----:B------:R-:W-:-:S02]  /*2020*/  IADD3 R4, P0, PT, -R77, R136, RZ ;  /* 0x000000884d047210 */ /* 0x000fc40007f1e1ff */
[----:B------:R-:W-:Y:S01]  /*2030*/  MOV R108, R72 ;  /* 0x00000048006c7202 */ /* 0x000fe20000000f00 */
        /* <DEDUP_REMOVED lines=12> */
[C---:B------:R-:W-:Y:S01]  /*2100*/  IMAD R11, R5.reuse, UR12, RZ ;  /* 0x0000000c050b7c24 */ /* 0x040fe2000f8e02ff */
[----:B------:R-:W-:Y:S01]  /*2110*/  SHF.R.S32.HI R100, RZ, 0x1f, R110 ;  /* 0x0000001fff647819 */ /* 0x000fe2000001146e */
[----:B------:R-:W-:Y:S01]  /*2120*/  IMAD R5, R5, UR18, RZ ;  /* 0x0000001205057c24 */ /* 0x000fe2000f8e02ff */
[----:B------:R-:W-:Y:S01]  /*2130*/  SHF.R.S32.HI R99, RZ, 0x1f, R114 ;  /* 0x0000001fff637819 */ /* 0x000fe20000011472 */
[----:B------:R-:W-:Y:S01]  /*2140*/  IMAD.X R17, RZ, RZ, ~R17, P0 ;  /* 0x000000ffff117224 */ /* 0x000fe200000e0e11 */
[----:B------:R-:W-:Y:S01]  /*2150*/  IADD3 R88, P0, PT, R60, R117, RZ ;  /* 0x000000753c587210 */ /* 0x000fe20007f1e0ff */
[----:B------:R-:W-:Y:S01]  /*2160*/  IMAD R8, R10, UR19, R5 ;  /* 0x000000130a087c24 */ /* 0x000fe2000f8e0205 */
[----:B------:R-:W-:Y:S01]  /*2170*/  SHF.R.S32.HI R5, RZ, 0x1f, R60 ;  /* 0x0000001fff057819 */ /* 0x000fe2000001143c */
[----:B------:R-:W-:Y:S01]  /*2180*/  IMAD R13, R209, UR11, R13 ;  /* 0x0000000bd10d7c24 */ /* 0x000fe2000f8e020d */
[----:B------:R-:W-:Y:S01]  /*2190*/  IADD3 R60, P1, PT, R60, R119, RZ ;  /* 0x000000773c3c7210 */ /* 0x000fe20007f3e0ff */
[-C--:B------:R-:W-:Y:S01]  /*21a0*/  IMAD R0, R7, R2.reuse, RZ ;  /* 0x0000000207007224 */ /* 0x080fe200078e02ff */
[----:B------:R-:W1:Y:S01]  /*21b0*/  LDCU.64 UR10, c[0x0][0x4d0] ;  /* 0x00009a00ff0a77ac */ /* 0x000e620008000a00 */
[----:B------:R-:W-:Y:S01]  /*21c0*/  IMAD.WIDE.U32 R12, R72, R2, R12 ;  /* 0x00000002480c7225 */ /* 0x000fe200078e000c */
[----:B------:R-:W-:Y:S01]  /*21d0*/  IADD3.X R89, PT, PT, R5, R104, RZ, P0, !PT ;  /* 0x0000006805597210 */ /* 0x000fe200007fe4ff */
[----:B------:R-:W-:-:S02]  /*21e0*/  UMOV UR19, URZ ;  /* 0x000000ff00137c82 */ /* 0x000fc40008000000 */
[----:B------:R-:W-:Y:S01]  /*21f0*/  IMAD R0, R72, R3, R0 ;  /* 0x0000000348007224 */ /* 0x000fe200078e0200 */
[C---:B------:R-:W-:Y:S01]  /*2200*/  SHF.L.U64.HI R89, R88.reuse, 0x1, R89 ;  /* 0x0000000158597819 */ /* 0x040fe20000010259 */
[----:B------:R-:W-:Y:S01]  /*2210*/  IMAD.X R5, R5, 0x1, R105, P1 ;  /* 0x0000000105057824 */ /* 0x000fe200008e0669 */
[----:B------:R-:W-:Y:S01]  /*2220*/  SHF.L.U32 R88, R88, 0x1, RZ ;  /* 0x0000000158587819 */ /* 0x000fe200000006ff */
[C---:B------:R-:W-:Y:S01]  /*2230*/  IMAD R6, R10.reuse, UR13, R11 ;  /* 0x0000000d0a067c24 */ /* 0x040fe2000f8e020b */
[----:B------:R-:W-:Y:S01]  /*2240*/  IADD3 R13, PT, PT, R13, R0, RZ ;  /* 0x000000000d0d7210 */ /* 0x000fe20007ffe0ff */
[----:B------:R-:W-:Y:S01]  /*2250*/  IMAD.WIDE.U32 R14, R10, UR12, R14 ;  /* 0x0000000c0a0e7c25 */ /* 0x000fe2000f8e000e */
[----:B------:R-:W-:Y:S01]  /*2260*/  SHF.L.U64.HI R0, R60, 0x1, R5 ;  /* 0x000000013c007819 */ /* 0x000fe20000010205 */
[----:B------:R-:W2:Y:S01]  /*2270*/  LDCU.64 UR12, c[0x0][0x4e0] ;  /* 0x00009c00ff0c77ac */ /* 0x000ea20008000a00 */
[----:B------:R-:W-:Y:S01]  /*2280*/  IADD3 R90, P1, PT, R88, UR14, RZ ;  /* 0x0000000e585a7c10 */ /* 0x000fe2000ff3e0ff */
[----:B------:R-:W-:Y:S01]  /*2290*/  IMAD.SHL.U32 R60, R60, 0x2, RZ ;  /* 0x000000023c3c7824 */ /* 0x000fe200078e00ff */
[----:B------:R-:W-:Y:S01]  /*22a0*/  SHF.R.S32.HI R98, RZ, 0x1f, R113 ;  /* 0x0000001fff627819 */ /* 0x000fe20000011471 */
[----:B------:R-:W-:Y:S01]  /*22b0*/  IMAD.IADD R7, R15, 0x1, R6 ;  /* 0x000000010f077824 */ /* 0x000fe200078e0206 */
[----:B------:R-:W-:Y:S01]  /*22c0*/  IADD3.X R91, PT, PT, R89, UR15, RZ, P1, !PT ;  /* 0x0000000f595b7c10 */ /* 0x000fe20008ffe4ff */
[----:B------:R-:W-:Y:S01]  /*22d0*/  IMAD.MOV.U32 R6, RZ, RZ, R14 ;  /* 0x000000ffff067224 */ /* 0x000fe200078e000e */
[----:B------:R-:W-:Y:S01]  /*22e0*/  IADD3 R24, P0, PT, R60, UR14, RZ ;  /* 0x0000000e3c187c10 */ /* 0x000fe2000ff1e0ff */
[----:B------:R-:W-:Y:S01]  /*22f0*/  IMAD.WIDE.U32 R10, R10, UR18, R12 ;  /* 0x000000120a0a7c25 */ /* 0x000fe2000f8e000c */
[----:B------:R-:W-:Y:S01]  /*2300*/  USHF.L.U32 UR18, UR16, 0x7, URZ ;  /* 0x0000000710127899 */ /* 0x000fe200080006ff */
[----:B-1----:R-:W-:-:S02]  /*2310*/  IADD3 R88, P1, PT, R88, UR10, RZ ;  /* 0x0000000a58587c10 */ /* 0x002fc4000ff3e0ff */
[----:B------:R-:W-:Y:S01]  /*2320*/  IMAD R87, R17, UR16, RZ ;  /* 0x0000001011577c24 */ /* 0x000fe2000f8e02ff */
[----:B------:R-:W-:Y:S01]  /*2330*/  IADD3.X R25, PT, PT, R0, UR15, RZ, P0, !PT ;  /* 0x0000000f00197c10 */ /* 0x000fe200087fe4ff */
[----:B------:R-:W-:Y:S01]  /*2340*/  IMAD.WIDE.U32 R6, R4, UR16, R6 ;  /* 0x0000001004067c25 */ /* 0x000fe2000f8e0006 */
[----:B------:R-:W1:Y:S01]  /*2350*/  LDCU UR16, c[0x0][0x450] ;  /* 0x00008a00ff1077ac */ /* 0x000e620008000800 */
[----:B------:R-:W-:Y:S02]  /*2360*/  IADD3 R60, P0, PT, R60, UR10, RZ ;  /* 0x0000000a3c3c7c10 */ /* 0x000fe4000ff1e0ff */
[----:B------:R-:W-:Y:S01]  /*2370*/  IMAD R87, R4, UR17, R87 ;  /* 0x0000001104577c24 */ /* 0x000fe2000f8e0257 */
[----:B------:R-:W3:Y:S01]  /*2380*/  LDCU.U8 UR17, c[0x0][0x533] ;  /* 0x0000a660ff1177ac */ /* 0x000ee20008000000 */
[----:B------:R-:W-:Y:S01]  /*2390*/  IMAD.IADD R9, R11, 0x1, R8 ;  /* 0x000000010b097824 */ /* 0x000fe200078e0208 */
[----:B------:R-:W-:Y:S01]  /*23a0*/  IADD3.X R61, PT, PT, R0, UR11, RZ, P0, !PT ;  /* 0x0000000b003d7c10 */ /* 0x000fe200087fe4ff */
[-C--:B------:R-:W-:Y:S01]  /*23b0*/  IMAD R17, R17, R2.reuse, RZ ;  /* 0x0000000211117224 */ /* 0x080fe200078e02ff */
[----:B------:R-:W-:Y:S01]  /*23c0*/  IADD3 R95, P0, PT, RZ, -UR19, RZ ;  /* 0x80000013ff5f7c10 */ /* 0x000fe2000ff1e0ff */
[----:B------:R-:W-:Y:S01]  /*23d0*/  IMAD.MOV.U32 R8, RZ, RZ, R10 ;  /* 0x000000ffff087224 */ /* 0x000fe200078e000a */
[----:B------:R-:W-:Y:S01]  /*23e0*/  LEA R86, P3, R6, UR8, 0x1 ;  /* 0x0000000806567c11 */ /* 0x000fe2000f8608ff */
[----:B------:R-:W-:Y:S01]  /*23f0*/  IMAD.SHL.U32 R92, R2, 0x80, RZ ;  /* 0x00000080025c7824 */ /* 0x000fe200078e00ff */
[----:B------:R-:W-:Y:S01]  /*2400*/  IADD3.X R80, PT, PT, RZ, ~UR18, RZ, P0, !PT ;  /* 0x80000012ff507c10 */ /* 0x000fe200087fe4ff */
[C---:B------:R-:W-:Y:S01]  /*2410*/  IMAD R17, R4.reuse, R3, R17 ;  /* 0x0000000304117224 */ /* 0x040fe200078e0211 */
[----:B------:R-:W-:Y:S01]  /*2420*/  IADD3 R87, PT, PT, R7, R87, RZ ;  /* 0x0000005707577210 */ /* 0x000fe20007ffe0ff */
[----:B------:R-:W-:Y:S01]  /*2430*/  IMAD.WIDE.U32 R4, R4, R2, R8 ;  /* 0x0000000204047225 */ /* 0x000fe200078e0008 */
[----:B------:R-:W-:Y:S01]  /*2440*/  SHF.R.S64 R93, R95, 0x1f, R80 ;  /* 0x0000001f5f5d7819 */ /* 0x000fe20000001050 */
[----:B------:R-:W4:Y:S01]  /*2450*/  LDCU.64 UR14, c[0x0][0x3c0] ;  /* 0x00007800ff0e77ac */ /* 0x000f220008000a00 */
[----:B------:R-:W-:Y:S01]  /*2460*/  SHF.R.S32.HI R96, RZ, 0x1f, R112 ;  /* 0x0000001fff607819 */ /* 0x000fe20000011470 */
[----:B------:R-:W-:Y:S01]  /*2470*/  IMAD.X R92, RZ, RZ, ~R92, P0 ;  /* 0x000000ffff5c7224 */ /* 0x000fe200000e0e5c */
[----:B------:R-:W-:Y:S01]  /*2480*/  LEA R18, P2, R4, UR4, 0x1 ;  /* 0x0000000404127c11 */ /* 0x000fe2000f8408ff */
[----:B------:R-:W-:Y:S01]  /*2490*/  IMAD.IADD R17, R5, 0x1, R17 ;  /* 0x0000000105117824 */ /* 0x000fe200078e0211 */
[----:B-1----:R-:W-:Y:S01]  /*24a0*/  MOV R21, UR16 ;  /* 0x0000001000157c02 */ /* 0x002fe20008000f00 */
[C---:B------:R-:W-:Y:S01]  /*24b0*/  VIADD R128, R136.reuse, 0x10 ;  /* 0x0000001088807836 */ /* 0x040fe20000000000 */
[----:B------:R-:W-:Y:S01]  /*24c0*/  SHF.R.S64 R95, R95, 0x1f, R92 ;  /* 0x0000001f5f5f7819 */ /* 0x000fe2000000105c */
[C---:B------:R-:W-:Y:S01]  /*24d0*/  VIADD R124, R136.reuse, 0x30 ;  /* 0x00000030887c7836 */ /* 0x040fe20000000000 */
[----:B------:R-:W-:Y:S01]  /*24e0*/  SHF.R.S32.HI R80, RZ, 0x1f, R80 ;  /* 0x0000001fff507819 */ /* 0x000fe20000011450 */
[C---:B------:R-:W-:Y:S01]  /*24f0*/  VIADD R120, R136.reuse, 0x50 ;  /* 0x0000005088787836 */ /* 0x040fe20000000000 */
[----:B------:R-:W-:Y:S01]  /*2500*/  SHF.R.S32.HI R92, RZ, 0x1f, R92 ;  /* 0x0000001fff5c7819 */ /* 0x000fe2000001145c */
[----:B------:R-:W-:Y:S01]  /*2510*/  VIADD R116, R136, 0x70 ;  /* 0x0000007088747836 */ /* 0x000fe20000000000 */
[----:B------:R-:W-:Y:S01]  /*2520*/  LEA.HI.X R87, R6, UR9, R87, 0x1, P3 ;  /* 0x0000000906577c11 */ /* 0x000fe200098f0c57 */
[----:B------:R-:W-:Y:S01]  /*2530*/  IMAD R109, R62, -0x80, R77 ;  /* 0xffffff803e6d7824 */ /* 0x000fe200078e024d */
[----:B------:R-:W-:Y:S01]  /*2540*/  LEA.HI.X R17, R4, UR5, R17, 0x1, P2 ;  /* 0x0000000504117c11 */ /* 0x000fe200090f0c11 */
[----:B------:R-:W-:Y:S01]  /*2550*/  IMAD R107, R62, -0x80, R69 ;  /* 0xffffff803e6b7824 */ /* 0x000fe200078e0245 */
[----:B------:R-:W-:Y:S01]  /*2560*/  IADD3.X R89, PT, PT, R89, UR11, RZ, P1, !PT ;  /* 0x0000000b59597c10 */ /* 0x000fe20008ffe4ff */
[----:B------:R-:W-:Y:S01]  /*2570*/  IMAD.MOV.U32 R106, RZ, RZ, R62 ;  /* 0x000000ffff6a7224 */ /* 0x000fe200078e003e */
[----:B------:R-:W1:Y:S01]  /*2580*/  LDCU.64 UR4, c[0x0][0x3b8] ;  /* 0x00007700ff0477ac */ /* 0x000e620008000a00 */
[----:B------:R-:W1:Y:S01]  /*2590*/  LDCU.128 UR8, c[0x0][0x3a0] ;  /* 0x00007400ff0877ac */ /* 0x000e620008000c00 */
[----:B--234-:R-:W-:-:S11]  /*25a0*/  UISETP.NE.AND UP0, UPT, UR17, URZ, UPT ;  /* 0x000000ff1100728c */ /* 0x01cfd6000bf05270 */
.L_x_3223:
        /* <DEDUP_REMOVED lines=10> */
[----:B------:R-:W-:Y:S07]  /*2650*/  ISETP.GE.AND P3, PT, R128, R109, !P0 ;  /* 0x0000006d8000720c */ /* 0x000fee0004766270 */
[----:B------:R-:W2:Y:S06]  /*2660*/  @P2 LDG.E.128 R8, desc[UR6][R86.64] ;  /* 0x0000000656082981 */ /* 0x000eac000c1e1d00 */
[----:B------:R-:W3:Y:S01]  /*2670*/  @P3 LDC.64 R2, c[0x0][0x4b0] ;  /* 0x00012c00ff023b82 */ /* 0x000ee20000000a00 */
[----:B--2---:R2:W-:Y:S01]  /*2680*/  @P2 STG.E.128 desc[UR6][R82.64], R8 ;  /* 0x0000000852002986 */ /* 0x0045e2000c101d06 */
[C---:B---3--:R-:W-:Y:S03]  /*2690*/  @P3 LEA R36, P0, R2.reuse, R86, 0x5 ;  /* 0x0000005602243211 */ /* 0x048fe600078028ff */
[----:B------:R-:W3:Y:S01]  /*26a0*/  @P2 LDG.E.128 R4, desc[UR6][R86.64+0x80] ;  /* 0x0000800656042981 */ /* 0x000ee2000c1e1d00 */
[----:B------:R-:W-:Y:S02]  /*26b0*/  @P3 LEA.HI.X R37, R2, R87, R3, 0x5, P0 ;  /* 0x0000005702253211 */ /* 0x000fe400000f2c03 */
[C---:B------:R-:W-:Y:S04]  /*26c0*/  @P3 LEA R32, P0, R73.reuse, R82, 0x1 ;  /* 0x0000005249203211 */ /* 0x040fe800078008ff */
[----:B------:R-:W-:Y:S02]  /*26d0*/  @P3 LEA.HI.X R33, R73, R83, R74, 0x1, P0 ;  /* 0x0000005349213211 */ /* 0x000fe400000f0c4a */
[C---:B------:R-:W-:Y:S04]  /*26e0*/  ISETP.GE.AND P0, PT, R126.reuse, R107, PT ;  /* 0x0000006b7e00720c */ /* 0x040fe80003f06270 */
[----:B------:R-:W-:Y:S11]  /*26f0*/  ISETP.LT.OR P4, PT, R126, R109, P0 ;  /* 0x0000006d7e00720c */ /* 0x000ff60000781670 */
[----:B------:R-:W-:Y:S02]  /*2700*/  @!UPT UIADD3 URZ, UPT, UPT, URZ, URZ, URZ ;  /* 0x000000fffffff290 */ /* 0x000fe4000fffe0ff */
[----:B------:R-:W4:Y:S02]  /*2710*/  @!P4 LDC.64 R2, c[0x0][0x4b0] ;  /* 0x00012c00ff02cb82 */ /* 0x000f240000000a00 */
[C---:B----4-:R-:W-:Y:S04]  /*2720*/  @!P4 LEA R34, P0, R2.reuse, R86, 0x6 ;  /* 0x000000560222c211 */ /* 0x050fe800078030ff */
[----:B------:R-:W-:Y:S02]  /*2730*/  @!P4 LEA.HI.X R35, R2, R87, R3, 0x6, P0 ;  /* 0x000000570223c211 */ /* 0x000fe400000f3403 */
[----:B------:R-:W4:Y:S02]  /*2740*/  @!P4 LDC.64 R2, c[0x0][0x3c0] ;  /* 0x0000f000ff02cb82 */ /* 0x000f240000000a00 */
[C---:B----4-:R-:W-:Y:S04]  /*2750*/  @!P4 LEA R26, P0, R2.reuse, R82, 0x6 ;  /* 0x00000052021ac211 */ /* 0x050fe800078030ff */
[----:B------:R-:W-:Y:S02]  /*2760*/  @!P4 LEA.HI.X R27, R2, R83, R3, 0x6, P0 ;  /* 0x00000053021bc211 */ /* 0x000fe400000f3403 */
[C---:B------:R-:W-:Y:S04]  /*2770*/  ISETP.GE.AND P0, PT, R124.reuse, R107, PT ;  /* 0x0000006b7c00720c */ /* 0x040fe80003f06270 */
[----:B------:R-:W-:Y:S02]  /*2780*/  ISETP.LT.OR P1, PT, R124, R109, P0 ;  /* 0x0000006d7c00720c */ /* 0x000fe40000721670 */
[C---:B------:R-:W-:Y:S04]  /*2790*/  ISETP.GE.AND P0, PT, R122.reuse, R107, PT ;  /* 0x0000006b7a00720c */ /* 0x040fe80003f06270 */
[----:B------:R-:W-:Y:S04]  /*27a0*/  ISETP.LT.OR P6, PT, R122, R109, P0 ;  /* 0x0000006d7a00720c */ /* 0x000fe800007c1670 */
[----:B------:R-:W-:Y:S03]  /*27b0*/  P2R R129, PR, RZ, 0x40 ;  /* 0x00000040ff817803 */ /* 0x000fe60000000000 */
[----:B------:R-:W4:Y:S02]  /*27c0*/  @!P1 LDC.64 R2, c[0x0][0x4b0] ;  /* 0x00012c00ff029b82 */ /* 0x000f240000000a00 */
[----:B----4-:R-:W-:Y:S01]  /*27d0*/  @!P1 IMAD R3, R3, 0x60, RZ ;  /* 0x0000006003039824 */ /* 0x010fe200078e02ff */
[----:B---3--:R-:W-:Y:S04]  /*27e0*/  @P2 STG.E.128 desc[UR6][R82.64+0x80], R4 ;  /* 0x0000800452002986 */ /* 0x008fe8000c101d06 */
[----:B------:R-:W3:Y:S04]  /*27f0*/  @P3 LDG.E.128 R28, desc[UR6][R36.64] ;  /* 0x00000006241c3981 */ /* 0x000ee8000c1e1d00 */
[----:B---3--:R-:W-:Y:S04]  /*2800*/  @P3 STG.E.128 desc[UR6][R32.64], R28 ;  /* 0x0000001c20003986 */ /* 0x008fe8000c101d06 */
[----:B------:R-:W3:Y:S04]  /*2810*/  @P3 LDG.E.128 R12, desc[UR6][R36.64+0x80] ;  /* 0x00008006240c3981 */ /* 0x000ee8000c1e1d00 */
[----:B---3--:R3:W-:Y:S04]  /*2820*/  @P3 STG.E.128 desc[UR6][R32.64+0x80], R12 ;  /* 0x0000800c20003986 */ /* 0x0087e8000c101d06 */
[----:B--2---:R-:W2:Y:S01]  /*2830*/  @!P4 LDG.E.128 R8, desc[UR6][R34.64] ;  /* 0x000000062208c981 */ /* 0x004ea2000c1e1d00 */
[----:B---3--:R-:W-:Y:S04]  /*2840*/  @!P1 IMAD.WIDE.U32 R32, R2, 0x60, R86 ;  /* 0x0000006002209825 */ /* 0x008fe800078e0056 */
[----:B------:R-:W-:Y:S02]  /*2850*/  @!P1 IMAD.IADD R33, R33, 0x1, R3 ;  /* 0x0000000121219824 */ /* 0x000fe400078e0203 */
[----:B------:R-:W3:Y:S02]  /*2860*/  @!P1 LDC.64 R2, c[0x0][0x3c0] ;  /* 0x0000f000ff029b82 */ /* 0x000ee40000000a00 */
[----:B---3--:R-:W-:Y:S02]  /*2870*/  @!P1 IMAD R3, R3, 0x60, RZ ;  /* 0x0000006003039824 */ /* 0x008fe400078e02ff */
[----:B------:R-:W-:Y:S04]  /*2880*/  @!P1 IMAD.WIDE.U32 R28, R2, 0x60, R82 ;  /* 0x00000060021c9825 */ /* 0x000fe800078e0052 */
[----:B------:R-:W-:Y:S02]  /*2890*/  @!P1 IMAD.IADD R29, R29, 0x1, R3 ;  /* 0x000000011d1d9824 */ /* 0x000fe400078e0203 */
[----:B------:R-:W3:Y:S02]  /*28a0*/  @!P6 LDC.64 R2, c[0x0][0x4b0] ;  /* 0x00012c00ff02eb82 */ /* 0x000ee40000000a00 */
[C---:B---3--:R-:W-:Y:S04]  /*28b0*/  @!P6 LEA R30, P0, R2.reuse, R86, 0x7 ;  /* 0x00000056021ee211 */ /* 0x048fe800078038ff */
[----:B------:R-:W-:Y:S02]  /*28c0*/  @!P6 LEA.HI.X R31, R2, R87, R3, 0x7, P0 ;  /* 0x00000057021fe211 */ /* 0x000fe400000f3c03 */
[----:B------:R-:W3:Y:S01]  /*28d0*/  @!P6 LDC.64 R2, c[0x0][0x3c0] ;  /* 0x0000f000ff02eb82 */ /* 0x000ee20000000a00 */
[----:B--2---:R2:W-:Y:S04]  /*28e0*/  @!P4 STG.E.128 desc[UR6][R26.64], R8 ;  /* 0x000000081a00c986 */ /* 0x0045e8000c101d06 */
[----:B------:R-:W4:Y:S04]  /*28f0*/  @!P4 LDG.E.128 R4, desc[UR6][R34.64+0x80] ;  /* 0x000080062204c981 */ /* 0x000f28000c1e1d00 */
[----:B----4-:R3:W-:Y:S04]  /*2900*/  @!P4 STG.E.128 desc[UR6][R26.64+0x80], R4 ;  /* 0x000080041a00c986 */ /* 0x0107e8000c101d06 */
[----:B--2---:R-:W2:Y:S01]  /*2910*/  @!P1 LDG.E.128 R8, desc[UR6][R32.64] ;  /* 0x0000000620089981 */ /* 0x004ea2000c1e1d00 */
[C---:B---3--:R-:W-:Y:S04]  /*2920*/  @!P6 LEA R26, P0, R2.reuse, R82, 0x7 ;  /* 0x00000052021ae211 */ /* 0x048fe800078038ff */
[----:B------:R-:W-:Y:S02]  /*2930*/  @!P6 LEA.HI.X R27, R2, R83, R3, 0x7, P0 ;  /* 0x00000053021be211 */ /* 0x000fe400000f3c03 */
[C---:B------:R-:W-:Y:S04]  /*2940*/  ISETP.GE.AND P0, PT, R120.reuse, R107, PT ;  /* 0x0000006b7800720c */ /* 0x040fe80003f06270 */
[----:B------:R-:W-:Y:S02]  /*2950*/  ISETP.GE.AND P5, PT, R120, R109, !P0 ;  /* 0x0000006d7800720c */ /* 0x000fe400047a6270 */
[----:B------:R-:W-:Y:S11]  /*2960*/  ISETP.GE.AND P0, PT, R118, R107, PT ;  /* 0x0000006b7600720c */ /* 0x000ff60003f06270 */
[----:B------:R-:W3:Y:S02]  /*2970*/  @P5 LDC.64 R2, c[0x0][0x4b0] ;  /* 0x00012c00ff025b82 */ /* 0x000ee40000000a00 */
[----:B---3--:R-:W-:Y:S01]  /*2980*/  @P5 IMAD R3, R3, 0xa0, RZ ;  /* 0x000000a003035824 */ /* 0x008fe200078e02ff */
[----:B--2---:R-:W-:Y:S04]  /*2990*/  @!P1 STG.E.128 desc[UR6][R28.64], R8 ;  /* 0x000000081c009986 */ /* 0x004fe8000c101d06 */
[----:B------:R-:W2:Y:S04]  /*29a0*/  @!P1 LDG.E.128 R12, desc[UR6][R32.64+0x80] ;  /* 0x00008006200c9981 */ /* 0x000ea8000c1e1d00 */
[----:B--2---:R2:W-:Y:S04]  /*29b0*/  @!P1 STG.E.128 desc[UR6][R28.64+0x80], R12 ;  /* 0x0000800c1c009986 */ /* 0x0045e8000c101d06 */
[----:B------:R-:W3:Y:S01]  /*29c0*/  @!P6 LDG.E.128 R4, desc[UR6][R30.64] ;  /* 0x000000061e04e981 */ /* 0x000ee2000c1e1d00 */
[----:B--2---:R-:W-:Y:S04]  /*29d0*/  @P5 IMAD.WIDE.U32 R28, R2, 0xa0, R86 ;  /* 0x000000a0021c5825 */ /* 0x004fe800078e0056 */
[----:B------:R-:W-:Y:S02]  /*29e0*/  @P5 IMAD.IADD R29, R29, 0x1, R3 ;  /* 0x000000011d1d5824 */ /* 0x000fe400078e0203 */
[----:B------:R-:W2:Y:S02]  /*29f0*/  @P5 LDC.64 R2, c[0x0][0x3c0] ;  /* 0x0000f000ff025b82 */ /* 0x000ea40000000a00 */
[----:B--2---:R-:W-:Y:S02]  /*2a00*/  @P5 IMAD R3, R3, 0xa0, RZ ;  /* 0x000000a003035824 */ /* 0x004fe400078e02ff */
[----:B------:R-:W-:Y:S04]  /*2a10*/  @P5 IMAD.WIDE.U32 R32, R2, 0xa0, R82 ;  /* 0x000000a002205825 */ /* 0x000fe800078e0052 */
[----:B------:R-:W-:Y:S01]  /*2a20*/  @P5 IMAD.IADD R33, R33, 0x1, R3 ;  /* 0x0000000121215824 */ /* 0x000fe200078e0203 */
[----:B---3--:R2:W-:Y:S04]  /*2a30*/  @!P6 STG.E.128 desc[UR6][R26.64], R4 ;  /* 0x000000041a00e986 */ /* 0x0085e8000c101d06 */
[----:B------:R-:W3:Y:S04]  /*2a40*/  @!P6 LDG.E.128 R8, desc[UR6][R30.64+0x80] ;  /* 0x000080061e08e981 */ /* 0x000ee8000c1e1d00 */
[----:B---3--:R3:W-:Y:S01]  /*2a50*/  @!P6 STG.E.128 desc[UR6][R26.64+0x80], R8 ;  /* 0x000080081a00e986 */ /* 0x0087e2000c101d06 */
[----:B------:R-:W-:Y:S02]  /*2a60*/  ISETP.GE.AND P6, PT, R118, R109, !P0 ;  /* 0x0000006d7600720c */ /* 0x000fe400047c6270 */
[C---:B------:R-:W-:Y:S01]  /*2a70*/  ISETP.GE.AND P0, PT, R116.reuse, R107, PT ;  /* 0x0000006b7400720c */ /* 0x040fe20003f06270 */
[----:B--2---:R-:W2:Y:S03]  /*2a80*/  @P5 LDG.E.128 R4, desc[UR6][R28.64] ;  /* 0x000000061c045981 */ /* 0x004ea6000c1e1d00 */
[----:B------:R-:W-:Y:S02]  /*2a90*/  ISETP.GE.AND P2, PT, R116, R109, !P0 ;  /* 0x0000006d7400720c */ /* 0x000fe40004746270 */
[----:B------:R-:W-:Y:S02]  /*2aa0*/  ISETP.NE.AND P0, PT, R21, RZ, PT ;  /* 0x000000ff1500720c */ /* 0x000fe40003f05270 */
[----:B------:R-:W-:Y:S03]  /*2ab0*/  P2R R123, PR, RZ, 0x4 ;  /* 0x00000004ff7b7803 */ /* 0x000fe60000000000 */
[----:B------:R-:W4:Y:S02]  /*2ac0*/  @P6 LDC.64 R2, c[0x0][0x4b0] ;  /* 0x00012c00ff026b82 */ /* 0x000f240000000a00 */
[----:B----4-:R-:W-:Y:S02]  /*2ad0*/  @P6 IMAD R3, R3, 0xc0, RZ ;  /* 0x000000c003036824 */ /* 0x010fe400078e02ff */
[----:B------:R-:W-:Y:S04]  /*2ae0*/  @P6 IMAD.WIDE.U32 R30, R2, 0xc0, R86 ;  /* 0x000000c0021e6825 */ /* 0x000fe800078e0056 */
[----:B------:R-:W-:Y:S02]  /*2af0*/  @P6 IMAD.IADD R31, R31, 0x1, R3 ;  /* 0x000000011f1f6824 */ /* 0x000fe400078e0203 */
[----:B------:R-:W4:Y:S02]  /*2b00*/  @P6 LDC.64 R2, c[0x0][0x3c0] ;  /* 0x0000f000ff026b82 */ /* 0x000f240000000a00 */
[----:B----4-:R-:W-:Y:S01]  /*2b10*/  @P6 IMAD R3, R3, 0xc0, RZ ;  /* 0x000000c003036824 */ /* 0x010fe200078e02ff */
[----:B--2---:R2:W-:Y:S04]  /*2b20*/  @P5 STG.E.128 desc[UR6][R32.64], R4 ;  /* 0x0000000420005986 */ /* 0x0045e8000c101d06 */
[----:B------:R4:W5:Y:S02]  /*2b30*/  @P5 LDG.E.128 R12, desc[UR6][R28.64+0x80] ;  /* 0x000080061c0c5981 */ /* 0x000964000c1e1d00 */
[----:B----4-:R-:W-:Y:S04]  /*2b40*/  @P6 IMAD.WIDE.U32 R28, R2, 0xc0, R82 ;  /* 0x000000c0021c6825 */ /* 0x010fe800078e0052 */
[----:B------:R-:W-:Y:S02]  /*2b50*/  @P6 IMAD.IADD R29, R29, 0x1, R3 ;  /* 0x000000011d1d6824 */ /* 0x000fe400078e0203 */
[----:B------:R-:W4:Y:S02]  /*2b60*/  @P2 LDC.64 R2, c[0x0][0x4b0] ;  /* 0x00012c00ff022b82 */ /* 0x000f240000000a00 */
[----:B----4-:R-:W-:Y:S02]  /*2b70*/  @P2 IMAD R3, R3, 0xe0, RZ ;  /* 0x000000e003032824 */ /* 0x010fe400078e02ff */
[----:B---3--:R-:W-:Y:S04]  /*2b80*/  @P2 IMAD.WIDE.U32 R26, R2, 0xe0, R86 ;  /* 0x000000e0021a2825 */ /* 0x008fe800078e0056 */
[----:B------:R-:W-:Y:S02]  /*2b90*/  @P2 IMAD.IADD R27, R27, 0x1, R3 ;  /* 0x000000011b1b2824 */ /* 0x000fe400078e0203 */
[----:B------:R-:W3:Y:S02]  /*2ba0*/  @P2 LDC.64 R2, c[0x0][0x3c0] ;  /* 0x0000f000ff022b82 */ /* 0x000ee40000000a00 */
[----:B---3--:R-:W-:Y:S01]  /*2bb0*/  @P2 IMAD R3, R3, 0xe0, RZ ;  /* 0x000000e003032824 */ /* 0x008fe200078e02ff */
[----:B-----5:R-:W-:Y:S04]  /*2bc0*/  @P5 STG.E.128 desc[UR6][R32.64+0x80], R12 ;  /* 0x0000800c20005986 */ /* 0x020fe8000c101d06 */
[----:B--2---:R-:W2:Y:S04]  /*2bd0*/  @P6 LDG.E.128 R4, desc[UR6][R30.64] ;  /* 0x000000061e046981 */ /* 0x004ea8000c1e1d00 */
[----:B--2---:R2:W-:Y:S04]  /*2be0*/  @P6 STG.E.128 desc[UR6][R28.64], R4 ;  /* 0x000000041c006986 */ /* 0x0045e8000c101d06 */
[----:B------:R3:W4:Y:S02]  /*2bf0*/  @P6 LDG.E.128 R8, desc[UR6][R30.64+0x80] ;  /* 0x000080061e086981 */ /* 0x000724000c1e1d00 */
[----:B---3--:R-:W-:Y:S04]  /*2c00*/  @P2 IMAD.WIDE.U32 R30, R2, 0xe0, R82 ;  /* 0x000000e0021e2825 */ /* 0x008fe800078e0052 */
[----:B------:R-:W-:Y:S01]  /*2c10*/  @P2 IMAD.IADD R31, R31, 0x1, R3 ;  /* 0x000000011f1f2824 */ /* 0x000fe200078e0203 */
[----:B----4-:R3:W-:Y:S04]  /*2c20*/  @P6 STG.E.128 desc[UR6][R28.64+0x80], R8 ;  /* 0x000080081c006986 */ /* 0x0107e8000c101d06 */
[----:B--2---:R-:W2:Y:S04]  /*2c30*/  @P2 LDG.E.128 R4, desc[UR6][R26.64] ;  /* 0x000000061a042981 */ /* 0x004ea8000c1e1d00 */
[----:B--2---:R3:W-:Y:S04]  /*2c40*/  @P2 STG.E.128 desc[UR6][R30.64], R4 ;  /* 0x000000041e002986 */ /* 0x0047e8000c101d06 */
[----:B------:R-:W2:Y:S04]  /*2c50*/  @P2 LDG.E.128 R12, desc[UR6][R26.64+0x80] ;  /* 0x000080061a0c2981 */ /* 0x000ea8000c1e1d00 */
[----:B--2---:R3:W-:Y:S01]  /*2c60*/  @P2 STG.E.128 desc[UR6][R30.64+0x80], R12 ;  /* 0x0000800c1e002986 */ /* 0x0047e2000c101d06 */
[----:B------:R-:W-:Y:S04]  /*2c70*/  ISETP.GT.AND P2, PT, R106, R81, PT ;  /* 0x000000516a00720c */ /* 0x000fe80003f44270 */
[----:B------:R-:W-:Y:S02]  /*2c80*/  P2R R121, PR, RZ, 0x4 ;  /* 0x00000004ff797803 */ /* 0x000fe40000000000 */
[----:B------:R-:W-:Y:S01]  /*2c90*/  ISETP.NE.AND P2, PT, R0, RZ, PT ;  /* 0x000000ff0000720c */ /* 0x000fe20003f45270 */
[----:B------:R-:W-:Y:S01]  /*2ca0*/  @!UPT UIADD3 URZ, UPT, UPT, URZ, URZ, URZ ;  /* 0x000000fffffff290 */ /* 0x000fe2000fffe0ff */
[----:B------:R-:W-:Y:S11]  /*2cb0*/  @P0 BRA `(.L_x_3187) ;  /* 0x0000000400680947 */ /* 0x000ff60003800000 */
[----:B------:R-:W-:Y:S01]  /*2cc0*/  @P2 IMAD.MOV.U32 R16, RZ, RZ, R18 ;  /* 0x000000ffff102224 */ /* 0x000fe200078e0012 */
[----:B------:R-:W2:Y:S01]  /*2cd0*/  @!P4 LDC.64 R2, c[0x0][0x4a8] ;  /* 0x00012a00ff02cb82 */ /* 0x000ea20000000a00 */
[----:B------:R-:W-:Y:S03]  /*2ce0*/  IMAD.MOV.U32 R21, RZ, RZ, RZ ;  /* 0x000000ffff157224 */ /* 0x000fe600078e00ff */
[----:B---3--:R-:W3:Y:S04]  /*2cf0*/  @P2 LDG.E.128 R8, desc[UR6][R16.64] ;  /* 0x0000000610082981 */ /* 0x008ee8000c1e1d00 */
[----:B---3--:R3:W-:Y:S01]  /*2d00*/  @P2 STG.E.128 desc[UR6][R84.64], R8 ;  /* 0x0000000854002986 */ /* 0x0087e2000c101d06 */
[CC--:B--2---:R-:W-:Y:S03]  /*2d10*/  @!P4 LEA R36, P0, R2.reuse, R18.reuse, 0x6 ;  /* 0x000000120224c211 */ /* 0x0c4fe600078030ff */
[----:B------:R2:W4:Y:S01]  /*2d20*/  @P2 LDG.E.128 R4, desc[UR6][R16.64+0x80] ;  /* 0x0000800610042981 */ /* 0x000522000c1e1d00 */
[----:B------:R-:W-:Y:S02]  /*2d30*/  @!P4 LEA.HI.X R37, R2, R17, R3, 0x6, P0 ;  /* 0x000000110225c211 */ /* 0x000fe400000f3403 */
[----:B------:R-:W5:Y:S01]  /*2d40*/  @!P4 LDC.64 R2, c[0x0][0x3b8] ;  /* 0x0000ee00ff02cb82 */ /* 0x000f620000000a00 */
[----:B--2---:R-:W-:Y:S02]  /*2d50*/  @!P1 MOV R16, R18 ;  /* 0x0000001200109202 */ /* 0x004fe40000000f00 */
[C---:B-----5:R-:W-:Y:S04]  /*2d60*/  @!P4 LEA R26, P0, R2.reuse, R84, 0x6 ;  /* 0x00000054021ac211 */ /* 0x060fe800078030ff */
[----:B------:R-:W-:Y:S02]  /*2d70*/  @!P4 LEA.HI.X R27, R2, R85, R3, 0x6, P0 ;  /* 0x00000055021bc211 */ /* 0x000fe400000f3403 */
[C---:B------:R-:W-:Y:S01]  /*2d80*/  @P3 LEA R42, P0, R97.reuse, R18, 0x1 ;  /* 0x00000012612a3211 */ /* 0x040fe200078008ff */
[----:B------:R-:W2:Y:S03]  /*2d90*/  @!P1 LDC.64 R2, c[0x0][0x4a8] ;  /* 0x00012a00ff029b82 */ /* 0x000ea60000000a00 */
[----:B------:R-:W-:Y:S02]  /*2da0*/  @P3 LEA.HI.X R43, R97, R17, R94, 0x1, P0 ;  /* 0x00000011612b3211 */ /* 0x000fe400000f0c5e */
[C---:B------:R-:W-:Y:S04]  /*2db0*/  @P3 LEA R40, P0, R79.reuse, R84, 0x1 ;  /* 0x000000544f283211 */ /* 0x040fe800078008ff */
[----:B------:R-:W-:Y:S01]  /*2dc0*/  @P3 LEA.HI.X R41, R79, R85, R76, 0x1, P0 ;  /* 0x000000554f293211 */ /* 0x000fe200000f0c4c */
[----:B--2---:R-:W-:Y:S04]  /*2dd0*/  @!P1 IMAD.WIDE.U32 R38, R2, 0x60, R16 ;  /* 0x0000006002269825 */ /* 0x004fe800078e0010 */
[----:B------:R-:W-:Y:S02]  /*2de0*/  @!P1 IMAD R3, R3, 0x60, RZ ;  /* 0x0000006003039824 */ /* 0x000fe400078e02ff */
[----:B------:R-:W-:Y:S02]  /*2df0*/  @P5 IMAD.MOV.U32 R16, RZ, RZ, R18 ;  /* 0x000000ffff105224 */ /* 0x000fe400078e0012 */
[----:B------:R-:W-:Y:S02]  /*2e00*/  @!P1 IMAD.IADD R39, R39, 0x1, R3 ;  /* 0x0000000127279824 */ /* 0x000fe400078e0203 */
[----:B------:R-:W2:Y:S02]  /*2e10*/  @!P1 LDC.64 R2, c[0x0][0x3b8] ;  /* 0x0000ee00ff029b82 */ /* 0x000ea40000000a00 */
[----:B--2---:R-:W-:Y:S01]  /*2e20*/  @!P1 IMAD R3, R3, 0x60, RZ ;  /* 0x0000006003039824 */ /* 0x004fe200078e02ff */
[----:B----4-:R-:W-:Y:S01]  /*2e30*/  @P2 STG.E.128 desc[UR6][R84.64+0x80], R4 ;  /* 0x0000800454002986 */ /* 0x010fe2000c101d06 */
[----:B------:R-:W-:Y:S03]  /*2e40*/  ISETP.NE.AND P2, PT, R123, RZ, PT ;  /* 0x000000ff7b00720c */ /* 0x000fe60003f45270 */
[----:B------:R-:W2:Y:S04]  /*2e50*/  @P3 LDG.E.128 R28, desc[UR6][R42.64] ;  /* 0x000000062a1c3981 */ /* 0x000ea8000c1e1d00 */
[----:B--2---:R-:W-:Y:S04]  /*2e60*/  @P3 STG.E.128 desc[UR6][R40.64], R28 ;  /* 0x0000001c28003986 */ /* 0x004fe8000c101d06 */
[----:B------:R-:W2:Y:S04]  /*2e70*/  @P3 LDG.E.128 R12, desc[UR6][R42.64+0x80] ;  /* 0x000080062a0c3981 */ /* 0x000ea8000c1e1d00 */
[----:B--2---:R-:W-:Y:S01]  /*2e80*/  @P3 STG.E.128 desc[UR6][R40.64+0x80], R12 ;  /* 0x0000800c28003986 */ /* 0x004fe2000c101d06 */
[----:B------:R-:W-:Y:S03]  /*2e90*/  ISETP.NE.AND P3, PT, R129, RZ, PT ;  /* 0x000000ff8100720c */ /* 0x000fe60003f65270 */
[----:B------:R-:W2:Y:S04]  /*2ea0*/  @!P4 LDG.E.128 R32, desc[UR6][R36.64] ;  /* 0x000000062420c981 */ /* 0x000ea8000c1e1d00 */
[----:B--2---:R2:W-:Y:S04]  /*2eb0*/  @!P4 STG.E.128 desc[UR6][R26.64], R32 ;  /* 0x000000201a00c986 */ /* 0x0045e8000c101d06 */
[----:B---3--:R-:W3:Y:S01]  /*2ec0*/  @!P4 LDG.E.128 R8, desc[UR6][R36.64+0x80] ;  /* 0x000080062408c981 */ /* 0x008ee2000c1e1d00 */
[----:B--2---:R-:W-:Y:S05]  /*2ed0*/  @!P1 IMAD.WIDE.U32 R32, R2, 0x60, R84 ;  /* 0x0000006002209825 */ /* 0x004fea00078e0054 */
[----:B------:R-:W-:Y:S02]  /*2ee0*/  @!P1 IADD3 R33, PT, PT, R33, R3, RZ ;  /* 0x0000000321219210 */ /* 0x000fe40007ffe0ff */
[----:B------:R-:W2:Y:S02]  /*2ef0*/  @!P3 LDC.64 R2, c[0x0][0x4a8] ;  /* 0x00012a00ff02bb82 */ /* 0x000ea40000000a00 */
[C---:B--2---:R-:W-:Y:S04]  /*2f00*/  @!P3 LEA R28, P0, R2.reuse, R18, 0x7 ;  /* 0x00000012021cb211 */ /* 0x044fe800078038ff */
[----:B------:R-:W-:Y:S02]  /*2f10*/  @!P3 LEA.HI.X R29, R2, R17, R3, 0x7, P0 ;  /* 0x00000011021db211 */ /* 0x000fe400000f3c03 */
[----:B------:R-:W2:Y:S01]  /*2f20*/  @!P3 LDC.64 R2, c[0x0][0x3b8] ;  /* 0x0000ee00ff02bb82 */ /* 0x000ea20000000a00 */
[----:B---3--:R2:W-:Y:S04]  /*2f30*/  @!P4 STG.E.128 desc[UR6][R26.64+0x80], R8 ;  /* 0x000080081a00c986 */ /* 0x0085e8000c101d06 */
[----:B------:R-:W3:Y:S01]  /*2f40*/  @!P1 LDG.E.128 R4, desc[UR6][R38.64] ;  /* 0x0000000626049981 */ /* 0x000ee2000c1e1d00 */
[C---:B--2---:R-:W-:Y:S04]  /*2f50*/  @!P3 LEA R26, P0, R2.reuse, R84, 0x7 ;  /* 0x00000054021ab211 */ /* 0x044fe800078038ff */
[----:B------:R-:W-:Y:S02]  /*2f60*/  @!P3 LEA.HI.X R27, R2, R85, R3, 0x7, P0 ;  /* 0x00000055021bb211 */ /* 0x000fe400000f3c03 */
[----:B------:R-:W2:Y:S02]  /*2f70*/  @P5 LDC.64 R2, c[0x0][0x4a8] ;  /* 0x00012a00ff025b82 */ /* 0x000ea40000000a00 */
[----:B--2---:R-:W-:Y:S01]  /*2f80*/  @P5 IMAD.WIDE.U32 R30, R2, 0xa0, R16 ;  /* 0x000000a0021e5825 */ /* 0x004fe200078e0010 */
[----:B------:R-:W-:Y:S03]  /*2f90*/  @P6 MOV R16, R18 ;  /* 0x0000001200106202 */ /* 0x000fe60000000f00 */
[----:B------:R-:W-:Y:S05]  /*2fa0*/  @P5 IMAD R3, R3, 0xa0, RZ ;  /* 0x000000a003035824 */ /* 0x000fea00078e02ff */
[----:B------:R-:W-:Y:S02]  /*2fb0*/  @P5 IADD3 R31, PT, PT, R31, R3, RZ ;  /* 0x000000031f1f5210 */ /* 0x000fe40007ffe0ff */
[----:B------:R-:W2:Y:S02]  /*2fc0*/  @P5 LDC.64 R2, c[0x0][0x3b8] ;  /* 0x0000ee00ff025b82 */ /* 0x000ea40000000a00 */
[----:B--2---:R-:W-:Y:S01]  /*2fd0*/  @P5 IMAD R3, R3, 0xa0, RZ ;  /* 0x000000a003035824 */ /* 0x004fe200078e02ff */
[----:B---3--:R2:W-:Y:S04]  /*2fe0*/  @!P1 STG.E.128 desc[UR6][R32.64], R4 ;  /* 0x0000000420009986 */ /* 0x0085e8000c101d06 */
[----:B------:R-:W3:Y:S04]  /*2ff0*/  @!P1 LDG.E.128 R12, desc[UR6][R38.64+0x80] ;  /* 0x00008006260c9981 */ /* 0x000ee8000c1e1d00 */
[----:B---3--:R3:W-:Y:S04]  /*3000*/  @!P1 STG.E.128 desc[UR6][R32.64+0x80], R12 ;  /* 0x0000800c20009986 */ /* 0x0087e8000c101d06 */
[----:B------:R-:W4:Y:S04]  /*3010*/  @!P3 LDG.E.128 R8, desc[UR6][R28.64] ;  /* 0x000000061c08b981 */ /* 0x000f28000c1e1d00 */
[----:B----4-:R-:W-:Y:S04]  /*3020*/  @!P3 STG.E.128 desc[UR6][R26.64], R8 ;  /* 0x000000081a00b986 */ /* 0x010fe8000c101d06 */
[----:B--2---:R2:W4:Y:S02]  /*3030*/  @!P3 LDG.E.128 R4, desc[UR6][R28.64+0x80] ;  /* 0x000080061c04b981 */ /* 0x004524000c1e1d00 */
[----:B--2---:R-:W-:Y:S04]  /*3040*/  @P5 IMAD.WIDE.U32 R28, R2, 0xa0, R84 ;  /* 0x000000a0021c5825 */ /* 0x004fe800078e0054 */
[----:B------:R-:W-:Y:S02]  /*3050*/  @P5 IMAD.IADD R29, R29, 0x1, R3 ;  /* 0x000000011d1d5824 */ /* 0x000fe400078e0203 */
[----:B------:R-:W2:Y:S02]  /*3060*/  @P6 LDC.64 R2, c[0x0][0x4a8] ;  /* 0x00012a00ff026b82 */ /* 0x000ea40000000a00 */
[----:B--2---:R-:W-:Y:S01]  /*3070*/  @P6 IMAD R3, R3, 0xc0, RZ ;  /* 0x000000c003036824 */ /* 0x004fe200078e02ff */
[----:B----4-:R2:W-:Y:S04]  /*3080*/  @!P3 STG.E.128 desc[UR6][R26.64+0x80], R4 ;  /* 0x000080041a00b986 */ /* 0x0105e8000c101d06 */
[----:B---3--:R-:W3:Y:S01]  /*3090*/  @P5 LDG.E.128 R12, desc[UR6][R30.64] ;  /* 0x000000061e0c5981 */ /* 0x008ee2000c1e1d00 */
[----:B--2---:R-:W-:Y:S04]  /*30a0*/  @P6 IMAD.WIDE.U32 R26, R2, 0xc0, R16 ;  /* 0x000000c0021a6825 */ /* 0x004fe800078e0010 */
[----:B------:R-:W-:Y:S02]  /*30b0*/  @P6 IMAD.IADD R27, R27, 0x1, R3 ;  /* 0x000000011b1b6824 */ /* 0x000fe400078e0203 */
[----:B------:R-:W2:Y:S02]  /*30c0*/  @P6 LDC.64 R2, c[0x0][0x3b8] ;  /* 0x0000ee00ff026b82 */ /* 0x000ea40000000a00 */
[----:B--2---:R-:W-:Y:S01]  /*30d0*/  @P6 IMAD R3, R3, 0xc0, RZ ;  /* 0x000000c003036824 */ /* 0x004fe200078e02ff */
[----:B---3--:R2:W-:Y:S04]  /*30e0*/  @P5 STG.E.128 desc[UR6][R28.64], R12 ;  /* 0x0000000c1c005986 */ /* 0x0085e8000c101d06 */
[----:B------:R3:W4:Y:S02]  /*30f0*/  @P5 LDG.E.128 R8, desc[UR6][R30.64+0x80] ;  /* 0x000080061e085981 */ /* 0x000724000c1e1d00 */
[----:B---3--:R-:W-:Y:S05]  /*3100*/  @P6 IMAD.WIDE.U32 R30, R2, 0xc0, R84 ;  /* 0x000000c0021e6825 */ /* 0x008fea00078e0054 */
[----:B------:R-:W-:Y:S01]  /*3110*/  @P6 IADD3 R31, PT, PT, R31, R3, RZ ;  /* 0x000000031f1f6210 */ /* 0x000fe20007ffe0ff */
[----:B----4-:R3:W-:Y:S04]  /*3120*/  @P5 STG.E.128 desc[UR6][R28.64+0x80], R8 ;  /* 0x000080081c005986 */ /* 0x0107e8000c101d06 */
[----:B------:R-:W4:Y:S04]  /*3130*/  @P6 LDG.E.128 R4, desc[UR6][R26.64] ;  /* 0x000000061a046981 */ /* 0x000f28000c1e1d00 */
[----:B----4-:R3:W-:Y:S04]  /*3140*/  @P6 STG.E.128 desc[UR6][R30.64], R4 ;  /* 0x000000041e006986 */ /* 0x0107e8000c101d06 */
[----:B--2---:R-:W2:Y:S04]  /*3150*/  @P6 LDG.E.128 R12, desc[UR6][R26.64+0x80] ;  /* 0x000080061a0c6981 */ /* 0x004ea8000c1e1d00 */
[----:B--2---:R3:W-:Y:S01]  /*3160*/  @P6 STG.E.128 desc[UR6][R30.64+0x80], R12 ;  /* 0x0000800c1e006986 */ /* 0x0047e2000c101d06 */
[----:B------:R-:W-:Y:S05]  /*3170*/  @!P2 BRA `(.L_x_3188) ;  /* 0x0000008c00e4a947 */ /* 0x000fea0003800000 */
[----:B------:R-:W3:Y:S01]  /*3180*/  LDC.64 R2, c[0x0][0x4a8] ;  /* 0x00012a00ff027b82 */ /* 0x000ee20000000a00 */
[----:B------:R-:W-:Y:S05]  /*3190*/  MOV R16, R18 ;  /* 0x0000001200107202 */ /* 0x000fea0000000f00 */
[----:B---3--:R-:W-:Y:S04]  /*31a0*/  IMAD.WIDE.U32 R12, R2, 0xe0, R16 ;  /* 0x000000e0020c7825 */ /* 0x008fe800078e0010 */
[----:B------:R-:W-:Y:S05]  /*31b0*/  IMAD R3, R3, 0xe0, RZ ;  /* 0x000000e003037824 */ /* 0x000fea00078e02ff */
[----:B------:R-:W-:Y:S02]  /*31c0*/  IADD3 R13, PT, PT, R13, R3, RZ ;  /* 0x000000030d0d7210 */ /* 0x000fe40007ffe0ff */
[----:B------:R-:W2:Y:S03]  /*31d0*/  LDC.64 R2, c[0x0][0x3b8] ;  /* 0x0000ee00ff027b82 */ /* 0x000ea60000000a00 */
[----:B------:R-:W3:Y:S01]  /*31e0*/  LDG.E.128 R4, desc[UR6][R12.64] ;  /* 0x000000060c047981 */ /* 0x000ee2000c1e1d00 */
[----:B--2---:R-:W-:Y:S04]  /*31f0*/  IMAD.WIDE.U32 R14, R2, 0xe0, R84 ;  /* 0x000000e0020e7825 */ /* 0x004fe800078e0054 */
[----:B------:R-:W-:Y:S05]  /*3200*/  IMAD R3, R3, 0xe0, RZ ;  /* 0x000000e003037824 */ /* 0x000fea00078e02ff */
[----:B------:R-:W-:Y:S05]  /*3210*/  IADD3 R15, PT, PT, R15, R3, RZ ;  /* 0x000000030f0f7210 */ /* 0x000fea0007ffe0ff */
[----:B---3--:R2:W-:Y:S04]  /*3220*/  STG.E.128 desc[UR6][R14.64], R4 ;  /* 0x000000040e007986 */ /* 0x0085e8000c101d06 */
[----:B------:R-:W3:Y:S04]  /*3230*/  LDG.E.128 R8, desc[UR6][R12.64+0x80] ;  /* 0x000080060c087981 */ /* 0x000ee8000c1e1d00 */
[----:B---3--:R2:W-:Y:S01]  /*3240*/  STG.E.128 desc[UR6][R14.64+0x80], R8 ;  /* 0x000080080e007986 */ /* 0x0085e2000c101d06 */
[----:B------:R-:W-:Y:S05]  /*3250*/  BRA `(.L_x_3188) ;  /* 0x0000008c00ac7947 */ /* 0x000fea0003800000 */
.L_x_3187:
[C---:B------:R-:W-:Y:S04]  /*3260*/  ISETP.GE.AND P0, PT, R124.reuse, R107, PT ;  /* 0x0000006b7c00720c */ /* 0x040fe80003f06270 */
[----:B------:R-:W-:Y:S04]  /*3270*/  ISETP.GE.AND P1, PT, R124, R109, !P0 ;  /* 0x0000006d7c00720c */ /* 0x000fe80004726270 */
[----:B------:R-:W-:Y:S01]  /*3280*/  P2R R131, PR, RZ, 0x2 ;  /* 0x00000002ff837803 */ /* 0x000fe20000000000 */
[----:B------:R-:W-:Y:S08]  /*3290*/  BRA.U !UP0, `(.L_x_3189) ;  /* 0x00000035081c7547 */ /* 0x000ff0000b800000 */
[C---:B------:R-:W-:Y:S01]  /*32a0*/  SHF.L.U64.HI R3, R130.reuse, 0x1, R103 ;  /* 0x0000000182037819 */ /* 0x040fe20000010267 */
[----:B---3--:R-:W-:Y:S01]  /*32b0*/  IMAD.SHL.U32 R5, R130, 0x2, RZ ;  /* 0x0000000282057824 */ /* 0x008fe200078e00ff */
[----:B------:R-:W2:Y:S01]  /*32c0*/  LDC R48, c[0x0][0x450] ;  /* 0x00011400ff307b82 */ /* 0x000ea20000000800 */
        /* <DEDUP_REMOVED lines=97> */
.L_x_3191:
[----:B-1----:R-:W-:Y:S05]  /*38e0*/  BSYNC.RECONVERGENT B0 ;  /* 0x0000000000007941 */ /* 0x002fea0003800200 */
.L_x_3190:
[----:B------:R-:W-:Y:S04]  /*38f0*/  BSSY.RECONVERGENT B0, `(.L_x_3192) ;  /* 0x0000061000007945 */ /* 0x000fe80003800200 */
[----:B------:R-:W-:Y:S05]  /*3900*/  @!P3 BRA `(.L_x_3193) ;  /* 0x00000004007cb947 */ /* 0x000fea0003800000 */
[C---:B------:R-:W-:Y:S04]  /*3910*/  LEA R50, P0, R97.reuse, R18, 0x1 ;  /* 0x0000001261327211 */ /* 0x040fe800078008ff */
[----:B------:R-:W-:Y:S02]  /*3920*/  LEA.HI.X R51, R97, R17, R94, 0x1, P0 ;  /* 0x0000001161337211 */ /* 0x000fe400000f0c5e */
[C---:B------:R-:W-:Y:S03]  /*3930*/  LEA R42, P0, R79.reuse, R84, 0x1 ;  /* 0x000000544f2a7211 */ /* 0x040fe600078008ff */
[----:B---3--:R-:W3:Y:S01]  /*3940*/  LDG.E.128 R32, desc[UR6][R50.64] ;  /* 0x0000000632207981 */ /* 0x008ee2000c1e1d00 */
[----:B------:R-:W-:Y:S02]  /*3950*/  LEA.HI.X R43, R79, R85, R76, 0x1, P0 ;  /* 0x000000554f2b7211 */ /* 0x000fe400000f0c4c */
[----:B------:R-:W-:Y:S11]  /*3960*/  ISETP.GE.AND P0, PT, R22, R21, PT ;  /* 0x000000151600720c */ /* 0x000ff60003f06270 */
[----:B------:R-:W-:Y:S02]  /*3970*/  @!UPT UIADD3 URZ, UPT, UPT, URZ, URZ, URZ ;  /* 0x000000fffffff290 */ /* 0x000fe4000fffe0ff */
[----:B------:R-:W4:Y:S06]  /*3980*/  @!P0 LDG.E.64 R40, desc[UR6][R44.64] ;  /* 0x000000062c288981 */ /* 0x000f2c000c1e1b00 */
[----:B------:R-:W5:Y:S01]  /*3990*/  @!P0 LDG.E.64 R12, desc[UR6][R10.64] ;  /* 0x000000060a0c8981 */ /* 0x000f62000c1e1b00 */
[C---:B---3--:R-:W-:Y:S01]  /*39a0*/  @!P0 LOP3.LUT R15, R32.reuse, 0xffff0000, RZ, 0xc0, !PT ;  /* 0xffff0000200f8812 */ /* 0x048fe200078ec0ff */
[----:B------:R-:W-:Y:S01]  /*39b0*/  @!P0 IMAD.U32 R38, R35, 0x10000, RZ ;  /* 0x0001000023268824 */ /* 0x000fe200078e00ff */
[----:B------:R-:W-:Y:S02]  /*39c0*/  @!P0 SHF.L.U32 R37, R32, 0x10, RZ ;  /* 0x0000001020258819 */ /* 0x000fe400000006ff */
[C---:B------:R-:W-:Y:S02]  /*39d0*/  @!P0 LOP3.LUT R16, R34.reuse, 0xffff0000, RZ, 0xc0, !PT ;  /* 0xffff000022108812 */ /* 0x040fe400078ec0ff */
[----:B------:R-:W-:Y:S02]  /*39e0*/  @!P0 SHF.L.U32 R36, R34, 0x10, RZ ;  /* 0x0000001022248819 */ /* 0x000fe400000006ff */
[C---:B----4-:R-:W-:Y:S01]  /*39f0*/  @!P0 SHF.L.U32 R27, R40.reuse, 0x10, RZ ;  /* 0x00000010281b8819 */ /* 0x050fe200000006ff */
[C---:B------:R-:W-:Y:S01]  /*3a00*/  @!P0 IMAD.U32 R26, R41.reuse, 0x10000, RZ ;  /* 0x00010000291a8824 */ /* 0x040fe200078e00ff */
[----:B------:R-:W-:Y:S02]  /*3a10*/  @!P0 LOP3.LUT R39, R40, 0xffff0000, RZ, 0xc0, !PT ;  /* 0xffff000028278812 */ /* 0x000fe400078ec0ff */
[----:B------:R-:W-:Y:S01]  /*3a20*/  @!P0 LOP3.LUT R41, R41, 0xffff0000, RZ, 0xc0, !PT ;  /* 0xffff000029298812 */ /* 0x000fe200078ec0ff */
[----:B------:R-:W-:Y:S01]  /*3a30*/  @!P0 FMUL.FTZ R47, R15, R27 ;  /* 0x0000001b0f2f8220 */ /* 0x000fe20000410000 */
[C---:B-----5:R-:W-:Y:S01]  /*3a40*/  @!P0 SHF.L.U32 R14, R12.reuse, 0x10, RZ ;  /* 0x000000100c0e8819 */ /* 0x060fe200000006ff */
        /* <DEDUP_REMOVED lines=75> */
.L_x_3193:
[----:B------:R-:W-:Y:S05]  /*3f00*/  BSYNC.RECONVERGENT B0 ;  /* 0x0000000000007941 */ /* 0x000fea0003800200 */
.L_x_3192:
        /* <DEDUP_REMOVED lines=9> */
[----:B-1-3--:R-:W3:Y:S01]  /*3fa0*/  LDG.E.128 R32, desc[UR6][R54.64] ;  /* 0x0000000636207981 */ /* 0x00aee2000c1e1d00 */
[----:B------:R-:W-:Y:S02]  /*3fb0*/  LEA.HI.X R53, R50, R85, R51, 0x6, P0 ;  /* 0x0000005532357211 */ /* 0x000fe400000f3433 */
[C---:B------:R-:W-:Y:S04]  /*3fc0*/  LEA R46, P0, R20.reuse, R44, 0x5 ;  /* 0x0000002c142e7211 */ /* 0x040fe800078028ff */
[----:B------:R-:W-:Y:S02]  /*3fd0*/  LEA.HI.X.SX32 R47, R20, R45, 0x5, P0 ;  /* 0x0000002d142f7211 */ /* 0x000fe400000f2eff */
        /* <DEDUP_REMOVED lines=14> */
[C---:B-----5:R-:W-:Y:S01]  /*40c0*/  @!P0 IMAD.U32 R14, R12.reuse, 0x10000, RZ ;  /* 0x000100000c0e8824 */ /* 0x060fe200078e00ff */
        /* <DEDUP_REMOVED lines=32> */
[----:B------:R-:W5:Y:S06]  /*42d0*/  @!P0 LDG.E.64 R40, desc[UR6][R46.64+0x40] ;  /* 0x000040062e288981 */ /* 0x000f6c000c1e1b00 */
[----:B------:R-:W2:Y:S01]  /*42e0*/  @!P0 LDG.E.64 R12, desc[UR6][R26.64+0x40] ;  /* 0x000040061a0c8981 */ /* 0x000ea2000c1e1b00 */
[C---:B---3--:R-:W-:Y:S02]  /*42f0*/  @!P0 LOP3.LUT R15, R28.reuse, 0xffff0000, RZ, 0xc0, !PT ;  /* 0xffff00001c0f8812 */ /* 0x048fe400078ec0ff */
[----:B------:R-:W-:Y:S02]  /*4300*/  @!P0 SHF.L.U32 R37, R28, 0x10, RZ ;  /* 0x000000101c258819 */ /* 0x000fe400000006ff */
[----:B------:R-:W-:Y:S02]  /*4310*/  @!P0 LOP3.LUT R16, R30, 0xffff0000, RZ, 0xc0, !PT ;  /* 0xffff00001e108812 */ /* 0x000fe400078ec0ff */
[C---:B-----5:R-:W-:Y:S01]  /*4320*/  @!P0 SHF.L.U32 R36, R40.reuse, 0x10, RZ ;  /* 0x0000001028248819 */ /* 0x060fe200000006ff */
[----:B------:R-:W-:Y:S01]  /*4330*/  @!P0 IMAD.U32 R38, R41, 0x10000, RZ ;  /* 0x0001000029268824 */ /* 0x000fe200078e00ff */
[----:B------:R-:W-:Y:S01]  /*4340*/  @!P0 LOP3.LUT R39, R40, 0xffff0000, RZ, 0xc0, !PT ;  /* 0xffff000028278812 */ /* 0x000fe200078ec0ff */
[----:B------:R-:W-:Y:S01]  /*4350*/  @!P0 IMAD.U32 R40, R31, 0x10000, RZ ;  /* 0x000100001f288824 */ /* 0x000fe200078e00ff */
        /* <DEDUP_REMOVED lines=34> */
.L_x_3195:
[----:B------:R-:W-:Y:S05]  /*4580*/  BSYNC.RECONVERGENT B0 ;  /* 0x0000000000007941 */ /* 0x000fea0003800200 */
.L_x_3194:
        /* <DEDUP_REMOVED lines=10> */
[----:B-1----:R-:W5:Y:S06]  /*4630*/  @!P0 LDG.E.64 R42, desc[UR6][R46.64] ;  /* 0x000000062e2a8981 */ /* 0x002f6c000c1e1b00 */
[----:B------:R-:W2:Y:S01]  /*4640*/  @!P0 LDG.E.64 R12, desc[UR6][R26.64] ;  /* 0x000000061a0c8981 */ /* 0x000ea2000c1e1b00 */
[----:B-----5:R-:W-:Y:S01]  /*4650*/  @!P0 SHF.L.U32 R37, R42, 0x10, RZ ;  /* 0x000000102a258819 */ /* 0x020fe200000006ff */
[----:B----4-:R-:W-:Y:S01]  /*4660*/  IMAD.WIDE.U32 R52, R50, 0x60, R16 ;  /* 0x0000006032347825 */ /* 0x010fe200078e0010 */
[----:B------:R-:W-:Y:S03]  /*4670*/  @!P0 LOP3.LUT R41, R42, 0xffff0000, RZ, 0xc0, !PT ;  /* 0xffff00002a298812 */ /* 0x000fe600078ec0ff */
[----:B------:R-:W-:Y:S01]  /*4680*/  IMAD R51, R51, 0x60, RZ ;  /* 0x0000006033337824 */ /* 0x000fe200078e02ff */
[C---:B--2---:R-:W-:Y:S01]  /*4690*/  @!P0 SHF.L.U32 R14, R12.reuse, 0x10, RZ ;  /* 0x000000100c0e8819 */ /* 0x044fe200000006ff */
[----:B------:R-:W-:Y:S01]  /*46a0*/  @!P0 IMAD.U32 R9, R13, 0x10000, RZ ;  /* 0x000100000d098824 */ /* 0x000fe200078e00ff */
[----:B------:R-:W-:Y:S01]  /*46b0*/  @!P0 LOP3.LUT R12, R12, 0xffff0000, RZ, 0xc0, !PT ;  /* 0xffff00000c0c8812 */ /* 0x000fe200078ec0ff */
[----:B------:R-:W-:Y:S01]  /*46c0*/  IMAD.IADD R53, R53, 0x1, R51 ;  /* 0x0000000135357824 */ /* 0x000fe200078e0233 */
[----:B------:R-:W-:Y:S01]  /*46d0*/  @!P0 LOP3.LUT R13, R13, 0xffff0000, RZ, 0xc0, !PT ;  /* 0xffff00000d0d8812 */ /* 0x000fe200078ec0ff */
[----:B------:R-:W1:Y:S01]  /*46e0*/  LDC.64 R50, c[0x0][0x3b8] ;  /* 0x0000ee00ff327b82 */ /* 0x000e620000000a00 */
[C---:B------:R-:W-:Y:S01]  /*46f0*/  @!P0 IMAD.U32 R36, R43.reuse, 0x10000, RZ ;  /* 0x000100002b248824 */ /* 0x040fe200078e00ff */
[----:B------:R-:W-:Y:S01]  /*4700*/  @!P0 LOP3.LUT R43, R43, 0xffff0000, RZ, 0xc0, !PT ;  /* 0xffff00002b2b8812 */ /* 0x000fe200078ec0ff */
[----:B---3--:R-:W2:Y:S01]  /*4710*/  LDG.E.128 R32, desc[UR6][R52.64] ;  /* 0x0000000634207981 */ /* 0x008ea2000c1e1d00 */
[----:B-1----:R-:W-:Y:S04]  /*4720*/  IMAD.WIDE.U32 R58, R50, 0x60, R84 ;  /* 0x00000060323a7825 */ /* 0x002fe800078e0054 */
[----:B------:R-:W-:Y:S01]  /*4730*/  IMAD R54, R51, 0x60, RZ ;  /* 0x0000006033367824 */ /* 0x000fe200078e02ff */
[----:B------:R-:W-:Y:S04]  /*4740*/  MOV R50, R58 ;  /* 0x0000003a00327202 */ /* 0x000fe80000000f00 */
[----:B------:R-:W-:Y:S02]  /*4750*/  IADD3 R51, PT, PT, R59, R54, RZ ;  /* 0x000000363b337210 */ /* 0x000fe40007ffe0ff */
[C---:B--2---:R-:W-:Y:S01]  /*4760*/  @!P0 LOP3.LUT R15, R32.reuse, 0xffff0000, RZ, 0xc0, !PT ;  /* 0xffff0000200f8812 */ /* 0x044fe200078ec0ff */
        /* <DEDUP_REMOVED lines=32> */
[----:B------:R-:W2:Y:S06]  /*4970*/  @!P1 LDG.E.64 R40, desc[UR6][R46.64+0x40] ;  /* 0x000040062e289981 */ /* 0x000eac000c1e1b00 */
[----:B------:R-:W3:Y:S08]  /*4980*/  LDG.E.128 R28, desc[UR6][R52.64+0x80] ;  /* 0x00008006341c7981 */ /* 0x000ef0000c1e1d00 */
[----:B------:R4:W5:Y:S01]  /*4990*/  @!P1 LDG.E.64 R12, desc[UR6][R26.64+0x40] ;  /* 0x000040061a0c9981 */ /* 0x000962000c1e1b00 */
[C---:B--2---:R-:W-:Y:S01]  /*49a0*/  @!P1 SHF.L.U32 R36, R40.reuse, 0x10, RZ ;  /* 0x0000001028249819 */ /* 0x044fe200000006ff */
[C---:B------:R-:W-:Y:S01]  /*49b0*/  @!P1 IMAD.U32 R38, R41.reuse, 0x10000, RZ ;  /* 0x0001000029269824 */ /* 0x040fe200078e00ff */
[----:B------:R-:W-:Y:S02]  /*49c0*/  @!P1 LOP3.LUT R39, R40, 0xffff0000, RZ, 0xc0, !PT ;  /* 0xffff000028279812 */ /* 0x000fe400078ec0ff */
[----:B------:R-:W-:Y:S02]  /*49d0*/  @!P1 LOP3.LUT R41, R41, 0xffff0000, RZ, 0xc0, !PT ;  /* 0xffff000029299812 */ /* 0x000fe400078ec0ff */
[C---:B---3--:R-:W-:Y:S02]  /*49e0*/  @!P1 LOP3.LUT R15, R28.reuse, 0xffff0000, RZ, 0xc0, !PT ;  /* 0xffff00001c0f9812 */ /* 0x048fe400078ec0ff */
[----:B------:R-:W-:Y:S02]  /*49f0*/  @!P1 SHF.L.U32 R37, R28, 0x10, RZ ;  /* 0x000000101c259819 */ /* 0x000fe400000006ff */
[----:B----4-:R-:W-:Y:S01]  /*4a00*/  @!P1 LOP3.LUT R26, R30, 0xffff0000, RZ, 0xc0, !PT ;  /* 0xffff00001e1a9812 */ /* 0x010fe200078ec0ff */
        /* <DEDUP_REMOVED lines=34> */
.L_x_3197:
[----:B------:R-:W-:Y:S05]  /*4c30*/  BSYNC.RECONVERGENT B0 ;  /* 0x0000000000007941 */ /* 0x000fea0003800200 */
.L_x_3196:
[----:B------:R-:W-:Y:S01]  /*4c40*/  ISETP.NE.AND P0, PT, R129, RZ, PT ;  /* 0x000000ff8100720c */ /* 0x000fe20003f05270 */
[----:B------:R-:W-:Y:S11]  /*4c50*/  BSSY.RECONVERGENT B0, `(.L_x_3198) ;  /* 0x0000065000007945 */ /* 0x000ff60003800200 */
[----:B------:R-:W-:Y:S01]  /*4c60*/  @!UPT UIADD3 URZ, UPT, UPT, URZ, URZ, URZ ;  /* 0x000000fffffff290 */ /* 0x000fe2000fffe0ff */
[----:B------:R-:W-:Y:S05]  /*4c70*/  @P0 BRA `(.L_x_3199) ;  /* 0x0000000400880947 */ /* 0x000fea0003800000 */
[----:B------:R-:W-:Y:S01]  /*4c80*/  ISETP.GE.AND P0, PT, R22, R21, PT ;  /* 0x000000151600720c */ /* 0x000fe20003f06270 */
[----:B-1----:R-:W4:Y:S01]  /*4c90*/  LDC.64 R50, c[0x0][0x4a8] ;  /* 0x00012a00ff327b82 */ /* 0x002f220000000a00 */
[C---:B------:R-:W-:Y:S04]  /*4ca0*/  IMAD.WIDE R46, R20.reuse, 0x60, R44 ;  /* 0x00000060142e7825 */ /* 0x040fe800078e022c */
[----:B------:R-:W-:Y:S07]  /*4cb0*/  IMAD.WIDE R26, R20, 0x60, R10 ;  /* 0x00000060141a7825 */ /* 0x000fee00078e020a */
[----:B------:R-:W5:Y:S06]  /*4cc0*/  @!P0 LDG.E.64 R42, desc[UR6][R46.64] ;  /* 0x000000062e2a8981 */ /* 0x000f6c000c1e1b00 */
[----:B------:R-:W2:Y:S01]  /*4cd0*/  @!P0 LDG.E.64 R12, desc[UR6][R26.64] ;  /* 0x000000061a0c8981 */ /* 0x000ea2000c1e1b00 */
[C---:B----4-:R-:W-:Y:S04]  /*4ce0*/  LEA R52, P1, R50.reuse, R18, 0x7 ;  /* 0x0000001232347211 */ /* 0x050fe800078238ff */
[----:B------:R-:W-:Y:S02]  /*4cf0*/  LEA.HI.X R53, R50, R17, R51, 0x7, P1 ;  /* 0x0000001132357211 */ /* 0x000fe400008f3c33 */
[----:B------:R-:W-:Y:S01]  /*4d00*/  ISETP.GE.AND P1, PT, R19, R21, PT ;  /* 0x000000151300720c */ /* 0x000fe20003f26270 */
[----:B------:R-:W1:Y:S02]  /*4d10*/  LDC.64 R50, c[0x0][0x3b8] ;  /* 0x0000ee00ff327b82 */ /* 0x000e640000000a00 */
[----:B---3--:R-:W3:Y:S01]  /*4d20*/  LDG.E.128 R32, desc[UR6][R52.64] ;  /* 0x0000000634207981 */ /* 0x008ee2000c1e1d00 */
[----:B-1----:R-:W-:Y:S02]  /*4d30*/  LEA R54, P2, R50, R84, 0x7 ;  /* 0x0000005432367211 */ /* 0x002fe400078438ff */
[C---:B-----5:R-:W-:Y:S01]  /*4d40*/  @!P0 SHF.L.U32 R37, R42.reuse, 0x10, RZ ;  /* 0x000000102a258819 */ /* 0x060fe200000006ff */
[C---:B------:R-:W-:Y:S01]  /*4d50*/  @!P0 IMAD.U32 R36, R43.reuse, 0x10000, RZ ;  /* 0x000100002b248824 */ /* 0x040fe200078e00ff */
[----:B------:R-:W-:Y:S02]  /*4d60*/  @!P0 LOP3.LUT R41, R42, 0xffff0000, RZ, 0xc0, !PT ;  /* 0xffff00002a298812 */ /* 0x000fe400078ec0ff */
[----:B------:R-:W-:Y:S02]  /*4d70*/  @!P0 LOP3.LUT R43, R43, 0xffff0000, RZ, 0xc0, !PT ;  /* 0xffff00002b2b8812 */ /* 0x000fe400078ec0ff */
[C---:B--2---:R-:W-:Y:S01]  /*4d80*/  @!P0 SHF.L.U32 R14, R12.reuse, 0x10, RZ ;  /* 0x000000100c0e8819 */ /* 0x044fe200000006ff */
        /* <DEDUP_REMOVED lines=37> */
[----:B------:R-:W2:Y:S06]  /*4fe0*/  @!P1 LDG.E.64 R40, desc[UR6][R46.64+0x40] ;  /* 0x000040062e289981 */ /* 0x000eac000c1e1b00 */
[----:B------:R-:W3:Y:S08]  /*4ff0*/  LDG.E.128 R28, desc[UR6][R52.64+0x80] ;  /* 0x00008006341c7981 */ /* 0x000ef0000c1e1d00 */
[----:B------:R-:W4:Y:S01]  /*5000*/  @!P1 LDG.E.64 R12, desc[UR6][R26.64+0x40] ;  /* 0x000040061a0c9981 */ /* 0x000f22000c1e1b00 */
[C---:B--2---:R-:W-:Y:S01]  /*5010*/  @!P1 SHF.L.U32 R36, R40.reuse, 0x10, RZ ;  /* 0x0000001028249819 */ /* 0x044fe200000006ff */
[C---:B------:R-:W-:Y:S01]  /*5020*/  @!P1 IMAD.U32 R38, R41.reuse, 0x10000, RZ ;  /* 0x0001000029269824 */ /* 0x040fe200078e00ff */
[----:B------:R-:W-:Y:S02]  /*5030*/  @!P1 LOP3.LUT R39, R40, 0xffff0000, RZ, 0xc0, !PT ;  /* 0xffff000028279812 */ /* 0x000fe400078ec0ff */
[----:B------:R-:W-:Y:S02]  /*5040*/  @!P1 LOP3.LUT R41, R41, 0xffff0000, RZ, 0xc0, !PT ;  /* 0xffff000029299812 */ /* 0x000fe400078ec0ff */
[C---:B---3--:R-:W-:Y:S02]  /*5050*/  @!P1 LOP3.LUT R15, R28.reuse, 0xffff0000, RZ, 0xc0, !PT ;  /* 0xffff00001c0f9812 */ /* 0x048fe400078ec0ff */
[----:B------:R-:W-:Y:S02]  /*5060*/  @!P1 SHF.L.U32 R37, R28, 0x10, RZ ;  /* 0x000000101c259819 */ /* 0x000fe400000006ff */
[----:B------:R-:W-:Y:S01]  /*5070*/  @!P1 LOP3.LUT R16, R30, 0xffff0000, RZ, 0xc0, !PT ;  /* 0xffff00001e109812 */ /* 0x000fe200078ec0ff */
[----:B------:R-:W-:Y:S01]  /*5080*/  @!P1 FMUL.FTZ R50, R15, R36 ;  /* 0x000000240f329220 */ /* 0x000fe20000410000 */
[----:B------:R-:W-:Y:S02]  /*5090*/  @!P1 SHF.L.U32 R40, R31, 0x10, RZ ;  /* 0x000000101f289819 */ /* 0x000fe400000006ff */
[C---:B----4-:R-:W-:Y:S01]  /*50a0*/  @!P1 SHF.L.U32 R14, R12.reuse, 0x10, RZ ;  /* 0x000000100c0e9819 */ /* 0x050fe200000006ff */
        /* <DEDUP_REMOVED lines=31> */
.L_x_3199:
[----:B------:R-:W-:Y:S05]  /*52a0*/  BSYNC.RECONVERGENT B0 ;  /* 0x0000000000007941 */ /* 0x000fea0003800200 */
.L_x_3198:
[----:B------:R-:W-:Y:S04]  /*52b0*/  BSSY.RECONVERGENT B0, `(.L_x_3200) ;  /* 0x000006a000007945 */ /* 0x000fe80003800200 */
[----:B------:R-:W-:Y:S05]  /*52c0*/  @!P5 BRA `(.L_x_3201) ;  /* 0x0000000400a0d947 */ /* 0x000fea0003800000 */
[----:B------:R-:W-:Y:S01]  /*52d0*/  MOV R16, R18 ;  /* 0x0000001200107202 */ /* 0x000fe20000000f00 */
[----:B-1----:R-:W4:Y:S01]  /*52e0*/  LDC.64 R50, c[0x0][0x4a8] ;  /* 0x00012a00ff327b82 */ /* 0x002f220000000a00 */
[----:B------:R-:W-:Y:S02]  /*52f0*/  ISETP.GE.AND P0, PT, R22, R21, PT ;  /* 0x000000151600720c */ /* 0x000fe40003f06270 */
[C---:B------:R-:W-:Y:S02]  /*5300*/  LEA R46, P1, R20.reuse, R44, 0x7 ;  /* 0x0000002c142e7211 */ /* 0x040fe400078238ff */
[C---:B------:R-:W-:Y:S02]  /*5310*/  LEA R26, P2, R20.reuse, R10, 0x7 ;  /* 0x0000000a141a7211 */ /* 0x040fe400078438ff */
[C---:B------:R-:W-:Y:S02]  /*5320*/  LEA.HI.X.SX32 R47, R20.reuse, R45, 0x7, P1 ;  /* 0x0000002d142f7211 */ /* 0x040fe400008f3eff */
[----:B------:R-:W-:Y:S02]  /*5330*/  LEA.HI.X.SX32 R27, R20, R11, 0x7, P2 ;  /* 0x0000000b141b7211 */ /* 0x000fe400010f3eff */
[----:B------:R-:W-:Y:S03]  /*5340*/  ISETP.GE.AND P1, PT, R19, R21, PT ;  /* 0x000000151300720c */ /* 0x000fe60003f26270 */
[----:B------:R-:W5:Y:S06]  /*5350*/  @!P0 LDG.E.64 R42, desc[UR6][R46.64] ;  /* 0x000000062e2a8981 */ /* 0x000f6c000c1e1b00 */
        /* <DEDUP_REMOVED lines=95> */
.L_x_3201:
[----:B------:R-:W-:Y:S05]  /*5950*/  BSYNC.RECONVERGENT B0 ;  /* 0x0000000000007941 */ /* 0x000fea0003800200 */
.L_x_3200:
[----:B------:R-:W-:Y:S04]  /*5960*/  BSSY.RECONVERGENT B0, `(.L_x_3202) ;  /* 0x0000068000007945 */ /* 0x000fe80003800200 */
[----:B------:R-:W-:Y:S05]  /*5970*/  @!P6 BRA `(.L_x_3203) ;  /* 0x000000040098e947 */ /* 0x000fea0003800000 */
[----:B------:R-:W-:Y:S01]  /*5980*/  MOV R16, R18 ;  /* 0x0000001200107202 */ /* 0x000fe20000000f00 */
[----:B-1----:R-:W4:Y:S01]  /*5990*/  LDC.64 R50, c[0x0][0x4a8] ;  /* 0x00012a00ff327b82 */ /* 0x002f220000000a00 */
[-C--:B------:R-:W-:Y:S01]  /*59a0*/  ISETP.GE.AND P0, PT, R22, R21.reuse, PT ;  /* 0x000000151600720c */ /* 0x080fe20003f06270 */
[C---:B------:R-:W-:Y:S01]  /*59b0*/  IMAD.WIDE R46, R20.reuse, 0xa0, R44 ;  /* 0x000000a0142e7825 */ /* 0x040fe200078e022c */
[----:B------:R-:W-:Y:S03]  /*59c0*/  ISETP.GE.AND P1, PT, R19, R21, PT ;  /* 0x000000151300720c */ /* 0x000fe60003f26270 */
[----:B------:R-:W-:Y:S08]  /*59d0*/  IMAD.WIDE R26, R20, 0xa0, R10 ;  /* 0x000000a0141a7825 */ /* 0x000ff000078e020a */
[----:B------:R-:W5:Y:S06]  /*59e0*/  @!P0 LDG.E.64 R42, desc[UR6][R46.64] ;  /* 0x000000062e2a8981 */ /* 0x000f6c000c1e1b00 */
[----:B------:R-:W2:Y:S01]  /*59f0*/  @!P0 LDG.E.64 R12, desc[UR6][R26.64] ;  /* 0x000000061a0c8981 */ /* 0x000ea2000c1e1b00 */
[----:B-----5:R-:W-:Y:S01]  /*5a00*/  @!P0 SHF.L.U32 R37, R42, 0x10, RZ ;  /* 0x000000102a258819 */ /* 0x020fe200000006ff */
[----:B----4-:R-:W-:Y:S01]  /*5a10*/  IMAD.WIDE.U32 R52, R50, 0xc0, R16 ;  /* 0x000000c032347825 */ /* 0x010fe200078e0010 */
[----:B------:R-:W-:Y:S03]  /*5a20*/  @!P0 LOP3.LUT R41, R42, 0xffff0000, RZ, 0xc0, !PT ;  /* 0xffff00002a298812 */ /* 0x000fe600078ec0ff */
[----:B------:R-:W-:Y:S01]  /*5a30*/  IMAD R51, R51, 0xc0, RZ ;  /* 0x000000c033337824 */ /* 0x000fe200078e02ff */
[----:B--2---:R-:W-:Y:S01]  /*5a40*/  @!P0 SHF.L.U32 R9, R13, 0x10, RZ ;  /* 0x000000100d098819 */ /* 0x004fe200000006ff */
[C---:B------:R-:W-:Y:S01]  /*5a50*/  @!P0 IMAD.U32 R14, R12.reuse, 0x10000, RZ ;  /* 0x000100000c0e8824 */ /* 0x040fe200078e00ff */
[----:B------:R-:W-:Y:S01]  /*5a60*/  @!P0 LOP3.LUT R12, R12, 0xffff0000, RZ, 0xc0, !PT ;  /* 0xffff00000c0c8812 */ /* 0x000fe200078ec0ff */
[----:B------:R-:W-:Y:S01]  /*5a70*/  @!P0 IMAD.U32 R36, R43, 0x10000, RZ ;  /* 0x000100002b248824 */ /* 0x000fe200078e00ff */
[----:B------:R-:W-:Y:S02]  /*5a80*/  IADD3 R53, PT, PT, R53, R51, RZ ;  /* 0x0000003335357210 */ /* 0x000fe40007ffe0ff */
[----:B------:R-:W-:Y:S01]  /*5a90*/  @!P0 LOP3.LUT R13, R13, 0xffff0000, RZ, 0xc0, !PT ;  /* 0xffff00000d0d8812 */ /* 0x000fe200078ec0ff */
[----:B------:R-:W1:Y:S01]  /*5aa0*/  LDC.64 R50, c[0x0][0x3b8] ;  /* 0x0000ee00ff327b82 */ /* 0x000e620000000a00 */
[----:B------:R-:W-:Y:S01]  /*5ab0*/  @!P0 LOP3.LUT R43, R43, 0xffff0000, RZ, 0xc0, !PT ;  /* 0xffff00002b2b8812 */ /* 0x000fe200078ec0ff */
[----:B---3--:R-:W2:Y:S01]  /*5ac0*/  LDG.E.128 R32, desc[UR6][R52.64] ;  /* 0x0000000634207981 */ /* 0x008ea2000c1e1d00 */
[----:B-1----:R-:W-:Y:S04]  /*5ad0*/  IMAD.WIDE.U32 R58, R50, 0xc0, R84 ;  /* 0x000000c0323a7825 */ /* 0x002fe800078e0054 */
[----:B------:R-:W-:Y:S01]  /*5ae0*/  IMAD R54, R51, 0xc0, RZ ;  /* 0x000000c033367824 */ /* 0x000fe200078e02ff */
[----:B------:R-:W-:Y:S04]  /*5af0*/  MOV R50, R58 ;  /* 0x0000003a00327202 */ /* 0x000fe80000000f00 */
[----:B------:R-:W-:Y:S02]  /*5b00*/  IADD3 R51, PT, PT, R59, R54, RZ ;  /* 0x000000363b337210 */ /* 0x000fe40007ffe0ff */
[----:B--2---:R-:W-:Y:S01]  /*5b10*/  @!P0 LOP3.LUT R15, R32, 0xffff0000, RZ, 0xc0, !PT ;  /* 0xffff0000200f8812 */ /* 0x004fe200078ec0ff */
        /* <DEDUP_REMOVED lines=35> */
[C---:B--2---:R-:W-:Y:S02]  /*5d50*/  @!P1 SHF.L.U32 R36, R40.reuse, 0x10, RZ ;  /* 0x0000001028249819 */ /* 0x044fe400000006ff */
[C---:B------:R-:W-:Y:S02]  /*5d60*/  @!P1 SHF.L.U32 R38, R41.reuse, 0x10, RZ ;  /* 0x0000001029269819 */ /* 0x040fe400000006ff */
[----:B------:R-:W-:Y:S02]  /*5d70*/  @!P1 LOP3.LUT R39, R40, 0xffff0000, RZ, 0xc0, !PT ;  /* 0xffff000028279812 */ /* 0x000fe400078ec0ff */
[C---:B---3--:R-:W-:Y:S01]  /*5d80*/  @!P1 LOP3.LUT R15, R28.reuse, 0xffff0000, RZ, 0xc0, !PT ;  /* 0xffff00001c0f9812 */ /* 0x048fe200078ec0ff */
[----:B------:R-:W-:Y:S01]  /*5d90*/  @!P1 IMAD.U32 R37, R28, 0x10000, RZ ;  /* 0x000100001c259824 */ /* 0x000fe200078e00ff */
[----:B----4-:R-:W-:Y:S02]  /*5da0*/  @!P1 LOP3.LUT R26, R30, 0xffff0000, RZ, 0xc0, !PT ;  /* 0xffff00001e1a9812 */ /* 0x010fe400078ec0ff */
[----:B------:R-:W-:Y:S01]  /*5db0*/  @!P1 LOP3.LUT R41, R41, 0xffff0000, RZ, 0xc0, !PT ;  /* 0xffff000029299812 */ /* 0x000fe200078ec0ff */
[----:B------:R-:W-:Y:S01]  /*5dc0*/  @!P1 FMUL.FTZ R16, R15, R36 ;  /* 0x000000240f109220 */ /* 0x000fe20000410000 */
[----:B------:R-:W-:Y:S01]  /*5dd0*/  @!P1 SHF.L.U32 R40, R31, 0x10, RZ ;  /* 0x000000101f289819 */ /* 0x000fe200000006ff */
[----:B------:R-:W-:Y:S01]  /*5de0*/  @!P1 FMUL.FTZ R52, R26, R38 ;  /* 0x000000261a349220 */ /* 0x000fe20000410000 */
[C---:B-----5:R-:W-:Y:S01]  /*5df0*/  @!P1 SHF.L.U32 R14, R12.reuse, 0x10, RZ ;  /* 0x000000100c0e9819 */ /* 0x060fe200000006ff */
        /* <DEDUP_REMOVED lines=30> */
.L_x_3203:
[----:B------:R-:W-:Y:S05]  /*5fe0*/  BSYNC.RECONVERGENT B0 ;  /* 0x0000000000007941 */ /* 0x000fea0003800200 */
.L_x_3202:
        /* <DEDUP_REMOVED lines=10> */
[----:B------:R-:W1:Y:S06]  /*6090*/  @!P0 LDG.E.64 R38, desc[UR6][R44.64] ;  /* 0x000000062c268981 */ /* 0x000e6c000c1e1b00 */
[----:B------:R-:W2:Y:S01]  /*60a0*/  @!P0 LDG.E.64 R12, desc[UR6][R10.64] ;  /* 0x000000060a0c8981 */ /* 0x000ea2000c1e1b00 */
[----:B-1-34-:R-:W-:Y:S01]  /*60b0*/  @!P0 SHF.L.U32 R33, R38, 0x10, RZ ;  /* 0x0000001026218819 */ /* 0x01afe200000006ff */
[----:B-----5:R-:W-:Y:S01]  /*60c0*/  IMAD.WIDE.U32 R46, R40, 0xe0, R16 ;  /* 0x000000e0282e7825 */ /* 0x020fe200078e0010 */
        /* <DEDUP_REMOVED lines=10> */
[----:B------:R-:W2:Y:S01]  /*6170*/  LDG.E.128 R28, desc[UR6][R46.64] ;  /* 0x000000062e1c7981 */ /* 0x000ea2000c1e1d00 */
[----:B-1----:R-:W-:Y:S04]  /*6180*/  IMAD.WIDE.U32 R52, R40, 0xe0, R84 ;  /* 0x000000e028347825 */ /* 0x002fe800078e0054 */
[----:B------:R-:W-:Y:S01]  /*6190*/  IMAD R42, R41, 0xe0, RZ ;  /* 0x000000e0292a7824 */ /* 0x000fe200078e02ff */
[----:B------:R-:W-:Y:S04]  /*61a0*/  MOV R40, R52 ;  /* 0x0000003400287202 */ /* 0x000fe80000000f00 */
[----:B------:R-:W-:Y:S02]  /*61b0*/  IADD3 R41, PT, PT, R53, R42, RZ ;  /* 0x0000002a35297210 */ /* 0x000fe40007ffe0ff */
[----:B--2---:R-:W-:Y:S01]  /*61c0*/  @!P0 LOP3.LUT R15, R28, 0xffff0000, RZ, 0xc0, !PT ;  /* 0xffff00001c0f8812 */ /* 0x004fe200078ec0ff */
        /* <DEDUP_REMOVED lines=39> */
[C---:B---3--:R-:W-:Y:S01]  /*6440*/  @!P1 LOP3.LUT R32, R12.reuse, 0xffff0000, RZ, 0xc0, !PT ;  /* 0xffff00000c209812 */ /* 0x048fe200078ec0ff */
[----:B------:R-:W-:Y:S01]  /*6450*/  @!P1 IMAD.U32 R36, R12, 0x10000, RZ ;  /* 0x000100000c249824 */ /* 0x000fe200078e00ff */
[----:B------:R-:W-:Y:S02]  /*6460*/  @!P1 LOP3.LUT R11, R13, 0xffff0000, RZ, 0xc0, !PT ;  /* 0xffff00000d0b9812 */ /* 0x000fe400078ec0ff */
[----:B-1----:R-:W-:Y:S01]  /*6470*/  @!P1 LOP3.LUT R28, R14, 0xffff0000, RZ, 0xc0, !PT ;  /* 0xffff00000e1c9812 */ /* 0x002fe200078ec0ff */
[----:B------:R-:W-:Y:S01]  /*6480*/  @!P1 FMUL.FTZ R5, R32, R27 ;  /* 0x0000001b20059220 */ /* 0x000fe20000410000 */
[----:B------:R-:W-:Y:S01]  /*6490*/  @!P1 LOP3.LUT R10, R15, 0xffff0000, RZ, 0xc0, !PT ;  /* 0xffff00000f0a9812 */ /* 0x000fe200078ec0ff */
[----:B------:R-:W-:Y:S01]  /*64a0*/  @!P1 FMUL.FTZ R6, R11, R26 ;  /* 0x0000001a0b069220 */ /* 0x000fe20000410000 */
[----:B----4-:R-:W-:Y:S01]  /*64b0*/  @!P1 SHF.L.U32 R34, R44, 0x10, RZ ;  /* 0x000000102c229819 */ /* 0x010fe200000006ff */
        /* <DEDUP_REMOVED lines=29> */
.L_x_3205:
[----:B------:R-:W-:Y:S05]  /*6690*/  BSYNC.RECONVERGENT B0 ;  /* 0x0000000000007941 */ /* 0x000fea0003800200 */
.L_x_3204:
[----:B------:R-:W1:Y:S01]  /*66a0*/  LDC R21, c[0x0][0x450] ;  /* 0x00011400ff157b82 */ /* 0x000e620000000800 */
[----:B--2---:R-:W-:Y:S05]  /*66b0*/  IMAD.U32 R3, R48, -0x40, RZ ;  /* 0xffffffc030037824 */ /* 0x004fea00078e00ff */
[C---:B------:R-:W-:Y:S02]  /*66c0*/  LEA R24, P1, R3.reuse, R24, 0x1 ;  /* 0x0000001803187211 */ /* 0x040fe400078208ff */
[C---:B------:R-:W-:Y:S02]  /*66d0*/  LEA R60, P0, R3.reuse, R60, 0x1 ;  /* 0x0000003c033c7211 */ /* 0x040fe400078008ff */
[C---:B------:R-:W-:Y:S02]  /*66e0*/  LEA.HI.X.SX32 R25, R3.reuse, R25, 0x1, P1 ;  /* 0x0000001903197211 */ /* 0x040fe400008f0eff */
[----:B------:R-:W-:Y:S01]  /*66f0*/  LEA.HI.X.SX32 R61, R3, R61, 0x1, P0 ;  /* 0x0000003d033d7211 */ /* 0x000fe200000f0eff */
[----:B------:R-:W-:Y:S05]  /*6700*/  BRA `(.L_x_3188) ;  /* 0x0000005800807947 */ /* 0x000fea0003800000 */
.L_x_3189:
[----:B------:R-:W-:Y:S01]  /*6710*/  LEA.HI R27, R21, R21, RZ, 0x1 ;  /* 0x00000015151b7211 */ /* 0x000fe200078f08ff */
[----:B------:R-:W2:Y:S01]  /*6720*/  LDC R125, c[0x0][0x450] ;  /* 0x00011400ff7d7b82 */ /* 0x000ea20000000800 */
        /* <DEDUP_REMOVED lines=60> */
[----:B------:R-:W-:Y:S01]  /*6af0*/  @!P2 FADD.FTZ R34, -R34, -RZ ;  /* 0x800000ff2222a221 */ /* 0x000fe20000010100 */
[----:B------:R-:W-:Y:S01]  /*6b00*/  @!P0 FMUL.FTZ R3, R40, R37 ;  /* 0x0000002528038220 */ /* 0x000fe20000410000 */
[----:B------:R-:W-:Y:S01]  /*6b10*/  @!P0 FFMA.FTZ R0, R45, R48, R0 ;  /* 0x000000302d008223 */ /* 0x000fe20000010000 */
[----:B------:R-:W-:Y:S01]  /*6b20*/  @!P0 LOP3.LUT R45, R65, 0xffff0000, RZ, 0xc0, !PT ;  /* 0xffff0000412d8812 */ /* 0x000fe200078ec0ff */
[----:B------:R-:W-:Y:S01]  /*6b30*/  @!P2 FADD.FTZ R33, -R33, -RZ ;  /* 0x800000ff2121a221 */ /* 0x000fe20000010100 */
[----:B------:R-:W-:Y:S01]  /*6b40*/  @!P0 SHF.L.U32 R48, R66, 0x10, RZ ;  /* 0x0000001042308819 */ /* 0x000fe200000006ff */
[----:B------:R-:W-:Y:S01]  /*6b50*/  @!P2 FADD.FTZ R32, -R32, -RZ ;  /* 0x800000ff2020a221 */ /* 0x000fe20000010100 */
[----:B------:R-:W-:Y:S01]  /*6b60*/  @!P0 FMUL.FTZ R4, R41, R36 ;  /* 0x0000002429048220 */ /* 0x000fe20000410000 */
[----:B------:R-:W-:Y:S01]  /*6b70*/  @!P0 FFMA.FTZ R2, R49, R50, R2 ;  /* 0x0000003231028223 */ /* 0x000fe20000010002 */
[----:B------:R-:W-:Y:S01]  /*6b80*/  @!P0 LOP3.LUT R49, R66, 0xffff0000, RZ, 0xc0, !PT ;  /* 0xffff000042318812 */ /* 0x000fe200078ec0ff */
[----:B------:R-:W-:Y:S01]  /*6b90*/  @!P0 FMUL.FTZ R5, R38, R35 ;  /* 0x0000002326058220 */ /* 0x000fe20000410000 */
[----:B------:R-:W-:Y:S01]  /*6ba0*/  @!P0 FMUL.FTZ R6, R29, R34 ;  /* 0x000000221d068220 */ /* 0x000fe20000410000 */
[----:B------:R-:W-:Y:S01]  /*6bb0*/  @!P0 FFMA.FTZ R3, R52, R51, R3 ;  /* 0x0000003334038223 */ /* 0x000fe20000010003 */
[----:B------:R-:W-:Y:S01]  /*6bc0*/  @!P0 LOP3.LUT R51, R67, 0xffff0000, RZ, 0xc0, !PT ;  /* 0xffff000043338812 */ /* 0x000fe200078ec0ff */
[----:B------:R-:W-:Y:S01]  /*6bd0*/  @!P0 FMUL.FTZ R7, R28, R33 ;  /* 0x000000211c078220 */ /* 0x000fe20000410000 */
[----:B------:R-:W-:Y:S01]  /*6be0*/  @!P0 F2FP.BF16.F32.PACK_AB R140, R2, R0 ;  /* 0x00000000028c823e */ /* 0x000fe200000010ff */
[----:B------:R-:W-:Y:S02]  /*6bf0*/  @!P0 IMAD.U32 R56, R59, 0x10000, RZ ;  /* 0x000100003b388824 */ /* 0x000fe400078e00ff */
[----:B------:R-:W-:Y:S01]  /*6c00*/  @!P0 FMUL.FTZ R8, R31, R32 ;  /* 0x000000201f088220 */ /* 0x000fe20000410000 */
[----:B------:R-:W-:Y:S01]  /*6c10*/  @!P0 IMAD.U32 R50, R67, 0x10000, RZ ;  /* 0x0001000043328824 */ /* 0x000fe200078e00ff */
[----:B------:R-:W-:Y:S01]  /*6c20*/  @!P0 MOV R64, R140 ;  /* 0x0000008c00408202 */ /* 0x000fe20000000f00 */
        /* <DEDUP_REMOVED lines=15> */
[----:B------:R-:W-:Y:S02]  /*6d20*/  @!P1 SHF.L.U32 R133, R144, 0x1, RZ ;  /* 0x0000000190859819 */ /* 0x000fe400000006ff */
        /* <DEDUP_REMOVED lines=77> */
.L_x_3207:
[----:B-1----:R-:W-:Y:S05]  /*7200*/  BSYNC.RECONVERGENT B0 ;  /* 0x0000000000007941 */ /* 0x002fea0003800200 */
.L_x_3206:
[----:B------:R-:W-:Y:S04]  /*7210*/  BSSY.RECONVERGENT B0, `(.L_x_3208) ;  /* 0x00000af000007945 */ /* 0x000fe80003800200 */
[----:B------:R-:W-:Y:S05]  /*7220*/  @!P3 BRA `(.L_x_3209) ;  /* 0x0000000800b4b947 */ /* 0x000fea0003800000 */
[C---:B------:R-:W-:Y:S04]  /*7230*/  LEA R36, P0, R97.reuse, R18, 0x1 ;  /* 0x0000001261247211 */ /* 0x040fe800078008ff */
[----:B------:R-:W-:Y:S02]  /*7240*/  LEA.HI.X R37, R97, R17, R94, 0x1, P0 ;  /* 0x0000001161257211 */ /* 0x000fe400000f0c5e */
[C---:B------:R-:W-:Y:S03]  /*7250*/  LEA R140, P0, R79.reuse, R84, 0x1 ;  /* 0x000000544f8c7211 */ /* 0x040fe600078008ff */
[----:B----4-:R-:W4:Y:S01]  /*7260*/  LDG.E.128 R64, desc[UR6][R36.64] ;  /* 0x0000000624407981 */ /* 0x010f22000c1e1d00 */
        /* <DEDUP_REMOVED lines=16> */
[----:B------:R-:W5:Y:S01]  /*7370*/  @!P0 LDG.E.128 R144, desc[UR6][R144.64] ;  /* 0x0000000690908981 */ /* 0x000f62000c1e1d00 */
[----:B------:R-:W-:Y:S01]  /*7380*/  @!P0 IMAD.X R51, R142, 0x1, R91, P1 ;  /* 0x000000018e338824 */ /* 0x000fe200008e065b */
[----:B------:R-:W-:Y:S06]  /*7390*/  ISETP.GE.U32.OR P1, PT, R22, R26, P0 ;  /* 0x0000001a1600720c */ /* 0x000fec0000726470 */
[----:B------:R1:W2:Y:S01]  /*73a0*/  @!P0 LDG.E.128 R56, desc[UR6][R50.64] ;  /* 0x0000000632388981 */ /* 0x0002a2000c1e1d00 */
[C---:B----4-:R-:W-:Y:S01]  /*73b0*/  @!P0 SHF.L.U32 R47, R64.reuse, 0x10, RZ ;  /* 0x00000010402f8819 */ /* 0x050fe200000006ff */
[----:B------:R-:W-:Y:S01]  /*73c0*/  @!P0 IMAD.U32 R54, R65, 0x10000, RZ ;  /* 0x0001000041368824 */ /* 0x000fe200078e00ff */
[----:B-1----:R-:W-:Y:S02]  /*73d0*/  @!P0 LOP3.LUT R51, R64, 0xffff0000, RZ, 0xc0, !PT ;  /* 0xffff000040338812 */ /* 0x002fe400078ec0ff */
        /* <DEDUP_REMOVED lines=70> */
[----:B------:R-:W2:Y:S01]  /*7840*/  @!P0 LDG.E.128 R28, desc[UR6][R48.64+0x80] ;  /* 0x00008006301c8981 */ /* 0x000ea2000c1e1d00 */
[C---:B------:R-:W-:Y:S03]  /*7850*/  @!P0 IMAD.SHL.U32 R133, R143.reuse, 0x2, RZ ;  /* 0x000000028f858824 */ /* 0x040fe600078e00ff */
[----:B------:R-:W-:Y:S02]  /*7860*/  @!P0 SHF.L.U64.HI R142, R143, 0x1, R142 ;  /* 0x000000018f8e8819 */ /* 0x000fe4000001028e */
[C---:B------:R-:W-:Y:S02]  /*7870*/  @!P0 IADD3 R144, P1, PT, R133.reuse, R88, RZ ;  /* 0x0000005885908210 */ /* 0x040fe40007f3e0ff */
[----:B-1----:R-:W3:Y:S02]  /*7880*/  LDG.E.128 R64, desc[UR6][R36.64+0x80] ;  /* 0x0000800624407981 */ /* 0x002ee4000c1e1d00 */
[C---:B------:R-:W-:Y:S02]  /*7890*/  @!P0 IADD3.X R145, PT, PT, R142.reuse, R89, RZ, P1, !PT ;  /* 0x000000598e918210 */ /* 0x040fe40000ffe4ff */
[----:B------:R-:W-:Y:S04]  /*78a0*/  @!P0 IADD3 R50, P1, PT, R133, R90, RZ ;  /* 0x0000005a85328210 */ /* 0x000fe80007f3e0ff */
[----:B------:R-:W4:Y:S01]  /*78b0*/  @!P0 LDG.E.128 R144, desc[UR6][R144.64+0x80] ;  /* 0x0000800690908981 */ /* 0x000f22000c1e1d00 */
[----:B------:R-:W-:Y:S01]  /*78c0*/  @!P0 IMAD.X R51, R142, 0x1, R91, P1 ;  /* 0x000000018e338824 */ /* 0x000fe200008e065b */
[----:B------:R-:W-:Y:S06]  /*78d0*/  ISETP.GE.U32.OR P1, PT, R19, R26, P0 ;  /* 0x0000001a1300720c */ /* 0x000fec0000726470 */
[----:B------:R3:W5:Y:S01]  /*78e0*/  @!P0 LDG.E.128 R56, desc[UR6][R50.64+0x80] ;  /* 0x0000800632388981 */ /* 0x000762000c1e1d00 */
        /* <DEDUP_REMOVED lines=65> */
.L_x_3209:
[----:B------:R-:W-:Y:S05]  /*7d00*/  BSYNC.RECONVERGENT B0 ;  /* 0x0000000000007941 */ /* 0x000fea0003800200 */
.L_x_3208:
        /* <DEDUP_REMOVED lines=17> */
[----:B------:R-:W-:Y:S02]  /*7e20*/  @!P0 IMAD.X R0, R102, 0x1, R3, P1 ;  /* 0x0000000166008824 */ /* 0x000fe400008e0603 */
[C---:B------:R-:W-:Y:S01]  /*7e30*/  @!P0 IMAD.SHL.U32 R3, R5.reuse, 0x2, RZ ;  /* 0x0000000205038824 */ /* 0x040fe200078e00ff */
[----:B------:R-:W5:Y:S02]  /*7e40*/  @!P0 LDG.E.128 R12, desc[UR6][R14.64] ;  /* 0x000000060e0c8981 */ /* 0x000f64000c1e1d00 */
[----:B------:R-:W-:Y:S02]  /*7e50*/  @!P0 SHF.L.U64.HI R0, R5, 0x1, R0 ;  /* 0x0000000105008819 */ /* 0x000fe40000010200 */
[C---:B------:R-:W-:Y:S04]  /*7e60*/  @!P0 IADD3 R6, P1, PT, R3.reuse, R88, RZ ;  /* 0x0000005803068210 */ /* 0x040fe80007f3e0ff */
[C---:B------:R-:W-:Y:S02]  /*7e70*/  @!P0 IADD3.X R7, PT, PT, R0.reuse, R89, RZ, P1, !PT ;  /* 0x0000005900078210 */ /* 0x040fe40000ffe4ff */
[----:B------:R-:W-:Y:S04]  /*7e80*/  @!P0 IADD3 R38, P1, PT, R3, R90, RZ ;  /* 0x0000005a03268210 */ /* 0x000fe80007f3e0ff */
[----:B------:R-:W2:Y:S01]  /*7e90*/  @!P0 LDG.E.128 R4, desc[UR6][R6.64] ;  /* 0x0000000606048981 */ /* 0x000ea2000c1e1d00 */
[----:B------:R-:W-:Y:S01]  /*7ea0*/  @!P0 IMAD.X R39, R0, 0x1, R91, P1 ;  /* 0x0000000100278824 */ /* 0x000fe200008e065b */
[----:B------:R-:W-:Y:S06]  /*7eb0*/  ISETP.GE.U32.OR P1, PT, R22, R26, P0 ;  /* 0x0000001a1600720c */ /* 0x000fec0000726470 */
[----:B------:R3:W4:Y:S02]  /*7ec0*/  @!P0 LDG.E.128 R44, desc[UR6][R38.64] ;  /* 0x00000006262c8981 */ /* 0x000724000c1e1d00 */
        /* <DEDUP_REMOVED lines=9> */
[C---:B--2---:R-:W-:Y:S01]  /*7f60*/  @!P0 LOP3.LUT R32, R4.reuse, 0xffff0000, RZ, 0xc0, !PT ;  /* 0xffff000004208812 */ /* 0x044fe200078ec0ff */
        /* <DEDUP_REMOVED lines=9> */
[C---:B----4-:R-:W-:Y:S01]  /*8000*/  @!P0 LOP3.LUT R38, R44.reuse, 0xffff0000, RZ, 0xc0, !PT ;  /* 0xffff00002c268812 */ /* 0x050fe200078ec0ff */
        /* <DEDUP_REMOVED lines=129> */
.L_x_3211:
[----:B------:R-:W-:Y:S05]  /*8820*/  BSYNC.RECONVERGENT B0 ;  /* 0x0000000000007941 */ /* 0x000fea0003800200 */
.L_x_3210:
[----:B------:R-:W-:Y:S01]  /*8830*/  ISETP.NE.AND P0, PT, R131, RZ, PT ;  /* 0x000000ff8300720c */ /* 0x000fe20003f05270 */
[----:B------:R-:W-:Y:S11]  /*8840*/  BSSY.RECONVERGENT B0, `(.L_x_3212) ;  /* 0x00000b4000007945 */ /* 0x000ff60003800200 */
[----:B------:R-:W-:Y:S01]  /*8850*/  @!UPT UIADD3 URZ, UPT, UPT, URZ, URZ, URZ ;  /* 0x000000fffffff290 */ /* 0x000fe2000fffe0ff */
[----:B------:R-:W-:Y:S05]  /*8860*/  @!P0 BRA `(.L_x_3213) ;  /* 0x0000000800c48947 */ /* 0x000fea0003800000 */
[C---:B------:R-:W-:Y:S01]  /*8870*/  ISETP.GE.AND P0, PT, R22.reuse, R21, PT ;  /* 0x000000151600720c */ /* 0x040fe20003f06270 */
[----:B---3--:R-:W3:Y:S01]  /*8880*/  LDC.64 R28, c[0x0][0x4a8] ;  /* 0x00012a00ff1c7b82 */ /* 0x008ee20000000a00 */
[----:B------:R-:W-:Y:S11]  /*8890*/  IMAD.MOV.U32 R16, RZ, RZ, R18 ;  /* 0x000000ffff107224 */ /* 0x000ff600078e0012 */
[----:B------:R-:W-:Y:S04]  /*88a0*/  @!P0 ISETP.GE.U32.AND P1, PT, R22, R26, PT ;  /* 0x0000001a1600820c */ /* 0x000fe80003f26070 */
        /* <DEDUP_REMOVED lines=173> */
.L_x_3213:
[----:B------:R-:W-:Y:S05]  /*9380*/  BSYNC.RECONVERGENT B0 ;  /* 0x0000000000007941 */ /* 0x000fea0003800200 */
.L_x_3212:
        /* <DEDUP_REMOVED lines=10> */
[-C--:B------:R-:W-:Y:S01]  /*9430*/  @!P0 ISETP.GE.U32.AND P2, PT, R22, R26.reuse, PT ;  /* 0x0000001a1600820c */ /* 0x080fe20003f46070 */
        /* <DEDUP_REMOVED lines=167> */
.L_x_3215:
[----:B------:R-:W-:Y:S05]  /*9eb0*/  BSYNC.RECONVERGENT B0 ;  /* 0x0000000000007941 */ /* 0x000fea0003800200 */
.L_x_3214:
        /* <DEDUP_REMOVED lines=179> */
.L_x_3217:
[----:B------:R-:W-:Y:S05]  /*a9f0*/  BSYNC.RECONVERGENT B0 ;  /* 0x0000000000007941 */ /* 0x000fea0003800200 */
.L_x_3216:
        /* <DEDUP_REMOVED lines=179> */
.L_x_3219:
[----:B------:R-:W-:Y:S05]  /*b530*/  BSYNC.RECONVERGENT B0 ;  /* 0x0000000000007941 */ /* 0x000fea0003800200 */
.L_x_3218:
        /* <DEDUP_REMOVED lines=8> */
[-C--:B------:R-:W-:Y:S04]  /*b5c0*/  @!P0 ISETP.GE.U32.AND P1, PT, R22, R26.reuse, PT ;  /* 0x0000001a1600820c */ /* 0x080fe80003f26070 */
        /* <DEDUP_REMOVED lines=38> */
[----:B------:R-:W-:Y:S01]  /*b830*/  @!P2 FADD.FTZ R29, -R29, -RZ ;  /* 0x800000ff1d1da221 */ /* 0x000fe20000010100 */
[----:B------:R-:W-:Y:S01]  /*b840*/  @!P0 LOP3.LUT R6, R6, 0xffff0000, RZ, 0xc0, !PT ;  /* 0xffff000006068812 */ /* 0x000fe200078ec0ff */
[----:B------:R-:W-:Y:S01]  /*b850*/  @!P2 FADD.FTZ R21, -R21, -RZ ;  /* 0x800000ff1515a221 */ /* 0x000fe20000010100 */
[----:B------:R-:W-:Y:S01]  /*b860*/  @!P0 LOP3.LUT R9, R43, 0xffff0000, RZ, 0xc0, !PT ;  /* 0xffff00002b098812 */ /* 0x000fe200078ec0ff */
[----:B------:R-:W-:Y:S01]  /*b870*/  @!P2 FADD.FTZ R13, -R13, -RZ ;  /* 0x800000ff0d0da221 */ /* 0x000fe20000010100 */
[----:B----4-:R-:W-:Y:S01]  /*b880*/  @!P0 LOP3.LUT R28, R39, 0xffff0000, RZ, 0xc0, !PT ;  /* 0xffff0000271c8812 */ /* 0x010fe200078ec0ff */
[----:B------:R-:W-:Y:S01]  /*b890*/  @!P2 FADD.FTZ R11, -R11, -RZ ;  /* 0x800000ff0b0ba221 */ /* 0x000fe20000010100 */
[----:B------:R-:W-:Y:S01]  /*b8a0*/  @!P0 FMUL.FTZ R5, R5, R12 ;  /* 0x0000000c05058220 */ /* 0x000fe20000410000 */
[C---:B------:R-:W-:Y:S01]  /*b8b0*/  @!P0 SHF.L.U32 R12, R36.reuse, 0x10, RZ ;  /* 0x00000010240c8819 */ /* 0x040fe200000006ff */
        /* <DEDUP_REMOVED lines=18> */
[----:B------:R-:W-:Y:S02]  /*b9e0*/  @!P0 IMAD.U32 R9, R37, 0x10000, RZ ;  /* 0x0001000025098824 */ /* 0x000fe400078e00ff */
[----:B------:R-:W-:Y:S01]  /*b9f0*/  @!P0 FFMA.FTZ R2, R13, R16, R2 ;  /* 0x000000100d028223 */ /* 0x000fe20000010002 */
[C---:B------:R-:W-:Y:S01]  /*ba00*/  @!P0 LOP3.LUT R13, R38.reuse, 0xffff0000, RZ, 0xc0, !PT ;  /* 0xffff0000260d8812 */ /* 0x040fe200078ec0ff */
[----:B------:R-:W-:Y:S01]  /*ba10*/  @!P0 IMAD.U32 R12, R38, 0x10000, RZ ;  /* 0x00010000260c8824 */ /* 0x000fe200078e00ff */
[----:B------:R-:W-:Y:S01]  /*ba20*/  @!P0 SHF.L.U32 R16, R39, 0x10, RZ ;  /* 0x0000001027108819 */ /* 0x000fe200000006ff */
[----:B------:R-:W-:Y:S01]  /*ba30*/  @!P0 FFMA.FTZ R3, R10, R9, R3 ;  /* 0x000000090a038223 */ /* 0x000fe20000010003 */
[----:B------:R-:W-:Y:S01]  /*ba40*/  @!P0 F2FP.BF16.F32.PACK_AB R10, R2, R0 ;  /* 0x00000000020a823e */ /* 0x000fe200000010ff */
[----:B------:R-:W-:Y:S01]  /*ba50*/  @!P0 FFMA.FTZ R4, R11, R21, R4 ;  /* 0x000000150b048223 */ /* 0x000fe20000010004 */
[----:B------:R-:W-:Y:S01]  /*ba60*/  @!P1 SEL R21, R27, RZ, P2 ;  /* 0x000000ff1b159207 */ /* 0x000fe20001000000 */
[C---:B------:R-:W-:Y:S01]  /*ba70*/  @!P0 IMAD.U32 R0, R34.reuse, 0x10000, RZ ;  /* 0x0001000022008824 */ /* 0x040fe200078e00ff */
[----:B------:R-:W-:Y:S01]  /*ba80*/  @!P0 LOP3.LUT R9, R34, 0xffff0000, RZ, 0xc0, !PT ;  /* 0xffff000022098812 */ /* 0x000fe200078ec0ff */
[----:B------:R-:W-:Y:S01]  /*ba90*/  @!P0 IMAD.MOV.U32 R32, RZ, RZ, R10 ;  /* 0x000000ffff208224 */ /* 0x000fe200078e000a */
[C---:B------:R-:W-:Y:S01]  /*baa0*/  @!P0 SHF.L.U32 R2, R35.reuse, 0x10, RZ ;  /* 0x0000001023028819 */ /* 0x040fe200000006ff */
[----:B------:R-:W-:Y:S01]  /*bab0*/  @!P0 FFMA.FTZ R5, R0, R12, R5 ;  /* 0x0000000c00058223 */ /* 0x000fe20000010005 */
[----:B------:R-:W-:Y:S01]  /*bac0*/  @!P0 LOP3.LUT R11, R35, 0xffff0000, RZ, 0xc0, !PT ;  /* 0xffff0000230b8812 */ /* 0x000fe200078ec0ff */
[----:B------:R-:W-:Y:S01]  /*bad0*/  @!P0 FFMA.FTZ R6, R9, R13, R6 ;  /* 0x0000000d09068223 */ /* 0x000fe20000010006 */
[----:B------:R-:W-:Y:S01]  /*bae0*/  @!P1 IADD3 R21, P3, PT, R112, R21, RZ ;  /* 0x0000001570159210 */ /* 0x000fe20007f7e0ff */
[----:B------:R-:W-:Y:S01]  /*baf0*/  @!P0 FFMA.FTZ R7, R2, R16, R7 ;  /* 0x0000001002078223 */ /* 0x000fe20000010007 */
[----:B------:R-:W-:Y:S01]  /*bb00*/  @!P0 F2FP.BF16.F32.PACK_AB R3, R4, R3 ;  /* 0x000000030403823e */ /* 0x000fe200000010ff */
[----:B------:R-:W-:Y:S01]  /*bb10*/  @!P0 FFMA.FTZ R8, R11, R28, R8 ;  /* 0x0000001c0b088223 */ /* 0x000fe20000010008 */
[----:B------:R-:W-:Y:S01]  /*bb20*/  @!P0 F2FP.BF16.F32.PACK_AB R5, R6, R5 ;  /* 0x000000050605823e */ /* 0x000fe200000010ff */
[----:B------:R-:W-:Y:S01]  /*bb30*/  @!P1 IMAD.X R0, R96, 0x1, R127, P3 ;  /* 0x0000000160009824 */ /* 0x000fe200018e067f */
[----:B------:R-:W-:Y:S01]  /*bb40*/  @!P0 MOV R33, R3 ;  /* 0x0000000300218202 */ /* 0x000fe20000000f00 */
[----:B------:R-:W-:Y:S01]  /*bb50*/  IMAD.WIDE.U32 R12, R30, 0xe0, R84 ;  /* 0x000000e01e0c7825 */ /* 0x000fe200078e0054 */
[----:B------:R-:W-:Y:S02]  /*bb60*/  @!P0 F2FP.BF16.F32.PACK_AB R8, R8, R7 ;  /* 0x000000070808823e */ /* 0x000fe400000010ff */
[C---:B------:R-:W-:Y:S01]  /*bb70*/  @!P1 SHF.L.U64.HI R0, R21.reuse, 0x1, R0 ;  /* 0x0000000115009819 */ /* 0x040fe20000010200 */
[----:B------:R-:W-:Y:S01]  /*bb80*/  @!P0 IMAD.MOV.U32 R34, RZ, RZ, R5 ;  /* 0x000000ffff228224 */ /* 0x000fe200078e0005 */
[----:B------:R-:W-:Y:S01]  /*bb90*/  @!P1 SHF.L.U32 R21, R21, 0x1, RZ ;  /* 0x0000000115159819 */ /* 0x000fe200000006ff */
[----:B------:R-:W-:Y:S01]  /*bba0*/  IMAD.IADD R31, R13, 0x1, R31 ;  /* 0x000000010d1f7824 */ /* 0x000fe200078e021f */
[----:B------:R-:W-:Y:S01]  /*bbb0*/  @!P0 MOV R35, R8 ;  /* 0x0000000800238202 */ /* 0x000fe20000000f00 */
[----:B------:R-:W-:Y:S01]  /*bbc0*/  IMAD.MOV.U32 R30, RZ, RZ, R12 ;  /* 0x000000ffff1e7224 */ /* 0x000fe200078e000c */
[C---:B------:R-:W-:Y:S02]  /*bbd0*/  @!P1 IADD3 R44, P3, PT, R21.reuse, R88, RZ ;  /* 0x00000058152c9210 */ /* 0x040fe40007f7e0ff */
[----:B------:R-:W-:Y:S02]  /*bbe0*/  @!P1 SEL R3, R26, R27, !P2 ;  /* 0x0000001b1a039207 */ /* 0x000fe40005000000 */
[C---:B------:R-:W-:Y:S01]  /*bbf0*/  @!P1 IADD3.X R45, PT, PT, R0.reuse, R89, RZ, P3, !PT ;  /* 0x00000059002d9210 */ /* 0x040fe20001ffe4ff */
[----:B------:R1:W-:Y:S01]  /*bc00*/  STG.E.128 desc[UR6][R30.64], R32 ;  /* 0x000000201e007986 */ /* 0x0003e2000c101d06 */
[----:B------:R-:W-:Y:S01]  /*bc10*/  @!P1 IADD3 R28, P0, PT, R21, R90, RZ ;  /* 0x0000005a151c9210 */ /* 0x000fe20007f1e0ff */
[----:B------:R-:W-:Y:S03]  /*bc20*/  @!P1 IMAD.WIDE R4, R3, 0x2, R14 ;  /* 0x0000000203049825 */ /* 0x000fe600078e020e */
[----:B------:R-:W-:Y:S02]  /*bc30*/  @!P1 IADD3.X R29, PT, PT, R0, R91, RZ, P0, !PT ;  /* 0x0000005b001d9210 */ /* 0x000fe400007fe4ff */
[----:B------:R-:W-:Y:S01]  /*bc40*/  ISETP.GE.U32.OR P0, PT, R19, R26, P1 ;  /* 0x0000001a1300720c */ /* 0x000fe20000f06470 */
        /* <DEDUP_REMOVED lines=69> */
.L_x_3221:
[----:B------:R-:W-:Y:S05]  /*c0a0*/  BSYNC.RECONVERGENT B0 ;  /* 0x0000000000007941 */ /* 0x000fea0003800200 */
.L_x_3220:
[----:B------:R-:W1:Y:S01]  /*c0b0*/  LDC R21, c[0x0][0x450] ;  /* 0x00011400ff157b82 */ /* 0x000e620000000800 */
[----:B--2---:R-:W-:Y:S05]  /*c0c0*/  IMAD.U32 R125, R125, -0x40, RZ ;  /* 0xffffffc07d7d7824 */ /* 0x004fea00078e00ff */
[C---:B------:R-:W-:Y:S02]  /*c0d0*/  LEA R90, P1, R125.reuse, R90, 0x1 ;  /* 0x0000005a7d5a7211 */ /* 0x040fe400078208ff */
[C---:B------:R-:W-:Y:S02]  /*c0e0*/  LEA R88, P0, R125.reuse, R88, 0x1 ;  /* 0x000000587d587211 */ /* 0x040fe400078008ff */
[C---:B------:R-:W-:Y:S02]  /*c0f0*/  LEA.HI.X.SX32 R91, R125.reuse, R91, 0x1, P1 ;  /* 0x0000005b7d5b7211 */ /* 0x040fe400008f0eff */
[----:B------:R-:W-:Y:S09]  /*c100*/  LEA.HI.X.SX32 R89, R125, R89, 0x1, P0 ;  /* 0x000000597d597211 */ /* 0x000ff200000f0eff */
.L_x_3188:
[----:B-1----:R-:W-:Y:S05]  /*c110*/  BSYNC.RECONVERGENT B1 ;  /* 0x0000000000017941 */ /* 0x002fea0003800200 */
.L_x_3186:
[----:B------:R-:W-:Y:S04]  /*c120*/  ISETP.NE.U32.AND P0, PT, RZ, UR12, PT ;  /* 0x0000000cff007c0c */ /* 0x000fe8000bf05070 */
[----:B------:R-:W-:Y:S11]  /*c130*/  ISETP.NE.AND.EX P0, PT, RZ, UR13, PT, P0 ;  /* 0x0000000dff007c0c */ /* 0x000ff6000bf05300 */
[----:B------:R-:W-:Y:S02]  /*c140*/  @!UPT UIADD3 URZ, UPT, UPT, URZ, URZ, URZ ;  /* 0x000000fffffff290 */ /* 0x000fe4000fffe0ff */
[----:B------:R-:W1:Y:S01]  /*c150*/  @!P0 LDC R2, c[0x0][0x3c0] ;  /* 0x0000f000ff028b82 */ /* 0x000e620000000800 */
[----:B------:R-:W-:Y:S07]  /*c160*/  @!P0 IMAD.MOV.U32 R3, RZ, RZ, RZ ;  /* 0x000000ffff038224 */ /* 0x000fee00078e00ff */
[----:B------:R-:W5:Y:S01]  /*c170*/  @!P0 LDC R0, c[0x0][0x3b8] ;  /* 0x0000ee00ff008b82 */ /* 0x000f620000000800 */
[----:B------:R-:W-:Y:S01]  /*c180*/  @!P0 IADD3 R3, P1, PT, RZ, -R3, RZ ;  /* 0x80000003ff038210 */ /* 0x000fe20007f3e0ff */
[----:B-----5:R-:W-:Y:S02]  /*c190*/  @!P0 IMAD.SHL.U32 R0, R0, 0x80, RZ ;  /* 0x0000008000008824 */ /* 0x020fe400078e00ff */
[----:B-1----:R-:W-:Y:S02]  /*c1a0*/  @!P0 IMAD.SHL.U32 R2, R2, 0x80, RZ ;  /* 0x0000008002028824 */ /* 0x002fe400078e00ff */
[----:B------:R-:W-:Y:S02]  /*c1b0*/  @!P0 IMAD.X R0, RZ, RZ, ~R0, P1 ;  /* 0x000000ffff008224 */ /* 0x000fe400008e0e00 */
[----:B------:R-:W-:Y:S05]  /*c1c0*/  @!P0 IMAD.X R2, RZ, RZ, ~R2, P1 ;  /* 0x000000ffff028224 */ /* 0x000fea00008e0e02 */
[C---:B--23--:R-:W-:Y:S02]  /*c1d0*/  @!P0 SHF.R.S64 R5, R3.reuse, 0x1f, R2 ;  /* 0x0000001f03058819 */ /* 0x04cfe40000001002 */
        /* <DEDUP_REMOVED lines=78> */
.L_x_3222:
[----:B------:R-:W-:Y:S02]  /*c6c0*/  ISETP.NE.AND P2, PT, R121, RZ, PT ;  /* 0x000000ff7900720c */ /* 0x000fe40003f45270 */
[----:B------:R-:W-:Y:S02]  /*c6d0*/  IADD3 R86, P1, PT, R86, R93, RZ ;  /* 0x0000005d56567210 */ /* 0x000fe40007f3e0ff */
[----:B------:R-:W-:Y:S03]  /*c6e0*/  IADD3 R18, P0, PT, R18, R95, RZ ;  /* 0x0000005f12127210 */ /* 0x000fe60007f1e0ff */
[----:B------:R-:W-:Y:S02]  /*c6f0*/  IMAD.X R87, R87, 0x1, R80, P1 ;  /* 0x0000000157577824 */ /* 0x000fe400008e0650 */
[----:B------:R-:W-:Y:S04]  /*c700*/  IMAD.X R17, R17, 0x1, R92, P0 ;  /* 0x0000000111117824 */ /* 0x000fe800000e065c */
[----:B------:R-:W-:Y:S05]  /*c710*/  @P2 BRA `(.L_x_3223) ;  /* 0xffffff5c00a42947 */ /* 0x000fea000383ffff */
.L_x_3185:
        /* <DEDUP_REMOVED lines=23> */
[----:B-----5:R-:W-:-:S07]  /*c890*/  LEA.HI.X R9, R134, UR9, R78, 0x1, P1 ;  /* 0x0000000986097c11 */ /* 0x020fce00088f0c4e */
        /* <DEDUP_REMOVED lines=20> */
.L_x_3227:
[----:B------:R-:W-:Y:S05]  /*c9e0*/  BSYNC.RECONVERGENT B0 ;  /* 0x0000000000007941 */ /* 0x000fea0003800200 */
.L_x_3226:
        /* <DEDUP_REMOVED lines=10> */
.L_x_3225:
        /* <DEDUP_REMOVED lines=23> */
[----:B------:R1:W5:Y:S01]  /*cc00*/  LDG.E.128 R12, desc[UR6][R38.64+0x80] ;  /* 0x00008006260c7981 */ /* 0x000362000c1e1d00 */
        /* <DEDUP_REMOVED lines=12> */
[----:B-----5:R-:W2:Y:S04]  /*ccd0*/  LDG.E.64 R8, desc[UR6][R42.64] ;  /* 0x000000062a087981 */ /* 0x020ea8000c1e1b00 */
[----:B------:R-:W3:Y:S01]  /*cce0*/  LDG.E.64 R10, desc[UR6][R40.64] ;  /* 0x00000006280a7981 */ /* 0x000ee2000c1e1b00 */
[----:B------:R-:W-:Y:S01]  /*ccf0*/  SHF.L.U32 R2, R25, 0x10, RZ ;  /* 0x0000001019027819 */ /* 0x000fe200000006ff */
[----:B------:R-:W-:Y:S01]  /*cd00*/  IMAD.U32 R29, R27, 0x10000, RZ ;  /* 0x000100001b1d7824 */ /* 0x000fe200078e00ff */
[----:B------:R-:W-:Y:S02]  /*cd10*/  LOP3.LUT R0, R25, 0xffff0000, RZ, 0xc0, !PT ;  /* 0xffff000019007812 */ /* 0x000fe400078ec0ff */
[----:B------:R-:W-:Y:S02]  /*cd20*/  LOP3.LUT R28, R27, 0xffff0000, RZ, 0xc0, !PT ;  /* 0xffff00001b1c7812 */ /* 0x000fe400078ec0ff */
[----:B------:R-:W-:-:S02]  /*cd30*/  SHF.L.U32 R18, R24, 0x10, RZ ;  /* 0x0000001018127819 */ /* 0x000fc400000006ff */
[----:B------:R-:W-:Y:S02]  /*cd40*/  LOP3.LUT R31, R24, 0xffff0000, RZ, 0xc0, !PT ;  /* 0xffff0000181f7812 */ /* 0x000fe400078ec0ff */
[C---:B------:R-:W-:Y:S02]  /*cd50*/  LOP3.LUT R32, R26.reuse, 0xffff0000, RZ, 0xc0, !PT ;  /* 0xffff00001a207812 */ /* 0x040fe400078ec0ff */
[----:B------:R-:W-:Y:S02]  /*cd60*/  SHF.L.U32 R30, R26, 0x10, RZ ;  /* 0x000000101a1e7819 */ /* 0x000fe400000006ff */
[C---:B--2---:R-:W-:Y:S01]  /*cd70*/  LOP3.LUT R25, R8.reuse, 0xffff0000, RZ, 0xc0, !PT ;  /* 0xffff000008197812 */ /* 0x044fe200078ec0ff */
[----:B------:R-:W-:Y:S01]  /*cd80*/  IMAD.U32 R8, R8, 0x10000, RZ ;  /* 0x0001000008087824 */ /* 0x000fe200078e00ff */
[----:B------:R-:W-:Y:S02]  /*cd90*/  LOP3.LUT R21, R9, 0xffff0000, RZ, 0xc0, !PT ;  /* 0xffff000009157812 */ /* 0x000fe400078ec0ff */
[----:B---3--:R-:W-:Y:S01]  /*cda0*/  LOP3.LUT R27, R10, 0xffff0000, RZ, 0xc0, !PT ;  /* 0xffff00000a1b7812 */ /* 0x008fe200078ec0ff */
[----:B------:R-:W-:Y:S01]  /*cdb0*/  FMUL.FTZ R19, R0, R25 ;  /* 0x0000001900137220 */ /* 0x000fe20000410000 */
[----:B------:R-:W-:Y:S01]  /*cdc0*/  LOP3.LUT R24, R11, 0xffff0000, RZ, 0xc0, !PT ;  /* 0xffff00000b187812 */ /* 0x000fe200078ec0ff */
[----:B------:R-:W-:Y:S01]  /*cdd0*/  FMUL.FTZ R26, R28, R21 ;  /* 0x000000151c1a7220 */ /* 0x000fe20000410000 */
[----:B------:R-:W-:Y:S01]  /*cde0*/  SHF.L.U32 R9, R9, 0x10, RZ ;  /* 0x0000001009097819 */ /* 0x000fe200000006ff */
[----:B------:R-:W-:Y:S01]  /*cdf0*/  FMUL.FTZ R0, R0, R27 ;  /* 0x0000001b00007220 */ /* 0x000fe20000410000 */
[----:B------:R-:W-:Y:S01]  /*ce00*/  SHF.L.U32 R10, R10, 0x10, RZ ;  /* 0x000000100a0a7819 */ /* 0x000fe200000006ff */
[----:B------:R-:W-:-:S02]  /*ce10*/  IMAD.U32 R11, R11, 0x10000, RZ ;  /* 0x000100000b0b7824 */ /* 0x000fc400078e00ff */
[----:B------:R-:W-:Y:S01]  /*ce20*/  FMUL.FTZ R28, R28, R24 ;  /* 0x000000181c1c7220 */ /* 0x000fe20000410000 */
[C---:B------:R-:W-:Y:S01]  /*ce30*/  FFMA.FTZ R19, R2.reuse, R27, -R19 ;  /* 0x0000001b02137223 */ /* 0x040fe20000010813 */
        /* <DEDUP_REMOVED lines=15> */
[----:B------:R-:W-:Y:S02]  /*cf30*/  MOV R25, R0 ;  /* 0x0000000000197202 */ /* 0x000fe40000000f00 */
[----:B------:R-:W-:Y:S02]  /*cf40*/  MOV R27, R21 ;  /* 0x00000015001b7202 */ /* 0x000fe40000000f00 */
.L_x_3233:
[----:B------:R-:W-:Y:S05]  /*cf50*/  BSYNC.RECONVERGENT B0 ;  /* 0x0000000000007941 */ /* 0x000fea0003800200 */
.L_x_3232:
        /* <DEDUP_REMOVED lines=8> */
[----:B--2---:R-:W-:Y:S01]  /*cfe0*/  IMAD.U32 R24, R14, 0x10000, RZ ;  /* 0x000100000e187824 */ /* 0x004fe200078e00ff */
[----:B------:R-:W-:Y:S02]  /*cff0*/  SHF.L.U32 R2, R13, 0x10, RZ ;  /* 0x000000100d027819 */ /* 0x000fe400000006ff */
[C---:B------:R-:W-:Y:S02]  /*d000*/  SHF.L.U32 R13, R12.reuse, 0x10, RZ ;  /* 0x000000100c0d7819 */ /* 0x040fe400000006ff */
[----:B------:R-:W-:-:S02]  /*d010*/  LOP3.LUT R26, R12, 0xffff0000, RZ, 0xc0, !PT ;  /* 0xffff00000c1a7812 */ /* 0x000fc400078ec0ff */
[C---:B------:R-:W-:Y:S02]  /*d020*/  SHF.L.U32 R27, R15.reuse, 0x10, RZ ;  /* 0x000000100f1b7819 */ /* 0x040fe400000006ff */
[----:B------:R-:W-:Y:S02]  /*d030*/  LOP3.LUT R25, R15, 0xffff0000, RZ, 0xc0, !PT ;  /* 0xffff00000f197812 */ /* 0x000fe400078ec0ff */
[----:B------:R-:W-:Y:S02]  /*d040*/  LOP3.LUT R28, R14, 0xffff0000, RZ, 0xc0, !PT ;  /* 0xffff00000e1c7812 */ /* 0x000fe400078ec0ff */
[----:B---3--:R-:W-:Y:S02]  /*d050*/  LOP3.LUT R19, R8, 0xffff0000, RZ, 0xc0, !PT ;  /* 0xffff000008137812 */ /* 0x008fe400078ec0ff */
[----:B------:R-:W-:Y:S02]  /*d060*/  LOP3.LUT R12, R9, 0xffff0000, RZ, 0xc0, !PT ;  /* 0xffff0000090c7812 */ /* 0x000fe400078ec0ff */
        /* <DEDUP_REMOVED lines=12> */
[C---:B------:R-:W-:Y:S01]  /*d130*/  FFMA.FTZ R14, R27.reuse, R18, -R14 ;  /* 0x000000121b0e7223 */ /* 0x040fe2000001080e */
[----:B------:R-:W-:Y:S01]  /*d140*/  FMUL.FTZ R19, R28, R9 ;  /* 0x000000091c137220 */ /* 0x000fe20000410000 */
        /* <DEDUP_REMOVED lines=12> */
.L_x_3235:
[----:B------:R-:W-:Y:S05]  /*d210*/  BSYNC.RECONVERGENT B0 ;  /* 0x0000000000007941 */ /* 0x000fea0003800200 */
.L_x_3234:
[----:B------:R3:W-:Y:S02]  /*d220*/  STS.128 [R3+0x2000], R12 ;  /* 0x0020000c03007388 */ /* 0x0007e40000000c00 */
.L_x_3231:
[----:B------:R-:W-:Y:S05]  /*d230*/  BSYNC.RECONVERGENT B1 ;  /* 0x0000000000017941 */ /* 0x000fea0003800200 */
.L_x_3230:
[----:B------:R-:W-:Y:S01]  /*d240*/  IADD3 R34, PT, PT, R136, 0x10, RZ ;  /* 0x0000001088227810 */ /* 0x000fe20007ffe0ff */
[----:B------:R-:W-:Y:S03]  /*d250*/  BSSY.RECONVERGENT B1, `(.L_x_3236) ;  /* 0x0000074000017945 */ /* 0x000fe60003800200 */
[----:B------:R-:W-:-:S13]  /*d260*/  ISETP.GE.AND P0, PT, R34, R17, PT ;  /* 0x000000112200720c */ /* 0x000fda0003f06270 */
[----:B------:R-:W-:Y:S05]  /*d270*/  @P0 BRA `(.L_x_3237) ;  /* 0x0000000400c40947 */ /* 0x000fea0003800000 */
[----:B------:R-:W-:-:S04]  /*d280*/  LEA R8, P0, R37, R38, 0x1 ;  /* 0x0000002625087211 */ /* 0x000fc800078008ff */
[----:B-----5:R-:W-:-:S05]  /*d290*/  LEA.HI.X R9, R37, R39, R36, 0x1, P0 ;  /* 0x0000002725097211 */ /* 0x020fca00000f0c24 */
[----:B---3--:R3:W5:Y:S04]  /*d2a0*/  LDG.E.128 R12, desc[UR6][R8.64+0x80] ;  /* 0x00008006080c7981 */ /* 0x008768000c1e1d00 */
        /* <DEDUP_REMOVED lines=53> */
[----:B------:R-:W-:Y:S02]  /*d600*/  MOV R27, R21 ;  /* 0x00000015001b7202 */ /* 0x000fe40000000f00 */
.L_x_3239:
[----:B------:R-:W-:Y:S05]  /*d610*/  BSYNC.RECONVERGENT B0 ;  /* 0x0000000000007941 */ /* 0x000fea0003800200 */
.L_x_3238:
[----:B-----5:R2:W-:Y:S01]  /*d620*/  STS.128 [R3+0x800], R24 ;  /* 0x0008001803007388 */ /* 0x0205e20000000c00 */
[----:B------:R-:W-:Y:S01]  /*d630*/  LOP3.LUT R0, R22, 0x40, RZ, 0xfc, !PT ;  /* 0x0000004016007812 */ /* 0x000fe200078efcff */
[----:B------:R-:W-:Y:S03]  /*d640*/  BSSY.RECONVERGENT B0, `(.L_x_3240) ;  /* 0x0000033000007945 */ /* 0x000fe60003800200 */
[----:B------:R-:W-:-:S13]  /*d650*/  ISETP.GE.AND P0, PT, R0, R7, PT ;  /* 0x000000070000720c */ /* 0x000fda0003f06270 */
[----:B------:R-:W-:Y:S05]  /*d660*/  @P0 BRA `(.L_x_3241) ;  /* 0x0000000000c00947 */ /* 0x000fea0003800000 */
[----:B------:R-:W3:Y:S01]  /*d670*/  LDCU.64 UR8, c[0x0][0x4d0] ;  /* 0x00009a00ff0877ac */ /* 0x000ee20008000a00 */
[C---:B------:R-:W-:Y:S01]  /*d680*/  IADD3 R0, P0, PT, R35.reuse, R6, RZ ;  /* 0x0000000623007210 */ /* 0x040fe20007f1e0ff */
[----:B------:R-:W4:Y:S03]  /*d690*/  LDCU.64 UR10, c[0x0][0x4c8] ;  /* 0x00009900ff0a77ac */ /* 0x000f260008000a00 */
[----:B------:R-:W-:Y:S01]  /*d6a0*/  LEA.HI.X.SX32 R35, R35, R16, 0x1, P0 ;  /* 0x0000001023237211 */ /* 0x000fe200000f0eff */
[----:B------:R-:W-:-:S03]  /*d6b0*/  IMAD.SHL.U32 R2, R0, 0x2, RZ ;  /* 0x0000000200027824 */ /* 0x000fc600078e00ff */
[----:B------:R-:W-:Y:S02]  /*d6c0*/  SHF.L.U64.HI R35, R0, 0x1, R35 ;  /* 0x0000000100237819 */ /* 0x000fe40000010223 */
[C---:B---3--:R-:W-:Y:S02]  /*d6d0*/  IADD3 R8, P0, PT, R2.reuse, UR8, RZ ;  /* 0x0000000802087c10 */ /* 0x048fe4000ff1e0ff */
[----:B----4-:R-:W-:Y:S02]  /*d6e0*/  IADD3 R10, P1, PT, R2, UR10, RZ ;  /* 0x0000000a020a7c10 */ /* 0x010fe4000ff3e0ff */
[C---:B------:R-:W-:Y:S02]  /*d6f0*/  IADD3.X R9, PT, PT, R35.reuse, UR9, RZ, P0, !PT ;  /* 0x0000000923097c10 */ /* 0x040fe400087fe4ff */
[----:B------:R-:W-:-:S04]  /*d700*/  IADD3.X R11, PT, PT, R35, UR11, RZ, P1, !PT ;  /* 0x0000000b230b7c10 */ /* 0x000fc80008ffe4ff */
[----:B------:R-:W3:Y:S04]  /*d710*/  LDG.E.64 R8, desc[UR6][R8.64+0x40] ;  /* 0x0000400608087981 */ /* 0x000ee8000c1e1b00 */
[----:B------:R-:W4:Y:S01]  /*d720*/  LDG.E.64 R10, desc[UR6][R10.64+0x40] ;  /* 0x000040060a0a7981 */ /* 0x000f22000c1e1b00 */
[C---:B------:R-:W-:Y:S01]  /*d730*/  LOP3.LUT R0, R13.reuse, 0xffff0000, RZ, 0xc0, !PT ;  /* 0xffff00000d007812 */ /* 0x040fe200078ec0ff */
[----:B------:R-:W-:Y:S01]  /*d740*/  IMAD.U32 R2, R13, 0x10000, RZ ;  /* 0x000100000d027824 */ /* 0x000fe200078e00ff */
[C---:B------:R-:W-:Y:S01]  /*d750*/  SHF.L.U32 R13, R12.reuse, 0x10, RZ ;  /* 0x000000100c0d7819 */ /* 0x040fe200000006ff */
[C---:B--2---:R-:W-:Y:S01]  /*d760*/  IMAD.U32 R27, R15.reuse, 0x10000, RZ ;  /* 0x000100000f1b7824 */ /* 0x044fe200078e00ff */
[----:B------:R-:W-:Y:S02]  /*d770*/  LOP3.LUT R26, R12, 0xffff0000, RZ, 0xc0, !PT ;  /* 0xffff00000c1a7812 */ /* 0x000fe400078ec0ff */
[----:B------:R-:W-:-:S02]  /*d780*/  LOP3.LUT R25, R15, 0xffff0000, RZ, 0xc0, !PT ;  /* 0xffff00000f197812 */ /* 0x000fc400078ec0ff */
        /* <DEDUP_REMOVED lines=18> */
[----:B------:R-:W-:Y:S01]  /*d8b0*/  FMUL.FTZ R21, R26, R10 ;  /* 0x0000000a1a157220 */ /* 0x000fe20000410000 */
        /* <DEDUP_REMOVED lines=9> */
[----:B------:R-:W-:Y:S02]  /*d950*/  F2FP.BF16.F32.PACK_AB R12, R21, R2 ;  /* 0x00000002150c723e */ /* 0x000fe400000010ff */
[----:B------:R-:W-:Y:S02]  /*d960*/  F2FP.BF16.F32.PACK_AB R14, R28, R19 ;  /* 0x000000131c0e723e */ /* 0x000fe400000010ff */
.L_x_3241:
[----:B------:R-:W-:Y:S05]  /*d970*/  BSYNC.RECONVERGENT B0 ;  /* 0x0000000000007941 */ /* 0x000fea0003800200 */
.L_x_3240:
[----:B------:R4:W-:Y:S02]  /*d980*/  STS.128 [R3+0x2800], R12 ;  /* 0x0028000c03007388 */ /* 0x0009e40000000c00 */
.L_x_3237:
[----:B------:R-:W-:Y:S05]  /*d990*/  BSYNC.RECONVERGENT B1 ;  /* 0x0000000000017941 */ /* 0x000fea0003800200 */
.L_x_3236:
[----:B------:R-:W-:Y:S01]  /*d9a0*/  IADD3 R40, PT, PT, R136, 0x20, RZ ;  /* 0x0000002088287810 */ /* 0x000fe20007ffe0ff */
[----:B------:R-:W-:Y:S03]  /*d9b0*/  BSSY.RECONVERGENT B1, `(.L_x_3242) ;  /* 0x0000074000017945 */ /* 0x000fe60003800200 */
[----:B------:R-:W-:-:S13]  /*d9c0*/  ISETP.GE.AND P0, PT, R40, R17, PT ;  /* 0x000000112800720c */ /* 0x000fda0003f06270 */
[----:B------:R-:W-:Y:S05]  /*d9d0*/  @P0 BRA `(.L_x_3243) ;  /* 0x0000000400c40947 */ /* 0x000fea0003800000 */
[----:B---3--:R-:W-:-:S04]  /*d9e0*/  LEA R8, P0, R4, R38, 0x6 ;  /* 0x0000002604087211 */ /* 0x008fc800078030ff */
[----:B-----5:R-:W-:-:S05]  /*d9f0*/  LEA.HI.X R9, R4, R39, R5, 0x6, P0 ;  /* 0x0000002704097211 */ /* 0x020fca00000f3405 */
[----:B----4-:R3:W5:Y:S04]  /*da00*/  LDG.E.128 R12, desc[UR6][R8.64+0x80] ;  /* 0x00008006080c7981 */ /* 0x010768000c1e1d00 */
        /* <DEDUP_REMOVED lines=25> */
[----:B--2---:R-:W-:Y:S02]  /*dba0*/  LOP3.LUT R25, R8, 0xffff0000, RZ, 0xc0, !PT ;  /* 0xffff000008197812 */ /* 0x004fe400078ec0ff */
        /* <DEDUP_REMOVED lines=8> */
[----:B------:R-:W-:Y:S01]  /*dc30*/  FFMA.FTZ R21, R2, R29, -R21 ;  /* 0x0000001d02157223 */ /* 0x000fe20000010815 */
[----:B------:R-:W-:Y:S01]  /*dc40*/  FFMA.FTZ R33, R30, R27, -R33 ;  /* 0x0000001b1e217223 */ /* 0x000fe20000010821 */
[----:B------:R-:W-:Y:S01]  /*dc50*/  SHF.L.U32 R29, R10, 0x10, RZ ;  /* 0x000000100a1d7819 */ /* 0x000fe200000006ff */
[----:B------:R-:W-:Y:S01]  /*dc60*/  FFMA.FTZ R0, R2, R25, R0 ;  /* 0x0000001902007223 */ /* 0x000fe20000010000 */
[----:B------:R-:W-:Y:S01]  /*dc70*/  FMUL.FTZ R25, R28, R27 ;  /* 0x0000001b1c197220 */ /* 0x000fe20000410000 */
[----:B------:R-:W-:-:S02]  /*dc80*/  IMAD.U32 R27, R8, 0x10000, RZ ;  /* 0x00010000081b7824 */ /* 0x000fc400078e00ff */
[C---:B------:R-:W-:Y:S01]  /*dc90*/  FMUL.FTZ R2, R26.reuse, R9 ;  /* 0x000000091a027220 */ /* 0x040fe20000410000 */
[----:B------:R-:W-:Y:S01]  /*dca0*/  FMUL.FTZ R26, R26, R11 ;  /* 0x0000000b1a1a7220 */ /* 0x000fe20000410000 */
[----:B------:R-:W-:Y:S01]  /*dcb0*/  FFMA.FTZ R24, R30, R24, R25 ;  /* 0x000000181e187223 */ /* 0x000fe20000010019 */
[C---:B------:R-:W-:Y:S01]  /*dcc0*/  FMUL.FTZ R25, R32.reuse, R27 ;  /* 0x0000001b20197220 */ /* 0x040fe20000410000 */
[----:B------:R-:W-:Y:S01]  /*dcd0*/  FMUL.FTZ R32, R32, R29 ;  /* 0x0000001d20207220 */ /* 0x000fe20000410000 */
[C---:B------:R-:W-:Y:S01]  /*dce0*/  FFMA.FTZ R2, R31.reuse, R11, -R2 ;  /* 0x0000000b1f027223 */ /* 0x040fe20000010802 */
[----:B------:R-:W-:Y:S01]  /*dcf0*/  FFMA.FTZ R9, R31, R9, R26 ;  /* 0x000000091f097223 */ /* 0x000fe2000001001a */
[C---:B------:R-:W-:Y:S01]  /*dd00*/  FFMA.FTZ R25, R18.reuse, R29, -R25 ;  /* 0x0000001d12197223 */ /* 0x040fe20000010819 */
[----:B------:R-:W-:Y:S01]  /*dd10*/  FFMA.FTZ R32, R18, R27, R32 ;  /* 0x0000001b12207223 */ /* 0x000fe20000010020 */
[----:B------:R-:W-:Y:S02]  /*dd20*/  F2FP.BF16.F32.PACK_AB R0, R0, R21 ;  /* 0x000000150000723e */ /* 0x000fe400000010ff */
[----:B------:R-:W-:-:S02]  /*dd30*/  F2FP.BF16.F32.PACK_AB R27, R24, R33 ;  /* 0x00000021181b723e */ /* 0x000fc400000010ff */
[----:B------:R-:W-:Y:S01]  /*dd40*/  F2FP.BF16.F32.PACK_AB R24, R32, R25 ;  /* 0x000000192018723e */ /* 0x000fe200000010ff */
[----:B------:R-:W-:Y:S01]  /*dd50*/  IMAD.MOV.U32 R25, RZ, RZ, R0 ;  /* 0x000000ffff197224 */ /* 0x000fe200078e0000 */
[----:B------:R-:W-:Y:S02]  /*dd60*/  F2FP.BF16.F32.PACK_AB R26, R9, R2 ;  /* 0x00000002091a723e */ /* 0x000fe400000010ff */
.L_x_3245:
[----:B------:R-:W-:Y:S05]  /*dd70*/  BSYNC.RECONVERGENT B0 ;  /* 0x0000000000007941 */ /* 0x000fea0003800200 */
.L_x_3244:
        /* <DEDUP_REMOVED lines=53> */
.L_x_3247:
[----:B------:R-:W-:Y:S05]  /*e0d0*/  BSYNC.RECONVERGENT B0 ;  /* 0x0000000000007941 */ /* 0x000fea0003800200 */
.L_x_3246:
[----:B------:R4:W-:Y:S02]  /*e0e0*/  STS.128 [R3+0x3000], R12 ;  /* 0x0030000c03007388 */ /* 0x0009e40000000c00 */
.L_x_3243:
[----:B------:R-:W-:Y:S05]  /*e0f0*/  BSYNC.RECONVERGENT B1 ;  /* 0x0000000000017941 */ /* 0x000fea0003800200 */
.L_x_3242:
[----:B------:R-:W-:-:S04]  /*e100*/  IADD3 R36, PT, PT, R136, 0x30, RZ ;  /* 0x0000003088247810 */ /* 0x000fc80007ffe0ff */
[----:B------:R-:W-:-:S13]  /*e110*/  ISETP.GE.AND P0, PT, R36, R17, PT ;  /* 0x000000112400720c */ /* 0x000fda0003f06270 */
[----:B------:R-:W-:Y:S05]  /*e120*/  @P0 BRA `(.L_x_3228) ;  /* 0x0000003400180947 */ /* 0x000fea0003800000 */
[----:B------:R-:W-:Y:S02]  /*e130*/  IMAD R5, R5, 0x60, RZ ;  /* 0x0000006005057824 */ /* 0x000fe400078e02ff */
[----:B-1----:R-:W-:-:S05]  /*e140*/  IMAD.WIDE.U32 R38, R4, 0x60, R38 ;  /* 0x0000006004267825 */ /* 0x002fca00078e0026 */
[----:B------:R-:W-:Y:S02]  /*e150*/  IADD3 R5, PT, PT, R5, R39, RZ ;  /* 0x0000002705057210 */ /* 0x000fe40007ffe0ff */
[----:B------:R-:W-:-:S05]  /*e160*/  MOV R4, R38 ;  /* 0x0000002600047202 */ /* 0x000fca0000000f00 */
[----:B---34-:R1:W5:Y:S04]  /*e170*/  LDG.E.128 R12, desc[UR6][R4.64+0x80] ;  /* 0x00008006040c7981 */ /* 0x018368000c1e1d00 */
        /* <DEDUP_REMOVED lines=14> */
[----:B-----5:R-:W-:-:S04]  /*e260*/  IADD3.X R9, PT, PT, R0, UR11, RZ, P1, !PT ;  /* 0x0000000b00097c10 */ /* 0x020fc80008ffe4ff */
[----:B------:R-:W2:Y:S04]  /*e270*/  LDG.E.64 R4, desc[UR6][R4.64] ;  /* 0x0000000604047981 */ /* 0x000ea8000c1e1b00 */
[----:B------:R-:W3:Y:S01]  /*e280*/  LDG.E.64 R8, desc[UR6][R8.64] ;  /* 0x0000000608087981 */ /* 0x000ee2000c1e1b00 */
[C---:B------:R-:W-:Y:S01]  /*e290*/  LOP3.LUT R0, R25.reuse, 0xffff0000, RZ, 0xc0, !PT ;  /* 0xffff000019007812 */ /* 0x040fe200078ec0ff */
        /* <DEDUP_REMOVED lines=8> */
[C---:B------:R-:W-:Y:S01]  /*e320*/  LOP3.LUT R18, R5.reuse, 0xffff0000, RZ, 0xc0, !PT ;  /* 0xffff000005127812 */ /* 0x040fe200078ec0ff */
[----:B------:R-:W-:Y:S01]  /*e330*/  IMAD.U32 R5, R5, 0x10000, RZ ;  /* 0x0001000005057824 */ /* 0x000fe200078e00ff */
[----:B---3--:R-:W-:Y:S01]  /*e340*/  LOP3.LUT R21, R8, 0xffff0000, RZ, 0xc0, !PT ;  /* 0xffff000008157812 */ /* 0x008fe200078ec0ff */
[C---:B------:R-:W-:Y:S01]  /*e350*/  FMUL.FTZ R17, R0.reuse, R19 ;  /* 0x0000001300117220 */ /* 0x040fe20000410000 */
        /* <DEDUP_REMOVED lines=8> */
[----:B------:R-:W-:-:S02]  /*e3e0*/  IMAD.U32 R19, R4, 0x10000, RZ ;  /* 0x0001000004137824 */ /* 0x000fc400078e00ff */
[----:B------:R-:W-:Y:S01]  /*e3f0*/  FMUL.FTZ R2, R25, R20 ;  /* 0x0000001419027220 */ /* 0x000fe20000410000 */
[----:B------:R-:W-:Y:S01]  /*e400*/  FMUL.FTZ R31, R27, R5 ;  /* 0x000000051b1f7220 */ /* 0x000fe20000410000 */
[C---:B------:R-:W-:Y:S02]  /*e410*/  FMUL.FTZ R25, R28.reuse, R19 ;  /* 0x000000131c197220 */ /* 0x040fe40000410000 */
[----:B------:R-:W-:Y:S01]  /*e420*/  FFMA.FTZ R29, R29, R18, R2 ;  /* 0x000000121d1d7223 */ /* 0x000fe20000010002 */
[----:B------:R-:W-:Y:S01]  /*e430*/  FMUL.FTZ R28, R28, R21 ;  /* 0x000000151c1c7220 */ /* 0x000fe20000410000 */
[----:B------:R-:W-:Y:S01]  /*e440*/  FMUL.FTZ R2, R27, R9 ;  /* 0x000000091b027220 */ /* 0x000fe20000410000 */
[----:B------:R-:W-:Y:S01]  /*e450*/  FFMA.FTZ R25, R10, R21, -R25 ;  /* 0x000000150a197223 */ /* 0x000fe20000010819 */
[----:B------:R-:W-:Y:S01]  /*e460*/  FFMA.FTZ R31, R24, R9, -R31 ;  /* 0x00000009181f7223 */ /* 0x000fe2000001081f */
[----:B------:R-:W-:Y:S01]  /*e470*/  FFMA.FTZ R28, R10, R19, R28 ;  /* 0x000000130a1c7223 */ /* 0x000fe2000001001c */
[----:B------:R-:W-:Y:S01]  /*e480*/  FFMA.FTZ R2, R24, R5, R2 ;  /* 0x0000000518027223 */ /* 0x000fe20000010002 */
[----:B------:R-:W-:-:S02]  /*e490*/  F2FP.BF16.F32.PACK_AB R0, R0, R17 ;  /* 0x000000110000723e */ /* 0x000fc400000010ff */
[----:B------:R-:W-:Y:S02]  /*e4a0*/  F2FP.BF16.F32.PACK_AB R27, R29, R26 ;  /* 0x0000001a1d1b723e */ /* 0x000fe400000010ff */
[----:B------:R-:W-:Y:S01]  /*e4b0*/  F2FP.BF16.F32.PACK_AB R24, R28, R25 ;  /* 0x000000191c18723e */ /* 0x000fe200000010ff */
[----:B------:R-:W-:Y:S01]  /*e4c0*/  IMAD.MOV.U32 R25, RZ, RZ, R0 ;  /* 0x000000ffff197224 */ /* 0x000fe200078e0000 */
[----:B------:R-:W-:Y:S02]  /*e4d0*/  F2FP.BF16.F32.PACK_AB R26, R2, R31 ;  /* 0x0000001f021a723e */ /* 0x000fe400000010ff */
.L_x_3249:
[----:B------:R-:W-:Y:S05]  /*e4e0*/  BSYNC.RECONVERGENT B0 ;  /* 0x0000000000007941 */ /* 0x000fea0003800200 */
.L_x_3248:
        /* <DEDUP_REMOVED lines=17> */
[C---:B------:R-:W-:Y:S01]  /*e600*/  IMAD.U32 R2, R13.reuse, 0x10000, RZ ;  /* 0x000100000d027824 */ /* 0x040fe200078e00ff */
[----:B------:R-:W-:Y:S01]  /*e610*/  LOP3.LUT R0, R13, 0xffff0000, RZ, 0xc0, !PT ;  /* 0xffff00000d007812 */ /* 0x000fe200078ec0ff */
[----:B------:R-:W-:Y:S01]  /*e620*/  IMAD.U32 R17, R15, 0x10000, RZ ;  /* 0x000100000f117824 */ /* 0x000fe200078e00ff */
[C---:B------:R-:W-:Y:S02]  /*e630*/  SHF.L.U32 R8, R12.reuse, 0x10, RZ ;  /* 0x000000100c087819 */ /* 0x040fe400000006ff */
[----:B------:R-:W-:-:S02]  /*e640*/  LOP3.LUT R18, R12, 0xffff0000, RZ, 0xc0, !PT ;  /* 0xffff00000c127812 */ /* 0x000fc400078ec0ff */
[----:B------:R-:W-:Y:S02]  /*e650*/  LOP3.LUT R15, R15, 0xffff0000, RZ, 0xc0, !PT ;  /* 0xffff00000f0f7812 */ /* 0x000fe400078ec0ff */
[C---:B------:R-:W-:Y:S02]  /*e660*/  SHF.L.U32 R16, R14.reuse, 0x10, RZ ;  /* 0x000000100e107819 */ /* 0x040fe400000006ff */
[----:B------:R-:W-:Y:S02]  /*e670*/  LOP3.LUT R19, R14, 0xffff0000, RZ, 0xc0, !PT ;  /* 0xffff00000e137812 */ /* 0x000fe400078ec0ff */
[----:B---3--:R-:W-:Y:S02]  /*e680*/  LOP3.LUT R11, R4, 0xffff0000, RZ, 0xc0, !PT ;  /* 0xffff0000040b7812 */ /* 0x008fe400078ec0ff */
        /* <DEDUP_REMOVED lines=28> */
.L_x_3251:
[----:B------:R-:W-:Y:S05]  /*e850*/  BSYNC.RECONVERGENT B0 ;  /* 0x0000000000007941 */ /* 0x000fea0003800200 */
.L_x_3250:
[----:B------:R3:W-:Y:S01]  /*e860*/  STS.128 [R3+0x3800], R12 ;  /* 0x0038000c03007388 */ /* 0x0007e20000000c00 */
[----:B------:R-:W-:Y:S05]  /*e870*/  BRA `(.L_x_3228) ;  /* 0x0000002c00447947 */ /* 0x000fea0003800000 */
.L_x_3229:
        /* <DEDUP_REMOVED lines=9> */
[----:B-----5:R1:W5:Y:S04]  /*e910*/  LDG.E.128 R8, desc[UR6][R38.64+0x80] ;  /* 0x0000800626087981 */ /* 0x020368000c1e1d00 */
        /* <DEDUP_REMOVED lines=82> */
.L_x_3255:
[----:B------:R-:W-:Y:S05]  /*ee40*/  BSYNC.RECONVERGENT B0 ;  /* 0x0000000000007941 */ /* 0x000fea0003800200 */
.L_x_3254:
        /* <DEDUP_REMOVED lines=84> */
.L_x_3257:
[----:B------:R-:W-:Y:S05]  /*f390*/  BSYNC.RECONVERGENT B0 ;  /* 0x0000000000007941 */ /* 0x000fea0003800200 */
.L_x_3256:
[----:B------:R3:W-:Y:S02]  /*f3a0*/  STS.128 [R3+0x2000], R8 ;  /* 0x0020000803007388 */ /* 0x0007e40000000c00 */
.L_x_3253:
[----:B------:R-:W-:Y:S05]  /*f3b0*/  BSYNC.RECONVERGENT B1 ;  /* 0x0000000000017941 */ /* 0x000fea0003800200 */
.L_x_3252:
        /* <DEDUP_REMOVED lines=25> */
[----:B------:R-:W4:Y:S04]  /*f550*/  LDG.E.128 R12, desc[UR6][R12.64] ;  /* 0x000000060c0c7981 */ /* 0x000f28000c1e1d00 */
[----:B------:R-:W3:Y:S01]  /*f560*/  LDG.E.128 R24, desc[UR6][R24.64] ;  /* 0x0000000618187981 */ /* 0x000ee2000c1e1d00 */
        /* <DEDUP_REMOVED lines=64> */
.L_x_3261:
[----:B------:R-:W-:Y:S05]  /*f970*/  BSYNC.RECONVERGENT B0 ;  /* 0x0000000000007941 */ /* 0x000fea0003800200 */
.L_x_3260:
        /* <DEDUP_REMOVED lines=32> */
[----:B-----5:R-:W-:Y:S01]  /*fb80*/  SHF.L.U32 R35, R12, 0x10, RZ ;  /* 0x000000100c237819 */ /* 0x020fe200000006ff */
[----:B------:R-:W-:Y:S01]  /*fb90*/  IMAD.U32 R37, R14, 0x10000, RZ ;  /* 0x000100000e257824 */ /* 0x000fe200078e00ff */
[----:B------:R-:W-:Y:S01]  /*fba0*/  LOP3.LUT R12, R12, 0xffff0000, RZ, 0xc0, !PT ;  /* 0xffff00000c0c7812 */ /* 0x000fe200078ec0ff */
[C---:B------:R-:W-:Y:S01]  /*fbb0*/  IMAD.U32 R11, R13.reuse, 0x10000, RZ ;  /* 0x000100000d0b7824 */ /* 0x040fe200078e00ff */
[----:B------:R-:W-:Y:S01]  /*fbc0*/  LOP3.LUT R14, R14, 0xffff0000, RZ, 0xc0, !PT ;  /* 0xffff00000e0e7812 */ /* 0x000fe200078ec0ff */
[----:B---3--:R-:W-:Y:S01]  /*fbd0*/  IMAD.U32 R42, R24, 0x10000, RZ ;  /* 0x00010000182a7824 */ /* 0x008fe200078e00ff */
        /* <DEDUP_REMOVED lines=11> */
[----:B------:R-:W-:Y:S01]  /*fc90*/  @!P0 FADD.FTZ R13, -R13, -RZ ;  /* 0x800000ff0d0d8221 */ /* 0x000fe20000010100 */
[----:B------:R-:W-:Y:S01]  /*fca0*/  SHF.L.U32 R44, R26, 0x10, RZ ;  /* 0x000000101a2c7819 */ /* 0x000fe200000006ff */
[C---:B------:R-:W-:Y:S01]  /*fcb0*/  IMAD.U32 R26, R27.reuse, 0x10000, RZ ;  /* 0x000100001b1a7824 */ /* 0x040fe200078e00ff */
[----:B------:R-:W-:Y:S01]  /*fcc0*/  LOP3.LUT R46, R27, 0xffff0000, RZ, 0xc0, !PT ;  /* 0xffff00001b2e7812 */ /* 0x000fe200078ec0ff */
[----:B------:R-:W-:Y:S01]  /*fcd0*/  FMUL.FTZ R41, R41, R12 ;  /* 0x0000000c29297220 */ /* 0x000fe20000410000 */
[----:B------:R-:W-:Y:S01]  /*fce0*/  FMUL.FTZ R25, R25, R14 ;  /* 0x0000000e19197220 */ /* 0x000fe20000410000 */
[----:B------:R-:W-:Y:S01]  /*fcf0*/  @!P0 FADD.FTZ R40, -R40, -RZ ;  /* 0x800000ff28288221 */ /* 0x000fe20000010100 */
[----:B------:R-:W-:Y:S01]  /*fd00*/  @!P0 FADD.FTZ R15, -R15, -RZ ;  /* 0x800000ff0f0f8221 */ /* 0x000fe20000010100 */
[----:B----4-:R-:W-:Y:S01]  /*fd10*/  SHF.L.U32 R14, R16, 0x10, RZ ;  /* 0x00000010100e7819 */ /* 0x010fe200000006ff */
        /* <DEDUP_REMOVED lines=27> */
.L_x_3263:
[----:B------:R-:W-:Y:S05]  /*fed0*/  BSYNC.RECONVERGENT B0 ;  /* 0x0000000000007941 */ /* 0x000fea0003800200 */
.L_x_3262:
[----:B------:R4:W-:Y:S02]  /*fee0*/  STS.128 [R3+0x2800], R8 ;  /* 0x0028000803007388 */ /* 0x0009e40000000c00 */
.L_x_3259:
[----:B------:R-:W-:Y:S05]  /*fef0*/  BSYNC.RECONVERGENT B1 ;  /* 0x0000000000017941 */ /* 0x000fea0003800200 */
.L_x_3258:
[----:B------:R-:W-:Y:S01]  /*ff00*/  IADD3 R40, PT, PT, R136, 0x20, RZ ;  /* 0x0000002088287810 */ /* 0x000fe20007ffe0ff */
[----:B------:R-:W-:Y:S03]  /*ff10*/  BSSY.RECONVERGENT B1, `(.L_x_3264) ;  /* 0x00000b2000017945 */ /* 0x000fe60003800200 */
[----:B------:R-:W-:-:S13]  /*ff20*/  ISETP.GE.AND P0, PT, R40, R21, PT ;  /* 0x000000152800720c */ /* 0x000fda0003f06270 */
[----:B------:R-:W-:Y:S05]  /*ff30*/  @P0 BRA `(.L_x_3265) ;  /* 0x0000000800bc0947 */ /* 0x000fea0003800000 */
[----:B------:R-:W-:-:S04]  /*ff40*/  LEA R54, P0, R4, R38, 0x6 ;  /* 0x0000002604367211 */ /* 0x000fc800078030ff */
[----:B------:R-:W-:-:S05]  /*ff50*/  LEA.HI.X R55, R4, R39, R5, 0x6, P0 ;  /* 0x0000002704377211 */ /* 0x000fca00000f3405 */
[----:B---345:R3:W5:Y:S04]  /*ff60*/  LDG.E.128 R8, desc[UR6][R54.64+0x80] ;  /* 0x0000800636087981 */ /* 0x038768000c1e1d00 */
        /* <DEDUP_REMOVED lines=84> */
.L_x_3267:
[----:B------:R-:W-:Y:S05]  /*104b0*/  BSYNC.RECONVERGENT B0 ;  /* 0x0000000000007941 */ /* 0x000fea0003800200 */
.L_x_3266:
        /* <DEDUP_REMOVED lines=85> */
.L_x_3269:
[----:B------:R-:W-:Y:S05]  /*10a10*/  BSYNC.RECONVERGENT B0 ;  /* 0x0000000000007941 */ /* 0x000fea0003800200 */
.L_x_3268:
[----:B------:R4:W-:Y:S02]  /*10a20*/  STS.128 [R3+0x3000], R8 ;  /* 0x0030000803007388 */ /* 0x0009e40000000c00 */
.L_x_3265:
[----:B------:R-:W-:Y:S05]  /*10a30*/  BSYNC.RECONVERGENT B1 ;  /* 0x0000000000017941 */ /* 0x000fea0003800200 */
.L_x_3264:
[----:B------:R-:W-:-:S04]  /*10a40*/  IADD3 R36, PT, PT, R136, 0x30, RZ ;  /* 0x0000003088247810 */ /* 0x000fc80007ffe0ff */
[----:B------:R-:W-:-:S13]  /*10a50*/  ISETP.GE.AND P0, PT, R36, R21, PT ;  /* 0x000000152400720c */ /* 0x000fda0003f06270 */
[----:B------:R-:W-:Y:S05]  /*10a60*/  @P0 BRA `(.L_x_3228) ;  /* 0x0000000800c80947 */ /* 0x000fea0003800000 */
[----:B------:R-:W-:Y:S02]  /*10a70*/  IMAD R5, R5, 0x60, RZ ;  /* 0x0000006005057824 */ /* 0x000fe400078e02ff */
[----:B------:R-:W-:-:S05]  /*10a80*/  IMAD.WIDE.U32 R46, R4, 0x60, R38 ;  /* 0x00000060042e7825 */ /* 0x000fca00078e0026 */
[----:B------:R-:W-:-:S05]  /*10a90*/  IADD3 R47, PT, PT, R5, R47, RZ ;  /* 0x0000002f052f7210 */ /* 0x000fca0007ffe0ff */
[----:B---345:R3:W5:Y:S04]  /*10aa0*/  LDG.E.128 R8, desc[UR6][R46.64+0x80] ;  /* 0x000080062e087981 */ /* 0x038768000c1e1d00 */
[----:B------:R3:W5:Y:S01]  /*10ab0*/  LDG.E.128 R12, desc[UR6][R46.64] ;  /* 0x000000062e0c7981 */ /* 0x000762000c1e1d00 */
        /* <DEDUP_REMOVED lines=23> */
[C---:B-----5:R-:W-:Y:S01]  /*10c30*/  IMAD.U32 R21, R12.reuse, 0x10000, RZ ;  /* 0x000100000c157824 */ /* 0x060fe200078e00ff */
[----:B------:R-:W-:Y:S01]  /*10c40*/  LOP3.LUT R6, R12, 0xffff0000, RZ, 0xc0, !PT ;  /* 0xffff00000c067812 */ /* 0x000fe200078ec0ff */
[----:B-1----:R-:W-:Y:S01]  /*10c50*/  IMAD.U32 R39, R15, 0x10000, RZ ;  /* 0x000100000f277824 */ /* 0x002fe200078e00ff */
[C---:B------:R-:W-:Y:S01]  /*10c60*/  LOP3.LUT R4, R13.reuse, 0xffff0000, RZ, 0xc0, !PT ;  /* 0xffff00000d047812 */ /* 0x040fe200078ec0ff */
[C---:B------:R-:W-:Y:S01]  /*10c70*/  IMAD.U32 R35, R14.reuse, 0x10000, RZ ;  /* 0x000100000e237824 */ /* 0x040fe200078e00ff */
[----:B------:R-:W-:Y:S02]  /*10c80*/  SHF.L.U32 R37, R13, 0x10, RZ ;  /* 0x000000100d257819 */ /* 0x000fe400000006ff */
[----:B------:R-:W-:Y:S02]  /*10c90*/  LOP3.LUT R12, R15, 0xffff0000, RZ, 0xc0, !PT ;  /* 0xffff00000f0c7812 */ /* 0x000fe400078ec0ff */
[----:B------:R-:W-:-:S02]  /*10ca0*/  LOP3.LUT R13, R14, 0xffff0000, RZ, 0xc0, !PT ;  /* 0xffff00000e0d7812 */ /* 0x000fc400078ec0ff */
[C---:B--2---:R-:W-:Y:S01]  /*10cb0*/  SHF.L.U32 R38, R16.reuse, 0x10, RZ ;  /* 0x0000001010267819 */ /* 0x044fe200000006ff */
        /* <DEDUP_REMOVED lines=20> */
[----:B------:R-:W-:Y:S01]  /*10e00*/  @!P0 FADD.FTZ R18, -R18, -RZ ;  /* 0x800000ff12128221 */ /* 0x000fe20000010100 */
[----:B------:R-:W-:Y:S01]  /*10e10*/  FMUL.FTZ R16, R29, R16 ;  /* 0x000000101d107220 */ /* 0x000fe20000410000 */
[----:B------:R-:W-:Y:S01]  /*10e20*/  @!P0 FADD.FTZ R41, -R41, -RZ ;  /* 0x800000ff29298221 */ /* 0x000fe20000010100 */
[----:B------:R-:W-:Y:S01]  /*10e30*/  FMUL.FTZ R30, R30, R17 ;  /* 0x000000111e1e7220 */ /* 0x000fe20000410000 */
[----:B----4-:R-:W-:Y:S01]  /*10e40*/  LOP3.LUT R29, R25, 0xffff0000, RZ, 0xc0, !PT ;  /* 0xffff0000191d7812 */ /* 0x010fe200078ec0ff */
[----:B------:R-:W-:Y:S01]  /*10e50*/  @!P0 FADD.FTZ R38, -R38, -RZ ;  /* 0x800000ff26268221 */ /* 0x000fe20000010100 */
[----:B------:R-:W-:Y:S01]  /*10e60*/  FMUL.FTZ R14, R19, R14 ;  /* 0x0000000e130e7220 */ /* 0x000fe20000410000 */
[----:B------:R-:W-:Y:S01]  /*10e70*/  FMUL.FTZ R45, R45, R42 ;  /* 0x0000002a2d2d7220 */ /* 0x000fe20000410000 */
        /* <DEDUP_REMOVED lines=24> */
.L_x_3271:
[----:B------:R-:W-:Y:S05]  /*11000*/  BSYNC.RECONVERGENT B0 ;  /* 0x0000000000007941 */ /* 0x000fea0003800200 */
.L_x_3270:
        /* <DEDUP_REMOVED lines=8> */
[----:B------:R-:W-:Y:S02]  /*11090*/  SEL R4, R20, RZ, P0 ;  /* 0x000000ff14047207 */ /* 0x000fe40000000000 */
        /* <DEDUP_REMOVED lines=8> */
[----:B------:R-:W5:Y:S01]  /*11120*/  LDG.E.128 R16, desc[UR6][R16.64+0x80] ;  /* 0x0000800610107981 */ /* 0x000f62000c1e1d00 */
[----:B------:R-:W-:Y:S01]  /*11130*/  IADD3.X R5, PT, PT, R2, UR9, RZ, P1, !PT ;  /* 0x0000000902057c10 */ /* 0x000fe20008ffe4ff */
[----:B------:R-:W4:Y:S05]  /*11140*/  LDCU.64 UR8, c[0x0][0x4c8] ;  /* 0x00009900ff0877ac */ /* 0x000f2a0008000a00 */
[----:B------:R-:W2:Y:S01]  /*11150*/  LDG.E.128 R4, desc[UR6][R4.64+0x80] ;  /* 0x0000800604047981 */ /* 0x000ea2000c1e1d00 */
[----:B----4-:R-:W-:-:S04]  /*11160*/  IADD3 R12, P1, PT, R0, UR8, RZ ;  /* 0x00000008000c7c10 */ /* 0x010fc8000ff3e0ff */
[----:B------:R-:W-:-:S06]  /*11170*/  IADD3.X R13, PT, PT, R2, UR9, RZ, P1, !PT ;  /* 0x00000009020d7c10 */ /* 0x000fcc0008ffe4ff */
[----:B------:R-:W4:Y:S01]  /*11180*/  LDG.E.128 R12, desc[UR6][R12.64+0x80] ;  /* 0x000080060c0c7981 */ /* 0x000f22000c1e1d00 */
        /* <DEDUP_REMOVED lines=8> */
[C---:B-----5:R-:W-:Y:S01]  /*11210*/  IMAD.U32 R10, R17.reuse, 0x10000, RZ ;  /* 0x00010000110a7824 */ /* 0x060fe200078e00ff */
[----:B------:R-:W-:Y:S01]  /*11220*/  LOP3.LUT R26, R17, 0xffff0000, RZ, 0xc0, !PT ;  /* 0xffff0000111a7812 */ /* 0x000fe200078ec0ff */
[C---:B------:R-:W-:Y:S01]  /*11230*/  IMAD.U32 R25, R18.reuse, 0x10000, RZ ;  /* 0x0001000012197824 */ /* 0x040fe200078e00ff */
[----:B------:R-:W-:-:S02]  /*11240*/  LOP3.LUT R17, R18, 0xffff0000, RZ, 0xc0, !PT ;  /* 0xffff000012117812 */ /* 0x000fc400078ec0ff */
[C---:B------:R-:W-:Y:S02]  /*11250*/  SHF.L.U32 R23, R16.reuse, 0x10, RZ ;  /* 0x0000001010177819 */ /* 0x040fe400000006ff */
[----:B------:R-:W-:Y:S01]  /*11260*/  LOP3.LUT R11, R16, 0xffff0000, RZ, 0xc0, !PT ;  /* 0xffff0000100b7812 */ /* 0x000fe200078ec0ff */
[----:B--2---:R-:W-:Y:S01]  /*11270*/  IMAD.U32 R18, R4, 0x10000, RZ ;  /* 0x0001000004127824 */ /* 0x004fe200078e00ff */
[----:B------:R-:W-:Y:S02]  /*11280*/  SHF.L.U32 R28, R6, 0x10, RZ ;  /* 0x00000010061c7819 */ /* 0x000fe400000006ff */
[C---:B------:R-:W-:Y:S01]  /*11290*/  SHF.L.U32 R16, R19.reuse, 0x10, RZ ;  /* 0x0000001013107819 */ /* 0x040fe200000006ff */
[----:B------:R-:W-:Y:S01]  /*112a0*/  @!P0 FADD.FTZ R18, -R18, -RZ ;  /* 0x800000ff12128221 */ /* 0x000fe20000010100 */
[----:B------:R-:W-:Y:S01]  /*112b0*/  LOP3.LUT R27, R19, 0xffff0000, RZ, 0xc0, !PT ;  /* 0xffff0000131b7812 */ /* 0x000fe200078ec0ff */
[----:B------:R-:W-:Y:S01]  /*112c0*/  IMAD.U32 R19, R5, 0x10000, RZ ;  /* 0x0001000005137824 */ /* 0x000fe200078e00ff */
[----:B------:R-:W-:Y:S01]  /*112d0*/  LOP3.LUT R4, R4, 0xffff0000, RZ, 0xc0, !PT ;  /* 0xffff000004047812 */ /* 0x000fe200078ec0ff */
[----:B------:R-:W-:Y:S01]  /*112e0*/  FMUL.FTZ R23, R23, R18 ;  /* 0x0000001217177220 */ /* 0x000fe20000410000 */
[----:B------:R-:W-:Y:S01]  /*112f0*/  LOP3.LUT R6, R6, 0xffff0000, RZ, 0xc0, !PT ;  /* 0xffff000006067812 */ /* 0x000fe200078ec0ff */
[----:B------:R-:W-:Y:S01]  /*11300*/  @!P0 FADD.FTZ R19, -R19, -RZ ;  /* 0x800000ff13138221 */ /* 0x000fe20000010100 */
        /* <DEDUP_REMOVED lines=12> */
[C---:B----4-:R-:W-:Y:S01]  /*113d0*/  LOP3.LUT R7, R12.reuse, 0xffff0000, RZ, 0xc0, !PT ;  /* 0xffff00000c077812 */ /* 0x050fe200078ec0ff */
        /* <DEDUP_REMOVED lines=25> */
.L_x_3273:
[----:B------:R-:W-:Y:S05]  /*11570*/  BSYNC.RECONVERGENT B0 ;  /* 0x0000000000007941 */ /* 0x000fea0003800200 */
.L_x_3272:
[----:B------:R1:W-:Y:S02]  /*11580*/  STS.128 [R3+0x3800], R8 ;  /* 0x0038000803007388 */ /* 0x0003e40000000c00 */
.L_x_3228:
[----:B------:R-:W-:Y:S05]  /*11590*/  BSYNC.RECONVERGENT B2 ;  /* 0x0000000000027941 */ /* 0x000fea0003800200 */
.L_x_3224:
[----:B---34-:R-:W-:Y:S01]  /*115a0*/  IMAD.IADD R15, R69, 0x1, -R72 ;  /* 0x00000001450f7824 */ /* 0x018fe200078e0a48 */
[----:B------:R-:W3:Y:S01]  /*115b0*/  S2R R198, SR_TID.X ;  /* 0x0000000000c67919 */ /* 0x000ee20000002100 */
[C---:B------:R-:W-:Y:S01]  /*115c0*/  VIADD R14, R136.reuse, 0x40 ;  /* 0x00000040880e7836 */ /* 0x040fe20000000000 */
[----:B------:R-:W-:Y:S01]  /*115d0*/  SHF.R.U32.HI R204, RZ, 0x1, R68 ;  /* 0x00000001ffcc7819 */ /* 0x000fe20000011644 */
[----:B------:R-:W-:Y:S01]  /*115e0*/  VIADD R2, R136, 0x50 ;  /* 0x0000005088027836 */ /* 0x000fe20000000000 */
[-C--:B------:R-:W-:Y:S01]  /*115f0*/  ISETP.GE.AND P5, PT, R40, R15.reuse, PT ;  /* 0x0000000f2800720c */ /* 0x080fe20003fa6270 */
[----:B------:R-:W-:Y:S01]  /*11600*/  VIADD R0, R136, 0x60 ;  /* 0x0000006088007836 */ /* 0x000fe20000000000 */
[-C--:B------:R-:W-:Y:S01]  /*11610*/  ISETP.GE.AND P0, PT, R34, R15.reuse, PT ;  /* 0x0000000f2200720c */ /* 0x080fe20003f06270 */
[----:B--2---:R-:W-:Y:S01]  /*11620*/  IMAD.SHL.U32 R30, R68, 0x40, RZ ;  /* 0x00000040441e7824 */ /* 0x004fe200078e00ff */
[CC--:B------:R-:W-:Y:S01]  /*11630*/  ISETP.GE.AND P2, PT, R136.reuse, R15.reuse, PT ;  /* 0x0000000f8800720c */ /* 0x0c0fe20003f46270 */
[----:B------:R-:W-:Y:S01]  /*11640*/  VIADD R136, R136, 0x70 ;  /* 0x0000007088887836 */ /* 0x000fe20000000000 */
[-C--:B------:R-:W-:Y:S01]  /*11650*/  ISETP.GE.AND P3, PT, R36, R15.reuse, PT ;  /* 0x0000000f2400720c */ /* 0x080fe20003f66270 */
[----:B------:R-:W-:Y:S01]  /*11660*/  IMAD.SHL.U32 R201, R68, 0x20, RZ ;  /* 0x0000002044c97824 */ /* 0x000fe200078e00ff */
[----:B------:R-:W-:Y:S01]  /*11670*/  ISETP.GE.AND P4, PT, R14, R15, PT ;  /* 0x0000000f0e00720c */ /* 0x000fe20003f86270 */
[----:B------:R-:W-:Y:S01]  /*11680*/  IMAD.MOV.U32 R200, RZ, RZ, 0x20 ;  /* 0x00000020ffc87424 */ /* 0x000fe200078e00ff */
[----:B------:R-:W-:Y:S01]  /*11690*/  P2R R16, PR, RZ, 0x4 ;  /* 0x00000004ff107803 */ /* 0x000fe20000000000 */
[----:B------:R-:W-:Y:S01]  /*116a0*/  IMAD.MOV.U32 R199, RZ, RZ, 0x40 ;  /* 0x00000040ffc77424 */ /* 0x000fe200078e00ff */
[----:B------:R-:W-:Y:S01]  /*116b0*/  LOP3.LUT R201, R201, 0x7c00, RZ, 0xc0, !PT ;  /* 0x00007c00c9c97812 */ /* 0x000fe200078ec0ff */
[----:B-1----:R-:W1:Y:S01]  /*116c0*/  @!P5 LDC.64 R4, c[0x0][0x3b8] ;  /* 0x0000ee00ff04db82 */ /* 0x002e620000000a00 */
[----:B------:R-:W-:Y:S01]  /*116d0*/  LOP3.LUT R28, R204, 0x8, RZ, 0xc0, !PT ;  /* 0x00000008cc1c7812 */ /* 0x000fe200078ec0ff */
[----:B------:R-:W2:Y:S01]  /*116e0*/  LDCU UR4, c[0x0][0x508] ;  /* 0x0000a100ff0477ac */ /* 0x000ea20008000800 */
[----:B------:R-:W-:Y:S01]  /*116f0*/  @!P0 LEA R22, P1, R79, R210, 0x1 ;  /* 0x000000d24f168211 */ /* 0x000fe200078208ff */
[----:B------:R-:W-:Y:S01]  /*11700*/  @!PT LDS RZ, [RZ] ;  /* 0x00000000fffff984 */ /* 0x000fe20000000800 */
[----:B------:R-:W-:Y:S01]  /*11710*/  @!PT LDS RZ, [RZ] ;  /* 0x00000000fffff984 */ /* 0x000fe20000000800 */
[----:B------:R-:W-:Y:S01]  /*11720*/  @!PT LDS RZ, [RZ] ;  /* 0x00000000fffff984 */ /* 0x000fe20000000800 */
[----:B------:R-:W-:Y:S01]  /*11730*/  @!P2 LDGSTS.E.BYPASS.LTC128B.128 [R3+0x4000], desc[UR6][R210.64] ;  /* 0x04000000d203afae */ /* 0x000fe2000b981a06 */
[----:B------:R-:W-:-:S02]  /*11740*/  LOP3.LUT R60, R71, R28, RZ, 0x3c, !PT ;  /* 0x0000001c473c7212 */ /* 0x000fc400078e3cff */
[----:B------:R-:W-:Y:S01]  /*11750*/  @!P0 LEA.HI.X R23, R79, R211, R76, 0x1, P1 ;  /* 0x000000d34f178211 */ /* 0x000fe200008f0c4c */
[----:B------:R-:W-:Y:S01]  /*11760*/  @!P2 LDGSTS.E.BYPASS.LTC128B.128 [R3+0x8000], desc[UR6][R210.64+0x80] ;  /* 0x08000080d203afae */ /* 0x000fe2000b981a06 */
[-C--:B------:R-:W-:Y:S01]  /*11770*/  ISETP.GE.AND P2, PT, R2, R15.reuse, PT ;  /* 0x0000000f0200720c */ /* 0x080fe20003f46270 */
[----:B------:R-:W4:Y:S01]  /*11780*/  @!P3 LDC.64 R12, c[0x0][0x3b8] ;  /* 0x0000ee00ff0cbb82 */ /* 0x000f220000000a00 */
[-C--:B------:R-:W-:Y:S01]  /*11790*/  ISETP.GE.AND P1, PT, R0, R15.reuse, PT ;  /* 0x0000000f0000720c */ /* 0x080fe20003f26270 */
[----:B------:R-:W-:Y:S01]  /*117a0*/  @!P0 LDGSTS.E.BYPASS.LTC128B.128 [R3+0x4800], desc[UR6][R22.64] ;  /* 0x0480000016038fae */ /* 0x000fe2000b981a06 */
[----:B------:R-:W-:Y:S02]  /*117b0*/  LOP3.LUT R29, R201, 0x200, R30, 0xf8, !PT ;  /* 0x00000200c91d7812 */ /* 0x000fe400078ef81e */
[----:B------:R-:W-:Y:S01]  /*117c0*/  SHF.R.U32.HI R68, RZ, 0x2, R68 ;  /* 0x00000002ff447819 */ /* 0x000fe20000011644 */
[----:B------:R3:W-:Y:S01]  /*117d0*/  @!P0 LDGSTS.E.BYPASS.LTC128B.128 [R3+0x8800], desc[UR6][R22.64+0x80] ;  /* 0x0880008016038fae */ /* 0x0007e2000b981a06 */
[----:B------:R-:W-:Y:S01]  /*117e0*/  ISETP.GE.AND P0, PT, R136, R15, PT ;  /* 0x0000000f8800720c */ /* 0x000fe20003f06270 */
[----:B------:R-:W2:Y:S01]  /*117f0*/  @!P4 LDC.64 R10, c[0x0][0x3b8] ;  /* 0x0000ee00ff0acb82 */ /* 0x000ea20000000a00 */
[----:B------:R-:W-:Y:S01]  /*11800*/  IMAD.IADD R135, R29, 0x1, R60 ;  /* 0x000000011d877824 */ /* 0x000fe200078e023c */
[----:B------:R-:W-:-:S02]  /*11810*/  LOP3.LUT R68, R68, 0x7, RZ, 0xc0, !PT ;  /* 0x0000000744447812 */ /* 0x000fc400078ec0ff */
[----:B------:R-:W-:Y:S02]  /*11820*/  LOP3.LUT R133, R133, 0xfffffffd, RZ, 0xc0, !PT ;  /* 0xfffffffd85857812 */ /* 0x000fe400078ec0ff */
[C---:B-1----:R-:W-:Y:S02]  /*11830*/  @!P5 LEA R18, P6, R4.reuse, R210, 0x6 ;  /* 0x000000d20412d211 */ /* 0x042fe400078c30ff */
[----:B-----5:R-:W1:Y:S01]  /*11840*/  @!P2 LDC.64 R8, c[0x0][0x3b8] ;  /* 0x0000ee00ff08ab82 */ /* 0x020e620000000a00 */
[----:B------:R-:W-:Y:S02]  /*11850*/  LEA R135, R135, UR5, 0x1 ;  /* 0x0000000587877c11 */ /* 0x000fe4000f8e08ff */
[----:B------:R-:W-:Y:S02]  /*11860*/  @!P5 LEA.HI.X R19, R4, R211, R5, 0x6, P6 ;  /* 0x000000d30413d211 */ /* 0x000fe400030f3405 */
[----:B------:R-:W-:-:S03]  /*11870*/  ISETP.GE.AND P6, PT, R34, R15, PT ;  /* 0x0000000f2200720c */ /* 0x000fc60003fc6270 */
[----:B------:R-:W3:Y:S01]  /*11880*/  @!P1 LDC.64 R6, c[0x0][0x3b8] ;  /* 0x0000ee00ff069b82 */ /* 0x000ee20000000a00 */
[----:B------:R-:W-:Y:S01]  /*11890*/  @!P5 LDGSTS.E.BYPASS.LTC128B.128 [R3+0x5000], desc[UR6][R18.64] ;  /* 0x050000001203dfae */ /* 0x000fe2000b981a06 */
[----:B----4-:R-:W-:-:S03]  /*118a0*/  @!P3 IMAD.WIDE.U32 R20, R12, 0x60, R210 ;  /* 0x000000600c14b825 */ /* 0x010fc600078e00d2 */
[----:B------:R4:W-:Y:S01]  /*118b0*/  @!P5 LDGSTS.E.BYPASS.LTC128B.128 [R3+0x9000], desc[UR6][R18.64+0x80] ;  /* 0x090000801203dfae */ /* 0x0009e2000b981a06 */
[----:B------:R-:W-:Y:S02]  /*118c0*/  @!P3 IMAD R13, R13, 0x60, RZ ;  /* 0x000000600d0db824 */ /* 0x000fe400078e02ff */
[----:B------:R-:W4:Y:S01]  /*118d0*/  @!P0 LDC.64 R4, c[0x0][0x3b8] ;  /* 0x0000ee00ff048b82 */ /* 0x000f220000000a00 */
[----:B--2---:R-:W-:Y:S01]  /*118e0*/  @!P4 LEA R12, P5, R10, R210, 0x7 ;  /* 0x000000d20a0cc211 */ /* 0x004fe200078a38ff */
[----:B------:R-:W-:-:S03]  /*118f0*/  @!P3 IMAD.IADD R21, R13, 0x1, R21 ;  /* 0x000000010d15b824 */ /* 0x000fc600078e0215 */
[----:B------:R-:W-:Y:S02]  /*11900*/  @!P4 LEA.HI.X R13, R10, R211, R11, 0x7, P5 ;  /* 0x000000d30a0dc211 */ /* 0x000fe400028f3c0b */
[----:B------:R-:W-:Y:S01]  /*11910*/  @!P3 LDGSTS.E.BYPASS.LTC128B.128 [R3+0x5800], desc[UR6][R20.64] ;  /* 0x058000001403bfae */ /* 0x000fe2000b981a06 */
[--C-:B-1----:R-:W-:Y:S01]  /*11920*/  @!P2 IMAD.WIDE.U32 R10, R8, 0xa0, R210.reuse ;  /* 0x000000a0080aa825 */ /* 0x102fe200078e00d2 */
[-C--:B------:R-:W-:Y:S02]  /*11930*/  ISETP.GE.AND P5, PT, R40, R15.reuse, PT ;  /* 0x0000000f2800720c */ /* 0x080fe40003fa6270 */
[----:B------:R-:W-:Y:S01]  /*11940*/  @!P3 LDGSTS.E.BYPASS.LTC128B.128 [R3+0x9800], desc[UR6][R20.64+0x80] ;  /* 0x098000801403bfae */ /* 0x000fe2000b981a06 */
[----:B------:R-:W-:Y:S01]  /*11950*/  @!P2 IMAD R9, R9, 0xa0, RZ ;  /* 0x000000a00909a824 */ /* 0x000fe200078e02ff */
[----:B------:R-:W-:Y:S02]  /*11960*/  ISETP.GE.AND P3, PT, R36, R15, PT ;  /* 0x0000000f2400720c */ /* 0x000fe40003f66270 */
[----:B------:R-:W-:Y:S01]  /*11970*/  @!P4 LDGSTS.E.BYPASS.LTC128B.128 [R3+0x6000], desc[UR6][R12.64] ;  /* 0x060000000c03cfae */ /* 0x000fe2000b981a06 */
[----:B---3--:R-:W-:-:S03]  /*11980*/  @!P1 IMAD.WIDE.U32 R22, R6, 0xc0, R210 ;  /* 0x000000c006169825 */ /* 0x008fc600078e00d2 */
[----:B------:R-:W-:Y:S01]  /*11990*/  @!P4 LDGSTS.E.BYPASS.LTC128B.128 [R3+0xa000], desc[UR6][R12.64+0x80] ;  /* 0x0a0000800c03cfae */ /* 0x000fe2000b981a06 */
[----:B------:R-:W-:Y:S01]  /*119a0*/  @!P1 IMAD R7, R7, 0xc0, RZ ;  /* 0x000000c007079824 */ /* 0x000fe200078e02ff */
[-C--:B------:R-:W-:Y:S01]  /*119b0*/  ISETP.GE.AND P4, PT, R14, R15.reuse, PT ;  /* 0x0000000f0e00720c */ /* 0x080fe20003f86270 */
[----:B------:R-:W-:Y:S02]  /*119c0*/  @!P2 IMAD.IADD R11, R9, 0x1, R11 ;  /* 0x00000001090ba824 */ /* 0x000fe400078e020b */
[----:B----4-:R-:W-:Y:S01]  /*119d0*/  @!P0 IMAD.WIDE.U32 R24, R4, 0xe0, R210 ;  /* 0x000000e004188825 */ /* 0x010fe200078e00d2 */
[----:B------:R-:W1:Y:S02]  /*119e0*/  @!P5 LDC.64 R8, c[0x0][0x3c0] ;  /* 0x0000f000ff08db82 */ /* 0x000e640000000a00 */
[----:B------:R-:W-:Y:S01]  /*119f0*/  @!P2 LDGSTS.E.BYPASS.LTC128B.128 [R3+0x6800], desc[UR6][R10.64] ;  /* 0x068000000a03afae */ /* 0x000fe2000b981a06 */
[----:B------:R-:W-:Y:S02]  /*11a00*/  @!P0 IMAD R5, R5, 0xe0, RZ ;  /* 0x000000e005058824 */ /* 0x000fe400078e02ff */
[----:B------:R-:W-:Y:S01]  /*11a10*/  @!P1 IMAD.IADD R23, R7, 0x1, R23 ;  /* 0x0000000107179824 */ /* 0x000fe200078e0217 */
[----:B------:R2:W-:Y:S01]  /*11a20*/  @!P2 LDGSTS.E.BYPASS.LTC128B.128 [R3+0xa800], desc[UR6][R10.64+0x80] ;  /* 0x0a8000800a03afae */ /* 0x0005e2000b981a06 */
[----:B------:R-:W-:Y:S01]  /*11a30*/  @!P0 IMAD.IADD R25, R5, 0x1, R25 ;  /* 0x0000000105198824 */ /* 0x000fe200078e0219 */
[----:B------:R-:W-:Y:S01]  /*11a40*/  ISETP.GE.AND P2, PT, R2, R15, PT ;  /* 0x0000000f0200720c */ /* 0x000fe20003f46270 */
[----:B------:R-:W3:Y:S01]  /*11a50*/  @!P3 LDC.64 R4, c[0x0][0x3c0] ;  /* 0x0000f000ff04bb82 */ /* 0x000ee20000000a00 */
[----:B------:R-:W-:Y:S01]  /*11a60*/  @!P1 LDGSTS.E.BYPASS.LTC128B.128 [R3+0x7000], desc[UR6][R22.64] ;  /* 0x0700000016039fae */ /* 0x000fe2000b981a06 */
[----:B------:R-:W-:-:S03]  /*11a70*/  LOP3.LUT R2, R198, 0x8, RZ, 0xc0, !PT ;  /* 0x00000008c6027812 */ /* 0x000fc600078ec0ff */
[----:B------:R-:W-:Y:S01]  /*11a80*/  @!P1 LDGSTS.E.BYPASS.LTC128B.128 [R3+0xb000], desc[UR6][R22.64+0x80] ;  /* 0x0b00008016039fae */ /* 0x000fe2000b981a06 */
[----:B------:R-:W-:Y:S02]  /*11a90*/  ISETP.NE.AND P1, PT, R16, RZ, PT ;  /* 0x000000ff1000720c */ /* 0x000fe40003f25270 */
[----:B------:R-:W4:Y:S01]  /*11aa0*/  @!P4 LDC.64 R6, c[0x0][0x3c0] ;  /* 0x0000f000ff06cb82 */ /* 0x000f220000000a00 */
[----:B------:R-:W-:Y:S04]  /*11ab0*/  @!P0 LDGSTS.E.BYPASS.LTC128B.128 [R3+0x7800], desc[UR6][R24.64] ;  /* 0x0780000018038fae */ /* 0x000fe8000b981a06 */
[----:B------:R-:W-:Y:S01]  /*11ac0*/  @!P0 LDGSTS.E.BYPASS.LTC128B.128 [R3+0xb800], desc[UR6][R24.64+0x80] ;  /* 0x0b80008018038fae */ /* 0x000fe2000b981a06 */
[----:B------:R-:W-:-:S03]  /*11ad0*/  @!P6 LEA R18, P0, R73, R212, 0x1 ;  /* 0x000000d44912e211 */ /* 0x000fc600078008ff */
[----:B------:R-:W0:Y:S01]  /*11ae0*/  LDGDEPBAR ;  /* 0x00000000000079af */ /* 0x000e220000000000 */
[----:B------:R-:W-:Y:S02]  /*11af0*/  @!P6 LEA.HI.X R19, R73, R213, R74, 0x1, P0 ;  /* 0x000000d54913e211 */ /* 0x000fe400000f0c4a */
[----:B------:R-:W-:Y:S01]  /*11b00*/  ISETP.GE.AND P0, PT, R136, R15, PT ;  /* 0x0000000f8800720c */ /* 0x000fe20003f06270 */
[----:B--2---:R-:W2:Y:S01]  /*11b10*/  @!P2 LDC.64 R10, c[0x0][0x3c0] ;  /* 0x0000f000ff0aab82 */ /* 0x004ea20000000a00 */
[----:B---3--:R-:W-:Y:S02]  /*11b20*/  @!P3 IMAD R5, R5, 0x60, RZ ;  /* 0x000000600505b824 */ /* 0x008fe400078e02ff */
[----:B------:R-:W-:-:S04]  /*11b30*/  @!P3 IMAD.WIDE.U32 R16, R4, 0x60, R212 ;  /* 0x000000600410b825 */ /* 0x000fc800078e00d4 */
[----:B------:R-:W-:-:S05]  /*11b40*/  @!P3 IMAD.IADD R17, R5, 0x1, R17 ;  /* 0x000000010511b824 */ /* 0x000fca00078e0211 */
[----:B------:R-:W3:Y:S01]  /*11b50*/  @!P0 LDC.64 R4, c[0x0][0x3c0] ;  /* 0x0000f000ff048b82 */ /* 0x000ee20000000a00 */
[----:B------:R-:W-:-:S07]  /*11b60*/  DEPBAR.LE SB0, 0x0 ;  /* 0x000080000000791a */ /* 0x000fce0000000000 */
[----:B------:R-:W-:Y:S01]  /*11b70*/  BAR.SYNC.DEFER_BLOCKING 0x0 ;  /* 0x0000000000007b1d */ /* 0x000fe20000010000 */
[----:B--2---:R-:W-:Y:S02]  /*11b80*/  @!P2 IMAD R11, R11, 0xa0, RZ ;  /* 0x000000a00b0ba824 */ /* 0x004fe400078e02ff */
[----:B---3--:R-:W-:-:S03]  /*11b90*/  @!P0 IMAD R5, R5, 0xe0, RZ ;  /* 0x000000e005058824 */ /* 0x008fc600078e02ff */
        /* <DEDUP_REMOVED lines=8> */
[----:B------:R-:W-:Y:S01]  /*11c20*/  LOP3.LUT R0, R30, 0x400, RZ, 0xc0, !PT ;  /* 0x000004001e007812 */ /* 0x000fe200078ec0ff */
[----:B------:R-:W-:Y:S01]  /*11c30*/  @P6 STS.128 [R3+0xc800], RZ ;  /* 0x00c800ff03006388 */ /* 0x000fe20000000c00 */
[----:B------:R-:W-:-:S03]  /*11c40*/  LOP3.LUT R15, R71, R2, RZ, 0x3c, !PT ;  /* 0x00000002470f7212 */ /* 0x000fc600078e3cff */
[----:B------:R-:W-:Y:S02]  /*11c50*/  @P6 STS.128 [R3+0x10800], RZ ;  /* 0x010800ff03006388 */ /* 0x000fe40000000c00 */
[----:B------:R-:W-:Y:S02]  /*11c60*/  IMAD R0, R15, 0x2, R0 ;  /* 0x000000020f007824 */ /* 0x000fe400078e0200 */
[----:B------:R-:W-:Y:S01]  /*11c70*/  @!PT LDS RZ, [RZ] ;  /* 0x00000000fffff984 */ /* 0x000fe20000000800 */
[----:B------:R-:W-:Y:S01]  /*11c80*/  @!PT LDS RZ, [RZ] ;  /* 0x00000000fffff984 */ /* 0x000fe20000000800 */
[----:B------:R-:W-:Y:S01]  /*11c90*/  @!PT LDS RZ, [RZ] ;  /* 0x00000000fffff984 */ /* 0x000fe20000000800 */
[----:B------:R-:W-:Y:S02]  /*11ca0*/  @!P6 LDGSTS.E.BYPASS.LTC128B.128 [R3+0xc800], desc[UR6][R18.64] ;  /* 0x0c8000001203efae */ /* 0x000fe4000b981a06 */
[----:B------:R-:W-:Y:S02]  /*11cb0*/  VIADD R203, R0, UR5 ;  /* 0x0000000500cb7c36 */ /* 0x000fe40008000000 */
[----:B------:R-:W-:Y:S01]  /*11cc0*/  @!P6 LDGSTS.E.BYPASS.LTC128B.128 [R3+0x10800], desc[UR6][R18.64+0x80] ;  /* 0x108000801203efae */ /* 0x000fe2000b981a06 */
[----:B-1----:R-:W-:-:S03]  /*11cd0*/  @!P5 LEA R12, P6, R8, R212, 0x6 ;  /* 0x000000d4080cd211 */ /* 0x002fc600078c30ff */
[----:B------:R-:W-:Y:S01]  /*11ce0*/  @P5 STS.128 [R3+0xd000], RZ ;  /* 0x00d000ff03005388 */ /* 0x000fe20000000c00 */
[-C--:B------:R-:W-:Y:S02]  /*11cf0*/  @!P5 LEA.HI.X R13, R8, R213.reuse, R9, 0x6, P6 ;  /* 0x000000d5080dd211 */ /* 0x080fe400030f3409 */
[----:B------:R-:W1:Y:S01]  /*11d00*/  @!P1 LDC.64 R8, c[0x0][0x3c0] ;  /* 0x0000f000ff089b82 */ /* 0x000e620000000a00 */
[C---:B----4-:R-:W-:Y:S01]  /*11d10*/  @!P4 LEA R14, P6, R6.reuse, R212, 0x7 ;  /* 0x000000d4060ec211 */ /* 0x050fe200078c38ff */
[----:B------:R-:W-:Y:S03]  /*11d20*/  @P5 STS.128 [R3+0x11000], RZ ;  /* 0x011000ff03005388 */ /* 0x000fe60000000c00 */
[----:B------:R-:W-:Y:S01]  /*11d30*/  @!P4 LEA.HI.X R15, R6, R213, R7, 0x7, P6 ;  /* 0x000000d5060fc211 */ /* 0x000fe200030f3c07 */
[----:B------:R-:W-:Y:S01]  /*11d40*/  @!P2 IMAD.WIDE.U32 R6, R10, 0xa0, R212 ;  /* 0x000000a00a06a825 */ /* 0x000fe200078e00d4 */
[----:B------:R-:W-:Y:S01]  /*11d50*/  @!PT LDS RZ, [RZ] ;  /* 0x00000000fffff984 */ /* 0x000fe20000000800 */
[----:B------:R-:W-:Y:S01]  /*11d60*/  @!PT LDS RZ, [RZ] ;  /* 0x00000000fffff984 */ /* 0x000fe20000000800 */
[----:B------:R-:W-:Y:S01]  /*11d70*/  @!PT LDS RZ, [RZ] ;  /* 0x00000000fffff984 */ /* 0x000fe20000000800 */
[----:B------:R-:W-:Y:S03]  /*11d80*/  @!P5 LDGSTS.E.BYPASS.LTC128B.128 [R3+0xd000], desc[UR6][R12.64] ;  /* 0x0d0000000c03dfae */ /* 0x000fe6000b981a06 */
[----:B------:R-:W-:Y:S01]  /*11d90*/  @!P2 IMAD.IADD R7, R11, 0x1, R7 ;  /* 0x000000010b07a824 */ /* 0x000fe200078e0207 */
[----:B------:R2:W-:Y:S01]  /*11da0*/  @!P5 LDGSTS.E.BYPASS.LTC128B.128 [R3+0x11000], desc[UR6][R12.64+0x80] ;  /* 0x110000800c03dfae */ /* 0x0005e2000b981a06 */
[----:B------:R-:W-:-:S03]  /*11db0*/  LOP3.LUT P5, RZ, R198, 0x2, RZ, 0xc0, !PT ;  /* 0x00000002c6ff7812 */ /* 0x000fc600078ac0ff */
[----:B------:R-:W-:Y:S01]  /*11dc0*/  @P3 STS.128 [R3+0xd800], RZ ;  /* 0x00d800ff03003388 */ /* 0x000fe20000000c00 */
[----:B------:R-:W-:-:S03]  /*11dd0*/  SEL R134, R200, 0xffffffe0, !P5 ;  /* 0xffffffe0c8867807 */ /* 0x000fc60006800000 */
[----:B------:R-:W-:Y:S02]  /*11de0*/  @P3 STS.128 [R3+0x11800], RZ ;  /* 0x011800ff03003388 */ /* 0x000fe40000000c00 */
[----:B------:R-:W-:Y:S02]  /*11df0*/  IMAD.IADD R75, R135, 0x1, R134 ;  /* 0x00000001874b7824 */ /* 0x000fe400078e0286 */
[----:B------:R-:W-:Y:S01]  /*11e00*/  @!PT LDS RZ, [RZ] ;  /* 0x00000000fffff984 */ /* 0x000fe20000000800 */
[----:B------:R-:W-:Y:S01]  /*11e10*/  @!PT LDS RZ, [RZ] ;  /* 0x00000000fffff984 */ /* 0x000fe20000000800 */
[----:B------:R-:W-:Y:S01]  /*11e20*/  @!PT LDS RZ, [RZ] ;  /* 0x00000000fffff984 */ /* 0x000fe20000000800 */
[----:B------:R-:W-:Y:S01]  /*11e30*/  @!P3 LDGSTS.E.BYPASS.LTC128B.128 [R3+0xd800], desc[UR6][R16.64] ;  /* 0x0d8000001003bfae */ /* 0x000fe2000b981a06 */
[----:B-1----:R-:W-:Y:S01]  /*11e40*/  @!P1 IMAD.WIDE.U32 R10, R8, 0xc0, R212 ;  /* 0x000000c0080a9825 */ /* 0x002fe200078e00d4 */
[----:B------:R-:W-:Y:S02]  /*11e50*/  @P5 LOP3.LUT R133, R133, 0x2, RZ, 0xfc, !PT ;  /* 0x0000000285855812 */ /* 0x000fe400078efcff */
[----:B------:R-:W-:Y:S01]  /*11e60*/  @!P3 LDGSTS.E.BYPASS.LTC128B.128 [R3+0x11800], desc[UR6][R16.64+0x80] ;  /* 0x118000801003bfae */ /* 0x000fe2000b981a06 */
[----:B------:R-:W-:Y:S02]  /*11e70*/  @!P1 IMAD R9, R9, 0xc0, RZ ;  /* 0x000000c009099824 */ /* 0x000fe400078e02ff */
[----:B------:R-:W-:Y:S01]  /*11e80*/  IMAD.IADD R73, R203, 0x1, R134 ;  /* 0x00000001cb497824 */ /* 0x000fe200078e0286 */
[----:B------:R-:W-:Y:S01]  /*11e90*/  @P4 STS.128 [R3+0xe000], RZ ;  /* 0x00e000ff03004388 */ /* 0x000fe20000000c00 */
[----:B------:R-:W-:-:S03]  /*11ea0*/  @!P1 IMAD.IADD R11, R9, 0x1, R11 ;  /* 0x00000001090b9824 */ /* 0x000fc600078e020b */
[----:B------:R-:W-:Y:S01]  /*11eb0*/  @P4 STS.128 [R3+0x12000], RZ ;  /* 0x012000ff03004388 */ /* 0x000fe20000000c00 */
[----:B--2---:R-:W-:-:S03]  /*11ec0*/  @!P0 IMAD.WIDE.U32 R12, R4, 0xe0, R212 ;  /* 0x000000e0040c8825 */ /* 0x004fc600078e00d4 */
[----:B------:R-:W-:Y:S01]  /*11ed0*/  @!PT LDS RZ, [RZ] ;  /* 0x00000000fffff984 */ /* 0x000fe20000000800 */
[----:B------:R-:W-:Y:S01]  /*11ee0*/  @!PT LDS RZ, [RZ] ;  /* 0x00000000fffff984 */ /* 0x000fe20000000800 */
[----:B------:R-:W-:Y:S01]  /*11ef0*/  @!PT LDS RZ, [RZ] ;  /* 0x00000000fffff984 */ /* 0x000fe20000000800 */
[----:B------:R-:W-:Y:S01]  /*11f00*/  @!P4 LDGSTS.E.BYPASS.LTC128B.128 [R3+0xe000], desc[UR6][R14.64] ;  /* 0x0e0000000e03cfae */ /* 0x000fe2000b981a06 */
[----:B------:R-:W-:-:S03]  /*11f10*/  @!P0 IMAD.IADD R9, R5, 0x1, R13 ;  /* 0x0000000105098824 */ /* 0x000fc600078e020d */
[----:B------:R1:W-:Y:S01]  /*11f20*/  @!P4 LDGSTS.E.BYPASS.LTC128B.128 [R3+0x12000], desc[UR6][R14.64+0x80] ;  /* 0x120000800e03cfae */ /* 0x0003e2000b981a06 */
        /* <DEDUP_REMOVED lines=24> */
[----:B------:R-:W-:-:S03]  /*120b0*/  SEL R2, R199, 0xffffffc0, !P0 ;  /* 0xffffffc0c7027807 */ /* 0x000fc60004000000 */
[----:B------:R-:W4:Y:S02]  /*120c0*/  LDSM.16.M88.4 R20, [R0+UR5+0x4000] ;  /* 0x004000050014783b */ /* 0x000f240008000200 */
[--C-:B------:R-:W-:Y:S02]  /*120d0*/  IMAD.IADD R71, R135, 0x1, R2.reuse ;  /* 0x0000000187477824 */ /* 0x100fe400078e0202 */
[----:B-1----:R-:W1:Y:S01]  /*120e0*/  LDSM.16.M88.4 R12, [R0+UR5+0x4800] ;  /* 0x00480005000c783b */ /* 0x002e620008000200 */
[----:B------:R-:W-:Y:S02]  /*120f0*/  IMAD.IADD R61, R203, 0x1, R2 ;  /* 0x00000001cb3d7824 */ /* 0x000fe400078e0202 */
[C---:B------:R-:W-:Y:S01]  /*12100*/  IMAD.IADD R74, R134.reuse, 0x1, R71 ;  /* 0x00000001864a7824 */ /* 0x040fe200078e0247 */
[----:B--2---:R-:W3:Y:S01]  /*12110*/  LDSM.16.M88.4 R4, [R0+UR5+0x5000] ;  /* 0x005000050004783b */ /* 0x004ee20008000200 */
[----:B------:R-:W-:-:S03]  /*12120*/  IMAD.IADD R2, R134, 0x1, R61 ;  /* 0x0000000186027824 */ /* 0x000fc600078e023d */
[----:B------:R-:W2:Y:S04]  /*12130*/  LDSM.16.M88.4 R112, [R0+UR5+0x5800] ;  /* 0x005800050070783b */ /* 0x000ea80008000200 */
[----:B------:R-:W2:Y:S04]  /*12140*/  LDSM.16.M88.4 R104, [R0+UR5+0x6000] ;  /* 0x006000050068783b */ /* 0x000ea80008000200 */
[----:B------:R-:W2:Y:S04]  /*12150*/  LDSM.16.M88.4 R96, [R0+UR5+0x6800] ;  /* 0x006800050060783b */ /* 0x000ea80008000200 */
[----:B------:R-:W2:Y:S04]  /*12160*/  LDSM.16.M88.4 R88, [R0+UR5+0x7000] ;  /* 0x007000050058783b */ /* 0x000ea80008000200 */
[----:B------:R-:W2:Y:S04]  /*12170*/  LDSM.16.M88.4 R32, [R0+UR5+0x7800] ;  /* 0x007800050020783b */ /* 0x000ea80008000200 */
[----:B------:R-:W-:Y:S04]  /*12180*/  LDSM.16.M88.4 R36, [R75] ;  /* 0x000000004b24783b */ /* 0x000fe80000000200 */
[----:B------:R-:W2:Y:S04]  /*12190*/  LDSM.16.M88.4 R124, [R73+0x4000] ;  /* 0x00400000497c783b */ /* 0x000ea80000000200 */
[----:B------:R-:W2:Y:S01]  /*121a0*/  LDSM.16.M88.4 R40, [R73+0x4800] ;  /* 0x004800004928783b */ /* 0x000ea20000000200 */
[C---:B----4-:R-:W-:Y:S03]  /*121b0*/  HMMA.16816.F32.BF16 R24, R80.reuse, R20, RZ ;  /* 0x000000145018723c */ /* 0x050fe600000418ff */
[----:B------:R-:W4:Y:S04]  /*121c0*/  LDSM.16.M88.4 R120, [R73+0x5000] ;  /* 0x005000004978783b */ /* 0x000f280000000200 */
[----:B------:R-:W4:Y:S01]  /*121d0*/  LDSM.16.M88.4 R76, [R73+0x5800] ;  /* 0x00580000494c783b */ /* 0x000f220000000200 */
[C---:B-1----:R-:W-:Y:S03]  /*121e0*/  HMMA.16816.F32.BF16 R16, R80.reuse, R12, RZ ;  /* 0x0000000c5010723c */ /* 0x042fe600000418ff */
[----:B------:R-:W1:Y:S04]  /*121f0*/  LDSM.16.M88.4 R64, [R73+0x6000] ;  /* 0x006000004940783b */ /* 0x000e680000000200 */
[----:B------:R-:W1:Y:S01]  /*12200*/  LDSM.16.M88.4 R56, [R73+0x6800] ;  /* 0x006800004938783b */ /* 0x000e620000000200 */
[C---:B---3--:R-:W-:Y:S03]  /*12210*/  HMMA.16816.F32.BF16 R8, R80.reuse, R4, RZ ;  /* 0x000000045008723c */ /* 0x048fe600000418ff */
[----:B------:R-:W3:Y:S04]  /*12220*/  LDSM.16.M88.4 R52, [R73+0x7000] ;  /* 0x007000004934783b */ /* 0x000ee80000000200 */
[----:B------:R-:W3:Y:S01]  /*12230*/  LDSM.16.M88.4 R48, [R73+0x7800] ;  /* 0x007800004930783b */ /* 0x000ee20000000200 */
        /* <DEDUP_REMOVED lines=19> */
[----:B------:R-:W2:Y:S07]  /*12370*/  LDSM.16.M88.4 R32, [R71] ;  /* 0x000000004720783b */ /* 0x000eae0000000200 */
[C---:B------:R-:W-:Y:S08]  /*12380*/  HMMA.16816.F32.BF16 R24, R36.reuse, R124, R24 ;  /* 0x0000007c2418723c */ /* 0x040ff00000041818 */
[C---:B------:R-:W-:Y:S01]  /*12390*/  HMMA.16816.F32.BF16 R20, R36.reuse, R126, R20 ;  /* 0x0000007e2414723c */ /* 0x040fe20000041814 */
[----:B------:R-:W-:Y:S07]  /*123a0*/  LDSM.16.M88.4 R124, [R61+0x6000] ;  /* 0x006000003d7c783b */ /* 0x000fee0000000200 */
[C---:B------:R-:W-:Y:S08]  /*123b0*/  HMMA.16816.F32.BF16 R16, R36.reuse, R40, R16 ;  /* 0x000000282410723c */ /* 0x040ff00000041810 */
        /* <DEDUP_REMOVED lines=14> */
[C---:B---3--:R-:W-:Y:S08]  /*124a0*/  HMMA.16816.F32.BF16 R92, R36.reuse, R52, R92 ;  /* 0x00000034245c723c */ /* 0x048ff0000004185c */
[C---:B------:R-:W-:Y:S01]  /*124b0*/  HMMA.16816.F32.BF16 R88, R36.reuse, R54, R88 ;  /* 0x000000362458723c */ /* 0x040fe20000041858 */
[----:B------:R-:W-:Y:S07]  /*124c0*/  LDSM.16.M88.4 R52, [R74] ;  /* 0x000000004a34783b */ /* 0x000fee0000000200 */
[C---:B------:R-:W-:Y:S08]  /*124d0*/  HMMA.16816.F32.BF16 R84, R36.reuse, R48, R84 ;  /* 0x000000302454723c */ /* 0x040ff00000041854 */
[----:B------:R-:W-:Y:S01]  /*124e0*/  HMMA.16816.F32.BF16 R80, R36, R50, R80 ;  /* 0x000000322450723c */ /* 0x000fe20000041850 */
[----:B------:R-:W1:Y:S04]  /*124f0*/  LDSM.16.M88.4 R36, [R61+0x7000] ;  /* 0x007000003d24783b */ /* 0x000e680000000200 */
[----:B------:R-:W-:Y:S03]  /*12500*/  LDSM.16.M88.4 R48, [R2+0x5000] ;  /* 0x005000000230783b */ /* 0x000fe60000000200 */
        /* <DEDUP_REMOVED lines=18> */
[C---:B-1----:R-:W-:Y:S08]  /*12630*/  HMMA.16816.F32.BF16 R92, R32.reuse, R36, R92 ;  /* 0x00000024205c723c */ /* 0x042ff0000004185c */
[C---:B------:R-:W-:Y:S01]  /*12640*/  HMMA.16816.F32.BF16 R88, R32.reuse, R38, R88 ;  /* 0x000000262058723c */ /* 0x040fe20000041858 */
[----:B------:R-:W-:Y:S07]  /*12650*/  LDSM.16.M88.4 R36, [R2+0x6800] ;  /* 0x006800000224783b */ /* 0x000fee0000000200 */
[C---:B------:R-:W-:Y:S08]  /*12660*/  HMMA.16816.F32.BF16 R84, R32.reuse, R76, R84 ;  /* 0x0000004c2054723c */ /* 0x040ff00000041854 */
[----:B------:R-:W-:Y:S01]  /*12670*/  HMMA.16816.F32.BF16 R80, R32, R78, R80 ;  /* 0x0000004e2050723c */ /* 0x000fe20000041850 */
[----:B------:R-:W1:Y:S04]  /*12680*/  LDSM.16.M88.4 R32, [R2+0x7000] ;  /* 0x007000000220783b */ /* 0x000e680000000200 */
[----:B------:R-:W-:Y:S03]  /*12690*/  LDSM.16.M88.4 R76, [R2+0x7800] ;  /* 0x00780000024c783b */ /* 0x000fe60000000200 */
[C---:B--2---:R-:W-:Y:S08]  /*126a0*/  HMMA.16816.F32.BF16 R116, R52.reuse, R44, R116 ;  /* 0x0000002c3474723c */ /* 0x044ff00000041874 */
[C---:B------:R-:W-:Y:S01]  /*126b0*/  HMMA.16816.F32.BF16 R112, R52.reuse, R46, R112 ;  /* 0x0000002e3470723c */ /* 0x040fe20000041870 */
[----:B------:R-:W-:Y:S07]  /*126c0*/  LDSM.16.M88.4 R44, [R0+UR5+0x9800] ;  /* 0x00980005002c783b */ /* 0x000fee0008000200 */
[C---:B---3--:R-:W-:Y:S08]  /*126d0*/  HMMA.16816.F32.BF16 R108, R52.reuse, R40, R108 ;  /* 0x00000028346c723c */ /* 0x048ff0000004186c */
[C---:B------:R-:W-:Y:S01]  /*126e0*/  HMMA.16816.F32.BF16 R104, R52.reuse, R42, R104 ;  /* 0x0000002a3468723c */ /* 0x040fe20000041868 */
[----:B------:R-:W2:Y:S07]  /*126f0*/  LDSM.16.M88.4 R40, [R135+0x2000] ;  /* 0x002000008728783b */ /* 0x000eae0000000200 */
[C---:B------:R-:W-:Y:S08]  /*12700*/  HMMA.16816.F32.BF16 R8, R52.reuse, R48, R8 ;  /* 0x000000303408723c */ /* 0x040ff00000041808 */
[C---:B-1----:R-:W-:Y:S08]  /*12710*/  HMMA.16816.F32.BF16 R92, R52.reuse, R32, R92 ;  /* 0x00000020345c723c */ /* 0x042ff0000004185c */
[C---:B------:R-:W-:Y:S01]  /*12720*/  HMMA.16816.F32.BF16 R88, R52.reuse, R34, R88 ;  /* 0x000000223458723c */ /* 0x040fe20000041858 */
[----:B------:R-:W1:Y:S07]  /*12730*/  LDSM.16.M88.4 R32, [R0+UR5+0xa800] ;  /* 0x00a800050020783b */ /* 0x000e6e0008000200 */
[C---:B------:R-:W-:Y:S01]  /*12740*/  HMMA.16816.F32.BF16 R4, R52.reuse, R50, R4 ;  /* 0x000000323404723c */ /* 0x040fe20000041804 */
[----:B------:R-:W3:Y:S07]  /*12750*/  LDSM.16.M88.4 R48, [R0+UR5+0x8000] ;  /* 0x008000050030783b */ /* 0x000eee0008000200 */
[C---:B------:R-:W-:Y:S08]  /*12760*/  HMMA.16816.F32.BF16 R100, R52.reuse, R36, R100 ;  /* 0x000000243464723c */ /* 0x040ff00000041864 */
[C---:B------:R-:W-:Y:S01]  /*12770*/  HMMA.16816.F32.BF16 R96, R52.reuse, R38, R96 ;  /* 0x000000263460723c */ /* 0x040fe20000041860 */
[----:B------:R-:W4:Y:S07]  /*12780*/  LDSM.16.M88.4 R36, [R0+UR5+0xa000] ;  /* 0x00a000050024783b */ /* 0x000f2e0008000200 */
[C---:B------:R-:W-:Y:S08]  /*12790*/  HMMA.16816.F32.BF16 R24, R52.reuse, R64, R24 ;  /* 0x000000403418723c */ /* 0x040ff00000041818 */
[C---:B------:R-:W-:Y:S01]  /*127a0*/  HMMA.16816.F32.BF16 R20, R52.reuse, R66, R20 ;  /* 0x000000423414723c */ /* 0x040fe20000041814 */
[----:B------:R-:W-:Y:S07]  /*127b0*/  LDSM.16.M88.4 R64, [R0+UR5+0x8800] ;  /* 0x008800050040783b */ /* 0x000fee0008000200 */
[C---:B------:R-:W-:Y:S08]  /*127c0*/  HMMA.16816.F32.BF16 R16, R52.reuse, R56, R16 ;  /* 0x000000383410723c */ /* 0x040ff00000041810 */
[----:B------:R-:W-:Y:S01]  /*127d0*/  HMMA.16816.F32.BF16 R12, R52, R58, R12 ;  /* 0x0000003a340c723c */ /* 0x000fe2000004180c */
[----:B------:R-:W4:Y:S07]  /*127e0*/  LDSM.16.M88.4 R56, [R0+UR5+0x9000] ;  /* 0x009000050038783b */ /* 0x000f2e0008000200 */
        /* <DEDUP_REMOVED lines=8> */
[----:B------:R-:W2:Y:S07]  /*12870*/  LDSM.16.M88.4 R48, [R0+UR5+0xb800] ;  /* 0x00b800050030783b */ /* 0x000eae0008000200 */
[C---:B------:R-:W-:Y:S08]  /*12880*/  HMMA.16816.F32.BF16 R84, R52.reuse, R76, R84 ;  /* 0x0000004c3454723c */ /* 0x040ff00000041854 */
[----:B------:R-:W-:Y:S01]  /*12890*/  HMMA.16816.F32.BF16 R80, R52, R78, R80 ;  /* 0x0000004e3450723c */ /* 0x000fe20000041850 */
[----:B------:R-:W3:Y:S04]  /*128a0*/  LDSM.16.M88.4 R52, [R0+UR5+0xb000] ;  /* 0x00b000050034783b */ /* 0x000ee80008000200 */
[----:B------:R-:W-:Y:S03]  /*128b0*/  LDSM.16.M88.4 R76, [R73+0x8800] ;  /* 0x00880000494c783b */ /* 0x000fe60000000200 */
[C---:B----4-:R-:W-:Y:S08]  /*128c0*/  HMMA.16816.F32.BF16 R108, R40.reuse, R36, R108 ;  /* 0x00000024286c723c */ /* 0x050ff0000004186c */
[C---:B------:R-:W-:Y:S01]  /*128d0*/  HMMA.16816.F32.BF16 R104, R40.reuse, R38, R104 ;  /* 0x000000262868723c */ /* 0x040fe20000041868 */
[----:B------:R-:W4:Y:S07]  /*128e0*/  LDSM.16.M88.4 R36, [R73+0x9000] ;  /* 0x009000004924783b */ /* 0x000f2e0000000200 */
[C---:B------:R-:W-:Y:S08]  /*128f0*/  HMMA.16816.F32.BF16 R8, R40.reuse, R56, R8 ;  /* 0x000000382808723c */ /* 0x040ff00000041808 */
[----:B------:R-:W-:Y:S01]  /*12900*/  HMMA.16816.F32.BF16 R4, R40, R58, R4 ;  /* 0x0000003a2804723c */ /* 0x000fe20000041804 */
[----:B------:R-:W-:Y:S07]  /*12910*/  LDSM.16.M88.4 R56, [R73+0xa800] ;  /* 0x00a800004938783b */ /* 0x000fee0000000200 */
        /* <DEDUP_REMOVED lines=8> */
[----:B------:R-:W2:Y:S07]  /*129a0*/  LDSM.16.M88.4 R64, [R73+0xa000] ;  /* 0x00a000004940783b */ /* 0x000eae0000000200 */
[C---:B---3--:R-:W-:Y:S08]  /*129b0*/  HMMA.16816.F32.BF16 R92, R40.reuse, R52, R92 ;  /* 0x00000034285c723c */ /* 0x048ff0000004185c */
[----:B------:R-:W-:Y:S01]  /*129c0*/  HMMA.16816.F32.BF16 R88, R40, R54, R88 ;  /* 0x000000362858723c */ /* 0x000fe20000041858 */
[----:B------:R-:W3:Y:S04]  /*129d0*/  LDSM.16.M88.4 R52, [R73+0xb000] ;  /* 0x00b000004934783b */ /* 0x000ee80000000200 */
[----:B------:R-:W3:Y:S03]  /*129e0*/  LDSM.16.M88.4 R40, [R61+0x8000] ;  /* 0x008000003d28783b */ /* 0x000ee60000000200 */
[C---:B----4-:R-:W-:Y:S08]  /*129f0*/  HMMA.16816.F32.BF16 R8, R44.reuse, R36, R8 ;  /* 0x000000242c08723c */ /* 0x050ff00000041808 */
[C---:B------:R-:W-:Y:S01]  /*12a00*/  HMMA.16816.F32.BF16 R4, R44.reuse, R38, R4 ;  /* 0x000000262c04723c */ /* 0x040fe20000041804 */
[----:B------:R-:W4:Y:S07]  /*12a10*/  LDSM.16.M88.4 R36, [R61+0x8800] ;  /* 0x008800003d24783b */ /* 0x000f2e0000000200 */
[C---:B------:R-:W-:Y:S08]  /*12a20*/  HMMA.16816.F32.BF16 R24, R44.reuse, R120, R24 ;  /* 0x000000782c18723c */ /* 0x040ff00000041818 */
        /* <DEDUP_REMOVED lines=15> */
[C---:B---3--:R-:W-:Y:S08]  /*12b20*/  HMMA.16816.F32.BF16 R92, R44.reuse, R52, R92 ;  /* 0x000000342c5c723c */ /* 0x048ff0000004185c */
[C---:B------:R-:W-:Y:S01]  /*12b30*/  HMMA.16816.F32.BF16 R88, R44.reuse, R54, R88 ;  /* 0x000000362c58723c */ /* 0x040fe20000041858 */
[----:B------:R-:W3:Y:S07]  /*12b40*/  LDSM.16.M88.4 R52, [R2+0x9000] ;  /* 0x009000000234783b */ /* 0x000eee0000000200 */
[----:B------:R-:W-:Y:S01]  /*12b50*/  HMMA.16816.F32.BF16 R80, R44, R50, R80 ;  /* 0x000000322c50723c */ /* 0x000fe20000041850 */
[----:B------:R-:W3:Y:S04]  /*12b60*/  LDSM.16.M88.4 R48, [R2+0x9800] ;  /* 0x009800000230783b */ /* 0x000ee80000000200 */
[----:B------:R-:W3:Y:S03]  /*12b70*/  LDSM.16.M88.4 R44, [R2+0xa000] ;  /* 0x00a00000022c783b */ /* 0x000ee60000000200 */
[C---:B------:R-:W-:Y:S08]  /*12b80*/  HMMA.16816.F32.BF16 R24, R144.reuse, R40, R24 ;  /* 0x000000289018723c */ /* 0x040ff00000041818 */
[C---:B------:R-:W-:Y:S01]  /*12b90*/  HMMA.16816.F32.BF16 R20, R144.reuse, R42, R20 ;  /* 0x0000002a9014723c */ /* 0x040fe20000041814 */
[----:B------:R-:W3:Y:S07]  /*12ba0*/  LDSM.16.M88.4 R40, [R2+0xa800] ;  /* 0x00a800000228783b */ /* 0x000eee0000000200 */
[C---:B----4-:R-:W-:Y:S08]  /*12bb0*/  HMMA.16816.F32.BF16 R16, R144.reuse, R36, R16 ;  /* 0x000000249010723c */ /* 0x050ff00000041810 */
[----:B------:R-:W-:Y:S01]  /*12bc0*/  HMMA.16816.F32.BF16 R12, R144, R38, R12 ;  /* 0x00000026900c723c */ /* 0x000fe2000004180c */
[----:B------:R4:W3:Y:S01]  /*12bd0*/  LDSM.16.M88.4 R36, [R2+0xb000] ;  /* 0x00b000000224783b */ /* 0x0008e20000000200 */
[----:B------:R-:W-:-:S06]  /*12be0*/  DEPBAR.LE SB0, 0x0 ;  /* 0x000080000000791a */ /* 0x000fcc0000000000 */
[C---:B------:R-:W-:Y:S08]  /*12bf0*/  HMMA.16816.F32.BF16 R84, R144.reuse, R120, R84 ;  /* 0x000000789054723c */ /* 0x040ff00000041854 */
[----:B------:R-:W-:Y:S01]  /*12c00*/  HMMA.16816.F32.BF16 R116, R144, R140, R116 ;  /* 0x0000008c9074723c */ /* 0x000fe20000041874 */
[----:B------:R-:W-:-:S05]  /*12c10*/  VIADD R140, R62, 0xffffffff ;  /* 0xffffffff3e8c7836 */ /* 0x000fca0000000000 */
[----:B------:R-:W-:Y:S02]  /*12c20*/  ISETP.GT.AND P0, PT, R140, R205, PT ;  /* 0x000000cd8c00720c */ /* 0x000fe40003f04270 */
        /* <DEDUP_REMOVED lines=12> */
[----:B----4-:R-:W-:-:S04]  /*12cf0*/  IADD3 R2, PT, PT, -R207, R70, R68 ;  /* 0x00000046cf027210 */ /* 0x010fc80007ffe144 */
[----:B------:R-:W-:-:S03]  /*12d00*/  IADD3 R2, PT, PT, R2, UR4, R69 ;  /* 0x0000000402027c10 */ /* 0x000fc6000fffe045 */
[----:B------:R-:W-:Y:S01]  /*12d10*/  HMMA.16816.F32.BF16 R20, R76, R66, R20 ;  /* 0x000000424c14723c */ /* 0x000fe20000041814 */
[C---:B------:R-:W-:Y:S02]  /*12d20*/  VIMNMX R0, PT, PT, R2.reuse, R69, PT ;  /* 0x0000004502007248 */ /* 0x040fe40003fe0100 */
[----:B------:R-:W-:-:S05]  /*12d30*/  VIADDMNMX R2, R2, 0x8, R69, PT ;  /* 0x0000000802027846 */ /* 0x000fca0003800145 */
        /* <DEDUP_REMOVED lines=27> */
.L_x_3275:
[----:B------:R-:W1:Y:S01]  /*12ef0*/  LDC R33, c[0x0][0x4f0] ;  /* 0x00013c00ff217b82 */ /* 0x000e620000000800 */
[----:B------:R-:W-:Y:S01]  /*12f00*/  IADD3 R40, PT, PT, R63, -0x100, RZ ;  /* 0xffffff003f287810 */ /* 0x000fe20007ffe0ff */
[----:B------:R-:W2:Y:S01]  /*12f10*/  LDCU.64 UR10, c[0x0][0x3b8] ;  /* 0x00007700ff0a77ac */ /* 0x000ea20008000a00 */
[----:B------:R-:W-:Y:S02]  /*12f20*/  IABS R36, R72 ;  /* 0x0000004800247213 */ /* 0x000fe40000000000 */
[----:B------:R-:W-:Y:S01]  /*12f30*/  IABS R34, R40 ;  /* 0x0000002800227213 */ /* 0x000fe20000000000 */
[----:B------:R-:W3:Y:S01]  /*12f40*/  LDCU.64 UR8, c[0x0][0x3a0] ;  /* 0x00007400ff0877ac */ /* 0x000ee20008000a00 */
[-C--:B-1----:R-:W-:Y:S02]  /*12f50*/  IABS R32, R33.reuse ;  /* 0x0000002100207213 */ /* 0x082fe40000000000 */
[-C--:B------:R-:W-:Y:S02]  /*12f60*/  LOP3.LUT R40, R40, R33.reuse, RZ, 0x3c, !PT ;  /* 0x0000002128287212 */ /* 0x080fe400078e3cff */
[----:B------:R-:W1:Y:S01]  /*12f70*/  I2F.RP R35, R32 ;  /* 0x0000002000237306 */ /* 0x000e620000209400 */
[----:B------:R-:W-:-:S02]  /*12f80*/  LOP3.LUT R72, R72, R33, RZ, 0x3c, !PT ;  /* 0x0000002148487212 */ /* 0x000fc400078e3cff */
        /* <DEDUP_REMOVED lines=50> */
.L_x_3276:
        /* <DEDUP_REMOVED lines=37> */
.L_x_3274:
[----:B--2---:R-:W-:Y:S01]  /*13500*/  IMAD.SHL.U32 R3, R198, 0x2, RZ ;  /* 0x00000002c6037824 */ /* 0x004fe200078e00ff */
[----:B------:R-:W1:Y:S01]  /*13510*/  LDCU UR4, c[0x0][0x45c] ;  /* 0x00008b80ff0477ac */ /* 0x000e620008000800 */
[----:B------:R-:W-:Y:S01]  /*13520*/  LOP3.LUT R60, R60, 0x200, R30, 0xf8, !PT ;  /* 0x000002003c3c7812 */ /* 0x000fe200078ef81e */
[----:B------:R-:W-:Y:S02]  /*13530*/  IMAD.SHL.U32 R197, R198, 0x8, RZ ;  /* 0x00000008c6c57824 */ /* 0x000fe400078e00ff */
[----:B------:R-:W-:Y:S02]  /*13540*/  LOP3.LUT R3, R3, 0x6, RZ, 0xc0, !PT ;  /* 0x0000000603037812 */ /* 0x000fe400078ec0ff */
[----:B------:R-:W-:-:S03]  /*13550*/  LEA R202, R60, UR5, 0x1 ;  /* 0x000000053cca7c11 */ /* 0x000fc6000f8e08ff */
[----:B------:R-:W-:Y:S02]  /*13560*/  IMAD R3, R140, 0x80, R3 ;  /* 0x000000808c037824 */ /* 0x000fe400078e0203 */
[----:B------:R-:W-:Y:S01]  /*13570*/  LDSM.16.MT88.4 R68, [R202+0xc000] ;  /* 0x00c00000ca44783b */ /* 0x000fe20000004200 */
[----:B------:R-:W-:Y:S02]  /*13580*/  VIADD R135, R202, 0xc040 ;  /* 0x0000c040ca877836 */ /* 0x000fe40000000000 */
[C---:B------:R-:W-:Y:S02]  /*13590*/  VIADD R33, R3.reuse, 0x1 ;  /* 0x0000000103217836 */ /* 0x040fe40000000000 */
[C---:B------:R-:W-:Y:S02]  /*135a0*/  VIADD R37, R3.reuse, 0x8 ;  /* 0x0000000803257836 */ /* 0x040fe40000000000 */
[----:B------:R-:W-:Y:S01]  /*135b0*/  VIADD R35, R3, 0x9 ;  /* 0x0000000903237836 */ /* 0x000fe20000000000 */
[C---:B------:R-:W-:Y:S01]  /*135c0*/  ISETP.GE.AND P2, PT, R33.reuse, R2, PT ;  /* 0x000000022100720c */ /* 0x040fe20003f46270 */
[----:B------:R-:W-:Y:S01]  /*135d0*/  IMAD.IADD R139, R134, 0x1, R202 ;  /* 0x00000001868b7824 */ /* 0x000fe200078e02ca */
[----:B------:R-:W-:-:S02]  /*135e0*/  ISETP.GE.AND P1, PT, R33, R0, PT ;  /* 0x000000002100720c */ /* 0x000fc40003f26270 */
[----:B------:R-:W-:Y:S02]  /*135f0*/  P2R R33, PR, RZ, 0x4 ;  /* 0x00000004ff217803 */ /* 0x000fe40000000000 */
[C---:B------:R-:W-:Y:S01]  /*13600*/  ISETP.GE.AND P0, PT, R37.reuse, R0, PT ;  /* 0x000000002500720c */ /* 0x040fe20003f06270 */
[----:B------:R-:W-:Y:S01]  /*13610*/  LDSM.16.MT88.4 R76, [R139+0xc000] ;  /* 0x00c000008b4c783b */ /* 0x000fe20000004200 */
[----:B------:R-:W-:Y:S01]  /*13620*/  ISETP.GE.AND P2, PT, R37, R2, PT ;  /* 0x000000022500720c */ /* 0x000fe20003f46270 */
[----:B------:R-:W-:Y:S01]  /*13630*/  VIADD R37, R3, 0x10 ;  /* 0x0000001003257836 */ /* 0x000fe20000000000 */
[C---:B------:R-:W-:Y:S02]  /*13640*/  ISETP.GE.AND P3, PT, R35.reuse, R0, PT ;  /* 0x000000002300720c */ /* 0x040fe40003f66270 */
[----:B------:R-:W-:Y:S01]  /*13650*/  ISETP.GE.AND P4, PT, R35, R2, PT ;  /* 0x000000022300720c */ /* 0x000fe20003f86270 */
[----:B------:R-:W-:Y:S01]  /*13660*/  VIADD R35, R3, 0x11 ;  /* 0x0000001103237836 */ /* 0x000fe20000000000 */
[----:B------:R-:W-:Y:S01]  /*13670*/  FSEL R58, R25, -INF , !P1 ;  /* 0xff800000193a7808 */ /* 0x000fe20004800000 */
[----:B------:R-:W-:Y:S01]  /*13680*/  VIADD R25, R3, 0x18 ;  /* 0x0000001803197836 */ /* 0x000fe20000000000 */
[----:B------:R-:W-:-:S02]  /*13690*/  ISETP.GE.AND P5, PT, R37, R0, PT ;  /* 0x000000002500720c */ /* 0x000fc40003fa6270 */
[----:B------:R-:W-:Y:S02]  /*136a0*/  FSEL R56, R20, -INF , !P0 ;  /* 0xff80000014387808 */ /* 0x000fe40004000000 */
[----:B------:R-:W-:Y:S02]  /*136b0*/  FSEL R50, R22, -INF , !P2 ;  /* 0xff80000016327808 */ /* 0x000fe40005000000 */
[----:B------:R-:W-:Y:S01]  /*136c0*/  FSEL R52, R23, -INF , !P4 ;  /* 0xff80000017347808 */ /* 0x000fe20006000000 */
[----:B------:R-:W-:Y:S01]  /*136d0*/  VIADD R23, R3, 0x19 ;  /* 0x0000001903177836 */ /* 0x000fe20000000000 */
[-C--:B------:R-:W-:Y:S02]  /*136e0*/  ISETP.GE.AND P0, PT, R37, R2.reuse, PT ;  /* 0x000000022500720c */ /* 0x080fe40003f06270 */
[----:B------:R-:W-:Y:S02]  /*136f0*/  ISETP.GE.AND P2, PT, R35, R2, PT ;  /* 0x000000022300720c */ /* 0x000fe40003f46270 */
[----:B------:R-:W-:Y:S01]  /*13700*/  FSEL R54, R21, -INF , !P3 ;  /* 0xff80000015367808 */ /* 0x000fe20005800000 */
[----:B------:R-:W-:Y:S01]  /*13710*/  VIADD R21, R3, 0x20 ;  /* 0x0000002003157836 */ /* 0x000fe20000000000 */
[----:B------:R-:W-:-:S02]  /*13720*/  FSEL R48, R16, -INF , !P5 ;  /* 0xff80000010307808 */ /* 0x000fc40006800000 */
[-C--:B------:R-:W-:Y:S02]  /*13730*/  ISETP.GE.AND P3, PT, R25, R0.reuse, PT ;  /* 0x000000001900720c */ /* 0x080fe40003f66270 */
[----:B------:R-:W-:Y:S02]  /*13740*/  FSEL R18, R18, -INF , !P0 ;  /* 0xff80000012127808 */ /* 0x000fe40004000000 */
[----:B------:R-:W-:Y:S01]  /*13750*/  FSEL R16, R19, -INF , !P2 ;  /* 0xff80000013107808 */ /* 0x000fe20005000000 */
[----:B------:R-:W-:Y:S01]  /*13760*/  VIADD R19, R3, 0x21 ;  /* 0x0000002103137836 */ /* 0x000fe20000000000 */
[----:B------:R-:W-:Y:S02]  /*13770*/  ISETP.GE.AND P1, PT, R35, R0, PT ;  /* 0x000000002300720c */ /* 0x000fe40003f26270 */
[-C--:B------:R-:W-:Y:S02]  /*13780*/  ISETP.GE.AND P4, PT, R25, R2.reuse, PT ;  /* 0x000000021900720c */ /* 0x080fe40003f86270 */
[----:B------:R-:W-:-:S02]  /*13790*/  ISETP.GE.AND P0, PT, R23, R2, PT ;  /* 0x000000021700720c */ /* 0x000fc40003f06270 */
[----:B------:R-:W-:Y:S02]  /*137a0*/  FSEL R22, R12, -INF , !P3 ;  /* 0xff8000000c167808 */ /* 0x000fe40005800000 */
[----:B------:R-:W-:Y:S01]  /*137b0*/  FSEL R38, R17, -INF , !P1 ;  /* 0xff80000011267808 */ /* 0x000fe20004800000 */
[----:B------:R-:W-:Y:S01]  /*137c0*/  VIADD R17, R3, 0x28 ;  /* 0x0000002803117836 */ /* 0x000fe20000000000 */
[----:B------:R-:W-:Y:S02]  /*137d0*/  FSEL R14, R14, -INF , !P4 ;  /* 0xff8000000e0e7808 */ /* 0x000fe40006000000 */
[----:B------:R-:W-:Y:S01]  /*137e0*/  FSEL R12, R15, -INF , !P0 ;  /* 0xff8000000f0c7808 */ /* 0x000fe20004000000 */
[----:B------:R-:W-:Y:S01]  /*137f0*/  VIADD R15, R3, 0x29 ;  /* 0x00000029030f7836 */ /* 0x000fe20000000000 */
[----:B------:R-:W-:Y:S02]  /*13800*/  ISETP.GE.AND P5, PT, R23, R0, PT ;  /* 0x000000001700720c */ /* 0x000fe40003fa6270 */
[----:B------:R-:W-:-:S02]  /*13810*/  ISETP.GE.AND P2, PT, R21, R2, PT ;  /* 0x000000021500720c */ /* 0x000fc40003f46270 */
[----:B------:R-:W-:Y:S02]  /*13820*/  ISETP.GE.AND P4, PT, R19, R2, PT ;  /* 0x000000021300720c */ /* 0x000fe40003f86270 */
[----:B------:R-:W-:Y:S01]  /*13830*/  FSEL R20, R13, -INF , !P5 ;  /* 0xff8000000d147808 */ /* 0x000fe20006800000 */
[----:B------:R-:W-:Y:S01]  /*13840*/  VIADD R13, R3, 0x30 ;  /* 0x00000030030d7836 */ /* 0x000fe20000000000 */
[----:B------:R-:W-:Y:S02]  /*13850*/  FSEL R234, R10, -INF , !P2 ;  /* 0xff8000000aea7808 */ /* 0x000fe40005000000 */
[----:B------:R-:W-:Y:S01]  /*13860*/  FSEL R46, R11, -INF , !P4 ;  /* 0xff8000000b2e7808 */ /* 0x000fe20006000000 */
[----:B------:R-:W-:Y:S01]  /*13870*/  VIADD R11, R3, 0x31 ;  /* 0x00000031030b7836 */ /* 0x000fe20000000000 */
[-C--:B------:R-:W-:Y:S02]  /*13880*/  ISETP.GE.AND P3, PT, R19, R0.reuse, PT ;  /* 0x000000001300720c */ /* 0x080fe40003f66270 */
[----:B------:R-:W-:-:S02]  /*13890*/  ISETP.GE.AND P5, PT, R17, R0, PT ;  /* 0x000000001100720c */ /* 0x000fc40003fa6270 */
[----:B------:R-:W-:Y:S02]  /*138a0*/  ISETP.GE.AND P2, PT, R15, R2, PT ;  /* 0x000000020f00720c */ /* 0x000fe40003f46270 */
[----:B------:R-:W-:Y:S02]  /*138b0*/  ISETP.GE.AND P1, PT, R21, R0, PT ;  /* 0x000000001500720c */ /* 0x000fe40003f26270 */
[----:B------:R-:W-:Y:S01]  /*138c0*/  FSEL R34, R9, -INF , !P3 ;  /* 0xff80000009227808 */ /* 0x000fe20005800000 */
[----:B------:R-:W-:Y:S01]  /*138d0*/  VIADD R9, R3, 0x38 ;  /* 0x0000003803097836 */ /* 0x000fe20000000000 */
[----:B------:R-:W-:Y:S02]  /*138e0*/  FSEL R32, R4, -INF , !P5 ;  /* 0xff80000004207808 */ /* 0x000fe40006800000 */
[----:B------:R-:W-:Y:S01]  /*138f0*/  FSEL R232, R7, -INF , !P2 ;  /* 0xff80000007e87808 */ /* 0x000fe20005000000 */
[----:B------:R-:W-:Y:S01]  /*13900*/  VIADD R7, R3, 0x39 ;  /* 0x0000003903077836 */ /* 0x000fe20000000000 */
[----:B------:R-:W-:-:S02]  /*13910*/  FSEL R36, R8, -INF , !P1 ;  /* 0xff80000008247808 */ /* 0x000fc40004800000 */
[-C--:B------:R-:W-:Y:S02]  /*13920*/  ISETP.GE.AND P3, PT, R13, R0.reuse, PT ;  /* 0x000000000d00720c */ /* 0x080fe40003f66270 */
[----:B------:R-:W-:Y:S02]  /*13930*/  ISETP.GE.AND P5, PT, R11, R0, PT ;  /* 0x000000000b00720c */ /* 0x000fe40003fa6270 */
[----:B------:R-:W-:Y:S02]  /*13940*/  ISETP.GE.AND P0, PT, R17, R2, PT ;  /* 0x000000021100720c */ /* 0x000fe40003f06270 */
[----:B------:R-:W-:Y:S02]  /*13950*/  ISETP.GE.AND P1, PT, R15, R0, PT ;  /* 0x000000000f00720c */ /* 0x000fe40003f26270 */
[----:B------:R-:W-:Y:S02]  /*13960*/  FSEL R230, R116, -INF , !P3 ;  /* 0xff80000074e67808 */ /* 0x000fe40005800000 */
[----:B------:R-:W-:-:S02]  /*13970*/  FSEL R40, R117, -INF , !P5 ;  /* 0xff80000075287808 */ /* 0x000fc40006800000 */
[----:B------:R-:W-:Y:S02]  /*13980*/  FSEL R42, R6, -INF , !P0 ;  /* 0xff800000062a7808 */ /* 0x000fe40004000000 */
[----:B------:R-:W-:Y:S01]  /*13990*/  FSEL R44, R5, -INF , !P1 ;  /* 0xff800000052c7808 */ /* 0x000fe20004800000 */
[----:B------:R-:W-:Y:S01]  /*139a0*/  VIADD R5, R3, 0x40 ;  /* 0x0000004003057836 */ /* 0x000fe20000000000 */
[C---:B------:R-:W-:Y:S02]  /*139b0*/  ISETP.GE.AND P3, PT, R7.reuse, R0, PT ;  /* 0x000000000700720c */ /* 0x040fe40003f66270 */
[-C--:B------:R-:W-:Y:S01]  /*139c0*/  ISETP.GE.AND P5, PT, R7, R2.reuse, PT ;  /* 0x000000020700720c */ /* 0x080fe20003fa6270 */
[----:B------:R-:W-:Y:S01]  /*139d0*/  VIADD R7, R3, 0x41 ;  /* 0x0000004103077836 */ /* 0x000fe20000000000 */
        /* <DEDUP_REMOVED lines=8> */
[C---:B------:R-:W-:Y:S02]  /*13a60*/  ISETP.GE.AND P6, PT, R5.reuse, R0, PT ;  /* 0x000000000500720c */ /* 0x040fe40003fc6270 */
[----:B------:R-:W-:Y:S01]  /*13a70*/  ISETP.GE.AND P4, PT, R5, R2, PT ;  /* 0x000000020500720c */ /* 0x000fe20003f86270 */
[----:B------:R-:W-:Y:S01]  /*13a80*/  VIADD R5, R3, 0x48 ;  /* 0x0000004803057836 */ /* 0x000fe20000000000 */
[----:B------:R-:W-:-:S02]  /*13a90*/  ISETP.GE.AND P2, PT, R7, R0, PT ;  /* 0x000000000700720c */ /* 0x000fc40003f46270 */
[-C--:B------:R-:W-:Y:S01]  /*13aa0*/  ISETP.GE.AND P0, PT, R7, R2.reuse, PT ;  /* 0x000000020700720c */ /* 0x080fe20003f06270 */
[----:B------:R-:W-:Y:S01]  /*13ab0*/  VIADD R7, R3, 0x49 ;  /* 0x0000004903077836 */ /* 0x000fe20000000000 */
[----:B------:R-:W-:Y:S01]  /*13ac0*/  ISETP.GE.AND P1, PT, R11, R2, PT ;  /* 0x000000020b00720c */ /* 0x000fe20003f26270 */
[----:B------:R-:W-:Y:S01]  /*13ad0*/  VIADD R11, R3, 0x69 ;  /* 0x00000069030b7836 */ /* 0x000fe20000000000 */
[----:B------:R-:W-:Y:S02]  /*13ae0*/  FSEL R226, R113, -INF , !P3 ;  /* 0xff80000071e27808 */ /* 0x000fe40005800000 */
[----:B------:R-:W-:Y:S02]  /*13af0*/  FSEL R220, R119, -INF , !P1 ;  /* 0xff80000077dc7808 */ /* 0x000fe40004800000 */
[----:B------:R-:W-:Y:S02]  /*13b00*/  FSEL R174, R109, -INF , !P2 ;  /* 0xff8000006dae7808 */ /* 0x000fe40005000000 */
[----:B------:R-:W-:-:S02]  /*13b10*/  FSEL R156, R115, -INF , !P5 ;  /* 0xff800000739c7808 */ /* 0x000fc40006800000 */
[C---:B------:R-:W-:Y:S02]  /*13b20*/  ISETP.GE.AND P1, PT, R5.reuse, R0, PT ;  /* 0x000000000500720c */ /* 0x040fe40003f26270 */
        /* <DEDUP_REMOVED lines=8> */
[-C--:B------:R-:W-:Y:S02]  /*13bb0*/  ISETP.GE.AND P2, PT, R3, R0.reuse, PT ;  /* 0x000000000300720c */ /* 0x080fe40003f46270 */
[C---:B------:R-:W-:Y:S02]  /*13bc0*/  ISETP.GE.AND P4, PT, R5.reuse, R0, PT ;  /* 0x000000000500720c */ /* 0x040fe40003f86270 */
[----:B------:R-:W-:Y:S02]  /*13bd0*/  FSEL R216, R104, -INF , !P1 ;  /* 0xff80000068d87808 */ /* 0x000fe40004800000 */
[----:B------:R-:W-:Y:S01]  /*13be0*/  ISETP.GE.AND P0, PT, R5, R2, PT ;  /* 0x000000020500720c */ /* 0x000fe20003f06270 */
[----:B------:R-:W-:Y:S01]  /*13bf0*/  VIADD R5, R3, 0x59 ;  /* 0x0000005903057836 */ /* 0x000fe20000000000 */
[----:B------:R-:W-:-:S02]  /*13c00*/  ISETP.GE.AND P1, PT, R7, R0, PT ;  /* 0x000000000700720c */ /* 0x000fc40003f26270 */
[----:B------:R-:W-:Y:S02]  /*13c10*/  FSEL R24, R24, -INF , !P2 ;  /* 0xff80000018187808 */ /* 0x000fe40005000000 */
[----:B------:R-:W-:Y:S02]  /*13c20*/  FSEL R178, R105, -INF , !P5 ;  /* 0xff80000069b27808 */ /* 0x000fe40006800000 */
[----:B------:R-:W-:Y:S02]  /*13c30*/  FSEL R194, R101, -INF , !P1 ;  /* 0xff80000065c27808 */ /* 0x000fe40004800000 */
[C---:B------:R-:W-:Y:S02]  /*13c40*/  ISETP.GE.AND P1, PT, R5.reuse, R0, PT ;  /* 0x000000000500720c */ /* 0x040fe40003f26270 */
[----:B------:R-:W-:Y:S02]  /*13c50*/  ISETP.GE.AND P5, PT, R5, R2, PT ;  /* 0x000000020500720c */ /* 0x000fe40003fa6270 */
[----:B------:R-:W-:-:S02]  /*13c60*/  FMNMX3.FTZ R5, R24, R58, R56, !PT ;  /* 0x0000003a18057276 */ /* 0x000fc40007810038 */
[----:B------:R-:W-:Y:S02]  /*13c70*/  FSEL R186, R102, -INF , !P0 ;  /* 0xff80000066ba7808 */ /* 0x000fe40004000000 */
[----:B------:R-:W-:Y:S02]  /*13c80*/  FMNMX3.FTZ R5, R5, R54, R48, !PT ;  /* 0x0000003605057276 */ /* 0x000fe40007810030 */
[----:B------:R-:W-:Y:S02]  /*13c90*/  ISETP.NE.AND P0, PT, R33, RZ, PT ;  /* 0x000000ff2100720c */ /* 0x000fe40003f05270 */
[----:B------:R-:W-:Y:S02]  /*13ca0*/  FMNMX3.FTZ R5, R5, R38, R22, !PT ;  /* 0x0000002605057276 */ /* 0x000fe40007810016 */
[----:B------:R-:W-:Y:S02]  /*13cb0*/  FSEL R4, R27, -INF , !P0 ;  /* 0xff8000001b047808 */ /* 0x000fe40004000000 */
[----:B------:R-:W-:-:S02]  /*13cc0*/  FMNMX3.FTZ R5, R5, R20, R36, !PT ;  /* 0x0000001405057276 */ /* 0x000fc40007810024 */
[----:B------:R-:W-:Y:S02]  /*13cd0*/  ISETP.GE.AND P0, PT, R3, R2, PT ;  /* 0x000000020300720c */ /* 0x000fe40003f06270 */
[----:B------:R-:W-:Y:S01]  /*13ce0*/  FMNMX3.FTZ R17, R5, R34, R32, !PT ;  /* 0x0000002205117276 */ /* 0x000fe20007810020 */
[----:B------:R-:W-:Y:S01]  /*13cf0*/  VIADD R5, R3, 0x78 ;  /* 0x0000007803057836 */ /* 0x000fe20000000000 */
[----:B------:R-:W-:Y:S02]  /*13d00*/  FSEL R206, R106, -INF , !P3 ;  /* 0xff8000006ace7808 */ /* 0x000fe40005800000 */
[----:B------:R-:W-:Y:S01]  /*13d10*/  ISETP.GE.AND P3, PT, R7, R2, PT ;  /* 0x000000020700720c */ /* 0x000fe20003f66270 */
[----:B------:R-:W-:Y:S01]  /*13d20*/  VIADD R7, R3, 0x58 ;  /* 0x0000005803077836 */ /* 0x000fe20000000000 */
[----:B------:R-:W-:Y:S02]  /*13d30*/  FMNMX3.FTZ R17, R17, R44, R230, !PT ;  /* 0x0000002c11117276 */ /* 0x000fe400078100e6 */
[----:B------:R-:W-:-:S02]  /*13d40*/  FSEL R26, R26, -INF , !P0 ;  /* 0xff8000001a1a7808 */ /* 0x000fc40004000000 */
[----:B------:R-:W-:Y:S02]  /*13d50*/  FSEL R218, R108, -INF , !P6 ;  /* 0xff8000006cda7808 */ /* 0x000fe40007000000 */
[----:B------:R-:W-:Y:S01]  /*13d60*/  FSEL R196, R100, -INF , !P4 ;  /* 0xff80000064c47808 */ /* 0x000fe20006000000 */
[----:B------:R-:W-:Y:S01]  /*13d70*/  LDSM.16.MT88.4 R108, [R139+0x10000] ;  /* 0x010000008b6c783b */ /* 0x000fe20000004200 */
[----:B------:R-:W-:Y:S02]  /*13d80*/  FMNMX3.FTZ R17, R17, R40, R228, !PT ;  /* 0x0000002811117276 */ /* 0x000fe400078100e4 */
[C---:B------:R-:W-:Y:S02]  /*13d90*/  ISETP.GE.AND P4, PT, R7.reuse, R0, PT ;  /* 0x000000000700720c */ /* 0x040fe40003f86270 */
[----:B------:R-:W-:Y:S01]  /*13da0*/  ISETP.GE.AND P6, PT, R7, R2, PT ;  /* 0x000000020700720c */ /* 0x000fe20003fc6270 */
[----:B------:R-:W-:Y:S01]  /*13db0*/  VIADD R7, R3, 0x60 ;  /* 0x0000006003077836 */ /* 0x000fe20000000000 */
[----:B------:R-:W-:-:S02]  /*13dc0*/  FMNMX3.FTZ R15, R26, R4, R50, !PT ;  /* 0x000000041a0f7276 */ /* 0x000fc40007810032 */
[----:B------:R-:W-:Y:S02]  /*13dd0*/  FMNMX3.FTZ R17, R17, R226, R218, !PT ;  /* 0x000000e211117276 */ /* 0x000fe400078100da */
[----:B------:R-:W-:Y:S02]  /*13de0*/  FMNMX3.FTZ R15, R15, R52, R18, !PT ;  /* 0x000000340f0f7276 */ /* 0x000fe40007810012 */
[----:B------:R-:W-:Y:S02]  /*13df0*/  FSEL R182, R103, -INF , !P3 ;  /* 0xff80000067b67808 */ /* 0x000fe40005800000 */
[C---:B------:R-:W-:Y:S01]  /*13e00*/  ISETP.GE.AND P2, PT, R7.reuse, R0, PT ;  /* 0x000000000700720c */ /* 0x040fe20003f46270 */
[----:B------:R-:W-:Y:S01]  /*13e10*/  LDSM.16.MT88.4 R100, [R202+0x10000] ;  /* 0x01000000ca64783b */ /* 0x000fe20000004200 */
[----:B------:R-:W-:Y:S01]  /*13e20*/  ISETP.GE.AND P3, PT, R7, R2, PT ;  /* 0x000000020700720c */ /* 0x000fe20003f66270 */
[----:B------:R-:W-:Y:S01]  /*13e30*/  VIADD R7, R3, 0x61 ;  /* 0x0000006103077836 */ /* 0x000fe20000000000 */
[----:B------:R-:W-:-:S02]  /*13e40*/  FMNMX3.FTZ R17, R17, R174, R216, !PT ;  /* 0x000000ae11117276 */ /* 0x000fc400078100d8 */
[----:B------:R-:W-:Y:S02]  /*13e50*/  FMNMX3.FTZ R15, R15, R16, R14, !PT ;  /* 0x000000100f0f7276 */ /* 0x000fe4000781000e */
[----:B------:R-:W-:Y:S02]  /*13e60*/  FSEL R192, R96, -INF , !P4 ;  /* 0xff80000060c07808 */ /* 0x000fe40006000000 */
[----:B------:R-:W-:Y:S02]  /*13e70*/  FMNMX3.FTZ R17, R17, R178, R196, !PT ;  /* 0x000000b211117276 */ /* 0x000fe400078100c4 */
[----:B------:R-:W-:Y:S02]  /*13e80*/  FSEL R188, R97, -INF , !P1 ;  /* 0xff80000061bc7808 */ /* 0x000fe40004800000 */
[----:B------:R-:W-:Y:S02]  /*13e90*/  ISETP.GE.AND P0, PT, R7, R0, PT ;  /* 0x000000000700720c */ /* 0x000fe40003f06270 */
[----:B------:R-:W-:-:S02]  /*13ea0*/  FMNMX3.FTZ R15, R15, R12, R234, !PT ;  /* 0x0000000c0f0f7276 */ /* 0x000fc400078100ea */
[----:B------:R-:W-:Y:S02]  /*13eb0*/  ISETP.GE.AND P1, PT, R13, R0, PT ;  /* 0x000000000d00720c */ /* 0x000fe40003f26270 */
[----:B------:R-:W-:Y:S02]  /*13ec0*/  FSEL R172, R92, -INF , !P2 ;  /* 0xff8000005cac7808 */ /* 0x000fe40005000000 */
[----:B------:R-:W-:Y:S02]  /*13ed0*/  FMNMX3.FTZ R17, R17, R194, R192, !PT ;  /* 0x000000c211117276 */ /* 0x000fe400078100c0 */
[----:B------:R-:W-:Y:S01]  /*13ee0*/  ISETP.GE.AND P4, PT, R7, R2, PT ;  /* 0x000000020700720c */ /* 0x000fe20003f86270 */
[----:B------:R-:W-:Y:S01]  /*13ef0*/  VIADD R7, R3, 0x71 ;  /* 0x0000007103077836 */ /* 0x000fe20000000000 */
[----:B------:R-:W-:Y:S01]  /*13f00*/  FSEL R170, R93, -INF , !P0 ;  /* 0xff8000005daa7808 */ /* 0x000fe20004000000 */
[----:B------:R-:W-:Y:S01]  /*13f10*/  VIADD R3, R3, 0x79 ;  /* 0x0000007903037836 */ /* 0x000fe20000000000 */
[----:B------:R-:W-:-:S02]  /*13f20*/  FMNMX3.FTZ R15, R15, R46, R42, !PT ;  /* 0x0000002e0f0f7276 */ /* 0x000fc4000781002a */
[-C--:B------:R-:W-:Y:S02]  /*13f30*/  ISETP.GE.AND P0, PT, R11, R0.reuse, PT ;  /* 0x000000000b00720c */ /* 0x080fe40003f06270 */
[----:B------:R-:W-:Y:S02]  /*13f40*/  FSEL R168, R88, -INF , !P1 ;  /* 0xff80000058a87808 */ /* 0x000fe40004800000 */
[----:B------:R-:W-:Y:S02]  /*13f50*/  ISETP.GE.AND P1, PT, R9, R0, PT ;  /* 0x000000000900720c */ /* 0x000fe40003f26270 */
[----:B------:R-:W-:Y:S02]  /*13f60*/  FMNMX3.FTZ R17, R17, R188, R172, !PT ;  /* 0x000000bc11117276 */ /* 0x000fe400078100ac */
[----:B------:R-:W-:Y:S02]  /*13f70*/  FMNMX3.FTZ R15, R15, R232, R224, !PT ;  /* 0x000000e80f0f7276 */ /* 0x000fe400078100e0 */
        /* <DEDUP_REMOVED lines=12> */
[----:B------:R-:W-:-:S02]  /*14040*/  FMNMX3.FTZ R17, R17, R152, R150, !PT ;  /* 0x0000009811117276 */ /* 0x000fc40007810096 */
[----:B------:R-:W-:Y:S02]  /*14050*/  FMNMX3.FTZ R15, R15, R184, R206, !PT ;  /* 0x000000b80f0f7276 */ /* 0x000fe400078100ce */
[----:B------:R-:W-:Y:S02]  /*14060*/  ISETP.GE.AND P1, PT, R11, R2, PT ;  /* 0x000000020b00720c */ /* 0x000fe40003f26270 */
[----:B------:R-:W-:Y:S02]  /*14070*/  FMNMX.FTZ R6, R148, R17, !PT ;  /* 0x0000001194067209 */ /* 0x000fe40007810000 */
[----:B------:R-:W-:Y:S02]  /*14080*/  FSEL R180, R98, -INF , !P6 ;  /* 0xff80000062b47808 */ /* 0x000fe40007000000 */
[----:B------:R-:W-:Y:S02]  /*14090*/  FMNMX3.FTZ R11, R15, R190, R186, !PT ;  /* 0x000000be0f0b7276 */ /* 0x000fe400078100ba */
[----:B------:R-:W-:-:S02]  /*140a0*/  ISETP.GE.AND P0, PT, R9, R2, PT ;  /* 0x000000020900720c */ /* 0x000fc40003f06270 */
[----:B------:R-:W-:Y:S01]  /*140b0*/  ISETP.GE.AND P2, PT, R13, R2, PT ;  /* 0x000000020d00720c */ /* 0x000fe20003f46270 */
[----:B------:R-:W2:Y:S01]  /*140c0*/  SHFL.BFLY PT, R9, R6, 0x2, 0x1f ;  /* 0x0c401f0006097f89 */ /* 0x000ea200000e0000 */
[----:B------:R-:W-:Y:S02]  /*140d0*/  FSEL R176, R99, -INF , !P5 ;  /* 0xff80000063b07808 */ /* 0x000fe40006800000 */
[----:B------:R-:W-:Y:S02]  /*140e0*/  FSEL R164, R94, -INF , !P3 ;  /* 0xff8000005ea47808 */ /* 0x000fe40005800000 */
[----:B------:R-:W-:Y:S02]  /*140f0*/  FMNMX3.FTZ R11, R11, R182, R180, !PT ;  /* 0x000000b60b0b7276 */ /* 0x000fe400078100b4 */
[----:B------:R-:W-:Y:S02]  /*14100*/  FSEL R162, R95, -INF , !P4 ;  /* 0xff8000005fa27808 */ /* 0x000fe40006000000 */
[----:B------:R-:W-:-:S02]  /*14110*/  FSEL R160, R90, -INF , !P2 ;  /* 0xff8000005aa07808 */ /* 0x000fc40005000000 */
[----:B------:R-:W-:Y:S02]  /*14120*/  FMNMX3.FTZ R11, R11, R176, R164, !PT ;  /* 0x000000b00b0b7276 */ /* 0x000fe400078100a4 */
[-C--:B------:R-:W-:Y:S02]  /*14130*/  ISETP.GE.AND P3, PT, R7, R2.reuse, PT ;  /* 0x000000020700720c */ /* 0x080fe40003f66270 */
[----:B------:R-:W-:Y:S02]  /*14140*/  ISETP.GE.AND P2, PT, R5, R2, PT ;  /* 0x000000020500720c */ /* 0x000fe40003f46270 */
[----:B------:R-:W-:Y:S02]  /*14150*/  FSEL R158, R91, -INF , !P1 ;  /* 0xff8000005b9e7808 */ /* 0x000fe40004800000 */
[----:B------:R-:W-:Y:S02]  /*14160*/  FSEL R146, R86, -INF , !P0 ;  /* 0xff80000056927808 */ /* 0x000fe40004000000 */
[----:B------:R-:W-:-:S02]  /*14170*/  FMNMX3.FTZ R11, R11, R162, R160, !PT ;  /* 0x000000a20b0b7276 */ /* 0x000fc400078100a0 */
[----:B------:R-:W-:Y:S02]  /*14180*/  ISETP.GE.AND P0, PT, R3, R2, PT ;  /* 0x000000020300720c */ /* 0x000fe40003f06270 */
[----:B------:R-:W-:Y:S02]  /*14190*/  FSEL R144, R87, -INF , !P3 ;  /* 0xff80000057907808 */ /* 0x000fe40005800000 */
[----:B------:R-:W-:Y:S02]  /*141a0*/  FSEL R142, R82, -INF , !P2 ;  /* 0xff800000528e7808 */ /* 0x000fe40005000000 */
[----:B------:R-:W-:Y:S02]  /*141b0*/  FMNMX3.FTZ R11, R11, R158, R146, !PT ;  /* 0x0000009e0b0b7276 */ /* 0x000fe40007810092 */
[----:B------:R-:W-:Y:S02]  /*141c0*/  FSEL R138, R83, -INF , !P0 ;  /* 0xff800000538a7808 */ /* 0x000fe40004000000 */
[----:B------:R-:W-:-:S02]  /*141d0*/  FMNMX3.FTZ R5, R11, R144, R142, !PT ;  /* 0x000000900b057276 */ /* 0x000fc4000781008e */
[----:B--2---:R-:W-:Y:S02]  /*141e0*/  FMNMX.FTZ R9, R6, R9, !PT ;  /* 0x0000000906097209 */ /* 0x004fe40007810000 */
        /* <DEDUP_REMOVED lines=40> */
[----:B------:R-:W-:-:S02]  /*14470*/  ISETP.NE.AND P0, PT, R31, RZ, PT ;  /* 0x000000ff1f00720c */ /* 0x000fc40003f05270 */
[----:B------:R-:W1:Y:S01]  /*14480*/  MUFU.EX2 R61, R61 ;  /* 0x0000003d003d7308 */ /* 0x000e620000000800 */
[--C-:B------:R-:W-:Y:S01]  /*14490*/  FFMA.FTZ R65, R4, UR4, -R137.reuse ;  /* 0x0000000404417c23 */ /* 0x100fe20008010889 */
[----:B------:R-:W-:Y:S02]  /*144a0*/  VIADD R4, R202, 0xc000 ;  /* 0x0000c000ca047836 */ /* 0x000fe40000000000 */
[--C-:B------:R-:W-:Y:S01]  /*144b0*/  FFMA.FTZ R66, R26, UR4, -R137.reuse ;  /* 0x000000041a427c23 */ /* 0x100fe20008010889 */
[--C-:B------:R-:W-:Y:S01]  /*144c0*/  FFMA.FTZ R59, R50, UR4, -R137.reuse ;  /* 0x00000004323b7c23 */ /* 0x100fe20008010889 */
[----:B------:R-:W-:Y:S01]  /*144d0*/  FFMA.FTZ R58, R52, UR4, -R137 ;  /* 0x00000004343a7c23 */ /* 0x000fe20008010889 */
[----:B------:R-:W-:Y:S01]  /*144e0*/  FFMA.FTZ R52, R20, UR4, -R141 ;  /* 0x0000000414347c23 */ /* 0x000fe2000801088d */
[--C-:B------:R-:W-:Y:S01]  /*144f0*/  FFMA.FTZ R55, R18, UR4, -R137.reuse ;  /* 0x0000000412377c23 */ /* 0x100fe20008010889 */
[----:B------:R-:W-:Y:S01]  /*14500*/  MUFU.EX2 R65, R65 ;  /* 0x0000004100417308 */ /* 0x000fe20000000800 */
[--C-:B------:R-:W-:Y:S01]  /*14510*/  FFMA.FTZ R54, R16, UR4, -R137.reuse ;  /* 0x0000000410367c23 */ /* 0x100fe20008010889 */
[----:B------:R-:W-:Y:S01]  /*14520*/  FFMA.FTZ R51, R14, UR4, -R137 ;  /* 0x000000040e337c23 */ /* 0x000fe20008010889 */
[----:B------:R-:W-:-:S02]  /*14530*/  @P0 VIADD R135, R4, 0xffffffc0 ;  /* 0xffffffc004870836 */ /* 0x000fc40000000000 */
[----:B------:R-:W-:Y:S01]  /*14540*/  FFMA.FTZ R50, R12, UR4, -R137 ;  /* 0x000000040c327c23 */ /* 0x000fe20008010889 */
[----:B--2---:R-:W-:Y:S01]  /*14550*/  F2FP.BF16.F32.PACK_AB R116, R67, R136 ;  /* 0x000000884374723e */ /* 0x004fe200000010ff */
[----:B------:R-:W-:Y:S01]  /*14560*/  LDSM.16.MT88.4 R16, [R139+0xc800] ;  /* 0x00c800008b10783b */ /* 0x000fe20000004200 */
[----:B------:R-:W-:Y:S01]  /*14570*/  IMAD.IADD R31, R134, 0x1, R135 ;  /* 0x00000001861f7824 */ /* 0x000fe200078e0287 */
[----:B------:R-:W2:Y:S01]  /*14580*/  MUFU.EX2 R66, R66 ;  /* 0x0000004200427308 */ /* 0x000ea20000000800 */
[----:B-1----:R-:W-:Y:S01]  /*14590*/  F2FP.BF16.F32.PACK_AB R118, R61, R64 ;  /* 0x000000403d76723e */ /* 0x002fe200000010ff */
[----:B------:R-:W1:Y:S01]  /*145a0*/  LDSM.16.MT88.4 R84, [R135] ;  /* 0x000000008754783b */ /* 0x000e620000004200 */
[--C-:B------:R-:W-:Y:S01]  /*145b0*/  FFMA.FTZ R43, R42, UR4, -R137.reuse ;  /* 0x000000042a2b7c23 */ /* 0x100fe20008010889 */
[--C-:B------:R-:W-:Y:S01]  /*145c0*/  FFMA.FTZ R47, R234, UR4, -R137.reuse ;  /* 0x00000004ea2f7c23 */ /* 0x100fe20008010889 */
[--C-:B------:R-:W-:Y:S01]  /*145d0*/  FFMA.FTZ R46, R46, UR4, -R137.reuse ;  /* 0x000000042e2e7c23 */ /* 0x100fe20008010889 */
[----:B------:R-:W3:Y:S01]  /*145e0*/  LDSM.16.MT88.4 R92, [R31] ;  /* 0x000000001f5c783b */ /* 0x000ee20000004200 */
[--C-:B------:R-:W-:Y:S01]  /*145f0*/  FFMA.FTZ R42, R232, UR4, -R137.reuse ;  /* 0x00000004e82a7c23 */ /* 0x100fe20008010889 */
[----:B------:R-:W-:Y:S01]  /*14600*/  MUFU.EX2 R59, R59 ;  /* 0x0000003b003b7308 */ /* 0x000fe20000000800 */
[--C-:B------:R-:W-:Y:S01]  /*14610*/  FFMA.FTZ R143, R222, UR4, -R137.reuse ;  /* 0x00000004de8f7c23 */ /* 0x100fe20008010889 */
[----:B------:R-:W4:Y:S01]  /*14620*/  LDSM.16.MT88.4 R112, [R135+0x4000] ;  /* 0x004000008770783b */ /* 0x000f220000004200 */
[--C-:B------:R-:W-:Y:S01]  /*14630*/  FFMA.FTZ R156, R156, UR4, -R137.reuse ;  /* 0x000000049c9c7c23 */ /* 0x100fe20008010889 */
[--C-:B------:R-:W-:Y:S01]  /*14640*/  FFMA.FTZ R149, R208, UR4, -R137.reuse ;  /* 0x00000004d0957c23 */ /* 0x100fe20008010889 */
[--C-:B------:R-:W-:Y:S01]  /*14650*/  FFMA.FTZ R184, R184, UR4, -R137.reuse ;  /* 0x00000004b8b87c23 */ /* 0x100fe20008010889 */
[----:B------:R-:W5:Y:S01]  /*14660*/  LDSM.16.MT88.4 R4, [R31+0x4000] ;  /* 0x004000001f04783b */ /* 0x000f620000004200 */
[--C-:B------:R-:W-:Y:S01]  /*14670*/  FFMA.FTZ R151, R206, UR4, -R137.reuse ;  /* 0x00000004ce977c23 */ /* 0x100fe20008010889 */
[----:B------:R-:W1:Y:S01]  /*14680*/  MUFU.EX2 R58, R58 ;  /* 0x0000003a003a7308 */ /* 0x000e620000000800 */
[----:B--2---:R-:W-:Y:S01]  /*14690*/  F2FP.BF16.F32.PACK_AB R117, R65, R66 ;  /* 0x000000424175723e */ /* 0x004fe200000010ff */
        /* <DEDUP_REMOVED lines=14> */
[----:B------:R-:W5:Y:S01]  /*14780*/  MUFU.EX2 R56, R56 ;  /* 0x0000003800387308 */ /* 0x000f620000000800 */
[----:B-1----:R-:W-:Y:S01]  /*14790*/  F2FP.BF16.F32.PACK_AB R119, R58, R59 ;  /* 0x0000003b3a77723e */ /* 0x002fe200000010ff */
[--C-:B------:R-:W-:Y:S01]  /*147a0*/  FFMA.FTZ R144, R144, UR4, -R137.reuse ;  /* 0x0000000490907c23 */ /* 0x100fe20008010889 */
[----:B------:R-:W-:Y:S01]  /*147b0*/  FFMA.FTZ R138, R138, UR4, -R137 ;  /* 0x000000048a8a7c23 */ /* 0x000fe20008010889 */
[----:B------:R-:W-:Y:S01]  /*147c0*/  FADD.FTZ R67, R136, R67 ;  /* 0x0000004388437221 */ /* 0x000fe20000010000 */
[----:B------:R-:W-:Y:S01]  /*147d0*/  FADD.FTZ R66, R66, R65 ;  /* 0x0000004142427221 */ /* 0x000fe20000010000 */
[----:B------:R-:W-:-:S02]  /*147e0*/  ISETP.GT.AND P0, PT, R140, R205, PT ;  /* 0x000000cd8c00720c */ /* 0x000fc40003f04270 */
[----:B------:R-:W-:Y:S01]  /*147f0*/  MUFU.EX2 R53, R53 ;  /* 0x0000003500357308 */ /* 0x000fe20000000800 */
[----:B------:R-:W-:Y:S01]  /*14800*/  HMMA.16816.F32.BF16 R128, R116, R68, RZ ;  /* 0x000000447480723c */ /* 0x000fe200000418ff */
[----:B------:R-:W-:-:S04]  /*14810*/  FADD.FTZ R59, R59, R66 ;  /* 0x000000423b3b7221 */ /* 0x000fc80000010000 */
[----:B------:R-:W-:Y:S02]  /*14820*/  FADD.FTZ R58, R58, R59 ;  /* 0x0000003b3a3a7221 */ /* 0x000fe40000010000 */
        /* <DEDUP_REMOVED lines=9> */
[C---:B---3--:R-:W-:Y:S07]  /*148c0*/  HMMA.16816.F32.BF16 R88, R116.reuse, R92, RZ ;  /* 0x0000005c7458723c */ /* 0x048fee00000418ff */
        /* <DEDUP_REMOVED lines=18> */
[----:B------:R-:W-:-:S02]  /*149f0*/  F2FP.BF16.F32.PACK_AB R4, R56, R57 ;  /* 0x000000393804723e */ /* 0x000fc400000010ff */
[----:B-1----:R-:W-:Y:S01]  /*14a00*/  F2FP.BF16.F32.PACK_AB R5, R54, R55 ;  /* 0x000000373605723e */ /* 0x002fe200000010ff */
[----:B------:R-:W-:-:S03]  /*14a10*/  FADD.FTZ R55, R55, R58 ;  /* 0x0000003a37377221 */ /* 0x000fc60000010000 */
[----:B------:R-:W1:Y:S01]  /*14a20*/  MUFU.EX2 R40, R40 ;  /* 0x0000002800287308 */ /* 0x000e620000000800 */
        /* <DEDUP_REMOVED lines=48> */
[----:B---3--:R-:W-:Y:S01]  /*14d30*/  F2FP.BF16.F32.PACK_AB R4, R48, R49 ;  /* 0x000000313004723e */ /* 0x008fe200000010ff */
[----:B------:R-:W-:Y:S01]  /*14d40*/  LDSM.16.MT88.4 R32, [R135+0x5000] ;  /* 0x005000008720783b */ /* 0x000fe20000004200 */
[----:B----4-:R-:W-:Y:S01]  /*14d50*/  F2FP.BF16.F32.PACK_AB R5, R46, R47 ;  /* 0x0000002f2e05723e */ /* 0x010fe200000010ff */
[----:B------:R-:W-:Y:S01]  /*14d60*/  FADD.FTZ R47, R47, R50 ;  /* 0x000000322f2f7221 */ /* 0x000fe20000010000 */
[----:B------:R-:W-:Y:S01]  /*14d70*/  F2FP.BF16.F32.PACK_AB R6, R44, R45 ;  /* 0x0000002d2c06723e */ /* 0x000fe200000010ff */
[----:B------:R-:W-:Y:S01]  /*14d80*/  MUFU.EX2 R39, R39 ;  /* 0x0000002700277308 */ /* 0x000fe20000000800 */
[----:B------:R-:W-:Y:S01]  /*14d90*/  F2FP.BF16.F32.PACK_AB R7, R42, R43 ;  /* 0x0000002b2a07723e */ /* 0x000fe200000010ff */
[----:B------:R-:W-:-:S04]  /*14da0*/  FADD.FTZ R46, R46, R47 ;  /* 0x0000002f2e2e7221 */ /* 0x000fc80000010000 */
[----:B------:R-:W-:Y:S02]  /*14db0*/  FADD.FTZ R43, R43, R46 ;  /* 0x0000002e2b2b7221 */ /* 0x000fe40000010000 */
[----:B-1----:R-:W-:Y:S01]  /*14dc0*/  HMMA.16816.F32.BF16 R104, R4, R12, R104 ;  /* 0x0000000c0468723c */ /* 0x002fe20000041868 */
[----:B------:R-:W1:Y:S01]  /*14dd0*/  MUFU.EX2 R38, R38 ;  /* 0x0000002600267308 */ /* 0x000e620000000800 */
[----:B------:R-:W-:-:S06]  /*14de0*/  FADD.FTZ R42, R42, R43 ;  /* 0x0000002b2a2a7221 */ /* 0x000fcc0000010000 */
[C---:B------:R-:W-:Y:S01]  /*14df0*/  HMMA.16816.F32.BF16 R108, R4.reuse, R14, R108 ;  /* 0x0000000e046c723c */ /* 0x040fe2000004186c */
[----:B------:R-:W3:Y:S01]  /*14e00*/  LDSM.16.MT88.4 R12, [R202+0x11000] ;  /* 0x01100000ca0c783b */ /* 0x000ee20000004200 */
        /* <DEDUP_REMOVED lines=24> */
[----:B------:R-:W3:Y:S01]  /*14f90*/  LDSM.16.MT88.4 R24, [R139+0x11800] ;  /* 0x011800008b18783b */ /* 0x000ee20000004200 */
[----:B------:R-:W-:Y:S06]  /*14fa0*/  MUFU.EX2 R138, R138 ;  /* 0x0000008a008a7308 */ /* 0x000fec0000000800 */
[C---:B------:R-:W-:Y:S08]  /*14fb0*/  HMMA.16816.F32.BF16 R124, R4.reuse, R32, R124 ;  /* 0x00000020047c723c */ /* 0x040ff0000004187c */
[C---:B------:R-:W-:Y:S01]  /*14fc0*/  HMMA.16816.F32.BF16 R112, R4.reuse, R34, R112 ;  /* 0x000000220470723c */ /* 0x040fe20000041870 */
[----:B------:R-:W-:Y:S07]  /*14fd0*/  LDSM.16.MT88.4 R32, [R139+0xe000] ;  /* 0x00e000008b20783b */ /* 0x000fee0000004200 */
[C---:B----4-:R-:W-:Y:S08]  /*14fe0*/  HMMA.16816.F32.BF16 R120, R4.reuse, R20, R120 ;  /* 0x000000140478723c */ /* 0x050ff00000041878 */
[----:B------:R-:W-:Y:S01]  /*14ff0*/  HMMA.16816.F32.BF16 R116, R4, R22, R116 ;  /* 0x000000160474723c */ /* 0x000fe20000041874 */
[----:B------:R-:W-:Y:S01]  /*15000*/  F2FP.BF16.F32.PACK_AB R4, R40, R41 ;  /* 0x000000292804723e */ /* 0x000fe200000010ff */
[----:B------:R-:W-:Y:S01]  /*15010*/  LDSM.16.MT88.4 R20, [R31+0x1800] ;  /* 0x001800001f14783b */ /* 0x000fe20000004200 */
[----:B-1----:R-:W-:Y:S01]  /*15020*/  F2FP.BF16.F32.PACK_AB R5, R38, R39 ;  /* 0x000000272605723e */ /* 0x002fe200000010ff */
        /* <DEDUP_REMOVED lines=62> */
[----:B------:R-:W3:Y:S01]  /*15410*/  MUFU.EX2 R35, R35 ;  /* 0x0000002300237308 */ /* 0x000ee20000000800 */
[C---:B------:R-:W-:Y:S08]  /*15420*/  HMMA.16816.F32.BF16 R104, R4.reuse, R24, R104 ;  /* 0x000000180468723c */ /* 0x040ff00000041868 */
[C---:B------:R-:W-:Y:S01]  /*15430*/  HMMA.16816.F32.BF16 R108, R4.reuse, R26, R108 ;  /* 0x0000001a046c723c */ /* 0x040fe2000004186c */
[----:B------:R-:W-:Y:S07]  /*15440*/  LDSM.16.MT88.4 R24, [R139+0xe800] ;  /* 0x00e800008b18783b */ /* 0x000fee0000004200 */
[C---:B--2---:R-:W-:Y:S08]  /*15450*/  HMMA.16816.F32.BF16 R120, R4.reuse, R16, R120 ;  /* 0x000000100478723c */ /* 0x044ff00000041878 */
[----:B------:R-:W-:Y:S01]  /*15460*/  HMMA.16816.F32.BF16 R116, R4, R18, R116 ;  /* 0x000000120474723c */ /* 0x000fe20000041874 */
[----:B-----5:R-:W-:Y:S01]  /*15470*/  F2FP.BF16.F32.PACK_AB R4, R33, R32 ;  /* 0x000000202104723e */ /* 0x020fe200000010ff */
[----:B------:R-:W2:Y:S01]  /*15480*/  LDSM.16.MT88.4 R16, [R31+0x2800] ;  /* 0x002800001f10783b */ /* 0x000ea20000004200 */
[----:B------:R-:W-:Y:S01]  /*15490*/  F2FP.BF16.F32.PACK_AB R5, R182, R153 ;  /* 0x00000099b605723e */ /* 0x000fe200000010ff */
[----:B------:R-:W-:Y:S01]  /*154a0*/  FADD.FTZ R153, R153, R190 ;  /* 0x000000be99997221 */ /* 0x000fe20000010000 */
[----:B---3--:R-:W-:-:S02]  /*154b0*/  F2FP.BF16.F32.PACK_AB R6, R35, R34 ;  /* 0x000000222306723e */ /* 0x008fc400000010ff */
[----:B------:R-:W-:Y:S01]  /*154c0*/  F2FP.BF16.F32.PACK_AB R7, R176, R155 ;  /* 0x0000009bb007723e */ /* 0x000fe200000010ff */
[----:B------:R-:W-:-:S04]  /*154d0*/  FADD.FTZ R182, R182, R153 ;  /* 0x00000099b6b67221 */ /* 0x000fc80000010000 */
[----:B------:R-:W-:Y:S02]  /*154e0*/  FADD.FTZ R155, R155, R182 ;  /* 0x000000b69b9b7221 */ /* 0x000fe40000010000 */
[----:B------:R-:W-:Y:S02]  /*154f0*/  HMMA.16816.F32.BF16 R104, R4, R12, R104 ;  /* 0x0000000c0468723c */ /* 0x000fe40000041868 */
[----:B------:R-:W-:-:S06]  /*15500*/  FADD.FTZ R176, R176, R155 ;  /* 0x0000009bb0b07221 */ /* 0x000fcc0000010000 */
        /* <DEDUP_REMOVED lines=48> */
[C---:B--2---:R-:W-:Y:S07]  /*15810*/  HMMA.16816.F32.BF16 R124, R4.reuse, R12, R124 ;  /* 0x0000000c047c723c */ /* 0x044fee000004187c */
[----:B------:R-:W-:Y:S01]  /*15820*/  MUFU.EX2 R26, R26 ;  /* 0x0000001a001a7308 */ /* 0x000fe20000000800 */
[C---:B------:R-:W-:Y:S01]  /*15830*/  HMMA.16816.F32.BF16 R112, R4.reuse, R14, R112 ;  /* 0x0000000e0470723c */ /* 0x040fe20000041870 */
[----:B------:R-:W2:Y:S06]  /*15840*/  LDSM.16.MT88.4 R12, [R135+0x3800] ;  /* 0x00380000870c783b */ /* 0x000eac0000004200 */
[----:B------:R-:W1:Y:S01]  /*15850*/  MUFU.EX2 R27, R27 ;  /* 0x0000001b001b7308 */ /* 0x000e620000000800 */
[C---:B---3--:R-:W-:Y:S07]  /*15860*/  HMMA.16816.F32.BF16 R96, R4.reuse, R16, R96 ;  /* 0x000000100460723c */ /* 0x048fee0000041860 */
[----:B------:R-:W3:Y:S01]  /*15870*/  MUFU.EX2 R141, R141 ;  /* 0x0000008d008d7308 */ /* 0x000ee20000000800 */
[C---:B------:R-:W-:Y:S01]  /*15880*/  HMMA.16816.F32.BF16 R100, R4.reuse, R18, R100 ;  /* 0x000000120464723c */ /* 0x040fe20000041864 */
[----:B------:R-:W2:Y:S07]  /*15890*/  LDSM.16.MT88.4 R16, [R139+0x13800] ;  /* 0x013800008b10783b */ /* 0x000eae0000004200 */
[----:B----4-:R-:W-:Y:S01]  /*158a0*/  HMMA.16816.F32.BF16 R120, R4, R20, R120 ;  /* 0x000000140478723c */ /* 0x010fe20000041878 */
[----:B------:R-:W-:-:S04]  /*158b0*/  FADD.FTZ R20, R64, R67 ;  /* 0x0000004340147221 */ /* 0x000fc80000010000 */
[----:B------:R-:W-:-:S03]  /*158c0*/  FADD.FTZ R20, R61, R20 ;  /* 0x000000143d147221 */ /* 0x000fc60000010000 */
[----:B------:R-:W-:Y:S01]  /*158d0*/  HMMA.16816.F32.BF16 R116, R4, R22, R116 ;  /* 0x000000160474723c */ /* 0x000fe20000041874 */
[----:B-----5:R-:W-:Y:S01]  /*158e0*/  F2FP.BF16.F32.PACK_AB R4, R25, R24 ;  /* 0x000000181904723e */ /* 0x020fe200000010ff */
[----:B------:R-:W-:Y:S01]  /*158f0*/  FADD.FTZ R57, R57, R20 ;  /* 0x0000001439397221 */ /* 0x000fe20000010000 */
[----:B-1----:R-:W-:Y:S02]  /*15900*/  F2FP.BF16.F32.PACK_AB R5, R144, R27 ;  /* 0x0000001b9005723e */ /* 0x002fe400000010ff */
[----:B------:R-:W-:Y:S01]  /*15910*/  F2FP.BF16.F32.PACK_AB R6, R221, R26 ;  /* 0x0000001add06723e */ /* 0x000fe200000010ff */
[----:B------:R-:W-:Y:S01]  /*15920*/  FADD.FTZ R56, R56, R57 ;  /* 0x0000003938387221 */ /* 0x000fe20000010000 */
[----:B---3--:R-:W-:-:S03]  /*15930*/  F2FP.BF16.F32.PACK_AB R7, R138, R141 ;  /* 0x0000008d8a07723e */ /* 0x008fc600000010ff */
[----:B------:R-:W-:-:S04]  /*15940*/  FADD.FTZ R53, R53, R56 ;  /* 0x0000003835357221 */ /* 0x000fc80000010000 */
[----:B------:R-:W-:Y:S01]  /*15950*/  HMMA.16816.F32.BF16 R72, R4, R8, R72 ;  /* 0x000000080448723c */ /* 0x000fe20000041848 */
[----:B------:R-:W-:-:S04]  /*15960*/  FADD.FTZ R52, R52, R53 ;  /* 0x0000003534347221 */ /* 0x000fc80000010000 */
[----:B------:R-:W-:-:S03]  /*15970*/  FADD.FTZ R49, R49, R52 ;  /* 0x0000003431317221 */ /* 0x000fc60000010000 */
        /* <DEDUP_REMOVED lines=16> */
[----:B------:R-:W-:-:S06]  /*15a80*/  FADD.FTZ R174, R174, R145 ;  /* 0x00000091aeae7221 */ /* 0x000fcc0000010000 */
        /* <DEDUP_REMOVED lines=34> */
[----:B------:R-:W-:-:S04]  /*15cb0*/  LOP3.LUT R5, R197, 0x38, RZ, 0xc0, !PT ;  /* 0x00000038c5057812 */ /* 0x000fc800078ec0ff */
[----:B------:R-:W-:Y:S01]  /*15cc0*/  LOP3.LUT R30, R5, 0x1c0, R30, 0xf8, !PT ;  /* 0x000001c0051e7812 */ /* 0x000fe200078ef81e */
        /* <DEDUP_REMOVED lines=68> */
.L_x_3278:
        /* <DEDUP_REMOVED lines=8> */
.L_x_3279:
[----:B------:R-:W1:Y:S01]  /*16190*/  LDCU.64 UR4, c[0x0][0x3c0] ;  /* 0x00007800ff0477ac */ /* 0x000e620008000a00 */
[----:B------:R-:W2:Y:S01]  /*161a0*/  S2UR UR9, SR_CgaCtaId ;  /* 0x00000000000979c3 */ /* 0x000ea20000008800 */
[----:B------:R-:W-:Y:S01]  /*161b0*/  LOP3.LUT R5, R197, 0x1f8, RZ, 0xc0, !PT ;  /* 0x000001f8c5057812 */ /* 0x000fe200078ec0ff */
[----:B------:R-:W-:Y:S01]  /*161c0*/  IMAD.IADD R135, R203, 0x1, R134 ;  /* 0x00000001cb877824 */ /* 0x000fe200078e0286 */
[----:B------:R-:W-:Y:S02]  /*161d0*/  LOP3.LUT R30, R29, R30, R28, 0xf6, !PT ;  /* 0x0000001e1d1e7212 */ /* 0x000fe400078ef61c */
[----:B------:R-:W-:Y:S02]  /*161e0*/  LOP3.LUT R4, R5, 0x38, R198, 0x78, !PT ;  /* 0x0000003805047812 */ /* 0x000fe400078e78c6 */
[----:B------:R-:W-:Y:S02]  /*161f0*/  LOP3.LUT P1, RZ, R198, 0x4, RZ, 0xc0, !PT ;  /* 0x00000004c6ff7812 */ /* 0x000fe4000782c0ff */
[----:B------:R-:W-:-:S02]  /*16200*/  LOP3.LUT R61, R4, 0x1e00, R197, 0xf8, !PT ;  /* 0x00001e00043d7812 */ /* 0x000fc400078ef8c5 */
[----:B------:R-:W-:Y:S01]  /*16210*/  LOP3.LUT R133, R133, 0xfffffffe, RZ, 0xc0, !PT ;  /* 0xfffffffe85857812 */ /* 0x000fe200078ec0ff */
[----:B-1----:R-:W-:Y:S02]  /*16220*/  USHF.L.U32 UR8, UR4, 0x5, URZ ;  /* 0x0000000504087899 */ /* 0x002fe400080006ff */
[----:B------:R-:W-:-:S06]  /*16230*/  USHF.L.U64.HI UR4, UR4, 0x5, UR5 ;  /* 0x0000000504047899 */ /* 0x000fcc0008010205 */
[----:B------:R-:W-:Y:S01]  /*16240*/  @P1 LOP3.LUT R133, R133, 0x1, RZ, 0xfc, !PT ;  /* 0x0000000185851812 */ /* 0x000fe200078efcff */
        /* <DEDUP_REMOVED lines=16> */
[----:B------:R-:W-:Y:S02]  /*16350*/  IMAD.IADD R196, R134, 0x1, R223 ;  /* 0x0000000186c47824 */ /* 0x000fe400078e02df */
        /* <DEDUP_REMOVED lines=16> */
[----:B------:R-:W-:Y:S04]  /*16460*/  LDGSTS.E.BYPASS.LTC128B.128 [R61+0x12800], desc[UR6][R10.64+0x80] ;  /* 0x128000800a3d7fae */ /* 0x000fe8000b981a06 */
[----:B------:R-:W-:Y:S04]  /*16470*/  LDGSTS.E.BYPASS.LTC128B.128 [R61+0xf000], desc[UR6][R14.64] ;  /* 0x0f0000000e3d7fae */ /* 0x000fe8000b981a06 */
[----:B------:R1:W-:Y:S04]  /*16480*/  LDGSTS.E.BYPASS.LTC128B.128 [R61+0x13000], desc[UR6][R14.64+0x80] ;  /* 0x130000800e3d7fae */ /* 0x0003e8000b981a06 */
        /* <DEDUP_REMOVED lines=22> */
[C---:B--2---:R-:W-:Y:S03]  /*165f0*/  HMMA.16816.F32.BF16 R40, R176.reuse, R36, RZ ;  /* 0x00000024b028723c */ /* 0x044fe600000418ff */
[----:B------:R-:W0:Y:S05]  /*16600*/  LDGDEPBAR ;  /* 0x00000000000079af */ /* 0x000e2a0000000000 */
[C---:B------:R-:W-:Y:S08]  /*16610*/  HMMA.16816.F32.BF16 R32, R176.reuse, R28, RZ ;  /* 0x0000001cb020723c */ /* 0x040ff000000418ff */
        /* <DEDUP_REMOVED lines=12> */
[----:B------:R-:W-:Y:S01]  /*166e0*/  HMMA.16816.F32.BF16 R136, R164, R8, R136 ;  /* 0x00000008a488723c */ /* 0x000fe20000041888 */
[----:B------:R-:W-:-:S05]  /*166f0*/  SEL R8, R199, 0xffffffc0, !P1 ;  /* 0xffffffc0c7087807 */ /* 0x000fca0004800000 */
[----:B------:R-:W-:Y:S02]  /*16700*/  IMAD.IADD R217, R8, 0x1, R223 ;  /* 0x0000000108d97824 */ /* 0x000fe400078e02df */
[----:B------:R-:W-:Y:S01]  /*16710*/  IMAD.IADD R133, R203, 0x1, R8 ;  /* 0x00000001cb857824 */ /* 0x000fe200078e0208 */
[----:B------:R-:W-:Y:S01]  /*16720*/  HMMA.16816.F32.BF16 R64, R164, R10, R64 ;  /* 0x0000000aa440723c */ /* 0x000fe20000041840 */
[C---:B------:R-:W-:Y:S01]  /*16730*/  IMAD.IADD R202, R134.reuse, 0x1, R217 ;  /* 0x0000000186ca7824 */ /* 0x040fe200078e02d9 */
[----:B------:R-:W-:Y:S01]  /*16740*/  LDSM.16.M88.4 R8, [R217] ;  /* 0x00000000d908783b */ /* 0x000fe20000000200 */
[----:B------:R-:W-:-:S03]  /*16750*/  IMAD.IADD R134, R134, 0x1, R133 ;  /* 0x0000000186867824 */ /* 0x000fc600078e0285 */
[----:B------:R-:W2:Y:S02]  /*16760*/  LDSM.16.M88.4 R144, [R133+0x5800] ;  /* 0x005800008590783b */ /* 0x000ea40000000200 */
[C---:B---3--:R-:W-:Y:S02]  /*16770*/  HMMA.16816.F32.BF16 R40, R164.reuse, R184, R40 ;  /* 0x000000b8a428723c */ /* 0x048fe40000041828 */
[----:B------:R-:W3:Y:S04]  /*16780*/  LDSM.16.M88.4 R156, [R133+0x4800] ;  /* 0x00480000859c783b */ /* 0x000ee80000000200 */
[----:B------:R-:W-:Y:S02]  /*16790*/  LDSM.16.M88.4 R160, [R133+0x4000] ;  /* 0x0040000085a0783b */ /* 0x000fe40000000200 */
[C---:B------:R-:W-:Y:S02]  /*167a0*/  HMMA.16816.F32.BF16 R36, R164.reuse, R186, R36 ;  /* 0x000000baa424723c */ /* 0x040fe40000041824 */
[----:B------:R-:W-:Y:S04]  /*167b0*/  LDSM.16.M88.4 R152, [R133+0x5000] ;  /* 0x005000008598783b */ /* 0x000fe80000000200 */
[----:B------:R-:W-:Y:S02]  /*167c0*/  LDSM.16.M88.4 R192, [R134+0x4000] ;  /* 0x0040000086c0783b */ /* 0x000fe40000000200 */
[C---:B-1----:R-:W-:Y:S02]  /*167d0*/  HMMA.16816.F32.BF16 R16, R164.reuse, R4, R16 ;  /* 0x00000004a410723c */ /* 0x042fe40000041810 */
[----:B------:R-:W-:Y:S06]  /*167e0*/  LDSM.16.M88.4 R184, [R134+0x5000] ;  /* 0x0050000086b8783b */ /* 0x000fec0000000200 */
[C---:B------:R-:W-:Y:S01]  /*167f0*/  HMMA.16816.F32.BF16 R12, R164.reuse, R6, R12 ;  /* 0x00000006a40c723c */ /* 0x040fe2000004180c */
[----:B------:R-:W1:Y:S07]  /*16800*/  LDSM.16.M88.4 R4, [R133+0x6800] ;  /* 0x006800008504783b */ /* 0x000e6e0000000200 */
[C---:B------:R-:W-:Y:S08]  /*16810*/  HMMA.16816.F32.BF16 R56, R164.reuse, R140, R56 ;  /* 0x0000008ca438723c */ /* 0x040ff00000041838 */
[C---:B------:R-:W-:Y:S01]  /*16820*/  HMMA.16816.F32.BF16 R52, R164.reuse, R142, R52 ;  /* 0x0000008ea434723c */ /* 0x040fe20000041834 */
[----:B------:R-:W4:Y:S07]  /*16830*/  LDSM.16.M88.4 R140, [R133+0x6000] ;  /* 0x00600000858c783b */ /* 0x000f2e0000000200 */
[C---:B------:R-:W-:Y:S08]  /*16840*/  HMMA.16816.F32.BF16 R24, R164.reuse, R148, R24 ;  /* 0x00000094a418723c */ /* 0x040ff00000041818 */
[----:B------:R-:W-:Y:S01]  /*16850*/  HMMA.16816.F32.BF16 R20, R164, R150, R20 ;  /* 0x00000096a414723c */ /* 0x000fe20000041814 */
[----:B------:R-:W-:Y:S07]  /*16860*/  LDSM.16.M88.4 R148, [R133+0x7000] ;  /* 0x007000008594783b */ /* 0x000fee0000000200 */
[C---:B--2---:R-:W-:Y:S08]  /*16870*/  HMMA.16816.F32.BF16 R40, R8.reuse, R144, R40 ;  /* 0x000000900828723c */ /* 0x044ff00000041828 */
[C---:B------:R-:W-:Y:S01]  /*16880*/  HMMA.16816.F32.BF16 R36, R8.reuse, R146, R36 ;  /* 0x000000920824723c */ /* 0x040fe20000041824 */
[----:B------:R-:W2:Y:S07]  /*16890*/  LDSM.16.M88.4 R144, [R133+0x7800] ;  /* 0x007800008590783b */ /* 0x000eae0000000200 */
[C---:B---3--:R-:W-:Y:S08]  /*168a0*/  HMMA.16816.F32.BF16 R56, R8.reuse, R156, R56 ;  /* 0x0000009c0838723c */ /* 0x048ff00000041838 */
        /* <DEDUP_REMOVED lines=13> */
[----:B------:R-:W3:Y:S04]  /*16980*/  LDSM.16.M88.4 R164, [R134+0x7800] ;  /* 0x0078000086a4783b */ /* 0x000ee80000000200 */
[----:B------:R-:W5:Y:S03]  /*16990*/  LDSM.16.M88.4 R168, [R134+0x5800] ;  /* 0x0058000086a8783b */ /* 0x000f660000000200 */
        /* <DEDUP_REMOVED lines=11> */
[----:B------:R-:W2:Y:S07]  /*16a50*/  LDSM.16.M88.4 R144, [R203+0x9000] ;  /* 0x00900000cb90783b */ /* 0x000eae0000000200 */
        /* <DEDUP_REMOVED lines=11> */
[C---:B------:R-:W-:Y:S08]  /*16b10*/  HMMA.16816.F32.BF16 R64, R156.reuse, R194, R64 ;  /* 0x000000c29c40723c */ /* 0x040ff00000041840 */
[C---:B------:R-:W-:Y:S08]  /*16b20*/  HMMA.16816.F32.BF16 R48, R156.reuse, R184, R48 ;  /* 0x000000b89c30723c */ /* 0x040ff00000041830 */
[C---:B------:R-:W-:Y:S01]  /*16b30*/  HMMA.16816.F32.BF16 R44, R156.reuse, R186, R44 ;  /* 0x000000ba9c2c723c */ /* 0x040fe2000004182c */
[----:B------:R-:W-:Y:S07]  /*16b40*/  LDSM.16.M88.4 R184, [R135+0xb800] ;  /* 0x00b8000087b8783b */ /* 0x000fee0000000200 */
[C---:B-----5:R-:W-:Y:S08]  /*16b50*/  HMMA.16816.F32.BF16 R40, R156.reuse, R168, R40 ;  /* 0x000000a89c28723c */ /* 0x060ff00000041828 */
[C---:B------:R-:W-:Y:S01]  /*16b60*/  HMMA.16816.F32.BF16 R36, R156.reuse, R170, R36 ;  /* 0x000000aa9c24723c */ /* 0x040fe20000041824 */
[----:B------:R-:W5:Y:S07]  /*16b70*/  LDSM.16.M88.4 R168, [R203+0xa000] ;  /* 0x00a00000cba8783b */ /* 0x000f6e0000000200 */
[C---:B----4-:R-:W-:Y:S08]  /*16b80*/  HMMA.16816.F32.BF16 R32, R156.reuse, R140, R32 ;  /* 0x0000008c9c20723c */ /* 0x050ff00000041820 */
[C---:B------:R-:W-:Y:S01]  /*16b90*/  HMMA.16816.F32.BF16 R28, R156.reuse, R142, R28 ;  /* 0x0000008e9c1c723c */ /* 0x040fe2000004181c */
[----:B------:R-:W4:Y:S07]  /*16ba0*/  LDSM.16.M88.4 R140, [R203+0xb000] ;  /* 0x00b00000cb8c783b */ /* 0x000f2e0000000200 */
[C---:B------:R-:W-:Y:S08]  /*16bb0*/  HMMA.16816.F32.BF16 R56, R156.reuse, R188, R56 ;  /* 0x000000bc9c38723c */ /* 0x040ff00000041838 */
[----:B------:R-:W-:Y:S01]  /*16bc0*/  HMMA.16816.F32.BF16 R52, R156, R190, R52 ;  /* 0x000000be9c34723c */ /* 0x000fe20000041834 */
        /* <DEDUP_REMOVED lines=8> */
[C---:B------:R-:W-:Y:S01]  /*16c50*/  HMMA.16816.F32.BF16 R36, R160.reuse, R10, R36 ;  /* 0x0000000aa024723c */ /* 0x040fe20000041824 */
[----:B------:R-:W2:Y:S07]  /*16c60*/  LDSM.16.M88.4 R8, [R135+0xa000] ;  /* 0x00a000008708783b */ /* 0x000eae0000000200 */
[C---:B-1----:R-:W-:Y:S08]  /*16c70*/  HMMA.16816.F32.BF16 R24, R160.reuse, R4, R24 ;  /* 0x00000004a018723c */ /* 0x042ff00000041818 */
[----:B------:R-:W-:Y:S01]  /*16c80*/  HMMA.16816.F32.BF16 R20, R160, R6, R20 ;  /* 0x00000006a014723c */ /* 0x000fe20000041814 */
[----:B------:R-:W1:Y:S07]  /*16c90*/  LDSM.16.M88.4 R4, [R135+0xa800] ;  /* 0x00a800008704783b */ /* 0x000e6e0000000200 */
[C---:B------:R-:W-:Y:S08]  /*16ca0*/  HMMA.16816.F32.BF16 R16, R156.reuse, R172, R16 ;  /* 0x000000ac9c10723c */ /* 0x040ff00000041810 */
[----:B------:R-:W-:Y:S01]  /*16cb0*/  HMMA.16816.F32.BF16 R12, R156, R174, R12 ;  /* 0x000000ae9c0c723c */ /* 0x000fe2000004180c */
[----:B------:R-:W1:Y:S04]  /*16cc0*/  LDSM.16.M88.4 R156, [R135+0x8000] ;  /* 0x00800000879c783b */ /* 0x000e680000000200 */
[----:B------:R-:W-:Y:S03]  /*16cd0*/  LDSM.16.M88.4 R172, [R217+0x2000] ;  /* 0x00200000d9ac783b */ /* 0x000fe60000000200 */
[C---:B---3--:R-:W-:Y:S08]  /*16ce0*/  HMMA.16816.F32.BF16 R180, R160.reuse, R164, R180 ;  /* 0x000000a4a0b4723c */ /* 0x048ff000000418b4 */
[C---:B------:R-:W-:Y:S01]  /*16cf0*/  HMMA.16816.F32.BF16 R176, R160.reuse, R166, R176 ;  /* 0x000000a6a0b0723c */ /* 0x040fe200000418b0 */
[----:B------:R-:W3:Y:S07]  /*16d00*/  LDSM.16.M88.4 R164, [R133+0x8800] ;  /* 0x0088000085a4783b */ /* 0x000eee0000000200 */
[C---:B------:R-:W-:Y:S08]  /*16d10*/  HMMA.16816.F32.BF16 R56, R160.reuse, R148, R56 ;  /* 0x00000094a038723c */ /* 0x040ff00000041838 */
[C---:B------:R-:W-:Y:S01]  /*16d20*/  HMMA.16816.F32.BF16 R52, R160.reuse, R150, R52 ;  /* 0x00000096a034723c */ /* 0x040fe20000041834 */
[----:B------:R-:W-:Y:S07]  /*16d30*/  LDSM.16.M88.4 R148, [R135+0x9000] ;  /* 0x009000008794783b */ /* 0x000fee0000000200 */
[C---:B-----5:R-:W-:Y:S08]  /*16d40*/  HMMA.16816.F32.BF16 R32, R160.reuse, R168, R32 ;  /* 0x000000a8a020723c */ /* 0x060ff00000041820 */
[C---:B------:R-:W-:Y:S01]  /*16d50*/  HMMA.16816.F32.BF16 R28, R160.reuse, R170, R28 ;  /* 0x000000aaa01c723c */ /* 0x040fe2000004181c */
[----:B------:R-:W-:Y:S07]  /*16d60*/  LDSM.16.M88.4 R168, [R133+0x8000] ;  /* 0x0080000085a8783b */ /* 0x000fee0000000200 */
[C---:B----4-:R-:W-:Y:S08]  /*16d70*/  HMMA.16816.F32.BF16 R16, R160.reuse, R140, R16 ;  /* 0x0000008ca010723c */ /* 0x050ff00000041810 */
[----:B------:R-:W-:Y:S01]  /*16d80*/  HMMA.16816.F32.BF16 R12, R160, R142, R12 ;  /* 0x0000008ea00c723c */ /* 0x000fe2000004180c */
[----:B------:R4:W5:Y:S04]  /*16d90*/  LDSM.16.M88.4 R140, [R135+0xb000] ;  /* 0x00b00000878c783b */ /* 0x0009680000000200 */
[----:B------:R-:W-:Y:S03]  /*16da0*/  LDSM.16.M88.4 R160, [R133+0x9000] ;  /* 0x0090000085a0783b */ /* 0x000fe60000000200 */
[C---:B------:R-:W-:Y:S08]  /*16db0*/  HMMA.16816.F32.BF16 R56, R188.reuse, R152, R56 ;  /* 0x00000098bc38723c */ /* 0x040ff00000041838 */
[C---:B------:R-:W-:Y:S01]  /*16dc0*/  HMMA.16816.F32.BF16 R52, R188.reuse, R154, R52 ;  /* 0x0000009abc34723c */ /* 0x040fe20000041834 */
[----:B------:R-:W-:Y:S07]  /*16dd0*/  LDSM.16.M88.4 R152, [R133+0xa000] ;  /* 0x00a000008598783b */ /* 0x000fee0000000200 */
[----:B--2---:R-:W-:Y:S01]  /*16de0*/  HMMA.16816.F32.BF16 R40, R188, R144, R40 ;  /* 0x00000090bc28723c */ /* 0x004fe20000041828 */
[----:B----4-:R-:W-:-:S05]  /*16df0*/  IMAD.SHL.U32 R135, R198, 0x2, RZ ;  /* 0x00000002c6877824 */ /* 0x010fca00078e00ff */
[----:B------:R-:W-:Y:S02]  /*16e00*/  LOP3.LUT R135, R135, 0x6, RZ, 0xc0, !PT ;  /* 0x0000000687877812 */ /* 0x000fe400078ec0ff */
[----:B------:R-:W-:Y:S01]  /*16e10*/  HMMA.16816.F32.BF16 R36, R188, R146, R36 ;  /* 0x00000092bc24723c */ /* 0x000fe20000041824 */
[----:B------:R-:W2:Y:S02]  /*16e20*/  LDSM.16.M88.4 R144, [R133+0xb000] ;  /* 0x00b000008590783b */ /* 0x000ea40000000200 */
[----:B------:R-:W-:-:S05]  /*16e30*/  IMAD R135, R62, 0x80, R135 ;  /* 0x000000803e877824 */ /* 0x000fca00078e0287 */
[C---:B------:R-:W-:Y:S08]  /*16e40*/  HMMA.16816.F32.BF16 R32, R188.reuse, R8, R32 ;  /* 0x00000008bc20723c */ /* 0x040ff00000041820 */
[C---:B------:R-:W-:Y:S01]  /*16e50*/  HMMA.16816.F32.BF16 R28, R188.reuse, R10, R28 ;  /* 0x0000000abc1c723c */ /* 0x040fe2000004181c */
[----:B------:R-:W-:Y:S07]  /*16e60*/  LDSM.16.M88.4 R8, [R202+0x2000] ;  /* 0x00200000ca08783b */ /* 0x000fee0000000200 */
[C---:B-1----:R-:W-:Y:S08]  /*16e70*/  HMMA.16816.F32.BF16 R24, R188.reuse, R4, R24 ;  /* 0x00000004bc18723c */ /* 0x042ff00000041818 */
[C---:B------:R-:W-:Y:S01]  /*16e80*/  HMMA.16816.F32.BF16 R20, R188.reuse, R6, R20 ;  /* 0x00000006bc14723c */ /* 0x040fe20000041814 */
[----:B------:R-:W1:Y:S07]  /*16e90*/  LDSM.16.M88.4 R4, [R134+0x8000] ;  /* 0x008000008604783b */ /* 0x000e6e0000000200 */
[C---:B------:R-:W-:Y:S08]  /*16ea0*/  HMMA.16816.F32.BF16 R136, R188.reuse, R156, R136 ;  /* 0x0000009cbc88723c */ /* 0x040ff00000041888 */
[----:B------:R-:W-:Y:S01]  /*16eb0*/  HMMA.16816.F32.BF16 R64, R188, R158, R64 ;  /* 0x0000009ebc40723c */ /* 0x000fe20000041840 */
[----:B------:R-:W-:Y:S07]  /*16ec0*/  LDSM.16.M88.4 R156, [R133+0x9800] ;  /* 0x00980000859c783b */ /* 0x000fee0000000200 */
[C---:B---3--:R-:W-:Y:S08]  /*16ed0*/  HMMA.16816.F32.BF16 R56, R172.reuse, R164, R56 ;  /* 0x000000a4ac38723c */ /* 0x048ff00000041838 */
[----:B------:R-:W-:Y:S01]  /*16ee0*/  HMMA.16816.F32.BF16 R52, R172, R166, R52 ;  /* 0x000000a6ac34723c */ /* 0x000fe20000041834 */
[----:B------:R-:W3:Y:S07]  /*16ef0*/  LDSM.16.M88.4 R164, [R134+0x8800] ;  /* 0x0088000086a4783b */ /* 0x000eee0000000200 */
[C---:B-----5:R-:W-:Y:S08]  /*16f00*/  HMMA.16816.F32.BF16 R16, R188.reuse, R140, R16 ;  /* 0x0000008cbc10723c */ /* 0x060ff00000041810 */
[----:B------:R-:W-:Y:S01]  /*16f10*/  HMMA.16816.F32.BF16 R12, R188, R142, R12 ;  /* 0x0000008ebc0c723c */ /* 0x000fe2000004180c */
[----:B------:R-:W-:Y:S07]  /*16f20*/  LDSM.16.M88.4 R140, [R133+0xb800] ;  /* 0x00b80000858c783b */ /* 0x000fee0000000200 */
[----:B------:R-:W-:Y:S08]  /*16f30*/  HMMA.16816.F32.BF16 R136, R172, R168, R136 ;  /* 0x000000a8ac88723c */ /* 0x000ff00000041888 */
[C---:B------:R-:W-:Y:S08]  /*16f40*/  HMMA.16816.F32.BF16 R48, R188.reuse, R148, R48 ;  /* 0x00000094bc30723c */ /* 0x040ff00000041830 */
[----:B------:R-:W-:Y:S01]  /*16f50*/  HMMA.16816.F32.BF16 R44, R188, R150, R44 ;  /* 0x00000096bc2c723c */ /* 0x000fe2000004182c */
[----:B------:R4:W5:Y:S07]  /*16f60*/  LDSM.16.M88.4 R148, [R133+0xa800] ;  /* 0x00a800008594783b */ /* 0x00096e0000000200 */
[C---:B------:R-:W-:Y:S08]  /*16f70*/  HMMA.16816.F32.BF16 R64, R172.reuse, R170, R64 ;  /* 0x000000aaac40723c */ /* 0x040ff00000041840 */
[C---:B--2---:R-:W-:Y:S08]  /*16f80*/  HMMA.16816.F32.BF16 R16, R172.reuse, R144, R16 ;  /* 0x00000090ac10723c */ /* 0x044ff00000041810 */
[----:B------:R-:W-:Y:S01]  /*16f90*/  HMMA.16816.F32.BF16 R12, R172, R146, R12 ;  /* 0x00000092ac0c723c */ /* 0x000fe2000004180c */
[----:B------:R-:W2:Y:S01]  /*16fa0*/  LDSM.16.M88.4 R144, [R134+0x9000] ;  /* 0x009000008690783b */ /* 0x000ea20000000200 */
[----:B----4-:R-:W-:-:S05]  /*16fb0*/  VIADD R133, R135, 0xffffff09 ;  /* 0xffffff0987857836 */ /* 0x010fca0000000000 */
[----:B------:R-:W-:Y:S01]  /*16fc0*/  ISETP.GE.AND P4, PT, R133, R0, PT ;  /* 0x000000008500720c */ /* 0x000fe20003f86270 */
[----:B-1----:R-:W-:Y:S01]  /*16fd0*/  HMMA.16816.F32.BF16 R136, R8, R4, R136 ;  /* 0x000000040888723c */ /* 0x002fe20000041888 */
[----:B------:R-:W-:-:S05]  /*16fe0*/  VIADD R5, R135, 0xffffff00 ;  /* 0xffffff0087057836 */ /* 0x000fca0000000000 */
[C---:B------:R-:W-:Y:S02]  /*16ff0*/  ISETP.GE.AND P2, PT, R5.reuse, R0, PT ;  /* 0x000000000500720c */ /* 0x040fe40003f46270 */
[----:B------:R-:W-:Y:S01]  /*17000*/  HMMA.16816.F32.BF16 R64, R8, R6, R64 ;  /* 0x000000060840723c */ /* 0x000fe20000041840 */
[----:B------:R-:W-:Y:S01]  /*17010*/  ISETP.GE.AND P0, PT, R5, R2, PT ;  /* 0x000000020500720c */ /* 0x000fe20003f06270 */
[C---:B------:R-:W-:Y:S02]  /*17020*/  VIADD R7, R135.reuse, 0xffffff01 ;  /* 0xffffff0187077836 */ /* 0x040fe40000000000 */
[----:B------:R-:W-:-:S03]  /*17030*/  VIADD R5, R135, 0xffffff08 ;  /* 0xffffff0887057836 */ /* 0x000fc60000000000 */
[C---:B------:R-:W-:Y:S01]  /*17040*/  ISETP.GE.AND P1, PT, R7.reuse, R0, PT ;  /* 0x000000000700720c */ /* 0x040fe20003f26270 */
[C---:B---3--:R-:W-:Y:S01]  /*17050*/  HMMA.16816.F32.BF16 R56, R8.reuse, R164, R56 ;  /* 0x000000a40838723c */ /* 0x048fe20000041838 */
[----:B------:R-:W-:Y:S02]  /*17060*/  ISETP.GE.AND P3, PT, R7, R2, PT ;  /* 0x000000020700720c */ /* 0x000fe40003f66270 */
[C---:B------:R-:W-:Y:S02]  /*17070*/  ISETP.GE.AND P6, PT, R5.reuse, R0, PT ;  /* 0x000000000500720c */ /* 0x040fe40003fc6270 */
[----:B------:R-:W-:Y:S02]  /*17080*/  ISETP.GE.AND P5, PT, R5, R2, PT ;  /* 0x000000020500720c */ /* 0x000fe40003fa6270 */
[----:B------:R-:W1:Y:S01]  /*17090*/  LDSM.16.M88.4 R4, [R134+0x9800] ;  /* 0x009800008604783b */ /* 0x000e620000000200 */
[----:B------:R-:W-:Y:S03]  /*170a0*/  HMMA.16816.F32.BF16 R52, R8, R166, R52 ;  /* 0x000000a60834723c */ /* 0x000fe60000041834 */
[----:B------:R-:W-:Y:S01]  /*170b0*/  FSEL R165, R65, -INF , !P4 ;  /* 0xff80000041a57808 */ /* 0x000fe20006000000 */
[----:B------:R-:W-:Y:S01]  /*170c0*/  VIADD R65, R135, 0xffffff18 ;  /* 0xffffff1887417836 */ /* 0x000fe20000000000 */
[----:B------:R-:W-:-:S02]  /*170d0*/  FSEL R202, R66, -INF , !P5 ;  /* 0xff80000042ca7808 */ /* 0x000fc40006800000 */
[----:B------:R-:W-:Y:S01]  /*170e0*/  FSEL R167, R64, -INF , !P6 ;  /* 0xff80000040a77808 */ /* 0x000fe20007000000 */
[----:B------:R-:W-:Y:S01]  /*170f0*/  HMMA.16816.F32.BF16 R32, R172, R152, R32 ;  /* 0x00000098ac20723c */ /* 0x000fe20000041820 */
[----:B------:R-:W-:Y:S02]  /*17100*/  FSEL R152, R138, -INF , !P0 ;  /* 0xff8000008a987808 */ /* 0x000fe40004000000 */
[----:B------:R-:W-:Y:S01]  /*17110*/  ISETP.GE.AND P0, PT, R133, R2, PT ;  /* 0x000000028500720c */ /* 0x000fe20003f06270 */
[----:B------:R-:W-:-:S03]  /*17120*/  VIADD R133, R135, 0xffffff10 ;  /* 0xffffff1087857836 */ /* 0x000fc60000000000 */
[----:B------:R-:W-:Y:S01]  /*17130*/  FSEL R153, R67, -INF , !P0 ;  /* 0xff80000043997808 */ /* 0x000fe20004000000 */
[----:B------:R-:W-:Y:S01]  /*17140*/  HMMA.16816.F32.BF16 R48, R172, R160, R48 ;  /* 0x000000a0ac30723c */ /* 0x000fe20000041830 */
[----:B------:R-:W-:-:S07]  /*17150*/  ISETP.GE.AND P0, PT, R65, R2, PT ;  /* 0x000000024100720c */ /* 0x000fce0003f06270 */
[----:B-----5:R-:W-:Y:S01]  /*17160*/  HMMA.16816.F32.BF16 R24, R172, R148, R24 ;  /* 0x00000094ac18723c */ /* 0x020fe20000041818 */
[----:B------:R-:W-:Y:S01]  /*17170*/  FSEL R148, R137, -INF , !P1 ;  /* 0xff80000089947808 */ /* 0x000fe20004800000 */
[----:B------:R-:W-:Y:S01]  /*17180*/  VIADD R137, R135, 0xffffff11 ;  /* 0xffffff1187897836 */ /* 0x000fe20000000000 */
[----:B------:R-:W-:-:S04]  /*17190*/  ISETP.GE.AND P1, PT, R133, R0, PT ;  /* 0x000000008500720c */ /* 0x000fc80003f26270 */
[----:B------:R-:W-:Y:S01]  /*171a0*/  ISETP.GE.AND P5, PT, R137, R0, PT ;  /* 0x000000008900720c */ /* 0x000fe20003fa6270 */
[C---:B------:R-:W-:Y:S01]  /*171b0*/  HMMA.16816.F32.BF16 R20, R172.reuse, R150, R20 ;  /* 0x00000096ac14723c */ /* 0x040fe20000041814 */
[----:B------:R-:W-:Y:S02]  /*171c0*/  FSEL R150, R136, -INF , !P2 ;  /* 0xff80000088967808 */ /* 0x000fe40005000000 */
[-C--:B------:R-:W-:Y:S01]  /*171d0*/  ISETP.GE.AND P2, PT, R133, R2.reuse, PT ;  /* 0x000000028500720c */ /* 0x080fe20003f46270 */
[----:B------:R-:W-:Y:S01]  /*171e0*/  VIADD R133, R135, 0xffffff19 ;  /* 0xffffff1987857836 */ /* 0x000fe20000000000 */
[----:B------:R-:W-:Y:S02]  /*171f0*/  ISETP.GE.AND P4, PT, R137, R2, PT ;  /* 0x000000028900720c */ /* 0x000fe40003f86270 */
[----:B------:R-:W-:Y:S01]  /*17200*/  FSEL R57, R57, -INF , !P5 ;  /* 0xff80000039397808 */ /* 0x000fe20006800000 */
[----:B------:R-:W-:Y:S01]  /*17210*/  HMMA.16816.F32.BF16 R44, R172, R162, R44 ;  /* 0x000000a2ac2c723c */ /* 0x000fe2000004182c */
[----:B------:R-:W-:-:S02]  /*17220*/  FSEL R163, R56, -INF , !P1 ;  /* 0xff80000038a37808 */ /* 0x000fc40004800000 */
[----:B------:R-:W-:Y:S02]  /*17230*/  ISETP.GE.AND P1, PT, R133, R0, PT ;  /* 0x000000008500720c */ /* 0x000fe40003f26270 */
[----:B------:R-:W-:Y:S01]  /*17240*/  FSEL R161, R59, -INF , !P4 ;  /* 0xff8000003ba17808 */ /* 0x000fe20006000000 */
[----:B------:R-:W-:Y:S01]  /*17250*/  VIADD R59, R135, 0xffffff21 ;  /* 0xffffff21873b7836 */ /* 0x000fe20000000000 */
[----:B------:R-:W-:Y:S01]  /*17260*/  FSEL R56, R53, -INF , !P1 ;  /* 0xff80000035387808 */ /* 0x000fe20004800000 */
[----:B------:R-:W-:Y:S01]  /*17270*/  HMMA.16816.F32.BF16 R40, R172, R156, R40 ;  /* 0x0000009cac28723c */ /* 0x000fe20000041828 */
[----:B------:R-:W-:Y:S01]  /*17280*/  VIADD R53, R135, 0xffffff28 ;  /* 0xffffff2887357836 */ /* 0x000fe20000000000 */
[----:B------:R-:W-:Y:S02]  /*17290*/  FSEL R157, R54, -INF , !P0 ;  /* 0xff800000369d7808 */ /* 0x000fe40004000000 */
[----:B------:R-:W-:Y:S02]  /*172a0*/  ISETP.GE.AND P0, PT, R59, R2, PT ;  /* 0x000000023b00720c */ /* 0x000fe40003f06270 */
[----:B------:R-:W-:-:S02]  /*172b0*/  ISETP.GE.AND P1, PT, R53, R0, PT ;  /* 0x000000003500720c */ /* 0x000fc40003f26270 */
[----:B------:R-:W-:Y:S01]  /*172c0*/  HMMA.16816.F32.BF16 R36, R172, R158, R36 ;  /* 0x0000009eac24723c */ /* 0x000fe20000041824 */
[----:B------:R-:W-:Y:S02]  /*172d0*/  FSEL R159, R58, -INF , !P2 ;  /* 0xff8000003a9f7808 */ /* 0x000fe40005000000 */
[----:B------:R-:W-:Y:S01]  /*172e0*/  ISETP.GE.AND P2, PT, R133, R2, PT ;  /* 0x000000028500720c */ /* 0x000fe20003f46270 */
[----:B------:R-:W-:-:S04]  /*172f0*/  VIADD R133, R135, 0xffffff20 ;  /* 0xffffff2087857836 */ /* 0x000fc80000000000 */
[----:B------:R-:W-:Y:S01]  /*17300*/  HMMA.16816.F32.BF16 R28, R172, R154, R28 ;  /* 0x0000009aac1c723c */ /* 0x000fe2000004181c */
[----:B------:R-:W-:Y:S02]  /*17310*/  FSEL R154, R139, -INF , !P3 ;  /* 0xff8000008b9a7808 */ /* 0x000fe40005800000 */
[----:B------:R-:W-:Y:S02]  /*17320*/  ISETP.GE.AND P3, PT, R65, R0, PT ;  /* 0x000000004100720c */ /* 0x000fe40003f66270 */
[----:B------:R-:W-:Y:S01]  /*17330*/  FSEL R155, R55, -INF , !P2 ;  /* 0xff800000379b7808 */ /* 0x000fe20005000000 */
[----:B------:R-:W3:Y:S01]  /*17340*/  LDSM.16.M88.4 R64, [R134+0xa000] ;  /* 0x00a000008640783b */ /* 0x000ee20000000200 */
[----:B------:R-:W-:Y:S01]  /*17350*/  FSEL R58, R52, -INF , !P3 ;  /* 0xff800000343a7808 */ /* 0x000fe20005800000 */
[----:B--2---:R-:W-:Y:S01]  /*17360*/  HMMA.16816.F32.BF16 R48, R8, R144, R48 ;  /* 0x000000900830723c */ /* 0x004fe20000041830 */
[----:B------:R-:W-:Y:S02]  /*17370*/  ISETP.GE.AND P2, PT, R53, R2, PT ;  /* 0x000000023500720c */ /* 0x000fe40003f46270 */
[----:B------:R-:W2:Y:S01]  /*17380*/  LDSM.16.M88.4 R52, [R134+0xa800] ;  /* 0x00a800008634783b */ /* 0x000ea20000000200 */
[----:B------:R-:W-:-:S02]  /*17390*/  ISETP.GE.AND P5, PT, R133, R0, PT ;  /* 0x000000008500720c */ /* 0x000fc40003fa6270 */
[----:B------:R-:W-:Y:S02]  /*173a0*/  ISETP.GE.AND P4, PT, R133, R2, PT ;  /* 0x000000028500720c */ /* 0x000fe40003f86270 */
[----:B------:R-:W-:Y:S01]  /*173b0*/  HMMA.16816.F32.BF16 R44, R8, R146, R44 ;  /* 0x00000092082c723c */ /* 0x000fe2000004182c */
[----:B------:R-:W-:-:S07]  /*173c0*/  ISETP.GE.AND P3, PT, R59, R0, PT ;  /* 0x000000003b00720c */ /* 0x000fce0003f66270 */
[C---:B-1----:R-:W-:Y:S01]  /*173d0*/  HMMA.16816.F32.BF16 R40, R8.reuse, R4, R40 ;  /* 0x000000040828723c */ /* 0x042fe20000041828 */
[----:B------:R-:W-:Y:S02]  /*173e0*/  VIADD R5, R135, 0xffffff29 ;  /* 0xffffff2987057836 */ /* 0x000fe40000000000 */
[----:B------:R-:W-:Y:S02]  /*173f0*/  FSEL R252, R48, -INF , !P5 ;  /* 0xff80000030fc7808 */ /* 0x000fe40006800000 */
[----:B------:R-:W-:Y:S02]  /*17400*/  FSEL R244, R50, -INF , !P4 ;  /* 0xff80000032f47808 */ /* 0x000fe40006000000 */
[C---:B------:R-:W-:Y:S01]  /*17410*/  ISETP.GE.AND P5, PT, R5.reuse, R0, PT ;  /* 0x000000000500720c */ /* 0x040fe20003fa6270 */
[----:B------:R-:W-:Y:S01]  /*17420*/  HMMA.16816.F32.BF16 R36, R8, R6, R36 ;  /* 0x000000060824723c */ /* 0x000fe20000041824 */
[----:B------:R-:W-:Y:S01]  /*17430*/  ISETP.GE.AND P4, PT, R5, R2, PT ;  /* 0x000000020500720c */ /* 0x000fe20003f86270 */
[----:B------:R-:W-:Y:S01]  /*17440*/  VIADD R5, R135, 0xffffff30 ;  /* 0xffffff3087057836 */ /* 0x000fe20000000000 */
[----:B------:R-:W-:Y:S01]  /*17450*/  FSEL R248, R49, -INF , !P3 ;  /* 0xff80000031f87808 */ /* 0x000fe20005800000 */
[----:B------:R-:W-:Y:S01]  /*17460*/  VIADD R7, R135, 0xffffff31 ;  /* 0xffffff3187077836 */ /* 0x000fe20000000000 */
[----:B------:R-:W-:-:S02]  /*17470*/  FSEL R242, R51, -INF , !P0 ;  /* 0xff80000033f27808 */ /* 0x000fc40004000000 */
[C---:B------:R-:W-:Y:S01]  /*17480*/  ISETP.GE.AND P3, PT, R5.reuse, R0, PT ;  /* 0x000000000500720c */ /* 0x040fe20003f66270 */
[----:B------:R-:W-:Y:S01]  /*17490*/  HMMA.16816.F32.BF16 R180, R188, R184, R180 ;  /* 0x000000b8bcb4723c */ /* 0x000fe200000418b4 */
[----:B------:R-:W-:Y:S01]  /*174a0*/  ISETP.GE.AND P0, PT, R5, R2, PT ;  /* 0x000000020500720c */ /* 0x000fe20003f06270 */
[----:B------:R-:W-:Y:S01]  /*174b0*/  VIADD R5, R135, 0xffffff38 ;  /* 0xffffff3887057836 */ /* 0x000fe20000000000 */
[----:B------:R-:W-:Y:S02]  /*174c0*/  FSEL R250, R44, -INF , !P1 ;  /* 0xff8000002cfa7808 */ /* 0x000fe40004800000 */
[----:B------:R-:W-:Y:S02]  /*174d0*/  FSEL R240, R46, -INF , !P2 ;  /* 0xff8000002ef07808 */ /* 0x000fe40005000000 */
[----:B------:R-:W-:Y:S01]  /*174e0*/  FSEL R246, R45, -INF , !P5 ;  /* 0xff8000002df67808 */ /* 0x000fe20006800000 */
[----:B---3--:R-:W-:Y:S01]  /*174f0*/  HMMA.16816.F32.BF16 R32, R8, R64, R32 ;  /* 0x000000400820723c */ /* 0x008fe20000041820 */
[----:B------:R-:W-:Y:S01]  /*17500*/  FSEL R238, R47, -INF , !P4 ;  /* 0xff8000002fee7808 */ /* 0x000fe20006000000 */
[----:B------:R-:W-:Y:S01]  /*17510*/  VIADD R45, R135, 0xffffff39 ;  /* 0xffffff39872d7836 */ /* 0x000fe20000000000 */
[----:B------:R-:W-:-:S02]  /*17520*/  ISETP.GE.AND P1, PT, R7, R0, PT ;  /* 0x000000000700720c */ /* 0x000fc40003f26270 */
[----:B------:R-:W-:Y:S02]  /*17530*/  ISETP.GE.AND P2, PT, R7, R2, PT ;  /* 0x000000020700720c */ /* 0x000fe40003f46270 */
[C---:B------:R-:W-:Y:S01]  /*17540*/  ISETP.GE.AND P5, PT, R5.reuse, R0, PT ;  /* 0x000000000500720c */ /* 0x040fe20003fa6270 */
[C---:B--2---:R-:W-:Y:S01]  /*17550*/  HMMA.16816.F32.BF16 R24, R8.reuse, R52, R24 ;  /* 0x000000340818723c */ /* 0x044fe20000041818 */
[-C--:B------:R-:W-:Y:S02]  /*17560*/  ISETP.GE.AND P4, PT, R5, R2.reuse, PT ;  /* 0x000000020500720c */ /* 0x080fe40003f86270 */
[----:B------:R-:W1:Y:S01]  /*17570*/  LDSM.16.M88.4 R4, [R134+0xb000] ;  /* 0x00b000008604783b */ /* 0x000e620000000200 */
[----:B------:R-:W-:Y:S02]  /*17580*/  FSEL R228, R42, -INF , !P0 ;  /* 0xff8000002ae47808 */ /* 0x000fe40004000000 */
[----:B------:R-:W-:Y:S01]  /*17590*/  FSEL R232, R41, -INF , !P1 ;  /* 0xff80000029e87808 */ /* 0x000fe20004800000 */
[----:B------:R-:W-:Y:S01]  /*175a0*/  VIADD R41, R135, 0xffffff40 ;  /* 0xffffff4087297836 */ /* 0x000fe20000000000 */
[----:B------:R-:W-:Y:S01]  /*175b0*/  HMMA.16816.F32.BF16 R52, R8, R54, R20 ;  /* 0x000000360834723c */ /* 0x000fe20000041814 */
[----:B------:R-:W2:Y:S01]  /*175c0*/  LDSM.16.M88.4 R20, [R134+0xb800] ;  /* 0x00b800008614783b */ /* 0x000ea20000000200 */
[----:B------:R-:W-:Y:S01]  /*175d0*/  FSEL R164, R43, -INF , !P2 ;  /* 0xff8000002ba47808 */ /* 0x000fe20005000000 */
[----:B------:R-:W-:Y:S01]  /*175e0*/  VIADD R43, R135, 0xffffff41 ;  /* 0xffffff41872b7836 */ /* 0x000fe20000000000 */
[----:B------:R-:W-:Y:S01]  /*175f0*/  ISETP.GE.AND P0, PT, R45, R2, PT ;  /* 0x000000022d00720c */ /* 0x000fe20003f06270 */
[----:B------:R-:W-:-:S04]  /*17600*/  DEPBAR.LE SB0, 0x0 ;  /* 0x000080000000791a */ /* 0x000fc80000000000 */
[----:B------:R-:W-:Y:S01]  /*17610*/  HMMA.16816.F32.BF16 R28, R8, R66, R28 ;  /* 0x00000042081c723c */ /* 0x000fe2000004181c */
[----:B------:R-:W-:Y:S02]  /*17620*/  FSEL R234, R36, -INF , !P5 ;  /* 0xff80000024ea7808 */ /* 0x000fe40006800000 */
[----:B------:R-:W-:Y:S01]  /*17630*/  FSEL R166, R39, -INF , !P0 ;  /* 0xff80000027a67808 */ /* 0x000fe20004000000 */
[----:B------:R-:W-:Y:S01]  /*17640*/  VIADD R39, R135, 0xffffff49 ;  /* 0xffffff4987277836 */ /* 0x000fe20000000000 */
[----:B------:R-:W-:Y:S02]  /*17650*/  FSEL R236, R40, -INF , !P3 ;  /* 0xff80000028ec7808 */ /* 0x000fe40005800000 */
[-C--:B------:R-:W-:Y:S01]  /*17660*/  ISETP.GE.AND P1, PT, R41, R0.reuse, PT ;  /* 0x000000002900720c */ /* 0x080fe20003f26270 */
[----:B------:R-:W-:Y:S01]  /*17670*/  HMMA.16816.F32.BF16 R176, R188, R186, R176 ;  /* 0x000000babcb0723c */ /* 0x000fe200000418b0 */
[-C--:B------:R-:W-:Y:S02]  /*17680*/  ISETP.GE.AND P5, PT, R43, R0.reuse, PT ;  /* 0x000000002b00720c */ /* 0x080fe40003fa6270 */
[----:B------:R-:W-:-:S02]  /*17690*/  ISETP.GE.AND P3, PT, R45, R0, PT ;  /* 0x000000002d00720c */ /* 0x000fc40003f66270 */
[----:B------:R-:W-:Y:S02]  /*176a0*/  FSEL R226, R38, -INF , !P4 ;  /* 0xff80000026e27808 */ /* 0x000fe40006000000 */
[----:B------:R-:W-:Y:S01]  /*176b0*/  FSEL R222, R32, -INF , !P1 ;  /* 0xff80000020de7808 */ /* 0x000fe20004800000 */
[----:B------:R-:W-:Y:S01]  /*176c0*/  HMMA.16816.F32.BF16 R180, R172, R140, R180 ;  /* 0x0000008cacb4723c */ /* 0x000fe200000418b4 */
[----:B------:R-:W-:Y:S01]  /*176d0*/  FSEL R220, R33, -INF , !P5 ;  /* 0xff80000021dc7808 */ /* 0x000fe20006800000 */
[----:B------:R-:W-:Y:S01]  /*176e0*/  VIADD R33, R135, 0xffffff50 ;  /* 0xffffff5087217836 */ /* 0x000fe20000000000 */
[-C--:B------:R-:W-:Y:S01]  /*176f0*/  ISETP.GE.AND P2, PT, R41, R2.reuse, PT ;  /* 0x000000022900720c */ /* 0x080fe20003f46270 */
[----:B------:R-:W-:Y:S01]  /*17700*/  VIADD R140, R62, 0xfffffffe ;  /* 0xfffffffe3e8c7836 */ /* 0x000fe20000000000 */
[----:B------:R-:W-:Y:S01]  /*17710*/  FSEL R230, R37, -INF , !P3 ;  /* 0xff80000025e67808 */ /* 0x000fe20005800000 */
[----:B------:R-:W-:Y:S01]  /*17720*/  VIADD R37, R135, 0xffffff48 ;  /* 0xffffff4887257836 */ /* 0x000fe20000000000 */
[----:B------:R-:W-:-:S02]  /*17730*/  ISETP.GE.AND P4, PT, R43, R2, PT ;  /* 0x000000022b00720c */ /* 0x000fc40003f86270 */
[----:B------:R-:W-:Y:S01]  /*17740*/  ISETP.GE.AND P1, PT, R39, R0, PT ;  /* 0x000000002700720c */ /* 0x000fe20003f26270 */
[C---:B-1----:R-:W-:Y:S01]  /*17750*/  HMMA.16816.F32.BF16 R16, R8.reuse, R4, R16 ;  /* 0x000000040810723c */ /* 0x042fe20000041810 */
        /* <DEDUP_REMOVED lines=8> */
[----:B------:R-:W-:Y:S01]  /*177e0*/  ISETP.GE.AND P5, PT, R33, R0, PT ;  /* 0x000000002100720c */ /* 0x000fe20003fa6270 */
[----:B------:R-:W-:Y:S01]  /*177f0*/  VIADD R7, R135, 0xffffff61 ;  /* 0xffffff6187077836 */ /* 0x000fe20000000000 */
[----:B------:R-:W-:-:S02]  /*17800*/  ISETP.GE.AND P4, PT, R33, R2, PT ;  /* 0x000000022100720c */ /* 0x000fc40003f86270 */
[C---:B------:R-:W-:Y:S02]  /*17810*/  ISETP.GE.AND P3, PT, R37.reuse, R0, PT ;  /* 0x000000002500720c */ /* 0x040fe40003f66270 */
[----:B------:R-:W-:Y:S01]  /*17820*/  ISETP.GE.AND P0, PT, R37, R2, PT ;  /* 0x000000022500720c */ /* 0x000fe20003f06270 */
[----:B------:R-:W-:Y:S01]  /*17830*/  HMMA.16816.F32.BF16 R176, R172, R142, R176 ;  /* 0x0000008eacb0723c */ /* 0x000fe200000418b0 */
[----:B------:R-:W-:Y:S02]  /*17840*/  FSEL R196, R31, -INF , !P2 ;  /* 0xff8000001fc47808 */ /* 0x000fe40005000000 */
[----:B------:R-:W-:Y:S02]  /*17850*/  FSEL R194, R24, -INF , !P5 ;  /* 0xff80000018c27808 */ /* 0x000fe40006800000 */
[----:B------:R-:W-:Y:S02]  /*17860*/  FSEL R186, R26, -INF , !P4 ;  /* 0xff8000001aba7808 */ /* 0x000fe40006000000 */
[----:B------:R-:W-:Y:S01]  /*17870*/  FSEL R224, R28, -INF , !P3 ;  /* 0xff8000001ce07808 */ /* 0x000fe20005800000 */
[----:B--2---:R-:W-:Y:S01]  /*17880*/  HMMA.16816.F32.BF16 R180, R8, R20, R180 ;  /* 0x0000001408b4723c */ /* 0x004fe200000418b4 */
[----:B------:R-:W-:Y:S01]  /*17890*/  FSEL R206, R30, -INF , !P0 ;  /* 0xff8000001ece7808 */ /* 0x000fe20004000000 */
[----:B------:R-:W-:Y:S01]  /*178a0*/  BAR.SYNC.DEFER_BLOCKING 0x0 ;  /* 0x0000000000007b1d */ /* 0x000fe20000010000 */
[----:B------:R-:W-:-:S02]  /*178b0*/  ISETP.GE.AND P1, PT, R29, R0, PT ;  /* 0x000000001d00720c */ /* 0x000fc40003f26270 */
[----:B------:R-:W-:Y:S02]  /*178c0*/  ISETP.GE.AND P2, PT, R29, R2, PT ;  /* 0x000000021d00720c */ /* 0x000fe40003f46270 */
[C---:B------:R-:W-:Y:S02]  /*178d0*/  ISETP.GE.AND P5, PT, R5.reuse, R0, PT ;  /* 0x000000000500720c */ /* 0x040fe40003fa6270 */
[----:B------:R-:W-:Y:S01]  /*178e0*/  ISETP.GE.AND P4, PT, R5, R2, PT ;  /* 0x000000020500720c */ /* 0x000fe20003f86270 */
[----:B------:R-:W-:Y:S01]  /*178f0*/  VIADD R5, R135, 0xffffff60 ;  /* 0xffffff6087057836 */ /* 0x000fe20000000000 */
[C---:B------:R-:W-:Y:S01]  /*17900*/  ISETP.GE.AND P3, PT, R35.reuse, R0, PT ;  /* 0x000000002300720c */ /* 0x040fe20003f66270 */
[----:B------:R-:W-:Y:S01]  /*17910*/  HMMA.16816.F32.BF16 R176, R8, R22, R176 ;  /* 0x0000001608b0723c */ /* 0x000fe200000418b0 */
[----:B------:R-:W-:Y:S02]  /*17920*/  ISETP.GE.AND P0, PT, R35, R2, PT ;  /* 0x000000022300720c */ /* 0x000fe40003f06270 */
        /* <DEDUP_REMOVED lines=17> */
[----:B------:R-:W-:Y:S02]  /*17a40*/  FSEL R170, R55, -INF , !P4 ;  /* 0xff80000037aa7808 */ /* 0x000fe40006000000 */
[----:B------:R-:W-:Y:S02]  /*17a50*/  FSEL R160, R12, -INF , !P5 ;  /* 0xff8000000ca07808 */ /* 0x000fe40006800000 */
[----:B------:R-:W-:Y:S02]  /*17a60*/  ISETP.GE.AND P5, PT, R7, R0, PT ;  /* 0x000000000700720c */ /* 0x000fe40003fa6270 */
[----:B------:R-:W-:Y:S01]  /*17a70*/  ISETP.GE.AND P4, PT, R5, R2, PT ;  /* 0x000000020500720c */ /* 0x000fe20003f86270 */
[----:B------:R-:W-:Y:S01]  /*17a80*/  VIADD R5, R135, 0xffffff70 ;  /* 0xffffff7087057836 */ /* 0x000fe20000000000 */
[----:B------:R-:W-:Y:S02]  /*17a90*/  FSEL R138, R181, -INF , !P5 ;  /* 0xff800000b58a7808 */ /* 0x000fe40006800000 */
[----:B------:R-:W-:-:S02]  /*17aa0*/  ISETP.GT.AND P5, PT, R140, R205, PT ;  /* 0x000000cd8c00720c */ /* 0x000fc40003fa4270 */
[----:B------:R-:W-:Y:S02]  /*17ab0*/  FSEL R133, R18, -INF , !P0 ;  /* 0xff80000012857808 */ /* 0x000fe40004000000 */
        /* <DEDUP_REMOVED lines=9> */
[-C--:B------:R-:W-:Y:S02]  /*17b50*/  ISETP.GE.AND P3, PT, R7, R0.reuse, PT ;  /* 0x000000000700720c */ /* 0x080fe40003f66270 */
[----:B------:R-:W-:Y:S02]  /*17b60*/  ISETP.GE.AND P2, PT, R5, R0, PT ;  /* 0x000000000500720c */ /* 0x000fe40003f46270 */
[----:B------:R-:W-:Y:S02]  /*17b70*/  FSEL R135, R15, -INF , !P1 ;  /* 0xff8000000f877808 */ /* 0x000fe40004800000 */
[----:B------:R-:W-:Y:S02]  /*17b80*/  FSEL R0, R182, -INF , !P0 ;  /* 0xff800000b6007808 */ /* 0x000fe40004000000 */
[----:B------:R-:W-:-:S02]  /*17b90*/  ISETP.GE.AND P1, PT, R7, R2, PT ;  /* 0x000000020700720c */ /* 0x000fc40003f26270 */
[----:B------:R-:W-:Y:S02]  /*17ba0*/  ISETP.GE.AND P0, PT, R5, R2, PT ;  /* 0x000000020500720c */ /* 0x000fe40003f06270 */
[----:B------:R-:W-:Y:S02]  /*17bb0*/  FSEL R141, R183, -INF , !P4 ;  /* 0xff800000b78d7808 */ /* 0x000fe40006000000 */
[----:B------:R-:W-:Y:S02]  /*17bc0*/  FSEL R143, R176, -INF , !P3 ;  /* 0xff800000b08f7808 */ /* 0x000fe40005800000 */
        /* <DEDUP_REMOVED lines=16> */
[----:B------:R-:W-:-:S05]  /*17cd0*/  ISETP.GE.AND P3, PT, R6, RZ, PT ;  /* 0x000000ff0600720c */ /* 0x000fca0003f66270 */
        /* <DEDUP_REMOVED lines=50> */
.L_x_3281:
        /* <DEDUP_REMOVED lines=8> */
.L_x_3282:
        /* <DEDUP_REMOVED lines=37> */
.L_x_3280:
[----:B--2---:R-:W-:Y:S01]  /*182d0*/  FMNMX3.FTZ R4, R132, R150, R148, !PT ;  /* 0x0000009684047276 */ /* 0x004fe20007810094 */
[----:B------:R-:W1:Y:S01]  /*182e0*/  LDCU UR4, c[0x0][0x45c] ;  /* 0x00008b80ff0477ac */ /* 0x000e620008000800 */
[----:B------:R-:W-:Y:S02]  /*182f0*/  LOP3.LUT P2, RZ, R198, 0x2, RZ, 0xc0, !PT ;  /* 0x00000002c6ff7812 */ /* 0x000fe4000784c0ff */
[----:B------:R-:W-:Y:S02]  /*18300*/  FMNMX3.FTZ R4, R4, R167, R165, !PT ;  /* 0x000000a704047276 */ /* 0x000fe400078100a5 */
[----:B------:R-:W-:Y:S02]  /*18310*/  SEL R25, R200, 0xffffffe0, !P2 ;  /* 0xffffffe0c8197807 */ /* 0x000fe40005000000 */
        /* <DEDUP_REMOVED lines=30> */
[----:B------:R-:W-:Y:S02]  /*18500*/  FMNMX3.FTZ R5, R5, R0, R141, !PT ;  /* 0x0000000005057276 */ /* 0x000fe4000781008d */
[----:B------:R-:W-:Y:S02]  /*18510*/  @P5 IADD3 R62, PT, PT, R62, -0x3, RZ ;  /* 0xfffffffd3e3e5810 */ /* 0x000fe40007ffe0ff */
        /* <DEDUP_REMOVED lines=8> */
[----:B-1----:R-:W-:-:S03]  /*185a0*/  FMUL.FTZ R151, R63, UR4 ;  /* 0x000000043f977c20 */ /* 0x002fc60008410000 */
[----:B------:R-:W-:Y:S02]  /*185b0*/  FSEL R5, R63, RZ, P1 ;  /* 0x000000ff3f057208 */ /* 0x000fe40000800000 */
[----:B---3--:R-:W-:Y:S02]  /*185c0*/  FMNMX.FTZ R61, R4, R61, !PT ;  /* 0x0000003d043d7209 */ /* 0x008fe40007810000 */
[----:B------:R-:W-:Y:S01]  /*185d0*/  FSEL R151, R151, RZ, P1 ;  /* 0x000000ff97977208 */ /* 0x000fe20000800000 */
[----:B------:R-:W-:Y:S01]  /*185e0*/  FADD.FTZ R4, R132, -R5 ;  /* 0x8000000584047221 */ /* 0x000fe20000010000 */
[C---:B------:R-:W-:Y:S01]  /*185f0*/  FSETP.NEU.FTZ.AND P0, PT, R61.reuse, -INF , PT ;  /* 0xff8000003d00780b */ /* 0x040fe20003f1d000 */
[C---:B------:R-:W-:Y:S02]  /*18600*/  FMUL.FTZ R145, R61.reuse, UR4 ;  /* 0x000000043d917c20 */ /* 0x040fe40008410000 */
[--C-:B------:R-:W-:Y:S01]  /*18610*/  FFMA.FTZ R149, R148, UR4, -R151.reuse ;  /* 0x0000000494957c23 */ /* 0x100fe20008010897 */
[----:B------:R-:W-:Y:S01]  /*18620*/  FSEL R6, R61, RZ, P0 ;  /* 0x000000ff3d067208 */ /* 0x000fe20000000000 */
[--C-:B------:R-:W-:Y:S01]  /*18630*/  FFMA.FTZ R150, R150, UR4, -R151.reuse ;  /* 0x0000000496967c23 */ /* 0x100fe20008010897 */
[----:B------:R-:W-:Y:S01]  /*18640*/  FSEL R145, R145, RZ, P0 ;  /* 0x000000ff91917208 */ /* 0x000fe20000000000 */
[--C-:B------:R-:W-:Y:S01]  /*18650*/  FFMA.FTZ R148, R167, UR4, -R151.reuse ;  /* 0x00000004a7947c23 */ /* 0x100fe20008010897 */
[----:B------:R-:W-:Y:S01]  /*18660*/  FFMA.FTZ R147, R165, UR4, -R151 ;  /* 0x00000004a5937c23 */ /* 0x000fe20008010897 */
[----:B------:R-:W-:Y:S01]  /*18670*/  FADD.FTZ R6, R3, -R6 ;  /* 0x8000000603067221 */ /* 0x000fe20000010000 */
[----:B------:R-:W-:Y:S01]  /*18680*/  MUFU.EX2 R149, R149 ;  /* 0x0000009500957308 */ /* 0x000fe20000000800 */
[--C-:B------:R-:W-:Y:S01]  /*18690*/  FFMA.FTZ R146, R152, UR4, -R145.reuse ;  /* 0x0000000498927c23 */ /* 0x100fe20008010891 */
[----:B------:R-:W-:Y:S01]  /*186a0*/  FMUL.FTZ R152, R4, UR4 ;  /* 0x0000000404987c20 */ /* 0x000fe20008410000 */
[--C-:B------:R-:W-:Y:S01]  /*186b0*/  FFMA.FTZ R7, R202, UR4, -R145.reuse ;  /* 0x00000004ca077c23 */ /* 0x100fe20008010891 */
[----:B------:R-:W-:Y:S01]  /*186c0*/  LEA R202, R60, UR5, 0x1 ;  /* 0x000000053cca7c11 */ /* 0x000fe2000f8e08ff */
[----:B------:R-:W-:Y:S01]  /*186d0*/  FMUL.FTZ R132, R6, UR4 ;  /* 0x0000000406847c20 */ /* 0x000fe20008410000 */
[--C-:B------:R-:W-:Y:S01]  /*186e0*/  FFMA.FTZ R144, R154, UR4, -R145.reuse ;  /* 0x000000049a907c23 */ /* 0x100fe20008010891 */
[----:B------:R-:W-:Y:S01]  /*186f0*/  FFMA.FTZ R153, R153, UR4, -R145 ;  /* 0x0000000499997c23 */ /* 0x000fe20008010891 */
[----:B------:R-:W1:Y:S01]  /*18700*/  MUFU.EX2 R152, R152 ;  /* 0x0000009800987308 */ /* 0x000e620000000800 */
[----:B------:R-:W-:Y:S01]  /*18710*/  IADD3 R16, PT, PT, R202, 0xc000, RZ ;  /* 0x0000c000ca107810 */ /* 0x000fe20007ffe0ff */
[----:B------:R-:W-:Y:S01]  /*18720*/  LDSM.16.MT88.4 R12, [R202+0xc000] ;  /* 0x00c00000ca0c783b */ /* 0x000fe20000004200 */
[----:B------:R-:W-:Y:S01]  /*18730*/  IADD3 R3, PT, PT, R25, R202, RZ ;  /* 0x000000ca19037210 */ /* 0x000fe20007ffe0ff */
[----:B------:R-:W-:Y:S01]  /*18740*/  FFMA.FTZ R57, R57, UR4, -R151 ;  /* 0x0000000439397c23 */ /* 0x000fe20008010897 */
[--C-:B------:R-:W-:Y:S01]  /*18750*/  FFMA.FTZ R161, R161, UR4, -R145.reuse ;  /* 0x00000004a1a17c23 */ /* 0x100fe20008010891 */
[----:B------:R-:W-:Y:S01]  /*18760*/  LDSM.16.MT88.4 R44, [R202+0x10000] ;  /* 0x01000000ca2c783b */ /* 0x000fe20000004200 */
[--C-:B------:R-:W-:Y:S01]  /*18770*/  FFMA.FTZ R164, R164, UR4, -R145.reuse ;  /* 0x00000004a4a47c23 */ /* 0x100fe20008010891 */
[----:B------:R-:W2:Y:S01]  /*18780*/  MUFU.EX2 R132, R132 ;  /* 0x0000008400847308 */ /* 0x000ea20000000800 */
[----:B------:R-:W-:Y:S01]  /*18790*/  FFMA.FTZ R166, R166, UR4, -R145 ;  /* 0x00000004a6a67c23 */ /* 0x000fe20008010891 */
[----:B------:R-:W-:Y:S01]  /*187a0*/  LDSM.16.MT88.4 R52, [R3+0x10000] ;  /* 0x010000000334783b */ /* 0x000fe20000004200 */
[--C-:B------:R-:W-:Y:S01]  /*187b0*/  FFMA.FTZ R172, R220, UR4, -R151.reuse ;  /* 0x00000004dcac7c23 */ /* 0x100fe20008010897 */
[----:B------:R-:W-:Y:S01]  /*187c0*/  FFMA.FTZ R174, R224, UR4, -R151 ;  /* 0x00000004e0ae7c23 */ /* 0x000fe20008010897 */
[--C-:B------:R-:W-:Y:S01]  /*187d0*/  FFMA.FTZ R176, R208, UR4, -R145.reuse ;  /* 0x00000004d0b07c23 */ /* 0x100fe20008010891 */
[----:B------:R-:W-:Y:S01]  /*187e0*/  LDSM.16.MT88.4 R20, [R3+0xc000] ;  /* 0x00c000000314783b */ /* 0x000fe20000004200 */
[----:B------:R-:W-:Y:S01]  /*187f0*/  FFMA.FTZ R165, R206, UR4, -R145 ;  /* 0x00000004cea57c23 */ /* 0x000fe20008010891 */
[----:B------:R-:W3:Y:S01]  /*18800*/  MUFU.EX2 R150, R150 ;  /* 0x0000009600967308 */ /* 0x000ee20000000800 */
[-C--:B-1----:R-:W-:Y:S01]  /*18810*/  FMUL.FTZ R8, R128, R152.reuse ;  /* 0x0000009880087220 */ /* 0x082fe20000410000 */
[----:B------:R-:W-:Y:S01]  /*18820*/  IADD3 R128, PT, PT, R202, 0xc040, RZ ;  /* 0x0000c040ca807810 */ /* 0x000fe20007ffe0ff */
[-C--:B------:R-:W-:Y:S01]  /*18830*/  FMUL.FTZ R24, R80, R152.reuse ;  /* 0x0000009850187220 */ /* 0x080fe20000410000 */
[----:B------:R-:W-:Y:S01]  /*18840*/  @P2 IADD3 R128, PT, PT, R16, -0x40, RZ ;  /* 0xffffffc010802810 */ /* 0x000fe20007ffe0ff */
[-C--:B------:R-:W-:Y:S01]  /*18850*/  FMUL.FTZ R84, R84, R152.reuse ;  /* 0x0000009854547220 */ /* 0x080fe20000410000 */
        /* <DEDUP_REMOVED lines=8> */
[-C--:B------:R-:W-:Y:S01]  /*188e0*/  FMUL.FTZ R27, R83, R132.reuse ;  /* 0x00000084531b7220 */ /* 0x080fe20000410000 */
[----:B------:R-:W-:Y:S01]  /*188f0*/  FMUL.FTZ R86, R86, R132 ;  /* 0x0000008456567220 */ /* 0x000fe20000410000 */
[----:B------:R-:W4:Y:S01]  /*18900*/  MUFU.EX2 R147, R147 ;  /* 0x0000009300937308 */ /* 0x000f220000000800 */
[----:B------:R-:W5:Y:S01]  /*18910*/  LDSM.16.MT88.4 R36, [R154] ;  /* 0x000000009a24783b */ /* 0x000f620000004200 */
[----:B---3--:R-:W-:Y:S01]  /*18920*/  F2FP.BF16.F32.PACK_AB R4, R149, R150 ;  /* 0x000000969504723e */ /* 0x008fe200000010ff */
[-C--:B------:R-:W-:Y:S01]  /*18930*/  FMUL.FTZ R87, R87, R132.reuse ;  /* 0x0000008457577220 */ /* 0x080fe20000410000 */
[-C--:B------:R-:W-:Y:S01]  /*18940*/  FMUL.FTZ R10, R130, R132.reuse ;  /* 0x00000084820a7220 */ /* 0x080fe20000410000 */
[----:B------:R-:W3:Y:S01]  /*18950*/  LDSM.16.MT88.4 R80, [R154+0x4000] ;  /* 0x004000009a50783b */ /* 0x000ee20000004200 */
        /* <DEDUP_REMOVED lines=10> */
[----:B------:R-:W1:Y:S01]  /*18a00*/  MUFU.EX2 R144, R144 ;  /* 0x0000009000907308 */ /* 0x000e620000000800 */
[----:B----4-:R-:W-:Y:S01]  /*18a10*/  F2FP.BF16.F32.PACK_AB R6, R147, R148 ;  /* 0x000000949306723e */ /* 0x010fe200000010ff */
        /* <DEDUP_REMOVED lines=13> */
[----:B------:R-:W-:Y:S01]  /*18af0*/  FFMA.FTZ R129, R163, UR4, -R151 ;  /* 0x00000004a3817c23 */ /* 0x000fe20008010897 */
        /* <DEDUP_REMOVED lines=34> */
[----:B------:R-:W-:Y:S01]  /*18d20*/  FFMA.FTZ R121, R238, UR4, -R145 ;  /* 0x00000004ee797c23 */ /* 0x000fe20008010891 */
[--C-:B------:R-:W-:Y:S01]  /*18d30*/  FFMA.FTZ R122, R236, UR4, -R151.reuse ;  /* 0x00000004ec7a7c23 */ /* 0x100fe20008010897 */
[--C-:B------:R-:W-:Y:S01]  /*18d40*/  FFMA.FTZ R123, R232, UR4, -R151.reuse ;  /* 0x00000004e87b7c23 */ /* 0x100fe20008010897 */
[----:B------:R-:W-:Y:S01]  /*18d50*/  MUFU.EX2 R120, R120 ;  /* 0x0000007800787308 */ /* 0x000fe20000000800 */
[----:B------:R-:W-:Y:S01]  /*18d60*/  LDSM.16.MT88.4 R96, [R202+0xd000] ;  /* 0x00d00000ca60783b */ /* 0x000fe20000004200 */
[----:B------:R-:W-:Y:S01]  /*18d70*/  FFMA.FTZ R130, R234, UR4, -R151 ;  /* 0x00000004ea827c23 */ /* 0x000fe20008010897 */
[C---:B------:R-:W-:Y:S01]  /*18d80*/  HMMA.16816.F32.BF16 R8, R4.reuse, R12, R8 ;  /* 0x0000000c0408723c */ /* 0x040fe20000041808 */
[--C-:B------:R-:W-:Y:S01]  /*18d90*/  FFMA.FTZ R131, R228, UR4, -R145.reuse ;  /* 0x00000004e4837c23 */ /* 0x100fe20008010891 */
[--C-:B------:R-:W-:Y:S01]  /*18da0*/  FFMA.FTZ R163, R216, UR4, -R145.reuse ;  /* 0x00000004d8a37c23 */ /* 0x100fe20008010891 */
[----:B------:R-:W-:Y:S01]  /*18db0*/  FFMA.FTZ R178, R196, UR4, -R145 ;  /* 0x00000004c4b27c23 */ /* 0x000fe20008010891 */
[--C-:B------:R-:W-:Y:S01]  /*18dc0*/  FFMA.FTZ R167, R194, UR4, -R151.reuse ;  /* 0x00000004c2a77c23 */ /* 0x100fe20008010897 */
[----:B------:R-:W-:Y:S01]  /*18dd0*/  MUFU.EX2 R121, R121 ;  /* 0x0000007900797308 */ /* 0x000fe20000000800 */
[--C-:B------:R-:W-:Y:S01]  /*18de0*/  FFMA.FTZ R180, R190, UR4, -R151.reuse ;  /* 0x00000004beb47c23 */ /* 0x100fe20008010897 */
[----:B------:R-:W-:Y:S01]  /*18df0*/  FFMA.FTZ R182, R192, UR4, -R151 ;  /* 0x00000004c0b67c23 */ /* 0x000fe20008010897 */
[C---:B------:R-:W-:Y:S01]  /*18e00*/  HMMA.16816.F32.BF16 R12, R4.reuse, R14, R68 ;  /* 0x0000000e040c723c */ /* 0x040fe20000041844 */
[-C--:B------:R-:W-:Y:S01]  /*18e10*/  FMUL.FTZ R68, R112, R152.reuse ;  /* 0x0000009870447220 */ /* 0x080fe20000410000 */
[----:B------:R-:W-:Y:S01]  /*18e20*/  FFMA.FTZ R112, R157, UR4, -R145 ;  /* 0x000000049d707c23 */ /* 0x000fe20008010891 */
[----:B------:R-:W-:Y:S01]  /*18e30*/  FMUL.FTZ R69, R113, R152 ;  /* 0x0000009871457220 */ /* 0x000fe20000410000 */
[-C--:B------:R-:W-:Y:S01]  /*18e40*/  FMUL.FTZ R70, R114, R132.reuse ;  /* 0x0000008472467220 */ /* 0x080fe20000410000 */
[----:B------:R4:W-:Y:S01]  /*18e50*/  MUFU.EX2 R113, R161 ;  /* 0x000000a100717308 */ /* 0x0009e20000000800 */
[----:B------:R-:W-:Y:S01]  /*18e60*/  FMUL.FTZ R71, R115, R132 ;  /* 0x0000008473477220 */ /* 0x000fe20000410000 */
[--C-:B------:R-:W-:Y:S01]  /*18e70*/  FFMA.FTZ R114, R252, UR4, -R151.reuse ;  /* 0x00000004fc727c23 */ /* 0x100fe20008010897 */
[C---:B------:R-:W-:Y:S01]  /*18e80*/  HMMA.16816.F32.BF16 R40, R4.reuse, R44, R40 ;  /* 0x0000002c0428723c */ /* 0x040fe20000041828 */
[----:B------:R-:W-:Y:S01]  /*18e90*/  FFMA.FTZ R115, R248, UR4, -R151 ;  /* 0x00000004f8737c23 */ /* 0x000fe20008010897 */
[----:B------:R-:W-:Y:S01]  /*18ea0*/  FFMA.FTZ R157, R226, UR4, -R145 ;  /* 0x00000004e29d7c23 */ /* 0x000fe20008010891 */
[----:B------:R-:W-:Y:S01]  /*18eb0*/  FFMA.FTZ R169, R188, UR4, -R151 ;  /* 0x00000004bca97c23 */ /* 0x000fe20008010897 */
[--C-:B------:R-:W-:Y:S01]  /*18ec0*/  FFMA.FTZ R171, R186, UR4, -R145.reuse ;  /* 0x00000004baab7c23 */ /* 0x100fe20008010891 */
[----:B------:R-:W-:Y:S01]  /*18ed0*/  MUFU.EX2 R112, R112 ;  /* 0x0000007000707308 */ /* 0x000fe20000000800 */
[--C-:B------:R-:W-:Y:S01]  /*18ee0*/  FFMA.FTZ R184, R184, UR4, -R145.reuse ;  /* 0x00000004b8b87c23 */ /* 0x100fe20008010891 */
[--C-:B------:R-:W-:Y:S01]  /*18ef0*/  FFMA.FTZ R168, R168, UR4, -R145.reuse ;  /* 0x00000004a8a87c23 */ /* 0x100fe20008010891 */
[C---:B------:R-:W-:Y:S01]  /*18f00*/  HMMA.16816.F32.BF16 R48, R4.reuse, R52, R48 ;  /* 0x000000340430723c */ /* 0x040fe20000041830 */
[----:B------:R-:W-:Y:S01]  /*18f10*/  FFMA.FTZ R173, R170, UR4, -R145 ;  /* 0x00000004aaad7c23 */ /* 0x000fe20008010891 */
[--C-:B------:R-:W-:Y:S01]  /*18f20*/  FFMA.FTZ R162, R162, UR4, -R151.reuse ;  /* 0x00000004a2a27c23 */ /* 0x100fe20008010897 */
[--C-:B------:R-:W-:Y:S01]  /*18f30*/  FFMA.FTZ R175, R158, UR4, -R151.reuse ;  /* 0x000000049eaf7c23 */ /* 0x100fe20008010897 */
[--C-:B------:R-:W-:Y:S01]  /*18f40*/  FFMA.FTZ R177, R160, UR4, -R151.reuse ;  /* 0x00000004a0b17c23 */ /* 0x100fe20008010897 */
[----:B------:R-:W-:Y:S01]  /*18f50*/  MUFU.EX2 R114, R114 ;  /* 0x0000007200727308 */ /* 0x000fe20000000800 */
[--C-:B----4-:R-:W-:Y:S01]  /*18f60*/  FFMA.FTZ R161, R218, UR4, -R151.reuse ;  /* 0x00000004daa17c23 */ /* 0x110fe20008010897 */
[--C-:B------:R-:W-:Y:S01]  /*18f70*/  FFMA.FTZ R156, R156, UR4, -R151.reuse ;  /* 0x000000049c9c7c23 */ /* 0x100fe20008010897 */
[C---:B------:R-:W-:Y:S01]  /*18f80*/  HMMA.16816.F32.BF16 R44, R4.reuse, R46, R100 ;  /* 0x0000002e042c723c */ /* 0x040fe20000041864 */
[--C-:B------:R-:W-:Y:S01]  /*18f90*/  FFMA.FTZ R101, R58, UR4, -R151.reuse ;  /* 0x000000043a657c23 */ /* 0x100fe20008010897 */
[----:B------:R-:W-:Y:S01]  /*18fa0*/  FFMA.FTZ R100, R56, UR4, -R151 ;  /* 0x0000000438647c23 */ /* 0x000fe20008010897 */
[----:B------:R-:W-:Y:S01]  /*18fb0*/  FFMA.FTZ R103, R155, UR4, -R145 ;  /* 0x000000049b677c23 */ /* 0x000fe20008010891 */
[----:B------:R-:W-:Y:S01]  /*18fc0*/  FMUL.FTZ R56, R124, R152 ;  /* 0x000000987c387220 */ /* 0x000fe20000410000 */
[----:B------:R4:W1:Y:S01]  /*18fd0*/  MUFU.EX2 R102, R57 ;  /* 0x0000003900667308 */ /* 0x0008620000000800 */
[----:B------:R-:W-:Y:S01]  /*18fe0*/  FMUL.FTZ R58, R126, R132 ;  /* 0x000000847e3a7220 */ /* 0x000fe20000410000 */
[----:B------:R-:W-:Y:S01]  /*18ff0*/  FFMA.FTZ R155, R230, UR4, -R151 ;  /* 0x00000004e69b7c23 */ /* 0x000fe20008010897 */
[C---:B------:R-:W-:Y:S01]  /*19000*/  HMMA.16816.F32.BF16 R52, R4.reuse, R54, R108 ;  /* 0x000000360434723c */ /* 0x040fe2000004186c */
[----:B------:R-:W-:Y:S01]  /*19010*/  FFMA.FTZ R108, R159, UR4, -R145 ;  /* 0x000000049f6c7c23 */ /* 0x000fe20008010891 */
[----:B------:R-:W-:Y:S01]  /*19020*/  FFMA.FTZ R159, R222, UR4, -R151 ;  /* 0x00000004de9f7c23 */ /* 0x000fe20008010897 */
[--C-:B------:R-:W-:Y:S01]  /*19030*/  FFMA.FTZ R133, R133, UR4, -R145.reuse ;  /* 0x0000000485857c23 */ /* 0x100fe20008010891 */
[--C-:B------:R-:W-:Y:S01]  /*19040*/  FFMA.FTZ R136, R136, UR4, -R145.reuse ;  /* 0x0000000488887c23 */ /* 0x100fe20008010891 */
        /* <DEDUP_REMOVED lines=8> */
[----:B------:R-:W-:Y:S01]  /*190d0*/  MUFU.EX2 R100, R100 ;  /* 0x0000006400647308 */ /* 0x000fe20000000800 */
[-C--:B----4-:R-:W-:Y:S01]  /*190e0*/  FMUL.FTZ R57, R125, R152.reuse ;  /* 0x000000987d397220 */ /* 0x090fe20000410000 */
[--C-:B------:R-:W-:Y:S01]  /*190f0*/  FFMA.FTZ R0, R0, UR4, -R145.reuse ;  /* 0x0000000400007c23 */ /* 0x100fe20008010891 */
[C---:B------:R-:W-:Y:S01]  /*19100*/  HMMA.16816.F32.BF16 R20, R4.reuse, R22, R76 ;  /* 0x000000160414723c */ /* 0x040fe2000004184c */
[----:B------:R-:W-:Y:S01]  /*19110*/  LDSM.16.MT88.4 R76, [R154+0x800] ;  /* 0x000800009a4c783b */ /* 0x000fe20000004200 */
[--C-:B------:R-:W-:Y:S01]  /*19120*/  FFMA.FTZ R141, R141, UR4, -R145.reuse ;  /* 0x000000048d8d7c23 */ /* 0x100fe20008010891 */
[--C-:B------:R-:W-:Y:S01]  /*19130*/  FFMA.FTZ R139, R139, UR4, -R145.reuse ;  /* 0x000000048b8b7c23 */ /* 0x100fe20008010891 */
[----:B------:R-:W-:Y:S01]  /*19140*/  FFMA.FTZ R2, R2, UR4, -R145 ;  /* 0x0000000402027c23 */ /* 0x000fe20008010891 */
[----:B------:R-:W4:Y:S01]  /*19150*/  MUFU.EX2 R108, R108 ;  /* 0x0000006c006c7308 */ /* 0x000f220000000800 */
[----:B------:R-:W-:Y:S01]  /*19160*/  FFMA.FTZ R150, R221, R152, R150 ;  /* 0x00000098dd967223 */ /* 0x000fe20000010096 */
[----:B------:R-:W-:Y:S01]  /*19170*/  FFMA.FTZ R219, R219, R132, R146 ;  /* 0x00000084dbdb7223 */ /* 0x000fe20000010092 */
[C---:B--2---:R-:W-:Y:S01]  /*19180*/  HMMA.16816.F32.BF16 R56, R4.reuse, R64, R56 ;  /* 0x000000400438723c */ /* 0x044fe20000041838 */
[-C--:B------:R-:W-:Y:S01]  /*19190*/  MOV R132, R63.reuse ;  /* 0x0000003f00847202 */ /* 0x080fe20000000f00 */
[----:B------:R-:W-:Y:S01]  /*191a0*/  FADD.FTZ R149, R149, R150 ;  /* 0x0000009695957221 */ /* 0x000fe20000010000 */
[----:B------:R-:W-:Y:S01]  /*191b0*/  FADD.FTZ R219, R144, R219 ;  /* 0x000000db90db7221 */ /* 0x000fe20000010000 */
[----:B------:R-:W-:Y:S01]  /*191c0*/  @P5 MOV R132, R63 ;  /* 0x0000003f00845202 */ /* 0x000fe20000000f00 */
[----:B------:R-:W2:Y:S01]  /*191d0*/  MUFU.EX2 R103, R103 ;  /* 0x0000006700677308 */ /* 0x000ea20000000800 */
[----:B------:R-:W-:Y:S01]  /*191e0*/  FADD.FTZ R148, R148, R149 ;  /* 0x0000009594947221 */ /* 0x000fe20000010000 */
[----:B------:R-:W-:Y:S01]  /*191f0*/  FADD.FTZ R60, R60, R219 ;  /* 0x000000db3c3c7221 */ /* 0x000fe20000010000 */
[----:B------:R-:W-:Y:S01]  /*19200*/  HMMA.16816.F32.BF16 R64, R4, R66, R68 ;  /* 0x000000420440723c */ /* 0x000fe20000041844 */
[----:B------:R-:W2:Y:S01]  /*19210*/  LDSM.16.MT88.4 R68, [R128+0x800] ;  /* 0x000800008044783b */ /* 0x000ea20000004200 */
[----:B------:R-:W-:Y:S01]  /*19220*/  FADD.FTZ R148, R147, R148 ;  /* 0x0000009493947221 */ /* 0x000fe20000010000 */
[----:B------:R-:W-:-:S02]  /*19230*/  FADD.FTZ R153, R153, R60 ;  /* 0x0000003c99997221 */ /* 0x000fc40000010000 */
        /* <DEDUP_REMOVED lines=166> */
[----:B------:R-:W5:Y:S07]  /*19ca0*/  LDSM.16.MT88.4 R96, [R202+0xe800] ;  /* 0x00e80000ca60783b */ /* 0x000f6e0000004200 */
        /* <DEDUP_REMOVED lines=48> */
[C---:B------:R-:W-:Y:S08]  /*19fb0*/  HMMA.16816.F32.BF16 R20, R80.reuse, R98, R20 ;  /* 0x000000625014723c */ /* 0x040ff00000041814 */
[C---:B----4-:R-:W-:Y:S08]  /*19fc0*/  HMMA.16816.F32.BF16 R8, R80.reuse, R68, R8 ;  /* 0x000000445008723c */ /* 0x050ff00000041808 */
[C---:B------:R-:W-:Y:S01]  /*19fd0*/  HMMA.16816.F32.BF16 R12, R80.reuse, R70, R12 ;  /* 0x00000046500c723c */ /* 0x040fe2000004180c */
[----:B------:R-:W4:Y:S07]  /*19fe0*/  LDSM.16.MT88.4 R68, [R202+0x13000] ;  /* 0x01300000ca44783b */ /* 0x000f2e0000004200 */
[----:B--2---:R-:W-:Y:S01]  /*19ff0*/  HMMA.16816.F32.BF16 R96, R80, R78, R52 ;  /* 0x0000004e5060723c */ /* 0x004fe20000041834 */
[----:B------:R-:W-:-:S02]  /*1a000*/  F2FP.BF16.F32.PACK_AB R52, R138, R137 ;  /* 0x000000898a34723e */ /* 0x000fc400000010ff */
[----:B------:R-:W-:Y:S02]  /*1a010*/  F2FP.BF16.F32.PACK_AB R53, R141, R0 ;  /* 0x000000008d35723e */ /* 0x000fe400000010ff */
[----:B------:R-:W-:Y:S02]  /*1a020*/  F2FP.BF16.F32.PACK_AB R54, R142, R143 ;  /* 0x0000008f8e36723e */ /* 0x000fe400000010ff */
[----:B-1----:R-:W-:Y:S01]  /*1a030*/  F2FP.BF16.F32.PACK_AB R55, R2, R139 ;  /* 0x0000008b0237723e */ /* 0x002fe200000010ff */
[C---:B------:R-:W-:Y:S08]  /*1a040*/  HMMA.16816.F32.BF16 R104, R80.reuse, R76, R48 ;  /* 0x0000004c5068723c */ /* 0x040ff00000041830 */
[----:B------:R-:W-:Y:S08]  /*1a050*/  HMMA.16816.F32.BF16 R48, R80, R88, R72 ;  /* 0x000000585030723c */ /* 0x000ff00000041848 */
[C---:B---3--:R-:W-:Y:S01]  /*1a060*/  HMMA.16816.F32.BF16 R72, R52.reuse, R84, R16 ;  /* 0x000000543448723c */ /* 0x048fe20000041810 */
[----:B------:R-:W1:Y:S07]  /*1a070*/  LDSM.16.MT88.4 R16, [R128+0x7800] ;  /* 0x007800008010783b */ /* 0x000e6e0000004200 */
[----:B------:R-:W-:Y:S01]  /*1a080*/  HMMA.16816.F32.BF16 R76, R52, R86, R20 ;  /* 0x00000056344c723c */ /* 0x000fe20000041814 */
[----:B------:R-:W-:-:S04]  /*1a090*/  FADD.FTZ R20, R108, R153 ;  /* 0x000000996c147221 */ /* 0x000fc80000010000 */
[----:B------:R-:W-:-:S03]  /*1a0a0*/  FADD.FTZ R113, R113, R20 ;  /* 0x0000001471717221 */ /* 0x000fc60000010000 */
[----:B------:R-:W-:Y:S01]  /*1a0b0*/  HMMA.16816.F32.BF16 R56, R80, R92, R56 ;  /* 0x0000005c5038723c */ /* 0x000fe20000041838 */
[----:B------:R-:W-:-:S04]  /*1a0c0*/  FADD.FTZ R112, R112, R113 ;  /* 0x0000007170707221 */ /* 0x000fc80000010000 */
[----:B------:R-:W-:-:S03]  /*1a0d0*/  FADD.FTZ R103, R103, R112 ;  /* 0x0000007067677221 */ /* 0x000fc60000010000 */
[----:B----4-:R-:W-:Y:S01]  /*1a0e0*/  HMMA.16816.F32.BF16 R40, R80, R68, R40 ;  /* 0x000000445028723c */ /* 0x010fe20000041828 */
[----:B------:R-:W-:Y:S02]  /*1a0f0*/  FADD.FTZ R118, R118, R103 ;  /* 0x0000006776767221 */ /* 0x000fe40000010000 */
[----:B------:R-:W-:Y:S02]  /*1a100*/  LDSM.16.MT88.4 R100, [R202+0x13800] ;  /* 0x01380000ca64783b */ /* 0x000fe40000004200 */
[----:B------:R-:W-:-:S03]  /*1a110*/  FADD.FTZ R119, R119, R118 ;  /* 0x0000007677777221 */ /* 0x000fc60000010000 */
[----:B------:R-:W-:Y:S01]  /*1a120*/  HMMA.16816.F32.BF16 R44, R80, R70, R44 ;  /* 0x00000046502c723c */ /* 0x000fe2000004182c */
[----:B------:R2:W3:Y:S01]  /*1a130*/  LDSM.16.MT88.4 R68, [R3+0x13800] ;  /* 0x013800000344783b */ /* 0x0004e20000004200 */
[----:B------:R-:W-:-:S03]  /*1a140*/  FADD.FTZ R120, R120, R119 ;  /* 0x0000007778787221 */ /* 0x000fc60000010000 */
[----:B------:R-:W-:Y:S01]  /*1a150*/  LDSM.16.MT88.4 R116, [R154+0x7800] ;  /* 0x007800009a74783b */ /* 0x000fe20000004200 */
[----:B------:R-:W-:Y:S02]  /*1a160*/  FADD.FTZ R120, R121, R120 ;  /* 0x0000007879787221 */ /* 0x000fe40000010000 */
[----:B------:R-:W-:Y:S01]  /*1a170*/  HMMA.16816.F32.BF16 R64, R80, R94, R64 ;  /* 0x0000005e5040723c */ /* 0x000fe20000041840 */
[----:B------:R-:W4:Y:S01]  /*1a180*/  LDSM.16.MT88.4 R92, [R128+0x3800] ;  /* 0x00380000805c783b */ /* 0x000f220000004200 */
        /* <DEDUP_REMOVED lines=9> */
[----:B------:R-:W-:Y:S01]  /*1a220*/  FADD.FTZ R163, R163, R166 ;  /* 0x000000a6a3a37221 */ /* 0x000fe20000010000 */
[-C--:B--2---:R-:W-:Y:S02]  /*1a230*/  MOV R3, R61.reuse ;  /* 0x0000003d00037202 */ /* 0x084fe40000000f00 */
[----:B------:R-:W-:Y:S01]  /*1a240*/  FADD.FTZ R159, R172, R159 ;  /* 0x0000009fac9f7221 */ /* 0x000fe20000010000 */
[----:B------:R-:W-:Y:S01]  /*1a250*/  FADD.FTZ R176, R176, R163 ;  /* 0x000000a3b0b07221 */ /* 0x000fe20000010000 */
[----:B------:R-:W-:Y:S01]  /*1a260*/  @P5 MOV R3, R61 ;  /* 0x0000003d00035202 */ /* 0x000fe20000000f00 */
[----:B------:R-:W-:Y:S01]  /*1a270*/  HMMA.16816.F32.BF16 R112, R52, R18, R64 ;  /* 0x000000123470723c */ /* 0x000fe20000041840 */
[----:B------:R-:W-:Y:S01]  /*1a280*/  FADD.FTZ R174, R174, R159 ;  /* 0x0000009faeae7221 */ /* 0x000fe20000010000 */
[----:B------:R-:W-:-:S03]  /*1a290*/  FADD.FTZ R165, R165, R176 ;  /* 0x000000b0a5a57221 */ /* 0x000fc60000010000 */
[----:B------:R-:W-:Y:S01]  /*1a2a0*/  FADD.FTZ R174, R161, R174 ;  /* 0x000000aea1ae7221 */ /* 0x000fe20000010000 */
[----:B------:R-:W-:Y:S02]  /*1a2b0*/  FADD.FTZ R178, R178, R165 ;  /* 0x000000a5b2b27221 */ /* 0x000fe40000010000 */
[----:B---3--:R-:W-:Y:S01]  /*1a2c0*/  HMMA.16816.F32.BF16 R104, R52, R68, R104 ;  /* 0x000000443468723c */ /* 0x008fe20000041868 */
        /* <DEDUP_REMOVED lines=10> */
[----:B----4-:R-:W-:Y:S02]  /*1a370*/  HMMA.16816.F32.BF16 R80, R52, R92, R24 ;  /* 0x0000005c3450723c */ /* 0x010fe40000041818 */
        /* <DEDUP_REMOVED lines=21> */
[C---:B-1----:R-:W-:Y:S08]  /*1a4d0*/  HMMA.16816.F32.BF16 R128, R52.reuse, R68, R8 ;  /* 0x000000443480723c */ /* 0x042ff00000041808 */
[C---:B------:R-:W-:Y:S08]  /*1a4e0*/  HMMA.16816.F32.BF16 R68, R52.reuse, R70, R12 ;  /* 0x000000463444723c */ /* 0x040ff0000004180c */
[C---:B--2---:R-:W-:Y:S08]  /*1a4f0*/  HMMA.16816.F32.BF16 R88, R52.reuse, R92, R32 ;  /* 0x0000005c3458723c */ /* 0x044ff00000041820 */
[C---:B------:R-:W-:Y:S08]  /*1a500*/  HMMA.16816.F32.BF16 R92, R52.reuse, R94, R36 ;  /* 0x0000005e345c723c */ /* 0x040ff00000041824 */
[----:B------:R-:W-:Y:S01]  /*1a510*/  HMMA.16816.F32.BF16 R116, R52, R118, R4 ;  /* 0x000000763474723c */ /* 0x000fe20000041804 */
[----:B------:R-:W-:-:S04]  /*1a520*/  NOP ;  /* 0x0000000000007918 */ /* 0x000fc80000000000 */
[----:B------:R-:W-:-:S15]  /*1a530*/  @P5 BRA `(.L_x_3283) ;  /* 0x0000000000045947 */ /* 0x000fde0003800000 */
.L_x_3277:
[----:B------:R-:W-:-:S07]  /*1a540*/  IADD3 R62, PT, PT, R140, -0x1, RZ ;  /* 0xffffffff8c3e7810 */ /* 0x000fce0007ffe0ff */
.L_x_3283:
[----:B------:R-:W-:-:S13]  /*1a550*/  ISETP.GE.AND P0, PT, R62, R205, PT ;  /* 0x000000cd3e00720c */ /* 0x000fda0003f06270 */
[----:B------:R-:W-:Y:S05]  /*1a560*/  @!P0 BRA `(.L_x_3284) ;  /* 0x0000003c00dc8947 */ /* 0x000fea0003800000 */
[----:B------:R-:W1:Y:S01]  /*1a570*/  S2UR UR5, SR_CgaCtaId ;  /* 0x00000000000579c3 */ /* 0x000e620000008800 */
[----:B------:R-:W-:Y:S01]  /*1a580*/  UISETP.NE.U32.AND UP0, UPT, UR12, URZ, UPT ;  /* 0x000000ff0c00728c */ /* 0x000fe2000bf05070 */
[----:B------:R-:W-:Y:S01]  /*1a590*/  IMAD.MOV.U32 R0, RZ, RZ, R3 ;  /* 0x000000ffff007224 */ /* 0x000fe200078e0003 */
[----:B------:R-:W-:Y:S01]  /*1a5a0*/  MOV R3, 0x20 ;  /* 0x0000002000037802 */ /* 0x000fe20000000f00 */
[----:B------:R-:W-:Y:S01]  /*1a5b0*/  IMAD.MOV.U32 R133, RZ, RZ, R132 ;  /* 0x000000ffff857224 */ /* 0x000fe200078e0084 */
[----:B------:R-:W-:Y:S01]  /*1a5c0*/  LOP3.LUT P1, RZ, R198, 0x2, RZ, 0xc0, !PT ;  /* 0x00000002c6ff7812 */ /* 0x000fe2000782c0ff */
[----:B------:R-:W-:Y:S01]  /*1a5d0*/  UISETP.NE.AND.EX UP0, UPT, UR13, URZ, UPT, UP0 ;  /* 0x000000ff0d00728c */ /* 0x000fe2000bf05300 */
[C---:B------:R-:W-:Y:S01]  /*1a5e0*/  LEA R217, R62.reuse, 0x80, 0x7 ;  /* 0x000000803ed97811 */ /* 0x040fe200078e38ff */
[----:B------:R-:W-:Y:S01]  /*1a5f0*/  VIADD R218, R62, 0x1 ;  /* 0x000000013eda7836 */ /* 0x000fe20000000000 */
[----:B------:R-:W-:Y:S01]  /*1a600*/  SEL R3, R3, 0xffffffe0, !P1 ;  /* 0xffffffe003037807 */ /* 0x000fe20004800000 */
[----:B------:R-:W-:Y:S01]  /*1a610*/  IMAD.MOV.U32 R216, RZ, RZ, RZ ;  /* 0x000000ffffd87224 */ /* 0x000fe200078e00ff */
[----:B------:R-:W-:Y:S01]  /*1a620*/  IADD3 R208, PT, PT, R202, 0xc000, RZ ;  /* 0x0000c000cad07810 */ /* 0x000fe20007ffe0ff */
[----:B------:R-:W-:Y:S01]  /*1a630*/  UMOV UR12, 0x400 ;  /* 0x00000400000c7882 */ /* 0x000fe20000000000 */
[----:B------:R-:W-:Y:S01]  /*1a640*/  PLOP3.LUT P3, PT, PT, PT, UP0, 0x80, 0x8 ;  /* 0x000000000008781c */ /* 0x000fe20003f6f008 */
[----:B------:R-:W2:Y:S01]  /*1a650*/  LDCU UR4, c[0x0][0x45c] ;  /* 0x00008b80ff0477ac */ /* 0x000ea20008000800 */
[----:B------:R-:W-:Y:S01]  /*1a660*/  IADD3 R196, PT, PT, R3, R202, RZ ;  /* 0x000000ca03c47210 */ /* 0x000fe20007ffe0ff */
[----:B------:R-:W3:Y:S01]  /*1a670*/  LDCU.64 UR8, c[0x0][0x3a0] ;  /* 0x00007400ff0877ac */ /* 0x000ee20008000a00 */
[----:B------:R-:W4:Y:S01]  /*1a680*/  LDCU.64 UR10, c[0x0][0x3a8] ;  /* 0x00007500ff0a77ac */ /* 0x000f220008000a00 */
[----:B-1----:R-:W-:-:S12]  /*1a690*/  ULEA UR5, UR5, UR12, 0x18 ;  /* 0x0000000c05057291 */ /* 0x002fd8000f8ec0ff */
.L_x_3288:
        /* <DEDUP_REMOVED lines=40> */
[----:B------:R-:W1:Y:S02]  /*1a920*/  LDC.64 R6, c[0x0][0x3c0] ;  /* 0x0000f000ff067b82 */ /* 0x000e640000000a00 */
        /* <DEDUP_REMOVED lines=39> */
.L_x_3285:
[----:B------:R-:W-:Y:S01]  /*1aba0*/  IMAD.SHL.U32 R5, R6, 0x20, RZ ;  /* 0x0000002006057824 */ /* 0x000fe200078e00ff */
[----:B------:R-:W-:Y:S01]  /*1abb0*/  LEA R223, R223, UR5, 0x1 ;  /* 0x00000005dfdf7c11 */ /* 0x000fe2000f8e08ff */
[----:B------:R-:W-:Y:S01]  /*1abc0*/  IMAD.SHL.U32 R201, R198, 0x20, RZ ;  /* 0x00000020c6c97824 */ /* 0x000fe200078e00ff */
[----:B------:R-:W-:Y:S01]  /*1abd0*/  SHF.L.U64.HI R6, R6, 0x5, R9 ;  /* 0x0000000506067819 */ /* 0x000fe20000010209 */
[----:B------:R-:W-:Y:S01]  /*1abe0*/  IMAD.SHL.U32 R4, R198, 0x40, RZ ;  /* 0x00000040c6047824 */ /* 0x000fe200078e00ff */
[----:B------:R-:W-:Y:S01]  /*1abf0*/  IADD3 R8, P0, PT, R5, R212, RZ ;  /* 0x000000d405087210 */ /* 0x000fe20007f1e0ff */
[----:B------:R-:W-:Y:S01]  /*1ac00*/  @!PT LDS RZ, [RZ] ;  /* 0x00000000fffff984 */ /* 0x000fe20000000800 */
[----:B------:R-:W-:Y:S01]  /*1ac10*/  @!PT LDS RZ, [RZ] ;  /* 0x00000000fffff984 */ /* 0x000fe20000000800 */
[----:B------:R-:W-:Y:S01]  /*1ac20*/  @!PT LDS RZ, [RZ] ;  /* 0x00000000fffff984 */ /* 0x000fe20000000800 */
[----:B------:R-:W-:Y:S01]  /*1ac30*/  LDGSTS.E.BYPASS.LTC128B.128 [R223+0xc000], desc[UR6][R212.64] ;  /* 0x0c000000d4df7fae */ /* 0x000fe2000b981a06 */
[----:B------:R-:W-:Y:S01]  /*1ac40*/  LOP3.LUT R3, R197, 0x38, RZ, 0xc0, !PT ;  /* 0x00000038c5037812 */ /* 0x000fe200078ec0ff */
[----:B------:R-:W-:Y:S01]  /*1ac50*/  VIADD R218, R218, 0xffffffff ;  /* 0xffffffffdada7836 */ /* 0x000fe20000000000 */
[-C--:B------:R-:W-:Y:S01]  /*1ac60*/  IADD3 R10, P1, PT, R8, R5.reuse, RZ ;  /* 0x00000005080a7210 */ /* 0x080fe20007f3e0ff */
[----:B------:R-:W-:Y:S01]  /*1ac70*/  IMAD.X R9, R6, 0x1, R213, P0 ;  /* 0x0000000106097824 */ /* 0x000fe200000e06d5 */
[----:B------:R-:W-:Y:S01]  /*1ac80*/  LDGSTS.E.BYPASS.LTC128B.128 [R223+0x10000], desc[UR6][R212.64+0x80] ;  /* 0x10000080d4df7fae */ /* 0x000fe2000b981a06 */
[----:B------:R-:W-:Y:S02]  /*1ac90*/  LOP3.LUT R201, R201, 0x7c00, RZ, 0xc0, !PT ;  /* 0x00007c00c9c97812 */ /* 0x000fe400078ec0ff */
[----:B------:R-:W-:Y:S02]  /*1aca0*/  IMAD.X R11, R9, 0x1, R6, P1 ;  /* 0x00000001090b7824 */ /* 0x000fe400008e0606 */
[----:B------:R-:W-:Y:S01]  /*1acb0*/  LDGSTS.E.BYPASS.LTC128B.128 [R223+0xc800], desc[UR6][R8.64] ;  /* 0x0c80000008df7fae */ /* 0x000fe2000b981a06 */
[-C--:B------:R-:W-:Y:S02]  /*1acc0*/  IADD3 R16, P0, PT, R10, R5.reuse, RZ ;  /* 0x000000050a107210 */ /* 0x080fe40007f1e0ff */
[----:B------:R-:W-:Y:S02]  /*1acd0*/  SHF.R.U32.HI R204, RZ, 0x1, R198 ;  /* 0x00000001ffcc7819 */ /* 0x000fe400000116c6 */
[----:B------:R-:W-:Y:S01]  /*1ace0*/  LDGSTS.E.BYPASS.LTC128B.128 [R223+0x10800], desc[UR6][R8.64+0x80] ;  /* 0x1080008008df7fae */ /* 0x000fe2000b981a06 */
[-C--:B------:R-:W-:Y:S01]  /*1acf0*/  IADD3 R14, P1, PT, R16, R5.reuse, RZ ;  /* 0x00000005100e7210 */ /* 0x080fe20007f3e0ff */
[----:B------:R-:W-:Y:S01]  /*1ad00*/  IMAD.X R17, R11, 0x1, R6, P0 ;  /* 0x000000010b117824 */ /* 0x000fe200000e0606 */
[----:B------:R-:W-:Y:S02]  /*1ad10*/  LOP3.LUT R3, R3, 0x1c0, R4, 0xf8, !PT ;  /* 0x000001c003037812 */ /* 0x000fe400078ef804 */
[----:B------:R-:W-:Y:S01]  /*1ad20*/  LDGSTS.E.BYPASS.LTC128B.128 [R223+0xd000], desc[UR6][R10.64] ;  /* 0x0d0000000adf7fae */ /* 0x000fe2000b981a06 */
[----:B------:R-:W-:Y:S01]  /*1ad30*/  IADD3 R12, P0, PT, R14, R5, RZ ;  /* 0x000000050e0c7210 */ /* 0x000fe20007f1e0ff */
[----:B------:R-:W-:Y:S01]  /*1ad40*/  IMAD.X R15, R17, 0x1, R6, P1 ;  /* 0x00000001110f7824 */ /* 0x000fe200008e0606 */
[----:B------:R-:W-:Y:S02]  /*1ad50*/  LOP3.LUT R4, R201, 0x200, R4, 0xf8, !PT ;  /* 0x00000200c9047812 */ /* 0x000fe400078ef804 */
[----:B------:R1:W-:Y:S01]  /*1ad60*/  LDGSTS.E.BYPASS.LTC128B.128 [R223+0x11000], desc[UR6][R10.64+0x80] ;  /* 0x110000800adf7fae */ /* 0x0003e2000b981a06 */
[----:B------:R-:W-:Y:S01]  /*1ad70*/  LOP3.LUT R2, R204, 0x8, RZ, 0xc0, !PT ;  /* 0x00000008cc027812 */ /* 0x000fe200078ec0ff */
[----:B------:R-:W-:Y:S03]  /*1ad80*/  IMAD.X R13, R15, 0x1, R6, P0 ;  /* 0x000000010f0d7824 */ /* 0x000fe600000e0606 */
[----:B------:R-:W-:Y:S01]  /*1ad90*/  LDGSTS.E.BYPASS.LTC128B.128 [R223+0xd800], desc[UR6][R16.64] ;  /* 0x0d80000010df7fae */ /* 0x000fe2000b981a06 */
[----:B------:R-:W-:Y:S02]  /*1ada0*/  LOP3.LUT R2, R4, R3, R2, 0xf6, !PT ;  /* 0x0000000304027212 */ /* 0x000fe400078ef602 */
[-C--:B------:R-:W-:Y:S02]  /*1adb0*/  IADD3 R4, P1, PT, R12, R5.reuse, RZ ;  /* 0x000000050c047210 */ /* 0x080fe40007f3e0ff */
[----:B------:R2:W-:Y:S01]  /*1adc0*/  LDGSTS.E.BYPASS.LTC128B.128 [R223+0x11800], desc[UR6][R16.64+0x80] ;  /* 0x1180008010df7fae */ /* 0x0005e2000b981a06 */
[----:B------:R-:W-:Y:S02]  /*1add0*/  LEA R181, R2, UR5, 0x1 ;  /* 0x0000000502b57c11 */ /* 0x000fe4000f8e08ff */
[----:B------:R-:W-:Y:S02]  /*1ade0*/  IADD3 R20, P0, PT, R4, R5, RZ ;  /* 0x0000000504147210 */ /* 0x000fe40007f1e0ff */
[----:B------:R-:W-:Y:S01]  /*1adf0*/  LDGSTS.E.BYPASS.LTC128B.128 [R223+0xe000], desc[UR6][R14.64] ;  /* 0x0e0000000edf7fae */ /* 0x000fe2000b981a06 */
[--C-:B------:R-:W-:Y:S01]  /*1ae00*/  IMAD.X R5, R13, 0x1, R6.reuse, P1 ;  /* 0x000000010d057824 */ /* 0x100fe200008e0606 */
[----:B------:R-:W-:Y:S03]  /*1ae10*/  ISETP.GT.AND P1, PT, R218, R205, PT ;  /* 0x000000cdda00720c */ /* 0x000fe60003f24270 */
[----:B------:R-:W-:Y:S01]  /*1ae20*/  LDGSTS.E.BYPASS.LTC128B.128 [R223+0x12000], desc[UR6][R14.64+0x80] ;  /* 0x120000800edf7fae */ /* 0x000fe2000b981a06 */
[----:B------:R-:W-:Y:S01]  /*1ae30*/  IMAD.X R21, R5, 0x1, R6, P0 ;  /* 0x0000000105157824 */ /* 0x000fe200000e0606 */
        /* <DEDUP_REMOVED lines=9> */
[----:B------:R5:W-:Y:S02]  /*1aed0*/  LDGSTS.E.BYPASS.LTC128B.128 [R223+0x13000], desc[UR6][R4.64+0x80] ;  /* 0x1300008004df7fae */ /* 0x000be4000b981a06 */
[----:B------:R-:W-:Y:S03]  /*1aee0*/  IMAD.IADD R185, R132, 0x1, R181 ;  /* 0x0000000184b97824 */ /* 0x000fe600078e02b5 */
[----:B------:R-:W-:Y:S01]  /*1aef0*/  LDGSTS.E.BYPASS.LTC128B.128 [R223+0xf800], desc[UR6][R20.64] ;  /* 0x0f80000014df7fae */ /* 0x000fe2000b981a06 */
[----:B------:R-:W-:Y:S02]  /*1af00*/  IMAD.IADD R3, R203, 0x1, R132 ;  /* 0x00000001cb037824 */ /* 0x000fe400078e0284 */
[C---:B------:R-:W-:Y:S02]  /*1af10*/  IMAD.IADD R134, R206.reuse, 0x1, R185 ;  /* 0x00000001ce867824 */ /* 0x040fe400078e02b9 */
[----:B------:R3:W-:Y:S01]  /*1af20*/  LDGSTS.E.BYPASS.LTC128B.128 [R223+0x13800], desc[UR6][R20.64+0x80] ;  /* 0x1380008014df7fae */ /* 0x0007e2000b981a06 */
[----:B------:R-:W-:Y:S04]  /*1af30*/  IMAD.IADD R132, R206, 0x1, R3 ;  /* 0x00000001ce847824 */ /* 0x000fe800078e0203 */
[----:B------:R-:W-:Y:S05]  /*1af40*/  LDSM.16.M88.4 R64, [R181] ;  /* 0x00000000b540783b */ /* 0x000fea0000000200 */
[----:B-1----:R-:W5:Y:S05]  /*1af50*/  LDSM.16.M88.4 R8, [R203+0x4000] ;  /* 0x00400000cb08783b */ /* 0x002f6a0000000200 */
[----:B--2---:R-:W1:Y:S05]  /*1af60*/  LDSM.16.M88.4 R16, [R203+0x4800] ;  /* 0x00480000cb10783b */ /* 0x004e6a0000000200 */
[----:B------:R-:W3:Y:S05]  /*1af70*/  LDSM.16.M88.4 R24, [R203+0x5000] ;  /* 0x00500000cb18783b */ /* 0x000eea0000000200 */
[----:B------:R-:W0:Y:S05]  /*1af80*/  LDGDEPBAR ;  /* 0x00000000000079af */ /* 0x000e2a0000000000 */
[----:B------:R-:W2:Y:S05]  /*1af90*/  LDSM.16.M88.4 R32, [R203+0x5800] ;  /* 0x00580000cb20783b */ /* 0x000eaa0000000200 */
[----:B------:R-:W4:Y:S05]  /*1afa0*/  LDSM.16.M88.4 R40, [R203+0x6000] ;  /* 0x00600000cb28783b */ /* 0x000f2a0000000200 */
[----:B------:R-:W4:Y:S05]  /*1afb0*/  LDSM.16.M88.4 R48, [R203+0x6800] ;  /* 0x00680000cb30783b */ /* 0x000f2a0000000200 */
[----:B------:R-:W4:Y:S05]  /*1afc0*/  LDSM.16.M88.4 R56, [R203+0x7000] ;  /* 0x00700000cb38783b */ /* 0x000f2a0000000200 */
[----:B------:R-:W4:Y:S01]  /*1afd0*/  LDSM.16.M88.4 R136, [R203+0x7800] ;  /* 0x00780000cb88783b */ /* 0x000f220000000200 */
[C---:B-----5:R-:W-:Y:S04]  /*1afe0*/  HMMA.16816.F32.BF16 R4, R64.reuse, R8, RZ ;  /* 0x000000084004723c */ /* 0x060fe800000418ff */
[----:B------:R-:W-:Y:S04]  /*1aff0*/  LDSM.16.M88.4 R140, [R135] ;  /* 0x00000000878c783b */ /* 0x000fe80000000200 */
[C---:B------:R-:W-:Y:S01]  /*1b000*/  HMMA.16816.F32.BF16 R8, R64.reuse, R10, RZ ;  /* 0x0000000a4008723c */ /* 0x040fe200000418ff */
[----:B------:R-:W5:Y:S05]  /*1b010*/  LDSM.16.M88.4 R144, [R2+0x4000] ;  /* 0x004000000290783b */ /* 0x000f6a0000000200 */
[----:B------:R-:W5:Y:S02]  /*1b020*/  LDSM.16.M88.4 R148, [R2+0x4800] ;  /* 0x004800000294783b */ /* 0x000f640000000200 */
[C---:B-1----:R-:W-:Y:S03]  /*1b030*/  HMMA.16816.F32.BF16 R12, R64.reuse, R16, RZ ;  /* 0x00000010400c723c */ /* 0x042fe600000418ff */
[----:B------:R-:W1:Y:S05]  /*1b040*/  LDSM.16.M88.4 R152, [R2+0x5000] ;  /* 0x005000000298783b */ /* 0x000e6a0000000200 */
[C---:B------:R-:W-:Y:S01]  /*1b050*/  HMMA.16816.F32.BF16 R16, R64.reuse, R18, RZ ;  /* 0x000000124010723c */ /* 0x040fe200000418ff */
[----:B------:R-:W-:Y:S05]  /*1b060*/  LDSM.16.M88.4 R156, [R2+0x7000] ;  /* 0x00700000029c783b */ /* 0x000fea0000000200 */
[----:B------:R-:W-:Y:S02]  /*1b070*/  LDSM.16.M88.4 R160, [R2+0x7800] ;  /* 0x0078000002a0783b */ /* 0x000fe40000000200 */
[C---:B---3--:R-:W-:Y:S03]  /*1b080*/  HMMA.16816.F32.BF16 R20, R64.reuse, R24, RZ ;  /* 0x000000184014723c */ /* 0x048fe600000418ff */
[----:B------:R-:W-:Y:S05]  /*1b090*/  LDSM.16.M88.4 R164, [R185] ;  /* 0x00000000b9a4783b */ /* 0x000fea0000000200 */
[C---:B------:R-:W-:Y:S01]  /*1b0a0*/  HMMA.16816.F32.BF16 R24, R64.reuse, R26, RZ ;  /* 0x0000001a4018723c */ /* 0x040fe200000418ff */
[----:B------:R-:W-:Y:S05]  /*1b0b0*/  LDSM.16.M88.4 R168, [R3+0x4000] ;  /* 0x0040000003a8783b */ /* 0x000fea0000000200 */
[----:B------:R-:W-:Y:S02]  /*1b0c0*/  LDSM.16.M88.4 R172, [R3+0x6000] ;  /* 0x0060000003ac783b */ /* 0x000fe40000000200 */
[C---:B--2---:R-:W-:Y:S03]  /*1b0d0*/  HMMA.16816.F32.BF16 R28, R64.reuse, R32, RZ ;  /* 0x00000020401c723c */ /* 0x044fe600000418ff */
[----:B------:R-:W-:Y:S05]  /*1b0e0*/  LDSM.16.M88.4 R176, [R203+0xa000] ;  /* 0x00a00000cbb0783b */ /* 0x000fea0000000200 */
        /* <DEDUP_REMOVED lines=30> */
[----:B------:R-:W-:Y:S07]  /*1b2d0*/  LDSM.16.M88.4 R148, [R134] ;  /* 0x000000008694783b */ /* 0x000fee0000000200 */
[C---:B------:R-:W-:Y:S08]  /*1b2e0*/  HMMA.16816.F32.BF16 R52, R140.reuse, R156, R52 ;  /* 0x0000009c8c34723c */ /* 0x040ff00000041834 */
[C---:B------:R-:W-:Y:S01]  /*1b2f0*/  HMMA.16816.F32.BF16 R56, R140.reuse, R158, R56 ;  /* 0x0000009e8c38723c */ /* 0x040fe20000041838 */
[----:B------:R-:W-:Y:S07]  /*1b300*/  LDSM.16.M88.4 R156, [R132+0x4800] ;  /* 0x00480000849c783b */ /* 0x000fee0000000200 */
[C---:B------:R-:W-:Y:S08]  /*1b310*/  HMMA.16816.F32.BF16 R60, R140.reuse, R160, R60 ;  /* 0x000000a08c3c723c */ /* 0x040ff0000004183c */
[----:B------:R-:W-:Y:S01]  /*1b320*/  HMMA.16816.F32.BF16 R64, R140, R162, R64 ;  /* 0x000000a28c40723c */ /* 0x000fe20000041840 */
[----:B------:R-:W4:Y:S05]  /*1b330*/  LDSM.16.M88.4 R140, [R3+0x6800] ;  /* 0x00680000038c783b */ /* 0x000f2a0000000200 */
[----:B------:R-:W-:Y:S02]  /*1b340*/  LDSM.16.M88.4 R160, [R132+0x5000] ;  /* 0x0050000084a0783b */ /* 0x000fe40000000200 */
        /* <DEDUP_REMOVED lines=11> */
[----:B------:R-:W2:Y:S07]  /*1b400*/  LDSM.16.M88.4 R144, [R3+0x7800] ;  /* 0x007800000390783b */ /* 0x000eae0000000200 */
[C---:B------:R-:W-:Y:S08]  /*1b410*/  HMMA.16816.F32.BF16 R36, R164.reuse, R172, R36 ;  /* 0x000000aca424723c */ /* 0x040ff00000041824 */
        /* <DEDUP_REMOVED lines=203> */
.L_x_3287:
        /* <DEDUP_REMOVED lines=36> */
.L_x_3286:
        /* <DEDUP_REMOVED lines=541> */
.L_x_3284:
[----:B------:R-:W1:Y:S01]  /*1e4e0*/  SHFL.BFLY PT, R2, R221, 0x2, 0x1f ;  /* 0x0c401f00dd027f89 */ /* 0x000e6200000e0000 */
[----:B------:R-:W-:Y:S01]  /*1e4f0*/  SHF.L.U32 R10, R198, 0x4, RZ ;  /* 0x00000004c60a7819 */ /* 0x000fe200000006ff */
[----:B------:R-:W-:Y:S01]  /*1e500*/  S2UR UR10, SR_CTAID.Y ;  /* 0x00000000000a79c3 */ /* 0x000fe20000002600 */
[----:B------:R-:W2:Y:S01]  /*1e510*/  LDCU UR4, c[0x0][0x44c] ;  /* 0x00008980ff0477ac */ /* 0x000ea20008000800 */
[----:B------:R-:W3:Y:S01]  /*1e520*/  SHFL.BFLY PT, R0, R219, 0x2, 0x1f ;  /* 0x0c401f00db007f89 */ /* 0x000ee200000e0000 */
[C---:B------:R-:W-:Y:S01]  /*1e530*/  LOP3.LUT R7, R10.reuse, 0x1c0, RZ, 0xc0, !PT ;  /* 0x000001c00a077812 */ /* 0x040fe200078ec0ff */
[----:B------:R-:W-:Y:S01]  /*1e540*/  BSSY.RECONVERGENT B0, `(.L_x_3289) ;  /* 0x00000b9000007945 */ /* 0x000fe20003800200 */
[----:B------:R-:W-:-:S03]  /*1e550*/  LOP3.LUT R10, R10, 0x10, RZ, 0xc0, !PT ;  /* 0x000000100a0a7812 */ /* 0x000fc600078ec0ff */
[----:B------:R-:W-:Y:S08]  /*1e560*/  S2UR UR9, SR_CTAID.Z ;  /* 0x00000000000979c3 */ /* 0x000ff00000002700 */
[----:B------:R-:W4:Y:S01]  /*1e570*/  LDC R15, c[0x0][0x3e0] ;  /* 0x0000f800ff0f7b82 */ /* 0x000f220000000800 */
[----:B-1----:R-:W-:Y:S01]  /*1e580*/  FADD.FTZ R11, R2, R221 ;  /* 0x000000dd020b7221 */ /* 0x002fe20000010000 */
[----:B------:R-:W-:-:S06]  /*1e590*/  SHF.L.U32 R2, R198, 0x1, RZ ;  /* 0x00000001c6027819 */ /* 0x000fcc00000006ff */
[----:B------:R-:W1:Y:S01]  /*1e5a0*/  S2UR UR8, SR_CTAID.X ;  /* 0x00000000000879c3 */ /* 0x000e620000002500 */
[----:B---3--:R-:W-:Y:S01]  /*1e5b0*/  FADD.FTZ R9, R0, R219 ;  /* 0x000000db00097221 */ /* 0x008fe20000010000 */
[--C-:B------:R-:W-:Y:S01]  /*1e5c0*/  LOP3.LUT R12, R201, 0x6, R2.reuse, 0xf8, !PT ;  /* 0x00000006c90c7812 */ /* 0x100fe200078ef802 */
[----:B------:R-:W3:Y:S01]  /*1e5d0*/  SHFL.BFLY PT, R0, R11, 0x1, 0x1f ;  /* 0x0c201f000b007f89 */ /* 0x000ee200000e0000 */
[----:B------:R-:W-:Y:S02]  /*1e5e0*/  LOP3.LUT R7, R7, 0x38, R2, 0xf8, !PT ;  /* 0x0000003807077812 */ /* 0x000fe400078ef802 */
[----:B------:R-:W-:Y:S01]  /*1e5f0*/  SHF.R.U32.HI R2, RZ, 0x2, R198 ;  /* 0x00000002ff027819 */ /* 0x000fe200000116c6 */
[----:B------:R-:W5:Y:S01]  /*1e600*/  SHFL.BFLY PT, R4, R9, 0x1, 0x1f ;  /* 0x0c201f0009047f89 */ /* 0x000f6200000e0000 */
[----:B------:R-:W-:Y:S01]  /*1e610*/  LOP3.LUT R7, R12, R7, RZ, 0xfc, !PT ;  /* 0x000000070c077212 */ /* 0x000fe200078efcff */
[----:B-1----:R-:W-:Y:S01]  /*1e620*/  USHF.L.U32 UR8, UR8, 0x6, URZ ;  /* 0x0000000608087899 */ /* 0x002fe200080006ff */
[----:B---3--:R-:W-:Y:S01]  /*1e630*/  FADD.FTZ R5, R11, R0 ;  /* 0x000000000b057221 */ /* 0x008fe20000010000 */
[----:B------:R-:W-:-:S03]  /*1e640*/  SHF.L.U32 R0, R198, 0x2, RZ ;  /* 0x00000002c6007819 */ /* 0x000fc600000006ff */
[----:B------:R-:W1:Y:S01]  /*1e650*/  MUFU.RCP R8, R5 ;  /* 0x0000000500087308 */ /* 0x000e620000001000 */
[----:B-----5:R-:W-:Y:S01]  /*1e660*/  FADD.FTZ R4, R9, R4 ;  /* 0x0000000409047221 */ /* 0x020fe20000010000 */
[----:B------:R-:W-:Y:S01]  /*1e670*/  BAR.SYNC.DEFER_BLOCKING 0x0 ;  /* 0x0000000000007b1d */ /* 0x000fe20000010000 */
[----:B------:R-:W-:Y:S02]  /*1e680*/  FSETP.NE.FTZ.AND P1, PT, R5, RZ, PT ;  /* 0x000000ff0500720b */ /* 0x000fe40003f35000 */
[----:B------:R-:W-:Y:S02]  /*1e690*/  LOP3.LUT R133, R0, 0x1f8, RZ, 0xc0, !PT ;  /* 0x000001f800857812 */ /* 0x000fe400078ec0ff */
[----:B------:R-:W-:Y:S01]  /*1e6a0*/  FSETP.NE.FTZ.AND P0, PT, R4, RZ, PT ;  /* 0x000000ff0400720b */ /* 0x000fe20003f15000 */
[----:B------:R-:W3:Y:S01]  /*1e6b0*/  MUFU.RCP R6, R4 ;  /* 0x0000000400067308 */ /* 0x000ee20000001000 */
[----:B------:R-:W-:Y:S02]  /*1e6c0*/  LOP3.LUT R9, R204, 0x30, RZ, 0xc0, !PT ;  /* 0x00000030cc097812 */ /* 0x000fe400078ec0ff */
[----:B------:R-:W-:-:S02]  /*1e6d0*/  R2P PR, R198, 0x1c ;  /* 0x0000001cc6007804 */ /* 0x000fc40000000000 */
[----:B------:R-:W-:Y:S02]  /*1e6e0*/  LOP3.LUT R133, R133, 0x38, R204, 0x78, !PT ;  /* 0x0000003885857812 */ /* 0x000fe400078e78cc */
[----:B------:R-:W-:Y:S01]  /*1e6f0*/  LOP3.LUT R2, R9, 0x7, R2, 0xf8, !PT ;  /* 0x0000000709027812 */ /* 0x000fe200078ef802 */
[----:B------:R-:W5:Y:S01]  /*1e700*/  @P1 LDC R17, c[0x0][0x458] ;  /* 0x00011600ff111b82 */ /* 0x000f620000000800 */
[----:B-1----:R-:W-:Y:S01]  /*1e710*/  FSEL R8, R8, 1, P1 ;  /* 0x3f80000008087808 */ /* 0x002fe20000800000 */
[----:B------:R-:W1:Y:S01]  /*1e720*/  @P1 MUFU.LG2 R5, R5 ;  /* 0x0000000500051308 */ /* 0x000e620000000c00 */
[----:B------:R-:W-:Y:S02]  /*1e730*/  SEL R199, R199, 0xffffffc0, !P3 ;  /* 0xffffffc0c7c77807 */ /* 0x000fe40005800000 */
[----:B------:R-:W-:Y:S01]  /*1e740*/  SEL R9, R200, 0xffffffe0, !P2 ;  /* 0xffffffe0c8097807 */ /* 0x000fe20005000000 */
        /* <DEDUP_REMOVED lines=33> */
[----:B------:R-:W2:Y:S01]  /*1e960*/  @P0 LDC R18, c[0x0][0x458] ;  /* 0x00011600ff120b82 */ /* 0x000ea20000000800 */
[----:B---3--:R-:W-:Y:S01]  /*1e970*/  FSEL R6, R6, 1, P0 ;  /* 0x3f80000006067808 */ /* 0x008fe20000000000 */
[----:B------:R-:W3:Y:S01]  /*1e980*/  @P0 MUFU.LG2 R4, R4 ;  /* 0x0000000400040308 */ /* 0x000ee20000000c00 */
[----:B------:R-:W-:Y:S01]  /*1e990*/  IADD3 R14, PT, PT, R8, 0x80, RZ ;  /* 0x00000080080e7810 */ /* 0x000fe20007ffe0ff */
[----:B------:R-:W-:Y:S01]  /*1e9a0*/  STS.64 [R8], R128 ;  /* 0x0000008008007388 */ /* 0x000fe20000000a00 */
[----:B------:R-:W-:Y:S01]  /*1e9b0*/  IADD3 R12, PT, PT, R199, R8, RZ ;  /* 0x00000008c70c7210 */ /* 0x000fe20007ffe0ff */
[----:B------:R-:W-:Y:S01]  /*1e9c0*/  FMUL.FTZ R130, R6, R130 ;  /* 0x0000008206827220 */ /* 0x000fe20000410000 */
[----:B------:R-:W-:Y:S01]  /*1e9d0*/  @P4 IADD3 R14, PT, PT, R8, -0x80, RZ ;  /* 0xffffff80080e4810 */ /* 0x000fe20007ffe0ff */
[C---:B------:R-:W-:Y:S01]  /*1e9e0*/  FMUL.FTZ R131, R6.reuse, R131 ;  /* 0x0000008306837220 */ /* 0x040fe20000410000 */
[----:B------:R-:W-:Y:S01]  /*1e9f0*/  LEA R133, R133, R10, 0x2 ;  /* 0x0000000a85857211 */ /* 0x000fe200078e10ff */
        /* <DEDUP_REMOVED lines=42> */
[----:B------:R-:W-:Y:S01]  /*1eca0*/  FMUL.FTZ R119, R6, R119 ;  /* 0x0000007706777220 */ /* 0x000fe20000410000 */
[----:B-1----:R-:W-:Y:S01]  /*1ecb0*/  @P1 FMUL.FTZ R5, R5, 0.69314718246459960938 ;  /* 0x3f31721805051820 */ /* 0x002fe20000410000 */
[----:B------:R-:W1:Y:S01]  /*1ecc0*/  LDC.64 R6, c[0x0][0x430] ;  /* 0x00010c00ff067b82 */ /* 0x000e620000000a00 */
[----:B------:R-:W-:Y:S01]  /*1ecd0*/  STS.64 [R14+0x800], R82 ;  /* 0x000800520e007388 */ /* 0x000fe20000000a00 */
[----:B---3--:R-:W-:Y:S01]  /*1ece0*/  @P0 FMUL.FTZ R4, R4, 0.69314718246459960938 ;  /* 0x3f31721804040820 */ /* 0x008fe20000410000 */
[----:B----4-:R-:W-:Y:S01]  /*1ecf0*/  MOV R69, 0xff800000 ;  /* 0xff80000000457802 */ /* 0x010fe20000000f00 */
[----:B-----5:R-:W-:Y:S01]  /*1ed00*/  @P1 FFMA.FTZ R69, R132, R17, R5 ;  /* 0x0000001184451223 */ /* 0x020fe20000010005 */
[----:B------:R-:W-:Y:S01]  /*1ed10*/  STS.64 [R13], R84 ;  /* 0x000000540d007388 */ /* 0x000fe20000000a00 */
[----:B------:R-:W-:Y:S01]  /*1ed20*/  MOV R68, 0xff800000 ;  /* 0xff80000000447802 */ /* 0x000fe20000000f00 */
[----:B--2---:R-:W-:Y:S01]  /*1ed30*/  @P0 FFMA.FTZ R68, R3, R18, R4 ;  /* 0x0000001203440223 */ /* 0x004fe20000010004 */
[----:B------:R-:W-:Y:S01]  /*1ed40*/  LOP3.LUT P0, RZ, R198, 0x3, RZ, 0xc0, !PT ;  /* 0x00000003c6ff7812 */ /* 0x000fe2000780c0ff */
[----:B------:R-:W-:Y:S04]  /*1ed50*/  STS.64 [R13+0x800], R86 ;  /* 0x000800560d007388 */ /* 0x000fe80000000a00 */
[----:B------:R-:W-:Y:S04]  /*1ed60*/  STS.64 [R16], R88 ;  /* 0x0000005810007388 */ /* 0x000fe80000000a00 */
[----:B------:R-:W-:Y:S04]  /*1ed70*/  STS.64 [R16+0x800], R90 ;  /* 0x0008005a10007388 */ /* 0x000fe80000000a00 */
[----:B------:R-:W-:Y:S01]  /*1ed80*/  STS.64 [R9], R92 ;  /* 0x0000005c09007388 */ /* 0x000fe20000000a00 */
[----:B-1----:R-:W-:-:S03]  /*1ed90*/  IMAD R6, R6, UR10, R209 ;  /* 0x0000000a06067c24 */ /* 0x002fc6000f8e02d1 */
        /* <DEDUP_REMOVED lines=41> */
[----:B------:R-:W-:Y:S01]  /*1f030*/  VIADD R73, R207, -UR8 ;  /* 0x80000008cf497c36 */ /* 0x000fe20008000000 */
[----:B------:R-:W-:Y:S01]  /*1f040*/  IADD3 R70, P0, PT, R71, R2, RZ ;  /* 0x0000000247467210 */ /* 0x000fe20007f1e0ff */
[----:B------:R-:W-:-:S03]  /*1f050*/  VIADD R72, R2, 0x8 ;  /* 0x0000000802487836 */ /* 0x000fc60000000000 */
[-C--:B------:R-:W-:Y:S02]  /*1f060*/  ISETP.GE.AND P2, PT, R2, R73.reuse, PT ;  /* 0x000000490200720c */ /* 0x080fe40003f46270 */
[----:B------:R-:W-:Y:S02]  /*1f070*/  ISETP.GE.AND P1, PT, R72, R73, PT ;  /* 0x000000494800720c */ /* 0x000fe40003f26270 */
[----:B------:R-:W-:Y:S02]  /*1f080*/  LEA.HI.X.SX32 R71, R71, RZ, 0x1, P0 ;  /* 0x000000ff47477211 */ /* 0x000fe400000f0eff */
[----:B---3--:R-:W-:-:S04]  /*1f090*/  LEA R72, P0, R70, UR4, 0x2 ;  /* 0x0000000446487c11 */ /* 0x008fc8000f8010ff */
[----:B------:R-:W-:-:S05]  /*1f0a0*/  LEA.HI.X R73, R70, UR5, R71, 0x2, P0 ;  /* 0x0000000546497c11 */ /* 0x000fca00080f1447 */
[----:B------:R3:W-:Y:S04]  /*1f0b0*/  @!P2 STG.E desc[UR6][R72.64], R69 ;  /* 0x000000454800a986 */ /* 0x0007e8000c101906 */
[----:B------:R3:W-:Y:S02]  /*1f0c0*/  @!P1 STG.E desc[UR6][R72.64+0x20], R68 ;  /* 0x0000204448009986 */ /* 0x0007e4000c101906 */
.L_x_3290:
[----:B------:R-:W-:Y:S05]  /*1f0d0*/  BSYNC.RECONVERGENT B0 ;  /* 0x0000000000007941 */ /* 0x000fea0003800200 */
.L_x_3289:
[----:B------:R-:W4:Y:S01]  /*1f0e0*/  LDCU.64 UR4, c[0x0][0x3f8] ;  /* 0x00007f00ff0477ac */ /* 0x000f220008000a00 */
[----:B------:R-:W-:Y:S01]  /*1f0f0*/  SHF.R.U32.HI R198, RZ, 0x4, R198 ;  /* 0x00000004ffc67819 */ /* 0x000fe200000116c6 */
[----:B------:R-:W-:Y:S01]  /*1f100*/  VIADD R207, R207, -UR8 ;  /* 0x80000008cfcf7c36 */ /* 0x000fe20008000000 */
[----:B------:R-:W-:-:S03]  /*1f110*/  LOP3.LUT R197, R197, 0x1f80, RZ, 0xc0, !PT ;  /* 0x00001f80c5c57812 */ /* 0x000fc600078ec0ff */
[C---:B------:R-:W-:Y:S01]  /*1f120*/  VIADD R2, R198.reuse, 0x8 ;  /* 0x00000008c6027836 */ /* 0x040fe20000000000 */
[----:B------:R-:W-:Y:S01]  /*1f130*/  LOP3.LUT R0, R197, 0x3c, R0, 0xf8, !PT ;  /* 0x0000003cc5007812 */ /* 0x000fe200078ef800 */
[C---:B---3--:R-:W-:Y:S01]  /*1f140*/  VIADD R68, R198.reuse, 0x10 ;  /* 0x00000010c6447836 */ /* 0x048fe20000000000 */
[CC--:B------:R-:W-:Y:S01]  /*1f150*/  ISETP.GE.AND P3, PT, R198.reuse, R207.reuse, PT ;  /* 0x000000cfc600720c */ /* 0x0c0fe20003f66270 */
[----:B------:R-:W-:Y:S01]  /*1f160*/  VIADD R70, R198, 0x20 ;  /* 0x00000020c6467836 */ /* 0x000fe20000000000 */
[C---:B------:R-:W-:Y:S02]  /*1f170*/  IADD3 R0, P0, PT, R3.reuse, R0, RZ ;  /* 0x0000000003007210 */ /* 0x040fe40007f1e0ff */
[-C--:B------:R-:W-:Y:S01]  /*1f180*/  ISETP.GE.AND P6, PT, R2, R207.reuse, PT ;  /* 0x000000cf0200720c */ /* 0x080fe20003fc6270 */
[----:B------:R-:W-:Y:S01]  /*1f190*/  VIADD R2, R198, 0x18 ;  /* 0x00000018c6027836 */ /* 0x000fe20000000000 */
[----:B------:R-:W-:Y:S02]  /*1f1a0*/  LEA.HI.X.SX32 R3, R3, RZ, 0x1, P0 ;  /* 0x000000ff03037211 */ /* 0x000fe400000f0eff */
[----:B------:R-:W-:Y:S01]  /*1f1b0*/  ISETP.GE.AND P5, PT, R68, R207, PT ;  /* 0x000000cf4400720c */ /* 0x000fe20003fa6270 */
[----:B------:R-:W-:Y:S01]  /*1f1c0*/  VIADD R68, R198, 0x28 ;  /* 0x00000028c6447836 */ /* 0x000fe20000000000 */
[----:B----4-:R-:W-:-:S02]  /*1f1d0*/  LEA R72, P0, R0, UR4, 0x2 ;  /* 0x0000000400487c11 */ /* 0x010fc4000f8010ff */
[-C--:B------:R-:W-:Y:S01]  /*1f1e0*/  ISETP.GE.AND P4, PT, R2, R207.reuse, PT ;  /* 0x000000cf0200720c */ /* 0x080fe20003f86270 */
[----:B------:R-:W-:Y:S01]  /*1f1f0*/  VIADD R2, R198, 0x30 ;  /* 0x00000030c6027836 */ /* 0x000fe20000000000 */
[----:B------:R-:W-:Y:S01]  /*1f200*/  LEA.HI.X R73, R0, UR5, R3, 0x2, P0 ;  /* 0x0000000500497c11 */ /* 0x000fe200080f1403 */
[----:B------:R-:W-:Y:S01]  /*1f210*/  VIADD R198, R198, 0x38 ;  /* 0x00000038c6c67836 */ /* 0x000fe20000000000 */
[-C--:B------:R-:W-:Y:S02]  /*1f220*/  ISETP.GE.AND P2, PT, R70, R207.reuse, PT ;  /* 0x000000cf4600720c */ /* 0x080fe40003f46270 */
        /* <DEDUP_REMOVED lines=21> */
.L_x_3291:
        /* <DEDUP_REMOVED lines=16> */
.L_x_7218:


//--------------------- .text._ZN5flash24flash_fwd_splitkv_kernelI23Flash_fwd_kernel_traitsILi128ELi64ELi128ELi4ELb0ELb0EN7cutlass10bfloat16_tE19Flash_kernel_traitsILi128ELi64ELi128ELi4ES3_EELb1ELb0ELb0ELb0ELb1ELb1ELb1ELb1EEEvNS_16Flash_fwd_paramsE --------------------------
	.section	.text._ZN5flash24flash_fwd_splitkv_kernelI23Flash_fwd_kernel_traitsILi128ELi64ELi128ELi4ELb0ELb0EN7cutlass10bfloat16_tE19Flash_kernel_traitsILi128ELi64ELi128ELi4ES3_EELb1ELb0ELb0ELb0ELb1ELb1ELb1ELb1EEEvNS_16Flash_fwd_paramsE,"ax",@progbits
	.align	128
        .global         _ZN5flash24flash_fwd_splitkv_kernelI23Flash_fwd_kernel_traitsILi128ELi64ELi128ELi4ELb0ELb0EN7cutlass10bfloat16_tE19Flash_kernel_traitsILi128ELi64ELi128ELi4ES3_EELb1ELb0ELb0ELb0ELb1ELb1ELb1ELb1EEEvNS_16Flash_fwd_paramsE
        .type           _ZN5flash24flash_fwd_splitkv_kernelI23Flash_fwd_kernel_traitsILi128ELi64ELi128ELi4ELb0ELb0EN7cutlass10bfloat16_tE19Flash_kernel_traitsILi128ELi64ELi128ELi4ES3_EELb1ELb0ELb0ELb0ELb1ELb1ELb1ELb1EEEvNS_16Flash_fwd_paramsE,@function
        .size           _ZN5flash24flash_fwd_splitkv_kernelI23Flash_fwd_kernel_traitsILi128ELi64ELi128ELi4ELb0ELb0EN7cutlass10bfloat16_tE19Flash_kernel_traitsILi128ELi64ELi128ELi4ES3_EELb1ELb0ELb0ELb0ELb1ELb1ELb1ELb1EEEvNS_16Flash_fwd_paramsE,(.L_x_7219 - _ZN5flash24flash_fwd_splitkv_kernelI23Flash_fwd_kernel_traitsILi128ELi64ELi128ELi4ELb0ELb0EN7cutlass10bfloat16_tE19Flash_kernel_traitsILi128ELi64ELi128ELi4ES3_EELb1ELb0ELb0ELb0ELb1ELb1ELb1ELb1EEEvNS_16Flash_fwd_paramsE)
        .other          _ZN5flash24flash_fwd_splitkv_kernelI23Flash_fwd_kernel_traitsILi128ELi64ELi128ELi4ELb0ELb0EN7cutlass10bfloat16_tE19Flash_kernel_traitsILi128ELi64ELi128ELi4ES3_EELb1ELb0ELb0ELb0ELb1ELb1ELb1ELb1EEEvNS_16Flash_fwd_paramsE,@"STO_CUDA_ENTRY STV_DEFAULT"
_ZN5flash24flash_fwd_splitkv_kernelI23Flash_fwd_kernel_traitsILi128ELi64ELi128ELi4ELb0ELb0EN7cutlass10bfloat16_tE19Flash_kernel_traitsILi128ELi64ELi128ELi4ES3_EELb1ELb0ELb0ELb0ELb1ELb1ELb1ELb1EEEvNS_16Flash_fwd_paramsE:
.text._ZN5flash24flash_fwd_splitkv_kernelI23Flash_fwd_kernel_traitsILi128ELi64ELi128ELi4ELb0ELb0EN7cutlass10bfloat16_tE19Flash_kernel_traitsILi128ELi64ELi128ELi4ES3_EELb1ELb0ELb0ELb0ELb1ELb1ELb1ELb1EEEvNS_16Flash_fwd_paramsE:
        /* <DEDUP_REMOVED lines=31> */
[----:B------:R-:W-:Y:S02]  /*01f0*/  @!P4 LOP3.LUT R219, RZ, R4, RZ, 0x33, !PT ;  /* 0x00000004ffdbc212 */ /* 0x000fe400078e33ff */
[----:B------:R-:W-:Y:S02]  /*0200*/  ISETP.NE.AND.EX P2, PT, R3, RZ, PT, P0 ;  /* 0x000000ff0300720c */ /* 0x000fe40003f45300 */
[----:B------:R-:W-:Y:S01]  /*0210*/  ISETP.NE.U32.AND P0, PT, RZ, UR4, PT ;  /* 0x00000004ff007c0c */ /* 0x000fe2000bf05070 */
[----:B----4-:R-:W-:-:S03]  /*0220*/  IMAD.WIDE.U32 R8, R219, 0x4, R10 ;  /* 0x00000004db087825 */ /* 0x010fc600078e000a */
[----:B------:R-:W-:Y:S01]  /*0230*/  ISETP.NE.AND.EX P5, PT, RZ, UR5, PT, P0 ;  /* 0x00000005ff007c0c */ /* 0x000fe2000bfa5300 */
[----:B------:R-:W-:Y:S01]  /*0240*/  IMAD.SHL.U32 R5, R219, 0x4, RZ ;  /* 0x00000004db057824 */ /* 0x000fe200078e00ff */
[----:B------:R-:W2:Y:S01]  /*0250*/  @P1 LDG.E R12, desc[UR6][R8.64] ;  /* 0x00000006080c1981 */ /* 0x000ea2000c1e1900 */
[----:B------:R-:W-:-:S03]  /*0260*/  SHF.R.U32.HI R6, RZ, 0x1e, R219 ;  /* 0x0000001eff067819 */ /* 0x000fc600000116db */
[----:B------:R-:W2:Y:S01]  /*0270*/  @P3 LDG.E R11, desc[UR6][R8.64+0x4] ;  /* 0x00000406080b3981 */ /* 0x000ea2000c1e1900 */
[C---:B------:R-:W-:Y:S01]  /*0280*/  IADD3 R138, P1, PT, R5.reuse, UR4, RZ ;  /* 0x00000004058a7c10 */ /* 0x040fe2000ff3e0ff */
[----:B------:R-:W-:Y:S01]  /*0290*/  IMAD.MOV.U32 R0, RZ, RZ, RZ ;  /* 0x000000ffff007224 */ /* 0x000fe200078e00ff */
[----:B------:R-:W-:Y:S02]  /*02a0*/  @P2 IADD3 R14, P0, PT, R5, R2, RZ ;  /* 0x00000002050e2210 */ /* 0x000fe40007f1e0ff */
[----:B------:R-:W-:-:S03]  /*02b0*/  IADD3.X R139, PT, PT, R6, UR5, RZ, P1, !PT ;  /* 0x00000005068b7c10 */ /* 0x000fc60008ffe4ff */
[----:B------:R-:W-:Y:S02]  /*02c0*/  @P2 IMAD.X R15, R6, 0x1, R3, P0 ;  /* 0x00000001060f2824 */ /* 0x000fe400000e0603 */
[----:B------:R-:W5:Y:S01]  /*02d0*/  @P5 LDG.E R0, desc[UR6][R138.64] ;  /* 0x000000068a005981 */ /* 0x000f62000c1e1900 */
[----:B------:R-:W1:Y:S01]  /*02e0*/  LDC.64 R2, c[0x0][0x468] ;  /* 0x00011a00ff027b82 */ /* 0x000e620000000a00 */
[----:B------:R-:W3:Y:S01]  /*02f0*/  LDCU.U8 UR4, c[0x0][0x532] ;  /* 0x0000a640ff0477ac */ /* 0x000ee20008000000 */
[----:B------:R-:W4:Y:S01]  /*0300*/  S2R R13, SR_CTAID.X ;  /* 0x00000000000d7919 */ /* 0x000f220000002500 */
[----:B------:R4:W5:Y:S01]  /*0310*/  @P2 LDG.E R71, desc[UR6][R14.64] ;  /* 0x000000060e472981 */ /* 0x000962000c1e1900 */
[----:B---3--:R-:W-:Y:S02]  /*0320*/  ISETP.NE.AND P4, PT, RZ, UR4, PT ;  /* 0x00000004ff007c0c */ /* 0x008fe4000bf85270 */
[----:B-1----:R-:W-:-:S04]  /*0330*/  ISETP.EQ.U32.AND P0, PT, R2, RZ, PT ;  /* 0x000000ff0200720c */ /* 0x002fc80003f02070 */
[----:B------:R-:W-:Y:S02]  /*0340*/  ISETP.EQ.OR.EX P1, PT, R3, RZ, !P4, P0 ;  /* 0x000000ff0300720c */ /* 0x000fe40006722700 */
[----:B------:R-:W-:-:S05]  /*0350*/  IADD3 R16, P0, PT, R5, R2, RZ ;  /* 0x0000000205107210 */ /* 0x000fca0007f1e0ff */
[----:B------:R-:W-:Y:S01]  /*0360*/  IMAD.X R17, R6, 0x1, R3, P0 ;  /* 0x0000000106117824 */ /* 0x000fe200000e0603 */
[----:B------:R-:W-:-:S04]  /*0370*/  ISETP.NE.U32.AND P0, PT, R2, RZ, PT ;  /* 0x000000ff0200720c */ /* 0x000fc80003f05070 */
[----:B------:R-:W-:Y:S01]  /*0380*/  ISETP.NE.AND.EX P0, PT, R3, RZ, PT, P0 ;  /* 0x000000ff0300720c */ /* 0x000fe20003f05300 */
[----:B------:R-:W1:-:S12]  /*0390*/  @!P3 LDC R218, c[0x0][0x434] ;  /* 0x00010d00ffdabb82 */ /* 0x000e580000000800 */
[----:B----4-:R-:W3:Y:S01]  /*03a0*/  @!P0 LDC R15, c[0x0][0x438] ;  /* 0x00010e00ff0f8b82 */ /* 0x010ee20000000800 */
[----:B------:R-:W-:Y:S02]  /*03b0*/  IMAD.MOV.U32 R9, RZ, RZ, -0x1 ;  /* 0xffffffffff097424 */ /* 0x000fe400078e00ff */
[----:B------:R-:W-:-:S04]  /*03c0*/  IMAD.SHL.U32 R69, R13, 0x40, RZ ;  /* 0x000000400d457824 */ /* 0x000fc800078e00ff */
[----:B------:R4:W5:Y:S01]  /*03d0*/  @!P1 LDG.E R9, desc[UR6][R16.64] ;  /* 0x0000000610099981 */ /* 0x000962000c1e1900 */
[----:B--2---:R-:W-:-:S05]  /*03e0*/  @P3 IMAD.IADD R218, R11, 0x1, -R12 ;  /* 0x000000010bda3824 */ /* 0x004fca00078e0a0c */
[----:B-1----:R-:W-:Y:S01]  /*03f0*/  ISETP.GT.AND P1, PT, R218, R69, PT ;  /* 0x00000045da00720c */ /* 0x002fe20003f24270 */
[----:B---34-:R-:W-:-:S12]  /*0400*/  @!P0 BRA `(.L_x_3292) ;  /* 0x00000000000c8947 */ /* 0x018fd80003800000 */
[----:B------:R-:W2:Y:S02]  /*0410*/  @P4 LDG.E R2, desc[UR6][R16.64+0x4] ;  /* 0x0000040610024981 */ /* 0x000ea4000c1e1900 */
[----:B--2--5:R-:W-:-:S06]  /*0420*/  @P4 IADD3 R15, PT, PT, R2, -R9, RZ ;  /* 0x80000009020f4210 */ /* 0x024fcc0007ffe0ff */
[----:B------:R1:W5:Y:S02]  /*0430*/  @!P4 LDG.E R15, desc[UR6][R16.64] ;  /* 0x00000006100fc981 */ /* 0x000364000c1e1900 */
.L_x_3292:
        /* <DEDUP_REMOVED lines=43> */
[----:B------:R-:W-:-:S03]  /*06f0*/  @P4 VIADD R10, R10, 0x1 ;  /* 0x000000010a0a4836 */ /* 0x000fc60000000000 */
[----:B----4-:R-:W-:Y:S01]  /*0700*/  IADD3 R11, PT, PT, R14, R11, R3 ;  /* 0x0000000b0e0b7210 */ /* 0x010fe20007ffe003 */
[----:B------:R-:W-:Y:S01]  /*0710*/  @!P3 IMAD.MOV R10, RZ, RZ, -R10 ;  /* 0x000000ffff0ab224 */ /* 0x000fe200078e0a0a */
[----:B------:R-:W-:Y:S02]  /*0720*/  SHF.R.S32.HI R3, RZ, 0x1f, R14 ;  /* 0x0000001fff037819 */ /* 0x000fe4000001140e */
[----:B------:R-:W-:Y:S02]  /*0730*/  @!P0 LOP3.LUT R10, RZ, R8, RZ, 0x33, !PT ;  /* 0x00000008ff0a8212 */ /* 0x000fe400078e33ff */
[----:B------:R-:W-:Y:S02]  /*0740*/  SHF.R.S32.HI R8, RZ, 0x1f, R11 ;  /* 0x0000001fff087819 */ /* 0x000fe4000001140b */
[----:B------:R-:W-:Y:S01]  /*0750*/  LEA.HI R3, R3, R14, RZ, 0x7 ;  /* 0x0000000e03037211 */ /* 0x000fe200078f38ff */
[----:B--2---:R-:W-:Y:S01]  /*0760*/  IMAD R217, R10, R2, RZ ;  /* 0x000000020ad97224 */ /* 0x004fe200078e02ff */
[----:B------:R-:W-:-:S02]  /*0770*/  LEA.HI R8, R8, R11, RZ, 0x7 ;  /* 0x0000000b08087211 */ /* 0x000fc400078f38ff */
        /* <DEDUP_REMOVED lines=12> */
[----:B------:R-:W3:Y:S03]  /*0840*/  LDCU.64 UR8, c[0x0][0x3f8] ;  /* 0x00007f00ff0877ac */ /* 0x000ee60008000a00 */
[----:B------:R-:W-:Y:S01]  /*0850*/  LOP3.LUT R3, R3, 0x1f80, RZ, 0xc0, !PT ;  /* 0x00001f8003037812 */ /* 0x000fe200078ec0ff */
[----:B------:R-:W-:Y:S02]  /*0860*/  VIADD R6, R0, 0x8 ;  /* 0x0000000800067836 */ /* 0x000fe40000000000 */
[----:B-1----:R-:W-:-:S04]  /*0870*/  IMAD R8, R2, R8, R219 ;  /* 0x0000000802087224 */ /* 0x002fc800078e02db */
[----:B------:R-:W-:Y:S02]  /*0880*/  IMAD R8, R8, R4, R7 ;  /* 0x0000000408087224 */ /* 0x000fe400078e0207 */
[C---:B------:R-:W-:Y:S01]  /*0890*/  IMAD.SHL.U32 R4, R68.reuse, 0x4, RZ ;  /* 0x0000000444047824 */ /* 0x040fe200078e00ff */
[----:B------:R-:W-:Y:S01]  /*08a0*/  LOP3.LUT P6, R68, R68, 0xf, RZ, 0xc0, !PT ;  /* 0x0000000f44447812 */ /* 0x000fe200078cc0ff */
        /* <DEDUP_REMOVED lines=8> */
[----:B------:R-:W-:Y:S01]  /*0930*/  IADD3 R3, P0, PT, R2, R3, RZ ;  /* 0x0000000302037210 */ /* 0x000fe20007f1e0ff */
[C---:B------:R-:W-:Y:S01]  /*0940*/  VIADD R4, R0.reuse, 0x20 ;  /* 0x0000002000047836 */ /* 0x040fe20000000000 */
[----:B------:R-:W-:-:S02]  /*0950*/  ISETP.GE.AND P2, PT, R0, R69, PT ;  /* 0x000000450000720c */ /* 0x000fc40003f46270 */
[----:B------:R-:W-:Y:S02]  /*0960*/  LEA.HI.X.SX32 R2, R2, RZ, 0x1, P0 ;  /* 0x000000ff02027211 */ /* 0x000fe400000f0eff */
[C---:B---3--:R-:W-:Y:S02]  /*0970*/  LEA R10, P0, R3.reuse, UR8, 0x2 ;  /* 0x00000008030a7c11 */ /* 0x048fe4000f8010ff */
[-C--:B------:R-:W-:Y:S02]  /*0980*/  ISETP.GE.AND P5, PT, R8, R69.reuse, PT ;  /* 0x000000450800720c */ /* 0x080fe40003fa6270 */
[----:B------:R-:W-:Y:S02]  /*0990*/  LEA.HI.X R11, R3, UR9, R2, 0x2, P0 ;  /* 0x00000009030b7c11 */ /* 0x000fe400080f1402 */
[C---:B------:R-:W-:Y:S02]  /*09a0*/  IADD3 R2, P0, PT, R9.reuse, R0, RZ ;  /* 0x0000000009027210 */ /* 0x040fe40007f1e0ff */
[----:B------:R-:W-:Y:S01]  /*09b0*/  ISETP.GE.AND P4, PT, R6, R69, PT ;  /* 0x000000450600720c */ /* 0x000fe20003f86270 */
[----:B------:R-:W-:Y:S01]  /*09c0*/  VIADD R6, R0, 0x30 ;  /* 0x0000003000067836 */ /* 0x000fe20000000000 */
[----:B------:R-:W-:Y:S01]  /*09d0*/  LEA.HI.X.SX32 R9, R9, RZ, 0x1, P0 ;  /* 0x000000ff09097211 */ /* 0x000fe200000f0eff */
[----:B------:R-:W-:Y:S01]  /*09e0*/  @!P2 STG.E.128 desc[UR6][R10.64], RZ ;  /* 0x000000ff0a00a986 */ /* 0x000fe2000c101d06 */
[----:B-1----:R-:W-:-:S02]  /*09f0*/  LEA R8, P0, R2, UR4, 0x2 ;  /* 0x0000000402087c11 */ /* 0x002fc4000f8010ff */
[-C--:B------:R-:W-:Y:S01]  /*0a00*/  ISETP.GE.AND P3, PT, R4, R69.reuse, PT ;  /* 0x000000450400720c */ /* 0x080fe20003f66270 */
[----:B------:R-:W-:Y:S01]  /*0a10*/  VIADD R4, R0, 0x28 ;  /* 0x0000002800047836 */ /* 0x000fe20000000000 */
[----:B------:R-:W-:Y:S01]  /*0a20*/  LEA.HI.X R9, R2, UR5, R9, 0x2, P0 ;  /* 0x0000000502097c11 */ /* 0x000fe200080f1409 */
[----:B------:R-:W-:Y:S01]  /*0a30*/  VIADD R2, R0, 0x38 ;  /* 0x0000003800027836 */ /* 0x000fe20000000000 */
[----:B------:R-:W-:Y:S01]  /*0a40*/  P2R R3, PR, RZ, 0x40 ;  /* 0x00000040ff037803 */ /* 0x000fe20000000000 */
[----:B------:R-:W-:Y:S01]  /*0a50*/  @!P2 STG.E.128 desc[UR6][R10.64+0x100], RZ ;  /* 0x000100ff0a00a986 */ /* 0x000fe2000c101d06 */
[----:B------:R-:W-:Y:S02]  /*0a60*/  ISETP.NE.OR P6, PT, R68, RZ, P1 ;  /* 0x000000ff4400720c */ /* 0x000fe40000fc5670 */
[-C--:B------:R-:W-:Y:S01]  /*0a70*/  ISETP.GE.AND P0, PT, R6, R69.reuse, PT ;  /* 0x000000450600720c */ /* 0x080fe20003f06270 */
[----:B------:R-:W-:Y:S01]  /*0a80*/  @!P1 STG.E.128 desc[UR6][R10.64+0x1000], RZ ;  /* 0x001000ff0a009986 */ /* 0x000fe2000c101d06 */
[----:B------:R-:W-:-:S03]  /*0a90*/  ISETP.GE.AND P2, PT, R2, R69, PT ;  /* 0x000000450200720c */ /* 0x000fc60003f46270 */
[----:B------:R-:W-:Y:S01]  /*0aa0*/  @!P1 STG.E.128 desc[UR6][R10.64+0x1100], RZ ;  /* 0x001100ff0a009986 */ /* 0x000fe2000c101d06 */
[----:B------:R-:W-:-:S03]  /*0ab0*/  ISETP.GE.AND P1, PT, R4, R69, PT ;  /* 0x000000450400720c */ /* 0x000fc60003f26270 */
[----:B------:R-:W-:Y:S02]  /*0ac0*/  @!P5 STG.E.128 desc[UR6][R10.64+0x2000], RZ ;  /* 0x002000ff0a00d986 */ /* 0x000fe4000c101d06 */
[----:B------:R-:W-:Y:S02]  /*0ad0*/  @!P6 IMAD.MOV.U32 R5, RZ, RZ, -0x800000 ;  /* 0xff800000ff05e424 */ /* 0x000fe400078e00ff */
        /* <DEDUP_REMOVED lines=36> */
.L_x_3293:
        /* <DEDUP_REMOVED lines=9> */
.L_x_3294:
        /* <DEDUP_REMOVED lines=105> */
.L_x_3295:
        /* <DEDUP_REMOVED lines=15> */
.L_x_3297:
[----:B------:R-:W2:Y:S01]  /*1530*/  LDC.64 R4, c[0x0][0x3b8] ;  /* 0x0000ee00ff047b82 */ /* 0x000ea20000000a00 */
[----:B-1----:R-:W-:-:S05]  /*1540*/  IADD3 R2, PT, PT, R0, R9, RZ ;  /* 0x0000000900027210 */ /* 0x002fca0007ffe0ff */
[C---:B--2---:R-:W-:Y:S02]  /*1550*/  IMAD R19, R2.reuse, R5, RZ ;  /* 0x0000000502137224 */ /* 0x044fe400078e02ff */
[----:B------:R-:W-:-:S05]  /*1560*/  IMAD.WIDE.U32 R2, R2, R4, RZ ;  /* 0x0000000402027225 */ /* 0x000fca00078e00ff */
[----:B------:R-:W-:Y:S02]  /*1570*/  IADD3 R19, PT, PT, R3, R19, RZ ;  /* 0x0000001303137210 */ /* 0x000fe40007ffe0ff */
[----:B------:R-:W-:Y:S02]  /*1580*/  MOV R18, R2 ;  /* 0x0000000200127202 */ /* 0x000fe40000000f00 */
.L_x_3298:
        /* <DEDUP_REMOVED lines=14> */
.L_x_3299:
[----:B------:R-:W1:Y:S01]  /*1670*/  LDC.64 R2, c[0x0][0x3c0] ;  /* 0x0000f000ff027b82 */ /* 0x000e620000000a00 */
[----:B------:R-:W-:-:S05]  /*1680*/  IADD3 R0, PT, PT, R0, R9, RZ ;  /* 0x0000000900007210 */ /* 0x000fca0007ffe0ff */
[C---:B-1----:R-:W-:Y:S02]  /*1690*/  IMAD R21, R0.reuse, R3, RZ ;  /* 0x0000000300157224 */ /* 0x042fe400078e02ff */
[----:B-----5:R-:W-:-:S05]  /*16a0*/  IMAD.WIDE.U32 R8, R0, R2, RZ ;  /* 0x0000000200087225 */ /* 0x020fca00078e00ff */
[----:B------:R-:W-:Y:S02]  /*16b0*/  IADD3 R21, PT, PT, R9, R21, RZ ;  /* 0x0000001509157210 */ /* 0x000fe40007ffe0ff */
[----:B------:R-:W-:-:S07]  /*16c0*/  MOV R20, R8 ;  /* 0x0000000800147202 */ /* 0x000fce0000000f00 */
.L_x_3300:
        /* <DEDUP_REMOVED lines=50> */
.L_x_3296:
[----:B------:R-:W-:Y:S01]  /*19f0*/  IMAD.MOV.U32 R9, RZ, RZ, RZ ;  /* 0x000000ffff097224 */ /* 0x000fe200078e00ff */
[----:B------:R-:W-:Y:S01]  /*1a00*/  ISETP.NE.AND P0, PT, R12, -0x1, PT ;  /* 0xffffffff0c00780c */ /* 0x000fe20003f05270 */
[----:B------:R-:W1:Y:S01]  /*1a10*/  LDC.64 R134, c[0x0][0x3b0] ;  /* 0x0000ec00ff867b82 */ /* 0x000e620000000a00 */
[C---:B------:R-:W-:Y:S01]  /*1a20*/  IMAD.SHL.U32 R75, R68.reuse, 0x8, RZ ;  /* 0x00000008444b7824 */ /* 0x040fe200078e00ff */
[----:B------:R-:W2:Y:S02]  /*1a30*/  LDCU.64 UR4, c[0x0][0x3c8] ;  /* 0x00007900ff0477ac */ /* 0x000ea40008000a00 */
[----:B------:R3:W5:Y:S01]  /*1a40*/  @P5 LDG.E R9, desc[UR6][R138.64] ;  /* 0x000000068a095981 */ /* 0x000762000c1e1900 */
[----:B------:R-:W-:Y:S01]  /*1a50*/  SHF.R.U32.HI R136, RZ, 0x3, R68 ;  /* 0x00000003ff887819 */ /* 0x000fe20000011644 */
[----:B------:R-:W4:Y:S01]  /*1a60*/  LDCU.64 UR8, c[0x0][0x388] ;  /* 0x00007100ff0877ac */ /* 0x000f220008000a00 */
[----:B------:R-:W-:Y:S01]  /*1a70*/  LOP3.LUT R22, R75, 0x38, RZ, 0xc0, !PT ;  /* 0x000000384b167812 */ /* 0x000fe200078ec0ff */
[C---:B------:R-:W-:Y:S01]  /*1a80*/  IMAD.SHL.U32 R119, R68.reuse, 0x4, RZ ;  /* 0x0000000444777824 */ /* 0x040fe200078e00ff */
[----:B------:R-:W-:Y:S01]  /*1a90*/  MOV R137, RZ ;  /* 0x000000ff00897202 */ /* 0x000fe20000000f00 */
[----:B------:R-:W-:Y:S01]  /*1aa0*/  IMAD.SHL.U32 R72, R68, 0x40, RZ ;  /* 0x0000004044487824 */ /* 0x000fe200078e00ff */
[----:B------:R-:W-:Y:S01]  /*1ab0*/  IADD3 R16, P2, PT, R22, R16, RZ ;  /* 0x0000001016107210 */ /* 0x000fe20007f5e0ff */
[----:B------:R-:W2:Y:S01]  /*1ac0*/  @!P0 LDC.64 R10, c[0x0][0x398] ;  /* 0x0000e600ff0a8b82 */ /* 0x000ea20000000a00 */
[----:B------:R-:W-:Y:S01]  /*1ad0*/  SHF.L.U64.HI R74, R2, 0x4, R3 ;  /* 0x00000004024a7819 */ /* 0x000fe20000010203 */
[----:B------:R-:W-:Y:S01]  /*1ae0*/  IMAD.WIDE.U32 R24, R13, 0x40, R136 ;  /* 0x000000400d187825 */ /* 0x000fe200078e0088 */
[----:B------:R-:W-:-:S02]  /*1af0*/  IADD3.X R17, PT, PT, RZ, R14, RZ, P2, !PT ;  /* 0x0000000eff117210 */ /* 0x000fc400017fe4ff */
[----:B------:R-:W-:Y:S01]  /*1b00*/  SHF.L.U32 R73, R2, 0x4, RZ ;  /* 0x0000000402497819 */ /* 0x000fe200000006ff */
[----:B------:R-:W-:Y:S01]  /*1b10*/  IMAD.SHL.U32 R77, R4, 0x10, RZ ;  /* 0x00000010044d7824 */ /* 0x000fe200078e00ff */
[----:B------:R-:W-:Y:S02]  /*1b20*/  LOP3.LUT R119, R119, 0x1c, RZ, 0xc0, !PT ;  /* 0x0000001c77777812 */ /* 0x000fe400078ec0ff */
[----:B------:R-:W-:Y:S02]  /*1b30*/  SHF.L.U32 R63, R62, 0x7, RZ ;  /* 0x000000073e3f7819 */ /* 0x000fe400000006ff */
[----:B------:R-:W-:Y:S02]  /*1b40*/  LOP3.LUT R72, R72, 0x1c0, RZ, 0xc0, !PT ;  /* 0x000001c048487812 */ /* 0x000fe400078ec0ff */
[----:B------:R-:W-:Y:S01]  /*1b50*/  SHF.L.U64.HI R78, R4, 0x4, R5 ;  /* 0x00000004044e7819 */ /* 0x000fe20000010205 */
[----:B------:R-:W-:Y:S01]  /*1b60*/  VIADD R70, R63, 0xffffff80 ;  /* 0xffffff803f467836 */ /* 0x000fe20000000000 */
[----:B------:R-:W-:Y:S01]  /*1b70*/  LOP3.LUT R72, R72, 0x38, R75, 0xf8, !PT ;  /* 0x0000003848487812 */ /* 0x000fe200078ef84b */
        /* <DEDUP_REMOVED lines=12> */
[----:B------:R-:W-:-:S04]  /*1c40*/  IMAD.WIDE.U32 R12, R136, R2, R16 ;  /* 0x00000002880c7225 */ /* 0x000fc800078e0010 */
[----:B------:R-:W-:Y:S02]  /*1c50*/  IMAD.X R11, RZ, RZ, R11, P0 ;  /* 0x000000ffff0b7224 */ /* 0x000fe400000e060b */
[C---:B------:R-:W-:Y:S02]  /*1c60*/  IMAD R8, R7.reuse, UR5, R8 ;  /* 0x0000000507087c24 */ /* 0x040fe4000f8e0208 */
[----:B------:R-:W-:Y:S01]  /*1c70*/  IMAD.WIDE.U32 R10, R7, UR4, R10 ;  /* 0x00000004070a7c25 */ /* 0x000fe2000f8e000a */
[----:B------:R-:W2:Y:S03]  /*1c80*/  LDCU.64 UR4, c[0x0][0x390] ;  /* 0x00007200ff0477ac */ /* 0x000ea60008000a00 */
[----:B------:R-:W-:Y:S01]  /*1c90*/  IMAD.WIDE.U32 R14, R136, R4, R18 ;  /* 0x00000004880e7225 */ /* 0x000fe200078e0012 */
[----:B------:R-:W-:-:S03]  /*1ca0*/  IADD3 R11, PT, PT, R11, R8, RZ ;  /* 0x000000080b0b7210 */ /* 0x000fc60007ffe0ff */
[C---:B------:R-:W-:Y:S01]  /*1cb0*/  IMAD R81, R136.reuse, R3, R13 ;  /* 0x0000000388517224 */ /* 0x040fe200078e020d */
[----:B------:R-:W-:Y:S01]  /*1cc0*/  SHF.R.S32.HI R3, RZ, 0x1f, R76 ;  /* 0x0000001fff037819 */ /* 0x000fe2000001144c */
[----:B------:R-:W-:Y:S01]  /*1cd0*/  IMAD R85, R136, R5, R15 ;  /* 0x0000000588557224 */ /* 0x000fe200078e020f */
[----:B-1----:R-:W-:Y:S01]  /*1ce0*/  LEA.HI R20, R20, R20, RZ, 0x1 ;  /* 0x0000001414147211 */ /* 0x002fe200078f08ff */
[----:B------:R-:W-:Y:S01]  /*1cf0*/  IMAD.SHL.U32 R84, R14, 0x2, RZ ;  /* 0x000000020e547824 */ /* 0x000fe200078e00ff */
[----:B------:R-:W-:Y:S01]  /*1d00*/  LEA.HI R2, R3, R76, RZ, 0x7 ;  /* 0x0000004c03027211 */ /* 0x000fe200078f38ff */
[----:B------:R-:W-:Y:S01]  /*1d10*/  IMAD.SHL.U32 R82, R12, 0x2, RZ ;  /* 0x000000020c527824 */ /* 0x000fe200078e00ff */
[----:B------:R-:W-:Y:S01]  /*1d20*/  SHF.L.U64.HI R85, R14, 0x1, R85 ;  /* 0x000000010e557819 */ /* 0x000fe20000010255 */
[-C--:B------:R-:W-:Y:S01]  /*1d30*/  IMAD R7, R25, R134.reuse, RZ ;  /* 0x0000008619077224 */ /* 0x080fe200078e02ff */
[----:B----4-:R-:W-:Y:S02]  /*1d40*/  IADD3 R84, P0, PT, R84, UR8, RZ ;  /* 0x0000000854547c10 */ /* 0x010fe4000ff1e0ff */
[----:B------:R-:W-:Y:S01]  /*1d50*/  SHF.R.S32.HI R2, RZ, 0x7, R2 ;  /* 0x00000007ff027819 */ /* 0x000fe20000011402 */
[C---:B------:R-:W-:Y:S01]  /*1d60*/  IMAD R7, R24.reuse, R135, R7 ;  /* 0x0000008718077224 */ /* 0x040fe200078e0207 */
[----:B------:R-:W-:Y:S01]  /*1d70*/  IADD3.X R85, PT, PT, R85, UR9, RZ, P0, !PT ;  /* 0x0000000955557c10 */ /* 0x000fe200087fe4ff */
[----:B------:R-:W-:Y:S01]  /*1d80*/  IMAD.WIDE.U32 R134, R24, R134, R10 ;  /* 0x0000008618867225 */ /* 0x000fe200078e000a */
[----:B------:R-:W-:-:S02]  /*1d90*/  SHF.L.U64.HI R81, R12, 0x1, R81 ;  /* 0x000000010c517819 */ /* 0x000fc40000010251 */
[----:B--2---:R-:W-:Y:S01]  /*1da0*/  IADD3 R82, P0, PT, R82, UR4, RZ ;  /* 0x0000000452527c10 */ /* 0x004fe2000ff1e0ff */
[----:B------:R-:W-:Y:S01]  /*1db0*/  IMAD.MOV.U32 R221, RZ, RZ, R85 ;  /* 0x000000ffffdd7224 */ /* 0x000fe200078e0055 */
[----:B------:R-:W-:Y:S01]  /*1dc0*/  VIMNMX R79, PT, PT, R217, R2, !PT ;  /* 0x00000002d94f7248 */ /* 0x000fe20007fe0100 */
[----:B------:R-:W-:Y:S01]  /*1dd0*/  IMAD.IADD R80, R135, 0x1, R7 ;  /* 0x0000000187507824 */ /* 0x000fe200078e0207 */
[----:B------:R-:W-:Y:S01]  /*1de0*/  IADD3.X R81, PT, PT, R81, UR5, RZ, P0, !PT ;  /* 0x0000000551517c10 */ /* 0x000fe200087fe4ff */
[----:B------:R-:W-:Y:S01]  /*1df0*/  IMAD.MOV.U32 R222, RZ, RZ, R82 ;  /* 0x000000ffffde7224 */ /* 0x000fe200078e0052 */
[----:B------:R-:W-:Y:S02]  /*1e00*/  ISETP.GT.AND P0, PT, R62, R79, PT ;  /* 0x0000004f3e00720c */ /* 0x000fe40003f04270 */
[----:B------:R-:W-:Y:S02]  /*1e10*/  SHF.R.S32.HI R20, RZ, 0x1, R20 ;  /* 0x00000001ff147819 */ /* 0x000fe40000011414 */
[----:B------:R-:W-:-:S02]  /*1e20*/  MOV R220, R84 ;  /* 0x0000005400dc7202 */ /* 0x000fc40000000f00 */
[----:B------:R-:W-:Y:S01]  /*1e30*/  MOV R223, R81 ;  /* 0x0000005100df7202 */ /* 0x000fe20000000f00 */
[----:B------:R-:W-:-:S04]  /*1e40*/  IMAD R121, R136, R20, R119 ;  /* 0x0000001488797224 */ /* 0x000fc800078e0277 */
        /* <DEDUP_REMOVED lines=118> */
.L_x_3339:
        /* <DEDUP_REMOVED lines=11> */
[----:B------:R-:W2:Y:S01]  /*2660*/  @P2 LDG.E.128 R8, desc[UR6][R86.64] ;  /* 0x0000000656082981 */ /* 0x000ea2000c1e1d00 */
[----:B------:R-:W-:Y:S05]  /*2670*/  @P2 IMAD.MOV.U32 R83, RZ, RZ, R81 ;  /* 0x000000ffff532224 */ /* 0x000fea00078e0051 */
        /* <DEDUP_REMOVED lines=31> */
[----:B------:R-:W3:Y:S01]  /*2870*/  @!P1 LDC.64 R2, c[0x0][0x3c0] ;  /* 0x0000f000ff029b82 */ /* 0x000ee20000000a00 */
[----:B------:R-:W-:Y:S02]  /*2880*/  @!P1 IMAD.MOV.U32 R83, RZ, RZ, R81 ;  /* 0x000000ffff539224 */ /* 0x000fe400078e0051 */
        /* <DEDUP_REMOVED lines=24> */
[----:B------:R-:W2:Y:S01]  /*2a10*/  @P5 LDC.64 R2, c[0x0][0x3c0] ;  /* 0x0000f000ff025b82 */ /* 0x000ea20000000a00 */
[----:B------:R-:W-:Y:S02]  /*2a20*/  @P5 IMAD.MOV.U32 R83, RZ, RZ, R81 ;  /* 0x000000ffff535224 */ /* 0x000fe400078e0051 */
        /* <DEDUP_REMOVED lines=16> */
[----:B------:R-:W4:Y:S01]  /*2b30*/  @P6 LDC.64 R2, c[0x0][0x3c0] ;  /* 0x0000f000ff026b82 */ /* 0x000f220000000a00 */
[----:B------:R-:W-:Y:S02]  /*2b40*/  @P6 IMAD.MOV.U32 R83, RZ, RZ, R81 ;  /* 0x000000ffff536224 */ /* 0x000fe400078e0051 */
        /* <DEDUP_REMOVED lines=9> */
[----:B------:R-:W3:Y:S01]  /*2be0*/  @P2 LDC.64 R2, c[0x0][0x3c0] ;  /* 0x0000f000ff022b82 */ /* 0x000ee20000000a00 */
[----:B------:R-:W-:Y:S02]  /*2bf0*/  @P2 IMAD.MOV.U32 R83, RZ, RZ, R81 ;  /* 0x000000ffff532224 */ /* 0x000fe400078e0051 */
        /* <DEDUP_REMOVED lines=107> */
.L_x_3303:
        /* <DEDUP_REMOVED lines=104> */
.L_x_3307:
[----:B-1----:R-:W-:Y:S05]  /*3930*/  BSYNC.RECONVERGENT B0 ;  /* 0x0000000000007941 */ /* 0x002fea0003800200 */
.L_x_3306:
        /* <DEDUP_REMOVED lines=97> */
.L_x_3309:
[----:B------:R-:W-:Y:S05]  /*3f50*/  BSYNC.RECONVERGENT B0 ;  /* 0x0000000000007941 */ /* 0x000fea0003800200 */
.L_x_3308:
        /* <DEDUP_REMOVED lines=103> */
.L_x_3311:
[----:B------:R-:W-:Y:S05]  /*45d0*/  BSYNC.RECONVERGENT B0 ;  /* 0x0000000000007941 */ /* 0x000fea0003800200 */
.L_x_3310:
        /* <DEDUP_REMOVED lines=106> */
.L_x_3313:
[----:B------:R-:W-:Y:S05]  /*4c80*/  BSYNC.RECONVERGENT B0 ;  /* 0x0000000000007941 */ /* 0x000fea0003800200 */
.L_x_3312:
        /* <DEDUP_REMOVED lines=102> */
.L_x_3315:
[----:B------:R-:W-:Y:S05]  /*52f0*/  BSYNC.RECONVERGENT B0 ;  /* 0x0000000000007941 */ /* 0x000fea0003800200 */
.L_x_3314:
        /* <DEDUP_REMOVED lines=106> */
.L_x_3317:
[----:B------:R-:W-:Y:S05]  /*59a0*/  BSYNC.RECONVERGENT B0 ;  /* 0x0000000000007941 */ /* 0x000fea0003800200 */
.L_x_3316:
        /* <DEDUP_REMOVED lines=104> */
.L_x_3319:
[----:B------:R-:W-:Y:S05]  /*6030*/  BSYNC.RECONVERGENT B0 ;  /* 0x0000000000007941 */ /* 0x000fea0003800200 */
.L_x_3318:
        /* <DEDUP_REMOVED lines=106> */
.L_x_3321:
[----:B------:R-:W-:Y:S05]  /*66e0*/  BSYNC.RECONVERGENT B0 ;  /* 0x0000000000007941 */ /* 0x000fea0003800200 */
.L_x_3320:
[----:B------:R-:W1:Y:S01]  /*66f0*/  LDC R21, c[0x0][0x450] ;  /* 0x00011400ff157b82 */ /* 0x000e620000000800 */
[----:B--2---:R-:W-:Y:S05]  /*6700*/  IMAD.U32 R3, R48, -0x40, RZ ;  /* 0xffffffc030037824 */ /* 0x004fea00078e00ff */
[C---:B------:R-:W-:Y:S02]  /*6710*/  LEA R24, P1, R3.reuse, R24, 0x1 ;  /* 0x0000001803187211 */ /* 0x040fe400078208ff */
[C---:B------:R-:W-:Y:S02]  /*6720*/  LEA R60, P0, R3.reuse, R60, 0x1 ;  /* 0x0000003c033c7211 */ /* 0x040fe400078008ff */
[C---:B------:R-:W-:Y:S02]  /*6730*/  LEA.HI.X.SX32 R25, R3.reuse, R25, 0x1, P1 ;  /* 0x0000001903197211 */ /* 0x040fe400008f0eff */
[----:B------:R-:W-:Y:S01]  /*6740*/  LEA.HI.X.SX32 R61, R3, R61, 0x1, P0 ;  /* 0x0000003d033d7211 */ /* 0x000fe200000f0eff */
[----:B------:R-:W-:Y:S05]  /*6750*/  BRA `(.L_x_3304) ;  /* 0x0000005800807947 */ /* 0x000fea0003800000 */
.L_x_3305:
        /* <DEDUP_REMOVED lines=175> */
.L_x_3323:
[----:B-1----:R-:W-:Y:S05]  /*7250*/  BSYNC.RECONVERGENT B0 ;  /* 0x0000000000007941 */ /* 0x002fea0003800200 */
.L_x_3322:
        /* <DEDUP_REMOVED lines=175> */
.L_x_3325:
[----:B------:R-:W-:Y:S05]  /*7d50*/  BSYNC.RECONVERGENT B0 ;  /* 0x0000000000007941 */ /* 0x000fea0003800200 */
.L_x_3324:
        /* <DEDUP_REMOVED lines=177> */
.L_x_3327:
[----:B------:R-:W-:Y:S05]  /*8870*/  BSYNC.RECONVERGENT B0 ;  /* 0x0000000000007941 */ /* 0x000fea0003800200 */
.L_x_3326:
[----:B------:R-:W-:Y:S01]  /*8880*/  ISETP.NE.AND P0, PT, R131, RZ, PT ;  /* 0x000000ff8300720c */ /* 0x000fe20003f05270 */
[----:B------:R-:W-:Y:S11]  /*8890*/  BSSY.RECONVERGENT B0, `(.L_x_3328) ;  /* 0x00000b4000007945 */ /* 0x000ff60003800200 */
[----:B------:R-:W-:Y:S01]  /*88a0*/  @!UPT UIADD3 URZ, UPT, UPT, URZ, URZ, URZ ;  /* 0x000000fffffff290 */ /* 0x000fe2000fffe0ff */
        /* <DEDUP_REMOVED lines=178> */
.L_x_3329:
[----:B------:R-:W-:Y:S05]  /*93d0*/  BSYNC.RECONVERGENT B0 ;  /* 0x0000000000007941 */ /* 0x000fea0003800200 */
.L_x_3328:
        /* <DEDUP_REMOVED lines=178> */
.L_x_3331:
[----:B------:R-:W-:Y:S05]  /*9f00*/  BSYNC.RECONVERGENT B0 ;  /* 0x0000000000007941 */ /* 0x000fea0003800200 */
.L_x_3330:
        /* <DEDUP_REMOVED lines=179> */
.L_x_3333:
[----:B------:R-:W-:Y:S05]  /*aa40*/  BSYNC.RECONVERGENT B0 ;  /* 0x0000000000007941 */ /* 0x000fea0003800200 */
.L_x_3332:
        /* <DEDUP_REMOVED lines=179> */
.L_x_3335:
[----:B------:R-:W-:Y:S05]  /*b580*/  BSYNC.RECONVERGENT B0 ;  /* 0x0000000000007941 */ /* 0x000fea0003800200 */
.L_x_3334:
        /* <DEDUP_REMOVED lines=182> */
.L_x_3337:
[----:B------:R-:W-:Y:S05]  /*c0f0*/  BSYNC.RECONVERGENT B0 ;  /* 0x0000000000007941 */ /* 0x000fea0003800200 */
.L_x_3336:
[----:B------:R-:W1:Y:S01]  /*c100*/  LDC R21, c[0x0][0x450] ;  /* 0x00011400ff157b82 */ /* 0x000e620000000800 */
[----:B--2---:R-:W-:Y:S05]  /*c110*/  IMAD.U32 R125, R125, -0x40, RZ ;  /* 0xffffffc07d7d7824 */ /* 0x004fea00078e00ff */
[C---:B------:R-:W-:Y:S02]  /*c120*/  LEA R90, P1, R125.reuse, R90, 0x1 ;  /* 0x0000005a7d5a7211 */ /* 0x040fe400078208ff */
[C---:B------:R-:W-:Y:S02]  /*c130*/  LEA R88, P0, R125.reuse, R88, 0x1 ;  /* 0x000000587d587211 */ /* 0x040fe400078008ff */
[C---:B------:R-:W-:Y:S02]  /*c140*/  LEA.HI.X.SX32 R91, R125.reuse, R91, 0x1, P1 ;  /* 0x0000005b7d5b7211 */ /* 0x040fe400008f0eff */
[----:B------:R-:W-:Y:S09]  /*c150*/  LEA.HI.X.SX32 R89, R125, R89, 0x1, P0 ;  /* 0x000000597d597211 */ /* 0x000ff200000f0eff */
.L_x_3304:
[----:B-1----:R-:W-:Y:S05]  /*c160*/  BSYNC.RECONVERGENT B1 ;  /* 0x0000000000017941 */ /* 0x002fea0003800200 */
.L_x_3302:
        /* <DEDUP_REMOVED lines=90> */
.L_x_3338:
[----:B------:R-:W-:Y:S02]  /*c710*/  ISETP.NE.AND P2, PT, R83, RZ, PT ;  /* 0x000000ff5300720c */ /* 0x000fe40003f45270 */
[----:B------:R-:W-:Y:S02]  /*c720*/  IADD3 R86, P1, PT, R86, R93, RZ ;  /* 0x0000005d56567210 */ /* 0x000fe40007f3e0ff */
[----:B------:R-:W-:Y:S03]  /*c730*/  IADD3 R18, P0, PT, R18, R95, RZ ;  /* 0x0000005f12127210 */ /* 0x000fe60007f1e0ff */
[----:B------:R-:W-:Y:S02]  /*c740*/  IMAD.X R87, R87, 0x1, R92, P1 ;  /* 0x0000000157577824 */ /* 0x000fe400008e065c */
[----:B------:R-:W-:Y:S04]  /*c750*/  IMAD.X R17, R17, 0x1, R94, P0 ;  /* 0x0000000111117824 */ /* 0x000fe800000e065e */
[----:B------:R-:W-:Y:S05]  /*c760*/  @P2 BRA `(.L_x_3339) ;  /* 0xffffff5c00902947 */ /* 0x000fea000383ffff */
.L_x_3301:
        /* <DEDUP_REMOVED lines=44> */
.L_x_3343:
[----:B------:R-:W-:Y:S05]  /*ca30*/  BSYNC.RECONVERGENT B0 ;  /* 0x0000000000007941 */ /* 0x000fea0003800200 */
.L_x_3342:
        /* <DEDUP_REMOVED lines=10> */
.L_x_3341:
        /* <DEDUP_REMOVED lines=11> */
[----:B---3-5:R-:W-:-:S05]  /*cb90*/  IADD3 R9, PT, PT, R0, R76, R69 ;  /* 0x0000004c00097210 */ /* 0x028fca0007ffe045 */
        /* <DEDUP_REMOVED lines=26> */
[----:B-----5:R-:W-:Y:S01]  /*cd40*/  SHF.L.U32 R2, R25, 0x10, RZ ;  /* 0x0000001019027819 */ /* 0x020fe200000006ff */
        /* <DEDUP_REMOVED lines=37> */
.L_x_3349:
[----:B------:R-:W-:Y:S05]  /*cfa0*/  BSYNC.RECONVERGENT B0 ;  /* 0x0000000000007941 */ /* 0x000fea0003800200 */
.L_x_3348:
        /* <DEDUP_REMOVED lines=43> */
.L_x_3351:
[----:B------:R-:W-:Y:S05]  /*d260*/  BSYNC.RECONVERGENT B0 ;  /* 0x0000000000007941 */ /* 0x000fea0003800200 */
.L_x_3350:
[----:B------:R3:W-:Y:S02]  /*d270*/  STS.128 [R3+0x2000], R12 ;  /* 0x0020000c03007388 */ /* 0x0007e40000000c00 */
.L_x_3347:
[----:B------:R-:W-:Y:S05]  /*d280*/  BSYNC.RECONVERGENT B1 ;  /* 0x0000000000017941 */ /* 0x000fea0003800200 */
.L_x_3346:
        /* <DEDUP_REMOVED lines=61> */
.L_x_3355:
[----:B------:R-:W-:Y:S05]  /*d660*/  BSYNC.RECONVERGENT B0 ;  /* 0x0000000000007941 */ /* 0x000fea0003800200 */
.L_x_3354:
        /* <DEDUP_REMOVED lines=53> */
.L_x_3357:
[----:B------:R-:W-:Y:S05]  /*d9c0*/  BSYNC.RECONVERGENT B0 ;  /* 0x0000000000007941 */ /* 0x000fea0003800200 */
.L_x_3356:
[----:B------:R4:W-:Y:S02]  /*d9d0*/  STS.128 [R3+0x2800], R12 ;  /* 0x0028000c03007388 */ /* 0x0009e40000000c00 */
.L_x_3353:
[----:B------:R-:W-:Y:S05]  /*d9e0*/  BSYNC.RECONVERGENT B1 ;  /* 0x0000000000017941 */ /* 0x000fea0003800200 */
.L_x_3352:
[----:B------:R-:W-:Y:S01]  /*d9f0*/  IADD3 R40, PT, PT, R136, 0x20, RZ ;  /* 0x0000002088287810 */ /* 0x000fe20007ffe0ff */
[----:B------:R-:W-:Y:S03]  /*da00*/  BSSY.RECONVERGENT B1, `(.L_x_3358) ;  /* 0x0000074000017945 */ /* 0x000fe60003800200 */
[----:B------:R-:W-:-:S13]  /*da10*/  ISETP.GE.AND P0, PT, R40, R17, PT ;  /* 0x000000112800720c */ /* 0x000fda0003f06270 */
[----:B------:R-:W-:Y:S05]  /*da20*/  @P0 BRA `(.L_x_3359) ;  /* 0x0000000400c40947 */ /* 0x000fea0003800000 */
[----:B---3--:R-:W-:-:S04]  /*da30*/  LEA R8, P0, R4, R38, 0x6 ;  /* 0x0000002604087211 */ /* 0x008fc800078030ff */
[----:B------:R-:W-:-:S05]  /*da40*/  LEA.HI.X R9, R4, R39, R5, 0x6, P0 ;  /* 0x0000002704097211 */ /* 0x000fca00000f3405 */
        /* <DEDUP_REMOVED lines=55> */
.L_x_3361:
[----:B------:R-:W-:Y:S05]  /*ddc0*/  BSYNC.RECONVERGENT B0 ;  /* 0x0000000000007941 */ /* 0x000fea0003800200 */
.L_x_3360:
        /* <DEDUP_REMOVED lines=53> */
.L_x_3363:
[----:B------:R-:W-:Y:S05]  /*e120*/  BSYNC.RECONVERGENT B0 ;  /* 0x0000000000007941 */ /* 0x000fea0003800200 */
.L_x_3362:
[----:B------:R4:W-:Y:S02]  /*e130*/  STS.128 [R3+0x3000], R12 ;  /* 0x0030000c03007388 */ /* 0x0009e40000000c00 */
.L_x_3359:
[----:B------:R-:W-:Y:S05]  /*e140*/  BSYNC.RECONVERGENT B1 ;  /* 0x0000000000017941 */ /* 0x000fea0003800200 */
.L_x_3358:
        /* <DEDUP_REMOVED lines=62> */
.L_x_3365:
[----:B------:R-:W-:Y:S05]  /*e530*/  BSYNC.RECONVERGENT B0 ;  /* 0x0000000000007941 */ /* 0x000fea0003800200 */
.L_x_3364:
        /* <DEDUP_REMOVED lines=54> */
.L_x_3367:
[----:B------:R-:W-:Y:S05]  /*e8a0*/  BSYNC.RECONVERGENT B0 ;  /* 0x0000000000007941 */ /* 0x000fea0003800200 */
.L_x_3366:
[----:B------:R3:W-:Y:S01]  /*e8b0*/  STS.128 [R3+0x3800], R12 ;  /* 0x0038000c03007388 */ /* 0x0007e20000000c00 */
[----:B------:R-:W-:Y:S05]  /*e8c0*/  BRA `(.L_x_3344) ;  /* 0x0000002c00447947 */ /* 0x000fea0003800000 */
.L_x_3345:
        /* <DEDUP_REMOVED lines=92> */
.L_x_3371:
[----:B------:R-:W-:Y:S05]  /*ee90*/  BSYNC.RECONVERGENT B0 ;  /* 0x0000000000007941 */ /* 0x000fea0003800200 */
.L_x_3370:
        /* <DEDUP_REMOVED lines=84> */
.L_x_3373:
[----:B------:R-:W-:Y:S05]  /*f3e0*/  BSYNC.RECONVERGENT B0 ;  /* 0x0000000000007941 */ /* 0x000fea0003800200 */
.L_x_3372:
[----:B------:R3:W-:Y:S02]  /*f3f0*/  STS.128 [R3+0x2000], R8 ;  /* 0x0020000803007388 */ /* 0x0007e40000000c00 */
.L_x_3369:
[----:B------:R-:W-:Y:S05]  /*f400*/  BSYNC.RECONVERGENT B1 ;  /* 0x0000000000017941 */ /* 0x000fea0003800200 */
.L_x_3368:
        /* <DEDUP_REMOVED lines=91> */
.L_x_3377:
[----:B------:R-:W-:Y:S05]  /*f9c0*/  BSYNC.RECONVERGENT B0 ;  /* 0x0000000000007941 */ /* 0x000fea0003800200 */
.L_x_3376:
        /* <DEDUP_REMOVED lines=85> */
.L_x_3379:
[----:B------:R-:W-:Y:S05]  /*ff20*/  BSYNC.RECONVERGENT B0 ;  /* 0x0000000000007941 */ /* 0x000fea0003800200 */
.L_x_3378:
[----:B------:R4:W-:Y:S02]  /*ff30*/  STS.128 [R3+0x2800], R8 ;  /* 0x0028000803007388 */ /* 0x0009e40000000c00 */
.L_x_3375:
[----:B------:R-:W-:Y:S05]  /*ff40*/  BSYNC.RECONVERGENT B1 ;  /* 0x0000000000017941 */ /* 0x000fea0003800200 */
.L_x_3374:
        /* <DEDUP_REMOVED lines=91> */
.L_x_3383:
[----:B------:R-:W-:Y:S05]  /*10500*/  BSYNC.RECONVERGENT B0 ;  /* 0x0000000000007941 */ /* 0x000fea0003800200 */
.L_x_3382:
        /* <DEDUP_REMOVED lines=85> */
.L_x_3385:
[----:B------:R-:W-:Y:S05]  /*10a60*/  BSYNC.RECONVERGENT B0 ;  /* 0x0000000000007941 */ /* 0x000fea0003800200 */
.L_x_3384:
[----:B------:R4:W-:Y:S02]  /*10a70*/  STS.128 [R3+0x3000], R8 ;  /* 0x0030000803007388 */ /* 0x0009e40000000c00 */
.L_x_3381:
[----:B------:R-:W-:Y:S05]  /*10a80*/  BSYNC.RECONVERGENT B1 ;  /* 0x0000000000017941 */ /* 0x000fea0003800200 */
.L_x_3380:
[----:B------:R-:W-:-:S04]  /*10a90*/  IADD3 R36, PT, PT, R136, 0x30, RZ ;  /* 0x0000003088247810 */ /* 0x000fc80007ffe0ff */
[----:B------:R-:W-:-:S13]  /*10aa0*/  ISETP.GE.AND P0, PT, R36, R21, PT ;  /* 0x000000152400720c */ /* 0x000fda0003f06270 */
[----:B------:R-:W-:Y:S05]  /*10ab0*/  @P0 BRA `(.L_x_3344) ;  /* 0x0000000800c80947 */ /* 0x000fea0003800000 */
[----:B------:R-:W-:Y:S02]  /*10ac0*/  IMAD R5, R5, 0x60, RZ ;  /* 0x0000006005057824 */ /* 0x000fe400078e02ff */
[----:B------:R-:W-:-:S05]  /*10ad0*/  IMAD.WIDE.U32 R46, R4, 0x60, R38 ;  /* 0x00000060042e7825 */ /* 0x000fca00078e0026 */
[----:B------:R-:W-:-:S05]  /*10ae0*/  IADD3 R47, PT, PT, R5, R47, RZ ;  /* 0x0000002f052f7210 */ /* 0x000fca0007ffe0ff */
[----:B---34-:R3:W5:Y:S04]  /*10af0*/  LDG.E.128 R8, desc[UR6][R46.64+0x80] ;  /* 0x000080062e087981 */ /* 0x018768000c1e1d00 */
        /* <DEDUP_REMOVED lines=85> */
.L_x_3387:
[----:B------:R-:W-:Y:S05]  /*11050*/  BSYNC.RECONVERGENT B0 ;  /* 0x0000000000007941 */ /* 0x000fea0003800200 */
.L_x_3386:
        /* <DEDUP_REMOVED lines=86> */
.L_x_3389:
[----:B------:R-:W-:Y:S05]  /*115c0*/  BSYNC.RECONVERGENT B0 ;  /* 0x0000000000007941 */ /* 0x000fea0003800200 */
.L_x_3388:
[----:B------:R1:W-:Y:S02]  /*115d0*/  STS.128 [R3+0x3800], R8 ;  /* 0x0038000803007388 */ /* 0x0003e40000000c00 */
.L_x_3344:
[----:B------:R-:W-:Y:S05]  /*115e0*/  BSYNC.RECONVERGENT B2 ;  /* 0x0000000000027941 */ /* 0x000fea0003800200 */
.L_x_3340:
[----:B---34-:R-:W-:Y:S01]  /*115f0*/  IADD3 R15, PT, PT, -R70, R71, RZ ;  /* 0x00000047460f7210 */ /* 0x018fe20007ffe1ff */
[----:B------:R-:W3:Y:S01]  /*11600*/  S2R R208, SR_TID.X ;  /* 0x0000000000d07919 */ /* 0x000ee20000002100 */
[----:B------:R-:W-:Y:S01]  /*11610*/  IADD3 R14, PT, PT, R136, 0x40, RZ ;  /* 0x00000040880e7810 */ /* 0x000fe20007ffe0ff */
[----:B------:R-:W4:Y:S01]  /*11620*/  LDCU UR8, c[0x0][0x50c] ;  /* 0x0000a180ff0877ac */ /* 0x000f220008000800 */
[-C--:B------:R-:W-:Y:S02]  /*11630*/  ISETP.GE.AND P5, PT, R40, R15.reuse, PT ;  /* 0x0000000f2800720c */ /* 0x080fe40003fa6270 */
[-C--:B------:R-:W-:Y:S01]  /*11640*/  ISETP.GE.AND P0, PT, R34, R15.reuse, PT ;  /* 0x0000000f2200720c */ /* 0x080fe20003f06270 */
[----:B------:R-:W5:Y:S01]  /*11650*/  LDCU UR4, c[0x0][0x508] ;  /* 0x0000a100ff0477ac */ /* 0x000f620008000800 */
        /* <DEDUP_REMOVED lines=16> */
[----:B------:R-:W4:Y:S01]  /*11760*/  @!P3 LDC.64 R12, c[0x0][0x3b8] ;  /* 0x0000ee00ff0cbb82 */ /* 0x000f220000000a00 */
[-C--:B------:R-:W-:Y:S01]  /*11770*/  ISETP.GE.AND P1, PT, R0, R15.reuse, PT ;  /* 0x0000000f0000720c */ /* 0x080fe20003f26270 */
[----:B------:R-:W-:Y:S01]  /*11780*/  @!P0 LDGSTS.E.BYPASS.LTC128B.128 [R3+0x4800], desc[UR6][R22.64] ;  /* 0x0480000016038fae */ /* 0x000fe2000b981a06 */
[----:B--2---:R-:W-:Y:S02]  /*11790*/  SHF.L.U32 R30, R68, 0x6, RZ ;  /* 0x00000006441e7819 */ /* 0x004fe400000006ff */
[----:B------:R-:W-:Y:S01]  /*117a0*/  SHF.R.U32.HI R214, RZ, 0x1, R68 ;  /* 0x00000001ffd67819 */ /* 0x000fe20000011644 */
[----:B------:R2:W-:Y:S01]  /*117b0*/  @!P0 LDGSTS.E.BYPASS.LTC128B.128 [R3+0x8800], desc[UR6][R22.64+0x80] ;  /* 0x0880008016038fae */ /* 0x0005e2000b981a06 */
[----:B------:R-:W-:Y:S01]  /*117c0*/  ISETP.GE.AND P0, PT, R136, R15, PT ;  /* 0x0000000f8800720c */ /* 0x000fe20003f06270 */
[----:B------:R-:W5:Y:S01]  /*117d0*/  @!P4 LDC.64 R10, c[0x0][0x3b8] ;  /* 0x0000ee00ff0acb82 */ /* 0x000f620000000a00 */
[----:B------:R-:W-:-:S02]  /*117e0*/  SHF.L.U32 R211, R68, 0x5, RZ ;  /* 0x0000000544d37819 */ /* 0x000fc400000006ff */
[----:B------:R-:W-:Y:S02]  /*117f0*/  LOP3.LUT R29, R214, 0x8, RZ, 0xc0, !PT ;  /* 0x00000008d61d7812 */ /* 0x000fe400078ec0ff */
[----:B------:R-:W-:Y:S02]  /*11800*/  LOP3.LUT R211, R211, 0x7c00, RZ, 0xc0, !PT ;  /* 0x00007c00d3d37812 */ /* 0x000fe400078ec0ff */
[----:B-1----:R-:W-:Y:S01]  /*11810*/  @!P5 LEA R18, P6, R4, R220, 0x6 ;  /* 0x000000dc0412d211 */ /* 0x002fe200078c30ff */
[----:B------:R-:W1:Y:S01]  /*11820*/  @!P2 LDC.64 R8, c[0x0][0x3b8] ;  /* 0x0000ee00ff08ab82 */ /* 0x000e620000000a00 */
[----:B------:R-:W-:Y:S02]  /*11830*/  LOP3.LUT R61, R72, R29, RZ, 0x3c, !PT ;  /* 0x0000001d483d7212 */ /* 0x000fe400078e3cff */
[----:B------:R-:W-:Y:S02]  /*11840*/  @!P5 LEA.HI.X R19, R4, R221, R5, 0x6, P6 ;  /* 0x000000dd0413d211 */ /* 0x000fe400030f3405 */
[----:B------:R-:W-:-:S02]  /*11850*/  ISETP.GE.AND P6, PT, R34, R15, PT ;  /* 0x0000000f2200720c */ /* 0x000fc40003fc6270 */
[----:B------:R-:W-:Y:S01]  /*11860*/  LOP3.LUT R28, R211, 0x200, R30, 0xf8, !PT ;  /* 0x00000200d31c7812 */ /* 0x000fe200078ef81e */
[----:B------:R-:W2:Y:S01]  /*11870*/  @!P1 LDC.64 R6, c[0x0][0x3b8] ;  /* 0x0000ee00ff069b82 */ /* 0x000ea20000000a00 */
[----:B----4-:R-:W-:Y:S01]  /*11880*/  @!P3 IMAD.WIDE.U32 R20, R12, 0x60, R220 ;  /* 0x000000600c14b825 */ /* 0x010fe200078e00dc */
[----:B------:R-:W-:Y:S01]  /*11890*/  @!P5 LDGSTS.E.BYPASS.LTC128B.128 [R3+0x5000], desc[UR6][R18.64] ;  /* 0x050000001203dfae */ /* 0x000fe2000b981a06 */
[----:B------:R-:W-:Y:S02]  /*118a0*/  IADD3 R126, PT, PT, R28, R61, RZ ;  /* 0x0000003d1c7e7210 */ /* 0x000fe40007ffe0ff */
[----:B------:R-:W-:Y:S01]  /*118b0*/  @!P3 IMAD R13, R13, 0x60, RZ ;  /* 0x000000600d0db824 */ /* 0x000fe200078e02ff */
[----:B------:R4:W-:Y:S01]  /*118c0*/  @!P5 LDGSTS.E.BYPASS.LTC128B.128 [R3+0x9000], desc[UR6][R18.64+0x80] ;  /* 0x090000801203dfae */ /* 0x0009e2000b981a06 */
[----:B------:R-:W-:Y:S01]  /*118d0*/  LEA R126, R126, UR5, 0x1 ;  /* 0x000000057e7e7c11 */ /* 0x000fe2000f8e08ff */
[----:B------:R-:W3:Y:S01]  /*118e0*/  @!P0 LDC.64 R4, c[0x0][0x3b8] ;  /* 0x0000ee00ff048b82 */ /* 0x000ee20000000a00 */
[----:B-----5:R-:W-:-:S02]  /*118f0*/  @!P4 LEA R12, P5, R10, R220, 0x7 ;  /* 0x000000dc0a0cc211 */ /* 0x020fc400078a38ff */
[----:B------:R-:W-:Y:S02]  /*11900*/  @!P3 IADD3 R21, PT, PT, R13, R21, RZ ;  /* 0x000000150d15b210 */ /* 0x000fe40007ffe0ff */
[----:B------:R-:W-:Y:S02]  /*11910*/  @!P4 LEA.HI.X R13, R10, R221, R11, 0x7, P5 ;  /* 0x000000dd0a0dc211 */ /* 0x000fe400028f3c0b */
[-C--:B------:R-:W-:Y:S01]  /*11920*/  ISETP.GE.AND P5, PT, R40, R15.reuse, PT ;  /* 0x0000000f2800720c */ /* 0x080fe20003fa6270 */
[--C-:B-1----:R-:W-:Y:S01]  /*11930*/  @!P2 IMAD.WIDE.U32 R10, R8, 0xa0, R220.reuse ;  /* 0x000000a0080aa825 */ /* 0x102fe200078e00dc */
[----:B------:R-:W-:Y:S01]  /*11940*/  @!P3 LDGSTS.E.BYPASS.LTC128B.128 [R3+0x5800], desc[UR6][R20.64] ;  /* 0x058000001403bfae */ /* 0x000fe2000b981a06 */
[----:B------:R-:W-:Y:S02]  /*11950*/  MOV R210, 0x20 ;  /* 0x0000002000d27802 */ /* 0x000fe40000000f00 */
[----:B------:R-:W-:Y:S01]  /*11960*/  @!P2 IMAD R9, R9, 0xa0, RZ ;  /* 0x000000a00909a824 */ /* 0x000fe200078e02ff */
[----:B------:R-:W-:Y:S01]  /*11970*/  @!P3 LDGSTS.E.BYPASS.LTC128B.128 [R3+0x9800], desc[UR6][R20.64+0x80] ;  /* 0x098000801403bfae */ /* 0x000fe2000b981a06 */
[----:B------:R-:W-:Y:S01]  /*11980*/  ISETP.GE.AND P3, PT, R36, R15, PT ;  /* 0x0000000f2400720c */ /* 0x000fe20003f66270 */
[----:B--2---:R-:W-:-:S02]  /*11990*/  @!P1 IMAD.WIDE.U32 R22, R6, 0xc0, R220 ;  /* 0x000000c006169825 */ /* 0x004fc400078e00dc */
[----:B------:R-:W-:Y:S01]  /*119a0*/  @!P2 IADD3 R11, PT, PT, R9, R11, RZ ;  /* 0x0000000b090ba210 */ /* 0x000fe20007ffe0ff */
[----:B------:R-:W-:Y:S01]  /*119b0*/  @!P4 LDGSTS.E.BYPASS.LTC128B.128 [R3+0x6000], desc[UR6][R12.64] ;  /* 0x060000000c03cfae */ /* 0x000fe2000b981a06 */
[----:B------:R-:W-:Y:S01]  /*119c0*/  MOV R209, 0x40 ;  /* 0x0000004000d17802 */ /* 0x000fe20000000f00 */
[----:B------:R-:W-:Y:S01]  /*119d0*/  @!P1 IMAD R7, R7, 0xc0, RZ ;  /* 0x000000c007079824 */ /* 0x000fe200078e02ff */
[----:B------:R-:W1:Y:S01]  /*119e0*/  @!P5 LDC.64 R8, c[0x0][0x3c0] ;  /* 0x0000f000ff08db82 */ /* 0x000e620000000a00 */
[----:B------:R-:W-:Y:S01]  /*119f0*/  @!P4 LDGSTS.E.BYPASS.LTC128B.128 [R3+0xa000], desc[UR6][R12.64+0x80] ;  /* 0x0a0000800c03cfae */ /* 0x000fe2000b981a06 */
[----:B------:R-:W-:Y:S01]  /*11a00*/  ISETP.GE.AND P4, PT, R14, R15, PT ;  /* 0x0000000f0e00720c */ /* 0x000fe20003f86270 */
[----:B---3--:R-:W-:Y:S01]  /*11a10*/  @!P0 IMAD.WIDE.U32 R24, R4, 0xe0, R220 ;  /* 0x000000e004188825 */ /* 0x008fe200078e00dc */
[----:B------:R-:W-:Y:S01]  /*11a20*/  @!P1 IADD3 R23, PT, PT, R7, R23, RZ ;  /* 0x0000001707179210 */ /* 0x000fe20007ffe0ff */
[----:B------:R-:W-:Y:S01]  /*11a30*/  @!P2 LDGSTS.E.BYPASS.LTC128B.128 [R3+0x6800], desc[UR6][R10.64] ;  /* 0x068000000a03afae */ /* 0x000fe2000b981a06 */
[----:B------:R-:W-:Y:S01]  /*11a40*/  IADD3 R138, PT, PT, R62, -0x1, RZ ;  /* 0xffffffff3e8a7810 */ /* 0x000fe20007ffe0ff */
[----:B------:R-:W-:Y:S01]  /*11a50*/  @!P0 IMAD R5, R5, 0xe0, RZ ;  /* 0x000000e005058824 */ /* 0x000fe200078e02ff */
[----:B------:R-:W-:Y:S01]  /*11a60*/  SHF.R.U32.HI R68, RZ, 0x2, R68 ;  /* 0x00000002ff447819 */ /* 0x000fe20000011644 */
[----:B------:R2:W-:Y:S01]  /*11a70*/  @!P2 LDGSTS.E.BYPASS.LTC128B.128 [R3+0xa800], desc[UR6][R10.64+0x80] ;  /* 0x0a8000800a03afae */ /* 0x0005e2000b981a06 */
[----:B------:R-:W-:-:S02]  /*11a80*/  ISETP.GE.AND P2, PT, R2, R15, PT ;  /* 0x0000000f0200720c */ /* 0x000fc40003f46270 */
[----:B------:R-:W-:Y:S01]  /*11a90*/  @!P0 IADD3 R25, PT, PT, R5, R25, RZ ;  /* 0x0000001905198210 */ /* 0x000fe20007ffe0ff */
[----:B------:R-:W-:Y:S01]  /*11aa0*/  @!P1 LDGSTS.E.BYPASS.LTC128B.128 [R3+0x7000], desc[UR6][R22.64] ;  /* 0x0700000016039fae */ /* 0x000fe2000b981a06 */
[----:B------:R-:W3:Y:S01]  /*11ab0*/  @!P3 LDC.64 R4, c[0x0][0x3c0] ;  /* 0x0000f000ff04bb82 */ /* 0x000ee20000000a00 */
[----:B------:R-:W-:Y:S02]  /*11ac0*/  LOP3.LUT R68, R68, 0x7, RZ, 0xc0, !PT ;  /* 0x0000000744447812 */ /* 0x000fe400078ec0ff */
[----:B------:R-:W-:Y:S01]  /*11ad0*/  @!P1 LDGSTS.E.BYPASS.LTC128B.128 [R3+0xb000], desc[UR6][R22.64+0x80] ;  /* 0x0b00008016039fae */ /* 0x000fe2000b981a06 */
[----:B------:R-:W-:Y:S02]  /*11ae0*/  ISETP.NE.AND P1, PT, R16, RZ, PT ;  /* 0x000000ff1000720c */ /* 0x000fe40003f25270 */
[----:B------:R-:W-:Y:S01]  /*11af0*/  LOP3.LUT R134, R134, 0xfffffffd, RZ, 0xc0, !PT ;  /* 0xfffffffd86867812 */ /* 0x000fe200078ec0ff */
[----:B------:R-:W-:Y:S01]  /*11b00*/  @!P0 LDGSTS.E.BYPASS.LTC128B.128 [R3+0x7800], desc[UR6][R24.64] ;  /* 0x0780000018038fae */ /* 0x000fe2000b981a06 */
[----:B------:R-:W5:Y:S03]  /*11b10*/  @!P4 LDC.64 R6, c[0x0][0x3c0] ;  /* 0x0000f000ff06cb82 */ /* 0x000f660000000a00 */
[----:B------:R-:W-:Y:S01]  /*11b20*/  @!P0 LDGSTS.E.BYPASS.LTC128B.128 [R3+0xb800], desc[UR6][R24.64+0x80] ;  /* 0x0b80008018038fae */ /* 0x000fe2000b981a06 */
[----:B----4-:R-:W-:-:S03]  /*11b30*/  @!P6 LEA R18, P0, R73, R222, 0x1 ;  /* 0x000000de4912e211 */ /* 0x010fc600078008ff */
[----:B------:R-:W0:Y:S01]  /*11b40*/  LDGDEPBAR ;  /* 0x00000000000079af */ /* 0x000e220000000000 */
[----:B------:R-:W-:Y:S02]  /*11b50*/  @!P6 LEA.HI.X R19, R73, R223, R74, 0x1, P0 ;  /* 0x000000df4913e211 */ /* 0x000fe400000f0c4a */
[----:B------:R-:W-:Y:S01]  /*11b60*/  ISETP.GE.AND P0, PT, R136, R15, PT ;  /* 0x0000000f8800720c */ /* 0x000fe20003f06270 */
[----:B--2---:R-:W2:Y:S01]  /*11b70*/  @!P2 LDC.64 R10, c[0x0][0x3c0] ;  /* 0x0000f000ff0aab82 */ /* 0x004ea20000000a00 */
[----:B---3--:R-:W-:-:S04]  /*11b80*/  @!P3 IMAD.WIDE.U32 R16, R4, 0x60, R222 ;  /* 0x000000600410b825 */ /* 0x008fc800078e00de */
[----:B------:R-:W-:-:S05]  /*11b90*/  @!P3 IMAD R5, R5, 0x60, RZ ;  /* 0x000000600505b824 */ /* 0x000fca00078e02ff */
[----:B------:R-:W-:Y:S02]  /*11ba0*/  @!P3 IADD3 R17, PT, PT, R5, R17, RZ ;  /* 0x000000110511b210 */ /* 0x000fe40007ffe0ff */
        /* <DEDUP_REMOVED lines=15> */
[----:B------:R-:W-:Y:S02]  /*11ca0*/  LOP3.LUT R0, R30, 0x400, RZ, 0xc0, !PT ;  /* 0x000004001e007812 */ /* 0x000fe400078ec0ff */
[----:B------:R-:W-:Y:S01]  /*11cb0*/  LOP3.LUT R15, R72, R15, RZ, 0x3c, !PT ;  /* 0x0000000f480f7212 */ /* 0x000fe200078e3cff */
[----:B------:R-:W-:Y:S03]  /*11cc0*/  @P6 STS.128 [R3+0x10800], RZ ;  /* 0x010800ff03006388 */ /* 0x000fe60000000c00 */
[----:B------:R-:W-:Y:S01]  /*11cd0*/  LEA R0, R15, R0, 0x1 ;  /* 0x000000000f007211 */ /* 0x000fe200078e08ff */
[----:B------:R-:W-:Y:S01]  /*11ce0*/  @!PT LDS RZ, [RZ] ;  /* 0x00000000fffff984 */ /* 0x000fe20000000800 */
[----:B------:R-:W-:Y:S01]  /*11cf0*/  @!PT LDS RZ, [RZ] ;  /* 0x00000000fffff984 */ /* 0x000fe20000000800 */
[----:B------:R-:W-:Y:S01]  /*11d00*/  @!PT LDS RZ, [RZ] ;  /* 0x00000000fffff984 */ /* 0x000fe20000000800 */
[----:B------:R-:W-:Y:S03]  /*11d10*/  @!P6 LDGSTS.E.BYPASS.LTC128B.128 [R3+0xc800], desc[UR6][R18.64] ;  /* 0x0c8000001203efae */ /* 0x000fe6000b981a06 */
[----:B------:R-:W-:Y:S01]  /*11d20*/  IADD3 R213, PT, PT, R0, UR5, RZ ;  /* 0x0000000500d57c10 */ /* 0x000fe2000fffe0ff */
[----:B------:R-:W-:Y:S01]  /*11d30*/  @!P6 LDGSTS.E.BYPASS.LTC128B.128 [R3+0x10800], desc[UR6][R18.64+0x80] ;  /* 0x108000801203efae */ /* 0x000fe2000b981a06 */
[----:B-1----:R-:W-:-:S03]  /*11d40*/  @!P5 LEA R12, P6, R8, R222, 0x6 ;  /* 0x000000de080cd211 */ /* 0x002fc600078c30ff */
[----:B------:R-:W-:Y:S01]  /*11d50*/  @P5 STS.128 [R3+0xd000], RZ ;  /* 0x00d000ff03005388 */ /* 0x000fe20000000c00 */
[-C--:B------:R-:W-:Y:S02]  /*11d60*/  @!P5 LEA.HI.X R13, R8, R223.reuse, R9, 0x6, P6 ;  /* 0x000000df080dd211 */ /* 0x080fe400030f3409 */
[----:B------:R-:W1:Y:S01]  /*11d70*/  @!P1 LDC.64 R8, c[0x0][0x3c0] ;  /* 0x0000f000ff089b82 */ /* 0x000e620000000a00 */
[C---:B-----5:R-:W-:Y:S01]  /*11d80*/  @!P4 LEA R14, P6, R6.reuse, R222, 0x7 ;  /* 0x000000de060ec211 */ /* 0x060fe200078c38ff */
[----:B------:R-:W-:Y:S03]  /*11d90*/  @P5 STS.128 [R3+0x11000], RZ ;  /* 0x011000ff03005388 */ /* 0x000fe60000000c00 */
[----:B------:R-:W-:Y:S01]  /*11da0*/  @!P4 LEA.HI.X R15, R6, R223, R7, 0x7, P6 ;  /* 0x000000df060fc211 */ /* 0x000fe200030f3c07 */
[----:B------:R-:W-:Y:S01]  /*11db0*/  @!P2 IMAD.WIDE.U32 R6, R10, 0xa0, R222 ;  /* 0x000000a00a06a825 */ /* 0x000fe200078e00de */
[----:B------:R-:W-:Y:S01]  /*11dc0*/  @!PT LDS RZ, [RZ] ;  /* 0x00000000fffff984 */ /* 0x000fe20000000800 */
[----:B------:R-:W-:Y:S01]  /*11dd0*/  @!PT LDS RZ, [RZ] ;  /* 0x00000000fffff984 */ /* 0x000fe20000000800 */
[----:B------:R-:W-:Y:S01]  /*11de0*/  @!PT LDS RZ, [RZ] ;  /* 0x00000000fffff984 */ /* 0x000fe20000000800 */
[----:B------:R-:W-:Y:S04]  /*11df0*/  @!P5 LDGSTS.E.BYPASS.LTC128B.128 [R3+0xd000], desc[UR6][R12.64] ;  /* 0x0d0000000c03dfae */ /* 0x000fe8000b981a06 */
[----:B------:R2:W-:Y:S01]  /*11e00*/  @!P5 LDGSTS.E.BYPASS.LTC128B.128 [R3+0x11000], desc[UR6][R12.64+0x80] ;  /* 0x110000800c03dfae */ /* 0x0005e2000b981a06 */
[----:B------:R-:W-:-:S02]  /*11e10*/  @!P2 IADD3 R7, PT, PT, R11, R7, RZ ;  /* 0x000000070b07a210 */ /* 0x000fc40007ffe0ff */
[----:B------:R-:W-:Y:S01]  /*11e20*/  LOP3.LUT P5, RZ, R208, 0x2, RZ, 0xc0, !PT ;  /* 0x00000002d0ff7812 */ /* 0x000fe200078ac0ff */
[----:B------:R-:W-:Y:S03]  /*11e30*/  @P3 STS.128 [R3+0xd800], RZ ;  /* 0x00d800ff03003388 */ /* 0x000fe60000000c00 */
[----:B------:R-:W-:Y:S01]  /*11e40*/  SEL R135, R210, 0xffffffe0, !P5 ;  /* 0xffffffe0d2877807 */ /* 0x000fe20006800000 */
[----:B------:R-:W-:Y:S03]  /*11e50*/  @P3 STS.128 [R3+0x11800], RZ ;  /* 0x011800ff03003388 */ /* 0x000fe60000000c00 */
[-C--:B------:R-:W-:Y:S01]  /*11e60*/  IADD3 R125, PT, PT, R126, R135.reuse, RZ ;  /* 0x000000877e7d7210 */ /* 0x080fe20007ffe0ff */
[----:B------:R-:W-:Y:S01]  /*11e70*/  @!PT LDS RZ, [RZ] ;  /* 0x00000000fffff984 */ /* 0x000fe20000000800 */
[----:B------:R-:W-:Y:S01]  /*11e80*/  @!PT LDS RZ, [RZ] ;  /* 0x00000000fffff984 */ /* 0x000fe20000000800 */
[----:B------:R-:W-:Y:S01]  /*11e90*/  @!PT LDS RZ, [RZ] ;  /* 0x00000000fffff984 */ /* 0x000fe20000000800 */
[----:B------:R-:W-:Y:S01]  /*11ea0*/  @!P3 LDGSTS.E.BYPASS.LTC128B.128 [R3+0xd800], desc[UR6][R16.64] ;  /* 0x0d8000001003bfae */ /* 0x000fe2000b981a06 */
[----:B-1----:R-:W-:Y:S01]  /*11eb0*/  @!P1 IMAD.WIDE.U32 R10, R8, 0xc0, R222 ;  /* 0x000000c0080a9825 */ /* 0x002fe200078e00de */
[----:B------:R-:W-:-:S02]  /*11ec0*/  IADD3 R60, PT, PT, R213, R135, RZ ;  /* 0x00000087d53c7210 */ /* 0x000fc40007ffe0ff */
[----:B------:R-:W-:Y:S01]  /*11ed0*/  @!P3 LDGSTS.E.BYPASS.LTC128B.128 [R3+0x11800], desc[UR6][R16.64+0x80] ;  /* 0x118000801003bfae */ /* 0x000fe2000b981a06 */
[----:B------:R-:W-:Y:S01]  /*11ee0*/  @!P1 IMAD R9, R9, 0xc0, RZ ;  /* 0x000000c009099824 */ /* 0x000fe200078e02ff */
[----:B------:R-:W-:Y:S02]  /*11ef0*/  @P5 LOP3.LUT R134, R134, 0x2, RZ, 0xfc, !PT ;  /* 0x0000000286865812 */ /* 0x000fe400078efcff */
[----:B------:R-:W-:Y:S02]  /*11f00*/  @P4 STS.128 [R3+0xe000], RZ ;  /* 0x00e000ff03004388 */ /* 0x000fe40000000c00 */
[----:B------:R-:W-:Y:S02]  /*11f10*/  @!P1 IADD3 R11, PT, PT, R9, R11, RZ ;  /* 0x0000000b090b9210 */ /* 0x000fe40007ffe0ff */
[----:B------:R-:W-:Y:S01]  /*11f20*/  @P4 STS.128 [R3+0x12000], RZ ;  /* 0x012000ff03004388 */ /* 0x000fe20000000c00 */
[----:B--2---:R-:W-:-:S03]  /*11f30*/  @!P0 IMAD.WIDE.U32 R12, R4, 0xe0, R222 ;  /* 0x000000e0040c8825 */ /* 0x004fc600078e00de */
[----:B------:R-:W-:Y:S01]  /*11f40*/  @!PT LDS RZ, [RZ] ;  /* 0x00000000fffff984 */ /* 0x000fe20000000800 */
[----:B------:R-:W-:Y:S01]  /*11f50*/  @!PT LDS RZ, [RZ] ;  /* 0x00000000fffff984 */ /* 0x000fe20000000800 */
[----:B------:R-:W-:Y:S01]  /*11f60*/  @!PT LDS RZ, [RZ] ;  /* 0x00000000fffff984 */ /* 0x000fe20000000800 */
[----:B------:R-:W-:Y:S04]  /*11f70*/  @!P4 LDGSTS.E.BYPASS.LTC128B.128 [R3+0xe000], desc[UR6][R14.64] ;  /* 0x0e0000000e03cfae */ /* 0x000fe8000b981a06 */
[----:B------:R1:W-:Y:S01]  /*11f80*/  @!P4 LDGSTS.E.BYPASS.LTC128B.128 [R3+0x12000], desc[UR6][R14.64+0x80] ;  /* 0x120000800e03cfae */ /* 0x0003e2000b981a06 */
[----:B------:R-:W-:Y:S02]  /*11f90*/  @!P0 IADD3 R9, PT, PT, R5, R13, RZ ;  /* 0x0000000d05098210 */ /* 0x000fe40007ffe0ff */
[----:B------:R-:W-:Y:S01]  /*11fa0*/  @!P0 MOV R8, R12 ;  /* 0x0000000c00088202 */ /* 0x000fe20000000f00 */
        /* <DEDUP_REMOVED lines=24> */
[----:B------:R-:W-:Y:S01]  /*12130*/  ISETP.GT.AND P0, PT, R138, R217, PT ;  /* 0x000000d98a00720c */ /* 0x000fe20003f04270 */
[----:B------:R-:W4:Y:S01]  /*12140*/  LDSM.16.M88.4 R40, [R0+UR5+0x4000] ;  /* 0x004000050028783b */ /* 0x000f220008000200 */
[-C--:B------:R-:W-:Y:S02]  /*12150*/  IADD3 R124, PT, PT, R126, R2.reuse, RZ ;  /* 0x000000027e7c7210 */ /* 0x080fe40007ffe0ff */
[----:B------:R-:W-:Y:S01]  /*12160*/  IADD3 R2, PT, PT, R213, R2, RZ ;  /* 0x00000002d5027210 */ /* 0x000fe20007ffe0ff */
[----:B------:R-:W5:Y:S04]  /*12170*/  LDSM.16.M88.4 R32, [R0+UR5+0x4800] ;  /* 0x004800050020783b */ /* 0x000f680008000200 */
[----:B------:R-:W3:Y:S04]  /*12180*/  LDSM.16.M88.4 R20, [R0+UR5+0x5000] ;  /* 0x005000050014783b */ /* 0x000ee80008000200 */
        /* <DEDUP_REMOVED lines=12> */
[----:B------:R-:W-:Y:S01]  /*12250*/  LDSM.16.M88.4 R76, [R124] ;  /* 0x000000007c4c783b */ /* 0x000fe20000000200 */
[C---:B-----5:R-:W-:Y:S03]  /*12260*/  HMMA.16816.F32.BF16 R36, R80.reuse, R32, RZ ;  /* 0x000000205024723c */ /* 0x060fe600000418ff */
[----:B------:R-:W-:Y:S04]  /*12270*/  LDSM.16.M88.4 R72, [R2+0x4000] ;  /* 0x004000000248783b */ /* 0x000fe80000000200 */
[----:B------:R-:W-:Y:S01]  /*12280*/  LDSM.16.M88.4 R120, [R60+0x6000] ;  /* 0x006000003c78783b */ /* 0x000fe20000000200 */
[C---:B---3--:R-:W-:Y:S03]  /*12290*/  HMMA.16816.F32.BF16 R24, R80.reuse, R20, RZ ;  /* 0x000000145018723c */ /* 0x048fe600000418ff */
[----:B------:R-:W-:Y:S04]  /*122a0*/  LDSM.16.M88.4 R112, [R60+0x6800] ;  /* 0x006800003c70783b */ /* 0x000fe80000000200 */
[----:B------:R-:W-:Y:S01]  /*122b0*/  LDSM.16.M88.4 R108, [R60+0x7000] ;  /* 0x007000003c6c783b */ /* 0x000fe20000000200 */
[C---:B-1----:R-:W-:Y:S03]  /*122c0*/  HMMA.16816.F32.BF16 R16, R80.reuse, R12, RZ ;  /* 0x0000000c5010723c */ /* 0x042fe600000418ff */
[----:B------:R-:W0:Y:S05]  /*122d0*/  LDGDEPBAR ;  /* 0x00000000000079af */ /* 0x000e2a0000000000 */
        /* <DEDUP_REMOVED lines=206> */
[----:B-----5:R5:W2:Y:S01]  /*12fc0*/  LDSM.16.M88.4 R20, [R0+UR5+0xb800] ;  /* 0x00b800050014783b */ /* 0x020aa20008000200 */
[----:B------:R-:W-:Y:S06]  /*12fd0*/  HMMA.16816.F32.BF16 R112, R64, R36, R112 ;  /* 0x000000244070723c */ /* 0x000fec0000041870 */
[----:B------:R1:W1:Y:S02]  /*12fe0*/  MUFU.TANH R36, R13 ;  /* 0x0000000d00247308 */ /* 0x0002640000002400 */
[C---:B------:R-:W-:Y:S02]  /*12ff0*/  HMMA.16816.F32.BF16 R92, R108.reuse, R32, R92 ;  /* 0x000000206c5c723c */ /* 0x040fe4000004185c */
[----:B------:R-:W-:Y:S01]  /*13000*/  FMUL.FTZ R4, R4, UR8 ;  /* 0x0000000804047c20 */ /* 0x000fe20008410000 */
[----:B------:R-:W-:Y:S01]  /*13010*/  FMUL.FTZ R5, R5, UR8 ;  /* 0x0000000805057c20 */ /* 0x000fe20008410000 */
[----:B------:R-:W-:Y:S01]  /*13020*/  FMUL.FTZ R200, R6, UR8 ;  /* 0x0000000806c87c20 */ /* 0x000fe20008410000 */
[----:B------:R-:W-:Y:S01]  /*13030*/  FMUL.FTZ R190, R7, UR8 ;  /* 0x0000000807be7c20 */ /* 0x000fe20008410000 */
[----:B------:R-:W2:Y:S02]  /*13040*/  MUFU.TANH R204, R4 ;  /* 0x0000000400cc7308 */ /* 0x000ea40000002400 */
[----:B------:R-:W-:Y:S01]  /*13050*/  HMMA.16816.F32.BF16 R88, R108, R34, R88 ;  /* 0x000000226c58723c */ /* 0x000fe20000041858 */
[----:B------:R-:W-:Y:S02]  /*13060*/  LDSM.16.M88.4 R32, [R60+0xb800] ;  /* 0x00b800003c20783b */ /* 0x000fe40000000200 */
[----:B------:R-:W-:Y:S01]  /*13070*/  FMUL.FTZ R112, R112, UR8 ;  /* 0x0000000870707c20 */ /* 0x000fe20008410000 */
[----:B------:R-:W-:Y:S01]  /*13080*/  FMUL.FTZ R113, R113, UR8 ;  /* 0x0000000871717c20 */ /* 0x000fe20008410000 */
[----:B------:R-:W-:Y:S01]  /*13090*/  FMUL.FTZ R114, R114, UR8 ;  /* 0x0000000872727c20 */ /* 0x000fe20008410000 */
[----:B------:R4:W2:Y:S01]  /*130a0*/  MUFU.TANH R178, R5 ;  /* 0x0000000500b27308 */ /* 0x0008a20000002400 */
[----:B-1----:R-:W1:Y:S01]  /*130b0*/  LDSM.16.M88.4 R12, [R60+0xb000] ;  /* 0x00b000003c0c783b */ /* 0x002e620000000200 */
[----:B---3--:R-:W-:Y:S01]  /*130c0*/  HMMA.16816.F32.BF16 R100, R72, R16, R100 ;  /* 0x000000104864723c */ /* 0x008fe20000041864 */
[----:B-----5:R-:W-:Y:S01]  /*130d0*/  LOP3.LUT R0, R214, 0x1f0, RZ, 0xc0, !PT ;  /* 0x000001f0d6007812 */ /* 0x020fe200078ec0ff */
[----:B------:R-:W-:-:S03]  /*130e0*/  FMUL.FTZ R115, R115, UR8 ;  /* 0x0000000873737c20 */ /* 0x000fc60008410000 */
[----:B------:R-:W-:Y:S01]  /*130f0*/  IADD3 R69, PT, PT, R0, 0x1, R69 ;  /* 0x0000000100457810 */ /* 0x000fe20007ffe045 */
[----:B------:R-:W3:Y:S02]  /*13100*/  MUFU.TANH R45, R45 ;  /* 0x0000002d002d7308 */ /* 0x000ee40000002400 */
[----:B------:R-:W-:Y:S01]  /*13110*/  HMMA.16816.F32.BF16 R96, R72, R18, R96 ;  /* 0x000000124860723c */ /* 0x000fe20000041860 */
[----:B------:R-:W5:Y:S05]  /*13120*/  LDSM.16.M88.4 R16, [R2+0xb000] ;  /* 0x00b000000210783b */ /* 0x000f6a0000000200 */
[----:B------:R-:W1:Y:S01]  /*13130*/  MUFU.TANH R46, R46 ;  /* 0x0000002e002e7308 */ /* 0x000e620000002400 */
[----:B----4-:R4:W3:Y:S01]  /*13140*/  LDSM.16.M88.4 R4, [R2+0xb800] ;  /* 0x00b800000204783b */ /* 0x0108e20000000200 */
[C---:B--2---:R-:W-:Y:S06]  /*13150*/  HMMA.16816.F32.BF16 R84, R108.reuse, R20, R84 ;  /* 0x000000146c54723c */ /* 0x044fec0000041854 */
[----:B------:R-:W2:Y:S02]  /*13160*/  MUFU.TANH R47, R47 ;  /* 0x0000002f002f7308 */ /* 0x000ea40000002400 */
[----:B------:R-:W-:Y:S06]  /*13170*/  HMMA.16816.F32.BF16 R80, R108, R22, R80 ;  /* 0x000000166c50723c */ /* 0x000fec0000041850 */
[----:B------:R-:W1:Y:S02]  /*13180*/  MUFU.TANH R56, R56 ;  /* 0x0000003800387308 */ /* 0x000e640000002400 */
[C---:B------:R-:W-:Y:S06]  /*13190*/  HMMA.16816.F32.BF16 R100, R76.reuse, R8, R100 ;  /* 0x000000084c64723c */ /* 0x040fec0000041864 */
[----:B------:R-:W2:Y:S01]  /*131a0*/  MUFU.TANH R158, R158 ;  /* 0x0000009e009e7308 */ /* 0x000ea20000002400 */
[----:B----4-:R-:W-:Y:S01]  /*131b0*/  IADD3 R2, PT, PT, -R218, R69, R68 ;  /* 0x00000045da027210 */ /* 0x010fe20007ffe144 */
[----:B------:R-:W-:Y:S01]  /*131c0*/  HMMA.16816.F32.BF16 R96, R76, R10, R96 ;  /* 0x0000000a4c60723c */ /* 0x000fe20000041860 */
[----:B------:R-:W4:Y:S02]  /*131d0*/  LDSM.16.M88.4 R8, [R120+0xb000] ;  /* 0x00b000007808783b */ /* 0x000f240000000200 */
[----:B------:R-:W-:-:S03]  /*131e0*/  IADD3 R2, PT, PT, R2, UR4, R71 ;  /* 0x0000000402027c10 */ /* 0x000fc6000fffe047 */
[----:B------:R2:W2:Y:S01]  /*131f0*/  MUFU.TANH R206, R112 ;  /* 0x0000007000ce7308 */ /* 0x0004a20000002400 */
[C---:B------:R-:W-:Y:S01]  /*13200*/  VIMNMX R0, PT, PT, R2.reuse, R71, PT ;  /* 0x0000004702007248 */ /* 0x040fe20003fe0100 */
[----:B-1----:R-:W-:Y:S01]  /*13210*/  HMMA.16816.F32.BF16 R92, R72, R12, R92 ;  /* 0x0000000c485c723c */ /* 0x002fe2000004185c */
[----:B------:R-:W-:-:S05]  /*13220*/  VIADDMNMX R2, R2, 0x8, R71, PT ;  /* 0x0000000802027846 */ /* 0x000fca0003800147 */
[----:B------:R1:W1:Y:S02]  /*13230*/  MUFU.TANH R176, R113 ;  /* 0x0000007100b07308 */ /* 0x0002640000002400 */
[----:B------:R-:W-:Y:S01]  /*13240*/  HMMA.16816.F32.BF16 R88, R72, R14, R88 ;  /* 0x0000000e4858723c */ /* 0x000fe20000041858 */
[----:B------:R-:W2:Y:S01]  /*13250*/  LDSM.16.M88.4 R12, [R120+0xb800] ;  /* 0x00b80000780c783b */ /* 0x000ea20000000200 */
[----:B------:R-:W-:-:S04]  /*13260*/  DEPBAR.LE SB0, 0x0 ;  /* 0x000080000000791a */ /* 0x000fc80000000000 */
[----:B------:R1:W1:Y:S02]  /*13270*/  MUFU.TANH R202, R114 ;  /* 0x0000007200ca7308 */ /* 0x0002640000002400 */
[C---:B------:R-:W-:Y:S06]  /*13280*/  HMMA.16816.F32.BF16 R84, R72.reuse, R32, R84 ;  /* 0x000000204854723c */ /* 0x040fec0000041854 */
[----:B------:R1:W1:Y:S02]  /*13290*/  MUFU.TANH R182, R115 ;  /* 0x0000007300b67308 */ /* 0x0002640000002400 */
[----:B------:R-:W-:Y:S06]  /*132a0*/  HMMA.16816.F32.BF16 R80, R72, R34, R80 ;  /* 0x000000224850723c */ /* 0x000fec0000041850 */
[----:B------:R-:W1:Y:S02]  /*132b0*/  MUFU.TANH R200, R200 ;  /* 0x000000c800c87308 */ /* 0x000e640000002400 */
[C---:B-----5:R-:W-:Y:S06]  /*132c0*/  HMMA.16816.F32.BF16 R92, R76.reuse, R16, R92 ;  /* 0x000000104c5c723c */ /* 0x060fec000004185c */
[----:B------:R-:W1:Y:S02]  /*132d0*/  MUFU.TANH R190, R190 ;  /* 0x000000be00be7308 */ /* 0x000e640000002400 */
[C---:B------:R-:W-:Y:S08]  /*132e0*/  HMMA.16816.F32.BF16 R88, R76.reuse, R18, R88 ;  /* 0x000000124c58723c */ /* 0x040ff00000041858 */
[C---:B---3--:R-:W-:Y:S08]  /*132f0*/  HMMA.16816.F32.BF16 R84, R76.reuse, R4, R84 ;  /* 0x000000044c54723c */ /* 0x048ff00000041854 */
[----:B------:R-:W-:Y:S08]  /*13300*/  HMMA.16816.F32.BF16 R80, R76, R6, R80 ;  /* 0x000000064c50723c */ /* 0x000ff00000041850 */
[C---:B------:R-:W-:Y:S08]  /*13310*/  HMMA.16816.F32.BF16 R100, R64.reuse, R24, R100 ;  /* 0x000000184064723c */ /* 0x040ff00000041864 */
        /* <DEDUP_REMOVED lines=12> */
[----:B------:R3:W1:Y:S01]  /*133e0*/  MUFU.TANH R196, R101 ;  /* 0x0000006500c47308 */ /* 0x0006620000002400 */
[C---:B--2---:R-:W-:Y:S03]  /*133f0*/  HMMA.16816.F32.BF16 R84, R64.reuse, R12, R84 ;  /* 0x0000000c4054723c */ /* 0x044fe60000041854 */
[----:B------:R-:W-:Y:S01]  /*13400*/  FMUL.FTZ R92, R92, UR8 ;  /* 0x000000085c5c7c20 */ /* 0x000fe20008410000 */
[----:B------:R-:W-:Y:S01]  /*13410*/  FMUL.FTZ R93, R93, UR8 ;  /* 0x000000085d5d7c20 */ /* 0x000fe20008410000 */
[----:B------:R-:W-:Y:S01]  /*13420*/  FMUL.FTZ R94, R94, UR8 ;  /* 0x000000085e5e7c20 */ /* 0x000fe20008410000 */
[----:B------:R-:W-:Y:S01]  /*13430*/  FMUL.FTZ R95, R95, UR8 ;  /* 0x000000085f5f7c20 */ /* 0x000fe20008410000 */
[----:B------:R3:W2:Y:S01]  /*13440*/  MUFU.TANH R188, R102 ;  /* 0x0000006600bc7308 */ /* 0x0006a20000002400 */
        /* <DEDUP_REMOVED lines=48> */
.L_x_3391:
[----:B------:R-:W2:Y:S01]  /*13750*/  LDC R5, c[0x0][0x4f0] ;  /* 0x00013c00ff057b82 */ /* 0x000ea20000000800 */
[----:B------:R-:W-:Y:S01]  /*13760*/  IADD3 R12, PT, PT, R63, -0x100, RZ ;  /* 0xffffff003f0c7810 */ /* 0x000fe20007ffe0ff */
[----:B------:R-:W4:Y:S01]  /*13770*/  LDCU.64 UR10, c[0x0][0x3b8] ;  /* 0x00007700ff0a77ac */ /* 0x000f220008000a00 */
[----:B------:R-:W-:Y:S02]  /*13780*/  IABS R8, R70 ;  /* 0x0000004600087213 */ /* 0x000fe40000000000 */
[----:B------:R-:W-:Y:S01]  /*13790*/  IABS R6, R12 ;  /* 0x0000000c00067213 */ /* 0x000fe20000000000 */
[----:B------:R-:W5:Y:S01]  /*137a0*/  LDCU.64 UR8, c[0x0][0x3a0] ;  /* 0x00007400ff0877ac */ /* 0x000f620008000a00 */
[-C--:B--2---:R-:W-:Y:S02]  /*137b0*/  IABS R4, R5.reuse ;  /* 0x0000000500047213 */ /* 0x084fe40000000000 */
[-C--:B------:R-:W-:Y:S02]  /*137c0*/  LOP3.LUT R12, R12, R5.reuse, RZ, 0x3c, !PT ;  /* 0x000000050c0c7212 */ /* 0x080fe400078e3cff */
[----:B------:R-:W2:Y:S01]  /*137d0*/  I2F.RP R7, R4 ;  /* 0x0000000400077306 */ /* 0x000ea20000209400 */
[----:B------:R-:W-:-:S02]  /*137e0*/  LOP3.LUT R70, R70, R5, RZ, 0x3c, !PT ;  /* 0x0000000546467212 */ /* 0x000fc400078e3cff */
[----:B------:R-:W-:Y:S02]  /*137f0*/  ISETP.GE.AND P4, PT, R12, RZ, PT ;  /* 0x000000ff0c00720c */ /* 0x000fe40003f86270 */
[----:B------:R-:W-:-:S03]  /*13800*/  ISETP.GE.AND P5, PT, R70, RZ, PT ;  /* 0x000000ff4600720c */ /* 0x000fc60003fa6270 */
        /* <DEDUP_REMOVED lines=36> */
[----:B----4-:R-:W-:-:S04]  /*13a50*/  IMAD R5, R5, UR10, RZ ;  /* 0x0000000a05057c24 */ /* 0x010fc8000f8e02ff */
[C---:B------:R-:W-:Y:S01]  /*13a60*/  IMAD R5, R6.reuse, UR11, R5 ;  /* 0x0000000b06057c24 */ /* 0x040fe2000f8e0205 */
[----:B--2---:R-:W-:Y:S01]  /*13a70*/  IADD3 R4, PT, PT, R9, -R4, RZ ;  /* 0x8000000409047210 */ /* 0x004fe20007ffe0ff */
[----:B------:R-:W-:-:S03]  /*13a80*/  IMAD.WIDE.U32 R8, R6, UR10, RZ ;  /* 0x0000000a06087c25 */ /* 0x000fc6000f8e00ff */
[----:B------:R-:W-:Y:S01]  /*13a90*/  SHF.R.S32.HI R6, RZ, 0x1f, R4 ;  /* 0x0000001fff067819 */ /* 0x000fe20000011404 */
[----:B------:R-:W-:-:S04]  /*13aa0*/  IMAD.IADD R9, R9, 0x1, R5 ;  /* 0x0000000109097824 */ /* 0x000fc800078e0205 */
[----:B-----5:R-:W-:Y:S02]  /*13ab0*/  IMAD R5, R6, UR8, RZ ;  /* 0x0000000806057c24 */ /* 0x020fe4000f8e02ff */
[----:B------:R-:W-:-:S04]  /*13ac0*/  IMAD.WIDE.U32 R8, R4, UR8, R8 ;  /* 0x0000000804087c25 */ /* 0x000fc8000f8e0008 */
[----:B------:R-:W-:Y:S01]  /*13ad0*/  IMAD R5, R4, UR9, R5 ;  /* 0x0000000904057c24 */ /* 0x000fe2000f8e0205 */
[----:B------:R-:W-:-:S04]  /*13ae0*/  LEA R220, P0, R8, R220, 0x1 ;  /* 0x000000dc08dc7211 */ /* 0x000fc800078008ff */
[----:B------:R-:W-:-:S04]  /*13af0*/  IADD3 R5, PT, PT, R9, R5, RZ ;  /* 0x0000000509057210 */ /* 0x000fc80007ffe0ff */
[----:B------:R-:W-:-:S07]  /*13b00*/  LEA.HI.X R221, R8, R221, R5, 0x1, P0 ;  /* 0x000000dd08dd7211 */ /* 0x000fce00000f0c05 */
.L_x_3392:
        /* <DEDUP_REMOVED lines=37> */
.L_x_3390:
[----:B----4-:R-:W-:Y:S01]  /*13d60*/  IMAD.SHL.U32 R3, R208, 0x2, RZ ;  /* 0x00000002d0037824 */ /* 0x010fe200078e00ff */
[----:B------:R-:W2:Y:S01]  /*13d70*/  LDCU UR4, c[0x0][0x45c] ;  /* 0x00008b80ff0477ac */ /* 0x000ea20008000800 */
[----:B------:R-:W-:-:S03]  /*13d80*/  LOP3.LUT R60, R61, 0x200, R30, 0xf8, !PT ;  /* 0x000002003d3c7812 */ /* 0x000fc600078ef81e */
[----:B------:R-:W-:Y:S02]  /*13d90*/  LOP3.LUT R3, R3, 0x6, RZ, 0xc0, !PT ;  /* 0x0000000603037812 */ /* 0x000fe400078ec0ff */
[----:B------:R-:W-:-:S03]  /*13da0*/  LEA R212, R60, UR5, 0x1 ;  /* 0x000000053cd47c11 */ /* 0x000fc6000f8e08ff */
[----:B------:R-:W-:Y:S02]  /*13db0*/  IMAD R3, R138, 0x80, R3 ;  /* 0x000000808a037824 */ /* 0x000fe400078e0203 */
[----:B------:R-:W-:Y:S01]  /*13dc0*/  VIADD R140, R212, 0xc040 ;  /* 0x0000c040d48c7836 */ /* 0x000fe20000000000 */
[----:B---3--:R-:W-:Y:S01]  /*13dd0*/  LDSM.16.MT88.4 R92, [R212+0x10000] ;  /* 0x01000000d45c783b */ /* 0x008fe20000004200 */
[C---:B------:R-:W-:Y:S02]  /*13de0*/  VIADD R7, R3.reuse, 0x1 ;  /* 0x0000000103077836 */ /* 0x040fe40000000000 */
[C---:B------:R-:W-:Y:S02]  /*13df0*/  VIADD R5, R3.reuse, 0x8 ;  /* 0x0000000803057836 */ /* 0x040fe40000000000 */
[----:B------:R-:W-:Y:S01]  /*13e00*/  VIADD R13, R3, 0x68 ;  /* 0x00000068030d7836 */ /* 0x000fe20000000000 */
[----:B------:R-:W-:Y:S01]  /*13e10*/  ISETP.GE.AND P1, PT, R7, R0, PT ;  /* 0x000000000700720c */ /* 0x000fe20003f26270 */
[----:B------:R-:W-:Y:S01]  /*13e20*/  IMAD.IADD R137, R135, 0x1, R212 ;  /* 0x0000000187897824 */ /* 0x000fe200078e02d4 */
[----:B------:R-:W-:Y:S01]  /*13e30*/  ISETP.GE.AND P0, PT, R7, R2, PT ;  /* 0x000000020700720c */ /* 0x000fe20003f06270 */
[----:B------:R-:W-:Y:S01]  /*13e40*/  VIADD R7, R3, 0x9 ;  /* 0x0000000903077836 */ /* 0x000fe20000000000 */
[----:B------:R-:W-:-:S02]  /*13e50*/  ISETP.GE.AND P2, PT, R5, R0, PT ;  /* 0x000000000500720c */ /* 0x000fc40003f46270 */
[----:B------:R-:W-:Y:S01]  /*13e60*/  ISETP.GE.AND P3, PT, R5, R2, PT ;  /* 0x000000020500720c */ /* 0x000fe20003f66270 */
[----:B------:R-:W-:Y:S01]  /*13e70*/  VIADD R5, R3, 0x10 ;  /* 0x0000001003057836 */ /* 0x000fe20000000000 */
[C---:B------:R-:W-:Y:S01]  /*13e80*/  ISETP.GE.AND P4, PT, R7.reuse, R0, PT ;  /* 0x000000000700720c */ /* 0x040fe20003f86270 */
[----:B------:R-:W-:Y:S01]  /*13e90*/  LDSM.16.MT88.4 R84, [R137+0x10000] ;  /* 0x010000008954783b */ /* 0x000fe20000004200 */
        /* <DEDUP_REMOVED lines=8> */
[C---:B------:R-:W-:Y:S02]  /*13f20*/  ISETP.GE.AND P2, PT, R7.reuse, R0, PT ;  /* 0x000000000700720c */ /* 0x040fe40003f46270 */
[----:B------:R-:W-:Y:S01]  /*13f30*/  ISETP.GE.AND P0, PT, R7, R2, PT ;  /* 0x000000020700720c */ /* 0x000fe20003f06270 */
[----:B------:R-:W-:Y:S01]  /*13f40*/  VIADD R7, R3, 0x19 ;  /* 0x0000001903077836 */ /* 0x000fe20000000000 */
[----:B------:R-:W-:Y:S02]  /*13f50*/  FSEL R16, R123, -INF , !P3 ;  /* 0xff8000007b107808 */ /* 0x000fe40005800000 */
[----:B------:R-:W-:-:S02]  /*13f60*/  FSEL R48, R48, -INF , !P5 ;  /* 0xff80000030307808 */ /* 0x000fc40006800000 */
[C---:B------:R-:W-:Y:S02]  /*13f70*/  ISETP.GE.AND P3, PT, R5.reuse, R0, PT ;  /* 0x000000000500720c */ /* 0x040fe40003f66270 */
[----:B------:R-:W-:Y:S01]  /*13f80*/  ISETP.GE.AND P5, PT, R5, R2, PT ;  /* 0x000000020500720c */ /* 0x000fe20003fa6270 */
[----:B------:R-:W-:Y:S01]  /*13f90*/  VIADD R5, R3, 0x20 ;  /* 0x0000002003057836 */ /* 0x000fe20000000000 */
[----:B------:R-:W-:Y:S02]  /*13fa0*/  FSEL R6, R49, -INF , !P6 ;  /* 0xff80000031067808 */ /* 0x000fe40007000000 */
[----:B------:R-:W-:Y:S02]  /*13fb0*/  ISETP.GE.AND P6, PT, R7, R0, PT ;  /* 0x000000000700720c */ /* 0x000fe40003fc6270 */
[----:B------:R-:W-:Y:S02]  /*13fc0*/  FSEL R12, R53, -INF , !P1 ;  /* 0xff800000350c7808 */ /* 0x000fe40004800000 */
[----:B------:R-:W-:-:S02]  /*13fd0*/  P2R R8, PR, RZ, 0x40 ;  /* 0x00000040ff087803 */ /* 0x000fc40000000000 */
[----:B------:R-:W-:Y:S02]  /*13fe0*/  FSEL R122, R122, -INF , !P4 ;  /* 0xff8000007a7a7808 */ /* 0x000fe40006000000 */
[C---:B------:R-:W-:Y:S02]  /*13ff0*/  ISETP.GE.AND P6, PT, R5.reuse, R0, PT ;  /* 0x000000000500720c */ /* 0x040fe40003fc6270 */
[-C--:B------:R-:W-:Y:S01]  /*14000*/  ISETP.GE.AND P1, PT, R5, R2.reuse, PT ;  /* 0x000000020500720c */ /* 0x080fe20003f26270 */
[----:B------:R-:W-:Y:S01]  /*14010*/  VIADD R5, R3, 0x28 ;  /* 0x0000002803057836 */ /* 0x000fe20000000000 */
[----:B------:R-:W-:Y:S01]  /*14020*/  ISETP.GE.AND P4, PT, R7, R2, PT ;  /* 0x000000020700720c */ /* 0x000fe20003f86270 */
[----:B------:R-:W-:Y:S01]  /*14030*/  VIADD R7, R3, 0x21 ;  /* 0x0000002103077836 */ /* 0x000fe20000000000 */
[----:B------:R-:W-:Y:S02]  /*14040*/  FSEL R10, R55, -INF , !P5 ;  /* 0xff800000370a7808 */ /* 0x000fe40006800000 */
[----:B------:R-:W-:-:S02]  /*14050*/  FSEL R52, R52, -INF , !P2 ;  /* 0xff80000034347808 */ /* 0x000fc40005000000 */
[----:B------:R-:W-:Y:S02]  /*14060*/  FSEL R50, R50, -INF , !P0 ;  /* 0xff80000032327808 */ /* 0x000fe40004000000 */
[----:B------:R-:W-:Y:S02]  /*14070*/  FSEL R4, R51, -INF , !P3 ;  /* 0xff80000033047808 */ /* 0x000fe40005800000 */
[-C--:B------:R-:W-:Y:S02]  /*14080*/  ISETP.GE.AND P5, PT, R5, R0.reuse, PT ;  /* 0x000000000500720c */ /* 0x080fe40003fa6270 */
[----:B------:R-:W-:Y:S02]  /*14090*/  ISETP.NE.AND P3, PT, R8, RZ, PT ;  /* 0x000000ff0800720c */ /* 0x000fe40003f65270 */
[C---:B------:R-:W-:Y:S02]  /*140a0*/  ISETP.GE.AND P2, PT, R7.reuse, R0, PT ;  /* 0x000000000700720c */ /* 0x040fe40003f46270 */
[----:B------:R-:W-:Y:S01]  /*140b0*/  ISETP.GE.AND P0, PT, R7, R2, PT ;  /* 0x000000020700720c */ /* 0x000fe20003f06270 */
[----:B------:R-:W-:Y:S01]  /*140c0*/  VIADD R7, R3, 0x29 ;  /* 0x0000002903077836 */ /* 0x000fe20000000000 */
[----:B------:R-:W-:-:S02]  /*140d0*/  P2R R9, PR, RZ, 0x20 ;  /* 0x00000020ff097803 */ /* 0x000fc40000000000 */
[----:B------:R-:W-:Y:S02]  /*140e0*/  FSEL R54, R54, -INF , !P3 ;  /* 0xff80000036367808 */ /* 0x000fe40005800000 */
[----:B------:R-:W-:Y:S01]  /*140f0*/  ISETP.GE.AND P3, PT, R5, R2, PT ;  /* 0x000000020500720c */ /* 0x000fe20003f66270 */
[----:B------:R-:W-:Y:S01]  /*14100*/  VIADD R5, R3, 0x30 ;  /* 0x0000003003057836 */ /* 0x000fe20000000000 */
[----:B------:R-:W-:Y:S02]  /*14110*/  FSEL R26, R40, -INF , !P1 ;  /* 0xff800000281a7808 */ /* 0x000fe40004800000 */
[----:B------:R-:W-:Y:S02]  /*14120*/  FSEL R38, R104, -INF , !P6 ;  /* 0xff80000068267808 */ /* 0x000fe40007000000 */
[C---:B------:R-:W-:Y:S02]  /*14130*/  ISETP.GE.AND P5, PT, R7.reuse, R0, PT ;  /* 0x000000000700720c */ /* 0x040fe40003fa6270 */
[----:B------:R-:W-:Y:S01]  /*14140*/  ISETP.GE.AND P1, PT, R7, R2, PT ;  /* 0x000000020700720c */ /* 0x000fe20003f26270 */
[----:B------:R-:W-:Y:S01]  /*14150*/  VIADD R7, R3, 0x31 ;  /* 0x0000003103077836 */ /* 0x000fe20000000000 */
[----:B------:R-:W-:-:S02]  /*14160*/  ISETP.NE.AND P6, PT, R9, RZ, PT ;  /* 0x000000ff0900720c */ /* 0x000fc40003fc5270 */
[----:B------:R-:W-:Y:S02]  /*14170*/  FSEL R8, R124, -INF , !P4 ;  /* 0xff8000007c087808 */ /* 0x000fe40006000000 */
[----:B------:R-:W-:Y:S01]  /*14180*/  FSEL R24, R41, -INF , !P0 ;  /* 0xff80000029187808 */ /* 0x000fe20004000000 */
[----:B------:R-:W-:Y:S01]  /*14190*/  LDSM.16.MT88.4 R124, [R212+0xc000] ;  /* 0x00c00000d47c783b */ /* 0x000fe20000004200 */
[----:B------:R-:W-:Y:S02]  /*141a0*/  FSEL R34, R105, -INF , !P2 ;  /* 0xff80000069227808 */ /* 0x000fe40005000000 */
[C---:B------:R-:W-:Y:S02]  /*141b0*/  ISETP.GE.AND P4, PT, R5.reuse, R0, PT ;  /* 0x000000000500720c */ /* 0x040fe40003f86270 */
[----:B------:R-:W-:Y:S01]  /*141c0*/  ISETP.GE.AND P0, PT, R5, R2, PT ;  /* 0x000000020500720c */ /* 0x000fe20003f06270 */
[----:B------:R-:W-:Y:S01]  /*141d0*/  VIADD R5, R3, 0x38 ;  /* 0x0000003803057836 */ /* 0x000fe20000000000 */
[----:B------:R-:W-:-:S02]  /*141e0*/  FSEL R32, R106, -INF , !P6 ;  /* 0xff8000006a207808 */ /* 0x000fc40007000000 */
[C---:B------:R-:W-:Y:S02]  /*141f0*/  ISETP.GE.AND P6, PT, R7.reuse, R0, PT ;  /* 0x000000000700720c */ /* 0x040fe40003fc6270 */
[----:B------:R-:W-:Y:S01]  /*14200*/  ISETP.GE.AND P2, PT, R7, R2, PT ;  /* 0x000000020700720c */ /* 0x000fe20003f46270 */
[----:B------:R-:W-:Y:S01]  /*14210*/  VIADD R7, R3, 0x39 ;  /* 0x0000003903077836 */ /* 0x000fe20000000000 */
[----:B------:R-:W-:Y:S02]  /*14220*/  FSEL R236, R42, -INF , !P3 ;  /* 0xff8000002aec7808 */ /* 0x000fe40005800000 */
        /* <DEDUP_REMOVED lines=25> */
[----:B------:R-:W-:Y:S02]  /*143c0*/  ISETP.GE.AND P6, PT, R7, R0, PT ;  /* 0x000000000700720c */ /* 0x000fe40003fc6270 */
[----:B-1----:R-:W-:-:S02]  /*143d0*/  FSEL R202, R202, -INF , !P0 ;  /* 0xff800000caca7808 */ /* 0x002fc40004000000 */
[----:B------:R-:W-:Y:S02]  /*143e0*/  P2R R9, PR, RZ, 0x40 ;  /* 0x00000040ff097803 */ /* 0x000fe40000000000 */
[----:B------:R-:W-:Y:S02]  /*143f0*/  FSEL R200, R200, -INF , !P2 ;  /* 0xff800000c8c87808 */ /* 0x000fe40005000000 */
[----:B------:R-:W-:Y:S02]  /*14400*/  FSEL R158, R158, -INF , !P1 ;  /* 0xff8000009e9e7808 */ /* 0x000fe40004800000 */
[C---:B------:R-:W-:Y:S02]  /*14410*/  ISETP.GE.AND P6, PT, R5.reuse, R0, PT ;  /* 0x000000000500720c */ /* 0x040fe40003fc6270 */
[----:B------:R-:W-:Y:S01]  /*14420*/  ISETP.GE.AND P0, PT, R5, R2, PT ;  /* 0x000000020500720c */ /* 0x000fe20003f06270 */
[C---:B------:R-:W-:Y:S01]  /*14430*/  VIADD R5, R3.reuse, 0x58 ;  /* 0x0000005803057836 */ /* 0x040fe20000000000 */
[----:B------:R-:W-:-:S02]  /*14440*/  ISETP.GE.AND P2, PT, R3, R0, PT ;  /* 0x000000000300720c */ /* 0x000fc40003f46270 */
[-C--:B------:R-:W-:Y:S01]  /*14450*/  ISETP.GE.AND P1, PT, R7, R2.reuse, PT ;  /* 0x000000020700720c */ /* 0x080fe20003f26270 */
[----:B------:R-:W-:Y:S01]  /*14460*/  VIADD R7, R3, 0x51 ;  /* 0x0000005103077836 */ /* 0x000fe20000000000 */
[----:B------:R-:W-:Y:S02]  /*14470*/  FSEL R182, R182, -INF , !P3 ;  /* 0xff800000b6b67808 */ /* 0x000fe40005800000 */
[----:B------:R-:W-:Y:S01]  /*14480*/  ISETP.NE.AND P3, PT, R9, RZ, PT ;  /* 0x000000ff0900720c */ /* 0x000fe20003f65270 */
[----:B------:R-:W-:Y:S01]  /*14490*/  VIADD R9, R3, 0x59 ;  /* 0x0000005903097836 */ /* 0x000fe20000000000 */
[----:B------:R-:W-:Y:S02]  /*144a0*/  FSEL R116, R116, -INF , !P2 ;  /* 0xff80000074747808 */ /* 0x000fe40005000000 */
[----:B------:R-:W-:Y:S02]  /*144b0*/  FSEL R190, R190, -INF , !P1 ;  /* 0xff800000bebe7808 */ /* 0x000fe40004800000 */
[----:B------:R-:W-:-:S02]  /*144c0*/  ISETP.GE.AND P1, PT, R5, R2, PT ;  /* 0x000000020500720c */ /* 0x000fc40003f26270 */
[----:B------:R-:W-:Y:S02]  /*144d0*/  FSEL R178, R178, -INF , !P3 ;  /* 0xff800000b2b27808 */ /* 0x000fe40005800000 */
[----:B------:R-:W-:Y:S02]  /*144e0*/  FMNMX3.FTZ R11, R116, R20, R18, !PT ;  /* 0x00000014740b7276 */ /* 0x000fe40007810012 */
[-C--:B------:R-:W-:Y:S02]  /*144f0*/  ISETP.GE.AND P3, PT, R5, R0.reuse, PT ;  /* 0x000000000500720c */ /* 0x080fe40003f66270 */
[----:B------:R-:W-:Y:S02]  /*14500*/  FSEL R198, R198, -INF , !P6 ;  /* 0xff800000c6c67808 */ /* 0x000fe40007000000 */
[----:B------:R-:W-:Y:S02]  /*14510*/  P2R R5, PR, RZ, 0x2 ;  /* 0x00000002ff057803 */ /* 0x000fe40000000000 */
[----:B------:R-:W-:-:S02]  /*14520*/  ISETP.GE.AND P1, PT, R9, R0, PT ;  /* 0x000000000900720c */ /* 0x000fc40003f26270 */
[----:B------:R-:W-:Y:S02]  /*14530*/  ISETP.GE.AND P6, PT, R9, R2, PT ;  /* 0x000000020900720c */ /* 0x000fe40003fc6270 */
[----:B------:R-:W-:Y:S01]  /*14540*/  FMNMX3.FTZ R9, R11, R122, R6, !PT ;  /* 0x0000007a0b097276 */ /* 0x000fe20007810006 */
[----:B------:R-:W-:Y:S01]  /*14550*/  VIADD R11, R3, 0x69 ;  /* 0x00000069030b7836 */ /* 0x000fe20000000000 */
[----:B------:R-:W-:Y:S02]  /*14560*/  FSEL R188, R188, -INF , !P0 ;  /* 0xff800000bcbc7808 */ /* 0x000fe40004000000 */
[----:B------:R-:W-:Y:S02]  /*14570*/  FMNMX3.FTZ R9, R9, R52, R4, !PT ;  /* 0x0000003409097276 */ /* 0x000fe40007810004 */
[----:B------:R-:W-:Y:S02]  /*14580*/  ISETP.GE.AND P0, PT, R3, R2, PT ;  /* 0x000000020300720c */ /* 0x000fe40003f06270 */
[----:B------:R-:W-:-:S02]  /*14590*/  FMNMX3.FTZ R9, R9, R54, R38, !PT ;  /* 0x0000003609097276 */ /* 0x000fc40007810026 */
[----:B------:R-:W-:Y:S02]  /*145a0*/  FSEL R22, R117, -INF , !P0 ;  /* 0xff80000075167808 */ /* 0x000fe40004000000 */
[----:B------:R-:W-:Y:S01]  /*145b0*/  FMNMX3.FTZ R17, R9, R34, R32, !PT ;  /* 0x0000002209117276 */ /* 0x000fe20007810020 */
[----:B------:R-:W-:Y:S01]  /*145c0*/  VIADD R9, R3, 0x70 ;  /* 0x0000007003097836 */ /* 0x000fe20000000000 */
[----:B------:R-:W-:Y:S02]  /*145d0*/  FSEL R176, R176, -INF , !P5 ;  /* 0xff800000b0b07808 */ /* 0x000fe40006800000 */
[----:B------:R-:W-:Y:S02]  /*145e0*/  FMNMX3.FTZ R17, R17, R44, R234, !PT ;  /* 0x0000002c11117276 */ /* 0x000fe400078100ea */
[----:B------:R-:W-:Y:S02]  /*145f0*/  FSEL R204, R204, -INF , !P4 ;  /* 0xff800000cccc7808 */ /* 0x000fe40006000000 */
[----:B------:R-:W-:-:S02]  /*14600*/  FMNMX3.FTZ R17, R17, R40, R232, !PT ;  /* 0x0000002811117276 */ /* 0x000fc400078100e8 */
[----:B------:R-:W-:Y:S02]  /*14610*/  FMNMX3.FTZ R15, R22, R14, R16, !PT ;  /* 0x0000000e160f7276 */ /* 0x000fe40007810010 */
[C---:B------:R-:W-:Y:S02]  /*14620*/  ISETP.GE.AND P5, PT, R7.reuse, R0, PT ;  /* 0x000000000700720c */ /* 0x040fe40003fa6270 */
[----:B------:R-:W-:Y:S01]  /*14630*/  ISETP.GE.AND P4, PT, R7, R2, PT ;  /* 0x000000020700720c */ /* 0x000fe20003f86270 */
[----:B------:R-:W-:Y:S01]  /*14640*/  VIADD R7, R3, 0x60 ;  /* 0x0000006003077836 */ /* 0x000fe20000000000 */
[----:B------:R-:W-:Y:S02]  /*14650*/  FMNMX3.FTZ R17, R17, R230, R206, !PT ;  /* 0x000000e611117276 */ /* 0x000fe400078100ce */
[----:B------:R-:W-:Y:S02]  /*14660*/  FMNMX3.FTZ R15, R15, R48, R12, !PT ;  /* 0x000000300f0f7276 */ /* 0x000fe4000781000c */
[----:B------:R-:W-:-:S02]  /*14670*/  FSEL R196, R196, -INF , !P5 ;  /* 0xff800000c4c47808 */ /* 0x000fc40006800000 */
[C---:B------:R-:W-:Y:S02]  /*14680*/  ISETP.GE.AND P2, PT, R7.reuse, R0, PT ;  /* 0x000000000700720c */ /* 0x040fe40003f46270 */
[----:B------:R-:W-:Y:S01]  /*14690*/  ISETP.GE.AND P5, PT, R7, R2, PT ;  /* 0x000000020700720c */ /* 0x000fe20003fa6270 */
[----:B------:R-:W-:Y:S01]  /*146a0*/  VIADD R7, R3, 0x61 ;  /* 0x0000006103077836 */ /* 0x000fe20000000000 */
[----:B------:R-:W-:Y:S02]  /*146b0*/  FMNMX3.FTZ R17, R17, R176, R204, !PT ;  /* 0x000000b011117276 */ /* 0x000fe400078100cc */
[----:B------:R-:W-:Y:S02]  /*146c0*/  FMNMX3.FTZ R15, R15, R50, R10, !PT ;  /* 0x000000320f0f7276 */ /* 0x000fe4000781000a */
[----:B------:R-:W-:Y:S02]  /*146d0*/  FSEL R194, R194, -INF , !P3 ;  /* 0xff800000c2c27808 */ /* 0x000fe40005800000 */
[----:B------:R-:W-:-:S02]  /*146e0*/  FMNMX3.FTZ R17, R17, R178, R198, !PT ;  /* 0x000000b211117276 */ /* 0x000fc400078100c6 */
[----:B------:R-:W-:Y:S02]  /*146f0*/  FSEL R192, R192, -INF , !P1 ;  /* 0xff800000c0c07808 */ /* 0x000fe40004800000 */
[----:B------:R-:W-:Y:S02]  /*14700*/  FMNMX3.FTZ R15, R15, R8, R26, !PT ;  /* 0x000000080f0f7276 */ /* 0x000fe4000781001a */
[-C--:B------:R-:W-:Y:S02]  /*14710*/  ISETP.GE.AND P1, PT, R7, R0.reuse, PT ;  /* 0x000000000700720c */ /* 0x080fe40003f26270 */
[----:B------:R-:W-:Y:S02]  /*14720*/  ISETP.GE.AND P0, PT, R13, R0, PT ;  /* 0x000000000d00720c */ /* 0x000fe40003f06270 */
[----:B------:R-:W-:Y:S02]  /*14730*/  FSEL R174, R174, -INF , !P2 ;  /* 0xff800000aeae7808 */ /* 0x000fe40005000000 */
[----:B------:R-:W-:-:S02]  /*14740*/  FMNMX3.FTZ R17, R17, R196, R194, !PT ;  /* 0x000000c411117276 */ /* 0x000fc400078100c2 */
[----:B------:R-:W-:Y:S02]  /*14750*/  FSEL R186, R186, -INF , !P4 ;  /* 0xff800000baba7808 */ /* 0x000fe40006000000 */
[----:B------:R-:W-:Y:S02]  /*14760*/  FMNMX3.FTZ R15, R15, R24, R236, !PT ;  /* 0x000000180f0f7276 */ /* 0x000fe400078100ec */
[----:B------:R-:W-:Y:S01]  /*14770*/  ISETP.NE.AND P3, PT, R5, RZ, PT ;  /* 0x000000ff0500720c */ /* 0x000fe20003f65270 */
[----:B------:R-:W-:Y:S01]  /*14780*/  VIADD R5, R3, 0x78 ;  /* 0x0000007803057836 */ /* 0x000fe20000000000 */
        /* <DEDUP_REMOVED lines=26> */
[----:B------:R-:W-:Y:S02]  /*14930*/  FSEL R184, R184, -INF , !P3 ;  /* 0xff800000b8b87808 */ /* 0x000fe40005800000 */
[----:B------:R-:W-:Y:S01]  /*14940*/  FMNMX3.FTZ R13, R13, R190, R188, !PT ;  /* 0x000000be0d0d7276 */ /* 0x000fe200078100bc */
[----:B------:R-:W1:Y:S01]  /*14950*/  SHFL.BFLY PT, R36, R11, 0x2, 0x1f ;  /* 0x0c401f000b247f89 */ /* 0x000e6200000e0000 */
[----:B------:R-:W-:-:S02]  /*14960*/  FSEL R180, R180, -INF , !P6 ;  /* 0xff800000b4b47808 */ /* 0x000fc40007000000 */
[----:B------:R-:W-:Y:S02]  /*14970*/  FSEL R166, R166, -INF , !P5 ;  /* 0xff800000a6a67808 */ /* 0x000fe40006800000 */
[----:B------:R-:W-:Y:S02]  /*14980*/  FMNMX3.FTZ R13, R13, R186, R184, !PT ;  /* 0x000000ba0d0d7276 */ /* 0x000fe400078100b8 */
[----:B------:R-:W-:Y:S02]  /*14990*/  ISETP.GE.AND P0, PT, R9, R2, PT ;  /* 0x000000020900720c */ /* 0x000fe40003f06270 */
        /* <DEDUP_REMOVED lines=10> */
[----:B------:R-:W-:Y:S02]  /*14a40*/  FSEL R144, R144, -INF , !P2 ;  /* 0xff80000090907808 */ /* 0x000fe40005000000 */
[----:B------:R-:W-:Y:S02]  /*14a50*/  FMNMX3.FTZ R13, R13, R160, R148, !PT ;  /* 0x000000a00d0d7276 */ /* 0x000fe40007810094 */
[----:B------:R-:W-:Y:S02]  /*14a60*/  FSEL R142, R142, -INF , !P0 ;  /* 0xff8000008e8e7808 */ /* 0x000fe40004000000 */
[----:B------:R-:W-:Y:S02]  /*14a70*/  FMNMX3.FTZ R5, R13, R146, R144, !PT ;  /* 0x000000920d057276 */ /* 0x000fe40007810090 */
[----:B-1----:R-:W-:-:S02]  /*14a80*/  FMNMX.FTZ R11, R11, R36, !PT ;  /* 0x000000240b0b7209 */ /* 0x002fc40007810000 */
[----:B------:R-:W-:-:S03]  /*14a90*/  FMNMX.FTZ R5, R142, R5, !PT ;  /* 0x000000058e057209 */ /* 0x000fc60007810000 */
[----:B------:R-:W1:Y:S04]  /*14aa0*/  SHFL.BFLY PT, R132, R11, 0x1, 0x1f ;  /* 0x0c201f000b847f89 */ /* 0x000e6800000e0000 */
[----:B------:R-:W3:Y:S01]  /*14ab0*/  SHFL.BFLY PT, R36, R5, 0x2, 0x1f ;  /* 0x0c401f0005247f89 */ /* 0x000ee200000e0000 */
[----:B-1----:R-:W-:Y:S02]  /*14ac0*/  FMNMX.FTZ R132, R11, R132, !PT ;  /* 0x000000840b847209 */ /* 0x002fe40007810000 */
[----:B---3--:R-:W-:-:S03]  /*14ad0*/  FMNMX.FTZ R36, R5, R36, !PT ;  /* 0x0000002405247209 */ /* 0x008fc60007810000 */
[C---:B--2---:R-:W-:Y:S01]  /*14ae0*/  FMUL.FTZ R139, R132.reuse, UR4 ;  /* 0x00000004848b7c20 */ /* 0x044fe20008410000 */
[----:B------:R-:W-:Y:S01]  /*14af0*/  FSETP.NEU.FTZ.AND P0, PT, R132, -INF , PT ;  /* 0xff8000008400780b */ /* 0x000fe20003f1d000 */
[----:B------:R-:W-:Y:S01]  /*14b00*/  VIADD R5, R212, 0xc000 ;  /* 0x0000c000d4057836 */ /* 0x000fe20000000000 */
[----:B------:R-:W1:Y:S02]  /*14b10*/  SHFL.BFLY PT, R3, R36, 0x1, 0x1f ;  /* 0x0c201f0024037f89 */ /* 0x000e6400000e0000 */
        /* <DEDUP_REMOVED lines=31> */
[----:B------:R-:W-:Y:S01]  /*14d10*/  ISETP.NE.AND P0, PT, R31, RZ, PT ;  /* 0x000000ff1f00720c */ /* 0x000fe20003f05270 */
        /* <DEDUP_REMOVED lines=10> */
[----:B------:R-:W-:Y:S01]  /*14dc0*/  LDSM.16.MT88.4 R8, [R212+0xc800] ;  /* 0x00c80000d408783b */ /* 0x000fe20000004200 */
[----:B------:R-:W-:Y:S01]  /*14dd0*/  FFMA.FTZ R55, R12, UR4, -R133 ;  /* 0x000000040c377c23 */ /* 0x000fe20008010885 */
[----:B------:R-:W-:Y:S01]  /*14de0*/  @P0 VIADD R140, R5, 0xffffffc0 ;  /* 0xffffffc0058c0836 */ /* 0x000fe20000000000 */
[----:B---3--:R-:W-:Y:S01]  /*14df0*/  F2FP.BF16.F32.PACK_AB R68, R67, R136 ;  /* 0x000000884344723e */ /* 0x008fe200000010ff */
[----:B------:R-:W-:Y:S01]  /*14e00*/  LDSM.16.MT88.4 R16, [R137+0xc800] ;  /* 0x00c800008910783b */ /* 0x000fe20000004200 */
[----:B------:R-:W-:Y:S01]  /*14e10*/  FFMA.FTZ R48, R34, UR4, -R139 ;  /* 0x0000000422307c23 */ /* 0x000fe2000801088b */
[----:B------:R-:W-:Y:S01]  /*14e20*/  IMAD.IADD R31, R135, 0x1, R140 ;  /* 0x00000001871f7824 */ /* 0x000fe200078e028c */
[----:B------:R-:W3:Y:S01]  /*14e30*/  MUFU.EX2 R65, R65 ;  /* 0x0000004100417308 */ /* 0x000ee20000000800 */
[----:B------:R-:W4:Y:S01]  /*14e40*/  LDSM.16.MT88.4 R108, [R140] ;  /* 0x000000008c6c783b */ /* 0x000f220000004200 */
[----:B-1----:R-:W-:Y:S01]  /*14e50*/  F2FP.BF16.F32.PACK_AB R70, R61, R64 ;  /* 0x000000403d46723e */ /* 0x002fe200000010ff */
[--C-:B------:R-:W-:Y:S01]  /*14e60*/  FFMA.FTZ R47, R26, UR4, -R133.reuse ;  /* 0x000000041a2f7c23 */ /* 0x100fe20008010885 */
[--C-:B------:R-:W-:Y:S01]  /*14e70*/  FFMA.FTZ R46, R24, UR4, -R133.reuse ;  /* 0x00000004182e7c23 */ /* 0x100fe20008010885 */
[----:B------:R-:W1:Y:S01]  /*14e80*/  LDSM.16.MT88.4 R100, [R31] ;  /* 0x000000001f64783b */ /* 0x000e620000004200 */
[--C-:B------:R-:W-:Y:S01]  /*14e90*/  FFMA.FTZ R43, R236, UR4, -R133.reuse ;  /* 0x00000004ec2b7c23 */ /* 0x100fe20008010885 */
[--C-:B------:R-:W-:Y:S01]  /*14ea0*/  FFMA.FTZ R42, R42, UR4, -R133.reuse ;  /* 0x000000042a2a7c23 */ /* 0x100fe20008010885 */
[----:B------:R-:W-:Y:S01]  /*14eb0*/  MUFU.EX2 R59, R59 ;  /* 0x0000003b003b7308 */ /* 0x000fe20000000800 */
[----:B------:R-:W5:Y:S01]  /*14ec0*/  LDSM.16.MT88.4 R76, [R140+0x4000] ;  /* 0x004000008c4c783b */ /* 0x000f620000004200 */
[--C-:B------:R-:W-:Y:S01]  /*14ed0*/  FFMA.FTZ R141, R216, UR4, -R133.reuse ;  /* 0x00000004d88d7c23 */ /* 0x100fe20008010885 */
[--C-:B------:R-:W-:Y:S01]  /*14ee0*/  FFMA.FTZ R158, R158, UR4, -R133.reuse ;  /* 0x000000049e9e7c23 */ /* 0x100fe20008010885 */
[--C-:B------:R-:W-:Y:S01]  /*14ef0*/  FFMA.FTZ R147, R202, UR4, -R133.reuse ;  /* 0x00000004ca937c23 */ /* 0x100fe20008010885 */
[----:B------:R-:W5:Y:S01]  /*14f00*/  LDSM.16.MT88.4 R4, [R31+0x4000] ;  /* 0x004000001f04783b */ /* 0x000f620000004200 */
[--C-:B------:R-:W-:Y:S01]  /*14f10*/  FFMA.FTZ R182, R182, UR4, -R133.reuse ;  /* 0x00000004b6b67c23 */ /* 0x100fe20008010885 */
[--C-:B------:R-:W-:Y:S01]  /*14f20*/  FFMA.FTZ R149, R200, UR4, -R133.reuse ;  /* 0x00000004c8957c23 */ /* 0x100fe20008010885 */
[----:B------:R-:W2:Y:S01]  /*14f30*/  MUFU.EX2 R58, R58 ;  /* 0x0000003a003a7308 */ /* 0x000ea20000000800 */
[----:B---3--:R-:W-:Y:S01]  /*14f40*/  F2FP.BF16.F32.PACK_AB R69, R65, R66 ;  /* 0x000000424145723e */ /* 0x008fe200000010ff */
        /* <DEDUP_REMOVED lines=16> */
[--C-:B------:R-:W-:Y:S01]  /*15050*/  FFMA.FTZ R146, R146, UR4, -R133.reuse ;  /* 0x0000000492927c23 */ /* 0x100fe20008010885 */
[--C-:B------:R-:W-:Y:S01]  /*15060*/  FFMA.FTZ R144, R144, UR4, -R133.reuse ;  /* 0x0000000490907c23 */ /* 0x100fe20008010885 */
[----:B------:R-:W-:Y:S01]  /*15070*/  FFMA.FTZ R231, R142, UR4, -R133 ;  /* 0x000000048ee77c23 */ /* 0x000fe20008010885 */
[----:B------:R-:W-:Y:S01]  /*15080*/  FADD.FTZ R67, R136, R67 ;  /* 0x0000004388437221 */ /* 0x000fe20000010000 */
[----:B------:R-:W-:Y:S01]  /*15090*/  FADD.FTZ R66, R66, R65 ;  /* 0x0000004142427221 */ /* 0x000fe20000010000 */
[----:B------:R-:W-:Y:S01]  /*150a0*/  ISETP.GT.AND P0, PT, R138, R217, PT ;  /* 0x000000d98a00720c */ /* 0x000fe20003f04270 */
        /* <DEDUP_REMOVED lines=8> */
[----:B------:R-:W2:Y:S01]  /*15130*/  MUFU.EX2 R54, R54 ;  /* 0x0000003600367308 */ /* 0x000ea20000000800 */
[C---:B------:R-:W-:Y:S07]  /*15140*/  HMMA.16816.F32.BF16 R88, R68.reuse, R84, RZ ;  /* 0x000000544458723c */ /* 0x040fee00000418ff */
[----:B------:R-:W-:Y:S01]  /*15150*/  MUFU.EX2 R51, R51 ;  /* 0x0000003300337308 */ /* 0x000fe20000000800 */
[C---:B----4-:R-:W-:Y:S07]  /*15160*/  HMMA.16816.F32.BF16 R112, R68.reuse, R108, RZ ;  /* 0x0000006c4470723c */ /* 0x050fee00000418ff */
[----:B------:R-:W4:Y:S01]  /*15170*/  MUFU.EX2 R50, R50 ;  /* 0x0000003200327308 */ /* 0x000f220000000800 */
[C---:B-1----:R-:W-:Y:S07]  /*15180*/  HMMA.16816.F32.BF16 R104, R68.reuse, R100, RZ ;  /* 0x000000644468723c */ /* 0x042fee00000418ff */
[----:B------:R-:W-:Y:S01]  /*15190*/  MUFU.EX2 R49, R49 ;  /* 0x0000003100317308 */ /* 0x000fe20000000800 */
[C---:B------:R-:W-:Y:S07]  /*151a0*/  HMMA.16816.F32.BF16 R96, R68.reuse, R92, RZ ;  /* 0x0000005c4460723c */ /* 0x040fee00000418ff */
[----:B------:R-:W1:Y:S01]  /*151b0*/  MUFU.EX2 R48, R48 ;  /* 0x0000003000307308 */ /* 0x000e620000000800 */
        /* <DEDUP_REMOVED lines=16> */
[----:B--2---:R-:W-:Y:S01]  /*152c0*/  F2FP.BF16.F32.PACK_AB R5, R54, R55 ;  /* 0x000000373605723e */ /* 0x004fe200000010ff */
[----:B------:R-:W-:-:S03]  /*152d0*/  FADD.FTZ R55, R55, R58 ;  /* 0x0000003a37377221 */ /* 0x000fc60000010000 */
[----:B------:R-:W2:Y:S01]  /*152e0*/  MUFU.EX2 R40, R40 ;  /* 0x0000002800287308 */ /* 0x000ea20000000800 */
[----:B------:R-:W-:Y:S01]  /*152f0*/  HMMA.16816.F32.BF16 R68, R68, R6, RZ ;  /* 0x000000064444723c */ /* 0x000fe200000418ff */
[----:B------:R-:W-:Y:S01]  /*15300*/  F2FP.BF16.F32.PACK_AB R6, R52, R53 ;  /* 0x000000353406723e */ /* 0x000fe200000010ff */
[----:B------:R-:W-:Y:S01]  /*15310*/  FADD.FTZ R54, R54, R55 ;  /* 0x0000003736367221 */ /* 0x000fe20000010000 */
[----:B----4-:R-:W-:-:S03]  /*15320*/  F2FP.BF16.F32.PACK_AB R7, R50, R51 ;  /* 0x000000333207723e */ /* 0x010fc600000010ff */
[----:B------:R-:W-:Y:S01]  /*15330*/  FADD.FTZ R51, R51, R54 ;  /* 0x0000003633337221 */ /* 0x000fe20000010000 */
[----:B------:R-:W-:Y:S03]  /*15340*/  MUFU.EX2 R141, R141 ;  /* 0x0000008d008d7308 */ /* 0x000fe60000000800 */
        /* <DEDUP_REMOVED lines=42> */
[----:B-1----:R-:W-:Y:S01]  /*155f0*/  F2FP.BF16.F32.PACK_AB R4, R48, R49 ;  /* 0x000000313004723e */ /* 0x002fe200000010ff */
[----:B------:R-:W-:Y:S01]  /*15600*/  LDSM.16.MT88.4 R32, [R140+0x5000] ;  /* 0x005000008c20783b */ /* 0x000fe20000004200 */
[----:B-----5:R-:W-:Y:S01]  /*15610*/  F2FP.BF16.F32.PACK_AB R5, R46, R47 ;  /* 0x0000002f2e05723e */ /* 0x020fe200000010ff */
[----:B------:R-:W-:Y:S01]  /*15620*/  FADD.FTZ R47, R47, R50 ;  /* 0x000000322f2f7221 */ /* 0x000fe20000010000 */
[----:B------:R-:W-:Y:S01]  /*15630*/  F2FP.BF16.F32.PACK_AB R6, R44, R45 ;  /* 0x0000002d2c06723e */ /* 0x000fe200000010ff */
[----:B------:R-:W-:Y:S01]  /*15640*/  MUFU.EX2 R39, R39 ;  /* 0x0000002700277308 */ /* 0x000fe20000000800 */
[----:B------:R-:W-:Y:S01]  /*15650*/  F2FP.BF16.F32.PACK_AB R7, R42, R43 ;  /* 0x0000002b2a07723e */ /* 0x000fe200000010ff */
[----:B------:R-:W-:-:S04]  /*15660*/  FADD.FTZ R46, R46, R47 ;  /* 0x0000002f2e2e7221 */ /* 0x000fc80000010000 */
[----:B------:R-:W-:Y:S02]  /*15670*/  FADD.FTZ R43, R43, R46 ;  /* 0x0000002e2b2b7221 */ /* 0x000fe40000010000 */
[----:B--2---:R-:W-:Y:S01]  /*15680*/  HMMA.16816.F32.BF16 R88, R4, R12, R88 ;  /* 0x0000000c0458723c */ /* 0x004fe20000041858 */
[----:B------:R-:W1:Y:S01]  /*15690*/  MUFU.EX2 R38, R38 ;  /* 0x0000002600267308 */ /* 0x000e620000000800 */
[----:B------:R-:W-:-:S06]  /*156a0*/  FADD.FTZ R42, R42, R43 ;  /* 0x0000002b2a2a7221 */ /* 0x000fcc0000010000 */
[C---:B------:R-:W-:Y:S01]  /*156b0*/  HMMA.16816.F32.BF16 R84, R4.reuse, R14, R84 ;  /* 0x0000000e0454723c */ /* 0x040fe20000041854 */
[----:B------:R-:W2:Y:S01]  /*156c0*/  LDSM.16.MT88.4 R12, [R212+0x11000] ;  /* 0x01100000d40c783b */ /* 0x000ea20000004200 */
[----:B------:R-:W-:Y:S06]  /*156d0*/  MUFU.EX2 R155, R155 ;  /* 0x0000009b009b7308 */ /* 0x000fec0000000800 */
[C---:B------:R-:W-:Y:S02]  /*156e0*/  HMMA.16816.F32.BF16 R128, R4.reuse, R20, R128 ;  /* 0x000000140480723c */ /* 0x040fe40000041880 */
        /* <DEDUP_REMOVED lines=160> */
[----:B------:R-:W-:Y:S01]  /*160f0*/  FFMA.FTZ R27, R148, UR4, -R133 ;  /* 0x00000004941b7c23 */ /* 0x000fe20008010885 */
[----:B------:R-:W-:-:S04]  /*16100*/  IMAD.SHL.U32 R139, R208, 0x8, RZ ;  /* 0x00000008d08b7824 */ /* 0x000fc800078e00ff */
        /* <DEDUP_REMOVED lines=140> */
.L_x_3394:
        /* <DEDUP_REMOVED lines=8> */
.L_x_3395:
        /* <DEDUP_REMOVED lines=14> */
[----:B--2---:R-:W-:Y:S01]  /*16b30*/  ULEA UR5, UR9, UR5, 0x18 ;  /* 0x0000000509057291 */ /* 0x004fe2000f8ec0ff */
[----:B------:R-:W-:Y:S02]  /*16b40*/  SEL R134, R209, 0xffffffc0, !P1 ;  /* 0xffffffc0d1867807 */ /* 0x000fe40004800000 */
[----:B------:R-:W-:Y:S02]  /*16b50*/  IADD3.X R9, PT, PT, R223, UR4, RZ, P0, !PT ;  /* 0x00000004df097c10 */ /* 0x000fe400087fe4ff */
[----:B------:R-:W-:Y:S02]  /*16b60*/  IADD3 R6, P0, PT, R8, UR8, RZ ;  /* 0x0000000808067c10 */ /* 0x000fe4000ff1e0ff */
[----:B------:R-:W-:-:S02]  /*16b70*/  LEA R61, R61, UR5, 0x1 ;  /* 0x000000053d3d7c11 */ /* 0x000fc4000f8e08ff */
[----:B------:R-:W-:Y:S02]  /*16b80*/  IADD3.X R7, PT, PT, R9, UR4, RZ, P0, !PT ;  /* 0x0000000409077c10 */ /* 0x000fe400087fe4ff */
[----:B------:R-:W-:Y:S01]  /*16b90*/  IADD3 R4, P0, PT, R6, UR8, RZ ;  /* 0x0000000806047c10 */ /* 0x000fe2000ff1e0ff */
[----:B------:R-:W-:Y:S01]  /*16ba0*/  @!PT LDS RZ, [RZ] ;  /* 0x00000000fffff984 */ /* 0x000fe20000000800 */
[----:B------:R-:W-:Y:S01]  /*16bb0*/  @!PT LDS RZ, [RZ] ;  /* 0x00000000fffff984 */ /* 0x000fe20000000800 */
[----:B------:R-:W-:Y:S01]  /*16bc0*/  @!PT LDS RZ, [RZ] ;  /* 0x00000000fffff984 */ /* 0x000fe20000000800 */
[----:B------:R-:W-:Y:S01]  /*16bd0*/  LDGSTS.E.BYPASS.LTC128B.128 [R61+0xc000], desc[UR6][R222.64] ;  /* 0x0c000000de3d7fae */ /* 0x000fe2000b981a06 */
[----:B------:R-:W-:Y:S02]  /*16be0*/  LEA R138, R30, UR5, 0x1 ;  /* 0x000000051e8a7c11 */ /* 0x000fe4000f8e08ff */
        /* <DEDUP_REMOVED lines=8> */
[----:B------:R-:W-:Y:S01]  /*16c70*/  LDGSTS.E.BYPASS.LTC128B.128 [R61+0x10800], desc[UR6][R8.64+0x80] ;  /* 0x10800080083d7fae */ /* 0x000fe2000b981a06 */
[----:B------:R-:W-:-:S02]  /*16c80*/  IMAD.IADD R134, R213, 0x1, R134 ;  /* 0x00000001d5867824 */ /* 0x000fc400078e0286 */
[----:B------:R-:W-:Y:S01]  /*16c90*/  IADD3.X R11, PT, PT, R13, UR4, RZ, P0, !PT ;  /* 0x000000040d0b7c10 */ /* 0x000fe200087fe4ff */
[----:B------:R-:W-:Y:S01]  /*16ca0*/  LDGSTS.E.BYPASS.LTC128B.128 [R61+0xd000], desc[UR6][R6.64] ;  /* 0x0d000000063d7fae */ /* 0x000fe2000b981a06 */
[----:B------:R-:W-:Y:S01]  /*16cb0*/  IADD3 R16, P0, PT, R10, UR8, RZ ;  /* 0x000000080a107c10 */ /* 0x000fe2000ff1e0ff */
[----:B------:R-:W-:Y:S02]  /*16cc0*/  IMAD.IADD R137, R135, 0x1, R188 ;  /* 0x0000000187897824 */ /* 0x000fe400078e02bc */
[----:B------:R-:W-:Y:S01]  /*16cd0*/  LDGSTS.E.BYPASS.LTC128B.128 [R61+0x11000], desc[UR6][R6.64+0x80] ;  /* 0x11000080063d7fae */ /* 0x000fe2000b981a06 */
[----:B------:R-:W-:Y:S01]  /*16ce0*/  IADD3.X R17, PT, PT, R11, UR4, RZ, P0, !PT ;  /* 0x000000040b117c10 */ /* 0x000fe200087fe4ff */
[----:B------:R-:W-:Y:S01]  /*16cf0*/  IMAD.IADD R135, R135, 0x1, R134 ;  /* 0x0000000187877824 */ /* 0x000fe200078e0286 */
        /* <DEDUP_REMOVED lines=15> */
[----:B--2---:R-:W3:Y:S04]  /*16df0*/  LDSM.16.M88.4 R12, [R213+0x5800] ;  /* 0x00580000d50c783b */ /* 0x004ee80000000200 */
[----:B------:R-:W2:Y:S04]  /*16e00*/  LDSM.16.M88.4 R28, [R213+0x4800] ;  /* 0x00480000d51c783b */ /* 0x000ea80000000200 */
[----:B------:R-:W5:Y:S04]  /*16e10*/  LDSM.16.M88.4 R20, [R213+0x5000] ;  /* 0x00500000d514783b */ /* 0x000f680000000200 */
[----:B------:R-:W-:Y:S04]  /*16e20*/  LDSM.16.M88.4 R48, [R136] ;  /* 0x000000008830783b */ /* 0x000fe80000000200 */
[----:B------:R-:W1:Y:S04]  /*16e30*/  LDSM.16.M88.4 R56, [R133+0x4000] ;  /* 0x004000008538783b */ /* 0x000e680000000200 */
[----:B------:R-:W1:Y:S04]  /*16e40*/  LDSM.16.M88.4 R4, [R213+0x6000] ;  /* 0x00600000d504783b */ /* 0x000e680000000200 */
[----:B------:R-:W1:Y:S04]  /*16e50*/  LDSM.16.M88.4 R164, [R213+0x6800] ;  /* 0x00680000d5a4783b */ /* 0x000e680000000200 */
[----:B------:R-:W1:Y:S04]  /*16e60*/  LDSM.16.M88.4 R156, [R213+0x7000] ;  /* 0x00700000d59c783b */ /* 0x000e680000000200 */
[----:B------:R-:W1:Y:S01]  /*16e70*/  LDSM.16.M88.4 R140, [R213+0x7800] ;  /* 0x00780000d58c783b */ /* 0x000e620000000200 */
[C---:B----4-:R-:W-:Y:S03]  /*16e80*/  HMMA.16816.F32.BF16 R40, R148.reuse, R36, RZ ;  /* 0x000000249428723c */ /* 0x050fe600000418ff */
[----:B------:R-:W4:Y:S04]  /*16e90*/  LDSM.16.M88.4 R44, [R133+0x5800] ;  /* 0x00580000852c783b */ /* 0x000f280000000200 */
[----:B------:R-:W4:Y:S01]  /*16ea0*/  LDSM.16.M88.4 R64, [R133+0x4800] ;  /* 0x004800008540783b */ /* 0x000f220000000200 */
[C---:B------:R-:W-:Y:S03]  /*16eb0*/  HMMA.16816.F32.BF16 R36, R148.reuse, R38, RZ ;  /* 0x000000269424723c */ /* 0x040fe600000418ff */
[----:B------:R-:W4:Y:S04]  /*16ec0*/  LDSM.16.M88.4 R52, [R133+0x5000] ;  /* 0x005000008534783b */ /* 0x000f280000000200 */
[----:B------:R-:W-:Y:S01]  /*16ed0*/  LDSM.16.M88.4 R184, [R188] ;  /* 0x00000000bcb8783b */ /* 0x000fe20000000200 */
[C---:B---3--:R-:W-:Y:S03]  /*16ee0*/  HMMA.16816.F32.BF16 R16, R148.reuse, R12, RZ ;  /* 0x0000000c9410723c */ /* 0x048fe600000418ff */
[----:B------:R-:W-:Y:S04]  /*16ef0*/  LDSM.16.M88.4 R180, [R134+0x6800] ;  /* 0x0068000086b4783b */ /* 0x000fe80000000200 */
[----:B------:R-:W-:Y:S01]  /*16f00*/  LDSM.16.M88.4 R172, [R134+0x7800] ;  /* 0x0078000086ac783b */ /* 0x000fe20000000200 */
[C---:B--2---:R-:W-:Y:S03]  /*16f10*/  HMMA.16816.F32.BF16 R32, R148.reuse, R28, RZ ;  /* 0x0000001c9420723c */ /* 0x044fe600000418ff */
[----:B------:R-:W-:Y:S04]  /*16f20*/  LDSM.16.M88.4 R144, [R137] ;  /* 0x000000008990783b */ /* 0x000fe80000000200 */
[----:B------:R-:W-:Y:S01]  /*16f30*/  LDSM.16.M88.4 R176, [R134+0x7000] ;  /* 0x0070000086b0783b */ /* 0x000fe20000000200 */
[C---:B-----5:R-:W-:Y:S03]  /*16f40*/  HMMA.16816.F32.BF16 R24, R148.reuse, R20, RZ ;  /* 0x000000149418723c */ /* 0x060fe600000418ff */
[----:B------:R-:W0:Y:S05]  /*16f50*/  LDGDEPBAR ;  /* 0x00000000000079af */ /* 0x000e2a0000000000 */
[C---:B------:R-:W-:Y:S08]  /*16f60*/  HMMA.16816.F32.BF16 R12, R148.reuse, R14, RZ ;  /* 0x0000000e940c723c */ /* 0x040ff000000418ff */
[C---:B------:R-:W-:Y:S08]  /*16f70*/  HMMA.16816.F32.BF16 R28, R148.reuse, R30, RZ ;  /* 0x0000001e941c723c */ /* 0x040ff000000418ff */
[----:B------:R-:W-:Y:S08]  /*16f80*/  HMMA.16816.F32.BF16 R20, R148, R22, RZ ;  /* 0x000000169414723c */ /* 0x000ff000000418ff */
[C---:B-1----:R-:W-:Y:S08]  /*16f90*/  HMMA.16816.F32.BF16 R40, R48.reuse, R56, R40 ;  /* 0x000000383028723c */ /* 0x042ff00000041828 */
[----:B------:R-:W-:Y:S01]  /*16fa0*/  HMMA.16816.F32.BF16 R36, R48, R58, R36 ;  /* 0x0000003a3024723c */ /* 0x000fe20000041824 */
[----:B------:R-:W1:Y:S07]  /*16fb0*/  LDSM.16.M88.4 R56, [R133+0x6000] ;  /* 0x006000008538783b */ /* 0x000e6e0000000200 */
[C---:B------:R-:W-:Y:S08]  /*16fc0*/  HMMA.16816.F32.BF16 R8, R148.reuse, R4, RZ ;  /* 0x000000049408723c */ /* 0x040ff000000418ff */
[C---:B------:R-:W-:Y:S08]  /*16fd0*/  HMMA.16816.F32.BF16 R168, R148.reuse, R164, RZ ;  /* 0x000000a494a8723c */ /* 0x040ff000000418ff */
[C---:B------:R-:W-:Y:S08]  /*16fe0*/  HMMA.16816.F32.BF16 R160, R148.reuse, R156, RZ ;  /* 0x0000009c94a0723c */ /* 0x040ff000000418ff */
[C---:B------:R-:W-:Y:S08]  /*16ff0*/  HMMA.16816.F32.BF16 R4, R148.reuse, R6, RZ ;  /* 0x000000069404723c */ /* 0x040ff000000418ff */
[C---:B------:R-:W-:Y:S08]  /*17000*/  HMMA.16816.F32.BF16 R164, R148.reuse, R166, RZ ;  /* 0x000000a694a4723c */ /* 0x040ff000000418ff */
[C---:B------:R-:W-:Y:S08]  /*17010*/  HMMA.16816.F32.BF16 R156, R148.reuse, R158, RZ ;  /* 0x0000009e949c723c */ /* 0x040ff000000418ff */
[----:B------:R-:W-:Y:S08]  /*17020*/  HMMA.16816.F32.BF16 R152, R148, R140, RZ ;  /* 0x0000008c9498723c */ /* 0x000ff000000418ff */
[C---:B----4-:R-:W-:Y:S08]  /*17030*/  HMMA.16816.F32.BF16 R16, R48.reuse, R44, R16 ;  /* 0x0000002c3010723c */ /* 0x050ff00000041810 */
[----:B------:R-:W-:Y:S01]  /*17040*/  HMMA.16816.F32.BF16 R12, R48, R46, R12 ;  /* 0x0000002e300c723c */ /* 0x000fe2000004180c */
[----:B------:R-:W2:Y:S07]  /*17050*/  LDSM.16.M88.4 R44, [R134+0x4000] ;  /* 0x00400000862c783b */ /* 0x000eae0000000200 */
        /* <DEDUP_REMOVED lines=16> */
[----:B------:R-:W-:Y:S07]  /*17160*/  LDSM.16.M88.4 R140, [R135+0x4000] ;  /* 0x00400000878c783b */ /* 0x000fee0000000200 */
[C---:B----4-:R-:W-:Y:S08]  /*17170*/  HMMA.16816.F32.BF16 R160, R48.reuse, R52, R160 ;  /* 0x0000003430a0723c */ /* 0x050ff000000418a0 */
[C---:B------:R-:W-:Y:S01]  /*17180*/  HMMA.16816.F32.BF16 R156, R48.reuse, R54, R156 ;  /* 0x00000036309c723c */ /* 0x040fe2000004189c */
[----:B------:R-:W3:Y:S07]  /*17190*/  LDSM.16.M88.4 R52, [R134+0x5000] ;  /* 0x005000008634783b */ /* 0x000eee0000000200 */
[C---:B------:R-:W-:Y:S08]  /*171a0*/  HMMA.16816.F32.BF16 R152, R48.reuse, R64, R152 ;  /* 0x000000403098723c */ /* 0x040ff00000041898 */
        /* <DEDUP_REMOVED lines=19> */
[----:B------:R-:W-:Y:S01]  /*172e0*/  HMMA.16816.F32.BF16 R148, R184, R174, R148 ;  /* 0x000000aeb894723c */ /* 0x000fe20000041894 */
[----:B------:R-:W4:Y:S07]  /*172f0*/  LDSM.16.M88.4 R172, [R135+0x7800] ;  /* 0x0078000087ac783b */ /* 0x000f2e0000000200 */
[C---:B-----5:R-:W-:Y:S08]  /*17300*/  HMMA.16816.F32.BF16 R32, R144.reuse, R64, R32 ;  /* 0x000000409020723c */ /* 0x060ff00000041820 */
[C---:B------:R-:W-:Y:S01]  /*17310*/  HMMA.16816.F32.BF16 R28, R144.reuse, R66, R28 ;  /* 0x00000042901c723c */ /* 0x040fe2000004181c */
[----:B------:R-:W-:Y:S07]  /*17320*/  LDSM.16.M88.4 R64, [R138+0x2000] ;  /* 0x002000008a40783b */ /* 0x000fee0000000200 */
[C---:B-1----:R-:W-:Y:S08]  /*17330*/  HMMA.16816.F32.BF16 R24, R144.reuse, R56, R24 ;  /* 0x000000389018723c */ /* 0x042ff00000041818 */
[C---:B------:R-:W-:Y:S01]  /*17340*/  HMMA.16816.F32.BF16 R20, R144.reuse, R58, R20 ;  /* 0x0000003a9014723c */ /* 0x040fe20000041814 */
[----:B------:R-:W1:Y:S07]  /*17350*/  LDSM.16.M88.4 R56, [R213+0x8000] ;  /* 0x00800000d538783b */ /* 0x000e6e0000000200 */
[C---:B------:R-:W-:Y:S08]  /*17360*/  HMMA.16816.F32.BF16 R40, R144.reuse, R140, R40 ;  /* 0x0000008c9028723c */ /* 0x040ff00000041828 */
[C---:B------:R-:W-:Y:S01]  /*17370*/  HMMA.16816.F32.BF16 R36, R144.reuse, R142, R36 ;  /* 0x0000008e9024723c */ /* 0x040fe20000041824 */
[----:B------:R-:W5:Y:S07]  /*17380*/  LDSM.16.M88.4 R140, [R135+0x7000] ;  /* 0x00700000878c783b */ /* 0x000f6e0000000200 */
        /* <DEDUP_REMOVED lines=11> */
[----:B------:R-:W-:Y:S07]  /*17440*/  LDSM.16.M88.4 R176, [R213+0x8800] ;  /* 0x00880000d5b0783b */ /* 0x000fee0000000200 */
[----:B------:R-:W-:Y:S01]  /*17450*/  HMMA.16816.F32.BF16 R184, R144, R172, R152 ;  /* 0x000000ac90b8723c */ /* 0x000fe20000041898 */
[----:B------:R-:W4:Y:S07]  /*17460*/  LDSM.16.M88.4 R152, [R134+0x8000] ;  /* 0x008000008698783b */ /* 0x000f2e0000000200 */
[C---:B-1----:R-:W-:Y:S08]  /*17470*/  HMMA.16816.F32.BF16 R40, R64.reuse, R56, R40 ;  /* 0x000000384028723c */ /* 0x042ff00000041828 */
[----:B------:R-:W-:Y:S01]  /*17480*/  HMMA.16816.F32.BF16 R36, R64, R58, R36 ;  /* 0x0000003a4024723c */ /* 0x000fe20000041824 */
[----:B------:R-:W-:Y:S07]  /*17490*/  LDSM.16.M88.4 R56, [R213+0xa000] ;  /* 0x00a00000d538783b */ /* 0x000fee0000000200 */
[C---:B------:R-:W-:Y:S08]  /*174a0*/  HMMA.16816.F32.BF16 R148, R144.reuse, R174, R148 ;  /* 0x000000ae9094723c */ /* 0x040ff00000041894 */
[C---:B-----5:R-:W-:Y:S08]  /*174b0*/  HMMA.16816.F32.BF16 R160, R144.reuse, R140, R160 ;  /* 0x0000008c90a0723c */ /* 0x060ff000000418a0 */
[----:B------:R-:W-:Y:S01]  /*174c0*/  HMMA.16816.F32.BF16 R156, R144, R142, R156 ;  /* 0x0000008e909c723c */ /* 0x000fe2000004189c */
[----:B------:R-:W-:Y:S04]  /*174d0*/  LDSM.16.M88.4 R144, [R137+0x2000] ;  /* 0x002000008990783b */ /* 0x000fe80000000200 */
[----:B------:R-:W-:Y:S03]  /*174e0*/  LDSM.16.M88.4 R140, [R213+0x9800] ;  /* 0x00980000d58c783b */ /* 0x000fe60000000200 */
[----:B--2---:R-:W-:Y:S01]  /*174f0*/  HMMA.16816.F32.BF16 R172, R64, R44, R24 ;  /* 0x0000002c40ac723c */ /* 0x004fe20000041818 */
[----:B------:R-:W1:Y:S07]  /*17500*/  LDSM.16.M88.4 R24, [R135+0x8000] ;  /* 0x008000008718783b */ /* 0x000e6e0000000200 */
[C---:B---3--:R-:W-:Y:S08]  /*17510*/  HMMA.16816.F32.BF16 R40, R52.reuse, R48, R40 ;  /* 0x000000303428723c */ /* 0x048ff00000041828 */
[----:B------:R-:W-:Y:S08]  /*17520*/  HMMA.16816.F32.BF16 R36, R52, R50, R36 ;  /* 0x000000323424723c */ /* 0x000ff00000041824 */
[----:B------:R-:W-:Y:S01]  /*17530*/  HMMA.16816.F32.BF16 R20, R64, R46, R20 ;  /* 0x0000002e4014723c */ /* 0x000fe20000041814 */
[----:B------:R-:W2:Y:S07]  /*17540*/  LDSM.16.M88.4 R44, [R133+0x8800] ;  /* 0x00880000852c783b */ /* 0x000eae0000000200 */
[C---:B----4-:R-:W-:Y:S08]  /*17550*/  HMMA.16816.F32.BF16 R40, R180.reuse, R152, R40 ;  /* 0x00000098b428723c */ /* 0x050ff00000041828 */
[----:B------:R-:W-:Y:S01]  /*17560*/  HMMA.16816.F32.BF16 R36, R180, R154, R36 ;  /* 0x0000009ab424723c */ /* 0x000fe20000041824 */
[----:B------:R-:W-:Y:S07]  /*17570*/  LDSM.16.M88.4 R152, [R213+0xb000] ;  /* 0x00b00000d598783b */ /* 0x000fee0000000200 */
[----:B------:R-:W-:Y:S08]  /*17580*/  HMMA.16816.F32.BF16 R32, R64, R176, R32 ;  /* 0x000000b04020723c */ /* 0x000ff00000041820 */
[----:B-1----:R-:W-:Y:S08]  /*17590*/  HMMA.16816.F32.BF16 R40, R144, R24, R40 ;  /* 0x000000189028723c */ /* 0x002ff00000041828 */
[C---:B------:R-:W-:Y:S08]  /*175a0*/  HMMA.16816.F32.BF16 R28, R64.reuse, R178, R28 ;  /* 0x000000b2401c723c */ /* 0x040ff0000004181c */
[----:B------:R-:W-:Y:S01]  /*175b0*/  HMMA.16816.F32.BF16 R48, R64, R56, R8 ;  /* 0x000000384030723c */ /* 0x000fe20000041808 */
[----:B------:R-:W1:Y:S02]  /*175c0*/  LDSM.16.M88.4 R8, [R134+0x8800] ;  /* 0x008800008608783b */ /* 0x000e640000000200 */
[----:B------:R-:W-:Y:S01]  /*175d0*/  FMUL.FTZ R40, R40, UR4 ;  /* 0x0000000428287c20 */ /* 0x000fe20008410000 */
[----:B------:R-:W-:-:S04]  /*175e0*/  FMUL.FTZ R136, R42, UR4 ;  /* 0x000000042a887c20 */ /* 0x000fc80008410000 */
[----:B------:R-:W-:Y:S01]  /*175f0*/  HMMA.16816.F32.BF16 R36, R144, R26, R36 ;  /* 0x0000001a9024723c */ /* 0x000fe20000041824 */
[----:B------:R-:W3:Y:S01]  /*17600*/  LDSM.16.M88.4 R24, [R133+0x9000] ;  /* 0x009000008518783b */ /* 0x000ee20000000200 */
[----:B------:R-:W-:Y:S06]  /*17610*/  MUFU.TANH R136, R136 ;  /* 0x0000008800887308 */ /* 0x000fec0000002400 */
[----:B------:R-:W-:Y:S08]  /*17620*/  HMMA.16816.F32.BF16 R4, R64, R58, R4 ;  /* 0x0000003a4004723c */ /* 0x000ff00000041804 */
[----:B--2---:R-:W-:Y:S01]  /*17630*/  HMMA.16816.F32.BF16 R56, R52, R44, R32 ;  /* 0x0000002c3438723c */ /* 0x004fe20000041820 */
[----:B------:R-:W2:Y:S01]  /*17640*/  LDSM.16.M88.4 R32, [R135+0x8800] ;  /* 0x008800008720783b */ /* 0x000ea20000000200 */
[----:B------:R4:W5:Y:S01]  /*17650*/  MUFU.TANH R45, R40 ;  /* 0x00000028002d7308 */ /* 0x0009620000002400 */
[----:B------:R-:W-:Y:S01]  /*17660*/  FMUL.FTZ R44, R41, UR4 ;  /* 0x00000004292c7c20 */ /* 0x000fe20008410000 */
[----:B------:R-:W-:Y:S01]  /*17670*/  FMUL.FTZ R36, R36, UR4 ;  /* 0x0000000424247c20 */ /* 0x000fe20008410000 */
[----:B------:R-:W-:Y:S01]  /*17680*/  FMUL.FTZ R37, R37, UR4 ;  /* 0x0000000425257c20 */ /* 0x000fe20008410000 */
[----:B------:R-:W-:-:S02]  /*17690*/  FMUL.FTZ R38, R38, UR4 ;  /* 0x0000000426267c20 */ /* 0x000fc40008410000 */
[----:B------:R-:W-:Y:S01]  /*176a0*/  HMMA.16816.F32.BF16 R28, R52, R46, R28 ;  /* 0x0000002e341c723c */ /* 0x000fe2000004181c */
[----:B------:R-:W-:Y:S01]  /*176b0*/  FMUL.FTZ R46, R43, UR4 ;  /* 0x000000042b2e7c20 */ /* 0x000fe20008410000 */
[----:B------:R-:W-:Y:S06]  /*176c0*/  MUFU.TANH R137, R36 ;  /* 0x0000002400897308 */ /* 0x000fec0000002400 */
[----:B------:R-:W-:Y:S02]  /*176d0*/  HMMA.16816.F32.BF16 R16, R64, R140, R16 ;  /* 0x0000008c4010723c */ /* 0x000fe40000041810 */
[----:B------:R-:W-:Y:S01]  /*176e0*/  MUFU.TANH R47, R37 ;  /* 0x00000025002f7308 */ /* 0x000fe20000002400 */
[----:B----4-:R-:W4:Y:S05]  /*176f0*/  LDSM.16.M88.4 R40, [R134+0x9000] ;  /* 0x009000008628783b */ /* 0x010f2a0000000200 */
[C---:B-1----:R-:W-:Y:S02]  /*17700*/  HMMA.16816.F32.BF16 R56, R180.reuse, R8, R56 ;  /* 0x00000008b438723c */ /* 0x042fe40000041838 */
[----:B------:R-:W-:Y:S06]  /*17710*/  MUFU.TANH R138, R38 ;  /* 0x00000026008a7308 */ /* 0x000fec0000002400 */
[----:B------:R-:W-:Y:S01]  /*17720*/  HMMA.16816.F32.BF16 R28, R180, R10, R28 ;  /* 0x0000000ab41c723c */ /* 0x000fe2000004181c */
[----:B------:R-:W1:Y:S01]  /*17730*/  LDSM.16.M88.4 R8, [R135+0x9000] ;  /* 0x009000008708783b */ /* 0x000e620000000200 */
[----:B------:R-:W5:Y:S06]  /*17740*/  MUFU.TANH R44, R44 ;  /* 0x0000002c002c7308 */ /* 0x000f6c0000002400 */
[C---:B---3--:R-:W-:Y:S02]  /*17750*/  HMMA.16816.F32.BF16 R172, R52.reuse, R24, R172 ;  /* 0x0000001834ac723c */ /* 0x048fe400000418ac */
[----:B------:R-:W3:Y:S06]  /*17760*/  MUFU.TANH R46, R46 ;  /* 0x0000002e002e7308 */ /* 0x000eec0000002400 */
[----:B------:R-:W-:Y:S01]  /*17770*/  HMMA.16816.F32.BF16 R20, R52, R26, R20 ;  /* 0x0000001a3414723c */ /* 0x000fe20000041814 */
[----:B------:R-:W-:Y:S07]  /*17780*/  LDSM.16.M88.4 R24, [R134+0x9800] ;  /* 0x009800008618783b */ /* 0x000fee0000000200 */
[C---:B--2---:R-:W-:Y:S08]  /*17790*/  HMMA.16816.F32.BF16 R56, R144.reuse, R32, R56 ;  /* 0x000000209038723c */ /* 0x044ff00000041838 */
[----:B------:R-:W-:Y:S01]  /*177a0*/  HMMA.16816.F32.BF16 R28, R144, R34, R28 ;  /* 0x00000022901c723c */ /* 0x000fe2000004181c */
[----:B------:R-:W2:Y:S07]  /*177b0*/  LDSM.16.M88.4 R32, [R133+0x9800] ;  /* 0x009800008520783b */ /* 0x000eae0000000200 */
[----:B----4-:R-:W-:Y:S03]  /*177c0*/  HMMA.16816.F32.BF16 R172, R180, R40, R172 ;  /* 0x00000028b4ac723c */ /* 0x010fe600000418ac */
        /* <DEDUP_REMOVED lines=11> */
[----:B------:R-:W-:Y:S01]  /*17880*/  LDSM.16.M88.4 R140, [R213+0xa800] ;  /* 0x00a80000d58c783b */ /* 0x000fe20000000200 */
[----:B------:R-:W-:Y:S06]  /*17890*/  MUFU.TANH R58, R28 ;  /* 0x0000001c003a7308 */ /* 0x000fec0000002400 */
[C---:B-1----:R-:W-:Y:S02]  /*178a0*/  HMMA.16816.F32.BF16 R172, R144.reuse, R8, R172 ;  /* 0x0000000890ac723c */ /* 0x042fe400000418ac */
[----:B------:R-:W-:Y:S06]  /*178b0*/  MUFU.TANH R59, R29 ;  /* 0x0000001d003b7308 */ /* 0x000fec0000002400 */
[----:B------:R-:W-:Y:S01]  /*178c0*/  HMMA.16816.F32.BF16 R20, R144, R10, R20 ;  /* 0x0000000a9014723c */ /* 0x000fe20000041814 */
[----:B------:R-:W1:Y:S01]  /*178d0*/  LDSM.16.M88.4 R8, [R133+0xa000] ;  /* 0x00a000008508783b */ /* 0x000e620000000200 */
[----:B------:R-:W-:Y:S06]  /*178e0*/  MUFU.TANH R199, R30 ;  /* 0x0000001e00c77308 */ /* 0x000fec0000002400 */
[----:B--2---:R-:W-:Y:S01]  /*178f0*/  HMMA.16816.F32.BF16 R40, R52, R32, R16 ;  /* 0x000000203428723c */ /* 0x004fe20000041810 */
[----:B------:R-:W-:Y:S01]  /*17900*/  LDSM.16.M88.4 R16, [R135+0x9800] ;  /* 0x009800008710783b */ /* 0x000fe20000000200 */
        /* <DEDUP_REMOVED lines=12> */
[----:B------:R-:W-:Y:S02]  /*179d0*/  HMMA.16816.F32.BF16 R160, R64, R152, R160 ;  /* 0x0000009840a0723c */ /* 0x000fe400000418a0 */
[----:B------:R-:W-:Y:S01]  /*179e0*/  MUFU.TANH R192, R20 ;  /* 0x0000001400c07308 */ /* 0x000fe20000002400 */
[----:B--2---:R-:W2:Y:S05]  /*179f0*/  LDSM.16.M88.4 R28, [R134+0xa000] ;  /* 0x00a00000861c783b */ /* 0x004eaa0000000200 */
[C---:B------:R-:W-:Y:S02]  /*17a00*/  HMMA.16816.F32.BF16 R40, R180.reuse, R24, R40 ;  /* 0x00000018b428723c */ /* 0x040fe40000041828 */
[----:B------:R-:W-:Y:S06]  /*17a10*/  MUFU.TANH R190, R21 ;  /* 0x0000001500be7308 */ /* 0x000fec0000002400 */
[----:B------:R-:W-:Y:S01]  /*17a20*/  HMMA.16816.F32.BF16 R12, R180, R26, R12 ;  /* 0x0000001ab40c723c */ /* 0x000fe2000004180c */
[----:B------:R-:W4:Y:S01]  /*17a30*/  LDSM.16.M88.4 R24, [R135+0xa000] ;  /* 0x00a000008718783b */ /* 0x000f220000000200 */
[----:B------:R-:W-:Y:S06]  /*17a40*/  MUFU.TANH R193, R22 ;  /* 0x0000001600c17308 */ /* 0x000fec0000002400 */
[C---:B-1----:R-:W-:Y:S02]  /*17a50*/  HMMA.16816.F32.BF16 R4, R52.reuse, R10, R4 ;  /* 0x0000000a3404723c */ /* 0x042fe40000041804 */
[----:B------:R1:W-:Y:S06]  /*17a60*/  MUFU.TANH R189, R23 ;  /* 0x0000001700bd7308 */ /* 0x0003ec0000002400 */
[----:B------:R-:W-:Y:S01]  /*17a70*/  HMMA.16816.F32.BF16 R48, R52, R8, R48 ;  /* 0x000000083430723c */ /* 0x000fe20000041830 */
[----:B------:R-:W5:Y:S01]  /*17a80*/  LDSM.16.M88.4 R8, [R133+0xb000] ;  /* 0x00b000008508783b */ /* 0x000f620000000200 */
[----:B------:R3:W-:Y:S06]  /*17a90*/  MUFU.TANH R191, R175 ;  /* 0x000000af00bf7308 */ /* 0x0007ec0000002400 */
[----:B------:R-:W-:Y:S01]  /*17aa0*/  HMMA.16816.F32.BF16 R168, R64, R140, R168 ;  /* 0x0000008c40a8723c */ /* 0x000fe200000418a8 */
[----:B------:R-:W-:Y:S01]  /*17ab0*/  FMUL.FTZ R140, R39, UR4 ;  /* 0x00000004278c7c20 */ /* 0x000fe20008410000 */
[----:B------:R-:W5:Y:S01]  /*17ac0*/  MUFU.TANH R56, R56 ;  /* 0x0000003800387308 */ /* 0x000f620000002400 */
[----:B------:R-:W5:Y:S04]  /*17ad0*/  LDSM.16.M88.4 R36, [R213+0xb800] ;  /* 0x00b80000d524783b */ /* 0x000f680000000200 */
[----:B-1----:R-:W-:Y:S01]  /*17ae0*/  LDSM.16.M88.4 R20, [R134+0xb000] ;  /* 0x00b000008614783b */ /* 0x002fe20000000200 */
[C---:B--2---:R-:W-:Y:S02]  /*17af0*/  HMMA.16816.F32.BF16 R4, R180.reuse, R30, R4 ;  /* 0x0000001eb404723c */ /* 0x044fe40000041804 */
[----:B------:R-:W1:Y:S06]  /*17b00*/  MUFU.TANH R140, R140 ;  /* 0x0000008c008c7308 */ /* 0x000e6c0000002400 */
[----:B------:R-:W-:Y:S02]  /*17b10*/  HMMA.16816.F32.BF16 R48, R180, R28, R48 ;  /* 0x0000001cb430723c */ /* 0x000fe40000041830 */
[----:B------:R-:W2:Y:S06]  /*17b20*/  MUFU.TANH R57, R57 ;  /* 0x0000003900397308 */ /* 0x000eac0000002400 */
[C---:B------:R-:W-:Y:S02]  /*17b30*/  HMMA.16816.F32.BF16 R40, R144.reuse, R16, R40 ;  /* 0x000000109028723c */ /* 0x040fe40000041828 */
[----:B------:R-:W2:Y:S06]  /*17b40*/  MUFU.TANH R201, R201 ;  /* 0x000000c900c97308 */ /* 0x000eac0000002400 */
[----:B------:R-:W-:Y:S01]  /*17b50*/  HMMA.16816.F32.BF16 R12, R144, R18, R12 ;  /* 0x00000012900c723c */ /* 0x000fe2000004180c */
[----:B------:R-:W1:Y:S01]  /*17b60*/  LDSM.16.M88.4 R16, [R134+0xa800] ;  /* 0x00a800008610783b */ /* 0x000e620000000200 */
[----:B------:R-:W2:Y:S06]  /*17b70*/  MUFU.TANH R196, R172 ;  /* 0x000000ac00c47308 */ /* 0x000eac0000002400 */
[----:B------:R-:W-:Y:S02]  /*17b80*/  HMMA.16816.F32.BF16 R164, R64, R142, R164 ;  /* 0x0000008e40a4723c */ /* 0x000fe400000418a4 */
[----:B------:R-:W2:Y:S01]  /*17b90*/  MUFU.TANH R195, R174 ;  /* 0x000000ae00c37308 */ /* 0x000ea20000002400 */
[----:B------:R-:W-:Y:S01]  /*17ba0*/  FMUL.FTZ R29, R43, UR4 ;  /* 0x000000042b1d7c20 */ /* 0x000fe20008410000 */
[----:B------:R-:W-:-:S04]  /*17bb0*/  FMUL.FTZ R28, R42, UR4 ;  /* 0x000000042a1c7c20 */ /* 0x000fc80008410000 */
[----:B----4-:R-:W-:Y:S02]  /*17bc0*/  HMMA.16816.F32.BF16 R4, R144, R26, R4 ;  /* 0x0000001a9004723c */ /* 0x010fe40000041804 */
[----:B------:R-:W-:Y:S01]  /*17bd0*/  MUFU.TANH R29, R29 ;  /* 0x0000001d001d7308 */ /* 0x000fe20000002400 */
[----:B------:R-:W-:Y:S01]  /*17be0*/  FMUL.FTZ R30, R12, UR4 ;  /* 0x000000040c1e7c20 */ /* 0x000fe20008410000 */
[----:B------:R-:W-:-:S04]  /*17bf0*/  FMUL.FTZ R31, R14, UR4 ;  /* 0x000000040e1f7c20 */ /* 0x000fc80008410000 */
[----:B------:R-:W-:Y:S01]  /*17c00*/  HMMA.16816.F32.BF16 R168, R52, R32, R168 ;  /* 0x0000002034a8723c */ /* 0x000fe200000418a8 */
[----:B------:R-:W-:Y:S01]  /*17c10*/  FMUL.FTZ R32, R15, UR4 ;  /* 0x000000040f207c20 */ /* 0x000fe20008410000 */
[----:B------:R-:W-:Y:S06]  /*17c20*/  MUFU.TANH R30, R30 ;  /* 0x0000001e001e7308 */ /* 0x000fec0000002400 */
[----:B------:R-:W-:Y:S01]  /*17c30*/  HMMA.16816.F32.BF16 R48, R144, R24, R48 ;  /* 0x000000189030723c */ /* 0x000fe20000041830 */
[----:B------:R-:W-:Y:S01]  /*17c40*/  FMUL.FTZ R25, R13, UR4 ;  /* 0x000000040d197c20 */ /* 0x000fe20008410000 */
[----:B------:R-:W-:Y:S01]  /*17c50*/  MUFU.TANH R31, R31 ;  /* 0x0000001f001f7308 */ /* 0x000fe20000002400 */
[----:B------:R-:W4:Y:S01]  /*17c60*/  LDSM.16.M88.4 R12, [R135+0xa800] ;  /* 0x00a80000870c783b */ /* 0x000f220000000200 */
[----:B------:R-:W-:Y:S01]  /*17c70*/  FMUL.FTZ R4, R4, UR4 ;  /* 0x0000000404047c20 */ /* 0x000fe20008410000 */
[----:B---3--:R-:W-:Y:S01]  /*17c80*/  FMUL.FTZ R175, R6, UR4 ;  /* 0x0000000406af7c20 */ /* 0x008fe20008410000 */
[----:B------:R-:W-:-:S02]  /*17c90*/  FMUL.FTZ R173, R7, UR4 ;  /* 0x0000000407ad7c20 */ /* 0x000fc40008410000 */
[C---:B-----5:R-:W-:Y:S01]  /*17ca0*/  HMMA.16816.F32.BF16 R160, R52.reuse, R8, R160 ;  /* 0x0000000834a0723c */ /* 0x060fe200000418a0 */
[----:B------:R-:W-:Y:S01]  /*17cb0*/  IMAD.SHL.U32 R8, R208, 0x2, RZ ;  /* 0x00000002d0087824 */ /* 0x000fe200078e00ff */
[----:B------:R-:W-:Y:S04]  /*17cc0*/  MUFU.TANH R28, R28 ;  /* 0x0000001c001c7308 */ /* 0x000fe80000002400 */
[----:B------:R-:W-:Y:S02]  /*17cd0*/  LOP3.LUT R9, R8, 0x6, RZ, 0xc0, !PT ;  /* 0x0000000608097812 */ /* 0x000fe400078ec0ff */
[----:B------:R-:W-:Y:S02]  /*17ce0*/  HMMA.16816.F32.BF16 R164, R52, R34, R164 ;  /* 0x0000002234a4723c */ /* 0x000fe400000418a4 */
[----:B------:R-:W-:Y:S01]  /*17cf0*/  MUFU.TANH R25, R25 ;  /* 0x0000001900197308 */ /* 0x000fe20000002400 */
[----:B------:R-:W-:-:S02]  /*17d00*/  IMAD R24, R62, 0x80, R9 ;  /* 0x000000803e187824 */ /* 0x000fc400078e0209 */
[----:B------:R-:W-:Y:S01]  /*17d10*/  FMUL.FTZ R48, R48, UR4 ;  /* 0x0000000430307c20 */ /* 0x000fe20008410000 */
[----:B------:R-:W-:Y:S01]  /*17d20*/  FMUL.FTZ R50, R50, UR4 ;  /* 0x0000000432327c20 */ /* 0x000fe20008410000 */
[----:B------:R-:W-:Y:S01]  /*17d30*/  FMUL.FTZ R34, R49, UR4 ;  /* 0x0000000431227c20 */ /* 0x000fe20008410000 */
[C---:B------:R-:W-:Y:S01]  /*17d40*/  VIADD R9, R24.reuse, 0xffffff00 ;  /* 0xffffff0018097836 */ /* 0x040fe20000000000 */
[C---:B------:R-:W-:Y:S01]  /*17d50*/  HMMA.16816.F32.BF16 R156, R64.reuse, R154, R156 ;  /* 0x0000009a409c723c */ /* 0x040fe2000004189c */
[----:B------:R-:W-:Y:S01]  /*17d60*/  FMUL.FTZ R51, R51, UR4 ;  /* 0x0000000433337c20 */ /* 0x000fe20008410000 */
[----:B------:R-:W-:Y:S02]  /*17d70*/  MUFU.TANH R188, R48 ;  /* 0x0000003000bc7308 */ /* 0x000fe40000002400 */
[C---:B------:R-:W-:Y:S02]  /*17d80*/  ISETP.GE.AND P2, PT, R9.reuse, R0, PT ;  /* 0x000000000900720c */ /* 0x040fe40003f46270 */
[----:B------:R-:W-:Y:S01]  /*17d90*/  ISETP.GE.AND P0, PT, R9, R2, PT ;  /* 0x000000020900720c */ /* 0x000fe20003f06270 */
[----:B------:R-:W-:Y:S01]  /*17da0*/  VIADD R9, R24, 0xffffff08 ;  /* 0xffffff0818097836 */ /* 0x000fe20000000000 */
[C---:B------:R-:W-:Y:S01]  /*17db0*/  HMMA.16816.F32.BF16 R184, R64.reuse, R36, R184 ;  /* 0x0000002440b8723c */ /* 0x040fe200000418b8 */
[----:B------:R-:W-:Y:S01]  /*17dc0*/  FMUL.FTZ R36, R40, UR4 ;  /* 0x0000000428247c20 */ /* 0x000fe20008410000 */
[----:B------:R-:W-:Y:S01]  /*17dd0*/  FMUL.FTZ R40, R5, UR4 ;  /* 0x0000000405287c20 */ /* 0x000fe20008410000 */
[C---:B------:R-:W-:Y:S01]  /*17de0*/  VIADD R5, R24.reuse, 0xffffff01 ;  /* 0xffffff0118057836 */ /* 0x040fe20000000000 */
[C---:B------:R-:W-:Y:S01]  /*17df0*/  ISETP.GE.AND P6, PT, R9.reuse, R0, PT ;  /* 0x000000000900720c */ /* 0x040fe20003fc6270 */
[----:B------:R3:W-:Y:S01]  /*17e00*/  MUFU.TANH R179, R50 ;  /* 0x0000003200b37308 */ /* 0x0007e20000002400 */
[----:B------:R-:W-:Y:S01]  /*17e10*/  ISETP.GE.AND P5, PT, R9, R2, PT ;  /* 0x000000020900720c */ /* 0x000fe20003fa6270 */
[----:B------:R-:W-:Y:S01]  /*17e20*/  VIADD R9, R24, 0xffffff10 ;  /* 0xffffff1018097836 */ /* 0x000fe20000000000 */
[----:B------:R-:W-:Y:S01]  /*17e30*/  HMMA.16816.F32.BF16 R148, R64, R38, R148 ;  /* 0x000000264094723c */ /* 0x000fe20000041894 */
[----:B------:R-:W-:Y:S01]  /*17e40*/  ISETP.GE.AND P1, PT, R5, R0, PT ;  /* 0x000000000500720c */ /* 0x000fe20003f26270 */
[----:B------:R-:W-:Y:S01]  /*17e50*/  FMUL.FTZ R37, R41, UR4 ;  /* 0x0000000429257c20 */ /* 0x000fe20008410000 */
[----:B------:R-:W-:-:S02]  /*17e60*/  ISETP.GE.AND P3, PT, R5, R2, PT ;  /* 0x000000020500720c */ /* 0x000fc40003f66270 */
[----:B------:R5:W-:Y:S01]  /*17e70*/  MUFU.TANH R39, R4 ;  /* 0x0000000400277308 */ /* 0x000be20000002400 */
[----:B------:R-:W-:Y:S02]  /*17e80*/  FSEL R26, R45, -INF , !P2 ;  /* 0xff8000002d1a7808 */ /* 0x000fe40005000000 */
[C---:B-1----:R-:W-:Y:S01]  /*17e90*/  HMMA.16816.F32.BF16 R168, R180.reuse, R16, R168 ;  /* 0x00000010b4a8723c */ /* 0x042fe200000418a8 */
[----:B------:R-:W-:Y:S01]  /*17ea0*/  FSEL R44, R44, -INF , !P1 ;  /* 0xff8000002c2c7808 */ /* 0x000fe20004800000 */
[----:B------:R-:W-:Y:S01]  /*17eb0*/  VIADD R17, R24, 0xffffff21 ;  /* 0xffffff2118117836 */ /* 0x000fe20000000000 */
[C---:B------:R-:W-:Y:S02]  /*17ec0*/  ISETP.GE.AND P1, PT, R9.reuse, R0, PT ;  /* 0x000000000900720c */ /* 0x040fe40003f26270 */
[----:B------:R-:W-:Y:S01]  /*17ed0*/  ISETP.GE.AND P2, PT, R9, R2, PT ;  /* 0x000000020900720c */ /* 0x000fe20003f46270 */
[----:B------:R-:W1:Y:S01]  /*17ee0*/  MUFU.TANH R37, R37 ;  /* 0x0000002500257308 */ /* 0x000e620000002400 */
[----:B------:R-:W-:Y:S01]  /*17ef0*/  FSEL R27, R46, -INF , !P3 ;  /* 0xff8000002e1b7808 */ /* 0x000fe20005800000 */
[----:B------:R-:W-:Y:S01]  /*17f00*/  HMMA.16816.F32.BF16 R164, R180, R18, R164 ;  /* 0x00000012b4a4723c */ /* 0x000fe200000418a4 */
[----:B------:R-:W-:Y:S01]  /*17f10*/  FSEL R35, R138, -INF , !P5 ;  /* 0xff8000008a237808 */ /* 0x000fe20006800000 */
[----:B------:R-:W-:Y:S01]  /*17f20*/  VIADD R19, R24, 0xffffff31 ;  /* 0xffffff3118137836 */ /* 0x000fe20000000000 */
[----:B---3--:R-:W-:Y:S01]  /*17f30*/  FSEL R50, R56, -INF , !P1 ;  /* 0xff80000038327808 */ /* 0x008fe20004800000 */
[----:B------:R-:W-:Y:S01]  /*17f40*/  VIADD R138, R62, 0xfffffffe ;  /* 0xfffffffe3e8a7836 */ /* 0x000fe20000000000 */
[----:B------:R-:W-:Y:S01]  /*17f50*/  FSEL R203, R203, -INF , !P2 ;  /* 0xff800000cbcb7808 */ /* 0x000fe20005000000 */
[----:B-----5:R-:W3:Y:S01]  /*17f60*/  LDSM.16.M88.4 R4, [R135+0xb000] ;  /* 0x00b000008704783b */ /* 0x020ee20000000200 */
[----:B------:R-:W5:Y:S01]  /*17f70*/  MUFU.TANH R36, R36 ;  /* 0x0000002400247308 */ /* 0x000f620000002400 */
[----:B------:R-:W-:Y:S01]  /*17f80*/  HMMA.16816.F32.BF16 R156, R52, R10, R156 ;  /* 0x0000000a349c723c */ /* 0x000fe2000004189c */
[----:B------:R-:W-:-:S05]  /*17f90*/  VIADD R11, R24, 0xffffff09 ;  /* 0xffffff09180b7836 */ /* 0x000fca0000000000 */
[C---:B------:R-:W-:Y:S01]  /*17fa0*/  ISETP.GE.AND P4, PT, R11.reuse, R0, PT ;  /* 0x000000000b00720c */ /* 0x040fe20003f86270 */
[----:B------:R-:W5:Y:S01]  /*17fb0*/  MUFU.TANH R34, R34 ;  /* 0x0000002200227308 */ /* 0x000f620000002400 */
[----:B------:R-:W-:Y:S01]  /*17fc0*/  HMMA.16816.F32.BF16 R160, R180, R20, R160 ;  /* 0x00000014b4a0723c */ /* 0x000fe200000418a0 */
[----:B------:R-:W-:Y:S02]  /*17fd0*/  FSEL R21, R136, -INF , !P0 ;  /* 0xff80000088157808 */ /* 0x000fe40004000000 */
[----:B------:R-:W-:Y:S02]  /*17fe0*/  ISETP.GE.AND P0, PT, R11, R2, PT ;  /* 0x000000020b00720c */ /* 0x000fe40003f06270 */
[----:B------:R-:W1:Y:S01]  /*17ff0*/  LDSM.16.M88.4 R8, [R133+0xb800] ;  /* 0x00b800008508783b */ /* 0x000e620000000200 */
[----:B------:R-:W-:Y:S01]  /*18000*/  FSEL R38, R47, -INF , !P4 ;  /* 0xff8000002f267808 */ /* 0x000fe20006000000 */
[----:B------:R-:W5:Y:S01]  /*18010*/  MUFU.TANH R177, R51 ;  /* 0x0000003300b17308 */ /* 0x000f620000002400 */
[----:B----4-:R-:W-:Y:S01]  /*18020*/  HMMA.16816.F32.BF16 R168, R144, R12, R168 ;  /* 0x0000000c90a8723c */ /* 0x010fe200000418a8 */
[----:B------:R-:W-:Y:S01]  /*18030*/  VIADD R13, R24, 0xffffff18 ;  /* 0xffffff18180d7836 */ /* 0x000fe20000000000 */
[----:B------:R-:W-:-:S02]  /*18040*/  FSEL R33, R140, -INF , !P0 ;  /* 0xff8000008c217808 */ /* 0x000fc40004000000 */
[----:B------:R-:W-:Y:S02]  /*18050*/  FSEL R20, R137, -INF , !P6 ;  /* 0xff80000089147808 */ /* 0x000fe40007000000 */
[C---:B------:R-:W-:Y:S01]  /*18060*/  ISETP.GE.AND P3, PT, R13.reuse, R0, PT ;  /* 0x000000000d00720c */ /* 0x040fe20003f66270 */
[----:B------:R-:W4:Y:S01]  /*18070*/  MUFU.TANH R32, R32 ;  /* 0x0000002000207308 */ /* 0x000f220000002400 */
[----:B------:R-:W-:Y:S01]  /*18080*/  HMMA.16816.F32.BF16 R164, R144, R14, R164 ;  /* 0x0000000e90a4723c */ /* 0x000fe200000418a4 */
[C---:B------:R-:W-:Y:S01]  /*18090*/  VIADD R15, R24.reuse, 0xffffff11 ;  /* 0xffffff11180f7836 */ /* 0x040fe20000000000 */
[----:B------:R-:W-:Y:S01]  /*180a0*/  ISETP.GE.AND P0, PT, R13, R2, PT ;  /* 0x000000020d00720c */ /* 0x000fe20003f06270 */
[----:B------:R-:W-:Y:S01]  /*180b0*/  VIADD R13, R24, 0xffffff20 ;  /* 0xffffff20180d7836 */ /* 0x000fe20000000000 */
[----:B------:R-:W-:Y:S02]  /*180c0*/  FSEL R58, R58, -INF , !P3 ;  /* 0xff8000003a3a7808 */ /* 0x000fe40005800000 */
[C---:B------:R-:W-:Y:S01]  /*180d0*/  ISETP.GE.AND P5, PT, R15.reuse, R0, PT ;  /* 0x000000000f00720c */ /* 0x040fe20003fa6270 */
[----:B------:R-:W4:Y:S01]  /*180e0*/  MUFU.TANH R175, R175 ;  /* 0x000000af00af7308 */ /* 0x000f220000002400 */
[----:B------:R-:W-:Y:S01]  /*180f0*/  ISETP.GE.AND P4, PT, R15, R2, PT ;  /* 0x000000020f00720c */ /* 0x000fe20003f86270 */
[----:B------:R-:W-:Y:S01]  /*18100*/  VIADD R15, R24, 0xffffff19 ;  /* 0xffffff19180f7836 */ /* 0x000fe20000000000 */
[----:B--2---:R-:W-:Y:S01]  /*18110*/  FSEL R48, R57, -INF , !P5 ;  /* 0xff80000039307808 */ /* 0x004fe20006800000 */
[----:B------:R-:W-:Y:S01]  /*18120*/  HMMA.16816.F32.BF16 R156, R180, R22, R156 ;  /* 0x00000016b49c723c */ /* 0x000fe2000004189c */
[----:B------:R-:W-:Y:S01]  /*18130*/  FSEL R201, R201, -INF , !P4 ;  /* 0xff800000c9c97808 */ /* 0x000fe20006000000 */
[----:B------:R-:W-:Y:S01]  /*18140*/  FMUL.FTZ R174, R169, UR4 ;  /* 0x00000004a9ae7c20 */ /* 0x000fe20008410000 */
[C---:B------:R-:W-:Y:S01]  /*18150*/  ISETP.GE.AND P1, PT, R15.reuse, R0, PT ;  /* 0x000000000f00720c */ /* 0x040fe20003f26270 */
[----:B------:R-:W-:Y:S01]  /*18160*/  FMUL.FTZ R169, R170, UR4 ;  /* 0x00000004aaa97c20 */ /* 0x000fe20008410000 */
[----:B------:R-:W-:Y:S01]  /*18170*/  ISETP.GE.AND P2, PT, R15, R2, PT ;  /* 0x000000020f00720c */ /* 0x000fe20003f46270 */
[----:B------:R-:W-:Y:S01]  /*18180*/  FMUL.FTZ R168, R168, UR4 ;  /* 0x00000004a8a87c20 */ /* 0x000fe20008410000 */
[C---:B------:R-:W-:Y:S01]  /*18190*/  ISETP.GE.AND P5, PT, R13.reuse, R0, PT ;  /* 0x000000000d00720c */ /* 0x040fe20003fa6270 */
[----:B---3--:R-:W-:Y:S01]  /*181a0*/  HMMA.16816.F32.BF16 R160, R144, R4, R160 ;  /* 0x0000000490a0723c */ /* 0x008fe200000418a0 */
[----:B------:R-:W-:Y:S01]  /*181b0*/  ISETP.GE.AND P4, PT, R13, R2, PT ;  /* 0x000000020d00720c */ /* 0x000fe20003f86270 */
[----:B------:R-:W-:Y:S01]  /*181c0*/  VIADD R5, R24, 0xffffff28 ;  /* 0xffffff2818057836 */ /* 0x000fe20000000000 */
[----:B------:R2:W3:Y:S01]  /*181d0*/  LDSM.16.M88.4 R12, [R134+0xb800] ;  /* 0x00b80000860c783b */ /* 0x0004e20000000200 */
[----:B------:R-:W-:Y:S01]  /*181e0*/  FSEL R56, R59, -INF , !P1 ;  /* 0xff8000003b387808 */ /* 0x000fe20004800000 */
[----:B------:R-:W-:Y:S01]  /*181f0*/  FMUL.FTZ R164, R164, UR4 ;  /* 0x00000004a4a47c20 */ /* 0x000fe20008410000 */
[----:B------:R-:W-:Y:S01]  /*18200*/  FSEL R197, R197, -INF , !P2 ;  /* 0xff800000c5c57808 */ /* 0x000fe20005000000 */
[C---:B------:R-:W-:Y:S01]  /*18210*/  VIADD R23, R24.reuse, 0xffffff39 ;  /* 0xffffff3918177836 */ /* 0x040fe20000000000 */
[----:B------:R-:W-:Y:S01]  /*18220*/  FSEL R199, R199, -INF , !P0 ;  /* 0xff800000c7c77808 */ /* 0x000fe20004000000 */
[----:B------:R5:W-:Y:S01]  /*18230*/  MUFU.TANH R176, R164 ;  /* 0x000000a400b07308 */ /* 0x000be20000002400 */
[C---:B------:R-:W-:Y:S01]  /*18240*/  ISETP.GE.AND P1, PT, R5.reuse, R0, PT ;  /* 0x000000000500720c */ /* 0x040fe20003f26270 */
[----:B-1----:R-:W-:Y:S01]  /*18250*/  HMMA.16816.F32.BF16 R184, R52, R8, R184 ;  /* 0x0000000834b8723c */ /* 0x002fe200000418b8 */
[----:B------:R-:W-:Y:S01]  /*18260*/  ISETP.GE.AND P2, PT, R5, R2, PT ;  /* 0x000000020500720c */ /* 0x000fe20003f46270 */
[C---:B------:R-:W-:Y:S01]  /*18270*/  VIADD R5, R24.reuse, 0xffffff30 ;  /* 0xffffff3018057836 */ /* 0x040fe20000000000 */
[C---:B------:R-:W-:Y:S01]  /*18280*/  ISETP.GE.AND P3, PT, R17.reuse, R0, PT ;  /* 0x000000001100720c */ /* 0x040fe20003f66270 */
[C---:B------:R-:W-:Y:S01]  /*18290*/  VIADD R9, R24.reuse, 0xffffff29 ;  /* 0xffffff2918097836 */ /* 0x040fe20000000000 */
[----:B------:R-:W-:Y:S01]  /*182a0*/  ISETP.GE.AND P0, PT, R17, R2, PT ;  /* 0x000000021100720c */ /* 0x000fe20003f06270 */
[----:B------:R-:W-:Y:S01]  /*182b0*/  VIADD R17, R24, 0xffffff38 ;  /* 0xffffff3818117836 */ /* 0x000fe20000000000 */
[----:B------:R-:W-:Y:S01]  /*182c0*/  FSEL R194, R194, -INF , !P3 ;  /* 0xff800000c2c27808 */ /* 0x000fe20005800000 */
[----:B------:R-:W-:Y:S01]  /*182d0*/  HMMA.16816.F32.BF16 R156, R144, R6, R156 ;  /* 0x00000006909c723c */ /* 0x000fe2000004189c */
[----:B------:R-:W-:Y:S01]  /*182e0*/  FSEL R191, R191, -INF , !P0 ;  /* 0xff800000bfbf7808 */ /* 0x000fe20004000000 */
[----:B------:R-:W-:Y:S01]  /*182f0*/  FMUL.FTZ R172, R165, UR4 ;  /* 0x00000004a5ac7c20 */ /* 0x000fe20008410000 */
[C---:B------:R-:W-:Y:S01]  /*18300*/  ISETP.GE.AND P3, PT, R5.reuse, R0, PT ;  /* 0x000000000500720c */ /* 0x040fe20003f66270 */
[----:B------:R-:W-:Y:S01]  /*18310*/  FMUL.FTZ R165, R166, UR4 ;  /* 0x00000004a6a57c20 */ /* 0x000fe20008410000 */
[----:B------:R-:W-:Y:S01]  /*18320*/  ISETP.GE.AND P0, PT, R5, R2, PT ;  /* 0x000000020500720c */ /* 0x000fe20003f06270 */
[----:B------:R1:W4:Y:S01]  /*18330*/  MUFU.TANH R178, R168 ;  /* 0x000000a800b27308 */ /* 0x0003220000002400 */
[----:B------:R5:W1:Y:S01]  /*18340*/  LDSM.16.M88.4 R4, [R135+0xb800] ;  /* 0x00b800008704783b */ /* 0x000a620000000200 */
[----:B------:R-:W-:Y:S01]  /*18350*/  FSEL R196, R196, -INF , !P5 ;  /* 0xff800000c4c47808 */ /* 0x000fe20006800000 */
[----:B------:R-:W-:Y:S01]  /*18360*/  HMMA.16816.F32.BF16 R148, R52, R10, R148 ;  /* 0x0000000a3494723c */ /* 0x000fe20000041894 */
[----:B------:R-:W-:Y:S01]  /*18370*/  FSEL R195, R195, -INF , !P4 ;  /* 0xff800000c3c37808 */ /* 0x000fe20006000000 */
[----:B------:R-:W-:Y:S01]  /*18380*/  VIADD R11, R24, 0xffffff48 ;  /* 0xffffff48180b7836 */ /* 0x000fe20000000000 */
[----:B------:R-:W-:Y:S01]  /*18390*/  ISETP.GE.AND P5, PT, R9, R0, PT ;  /* 0x000000000900720c */ /* 0x000fe20003fa6270 */
[----:B------:R-:W-:Y:S01]  /*183a0*/  FMUL.FTZ R22, R171, UR4 ;  /* 0x00000004ab167c20 */ /* 0x000fe20008410000 */
[----:B------:R-:W-:Y:S01]  /*183b0*/  ISETP.GE.AND P4, PT, R9, R2, PT ;  /* 0x000000020900720c */ /* 0x000fe20003f86270 */
[----:B------:R-:W-:Y:S01]  /*183c0*/  FMUL.FTZ R9, R160, UR4 ;  /* 0x00000004a0097c20 */ /* 0x000fe20008410000 */
[----:B------:R-:W-:Y:S01]  /*183d0*/  FSEL R192, R192, -INF , !P1 ;  /* 0xff800000c0c07808 */ /* 0x000fe20004800000 */
[----:B------:R-:W-:Y:S01]  /*183e0*/  FMUL.FTZ R160, R161, UR4 ;  /* 0x00000004a1a07c20 */ /* 0x000fe20008410000 */
[----:B------:R-:W-:Y:S01]  /*183f0*/  FSEL R193, R193, -INF , !P2 ;  /* 0xff800000c1c17808 */ /* 0x000fe20005000000 */
[----:B------:R-:W4:Y:S01]  /*18400*/  MUFU.TANH R169, R169 ;  /* 0x000000a900a97308 */ /* 0x000f220000002400 */
[----:B------:R-:W-:Y:S01]  /*18410*/  FSEL R190, R190, -INF , !P5 ;  /* 0xff800000bebe7808 */ /* 0x000fe20006800000 */
[----:B------:R-:W-:Y:S01]  /*18420*/  FMUL.FTZ R10, R156, UR4 ;  /* 0x000000049c0a7c20 */ /* 0x000fe20008410000 */
[----:B------:R-:W-:Y:S01]  /*18430*/  FSEL R189, R189, -INF , !P4 ;  /* 0xff800000bdbd7808 */ /* 0x000fe20006000000 */
[----:B------:R-:W-:Y:S01]  /*18440*/  FMUL.FTZ R8, R167, UR4 ;  /* 0x00000004a7087c20 */ /* 0x000fe20008410000 */
[C---:B------:R-:W-:Y:S01]  /*18450*/  ISETP.GE.AND P1, PT, R19.reuse, R0, PT ;  /* 0x000000001300720c */ /* 0x040fe20003f26270 */
[----:B--2---:R-:W-:Y:S01]  /*18460*/  FMUL.FTZ R134, R158, UR4 ;  /* 0x000000049e867c20 */ /* 0x004fe20008410000 */
[----:B------:R-:W-:Y:S01]  /*18470*/  ISETP.GE.AND P2, PT, R19, R2, PT ;  /* 0x000000021300720c */ /* 0x000fe20003f46270 */
[----:B------:R-:W2:Y:S01]  /*18480*/  MUFU.TANH R40, R40 ;  /* 0x0000002800287308 */ /* 0x000ea20000002400 */
[C---:B------:R-:W-:Y:S01]  /*18490*/  ISETP.GE.AND P5, PT, R17.reuse, R0, PT ;  /* 0x000000001100720c */ /* 0x040fe20003fa6270 */
[C---:B---3--:R-:W-:Y:S01]  /*184a0*/  HMMA.16816.F32.BF16 R148, R180.reuse, R14, R148 ;  /* 0x0000000eb494723c */ /* 0x048fe20000041894 */
[----:B------:R-:W-:Y:S01]  /*184b0*/  ISETP.GE.AND P4, PT, R17, R2, PT ;  /* 0x000000021100720c */ /* 0x000fe20003f86270 */
[----:B-----5:R-:W-:Y:S01]  /*184c0*/  FMUL.FTZ R135, R163, UR4 ;  /* 0x00000004a3877c20 */ /* 0x020fe20008410000 */
[----:B------:R-:W-:Y:S01]  /*184d0*/  FSEL R164, R37, -INF , !P1 ;  /* 0xff80000025a47808 */ /* 0x000fe20004800000 */
[----:B------:R-:W-:Y:S01]  /*184e0*/  FMUL.FTZ R155, R162, UR4 ;  /* 0x00000004a29b7c20 */ /* 0x000fe20008410000 */
[----:B------:R-:W-:Y:S01]  /*184f0*/  FSEL R161, R29, -INF , !P2 ;  /* 0xff8000001da17808 */ /* 0x000fe20005000000 */
[----:B------:R-:W3:Y:S01]  /*18500*/  MUFU.TANH R173, R173 ;  /* 0x000000ad00ad7308 */ /* 0x000ee20000002400 */
[----:B------:R-:W-:Y:S01]  /*18510*/  FSEL R166, R30, -INF , !P5 ;  /* 0xff8000001ea67808 */ /* 0x000fe20006800000 */
[----:B------:R-:W-:Y:S01]  /*18520*/  HMMA.16816.F32.BF16 R16, R180, R12, R184 ;  /* 0x0000000cb410723c */ /* 0x000fe200000418b8 */
[----:B------:R-:W-:Y:S01]  /*18530*/  VIADD R13, R24, 0xffffff40 ;  /* 0xffffff40180d7836 */ /* 0x000fe20000000000 */
[----:B------:R-:W-:Y:S01]  /*18540*/  FSEL R185, R31, -INF , !P4 ;  /* 0xff8000001fb97808 */ /* 0x000fe20006000000 */
[----:B------:R-:W-:Y:S01]  /*18550*/  FMUL.FTZ R156, R157, UR4 ;  /* 0x000000049d9c7c20 */ /* 0x000fe20008410000 */
[----:B------:R-:W-:Y:S01]  /*18560*/  FSEL R170, R36, -INF , !P3 ;  /* 0xff80000024aa7808 */ /* 0x000fe20005800000 */
[C---:B------:R-:W-:Y:S01]  /*18570*/  VIADD R15, R24.reuse, 0xffffff68 ;  /* 0xffffff68180f7836 */ /* 0x040fe20000000000 */
[C---:B------:R-:W-:Y:S01]  /*18580*/  ISETP.GE.AND P1, PT, R13.reuse, R0, PT ;  /* 0x000000000d00720c */ /* 0x040fe20003f26270 */
[----:B------:R-:W5:Y:S01]  /*18590*/  MUFU.TANH R172, R172 ;  /* 0x000000ac00ac7308 */ /* 0x000f620000002400 */
[----:B------:R-:W-:Y:S01]  /*185a0*/  ISETP.GE.AND P2, PT, R13, R2, PT ;  /* 0x000000020d00720c */ /* 0x000fe20003f46270 */
[----:B------:R-:W-:Y:S01]  /*185b0*/  VIADD R13, R24, 0xffffff41 ;  /* 0xffffff41180d7836 */ /* 0x000fe20000000000 */
[----:B------:R-:W-:Y:S01]  /*185c0*/  FSEL R187, R28, -INF , !P0 ;  /* 0xff8000001cbb7808 */ /* 0x000fe20004000000 */
[----:B------:R-:W-:Y:S01]  /*185d0*/  FMUL.FTZ R133, R159, UR4 ;  /* 0x000000049f857c20 */ /* 0x000fe20008410000 */
[----:B------:R-:W-:Y:S01]  /*185e0*/  ISETP.GE.AND P3, PT, R23, R0, PT ;  /* 0x000000001700720c */ /* 0x000fe20003f66270 */
[----:B------:R-:W-:-:S04]  /*185f0*/  DEPBAR.LE SB0, 0x0 ;  /* 0x000080000000791a */ /* 0x000fc80000000000 */
[C---:B------:R-:W-:Y:S01]  /*18600*/  ISETP.GE.AND P5, PT, R13.reuse, R0, PT ;  /* 0x000000000d00720c */ /* 0x040fe20003fa6270 */
[----:B------:R-:W5:Y:S01]  /*18610*/  MUFU.TANH R174, R174 ;  /* 0x000000ae00ae7308 */ /* 0x000f620000002400 */
[-C--:B------:R-:W-:Y:S01]  /*18620*/  ISETP.GE.AND P4, PT, R13, R2.reuse, PT ;  /* 0x000000020d00720c */ /* 0x080fe20003f86270 */
[----:B-1----:R-:W-:Y:S01]  /*18630*/  HMMA.16816.F32.BF16 R16, R144, R4, R16 ;  /* 0x000000049010723c */ /* 0x002fe20000041810 */
[C---:B------:R-:W-:Y:S01]  /*18640*/  VIADD R5, R24.reuse, 0xffffff50 ;  /* 0xffffff5018057836 */ /* 0x040fe20000000000 */
[----:B------:R-:W-:Y:S01]  /*18650*/  ISETP.GE.AND P0, PT, R23, R2, PT ;  /* 0x000000021700720c */ /* 0x000fe20003f06270 */
[----:B------:R-:W-:Y:S01]  /*18660*/  VIADD R13, R24, 0xffffff61 ;  /* 0xffffff61180d7836 */ /* 0x000fe20000000000 */
[----:B------:R-:W-:Y:S02]  /*18670*/  FSEL R186, R34, -INF , !P5 ;  /* 0xff80000022ba7808 */ /* 0x000fe40006800000 */
[----:B------:R-:W-:Y:S01]  /*18680*/  FSEL R177, R177, -INF , !P4 ;  /* 0xff800000b1b17808 */ /* 0x000fe20006000000 */
[----:B------:R-:W1:Y:S01]  /*18690*/  MUFU.TANH R22, R22 ;  /* 0x0000001600167308 */ /* 0x000e620000002400 */
[----:B------:R-:W-:-:S02]  /*186a0*/  FSEL R168, R25, -INF , !P3 ;  /* 0xff80000019a87808 */ /* 0x000fc40005800000 */
[----:B----4-:R-:W-:Y:S02]  /*186b0*/  FSEL R171, R32, -INF , !P0 ;  /* 0xff80000020ab7808 */ /* 0x010fe40004000000 */
[C---:B------:R-:W-:Y:S02]  /*186c0*/  ISETP.GE.AND P5, PT, R5.reuse, R0, PT ;  /* 0x000000000500720c */ /* 0x040fe40003fa6270 */
[----:B------:R-:W-:Y:S01]  /*186d0*/  ISETP.GE.AND P4, PT, R5, R2, PT ;  /* 0x000000020500720c */ /* 0x000fe20003f86270 */
[C---:B------:R-:W-:Y:S01]  /*186e0*/  VIADD R5, R24.reuse, 0xffffff51 ;  /* 0xffffff5118057836 */ /* 0x040fe20000000000 */
[C---:B------:R-:W-:Y:S01]  /*186f0*/  ISETP.GE.AND P3, PT, R11.reuse, R0, PT ;  /* 0x000000000b00720c */ /* 0x040fe20003f66270 */
[----:B------:R-:W4:Y:S01]  /*18700*/  MUFU.TANH R10, R10 ;  /* 0x0000000a000a7308 */ /* 0x000f220000002400 */
[----:B------:R-:W-:Y:S01]  /*18710*/  ISETP.GE.AND P0, PT, R11, R2, PT ;  /* 0x000000020b00720c */ /* 0x000fe20003f06270 */
[----:B------:R-:W-:Y:S01]  /*18720*/  VIADD R11, R24, 0xffffff49 ;  /* 0xffffff49180b7836 */ /* 0x000fe20000000000 */
[----:B------:R-:W-:Y:S01]  /*18730*/  FSEL R184, R39, -INF , !P3 ;  /* 0xff80000027b87808 */ /* 0x000fe20005800000 */
[----:B------:R-:W-:Y:S01]  /*18740*/  FMUL.FTZ R17, R17, UR4 ;  /* 0x0000000411117c20 */ /* 0x000fe20008410000 */
[----:B------:R-:W-:Y:S01]  /*18750*/  FSEL R175, R175, -INF , !P0 ;  /* 0xff800000afaf7808 */ /* 0x000fe20004000000 */
[----:B------:R-:W-:Y:S01]  /*18760*/  FMUL.FTZ R16, R16, UR4 ;  /* 0x0000000410107c20 */ /* 0x000fe20008410000 */
        /* <DEDUP_REMOVED lines=10> */
[----:B------:R-:W-:-:S02]  /*18810*/  ISETP.GE.AND P4, PT, R5, R2, PT ;  /* 0x000000020500720c */ /* 0x000fc40003f86270 */
[----:B------:R-:W-:Y:S01]  /*18820*/  HMMA.16816.F32.BF16 R4, R144, R6, R148 ;  /* 0x000000069004723c */ /* 0x000fe20000041894 */
[----:B------:R-:W-:Y:S02]  /*18830*/  FSEL R188, R188, -INF , !P1 ;  /* 0xff800000bcbc7808 */ /* 0x000fe40004800000 */
[----:B------:R-:W-:Y:S02]  /*18840*/  FSEL R179, R179, -INF , !P2 ;  /* 0xff800000b3b37808 */ /* 0x000fe40005000000 */
[C---:B------:R-:W-:Y:S01]  /*18850*/  ISETP.GE.AND P1, PT, R11.reuse, R0, PT ;  /* 0x000000000b00720c */ /* 0x040fe20003f26270 */
[----:B------:R-:W4:Y:S01]  /*18860*/  MUFU.TANH R9, R9 ;  /* 0x0000000900097308 */ /* 0x000f220000002400 */
[----:B------:R-:W-:Y:S01]  /*18870*/  ISETP.GE.AND P2, PT, R11, R2, PT ;  /* 0x000000020b00720c */ /* 0x000fe20003f46270 */
[----:B------:R-:W-:Y:S01]  /*18880*/  VIADD R11, R24, 0xffffff58 ;  /* 0xffffff58180b7836 */ /* 0x000fe20000000000 */
[----:B--2---:R-:W-:Y:S02]  /*18890*/  FSEL R182, R40, -INF , !P1 ;  /* 0xff80000028b67808 */ /* 0x004fe40004800000 */
[----:B---3--:R-:W-:-:S02]  /*188a0*/  FSEL R173, R173, -INF , !P2 ;  /* 0xff800000adad7808 */ /* 0x008fc40005000000 */
[C---:B------:R-:W-:Y:S01]  /*188b0*/  ISETP.GE.AND P1, PT, R11.reuse, R0, PT ;  /* 0x000000000b00720c */ /* 0x040fe20003f26270 */
[----:B------:R-:W2:Y:S01]  /*188c0*/  MUFU.TANH R137, R17 ;  /* 0x0000001100897308 */ /* 0x000ea20000002400 */
[----:B------:R-:W-:Y:S01]  /*188d0*/  ISETP.GE.AND P2, PT, R11, R2, PT ;  /* 0x000000020b00720c */ /* 0x000fe20003f46270 */
[----:B------:R-:W-:Y:S01]  /*188e0*/  VIADD R11, R24, 0xffffff60 ;  /* 0xffffff60180b7836 */ /* 0x000fe20000000000 */
[----:B-----5:R-:W-:Y:S02]  /*188f0*/  FSEL R172, R172, -INF , !P5 ;  /* 0xff800000acac7808 */ /* 0x020fe40006800000 */
[----:B------:R-:W-:Y:S01]  /*18900*/  FMUL.FTZ R4, R4, UR4 ;  /* 0x0000000404047c20 */ /* 0x000fe20008410000 */
[----:B------:R-:W-:Y:S01]  /*18910*/  FMUL.FTZ R140, R5, UR4 ;  /* 0x00000004058c7c20 */ /* 0x000fe20008410000 */
[----:B------:R-:W-:Y:S01]  /*18920*/  ISETP.GE.AND P5, PT, R15, R0, PT ;  /* 0x000000000f00720c */ /* 0x000fe20003fa6270 */
[----:B------:R-:W3:Y:S01]  /*18930*/  MUFU.TANH R134, R134 ;  /* 0x0000008600867308 */ /* 0x000ee20000002400 */
[----:B------:R-:W-:Y:S01]  /*18940*/  VIADD R5, R24, 0xffffff71 ;  /* 0xffffff7118057836 */ /* 0x000fe20000000000 */
[----:B------:R-:W-:Y:S01]  /*18950*/  FSEL R174, R174, -INF , !P3 ;  /* 0xff800000aeae7808 */ /* 0x000fe20005800000 */
[----:B------:R-:W-:Y:S01]  /*18960*/  FMUL.FTZ R6, R6, UR4 ;  /* 0x0000000406067c20 */ /* 0x000fe20008410000 */
[----:B-1----:R-:W-:-:S02]  /*18970*/  FSEL R167, R22, -INF , !P0 ;  /* 0xff80000016a77808 */ /* 0x002fc40004000000 */
[C---:B------:R-:W-:Y:S02]  /*18980*/  ISETP.GE.AND P3, PT, R11.reuse, R0, PT ;  /* 0x000000000b00720c */ /* 0x040fe40003f66270 */
[----:B------:R-:W1:Y:S01]  /*18990*/  MUFU.TANH R135, R135 ;  /* 0x0000008700877308 */ /* 0x000e620000002400 */
[----:B------:R-:W-:Y:S02]  /*189a0*/  ISETP.GE.AND P0, PT, R11, R2, PT ;  /* 0x000000020b00720c */ /* 0x000fe40003f06270 */
[----:B----4-:R-:W-:Y:S02]  /*189b0*/  FSEL R158, R10, -INF , !P5 ;  /* 0xff8000000a9e7808 */ /* 0x010fe40006800000 */
[----:B------:R-:W-:Y:S02]  /*189c0*/  ISETP.GE.AND P5, PT, R5, R0, PT ;  /* 0x000000000500720c */ /* 0x000fe40003fa6270 */
[----:B------:R-:W-:Y:S01]  /*189d0*/  FSEL R176, R176, -INF , !P1 ;  /* 0xff800000b0b07808 */ /* 0x000fe20004800000 */
[----:B------:R-:W-:Y:S01]  /*189e0*/  MUFU.TANH R160, R160 ;  /* 0x000000a000a07308 */ /* 0x000fe20000002400 */
[----:B------:R-:W-:-:S02]  /*189f0*/  FSEL R165, R165, -INF , !P2 ;  /* 0xff800000a5a57808 */ /* 0x000fc40005000000 */
[----:B------:R-:W-:Y:S02]  /*18a00*/  FSEL R163, R8, -INF , !P4 ;  /* 0xff80000008a37808 */ /* 0x000fe40006000000 */
[C---:B------:R-:W-:Y:S02]  /*18a10*/  ISETP.GE.AND P1, PT, R13.reuse, R0, PT ;  /* 0x000000000d00720c */ /* 0x040fe40003f26270 */
[-C--:B------:R-:W-:Y:S01]  /*18a20*/  ISETP.GE.AND P2, PT, R13, R2.reuse, PT ;  /* 0x000000020d00720c */ /* 0x080fe20003f46270 */
[----:B------:R-:W4:Y:S01]  /*18a30*/  MUFU.TANH R155, R155 ;  /* 0x0000009b009b7308 */ /* 0x000f220000002400 */
[----:B------:R-:W-:Y:S01]  /*18a40*/  FSEL R162, R9, -INF , !P3 ;  /* 0xff80000009a27808 */ /* 0x000fe20005800000 */
[C---:B------:R-:W-:Y:S01]  /*18a50*/  VIADD R13, R24.reuse, 0xffffff69 ;  /* 0xffffff69180d7836 */ /* 0x040fe20000000000 */
[----:B------:R-:W-:Y:S01]  /*18a60*/  ISETP.GE.AND P4, PT, R15, R2, PT ;  /* 0x000000020f00720c */ /* 0x000fe20003f86270 */
[----:B------:R-:W-:Y:S01]  /*18a70*/  VIADD R9, R24, 0xffffff70 ;  /* 0xffffff7018097836 */ /* 0x000fe20000000000 */
[----:B--2---:R-:W-:-:S02]  /*18a80*/  FSEL R137, R137, -INF , !P5 ;  /* 0xff80000089897808 */ /* 0x004fc40006800000 */
[----:B------:R-:W-:Y:S01]  /*18a90*/  ISETP.GT.AND P5, PT, R138, R217, PT ;  /* 0x000000d98a00720c */ /* 0x000fe20003fa4270 */
[----:B------:R-:W2:Y:S01]  /*18aa0*/  MUFU.TANH R156, R156 ;  /* 0x0000009c009c7308 */ /* 0x000ea20000002400 */
[----:B---3--:R-:W-:Y:S02]  /*18ab0*/  FSEL R134, R134, -INF , !P4 ;  /* 0xff80000086867808 */ /* 0x008fe40006000000 */
[----:B-1----:R-:W-:Y:S02]  /*18ac0*/  FSEL R135, R135, -INF , !P2 ;  /* 0xff80000087877808 */ /* 0x002fe40005000000 */
[----:B------:R-:W-:Y:S01]  /*18ad0*/  ISETP.GE.AND P4, PT, R5, R2, PT ;  /* 0x000000020500720c */ /* 0x000fe20003f86270 */
[----:B------:R-:W-:Y:S01]  /*18ae0*/  VIADD R5, R24, 0xffffff79 ;  /* 0xffffff7918057836 */ /* 0x000fe20000000000 */
[-C--:B------:R-:W-:Y:S01]  /*18af0*/  ISETP.GE.AND P3, PT, R13, R0.reuse, PT ;  /* 0x000000000d00720c */ /* 0x080fe20003f66270 */
[----:B------:R-:W1:Y:S01]  /*18b00*/  MUFU.TANH R136, R16 ;  /* 0x0000001000887308 */ /* 0x000e620000002400 */
[----:B------:R-:W-:-:S02]  /*18b10*/  ISETP.GE.AND P2, PT, R9, R0, PT ;  /* 0x000000000900720c */ /* 0x000fc40003f46270 */
[----:B----4-:R-:W-:Y:S02]  /*18b20*/  FSEL R155, R155, -INF , !P0 ;  /* 0xff8000009b9b7808 */ /* 0x010fe40004000000 */
[----:B------:R-:W-:Y:S02]  /*18b30*/  FSEL R160, R160, -INF , !P1 ;  /* 0xff800000a0a07808 */ /* 0x000fe40004800000 */
[-C--:B------:R-:W-:Y:S01]  /*18b40*/  ISETP.GE.AND P1, PT, R13, R2.reuse, PT ;  /* 0x000000020d00720c */ /* 0x080fe20003f26270 */
[----:B------:R3:W-:Y:S01]  /*18b50*/  MUFU.TANH R145, R4 ;  /* 0x0000000400917308 */ /* 0x0007e20000002400 */
[----:B------:R-:W-:Y:S02]  /*18b60*/  ISETP.GE.AND P0, PT, R9, R2, PT ;  /* 0x000000020900720c */ /* 0x000fe40003f06270 */
[----:B--2---:R-:W-:-:S05]  /*18b70*/  FSEL R156, R156, -INF , !P3 ;  /* 0xff8000009c9c7808 */ /* 0x004fca0005800000 */
[----:B------:R-:W2:Y:S01]  /*18b80*/  MUFU.TANH R133, R133 ;  /* 0x0000008500857308 */ /* 0x000ea20000002400 */
[----:B-1----:R-:W-:Y:S01]  /*18b90*/  FSEL R136, R136, -INF , !P2 ;  /* 0xff80000088887808 */ /* 0x002fe20005000000 */
[----:B------:R-:W-:Y:S01]  /*18ba0*/  BAR.SYNC.DEFER_BLOCKING 0x0 ;  /* 0x0000000000007b1d */ /* 0x000fe20000010000 */
[----:B------:R-:W-:-:S05]  /*18bb0*/  ISETP.GE.AND P2, PT, R5, R0, PT ;  /* 0x000000000500720c */ /* 0x000fca0003f46270 */
[----:B------:R-:W1:Y:S01]  /*18bc0*/  MUFU.TANH R11, R18 ;  /* 0x00000012000b7308 */ /* 0x000e620000002400 */
[----:B---3--:R-:W-:Y:S01]  /*18bd0*/  FMUL.FTZ R4, R7, UR4 ;  /* 0x0000000407047c20 */ /* 0x008fe20008410000 */
[----:B------:R-:W-:-:S05]  /*18be0*/  VIADD R7, R24, 0xffffff78 ;  /* 0xffffff7818077836 */ /* 0x000fca0000000000 */
[----:B------:R-:W-:Y:S01]  /*18bf0*/  ISETP.GE.AND P3, PT, R7, R0, PT ;  /* 0x000000000700720c */ /* 0x000fe20003f66270 */
[----:B------:R-:W3:Y:S01]  /*18c00*/  MUFU.TANH R143, R19 ;  /* 0x00000013008f7308 */ /* 0x000ee20000002400 */
[----:B--2---:R-:W-:Y:S02]  /*18c10*/  FSEL R133, R133, -INF , !P1 ;  /* 0xff80000085857808 */ /* 0x004fe40004800000 */
[----:B------:R-:W-:Y:S02]  /*18c20*/  ISETP.GE.AND P1, PT, R7, R2, PT ;  /* 0x000000020700720c */ /* 0x000fe40003f26270 */
[----:B------:R-:W-:-:S03]  /*18c30*/  FSEL R145, R145, -INF , !P3 ;  /* 0xff80000091917808 */ /* 0x000fc60005800000 */
[----:B------:R-:W2:Y:S01]  /*18c40*/  MUFU.TANH R140, R140 ;  /* 0x0000008c008c7308 */ /* 0x000ea20000002400 */
[----:B-1----:R-:W-:Y:S02]  /*18c50*/  FSEL R0, R11, -INF , !P0 ;  /* 0xff8000000b007808 */ /* 0x002fe40004000000 */
[----:B------:R-:W-:-:S05]  /*18c60*/  ISETP.GE.AND P0, PT, R5, R2, PT ;  /* 0x000000020500720c */ /* 0x000fca0003f06270 */
[----:B------:R-:W1:Y:S01]  /*18c70*/  MUFU.TANH R141, R6 ;  /* 0x00000006008d7308 */ /* 0x000e620000002400 */
[----:B---3--:R-:W-:-:S07]  /*18c80*/  FSEL R143, R143, -INF , !P4 ;  /* 0xff8000008f8f7808 */ /* 0x008fce0006000000 */
[----:B------:R-:W3:Y:S01]  /*18c90*/  MUFU.TANH R4, R4 ;  /* 0x0000000400047308 */ /* 0x000ee20000002400 */
[----:B--2---:R-:W-:Y:S02]  /*18ca0*/  FSEL R140, R140, -INF , !P2 ;  /* 0xff8000008c8c7808 */ /* 0x004fe40005000000 */
[----:B-1----:R-:W-:Y:S02]  /*18cb0*/  FSEL R141, R141, -INF , !P1 ;  /* 0xff8000008d8d7808 */ /* 0x002fe40004800000 */
[----:B---3--:R-:W-:Y:S01]  /*18cc0*/  FSEL R2, R4, -INF , !P0 ;  /* 0xff80000004027808 */ /* 0x008fe20004000000 */
        /* <DEDUP_REMOVED lines=64> */
.L_x_3397:
        /* <DEDUP_REMOVED lines=8> */
.L_x_3398:
        /* <DEDUP_REMOVED lines=37> */
.L_x_3396:
        /* <DEDUP_REMOVED lines=35> */
[----:B------:R-:W-:Y:S02]  /*195d0*/  LEA R212, R60, UR5, 0x1 ;  /* 0x000000053cd47c11 */ /* 0x000fe4000f8e08ff */
[----:B------:R-:W-:Y:S01]  /*195e0*/  SEL R25, R210, 0xffffffe0, !P2 ;  /* 0xffffffe0d2197807 */ /* 0x000fe20005000000 */
[----:B------:R-:W3:Y:S01]  /*195f0*/  SHFL.BFLY PT, R4, R5, 0x2, 0x1f ;  /* 0x0c401f0005047f89 */ /* 0x000ee200000e0000 */
[----:B------:R-:W-:-:S02]  /*19600*/  LOP3.LUT P2, RZ, R208, 0x4, RZ, 0xc0, !PT ;  /* 0x00000004d0ff7812 */ /* 0x000fc4000784c0ff */
[----:B------:R-:W-:Y:S01]  /*19610*/  IADD3 R16, PT, PT, R212, 0xc000, RZ ;  /* 0x0000c000d4107810 */ /* 0x000fe20007ffe0ff */
[----:B------:R-:W-:Y:S01]  /*19620*/  LDSM.16.MT88.4 R12, [R212+0xc000] ;  /* 0x00c00000d40c783b */ /* 0x000fe20000004200 */
[----:B------:R-:W-:Y:S02]  /*19630*/  @P5 IADD3 R62, PT, PT, R62, -0x3, RZ ;  /* 0xfffffffd3e3e5810 */ /* 0x000fe40007ffe0ff */
        /* <DEDUP_REMOVED lines=11> */
[C---:B------:R-:W-:Y:S01]  /*196f0*/  FSETP.NEU.FTZ.AND P0, PT, R61.reuse, -INF , PT ;  /* 0xff8000003d00780b */ /* 0x040fe20003f1d000 */
[----:B------:R-:W-:Y:S02]  /*19700*/  FADD.FTZ R4, R132, -R5 ;  /* 0x8000000584047221 */ /* 0x000fe40000010000 */
[--C-:B------:R-:W-:Y:S01]  /*19710*/  FFMA.FTZ R147, R38, UR4, -R151.reuse ;  /* 0x0000000426937c23 */ /* 0x100fe20008010897 */
[----:B------:R-:W-:Y:S01]  /*19720*/  FSEL R6, R61, RZ, P0 ;  /* 0x000000ff3d067208 */ /* 0x000fe20000000000 */
[----:B------:R-:W-:Y:S01]  /*19730*/  FMUL.FTZ R152, R4, UR4 ;  /* 0x0000000404987c20 */ /* 0x000fe20008410000 */
[--C-:B------:R-:W-:Y:S01]  /*19740*/  FFMA.FTZ R149, R44, UR4, -R151.reuse ;  /* 0x000000042c957c23 */ /* 0x100fe20008010897 */
[----:B------:R-:W-:Y:S01]  /*19750*/  FSEL R146, R146, RZ, P0 ;  /* 0x000000ff92927208 */ /* 0x000fe20000000000 */
[----:B------:R-:W-:Y:S01]  /*19760*/  LDSM.16.MT88.4 R44, [R212+0x10000] ;  /* 0x01000000d42c783b */ /* 0x000fe20000004200 */
[----:B------:R-:W-:Y:S01]  /*19770*/  FADD.FTZ R6, R3, -R6 ;  /* 0x8000000603067221 */ /* 0x000fe20000010000 */
[----:B------:R-:W-:Y:S01]  /*19780*/  IADD3 R3, PT, PT, R25, R212, RZ ;  /* 0x000000d419037210 */ /* 0x000fe20007ffe0ff */
[----:B------:R-:W1:Y:S01]  /*19790*/  MUFU.EX2 R152, R152 ;  /* 0x0000009800987308 */ /* 0x000e620000000800 */
[--C-:B------:R-:W-:Y:S01]  /*197a0*/  FFMA.FTZ R150, R26, UR4, -R151.reuse ;  /* 0x000000041a967c23 */ /* 0x100fe20008010897 */
[--C-:B------:R-:W-:Y:S01]  /*197b0*/  FFMA.FTZ R148, R20, UR4, -R151.reuse ;  /* 0x0000000414947c23 */ /* 0x100fe20008010897 */
[--C-:B------:R-:W-:Y:S01]  /*197c0*/  FFMA.FTZ R144, R21, UR4, -R146.reuse ;  /* 0x0000000415907c23 */ /* 0x100fe20008010892 */
[--C-:B------:R-:W-:Y:S01]  /*197d0*/  FFMA.FTZ R142, R27, UR4, -R146.reuse ;  /* 0x000000041b8e7c23 */ /* 0x100fe20008010892 */
[--C-:B------:R-:W-:Y:S01]  /*197e0*/  FFMA.FTZ R153, R33, UR4, -R146.reuse ;  /* 0x0000000421997c23 */ /* 0x100fe20008010892 */
[----:B------:R-:W-:Y:S01]  /*197f0*/  FMUL.FTZ R132, R6, UR4 ;  /* 0x0000000406847c20 */ /* 0x000fe20008410000 */
        /* <DEDUP_REMOVED lines=10> */
[-C--:B-1----:R-:W-:Y:S01]  /*198a0*/  FMUL.FTZ R8, R128, R152.reuse ;  /* 0x0000009880087220 */ /* 0x082fe20000410000 */
[----:B------:R-:W-:Y:S01]  /*198b0*/  IADD3 R128, PT, PT, R212, 0xc040, RZ ;  /* 0x0000c040d4807810 */ /* 0x000fe20007ffe0ff */
[----:B------:R-:W1:Y:S01]  /*198c0*/  MUFU.EX2 R149, R149 ;  /* 0x0000009500957308 */ /* 0x000e620000000800 */
[----:B------:R-:W-:Y:S01]  /*198d0*/  @P2 IADD3 R128, PT, PT, R16, -0x40, RZ ;  /* 0xffffffc010802810 */ /* 0x000fe20007ffe0ff */
[-C--:B------:R-:W-:Y:S01]  /*198e0*/  FMUL.FTZ R32, R104, R152.reuse ;  /* 0x0000009868207220 */ /* 0x080fe20000410000 */
[-C--:B------:R-:W-:Y:S01]  /*198f0*/  FMUL.FTZ R33, R105, R152.reuse ;  /* 0x0000009869217220 */ /* 0x080fe20000410000 */
[----:B------:R-:W-:Y:S01]  /*19900*/  FMUL.FTZ R100, R100, R152 ;  /* 0x0000009864647220 */ /* 0x000fe20000410000 */
[----:B------:R-:W-:Y:S01]  /*19910*/  IADD3 R154, PT, PT, R25, R128, RZ ;  /* 0x00000080199a7210 */ /* 0x000fe20007ffe0ff */
[----:B------:R-:W-:Y:S01]  /*19920*/  LDSM.16.MT88.4 R64, [R128+0x4000] ;  /* 0x004000008040783b */ /* 0x000fe20000004200 */
[-C--:B------:R-:W-:Y:S01]  /*19930*/  FMUL.FTZ R101, R101, R152.reuse ;  /* 0x0000009865657220 */ /* 0x080fe20000410000 */
[----:B------:R-:W-:Y:S01]  /*19940*/  MUFU.EX2 R148, R148 ;  /* 0x0000009400947308 */ /* 0x000fe20000000800 */
[-C--:B------:R-:W-:Y:S01]  /*19950*/  FMUL.FTZ R40, R96, R152.reuse ;  /* 0x0000009860287220 */ /* 0x080fe20000410000 */
[----:B------:R-:W2:Y:S01]  /*19960*/  LDSM.16.MT88.4 R36, [R154] ;  /* 0x000000009a24783b */ /* 0x000ea20000004200 */
[-C--:B------:R-:W-:Y:S01]  /*19970*/  FMUL.FTZ R41, R97, R152.reuse ;  /* 0x0000009861297220 */ /* 0x080fe20000410000 */
[-C--:B------:R-:W-:Y:S01]  /*19980*/  FMUL.FTZ R92, R92, R152.reuse ;  /* 0x000000985c5c7220 */ /* 0x080fe20000410000 */
[-C--:B------:R-:W-:Y:S01]  /*19990*/  FMUL.FTZ R93, R93, R152.reuse ;  /* 0x000000985d5d7220 */ /* 0x080fe20000410000 */
[----:B------:R-:W3:Y:S01]  /*199a0*/  LDSM.16.MT88.4 R28, [R128] ;  /* 0x00000000801c783b */ /* 0x000ee20000004200 */
[----:B------:R-:W-:Y:S01]  /*199b0*/  FMUL.FTZ R49, R89, R152 ;  /* 0x0000009859317220 */ /* 0x000fe20000410000 */
[----:B------:R-:W4:Y:S01]  /*199c0*/  MUFU.EX2 R147, R147 ;  /* 0x0000009300937308 */ /* 0x000f220000000800 */
[----:B-1----:R-:W-:Y:S01]  /*199d0*/  F2FP.BF16.F32.PACK_AB R4, R149, R150 ;  /* 0x000000969504723e */ /* 0x002fe200000010ff */
[-C--:B------:R-:W-:Y:S01]  /*199e0*/  FMUL.FTZ R84, R84, R152.reuse ;  /* 0x0000009854547220 */ /* 0x080fe20000410000 */
[-C--:B------:R-:W-:Y:S01]  /*199f0*/  FMUL.FTZ R85, R85, R152.reuse ;  /* 0x0000009855557220 */ /* 0x080fe20000410000 */
[-C--:B------:R-:W-:Y:S01]  /*19a00*/  FMUL.FTZ R57, R81, R152.reuse ;  /* 0x0000009851397220 */ /* 0x080fe20000410000 */
[-C--:B------:R-:W-:Y:S01]  /*19a10*/  FMUL.FTZ R76, R76, R152.reuse ;  /* 0x000000984c4c7220 */ /* 0x080fe20000410000 */
[-C--:B------:R-:W-:Y:S01]  /*19a20*/  FMUL.FTZ R77, R77, R152.reuse ;  /* 0x000000984d4d7220 */ /* 0x080fe20000410000 */
[--C-:B------:R-:W-:Y:S01]  /*19a30*/  FFMA.FTZ R105, R199, UR4, -R146.reuse ;  /* 0x00000004c7697c23 */ /* 0x100fe20008010892 */
[----:B------:R-:W-:Y:S01]  /*19a40*/  MUFU.EX2 R144, R144 ;  /* 0x0000009000907308 */ /* 0x000fe20000000800 */
[--C-:B------:R-:W-:Y:S01]  /*19a50*/  FFMA.FTZ R104, R197, UR4, -R146.reuse ;  /* 0x00000004c5687c23 */ /* 0x100fe20008010892 */
[-C--:B------:R-:W-:Y:S01]  /*19a60*/  FMUL.FTZ R16, R120, R152.reuse ;  /* 0x0000009878107220 */ /* 0x080fe20000410000 */
[-C--:B------:R-:W-:Y:S01]  /*19a70*/  FMUL.FTZ R17, R121, R152.reuse ;  /* 0x0000009879117220 */ /* 0x080fe20000410000 */
[-C--:B------:R-:W-:Y:S01]  /*19a80*/  FMUL.FTZ R116, R116, R152.reuse ;  /* 0x0000009874747220 */ /* 0x080fe20000410000 */
[-C--:B------:R-:W-:Y:S01]  /*19a90*/  FMUL.FTZ R117, R117, R152.reuse ;  /* 0x0000009875757220 */ /* 0x080fe20000410000 */
[-C--:B------:R-:W-:Y:S01]  /*19aa0*/  FMUL.FTZ R24, R112, R152.reuse ;  /* 0x0000009870187220 */ /* 0x080fe20000410000 */
[----:B------:R-:W-:Y:S01]  /*19ab0*/  FMUL.FTZ R25, R113, R152 ;  /* 0x0000009871197220 */ /* 0x000fe20000410000 */
[----:B------:R-:W1:Y:S01]  /*19ac0*/  MUFU.EX2 R142, R142 ;  /* 0x0000008e008e7308 */ /* 0x000e620000000800 */
        /* <DEDUP_REMOVED lines=9> */
[----:B------:R-:W-:Y:S01]  /*19b60*/  FMUL.FTZ R81, R69, R152 ;  /* 0x0000009845517220 */ /* 0x000fe20000410000 */
[--C-:B------:R-:W-:Y:S01]  /*19b70*/  FFMA.FTZ R129, R193, UR4, -R146.reuse ;  /* 0x00000004c1817c23 */ /* 0x100fe20008010892 */
[--C-:B------:R-:W-:Y:S01]  /*19b80*/  FFMA.FTZ R180, R186, UR4, -R151.reuse ;  /* 0x00000004bab47c23 */ /* 0x100fe20008010897 */
[--C-:B------:R-:W-:Y:S01]  /*19b90*/  FFMA.FTZ R181, R182, UR4, -R151.reuse ;  /* 0x00000004b6b57c23 */ /* 0x100fe20008010897 */
[--C-:B------:R-:W-:Y:S01]  /*19ba0*/  FFMA.FTZ R184, R184, UR4, -R151.reuse ;  /* 0x00000004b8b87c23 */ /* 0x100fe20008010897 */
[--C-:B------:R-:W-:Y:S01]  /*19bb0*/  FFMA.FTZ R179, R179, UR4, -R146.reuse ;  /* 0x00000004b3b37c23 */ /* 0x100fe20008010892 */
[----:B------:R-:W4:Y:S01]  /*19bc0*/  MUFU.EX2 R153, R153 ;  /* 0x0000009900997308 */ /* 0x000f220000000800 */
[----:B-1----:R-:W-:Y:S01]  /*19bd0*/  F2FP.BF16.F32.PACK_AB R5, R142, R144 ;  /* 0x000000908e05723e */ /* 0x002fe200000010ff */
[--C-:B------:R-:W-:Y:S01]  /*19be0*/  FFMA.FTZ R182, R177, UR4, -R146.reuse ;  /* 0x00000004b1b67c23 */ /* 0x100fe20008010892 */
[--C-:B------:R-:W-:Y:S01]  /*19bf0*/  FFMA.FTZ R175, R175, UR4, -R146.reuse ;  /* 0x00000004afaf7c23 */ /* 0x100fe20008010892 */
        /* <DEDUP_REMOVED lines=29> */
[C---:B--2---:R-:W-:Y:S01]  /*19dd0*/  HMMA.16816.F32.BF16 R32, R4.reuse, R36, R32 ;  /* 0x000000240420723c */ /* 0x044fe20000041820 */
[-C--:B------:R-:W-:Y:S01]  /*19de0*/  FMUL.FTZ R51, R91, R132.reuse ;  /* 0x000000845b337220 */ /* 0x080fe20000410000 */
[-C--:B------:R-:W-:Y:S01]  /*19df0*/  FMUL.FTZ R86, R86, R132.reuse ;  /* 0x0000008456567220 */ /* 0x080fe20000410000 */
[-C--:B------:R-:W-:Y:S01]  /*19e00*/  FMUL.FTZ R87, R87, R132.reuse ;  /* 0x0000008457577220 */ /* 0x080fe20000410000 */
[-C--:B------:R-:W-:Y:S01]  /*19e10*/  FMUL.FTZ R59, R83, R132.reuse ;  /* 0x00000084533b7220 */ /* 0x080fe20000410000 */
[-C--:B------:R-:W-:Y:S01]  /*19e20*/  FMUL.FTZ R78, R78, R132.reuse ;  /* 0x000000844e4e7220 */ /* 0x080fe20000410000 */
[----:B------:R-:W-:Y:S01]  /*19e30*/  FMUL.FTZ R79, R79, R132 ;  /* 0x000000844f4f7220 */ /* 0x000fe20000410000 */
[--C-:B------:R-:W-:Y:S01]  /*19e40*/  FFMA.FTZ R107, R203, UR4, -R146.reuse ;  /* 0x00000004cb6b7c23 */ /* 0x100fe20008010892 */
[C---:B------:R-:W-:Y:S01]  /*19e50*/  HMMA.16816.F32.BF16 R36, R4.reuse, R38, R100 ;  /* 0x000000260424723c */ /* 0x040fe20000041864 */
[--C-:B------:R-:W-:Y:S01]  /*19e60*/  FFMA.FTZ R101, R50, UR4, -R151.reuse ;  /* 0x0000000432657c23 */ /* 0x100fe20008010897 */
[--C-:B------:R-:W-:Y:S01]  /*19e70*/  FFMA.FTZ R102, R48, UR4, -R151.reuse ;  /* 0x0000000430667c23 */ /* 0x100fe20008010897 */
[----:B------:R-:W-:Y:S01]  /*19e80*/  FMUL.FTZ R48, R88, R152 ;  /* 0x0000009858307220 */ /* 0x000fe20000410000 */
[----:B------:R-:W-:Y:S01]  /*19e90*/  FMUL.FTZ R50, R90, R132 ;  /* 0x000000845a327220 */ /* 0x000fe20000410000 */
[--C-:B------:R-:W-:Y:S01]  /*19ea0*/  FFMA.FTZ R103, R58, UR4, -R151.reuse ;  /* 0x000000043a677c23 */ /* 0x100fe20008010897 */
[--C-:B------:R-:W-:Y:S01]  /*19eb0*/  FFMA.FTZ R100, R56, UR4, -R151.reuse ;  /* 0x0000000438647c23 */ /* 0x100fe20008010897 */
        /* <DEDUP_REMOVED lines=16> */
[----:B------:R-:W2:Y:S01]  /*19fc0*/  MUFU.EX2 R102, R102 ;  /* 0x0000006600667308 */ /* 0x000ea20000000800 */
[C---:B------:R-:W-:Y:S01]  /*19fd0*/  HMMA.16816.F32.BF16 R48, R4.reuse, R52, R48 ;  /* 0x000000340430723c */ /* 0x040fe20000041830 */
[-C--:B------:R-:W-:Y:S01]  /*19fe0*/  FMUL.FTZ R11, R131, R132.reuse ;  /* 0x00000084830b7220 */ /* 0x080fe20000410000 */
[-C--:B------:R-:W-:Y:S01]  /*19ff0*/  FMUL.FTZ R126, R126, R132.reuse ;  /* 0x000000847e7e7220 */ /* 0x080fe20000410000 */
[-C--:B------:R-:W-:Y:S01]  /*1a000*/  FMUL.FTZ R127, R127, R132.reuse ;  /* 0x000000847f7f7220 */ /* 0x080fe20000410000 */
[-C--:B------:R-:W-:Y:S01]  /*1a010*/  FMUL.FTZ R74, R74, R132.reuse ;  /* 0x000000844a4a7220 */ /* 0x080fe20000410000 */
[----:B------:R-:W-:Y:S01]  /*1a020*/  FMUL.FTZ R75, R75, R132 ;  /* 0x000000844b4b7220 */ /* 0x000fe20000410000 */
[----:B------:R-:W-:Y:S01]  /*1a030*/  LDSM.16.MT88.4 R88, [R212+0xc800] ;  /* 0x00c80000d458783b */ /* 0x000fe20000004200 */
[----:B------:R-:W-:Y:S01]  /*1a040*/  MUFU.EX2 R103, R103 ;  /* 0x0000006700677308 */ /* 0x000fe20000000800 */
[C---:B------:R-:W-:Y:S01]  /*1a050*/  HMMA.16816.F32.BF16 R52, R4.reuse, R54, R84 ;  /* 0x000000360434723c */ /* 0x040fe20000041854 */
[----:B------:R-:W-:Y:S01]  /*1a060*/  FMUL.FTZ R80, R68, R152 ;  /* 0x0000009844507220 */ /* 0x000fe20000410000 */
[----:B------:R-:W4:Y:S01]  /*1a070*/  LDSM.16.MT88.4 R84, [R3+0xc800] ;  /* 0x00c800000354783b */ /* 0x000f220000004200 */
[-C--:B------:R-:W-:Y:S01]  /*1a080*/  FMUL.FTZ R82, R70, R132.reuse ;  /* 0x0000008446527220 */ /* 0x080fe20000410000 */
[----:B------:R-:W-:Y:S01]  /*1a090*/  FMUL.FTZ R83, R71, R132 ;  /* 0x0000008447537220 */ /* 0x000fe20000410000 */
[--C-:B------:R-:W-:Y:S01]  /*1a0a0*/  FFMA.FTZ R130, R189, UR4, -R146.reuse ;  /* 0x00000004bd827c23 */ /* 0x100fe20008010892 */
[----:B------:R-:W-:Y:S01]  /*1a0b0*/  LDSM.16.MT88.4 R68, [R154+0x800] ;  /* 0x000800009a44783b */ /* 0x000fe20000004200 */
[----:B------:R-:W-:Y:S01]  /*1a0c0*/  MUFU.EX2 R100, R100 ;  /* 0x0000006400647308 */ /* 0x000fe20000000800 */
[C---:B------:R-:W-:Y:S01]  /*1a0d0*/  HMMA.16816.F32.BF16 R56, R4.reuse, R64, R56 ;  /* 0x000000400438723c */ /* 0x040fe20000041838 */
[--C-:B------:R-:W-:Y:S01]  /*1a0e0*/  FFMA.FTZ R131, R170, UR4, -R151.reuse ;  /* 0x00000004aa837c23 */ /* 0x100fe20008010897 */
[----:B------:R-:W-:Y:S01]  /*1a0f0*/  LDSM.16.MT88.4 R96, [R212+0xd000] ;  /* 0x00d00000d460783b */ /* 0x000fe20000004200 */
[----:B------:R-:W-:Y:S01]  /*1a100*/  FFMA.FTZ R170, R171, UR4, -R146 ;  /* 0x00000004abaa7c23 */ /* 0x000fe20008010892 */
[--C-:B------:R-:W-:Y:S01]  /*1a110*/  FFMA.FTZ R171, R188, UR4, -R151.reuse ;  /* 0x00000004bcab7c23 */ /* 0x100fe20008010897 */
[----:B------:R-:W-:Y:S01]  /*1a120*/  FFMA.FTZ R150, R233, R152, R150 ;  /* 0x00000098e9967223 */ /* 0x000fe20000010096 */
[----:B------:R-:W-:Y:S01]  /*1a130*/  FFMA.FTZ R231, R231, R132, R144 ;  /* 0x00000084e7e77223 */ /* 0x000fe20000010090 */
[----:B------:R-:W-:Y:S01]  /*1a140*/  MUFU.EX2 R107, R107 ;  /* 0x0000006b006b7308 */ /* 0x000fe20000000800 */
[C---:B------:R-:W-:Y:S01]  /*1a150*/  HMMA.16816.F32.BF16 R64, R4.reuse, R66, R76 ;  /* 0x000000420440723c */ /* 0x040fe2000004184c */
[----:B------:R-:W5:Y:S01]  /*1a160*/  LDSM.16.MT88.4 R76, [R128+0x800] ;  /* 0x00080000804c783b */ /* 0x000f620000004200 */
[--C-:B------:R-:W-:Y:S01]  /*1a170*/  FFMA.FTZ R136, R136, UR4, -R151.reuse ;  /* 0x0000000488887c23 */ /* 0x100fe20008010897 */
[--C-:B------:R-:W-:Y:S01]  /*1a180*/  FFMA.FTZ R137, R137, UR4, -R151.reuse ;  /* 0x0000000489897c23 */ /* 0x100fe20008010897 */
[--C-:B------:R-:W-:Y:S01]  /*1a190*/  FFMA.FTZ R145, R145, UR4, -R151.reuse ;  /* 0x0000000491917c23 */ /* 0x100fe20008010897 */
[----:B------:R-:W-:Y:S01]  /*1a1a0*/  FFMA.FTZ R140, R140, UR4, -R151 ;  /* 0x000000048c8c7c23 */ /* 0x000fe20008010897 */
[--C-:B------:R-:W-:Y:S01]  /*1a1b0*/  FFMA.FTZ R0, R0, UR4, -R146.reuse ;  /* 0x0000000400007c23 */ /* 0x100fe20008010892 */
[----:B------:R-:W2:Y:S01]  /*1a1c0*/  MUFU.EX2 R106, R106 ;  /* 0x0000006a006a7308 */ /* 0x000ea20000000800 */
[C---:B------:R-:W-:Y:S01]  /*1a1d0*/  HMMA.16816.F32.BF16 R16, R4.reuse, R20, R16 ;  /* 0x000000140410723c */ /* 0x040fe20000041810 */
[--C-:B------:R-:W-:Y:S01]  /*1a1e0*/  FFMA.FTZ R143, R143, UR4, -R146.reuse ;  /* 0x000000048f8f7c23 */ /* 0x100fe20008010892 */
[--C-:B------:R-:W-:Y:S01]  /*1a1f0*/  FFMA.FTZ R141, R141, UR4, -R146.reuse ;  /* 0x000000048d8d7c23 */ /* 0x100fe20008010892 */
[----:B------:R-:W-:Y:S01]  /*1a200*/  FFMA.FTZ R2, R2, UR4, -R146 ;  /* 0x0000000402027c23 */ /* 0x000fe20008010892 */
[----:B------:R-:W-:Y:S01]  /*1a210*/  FADD.FTZ R149, R149, R150 ;  /* 0x0000009695957221 */ /* 0x000fe20000010000 */
[----:B------:R-:W-:Y:S01]  /*1a220*/  FADD.FTZ R231, R142, R231 ;  /* 0x000000e78ee77221 */ /* 0x000fe20000010000 */
[-C--:B------:R-:W-:Y:S01]  /*1a230*/  MOV R132, R63.reuse ;  /* 0x0000003f00847202 */ /* 0x080fe20000000f00 */
[----:B------:R-:W-:Y:S01]  /*1a240*/  MUFU.EX2 R129, R129 ;  /* 0x0000008100817308 */ /* 0x000fe20000000800 */
[C---:B------:R-:W-:Y:S01]  /*1a250*/  HMMA.16816.F32.BF16 R20, R4.reuse, R22, R116 ;  /* 0x000000160414723c */ /* 0x040fe20000041874 */
[----:B------:R-:W-:Y:S01]  /*1a260*/  FADD.FTZ R148, R148, R149 ;  /* 0x0000009594947221 */ /* 0x000fe20000010000 */
[----:B------:R-:W-:Y:S01]  /*1a270*/  FADD.FTZ R60, R60, R231 ;  /* 0x000000e73c3c7221 */ /* 0x000fe20000010000 */
[----:B------:R-:W-:Y:S01]  /*1a280*/  LDSM.16.MT88.4 R116, [R3+0xf800] ;  /* 0x00f800000374783b */ /* 0x000fe20000004200 */
[----:B------:R-:W-:Y:S01]  /*1a290*/  @P5 MOV R132, R63 ;  /* 0x0000003f00845202 */ /* 0x000fe20000000f00 */
[----:B------:R-:W-:Y:S01]  /*1a2a0*/  FADD.FTZ R148, R147, R148 ;  /* 0x0000009493947221 */ /* 0x000fe20000010000 */
[----:B------:R-:W-:Y:S01]  /*1a2b0*/  FADD.FTZ R60, R153, R60 ;  /* 0x0000003c993c7221 */ /* 0x000fe20000010000 */
[----:B------:R-:W-:Y:S01]  /*1a2c0*/  MUFU.EX2 R130, R130 ;  /* 0x0000008200827308 */ /* 0x000fe20000000800 */
[C---:B---3--:R-:W-:Y:S07]  /*1a2d0*/  HMMA.16816.F32.BF16 R24, R4.reuse, R28, R24 ;  /* 0x0000001c0418723c */ /* 0x048fee0000041818 */
        /* <DEDUP_REMOVED lines=12> */
[----:B------:R-:W3:Y:S01]  /*1a3a0*/  MUFU.EX2 R125, R125 ;  /* 0x0000007d007d7308 */ /* 0x000ee20000000800 */
[C---:B-1----:R-:W-:Y:S07]  /*1a3b0*/  HMMA.16816.F32.BF16 R72, R4.reuse, R92, R72 ;  /* 0x0000005c0448723c */ /* 0x042fee0000041848 */
[----:B------:R-:W-:Y:S01]  /*1a3c0*/  MUFU.EX2 R127, R127 ;  /* 0x0000007f007f7308 */ /* 0x000fe20000000800 */
[----:B------:R-:W-:Y:S01]  /*1a3d0*/  HMMA.16816.F32.BF16 R4, R4, R94, R80 ;  /* 0x0000005e0404723c */ /* 0x000fe20000041850 */
[----:B--2---:R-:W-:Y:S01]  /*1a3e0*/  F2FP.BF16.F32.PACK_AB R80, R102, R101 ;  /* 0x000000656650723e */ /* 0x004fe200000010ff */
[----:B------:R-:W-:Y:S01]  /*1a3f0*/  LDSM.16.MT88.4 R92, [R128+0x4800] ;  /* 0x00480000805c783b */ /* 0x000fe20000004200 */
[----:B------:R-:W-:Y:S01]  /*1a400*/  F2FP.BF16.F32.PACK_AB R81, R106, R107 ;  /* 0x0000006b6a51723e */ /* 0x000fe200000010ff */
        /* <DEDUP_REMOVED lines=8> */
[----:B----4-:R-:W-:Y:S01]  /*1a490*/  HMMA.16816.F32.BF16 R16, R80, R84, R16 ;  /* 0x000000545010723c */ /* 0x010fe20000041810 */
[----:B------:R-:W-:Y:S01]  /*1a4a0*/  FADD.FTZ R105, R105, R106 ;  /* 0x0000006a69697221 */ /* 0x000fe20000010000 */
[----:B------:R-:W1:Y:S01]  /*1a4b0*/  MUFU.EX2 R126, R126 ;  /* 0x0000007e007e7308 */ /* 0x000e620000000800 */
[----:B------:R-:W-:Y:S02]  /*1a4c0*/  FADD.FTZ R103, R100, R103 ;  /* 0x0000006764677221 */ /* 0x000fe40000010000 */
[----:B------:R-:W-:-:S03]  /*1a4d0*/  FADD.FTZ R104, R104, R105 ;  /* 0x0000006968687221 */ /* 0x000fc60000010000 */
[C---:B------:R-:W-:Y:S01]  /*1a4e0*/  HMMA.16816.F32.BF16 R20, R80.reuse, R86, R20 ;  /* 0x000000565014723c */ /* 0x040fe20000041814 */
[----:B------:R-:W2:Y:S01]  /*1a4f0*/  LDSM.16.MT88.4 R84, [R212+0x10800] ;  /* 0x01080000d454783b */ /* 0x000ea20000004200 */
        /* <DEDUP_REMOVED lines=14> */
[----:B------:R-:W4:Y:S01]  /*1a5e0*/  LDSM.16.MT88.4 R68, [R3+0xd000] ;  /* 0x00d000000344783b */ /* 0x000f220000004200 */
[----:B------:R-:W4:Y:S06]  /*1a5f0*/  MUFU.EX2 R170, R170 ;  /* 0x000000aa00aa7308 */ /* 0x000f2c0000000800 */
[C---:B--2---:R-:W-:Y:S02]  /*1a600*/  HMMA.16816.F32.BF16 R40, R80.reuse, R84, R40 ;  /* 0x000000545028723c */ /* 0x044fe40000041828 */
[----:B------:R-:W-:Y:S06]  /*1a610*/  MUFU.EX2 R171, R171 ;  /* 0x000000ab00ab7308 */ /* 0x000fec0000000800 */
[C---:B------:R-:W-:Y:S01]  /*1a620*/  HMMA.16816.F32.BF16 R44, R80.reuse, R86, R44 ;  /* 0x00000056502c723c */ /* 0x040fe2000004182c */
[----:B------:R-:W2:Y:S01]  /*1a630*/  LDSM.16.MT88.4 R84, [R128+0x1000] ;  /* 0x001000008054783b */ /* 0x000ea20000004200 */
[----:B------:R-:W2:Y:S06]  /*1a640*/  MUFU.EX2 R180, R180 ;  /* 0x000000b400b47308 */ /* 0x000eac0000000800 */
        /* <DEDUP_REMOVED lines=10> */
[C---:B---3--:R-:W-:Y:S02]  /*1a6f0*/  HMMA.16816.F32.BF16 R72, R80.reuse, R88, R72 ;  /* 0x000000585048723c */ /* 0x048fe40000041848 */
        /* <DEDUP_REMOVED lines=64> */
[----:B------:R-:W2:Y:S06]  /*1ab00*/  MUFU.EX2 R143, R143 ;  /* 0x0000008f008f7308 */ /* 0x000eac0000000800 */
[C---:B------:R-:W-:Y:S01]  /*1ab10*/  HMMA.16816.F32.BF16 R36, R80.reuse, R86, R36 ;  /* 0x000000565024723c */ /* 0x040fe20000041824 */
[----:B------:R-:W5:Y:S01]  /*1ab20*/  LDSM.16.MT88.4 R84, [R3+0xe000] ;  /* 0x00e000000354783b */ /* 0x000f620000004200 */
[----:B------:R-:W-:Y:S06]  /*1ab30*/  MUFU.EX2 R141, R141 ;  /* 0x0000008d008d7308 */ /* 0x000fec0000000800 */
[C---:B------:R-:W-:Y:S02]  /*1ab40*/  HMMA.16816.F32.BF16 R8, R80.reuse, R96, R8 ;  /* 0x000000605008723c */ /* 0x040fe40000041808 */
[----:B------:R-:W2:Y:S06]  /*1ab50*/  MUFU.EX2 R2, R2 ;  /* 0x0000000200027308 */ /* 0x000eac0000000800 */
        /* <DEDUP_REMOVED lines=27> */
[C---:B------:R-:W-:Y:S08]  /*1ad10*/  HMMA.16816.F32.BF16 R8, R80.reuse, R96, R8 ;  /* 0x000000605008723c */ /* 0x040ff00000041808 */
[C---:B-----5:R-:W-:Y:S08]  /*1ad20*/  HMMA.16816.F32.BF16 R40, R80.reuse, R84, R40 ;  /* 0x000000545028723c */ /* 0x060ff00000041828 */
[C---:B------:R-:W-:Y:S01]  /*1ad30*/  HMMA.16816.F32.BF16 R44, R80.reuse, R86, R44 ;  /* 0x00000056502c723c */ /* 0x040fe2000004182c */
[----:B------:R-:W5:Y:S07]  /*1ad40*/  LDSM.16.MT88.4 R84, [R128+0x2800] ;  /* 0x002800008054783b */ /* 0x000f6e0000004200 */
        /* <DEDUP_REMOVED lines=18> */
[C---:B-----5:R-:W-:Y:S08]  /*1ae70*/  HMMA.16816.F32.BF16 R24, R80.reuse, R84, R24 ;  /* 0x000000545018723c */ /* 0x060ff00000041818 */
[C---:B------:R-:W-:Y:S01]  /*1ae80*/  HMMA.16816.F32.BF16 R28, R80.reuse, R86, R28 ;  /* 0x00000056501c723c */ /* 0x040fe2000004181c */
[----:B------:R-:W5:Y:S07]  /*1ae90*/  LDSM.16.MT88.4 R84, [R3+0x12800] ;  /* 0x012800000354783b */ /* 0x000f6e0000004200 */
[C---:B---3--:R-:W-:Y:S08]  /*1aea0*/  HMMA.16816.F32.BF16 R32, R80.reuse, R76, R32 ;  /* 0x0000004c5020723c */ /* 0x048ff00000041820 */
[C---:B------:R-:W-:Y:S01]  /*1aeb0*/  HMMA.16816.F32.BF16 R36, R80.reuse, R78, R36 ;  /* 0x0000004e5024723c */ /* 0x040fe20000041824 */
[----:B------:R-:W3:Y:S07]  /*1aec0*/  LDSM.16.MT88.4 R76, [R212+0xf000] ;  /* 0x00f00000d44c783b */ /* 0x000eee0000004200 */
[C---:B-1----:R-:W-:Y:S08]  /*1aed0*/  HMMA.16816.F32.BF16 R8, R80.reuse, R96, R8 ;  /* 0x000000605008723c */ /* 0x042ff00000041808 */
[C---:B------:R-:W-:Y:S01]  /*1aee0*/  HMMA.16816.F32.BF16 R12, R80.reuse, R98, R12 ;  /* 0x00000062500c723c */ /* 0x040fe2000004180c */
[----:B------:R-:W-:Y:S07]  /*1aef0*/  LDSM.16.MT88.4 R96, [R3+0xf000] ;  /* 0x00f000000360783b */ /* 0x000fee0000004200 */
[C---:B----4-:R-:W-:Y:S08]  /*1af00*/  HMMA.16816.F32.BF16 R40, R80.reuse, R68, R40 ;  /* 0x000000445028723c */ /* 0x050ff00000041828 */
[C---:B------:R-:W-:Y:S01]  /*1af10*/  HMMA.16816.F32.BF16 R44, R80.reuse, R70, R44 ;  /* 0x00000046502c723c */ /* 0x040fe2000004182c */
[----:B------:R-:W1:Y:S07]  /*1af20*/  LDSM.16.MT88.4 R68, [R128+0x3000] ;  /* 0x003000008044783b */ /* 0x000e6e0000004200 */
[C---:B-----5:R-:W-:Y:S08]  /*1af30*/  HMMA.16816.F32.BF16 R48, R80.reuse, R84, R48 ;  /* 0x000000545030723c */ /* 0x060ff00000041830 */
        /* <DEDUP_REMOVED lines=20> */
[----:B------:R4:W-:Y:S07]  /*1b080*/  LDSM.16.MT88.4 R84, [R3+0x13800] ;  /* 0x013800000354783b */ /* 0x0009ee0000004200 */
[C---:B------:R-:W-:Y:S08]  /*1b090*/  HMMA.16816.F32.BF16 R16, R80.reuse, R96, R16 ;  /* 0x000000605010723c */ /* 0x040ff00000041810 */
[C---:B---3--:R-:W-:Y:S08]  /*1b0a0*/  HMMA.16816.F32.BF16 R40, R80.reuse, R76, R40 ;  /* 0x0000004c5028723c */ /* 0x048ff00000041828 */
[----:B------:R-:W-:Y:S01]  /*1b0b0*/  HMMA.16816.F32.BF16 R44, R80, R78, R44 ;  /* 0x0000004e502c723c */ /* 0x000fe2000004182c */
[----:B------:R-:W3:Y:S01]  /*1b0c0*/  LDSM.16.MT88.4 R76, [R128+0x3800] ;  /* 0x00380000804c783b */ /* 0x000ee20000004200 */
[----:B----4-:R-:W-:-:S04]  /*1b0d0*/  FADD.FTZ R3, R109, R104 ;  /* 0x000000686d037221 */ /* 0x010fc80000010000 */
[----:B------:R-:W-:Y:S01]  /*1b0e0*/  FADD.FTZ R126, R126, R3 ;  /* 0x000000037e7e7221 */ /* 0x000fe20000010000 */
[-C--:B------:R-:W-:Y:S01]  /*1b0f0*/  MOV R3, R61.reuse ;  /* 0x0000003d00037202 */ /* 0x080fe20000000f00 */
[C---:B-1----:R-:W-:Y:S01]  /*1b100*/  HMMA.16816.F32.BF16 R48, R80.reuse, R68, R48 ;  /* 0x000000445030723c */ /* 0x042fe20000041830 */
[----:B------:R-:W-:Y:S01]  /*1b110*/  F2FP.BF16.F32.PACK_AB R68, R137, R136 ;  /* 0x000000888944723e */ /* 0x000fe200000010ff */
[----:B------:R-:W-:Y:S01]  /*1b120*/  FADD.FTZ R129, R129, R126 ;  /* 0x0000007e81817221 */ /* 0x000fe20000010000 */
[----:B--2---:R-:W-:Y:S02]  /*1b130*/  F2FP.BF16.F32.PACK_AB R69, R143, R0 ;  /* 0x000000008f45723e */ /* 0x004fe400000010ff */
[----:B------:R-:W-:Y:S01]  /*1b140*/  @P5 MOV R3, R61 ;  /* 0x0000003d00035202 */ /* 0x000fe20000000f00 */
[----:B------:R-:W-:Y:S02]  /*1b150*/  FADD.FTZ R130, R130, R129 ;  /* 0x0000008182827221 */ /* 0x000fe40000010000 */
[----:B------:R-:W-:Y:S01]  /*1b160*/  HMMA.16816.F32.BF16 R52, R80, R70, R52 ;  /* 0x000000465034723c */ /* 0x000fe20000041834 */
[----:B------:R-:W-:Y:S01]  /*1b170*/  F2FP.BF16.F32.PACK_AB R70, R140, R145 ;  /* 0x000000918c46723e */ /* 0x000fe200000010ff */
[----:B------:R-:W-:Y:S01]  /*1b180*/  FADD.FTZ R159, R159, R130 ;  /* 0x000000829f9f7221 */ /* 0x000fe20000010000 */
[----:B------:R-:W-:-:S03]  /*1b190*/  F2FP.BF16.F32.PACK_AB R71, R2, R141 ;  /* 0x0000008d0247723e */ /* 0x000fc600000010ff */
        /* <DEDUP_REMOVED lines=11> */
[C---:B---3--:R-:W-:Y:S01]  /*1b250*/  HMMA.16816.F32.BF16 R112, R68.reuse, R76, R24 ;  /* 0x0000004c4470723c */ /* 0x048fe20000041818 */
[----:B------:R-:W-:Y:S01]  /*1b260*/  FADD.FTZ R24, R108, R103 ;  /* 0x000000676c187221 */ /* 0x000fe20000010000 */
[----:B------:R-:W-:Y:S01]  /*1b270*/  FADD.FTZ R169, R169, R186 ;  /* 0x000000baa9a97221 */ /* 0x000fe20000010000 */
[----:B------:R-:W1:Y:S02]  /*1b280*/  LDSM.16.MT88.4 R100, [R154+0x3800] ;  /* 0x003800009a64783b */ /* 0x000e640000004200 */
[----:B------:R-:W-:Y:S01]  /*1b290*/  FADD.FTZ R24, R125, R24 ;  /* 0x000000187d187221 */ /* 0x000fe20000010000 */
[----:B------:R-:W-:Y:S01]  /*1b2a0*/  FADD.FTZ R176, R176, R169 ;  /* 0x000000a9b0b07221 */ /* 0x000fe20000010000 */
[----:B------:R-:W-:Y:S01]  /*1b2b0*/  LDSM.16.MT88.4 R152, [R154+0x7800] ;  /* 0x007800009a98783b */ /* 0x000fe20000004200 */
[----:B------:R-:W-:Y:S01]  /*1b2c0*/  HMMA.16816.F32.BF16 R120, R68, R116, R16 ;  /* 0x000000744478723c */ /* 0x000fe20000041810 */
[----:B------:R-:W-:Y:S01]  /*1b2d0*/  FADD.FTZ R127, R127, R24 ;  /* 0x000000187f7f7221 */ /* 0x000fe20000010000 */
[----:B------:R-:W-:Y:S01]  /*1b2e0*/  FADD.FTZ R165, R165, R176 ;  /* 0x000000b0a5a57221 */ /* 0x000fe20000010000 */
[----:B------:R-:W2:Y:S02]  /*1b2f0*/  LDSM.16.MT88.4 R16, [R128+0x7800] ;  /* 0x007800008010783b */ /* 0x000ea40000004200 */
[----:B------:R-:W-:Y:S01]  /*1b300*/  FADD.FTZ R124, R124, R127 ;  /* 0x0000007f7c7c7221 */ /* 0x000fe20000010000 */
[----:B------:R-:W-:-:S02]  /*1b310*/  FADD.FTZ R165, R178, R165 ;  /* 0x000000a5b2a57221 */ /* 0x000fc40000010000 */
[----:B------:R-:W-:Y:S01]  /*1b320*/  HMMA.16816.F32.BF16 R116, R68, R118, R20 ;  /* 0x000000764474723c */ /* 0x000fe20000041814 */
[----:B------:R-:W-:Y:S01]  /*1b330*/  FADD.FTZ R131, R131, R124 ;  /* 0x0000007c83837221 */ /* 0x000fe20000010000 */
[----:B------:R-:W3:Y:S01]  /*1b340*/  LDSM.16.MT88.4 R20, [R212+0xf800] ;  /* 0x00f80000d414783b */ /* 0x000ee20000004200 */
[----:B------:R-:W-:Y:S02]  /*1b350*/  FADD.FTZ R158, R158, R165 ;  /* 0x000000a59e9e7221 */ /* 0x000fe40000010000 */
[----:B------:R-:W-:Y:S02]  /*1b360*/  FADD.FTZ R131, R164, R131 ;  /* 0x00000083a4837221 */ /* 0x000fe40000010000 */
[----:B------:R-:W-:Y:S01]  /*1b370*/  FADD.FTZ R135, R135, R158 ;  /* 0x0000009e87877221 */ /* 0x000fe20000010000 */
[----:B------:R-:W-:Y:S01]  /*1b380*/  HMMA.16816.F32.BF16 R72, R80, R88, R72 ;  /* 0x000000585048723c */ /* 0x000fe20000041848 */
[----:B------:R-:W-:Y:S02]  /*1b390*/  FADD.FTZ R166, R166, R131 ;  /* 0x00000083a6a67221 */ /* 0x000fe40000010000 */
[----:B------:R-:W-:-:S02]  /*1b3a0*/  FADD.FTZ R134, R134, R135 ;  /* 0x0000008786867221 */ /* 0x000fc40000010000 */
[----:B------:R-:W-:Y:S02]  /*1b3b0*/  FADD.FTZ R166, R157, R166 ;  /* 0x000000a69da67221 */ /* 0x000fe40000010000 */
[----:B------:R-:W-:Y:S01]  /*1b3c0*/  FADD.FTZ R133, R133, R134 ;  /* 0x0000008685857221 */ /* 0x000fe20000010000 */
[----:B------:R-:W-:Y:S01]  /*1b3d0*/  HMMA.16816.F32.BF16 R4, R80, R90, R4 ;  /* 0x0000005a5004723c */ /* 0x000fe20000041804 */
        /* <DEDUP_REMOVED lines=9> */
[----:B------:R-:W-:Y:S01]  /*1b470*/  HMMA.16816.F32.BF16 R108, R68, R78, R28 ;  /* 0x0000004e446c723c */ /* 0x000fe2000004181c */
[----:B------:R-:W-:-:S04]  /*1b480*/  FADD.FTZ R173, R173, R184 ;  /* 0x000000b8adad7221 */ /* 0x000fc80000010000 */
[----:B------:R-:W-:-:S03]  /*1b490*/  FADD.FTZ R174, R174, R173 ;  /* 0x000000adaeae7221 */ /* 0x000fc60000010000 */
[----:B-1----:R-:W-:Y:S01]  /*1b4a0*/  HMMA.16816.F32.BF16 R104, R68, R100, R32 ;  /* 0x000000644468723c */ /* 0x002fe20000041820 */
        /* <DEDUP_REMOVED lines=13> */
[----:B------:R-:W-:-:S03]  /*1b580*/  FADD.FTZ R233, R140, R145 ;  /* 0x000000918ce97221 */ /* 0x000fc60000010000 */
        /* <DEDUP_REMOVED lines=8> */
.L_x_3393:
[----:B------:R-:W-:-:S07]  /*1b610*/  IADD3 R62, PT, PT, R138, -0x1, RZ ;  /* 0xffffffff8a3e7810 */ /* 0x000fce0007ffe0ff */
.L_x_3399:
        /* <DEDUP_REMOVED lines=18> */
[----:B------:R-:W3:Y:S01]  /*1b740*/  LDCU UR4, c[0x0][0x45c] ;  /* 0x00008b80ff0477ac */ /* 0x000ee20008000800 */
[----:B------:R-:W4:Y:S01]  /*1b750*/  LDCU.64 UR8, c[0x0][0x3a0] ;  /* 0x00007400ff0877ac */ /* 0x000f220008000a00 */
[----:B------:R-:W2:Y:S01]  /*1b760*/  LDCU.64 UR10, c[0x0][0x3a8] ;  /* 0x00007500ff0a77ac */ /* 0x000ea20008000a00 */
[----:B-1----:R-:W-:-:S12]  /*1b770*/  ULEA UR5, UR5, UR13, 0x18 ;  /* 0x0000000d05057291 */ /* 0x002fd8000f8ec0ff */
.L_x_3404:
        /* <DEDUP_REMOVED lines=80> */
.L_x_3401:
        /* <DEDUP_REMOVED lines=8> */
[----:B------:R-:W-:Y:S02]  /*1bd00*/  SHF.L.U32 R211, R208, 0x5, RZ ;  /* 0x00000005d0d37819 */ /* 0x000fe400000006ff */
[----:B------:R-:W-:Y:S02]  /*1bd10*/  IADD3.X R9, PT, PT, R6, R223, RZ, P0, !PT ;  /* 0x000000df06097210 */ /* 0x000fe400007fe4ff */
[-C--:B------:R-:W-:Y:S01]  /*1bd20*/  IADD3 R10, P1, PT, R8, R5.reuse, RZ ;  /* 0x00000005080a7210 */ /* 0x080fe20007f3e0ff */
[----:B------:R-:W-:Y:S01]  /*1bd30*/  LDGSTS.E.BYPASS.LTC128B.128 [R235+0x10000], desc[UR6][R222.64+0x80] ;  /* 0x10000080deeb7fae */ /* 0x000fe2000b981a06 */
[----:B------:R-:W-:Y:S02]  /*1bd40*/  LOP3.LUT R3, R139, 0x38, RZ, 0xc0, !PT ;  /* 0x000000388b037812 */ /* 0x000fe400078ec0ff */
[-C--:B------:R-:W-:Y:S02]  /*1bd50*/  IADD3.X R11, PT, PT, R9, R6.reuse, RZ, P1, !PT ;  /* 0x00000006090b7210 */ /* 0x080fe40000ffe4ff */
[-C--:B------:R-:W-:Y:S02]  /*1bd60*/  IADD3 R16, P0, PT, R10, R5.reuse, RZ ;  /* 0x000000050a107210 */ /* 0x080fe40007f1e0ff */
[----:B------:R-:W-:Y:S01]  /*1bd70*/  SHF.L.U32 R4, R208, 0x6, RZ ;  /* 0x00000006d0047819 */ /* 0x000fe200000006ff */
[----:B------:R-:W-:Y:S01]  /*1bd80*/  LDGSTS.E.BYPASS.LTC128B.128 [R235+0xc800], desc[UR6][R8.64] ;  /* 0x0c80000008eb7fae */ /* 0x000fe2000b981a06 */
[-C--:B------:R-:W-:Y:S02]  /*1bd90*/  IADD3.X R17, PT, PT, R11, R6.reuse, RZ, P0, !PT ;  /* 0x000000060b117210 */ /* 0x080fe400007fe4ff */
[-C--:B------:R-:W-:Y:S02]  /*1bda0*/  IADD3 R14, P1, PT, R16, R5.reuse, RZ ;  /* 0x00000005100e7210 */ /* 0x080fe40007f3e0ff */
[----:B------:R-:W-:Y:S02]  /*1bdb0*/  LOP3.LUT R211, R211, 0x7c00, RZ, 0xc0, !PT ;  /* 0x00007c00d3d37812 */ /* 0x000fe400078ec0ff */
[-C--:B------:R-:W-:Y:S01]  /*1bdc0*/  IADD3.X R15, PT, PT, R17, R6.reuse, RZ, P1, !PT ;  /* 0x00000006110f7210 */ /* 0x080fe20000ffe4ff */
[----:B------:R-:W-:Y:S01]  /*1bdd0*/  LDGSTS.E.BYPASS.LTC128B.128 [R235+0x10800], desc[UR6][R8.64+0x80] ;  /* 0x1080008008eb7fae */ /* 0x000fe2000b981a06 */
[----:B------:R-:W-:Y:S02]  /*1bde0*/  IADD3 R12, P0, PT, R14, R5, RZ ;  /* 0x000000050e0c7210 */ /* 0x000fe40007f1e0ff */
[----:B------:R-:W-:Y:S02]  /*1bdf0*/  SHF.R.U32.HI R214, RZ, 0x1, R208 ;  /* 0x00000001ffd67819 */ /* 0x000fe400000116d0 */
[-C--:B------:R-:W-:Y:S02]  /*1be00*/  IADD3.X R13, PT, PT, R15, R6.reuse, RZ, P0, !PT ;  /* 0x000000060f0d7210 */ /* 0x080fe400007fe4ff */
[--C-:B------:R-:W-:Y:S01]  /*1be10*/  LOP3.LUT R3, R3, 0x1c0, R4.reuse, 0xf8, !PT ;  /* 0x000001c003037812 */ /* 0x100fe200078ef804 */
[----:B------:R-:W-:Y:S01]  /*1be20*/  LDGSTS.E.BYPASS.LTC128B.128 [R235+0xd000], desc[UR6][R10.64] ;  /* 0x0d0000000aeb7fae */ /* 0x000fe2000b981a06 */
[----:B------:R-:W-:Y:S02]  /*1be30*/  LOP3.LUT R4, R211, 0x200, R4, 0xf8, !PT ;  /* 0x00000200d3047812 */ /* 0x000fe400078ef804 */
[----:B------:R-:W-:Y:S02]  /*1be40*/  LOP3.LUT R2, R214, 0x8, RZ, 0xc0, !PT ;  /* 0x00000008d6027812 */ /* 0x000fe400078ec0ff */
[----:B------:R-:W-:Y:S02]  /*1be50*/  IADD3 R228, PT, PT, R228, -0x1, RZ ;  /* 0xffffffffe4e47810 */ /* 0x000fe40007ffe0ff */
[----:B------:R-:W-:Y:S01]  /*1be60*/  LOP3.LUT R2, R4, R3, R2, 0xf6, !PT ;  /* 0x0000000304027212 */ /* 0x000fe200078ef602 */
[----:B------:R1:W-:Y:S01]  /*1be70*/  LDGSTS.E.BYPASS.LTC128B.128 [R235+0x11000], desc[UR6][R10.64+0x80] ;  /* 0x110000800aeb7fae */ /* 0x0003e2000b981a06 */
[-C--:B------:R-:W-:Y:S02]  /*1be80*/  IADD3 R4, P1, PT, R12, R5.reuse, RZ ;  /* 0x000000050c047210 */ /* 0x080fe40007f3e0ff */
[----:B------:R-:W-:Y:S02]  /*1be90*/  LEA R181, R2, UR5, 0x1 ;  /* 0x0000000502b57c11 */ /* 0x000fe4000f8e08ff */
[----:B------:R-:W-:Y:S02]  /*1bea0*/  IADD3 R20, P0, PT, R4, R5, RZ ;  /* 0x0000000504147210 */ /* 0x000fe40007f1e0ff */
[-C--:B------:R-:W-:Y:S01]  /*1beb0*/  IADD3.X R5, PT, PT, R13, R6.reuse, RZ, P1, !PT ;  /* 0x000000060d057210 */ /* 0x080fe20000ffe4ff */
[----:B------:R-:W-:Y:S01]  /*1bec0*/  LDGSTS.E.BYPASS.LTC128B.128 [R235+0xd800], desc[UR6][R16.64] ;  /* 0x0d80000010eb7fae */ /* 0x000fe2000b981a06 */
[----:B------:R-:W-:Y:S02]  /*1bed0*/  ISETP.GT.AND P1, PT, R228, R217, PT ;  /* 0x000000d9e400720c */ /* 0x000fe40003f24270 */
[----:B------:R-:W-:Y:S02]  /*1bee0*/  IADD3.X R21, PT, PT, R5, R6, RZ, P0, !PT ;  /* 0x0000000605157210 */ /* 0x000fe400007fe4ff */
[----:B------:R-:W-:Y:S03]  /*1bef0*/  LOP3.LUT P0, RZ, R208, 0x2, RZ, 0xc0, !PT ;  /* 0x00000002d0ff7812 */ /* 0x000fe6000780c0ff */
[----:B------:R2:W-:Y:S01]  /*1bf00*/  LDGSTS.E.BYPASS.LTC128B.128 [R235+0x11800], desc[UR6][R16.64+0x80] ;  /* 0x1180008010eb7fae */ /* 0x0005e2000b981a06 */
[----:B------:R-:W-:Y:S02]  /*1bf10*/  SEL R216, R210, 0xffffffe0, !P0 ;  /* 0xffffffe0d2d87807 */ /* 0x000fe40004000000 */
[----:B------:R-:W-:Y:S02]  /*1bf20*/  LOP3.LUT P0, RZ, R208, 0x4, RZ, 0xc0, !PT ;  /* 0x00000004d0ff7812 */ /* 0x000fe4000780c0ff */
[-C--:B------:R-:W-:Y:S02]  /*1bf30*/  IADD3 R136, PT, PT, R216, R181.reuse, RZ ;  /* 0x000000b5d8887210 */ /* 0x080fe40007ffe0ff */
[----:B------:R-:W-:Y:S01]  /*1bf40*/  IADD3 R3, PT, PT, R213, R216, RZ ;  /* 0x000000d8d5037210 */ /* 0x000fe20007ffe0ff */
[----:B------:R-:W-:Y:S01]  /*1bf50*/  LDGSTS.E.BYPASS.LTC128B.128 [R235+0xe000], desc[UR6][R14.64] ;  /* 0x0e0000000eeb7fae */ /* 0x000fe2000b981a06 */
[----:B------:R-:W-:Y:S04]  /*1bf60*/  SEL R2, R209, 0xffffffc0, !P0 ;  /* 0xffffffc0d1027807 */ /* 0x000fe80004000000 */
[----:B------:R-:W-:Y:S02]  /*1bf70*/  IADD3 R201, PT, PT, R2, R181, RZ ;  /* 0x000000b502c97210 */ /* 0x000fe40007ffe0ff */
[----:B------:R-:W-:Y:S01]  /*1bf80*/  IADD3 R215, PT, PT, R213, R2, RZ ;  /* 0x00000002d5d77210 */ /* 0x000fe20007ffe0ff */
[----:B------:R-:W-:Y:S01]  /*1bf90*/  LDGSTS.E.BYPASS.LTC128B.128 [R235+0x12000], desc[UR6][R14.64+0x80] ;  /* 0x120000800eeb7fae */ /* 0x000fe2000b981a06 */
[C---:B------:R-:W-:Y:S02]  /*1bfa0*/  IADD3 R200, PT, PT, R216.reuse, R201, RZ ;  /* 0x000000c9d8c87210 */ /* 0x040fe40007ffe0ff */
[----:B------:R-:W-:Y:S05]  /*1bfb0*/  IADD3 R2, PT, PT, R216, R215, RZ ;  /* 0x000000d7d8027210 */ /* 0x000fea0007ffe0ff */
[----:B------:R-:W-:Y:S08]  /*1bfc0*/  LDGSTS.E.BYPASS.LTC128B.128 [R235+0xe800], desc[UR6][R12.64] ;  /* 0x0e8000000ceb7fae */ /* 0x000ff0000b981a06 */
[----:B------:R-:W-:Y:S08]  /*1bfd0*/  LDGSTS.E.BYPASS.LTC128B.128 [R235+0x12800], desc[UR6][R12.64+0x80] ;  /* 0x128000800ceb7fae */ /* 0x000ff0000b981a06 */
[----:B------:R-:W-:Y:S08]  /*1bfe0*/  LDGSTS.E.BYPASS.LTC128B.128 [R235+0xf000], desc[UR6][R4.64] ;  /* 0x0f00000004eb7fae */ /* 0x000ff0000b981a06 */
[----:B------:R5:W-:Y:S08]  /*1bff0*/  LDGSTS.E.BYPASS.LTC128B.128 [R235+0x13000], desc[UR6][R4.64+0x80] ;  /* 0x1300008004eb7fae */ /* 0x000bf0000b981a06 */
[----:B------:R-:W-:Y:S08]  /*1c000*/  LDGSTS.E.BYPASS.LTC128B.128 [R235+0xf800], desc[UR6][R20.64] ;  /* 0x0f80000014eb7fae */ /* 0x000ff0000b981a06 */
[----:B------:R3:W-:Y:S08]  /*1c010*/  LDGSTS.E.BYPASS.LTC128B.128 [R235+0x13800], desc[UR6][R20.64+0x80] ;  /* 0x1380008014eb7fae */ /* 0x0007f0000b981a06 */
[----:B------:R-:W-:Y:S08]  /*1c020*/  LDSM.16.M88.4 R64, [R181] ;  /* 0x00000000b540783b */ /* 0x000ff00000000200 */
[----:B-1----:R-:W5:Y:S08]  /*1c030*/  LDSM.16.M88.4 R8, [R213+0x4000] ;  /* 0x00400000d508783b */ /* 0x002f700000000200 */
[----:B--2---:R-:W1:Y:S08]  /*1c040*/  LDSM.16.M88.4 R16, [R213+0x4800] ;  /* 0x00480000d510783b */ /* 0x004e700000000200 */
[----:B------:R-:W3:Y:S08]  /*1c050*/  LDSM.16.M88.4 R24, [R213+0x5000] ;  /* 0x00500000d518783b */ /* 0x000ef00000000200 */
[----:B------:R-:W0:Y:S08]  /*1c060*/  LDGDEPBAR ;  /* 0x00000000000079af */ /* 0x000e300000000000 */
[----:B------:R-:W2:Y:S08]  /*1c070*/  LDSM.16.M88.4 R32, [R213+0x5800] ;  /* 0x00580000d520783b */ /* 0x000eb00000000200 */
[----:B------:R-:W4:Y:S01]  /*1c080*/  LDSM.16.M88.4 R40, [R213+0x6000] ;  /* 0x00600000d528783b */ /* 0x000f220000000200 */
[C---:B-----5:R-:W-:Y:S07]  /*1c090*/  HMMA.16816.F32.BF16 R4, R64.reuse, R8, RZ ;  /* 0x000000084004723c */ /* 0x060fee00000418ff */
[----:B------:R-:W5:Y:S01]  /*1c0a0*/  LDSM.16.M88.4 R48, [R213+0x6800] ;  /* 0x00680000d530783b */ /* 0x000f620000000200 */
[C---:B------:R-:W-:Y:S07]  /*1c0b0*/  HMMA.16816.F32.BF16 R8, R64.reuse, R10, RZ ;  /* 0x0000000a4008723c */ /* 0x040fee00000418ff */
[----:B------:R-:W5:Y:S01]  /*1c0c0*/  LDSM.16.M88.4 R56, [R213+0x7000] ;  /* 0x00700000d538783b */ /* 0x000f620000000200 */
[C---:B-1----:R-:W-:Y:S07]  /*1c0d0*/  HMMA.16816.F32.BF16 R12, R64.reuse, R16, RZ ;  /* 0x00000010400c723c */ /* 0x042fee00000418ff */
[----:B------:R-:W1:Y:S01]  /*1c0e0*/  LDSM.16.M88.4 R132, [R213+0x7800] ;  /* 0x00780000d584783b */ /* 0x000e620000000200 */
[C---:B------:R-:W-:Y:S07]  /*1c0f0*/  HMMA.16816.F32.BF16 R16, R64.reuse, R18, RZ ;  /* 0x000000124010723c */ /* 0x040fee00000418ff */
[----:B------:R-:W-:Y:S01]  /*1c100*/  LDSM.16.M88.4 R140, [R136] ;  /* 0x00000000888c783b */ /* 0x000fe20000000200 */
[C---:B---3--:R-:W-:Y:S07]  /*1c110*/  HMMA.16816.F32.BF16 R20, R64.reuse, R24, RZ ;  /* 0x000000184014723c */ /* 0x048fee00000418ff */
[----:B------:R-:W3:Y:S01]  /*1c120*/  LDSM.16.M88.4 R144, [R3+0x4000] ;  /* 0x004000000390783b */ /* 0x000ee20000000200 */
[C---:B------:R-:W-:Y:S07]  /*1c130*/  HMMA.16816.F32.BF16 R24, R64.reuse, R26, RZ ;  /* 0x0000001a4018723c */ /* 0x040fee00000418ff */
[----:B------:R-:W3:Y:S01]  /*1c140*/  LDSM.16.M88.4 R148, [R3+0x4800] ;  /* 0x004800000394783b */ /* 0x000ee20000000200 */
[C---:B--2---:R-:W-:Y:S07]  /*1c150*/  HMMA.16816.F32.BF16 R28, R64.reuse, R32, RZ ;  /* 0x00000020401c723c */ /* 0x044fee00000418ff */
[----:B------:R-:W2:Y:S01]  /*1c160*/  LDSM.16.M88.4 R152, [R3+0x5000] ;  /* 0x005000000398783b */ /* 0x000ea20000000200 */
[C---:B------:R-:W-:Y:S07]  /*1c170*/  HMMA.16816.F32.BF16 R32, R64.reuse, R34, RZ ;  /* 0x000000224020723c */ /* 0x040fee00000418ff */
[----:B------:R-:W-:Y:S01]  /*1c180*/  LDSM.16.M88.4 R156, [R3+0x6800] ;  /* 0x00680000039c783b */ /* 0x000fe20000000200 */
[C---:B----4-:R-:W-:Y:S07]  /*1c190*/  HMMA.16816.F32.BF16 R36, R64.reuse, R40, RZ ;  /* 0x000000284024723c */ /* 0x050fee00000418ff */
[----:B------:R-:W-:Y:S01]  /*1c1a0*/  LDSM.16.M88.4 R160, [R3+0x7000] ;  /* 0x0070000003a0783b */ /* 0x000fe20000000200 */
[C---:B------:R-:W-:Y:S07]  /*1c1b0*/  HMMA.16816.F32.BF16 R40, R64.reuse, R42, RZ ;  /* 0x0000002a4028723c */ /* 0x040fee00000418ff */
[----:B------:R-:W-:Y:S01]  /*1c1c0*/  LDSM.16.M88.4 R164, [R201] ;  /* 0x00000000c9a4783b */ /* 0x000fe20000000200 */
[C---:B-----5:R-:W-:Y:S07]  /*1c1d0*/  HMMA.16816.F32.BF16 R44, R64.reuse, R48, RZ ;  /* 0x00000030402c723c */ /* 0x060fee00000418ff */
        /* <DEDUP_REMOVED lines=11> */
[C---:B---3--:R-:W-:Y:S07]  /*1c290*/  HMMA.16816.F32.BF16 R4, R140.reuse, R144, R4 ;  /* 0x000000908c04723c */ /* 0x048fee0000041804 */
[----:B------:R-:W-:Y:S01]  /*1c2a0*/  LDSM.16.M88.4 R192, [R215+0xa800] ;  /* 0x00a80000d7c0783b */ /* 0x000fe20000000200 */
[C---:B------:R-:W-:Y:S07]  /*1c2b0*/  HMMA.16816.F32.BF16 R8, R140.reuse, R146, R8 ;  /* 0x000000928c08723c */ /* 0x040fee0000041808 */
[----:B------:R-:W3:Y:S01]  /*1c2c0*/  LDSM.16.M88.4 R144, [R3+0x6000] ;  /* 0x006000000390783b */ /* 0x000ee20000000200 */
[C---:B------:R-:W-:Y:S07]  /*1c2d0*/  HMMA.16816.F32.BF16 R12, R140.reuse, R148, R12 ;  /* 0x000000948c0c723c */ /* 0x040fee000004180c */
[----:B------:R-:W-:Y:S01]  /*1c2e0*/  LDSM.16.M88.4 R196, [R215+0xb000] ;  /* 0x00b00000d7c4783b */ /* 0x000fe20000000200 */
[C---:B------:R-:W-:Y:S07]  /*1c2f0*/  HMMA.16816.F32.BF16 R16, R140.reuse, R150, R16 ;  /* 0x000000968c10723c */ /* 0x040fee0000041810 */
[----:B------:R-:W4:Y:S01]  /*1c300*/  LDSM.16.M88.4 R148, [R3+0x7800] ;  /* 0x007800000394783b */ /* 0x000f220000000200 */
[C---:B--2---:R-:W-:Y:S07]  /*1c310*/  HMMA.16816.F32.BF16 R20, R140.reuse, R152, R20 ;  /* 0x000000988c14723c */ /* 0x044fee0000041814 */
[----:B------:R-:W-:Y:S01]  /*1c320*/  LDSM.16.M88.4 R204, [R2+0x8000] ;  /* 0x0080000002cc783b */ /* 0x000fe20000000200 */
[C---:B------:R-:W-:Y:S07]  /*1c330*/  HMMA.16816.F32.BF16 R24, R140.reuse, R154, R24 ;  /* 0x0000009a8c18723c */ /* 0x040fee0000041818 */
[----:B------:R-:W2:Y:S01]  /*1c340*/  LDSM.16.M88.4 R152, [R215+0x5800] ;  /* 0x00580000d798783b */ /* 0x000ea20000000200 */
        /* <DEDUP_REMOVED lines=30> */
[----:B------:R-:W1:Y:S07]  /*1c530*/  LDSM.16.M88.4 R132, [R200] ;  /* 0x00000000c884783b */ /* 0x000e6e0000000200 */
[C---:B---3--:R-:W-:Y:S08]  /*1c540*/  HMMA.16816.F32.BF16 R44, R164.reuse, R144, R44 ;  /* 0x00000090a42c723c */ /* 0x048ff0000004182c */
        /* <DEDUP_REMOVED lines=9> */
[----:B------:R-:W-:Y:S07]  /*1c5e0*/  LDSM.16.M88.4 R164, [R213+0xa000] ;  /* 0x00a00000d5a4783b */ /* 0x000fee0000000200 */
[C---:B------:R-:W-:Y:S01]  /*1c5f0*/  HMMA.16816.F32.BF16 R8, R132.reuse, R154, R8 ;  /* 0x0000009a8408723c */ /* 0x040fe20000041808 */
[----:B------:R-:W-:Y:S07]  /*1c600*/  LDSM.16.M88.4 R152, [R181+0x2000] ;  /* 0x00200000b598783b */ /* 0x000fee0000000200 */
[C---:B------:R-:W-:Y:S01]  /*1c610*/  HMMA.16816.F32.BF16 R12, R132.reuse, R156, R12 ;  /* 0x0000009c840c723c */ /* 0x040fe2000004180c */
[----:B------:R-:W-:Y:S07]  /*1c620*/  LDSM.16.M88.4 R180, [R215+0x9000] ;  /* 0x00900000d7b4783b */ /* 0x000fee0000000200 */
[C---:B------:R-:W-:Y:S01]  /*1c630*/  HMMA.16816.F32.BF16 R16, R132.reuse, R158, R16 ;  /* 0x0000009e8410723c */ /* 0x040fe20000041810 */
[----:B------:R-:W1:Y:S07]  /*1c640*/  LDSM.16.M88.4 R156, [R213+0x8000] ;  /* 0x00800000d59c783b */ /* 0x000e6e0000000200 */
        /* <DEDUP_REMOVED lines=247> */
[----:B------:R-:W-:Y:S01]  /*1d5c0*/  VIADD R11, R229, 0xffffff00 ;  /* 0xffffff00e50b7836 */ /* 0x000fe20000000000 */
        /* <DEDUP_REMOVED lines=61> */
.L_x_3403:
        /* <DEDUP_REMOVED lines=36> */
.L_x_3402:
        /* <DEDUP_REMOVED lines=67> */
[----:B------:R-:W-:Y:S01]  /*1e010*/  IADD3 R141, PT, PT, R212, 0xc040, RZ ;  /* 0x0000c040d48d7810 */ /* 0x000fe20007ffe0ff */
        /* <DEDUP_REMOVED lines=473> */
.L_x_3400:
        /* <DEDUP_REMOVED lines=128> */
[----:B---3--:R-:W-:-:S03]  /*205b0*/  @P0 FMUL.FTZ R4, R4, 0.69314718246459960938 ;  /* 0x3f31721804040820 */ /* 0x008fc60000410000 */
[----:B------:R-:W-:Y:S04]  /*205c0*/  STS.64 [R13], R108 ;  /* 0x0000006c0d007388 */ /* 0x000fe80000000a00 */
        /* <DEDUP_REMOVED lines=17> */
[----:B----4-:R-:W-:-:S03]  /*206e0*/  IMAD R8, R15, R8, UR9 ;  /* 0x000000090f087e24 */ /* 0x010fc6000f8e0208 */
        /* <DEDUP_REMOVED lines=10> */
[----:B---3--:R-:W-:Y:S01]  /*20790*/  MOV R76, 0xff800000 ;  /* 0xff800000004c7802 */ /* 0x008fe20000000f00 */
[----:B------:R-:W-:Y:S02]  /*207a0*/  IMAD R77, R6, R7, UR8 ;  /* 0x00000008064d7e24 */ /* 0x000fe4000f8e0207 */
[----:B--2---:R-:W-:Y:S01]  /*207b0*/  @P0 FFMA.FTZ R76, R3, R18, R4 ;  /* 0x00000012034c0223 */ /* 0x004fe20000010004 */
[----:B------:R-:W-:Y:S01]  /*207c0*/  LOP3.LUT P0, RZ, R208, 0x3, RZ, 0xc0, !PT ;  /* 0x00000003d0ff7812 */ /* 0x000fe2000780c0ff */
[----:B------:R-:W-:Y:S01]  /*207d0*/  IMAD R3, R77, UR4, RZ ;  /* 0x000000044d037c24 */ /* 0x000fe2000f8e02ff */
        /* <DEDUP_REMOVED lines=18> */
[----:B----4-:R-:W-:Y:S01]  /*20900*/  VIADD R69, R218, -UR8 ;  /* 0x80000008da457c36 */ /* 0x010fe20008000000 */
        /* <DEDUP_REMOVED lines=9> */
.L_x_3406:
[----:B------:R-:W-:Y:S05]  /*209a0*/  BSYNC.RECONVERGENT B0 ;  /* 0x0000000000007941 */ /* 0x000fea0003800200 */
.L_x_3405:
[----:B------:R-:W3:Y:S01]  /*209b0*/  LDCU.64 UR4, c[0x0][0x3f8] ;  /* 0x00007f00ff0477ac */ /* 0x000ee20008000a00 */
[----:B------:R-:W-:Y:S01]  /*209c0*/  SHF.R.U32.HI R208, RZ, 0x4, R208 ;  /* 0x00000004ffd07819 */ /* 0x000fe200000116d0 */
[----:B----4-:R-:W-:Y:S01]  /*209d0*/  VIADD R69, R218, -UR8 ;  /* 0x80000008da457c36 */ /* 0x010fe20008000000 */
[----:B------:R-:W-:-:S03]  /*209e0*/  LOP3.LUT R139, R139, 0x1f80, RZ, 0xc0, !PT ;  /* 0x00001f808b8b7812 */ /* 0x000fc600078ec0ff */
[C---:B------:R-:W-:Y:S01]  /*209f0*/  VIADD R2, R208.reuse, 0x8 ;  /* 0x00000008d0027836 */ /* 0x040fe20000000000 */
[----:B------:R-:W-:Y:S01]  /*20a00*/  LOP3.LUT R0, R139, 0x3c, R0, 0xf8, !PT ;  /* 0x0000003c8b007812 */ /* 0x000fe200078ef800 */
[C---:B------:R-:W-:Y:S01]  /*20a10*/  VIADD R68, R208.reuse, 0x10 ;  /* 0x00000010d0447836 */ /* 0x040fe20000000000 */
[CC--:B------:R-:W-:Y:S01]  /*20a20*/  ISETP.GE.AND P3, PT, R208.reuse, R69.reuse, PT ;  /* 0x00000045d000720c */ /* 0x0c0fe20003f66270 */
[----:B--2---:R-:W-:Y:S01]  /*20a30*/  VIADD R70, R208, 0x20 ;  /* 0x00000020d0467836 */ /* 0x004fe20000000000 */
[C---:B------:R-:W-:Y:S02]  /*20a40*/  IADD3 R0, P0, PT, R3.reuse, R0, RZ ;  /* 0x0000000003007210 */ /* 0x040fe40007f1e0ff */
[-C--:B------:R-:W-:Y:S01]  /*20a50*/  ISETP.GE.AND P6, PT, R2, R69.reuse, PT ;  /* 0x000000450200720c */ /* 0x080fe20003fc6270 */
[----:B------:R-:W-:Y:S01]  /*20a60*/  VIADD R2, R208, 0x18 ;  /* 0x00000018d0027836 */ /* 0x000fe20000000000 */
[----:B------:R-:W-:Y:S02]  /*20a70*/  LEA.HI.X.SX32 R3, R3, RZ, 0x1, P0 ;  /* 0x000000ff03037211 */ /* 0x000fe400000f0eff */
[----:B------:R-:W-:Y:S01]  /*20a80*/  ISETP.GE.AND P5, PT, R68, R69, PT ;  /* 0x000000454400720c */ /* 0x000fe20003fa6270 */
[----:B------:R-:W-:Y:S01]  /*20a90*/  VIADD R68, R208, 0x28 ;  /* 0x00000028d0447836 */ /* 0x000fe20000000000 */
[----:B---3--:R-:W-:-:S02]  /*20aa0*/  LEA R72, P0, R0, UR4, 0x2 ;  /* 0x0000000400487c11 */ /* 0x008fc4000f8010ff */
        /* <DEDUP_REMOVED lines=26> */
.L_x_3407:
        /* <DEDUP_REMOVED lines=11> */
.L_x_7219:


//--------------------- .text._ZN5flash24flash_fwd_splitkv_kernelI23Flash_fwd_kernel_traitsILi128ELi64ELi128ELi4ELb0ELb0EN7cutlass10bfloat16_tE19Flash_kernel_traitsILi128ELi64ELi128ELi4ES3_EELb1ELb0ELb1ELb0ELb0ELb0ELb1ELb1EEEvNS_16Flash_fwd_paramsE --------------------------
	.section	.text._ZN5flash24flash_fwd_splitkv_kernelI23Flash_fwd_kernel_traitsILi128ELi64ELi128ELi4ELb0ELb0EN7cutlass10bfloat16_tE19Flash_kernel_traitsILi128ELi64ELi128ELi4ES3_EELb1ELb0ELb1ELb0ELb0ELb0ELb1ELb1EEEvNS_16Flash_fwd_paramsE,"ax",@progbits
	.align	128
        .global         _ZN5flash24flash_fwd_splitkv_kernelI23Flash_fwd_kernel_traitsILi128ELi64ELi128ELi4ELb0ELb0EN7cutlass10bfloat16_tE19Flash_kernel_traitsILi128ELi64ELi128ELi4ES3_EELb1ELb0ELb1ELb0ELb0ELb0ELb1ELb1EEEvNS_16Flash_fwd_paramsE
        .type           _ZN5flash24flash_fwd_splitkv_kernelI23Flash_fwd_kernel_traitsILi128ELi64ELi128ELi4ELb0ELb0EN7cutlass10bfloat16_tE19Flash_kernel_traitsILi128ELi64ELi128ELi4ES3_EELb1ELb0ELb1ELb0ELb0ELb0ELb1ELb1EEEvNS_16Flash_fwd_paramsE,@function
        .size           _ZN5flash24flash_fwd_splitkv_kernelI23Flash_fwd_kernel_traitsILi128ELi64ELi128ELi4ELb0ELb0EN7cutlass10bfloat16_tE19Flash_kernel_traitsILi128ELi64ELi128ELi4ES3_EELb1ELb0ELb1ELb0ELb0ELb0ELb1ELb1EEEvNS_16Flash_fwd_paramsE,(.L_x_7220 - _ZN5flash24flash_fwd_splitkv_kernelI23Flash_fwd_kernel_traitsILi128ELi64ELi128ELi4ELb0ELb0EN7cutlass10bfloat16_tE19Flash_kernel_traitsILi128ELi64ELi128ELi4ES3_EELb1ELb0ELb1ELb0ELb0ELb0ELb1ELb1EEEvNS_16Flash_fwd_paramsE)
        .other          _ZN5flash24flash_fwd_splitkv_kernelI23Flash_fwd_kernel_traitsILi128ELi64ELi128ELi4ELb0ELb0EN7cutlass10bfloat16_tE19Flash_kernel_traitsILi128ELi64ELi128ELi4ES3_EELb1ELb0ELb1ELb0ELb0ELb0ELb1ELb1EEEvNS_16Flash_fwd_paramsE,@"STO_CUDA_ENTRY STV_DEFAULT"
_ZN5flash24flash_fwd_splitkv_kernelI23Flash_fwd_kernel_traitsILi128ELi64ELi128ELi4ELb0ELb0EN7cutlass10bfloat16_tE19Flash_kernel_traitsILi128ELi64ELi128ELi4ES3_EELb1ELb0ELb1ELb0ELb0ELb0ELb1ELb1EEEvNS_16Flash_fwd_paramsE:
.text._ZN5flash24flash_fwd_splitkv_kernelI23Flash_fwd_kernel_traitsILi128ELi64ELi128ELi4ELb0ELb0EN7cutlass10bfloat16_tE19Flash_kernel_traitsILi128ELi64ELi128ELi4ES3_EELb1ELb0ELb1ELb0ELb0ELb0ELb1ELb1EEEvNS_16Flash_fwd_paramsE:
[----:B------:R-:W-:Y:S08]  /*0000*/  LDC R1, c[0x0][0x37c] ;  /* 0x0000df00ff017b82 */ /* 0x000ff00000000800 */
[----:B------:R-:W1:Y:S01]  /*0010*/  LDC R7, c[0x0][0x3e0] ;  /* 0x0000f800ff077b82 */ /* 0x000e620000000800 */
[----:B------:R-:W2:Y:S01]  /*0020*/  S2R R126, SR_CTAID.Z ;  /* 0x00000000007e7919 */ /* 0x000ea20000002700 */
[----:B------:R-:W3:Y:S01]  /*0030*/  LDCU.64 UR6, c[0x0][0x358] ;  /* 0x00006b00ff0677ac */ /* 0x000ee20008000a00 */
[----:B------:R-:W-:Y:S01]  /*0040*/  IMAD.MOV.U32 R12, RZ, RZ, -0x1 ;  /* 0xffffffffff0c7424 */ /* 0x000fe200078e00ff */
[----:B------:R-:W4:Y:S04]  /*0050*/  LDCU.64 UR4, c[0x0][0x470] ;  /* 0x00008e00ff0477ac */ /* 0x000f280008000a00 */
[----:B------:R-:W3:Y:S01]  /*0060*/  LDC.64 R8, c[0x0][0x460] ;  /* 0x00011800ff087b82 */ /* 0x000ee20000000a00 */
        /* <DEDUP_REMOVED lines=14> */
[----:B------:R-:W-:-:S13]  /*0150*/  ISETP.GE.U32.AND P1, PT, R0, R7, PT ;  /* 0x000000070000720c */ /* 0x000fda0003f26070 */
[----:B------:R-:W-:Y:S02]  /*0160*/  @P1 IMAD.IADD R0, R0, 0x1, -R7 ;  /* 0x0000000100001824 */ /* 0x000fe400078e0a07 */
[----:B------:R-:W-:Y:S01]  /*0170*/  @P1 VIADD R207, R207, 0x1 ;  /* 0x00000001cfcf1836 */ /* 0x000fe20000000000 */
[----:B--2---:R-:W-:Y:S02]  /*0180*/  ISETP.NE.U32.AND P0, PT, R4, RZ, PT ;  /* 0x000000ff0400720c */ /* 0x004fe40003f05070 */
[----:B------:R-:W-:Y:S02]  /*0190*/  ISETP.GE.U32.AND P3, PT, R0, R7, PT ;  /* 0x000000070000720c */ /* 0x000fe40003f66070 */
[----:B------:R-:W-:Y:S02]  /*01a0*/  ISETP.NE.AND.EX P0, PT, R5, RZ, PT, P0 ;  /* 0x000000ff0500720c */ /* 0x000fe40003f05300 */
[----:B------:R-:W-:-:S04]  /*01b0*/  ISETP.NE.U32.AND P1, PT, R4, RZ, PT ;  /* 0x000000ff0400720c */ /* 0x000fc80003f25070 */
[----:B------:R-:W-:-:S05]  /*01c0*/  ISETP.NE.AND.EX P1, PT, R5, RZ, PT, P1 ;  /* 0x000000ff0500720c */ /* 0x000fca0003f25310 */
[----:B------:R-:W-:Y:S01]  /*01d0*/  @P3 VIADD R207, R207, 0x1 ;  /* 0x00000001cfcf3836 */ /* 0x000fe20000000000 */
[----:B-1----:R-:W-:Y:S02]  /*01e0*/  ISETP.NE.U32.AND P3, PT, R2, RZ, PT ;  /* 0x000000ff0200720c */ /* 0x002fe40003f65070 */
        /* <DEDUP_REMOVED lines=16> */
[----:B------:R-:W-:Y:S01]  /*02f0*/  IMAD.MOV.U32 R9, RZ, RZ, -0x1 ;  /* 0xffffffffff097424 */ /* 0x000fe200078e00ff */
[----:B------:R1:W5:Y:S07]  /*0300*/  @P3 LDG.E R61, desc[UR6][R16.64] ;  /* 0x00000006103d3981 */ /* 0x00036e000c1e1900 */
[----:B------:R1:W5:Y:S01]  /*0310*/  @P4 LDG.E R8, desc[UR6][R130.64] ;  /* 0x0000000682084981 */ /* 0x000362000c1e1900 */
[----:B---3--:R-:W-:-:S02]  /*0320*/  ISETP.NE.AND P2, PT, RZ, UR4, PT ;  /* 0x00000004ff007c0c */ /* 0x008fc4000bf45270 */
[----:B----4-:R-:W-:Y:S02]  /*0330*/  ISETP.EQ.U32.AND P5, PT, R2, RZ, PT ;  /* 0x000000ff0200720c */ /* 0x010fe40003fa2070 */
[----:B-1----:R-:W-:Y:S02]  /*0340*/  IADD3 R14, P0, PT, R5, R2, RZ ;  /* 0x00000002050e7210 */ /* 0x002fe40007f1e0ff */
[----:B------:R-:W-:-:S03]  /*0350*/  ISETP.EQ.OR.EX P5, PT, R3, RZ, !P2, P5 ;  /* 0x000000ff0300720c */ /* 0x000fc600057a2750 */
[----:B------:R-:W-:-:S10]  /*0360*/  IMAD.X R15, R0, 0x1, R3, P0 ;  /* 0x00000001000f7824 */ /* 0x000fd400000e0603 */
[----:B------:R1:W5:Y:S01]  /*0370*/  @!P5 LDG.E R9, desc[UR6][R14.64] ;  /* 0x000000060e09d981 */ /* 0x000362000c1e1900 */
[----:B------:R-:W3:Y:S01]  /*0380*/  @!P1 LDC R206, c[0x0][0x434] ;  /* 0x00010d00ffce9b82 */ /* 0x000ee20000000800 */
[----:B------:R-:W-:Y:S01]  /*0390*/  ISETP.NE.U32.AND P0, PT, R2, RZ, PT ;  /* 0x000000ff0200720c */ /* 0x000fe20003f05070 */
[----:B------:R-:W4:Y:S03]  /*03a0*/  S2R R13, SR_CTAID.X ;  /* 0x00000000000d7919 */ /* 0x000f260000002500 */
[----:B------:R-:W-:Y:S01]  /*03b0*/  ISETP.NE.AND.EX P0, PT, R3, RZ, PT, P0 ;  /* 0x000000ff0300720c */ /* 0x000fe20003f05300 */
[----:B----4-:R-:W-:Y:S02]  /*03c0*/  IMAD.SHL.U32 R65, R13, 0x40, RZ ;  /* 0x000000400d417824 */ /* 0x010fe400078e00ff */
[----:B--2---:R-:W-:-:S10]  /*03d0*/  @P1 IMAD.IADD R206, R11, 0x1, -R12 ;  /* 0x000000010bce1824 */ /* 0x004fd400078e0a0c */
[----:B------:R-:W2:Y:S01]  /*03e0*/  @!P0 LDC R11, c[0x0][0x438] ;  /* 0x00010e00ff0b8b82 */ /* 0x000ea20000000800 */
[----:B---3--:R-:W-:Y:S01]  /*03f0*/  ISETP.GT.AND P1, PT, R206, R65, PT ;  /* 0x00000041ce00720c */ /* 0x008fe20003f24270 */
[----:B-1----:R-:W-:-:S12]  /*0400*/  @!P0 BRA `(.L_x_3408) ;  /* 0x00000000000c8947 */ /* 0x002fd80003800000 */
[----:B------:R-:W2:Y:S02]  /*0410*/  @P2 LDG.E R2, desc[UR6][R14.64+0x4] ;  /* 0x000004060e022981 */ /* 0x000ea4000c1e1900 */
[----:B--2--5:R-:W-:-:S06]  /*0420*/  @P2 IADD3 R11, PT, PT, R2, -R9, RZ ;  /* 0x80000009020b2210 */ /* 0x024fcc0007ffe0ff */
[----:B------:R1:W5:Y:S02]  /*0430*/  @!P2 LDG.E R11, desc[UR6][R14.64] ;  /* 0x000000060e0ba981 */ /* 0x000364000c1e1900 */
.L_x_3408:
[----:B------:R-:W-:Y:S05]  /*0440*/  @!P1 EXIT ;  /* 0x000000000000994d */ /* 0x000fea0003800000 */
[----:B------:R-:W3:Y:S01]  /*0450*/  LDC R4, c[0x0][0x374] ;  /* 0x0000dd00ff047b82 */ /* 0x000ee20000000800 */
[--C-:B--2--5:R-:W-:Y:S01]  /*0460*/  IMAD.IADD R66, R11, 0x1, -R8.reuse ;  /* 0x000000010b427824 */ /* 0x124fe200078e0a08 */
[----:B------:R-:W2:Y:S01]  /*0470*/  S2R R62, SR_TID.X ;  /* 0x00000000003e7919 */ /* 0x000ea20000002100 */
[----:B------:R-:W-:Y:S02]  /*0480*/  @P3 IMAD.IADD R61, R61, 0x1, -R8 ;  /* 0x000000013d3d3824 */ /* 0x000fe400078e0a08 */
[----:B------:R-:W-:-:S03]  /*0490*/  IMAD.MOV R127, RZ, RZ, -R207 ;  /* 0x000000ffff7f7224 */ /* 0x000fc600078e0acf */
[----:B------:R-:W4:Y:S01]  /*04a0*/  LDC R2, c[0x0][0x438] ;  /* 0x00010e00ff027b82 */ /* 0x000f220000000800 */
[----:B------:R-:W-:Y:S01]  /*04b0*/  IMAD R126, R7, R127, R126 ;  /* 0x0000007f077e7224 */ /* 0x000fe200078e027e */
[-C--:B---3--:R-:W-:Y:S02]  /*04c0*/  IABS R10, R4.reuse ;  /* 0x00000004000a7213 */ /* 0x088fe40000000000 */
[----:B------:R-:W-:Y:S02]  /*04d0*/  IABS R17, R4 ;  /* 0x0000000400117213 */ /* 0x000fe40000000000 */
[----:B------:R-:W3:Y:S03]  /*04e0*/  I2F.RP R6, R10 ;  /* 0x0000000a00067306 */ /* 0x000ee60000209400 */
[----:B------:R-:W-:Y:S02]  /*04f0*/  IMAD.MOV R17, RZ, RZ, -R17 ;  /* 0x000000ffff117224 */ /* 0x000fe400078e0a11 */
[----:B----4-:R-:W-:-:S05]  /*0500*/  VIADD R2, R2, 0x7f ;  /* 0x0000007f02027836 */ /* 0x010fca0000000000 */
[----:B-1----:R-:W-:-:S04]  /*0510*/  SHF.R.S32.HI R15, RZ, 0x1f, R2 ;  /* 0x0000001fff0f7819 */ /* 0x002fc80000011402 */
[----:B------:R-:W-:Y:S01]  /*0520*/  LEA.HI R15, R15, R2, RZ, 0x7 ;  /* 0x000000020f0f7211 */ /* 0x000fe200078f38ff */
[----:B---3--:R-:W1:Y:S03]  /*0530*/  MUFU.RCP R18, R6 ;  /* 0x0000000600127308 */ /* 0x008e660000001000 */
        /* <DEDUP_REMOVED lines=15> */
[----:B------:R-:W3:-:S12]  /*0630*/  @!P3 LDC R14, c[0x0][0x43c] ;  /* 0x00010f00ff0ebb82 */ /* 0x000ed80000000800 */
[----:B------:R-:W-:Y:S02]  /*0640*/  @!P1 IMAD.IADD R17, R17, 0x1, -R10 ;  /* 0x0000000111119824 */ /* 0x000fe400078e0a0a */
[----:B------:R-:W-:Y:S01]  /*0650*/  @!P1 VIADD R6, R6, 0x1 ;  /* 0x0000000106069836 */ /* 0x000fe20000000000 */
[----:B------:R-:W-:Y:S02]  /*0660*/  ISETP.NE.AND P1, PT, R4, RZ, PT ;  /* 0x000000ff0400720c */ /* 0x000fe40003f25270 */
[----:B-1----:R-:W-:Y:S02]  /*0670*/  @!P3 ISETP.NE.U32.AND P2, PT, R2, RZ, PT ;  /* 0x000000ff0200b20c */ /* 0x002fe40003f45070 */
[----:B------:R-:W-:Y:S01]  /*0680*/  ISETP.GE.U32.AND P5, PT, R17, R10, PT ;  /* 0x0000000a1100720c */ /* 0x000fe20003fa6070 */
[----:B------:R-:W1:Y:S01]  /*0690*/  S2R R2, SR_CTAID.Y ;  /* 0x0000000000027919 */ /* 0x000e620000002600 */
[----:B------:R-:W4:Y:S01]  /*06a0*/  LDC R10, c[0x0][0x508] ;  /* 0x00014200ff0a7b82 */ /* 0x000f220000000800 */
[----:B------:R-:W-:-:S04]  /*06b0*/  @!P3 ISETP.NE.AND.EX P2, PT, R3, RZ, PT, P2 ;  /* 0x000000ff0300b20c */ /* 0x000fc80003f45320 */
[----:B---3--:R-:W-:-:S05]  /*06c0*/  @!P3 SEL R3, R14, RZ, P2 ;  /* 0x000000ff0e03b207 */ /* 0x008fca0001000000 */
[----:B------:R-:W-:Y:S02]  /*06d0*/  @!P3 IMAD.IADD R61, R66, 0x1, R3 ;  /* 0x00000001423db824 */ /* 0x000fe400078e0203 */
[----:B------:R-:W-:Y:S02]  /*06e0*/  VIADD R3, R13, 0x1 ;  /* 0x000000010d037836 */ /* 0x000fe40000000000 */
[----:B------:R-:W-:Y:S02]  /*06f0*/  @P5 VIADD R6, R6, 0x1 ;  /* 0x0000000106065836 */ /* 0x000fe40000000000 */
[----:B------:R-:W-:Y:S02]  /*0700*/  VIADD R11, R61, 0x7f ;  /* 0x0000007f3d0b7836 */ /* 0x000fe40000000000 */
[----:B------:R-:W-:Y:S02]  /*0710*/  IMAD R3, R3, 0x40, -R206 ;  /* 0x0000004003037824 */ /* 0x000fe400078e0ace */
[----:B------:R-:W-:Y:S01]  /*0720*/  @!P0 IMAD.MOV R6, RZ, RZ, -R6 ;  /* 0x000000ffff068224 */ /* 0x000fe200078e0a06 */
[----:B------:R-:W-:-:S02]  /*0730*/  @!P1 LOP3.LUT R6, RZ, R4, RZ, 0x33, !PT ;  /* 0x00000004ff069212 */ /* 0x000fc400078e33ff */
[----:B------:R-:W-:Y:S02]  /*0740*/  SHF.R.S32.HI R4, RZ, 0x1f, R11 ;  /* 0x0000001fff047819 */ /* 0x000fe4000001140b */
[----:B----4-:R-:W-:Y:S02]  /*0750*/  IADD3 R10, PT, PT, R11, R10, R3 ;  /* 0x0000000a0b0a7210 */ /* 0x010fe40007ffe003 */
[----:B------:R-:W-:Y:S02]  /*0760*/  LEA.HI R11, R4, R11, RZ, 0x7 ;  /* 0x0000000b040b7211 */ /* 0x000fe400078f38ff */
[----:B------:R-:W-:Y:S01]  /*0770*/  SHF.R.S32.HI R3, RZ, 0x1f, R10 ;  /* 0x0000001fff037819 */ /* 0x000fe2000001140a */
[----:B-1----:R-:W-:Y:S01]  /*0780*/  IMAD R205, R6, R2, RZ ;  /* 0x0000000206cd7224 */ /* 0x002fe200078e02ff */
[----:B------:R-:W-:Y:S02]  /*0790*/  SHF.R.S32.HI R11, RZ, 0x7, R11 ;  /* 0x00000007ff0b7819 */ /* 0x000fe4000001140b */
[----:B------:R-:W-:-:S02]  /*07a0*/  LEA.HI R3, R3, R10, RZ, 0x7 ;  /* 0x0000000a03037211 */ /* 0x000fc400078f38ff */
[----:B------:R-:W-:Y:S02]  /*07b0*/  VIADDMNMX R54, R205, R6, R11, PT ;  /* 0x00000006cd367246 */ /* 0x000fe4000380010b */
[----:B------:R-:W-:-:S04]  /*07c0*/  SHF.R.S32.HI R3, RZ, 0x7, R3 ;  /* 0x00000007ff037819 */ /* 0x000fc80000011403 */
[----:B------:R-:W-:-:S04]  /*07d0*/  VIMNMX R54, PT, PT, R54, R3, PT ;  /* 0x0000000336367248 */ /* 0x000fc80003fe0100 */
[----:B------:R-:W-:-:S13]  /*07e0*/  ISETP.GE.AND P0, PT, R205, R54, PT ;  /* 0x00000036cd00720c */ /* 0x000fda0003f06270 */
[----:B--2---:R-:W-:Y:S05]  /*07f0*/  @!P0 BRA `(.L_x_3409) ;  /* 0x0000000800ac8947 */ /* 0x004fea0003800000 */
        /* <DEDUP_REMOVED lines=35> */
.L_x_3411:
[----:B------:R-:W-:Y:S05]  /*0a30*/  BSYNC.RECONVERGENT B0 ;  /* 0x0000000000007941 */ /* 0x000fea0003800200 */
.L_x_3410:
        /* <DEDUP_REMOVED lines=15> */
.L_x_3413:
[----:B------:R-:W-:Y:S05]  /*0b30*/  BSYNC.RECONVERGENT B0 ;  /* 0x0000000000007941 */ /* 0x000fea0003800200 */
.L_x_3412:
        /* <DEDUP_REMOVED lines=15> */
.L_x_3415:
[----:B------:R-:W-:Y:S05]  /*0c30*/  BSYNC.RECONVERGENT B0 ;  /* 0x0000000000007941 */ /* 0x000fea0003800200 */
.L_x_3414:
        /* <DEDUP_REMOVED lines=14> */
.L_x_3417:
[----:B------:R-:W-:Y:S05]  /*0d20*/  BSYNC.RECONVERGENT B0 ;  /* 0x0000000000007941 */ /* 0x000fea0003800200 */
.L_x_3416:
        /* <DEDUP_REMOVED lines=13> */
.L_x_3419:
[----:B------:R-:W-:Y:S05]  /*0e00*/  BSYNC.RECONVERGENT B0 ;  /* 0x0000000000007941 */ /* 0x000fea0003800200 */
.L_x_3418:
        /* <DEDUP_REMOVED lines=13> */
.L_x_3421:
[----:B------:R-:W-:Y:S05]  /*0ee0*/  BSYNC.RECONVERGENT B0 ;  /* 0x0000000000007941 */ /* 0x000fea0003800200 */
.L_x_3420:
        /* <DEDUP_REMOVED lines=13> */
.L_x_3423:
[----:B------:R-:W-:Y:S05]  /*0fc0*/  BSYNC.RECONVERGENT B0 ;  /* 0x0000000000007941 */ /* 0x000fea0003800200 */
.L_x_3422:
        /* <DEDUP_REMOVED lines=13> */
.L_x_3425:
[----:B------:R-:W-:Y:S05]  /*10a0*/  BSYNC.RECONVERGENT B0 ;  /* 0x0000000000007941 */ /* 0x000fea0003800200 */
.L_x_3424:
        /* <DEDUP_REMOVED lines=32> */
.L_x_3409:
        /* <DEDUP_REMOVED lines=11> */
.L_x_3426:
        /* <DEDUP_REMOVED lines=42> */
[----:B------:R-:W-:Y:S01]  /*1600*/  SHF.R.S32.HI R7, RZ, 0x1f, R8 ;  /* 0x0000001fff077819 */ /* 0x000fe20000011408 */
[----:B--2---:R-:W2:Y:S02]  /*1610*/  MUFU.RCP R14, R6 ;  /* 0x00000006000e7308 */ /* 0x004ea40000001000 */
[----:B--2---:R-:W-:Y:S02]  /*1620*/  IADD3 R14, PT, PT, R14, 0xffffffe, RZ ;  /* 0x0ffffffe0e0e7810 */ /* 0x004fe40007ffe0ff */
[----:B------:R-:W-:-:S04]  /*1630*/  LOP3.LUT R6, RZ, R3, RZ, 0x33, !PT ;  /* 0x00000003ff067212 */ /* 0x000fc800078e33ff */
[----:B------:R-:W2:Y:S02]  /*1640*/  F2I.FTZ.U32.TRUNC.NTZ R15, R14 ;  /* 0x0000000e000f7305 */ /* 0x000ea4000021f000 */
[----:B--2---:R-:W-:Y:S01]  /*1650*/  IMAD.MOV R0, RZ, RZ, -R15 ;  /* 0x000000ffff007224 */ /* 0x004fe200078e0a0f */
[----:B------:R-:W-:-:S03]  /*1660*/  MOV R14, RZ ;  /* 0x000000ff000e7202 */ /* 0x000fc60000000f00 */
[----:B------:R-:W-:Y:S01]  /*1670*/  IMAD R4, R0, R2, RZ ;  /* 0x0000000200047224 */ /* 0x000fe200078e02ff */
[----:B------:R-:W-:-:S03]  /*1680*/  IABS R0, R126 ;  /* 0x0000007e00007213 */ /* 0x000fc60000000000 */
[----:B------:R-:W-:-:S04]  /*1690*/  IMAD.HI.U32 R15, R15, R4, R14 ;  /* 0x000000040f0f7227 */ /* 0x000fc800078e000e */
[----:B------:R-:W-:-:S04]  /*16a0*/  IMAD.MOV.U32 R4, RZ, RZ, R0 ;  /* 0x000000ffff047224 */ /* 0x000fc800078e0000 */
        /* <DEDUP_REMOVED lines=12> */
[----:B------:R-:W-:Y:S01]  /*1770*/  SHF.R.S32.HI R9, RZ, 0x1f, R10 ;  /* 0x0000001fff097819 */ /* 0x000fe2000001140a */
        /* <DEDUP_REMOVED lines=10> */
[----:B------:R-:W-:Y:S01]  /*1820*/  IMAD R9, R7, R4, RZ ;  /* 0x0000000407097224 */ /* 0x000fe200078e02ff */
[----:B------:R-:W-:Y:S01]  /*1830*/  MOV R11, R0 ;  /* 0x00000000000b7202 */ /* 0x000fe20000000f00 */
[----:B------:R-:W-:Y:S01]  /*1840*/  IMAD.MOV.U32 R16, RZ, RZ, R18 ;  /* 0x000000ffff107224 */ /* 0x000fe200078e0012 */
[----:B------:R-:W-:Y:S01]  /*1850*/  MOV R14, R10 ;  /* 0x0000000a000e7202 */ /* 0x000fe20000000f00 */
[----:B------:R-:W-:-:S02]  /*1860*/  IMAD R9, R8, R5, R9 ;  /* 0x0000000508097224 */ /* 0x000fc400078e0209 */
[----:B------:R-:W-:Y:S02]  /*1870*/  @!P0 IMAD.MOV R11, RZ, RZ, -R11 ;  /* 0x000000ffff0b8224 */ /* 0x000fe400078e0a0b */
[----:B------:R-:W-:-:S03]  /*1880*/  IMAD.WIDE.U32 R16, R8, R4, R16 ;  /* 0x0000000408107225 */ /* 0x000fc600078e0010 */
[----:B------:R-:W-:Y:S02]  /*1890*/  SEL R10, R6, R11, !P1 ;  /* 0x0000000b060a7207 */ /* 0x000fe40004800000 */
[----:B--2---:R-:W-:Y:S02]  /*18a0*/  MOV R2, UR4 ;  /* 0x0000000400027c02 */ /* 0x004fe40008000f00 */
[----:B------:R-:W-:Y:S02]  /*18b0*/  MOV R3, UR5 ;  /* 0x0000000500037c02 */ /* 0x000fe40008000f00 */
[----:B------:R-:W-:Y:S01]  /*18c0*/  IADD3 R17, PT, PT, R17, R9, RZ ;  /* 0x0000000911117210 */ /* 0x000fe20007ffe0ff */
        /* <DEDUP_REMOVED lines=14> */
.L_x_3427:
        /* <DEDUP_REMOVED lines=15> */
.L_x_3429:
[----:B------:R-:W2:Y:S01]  /*1aa0*/  LDC.64 R4, c[0x0][0x3b8] ;  /* 0x0000ee00ff047b82 */ /* 0x000ea20000000a00 */
[----:B------:R-:W-:-:S05]  /*1ab0*/  IADD3 R0, PT, PT, R8, R9, RZ ;  /* 0x0000000908007210 */ /* 0x000fca0007ffe0ff */
[C---:B--2---:R-:W-:Y:S02]  /*1ac0*/  IMAD R23, R0.reuse, R5, RZ ;  /* 0x0000000500177224 */ /* 0x044fe400078e02ff */
[----:B-1----:R-:W-:-:S05]  /*1ad0*/  IMAD.WIDE.U32 R2, R0, R4, RZ ;  /* 0x0000000400027225 */ /* 0x002fca00078e00ff */
[----:B------:R-:W-:Y:S02]  /*1ae0*/  IADD3 R23, PT, PT, R3, R23, RZ ;  /* 0x0000001703177210 */ /* 0x000fe40007ffe0ff */
[----:B------:R-:W-:Y:S02]  /*1af0*/  MOV R22, R2 ;  /* 0x0000000200167202 */ /* 0x000fe40000000f00 */
.L_x_3430:
[----:B------:R-:W-:Y:S05]  /*1b00*/  @P0 BRA `(.L_x_3431) ;  /* 0x0000000000340947 */ /* 0x000fea0003800000 */
[----:B------:R-:W1:Y:S01]  /*1b10*/  LDC.64 R2, c[0x0][0x3c0] ;  /* 0x0000f000ff027b82 */ /* 0x000e620000000a00 */
[----:B------:R-:W2:Y:S01]  /*1b20*/  LDCU.64 UR4, c[0x0][0x3a8] ;  /* 0x00007500ff0477ac */ /* 0x000ea20008000a00 */
[----:B------:R-:W-:Y:S02]  /*1b30*/  SHF.R.S32.HI R9, RZ, 0x1f, R8 ;  /* 0x0000001fff097819 */ /* 0x000fe40000011408 */
[----:B-----5:R-:W-:-:S05]  /*1b40*/  SHF.R.S32.HI R0, RZ, 0x1f, R7 ;  /* 0x0000001fff007819 */ /* 0x020fca0000011407 */
[----:B--2---:R-:W-:-:S04]  /*1b50*/  IMAD R0, R0, UR4, RZ ;  /* 0x0000000400007c24 */ /* 0x004fc8000f8e02ff */
[----:B------:R-:W-:Y:S02]  /*1b60*/  IMAD R0, R7, UR5, R0 ;  /* 0x0000000507007c24 */ /* 0x000fe4000f8e0200 */
[----:B-1----:R-:W-:-:S04]  /*1b70*/  IMAD R6, R9, R2, RZ ;  /* 0x0000000209067224 */ /* 0x002fc800078e02ff */
[C---:B------:R-:W-:Y:S02]  /*1b80*/  IMAD R6, R8.reuse, R3, R6 ;  /* 0x0000000308067224 */ /* 0x040fe400078e0206 */
[----:B------:R-:W-:-:S05]  /*1b90*/  IMAD.WIDE.U32 R8, R8, R2, RZ ;  /* 0x0000000208087225 */ /* 0x000fca00078e00ff */
[----:B------:R-:W-:-:S03]  /*1ba0*/  IADD3 R9, PT, PT, R9, R6, RZ ;  /* 0x0000000609097210 */ /* 0x000fc60007ffe0ff */
[----:B------:R-:W-:-:S05]  /*1bb0*/  IMAD.WIDE.U32 R20, R7, UR4, R8 ;  /* 0x0000000407147c25 */ /* 0x000fca000f8e0008 */
[----:B------:R-:W-:Y:S01]  /*1bc0*/  IADD3 R21, PT, PT, R21, R0, RZ ;  /* 0x0000000015157210 */ /* 0x000fe20007ffe0ff */
[----:B------:R-:W-:Y:S06]  /*1bd0*/  BRA `(.L_x_3432) ;  /* 0x0000000000187947 */ /* 0x000fec0003800000 */
.L_x_3431:
[----:B------:R-:W1:Y:S01]  /*1be0*/  LDC.64 R2, c[0x0][0x3c0] ;  /* 0x0000f000ff027b82 */ /* 0x000e620000000a00 */
[----:B------:R-:W-:-:S05]  /*1bf0*/  IADD3 R8, PT, PT, R8, R9, RZ ;  /* 0x0000000908087210 */ /* 0x000fca0007ffe0ff */
[C---:B-1----:R-:W-:Y:S02]  /*1c00*/  IMAD R21, R8.reuse, R3, RZ ;  /* 0x0000000308157224 */ /* 0x042fe400078e02ff */
[----:B------:R-:W-:-:S05]  /*1c10*/  IMAD.WIDE.U32 R8, R8, R2, RZ ;  /* 0x0000000208087225 */ /* 0x000fca00078e00ff */
[----:B------:R-:W-:Y:S02]  /*1c20*/  IADD3 R21, PT, PT, R9, R21, RZ ;  /* 0x0000001509157210 */ /* 0x000fe40007ffe0ff */
[----:B------:R-:W-:-:S07]  /*1c30*/  MOV R20, R8 ;  /* 0x0000000800147202 */ /* 0x000fce0000000f00 */
.L_x_3432:
        /* <DEDUP_REMOVED lines=10> */
[----:B-----5:R-:W-:Y:S01]  /*1ce0*/  IMAD R7, R0, R6, RZ ;  /* 0x0000000600077224 */ /* 0x020fe200078e02ff */
        /* <DEDUP_REMOVED lines=12> */
[----:B------:R-:W-:Y:S02]  /*1db0*/  LEA R7, R54, 0xffffff80, 0x7 ;  /* 0xffffff8036077811 */ /* 0x000fe400078e38ff */
[----:B------:R-:W-:Y:S02]  /*1dc0*/  ISETP.GE.AND P0, PT, R6, RZ, PT ;  /* 0x000000ff0600720c */ /* 0x000fe40003f06270 */
[----:B------:R-:W-:Y:S01]  /*1dd0*/  SHF.R.S32.HI R15, RZ, 0x1f, R7 ;  /* 0x0000001fff0f7819 */ /* 0x000fe20000011407 */
[----:B------:R-:W-:Y:S01]  /*1de0*/  IMAD.WIDE.U32 R20, R7, R2, R20 ;  /* 0x0000000207147225 */ /* 0x000fe200078e0014 */
[----:B------:R-:W-:-:S03]  /*1df0*/  LOP3.LUT R6, RZ, R19, RZ, 0x33, !PT ;  /* 0x00000013ff067212 */ /* 0x000fc600078e33ff */
[----:B------:R-:W-:Y:S01]  /*1e00*/  @P1 VIADD R0, R0, 0x1 ;  /* 0x0000000100001836 */ /* 0x000fe20000000000 */
[----:B------:R-:W-:Y:S01]  /*1e10*/  ISETP.NE.AND P1, PT, R19, RZ, PT ;  /* 0x000000ff1300720c */ /* 0x000fe20003f25270 */
[C---:B------:R-:W-:Y:S02]  /*1e20*/  IMAD R16, R15.reuse, R2, RZ ;  /* 0x000000020f107224 */ /* 0x040fe400078e02ff */
[----:B------:R-:W-:Y:S01]  /*1e30*/  IMAD R14, R15, R4, RZ ;  /* 0x000000040f0e7224 */ /* 0x000fe200078e02ff */
[----:B------:R-:W-:Y:S01]  /*1e40*/  MOV R17, R0 ;  /* 0x0000000000117202 */ /* 0x000fe20000000f00 */
[----:B------:R-:W-:-:S03]  /*1e50*/  IMAD.WIDE.U32 R18, R7, R4, R22 ;  /* 0x0000000407127225 */ /* 0x000fc600078e0016 */
[----:B------:R-:W-:Y:S01]  /*1e60*/  @!P0 IADD3 R17, PT, PT, -R17, RZ, RZ ;  /* 0x000000ff11118210 */ /* 0x000fe20007ffe1ff */
[C---:B------:R-:W-:Y:S02]  /*1e70*/  IMAD R15, R7.reuse, R3, R16 ;  /* 0x00000003070f7224 */ /* 0x040fe400078e0210 */
[----:B------:R-:W-:Y:S01]  /*1e80*/  IMAD R14, R7, R5, R14 ;  /* 0x00000005070e7224 */ /* 0x000fe200078e020e */
[----:B------:R-:W-:Y:S01]  /*1e90*/  SEL R7, R6, R17, !P1 ;  /* 0x0000001106077207 */ /* 0x000fe20004800000 */
[----:B------:R-:W-:-:S03]  /*1ea0*/  IMAD.IADD R21, R21, 0x1, R15 ;  /* 0x0000000115157824 */ /* 0x000fc600078e020f */
[----:B------:R-:W-:Y:S01]  /*1eb0*/  SHF.R.S32.HI R15, RZ, 0x1f, R7 ;  /* 0x0000001fff0f7819 */ /* 0x000fe20000011407 */
[----:B-1----:R-:W-:Y:S01]  /*1ec0*/  IMAD.WIDE.U32 R20, R7, R10, R20 ;  /* 0x0000000a07147225 */ /* 0x002fe200078e0014 */
[----:B------:R-:W-:-:S03]  /*1ed0*/  IADD3 R19, PT, PT, R19, R14, RZ ;  /* 0x0000000e13137210 */ /* 0x000fc60007ffe0ff */
[C---:B------:R-:W-:Y:S02]  /*1ee0*/  IMAD R14, R15.reuse, R10, RZ ;  /* 0x0000000a0f0e7224 */ /* 0x040fe400078e02ff */
[-C--:B--2---:R-:W-:Y:S02]  /*1ef0*/  IMAD R16, R15, R8.reuse, RZ ;  /* 0x000000080f107224 */ /* 0x084fe400078e02ff */
[C---:B------:R-:W-:Y:S02]  /*1f00*/  IMAD R11, R7.reuse, R11, R14 ;  /* 0x0000000b070b7224 */ /* 0x040fe400078e020e */
[----:B------:R-:W-:Y:S01]  /*1f10*/  IMAD.WIDE.U32 R14, R7, R8, R18 ;  /* 0x00000008070e7225 */ /* 0x000fe200078e0012 */
[----:B------:R-:W-:-:S03]  /*1f20*/  MOV R18, R20 ;  /* 0x0000001400127202 */ /* 0x000fc60000000f00 */
[----:B------:R-:W-:Y:S01]  /*1f30*/  IMAD R9, R7, R9, R16 ;  /* 0x0000000907097224 */ /* 0x000fe200078e0210 */
[----:B------:R-:W-:Y:S01]  /*1f40*/  MOV R16, R14 ;  /* 0x0000000e00107202 */ /* 0x000fe20000000f00 */
[----:B------:R-:W-:-:S03]  /*1f50*/  IMAD.IADD R11, R21, 0x1, R11 ;  /* 0x00000001150b7824 */ /* 0x000fc600078e020b */
[----:B------:R-:W-:-:S07]  /*1f60*/  IADD3 R14, PT, PT, R15, R9, RZ ;  /* 0x000000090f0e7210 */ /* 0x000fce0007ffe0ff */
.L_x_3428:
[----:B------:R-:W-:Y:S01]  /*1f70*/  IMAD.MOV.U32 R7, RZ, RZ, RZ ;  /* 0x000000ffff077224 */ /* 0x000fe200078e00ff */
[----:B------:R-:W-:Y:S01]  /*1f80*/  ISETP.NE.AND P3, PT, R12, -0x1, PT ;  /* 0xffffffff0c00780c */ /* 0x000fe20003f65270 */
[----:B------:R-:W1:Y:S01]  /*1f90*/  LDC.64 R124, c[0x0][0x3b0] ;  /* 0x0000ec00ff7c7b82 */ /* 0x000e620000000a00 */
[----:B------:R-:W2:Y:S03]  /*1fa0*/  LDCU.64 UR4, c[0x0][0x3c8] ;  /* 0x00007900ff0477ac */ /* 0x000ea60008000a00 */
[----:B------:R3:W5:Y:S01]  /*1fb0*/  @P4 LDG.E R7, desc[UR6][R130.64] ;  /* 0x0000000682074981 */ /* 0x000762000c1e1900 */
[----:B------:R-:W-:Y:S01]  /*1fc0*/  IMAD.SHL.U32 R64, R62, 0x8, RZ ;  /* 0x000000083e407824 */ /* 0x000fe200078e00ff */
[----:B------:R-:W-:Y:S01]  /*1fd0*/  SHF.R.U32.HI R128, RZ, 0x3, R62 ;  /* 0x00000003ff807819 */ /* 0x000fe2000001163e */
[----:B------:R-:W-:Y:S01]  /*1fe0*/  IMAD.SHL.U32 R63, R2, 0x10, RZ ;  /* 0x00000010023f7824 */ /* 0x000fe200078e00ff */
[----:B------:R-:W-:Y:S01]  /*1ff0*/  MOV R129, RZ ;  /* 0x000000ff00817202 */ /* 0x000fe20000000f00 */
[----:B------:R-:W4:Y:S01]  /*2000*/  LDCU.64 UR8, c[0x0][0x388] ;  /* 0x00007100ff0877ac */ /* 0x000f220008000a00 */
[----:B------:R-:W-:Y:S01]  /*2010*/  LOP3.LUT R10, R64, 0x38, RZ, 0xc0, !PT ;  /* 0x00000038400a7812 */ /* 0x000fe200078ec0ff */
[----:B------:R-:W-:Y:S01]  /*2020*/  IMAD.SHL.U32 R55, R54, 0x80, RZ ;  /* 0x0000008036377824 */ /* 0x000fe200078e00ff */
[----:B------:R-:W2:Y:S01]  /*2030*/  @!P3 LDC.64 R8, c[0x0][0x398] ;  /* 0x0000e600ff08bb82 */ /* 0x000ea20000000a00 */
[----:B------:R-:W-:Y:S01]  /*2040*/  SHF.R.S32.HI R127, RZ, 0x1f, R126 ;  /* 0x0000001fff7f7819 */ /* 0x000fe2000001147e */
[----:B------:R-:W-:Y:S01]  /*2050*/  IMAD.SHL.U32 R67, R4, 0x10, RZ ;  /* 0x0000001004437824 */ /* 0x000fe200078e00ff */
[----:B------:R-:W-:-:S02]  /*2060*/  SHF.L.U64.HI R60, R2, 0x4, R3 ;  /* 0x00000004023c7819 */ /* 0x000fc40000010203 */
[----:B------:R-:W-:Y:S02]  /*2070*/  SHF.L.U32 R109, R62, 0x2, RZ ;  /* 0x000000023e6d7819 */ /* 0x000fe400000006ff */
[----:B------:R-:W-:Y:S02]  /*2080*/  SHF.L.U64.HI R68, R4, 0x4, R5 ;  /* 0x0000000404447819 */ /* 0x000fe40000010205 */
[----:B------:R-:W-:Y:S02]  /*2090*/  LOP3.LUT R109, R109, 0x1c, RZ, 0xc0, !PT ;  /* 0x0000001c6d6d7812 */ /* 0x000fe400078ec0ff */
[----:B------:R-:W-:Y:S01]  /*20a0*/  IADD3 R70, PT, PT, R55, -0x80, RZ ;  /* 0xffffff8037467810 */ /* 0x000fe20007ffe0ff */
[----:B-1----:R-:W-:-:S04]  /*20b0*/  @P3 IMAD.WIDE.U32 R22, R12, R124, RZ ;  /* 0x0000007c0c163225 */ /* 0x002fc800078e00ff */
[----:B--2---:R-:W-:-:S04]  /*20c0*/  @!P3 IMAD.WIDE.U32 R20, R207, R8, RZ ;  /* 0x00000008cf14b225 */ /* 0x004fc800078e00ff */
[----:B------:R-:W-:Y:S01]  /*20d0*/  @!P3 IMAD.MOV.U32 R8, RZ, RZ, R20 ;  /* 0x000000ffff08b224 */ /* 0x000fe200078e0014 */
[----:B------:R-:W-:Y:S01]  /*20e0*/  IADD3 R20, P2, PT, R10, R16, RZ ;  /* 0x000000100a147210 */ /* 0x000fe20007f5e0ff */
[----:B------:R-:W-:Y:S02]  /*20f0*/  @P3 IMAD.MOV.U32 R8, RZ, RZ, R22 ;  /* 0x000000ffff083224 */ /* 0x000fe400078e0016 */
[----:B------:R-:W-:Y:S02]  /*2100*/  @!P3 IMAD R9, R207, R9, R21 ;  /* 0x00000009cf09b224 */ /* 0x000fe400078e0215 */
[----:B------:R-:W-:Y:S01]  /*2110*/  @P3 IMAD R9, R12, R125, R23 ;  /* 0x0000007d0c093224 */ /* 0x000fe200078e0217 */
[C---:B------:R-:W-:Y:S01]  /*2120*/  IADD3 R22, P3, PT, R10.reuse, R8, RZ ;  /* 0x000000080a167210 */ /* 0x040fe20007f7e0ff */
[----:B------:R-:W-:Y:S01]  /*2130*/  IMAD.X R21, RZ, RZ, R14, P2 ;  /* 0x000000ffff157224 */ /* 0x000fe200010e060e */
[C---:B------:R-:W-:Y:S01]  /*2140*/  IADD3 R18, P2, PT, R10.reuse, R18, RZ ;  /* 0x000000120a127210 */ /* 0x040fe20007f5e0ff */
[----:B------:R-:W-:Y:S01]  /*2150*/  IMAD.WIDE.U32 R16, R13, 0x40, R128 ;  /* 0x000000400d107825 */ /* 0x000fe200078e0080 */
[----:B------:R-:W-:Y:S01]  /*2160*/  IADD3.X R23, PT, PT, RZ, R9, RZ, P3, !PT ;  /* 0x00000009ff177210 */ /* 0x000fe20001ffe4ff */
[----:B------:R-:W1:Y:S01]  /*2170*/  LDC R14, c[0x0][0x450] ;  /* 0x00011400ff0e7b82 */ /* 0x000e620000000800 */
[----:B------:R-:W-:Y:S01]  /*2180*/  LOP3.LUT R9, R10, 0x40, RZ, 0xfc, !PT ;  /* 0x000000400a097812 */ /* 0x000fe200078efcff */
[----:B------:R-:W-:-:S02]  /*2190*/  IMAD R13, R127, UR4, RZ ;  /* 0x000000047f0d7c24 */ /* 0x000fc4000f8e02ff */
[----:B------:R-:W-:Y:S02]  /*21a0*/  IMAD.X R19, RZ, RZ, R11, P2 ;  /* 0x000000ffff137224 */ /* 0x000fe400010e060b */
[C---:B------:R-:W-:Y:S02]  /*21b0*/  IMAD R8, R126.reuse, UR5, R13 ;  /* 0x000000057e087c24 */ /* 0x040fe4000f8e020d */
[----:B------:R-:W-:Y:S01]  /*21c0*/  IMAD.WIDE.U32 R12, R126, UR4, R22 ;  /* 0x000000047e0c7c25 */ /* 0x000fe2000f8e0016 */
[----:B------:R-:W2:Y:S03]  /*21d0*/  LDCU.64 UR4, c[0x0][0x390] ;  /* 0x00007200ff0477ac */ /* 0x000ea60008000a00 */
[----:B------:R-:W-:Y:S01]  /*21e0*/  IMAD.WIDE.U32 R18, R128, R2, R18 ;  /* 0x0000000280127225 */ /* 0x000fe200078e0012 */
[----:B------:R-:W-:-:S03]  /*21f0*/  IADD3 R13, PT, PT, R13, R8, RZ ;  /* 0x000000080d0d7210 */ /* 0x000fc60007ffe0ff */
[----:B------:R-:W-:Y:S01]  /*2200*/  IMAD R73, R128, R3, R19 ;  /* 0x0000000380497224 */ /* 0x000fe200078e0213 */
[----:B------:R-:W-:Y:S01]  /*2210*/  SHF.R.S32.HI R3, RZ, 0x1f, R66 ;  /* 0x0000001fff037819 */ /* 0x000fe20000011442 */
[----:B------:R-:W-:Y:S02]  /*2220*/  IMAD.SHL.U32 R72, R18, 0x2, RZ ;  /* 0x0000000212487824 */ /* 0x000fe400078e00ff */
[----:B------:R-:W-:Y:S01]  /*2230*/  IMAD.WIDE.U32 R20, R128, R4, R20 ;  /* 0x0000000480147225 */ /* 0x000fe200078e0014 */
[----:B------:R-:W-:Y:S02]  /*2240*/  LEA.HI R2, R3, R66, RZ, 0x7 ;  /* 0x0000004203027211 */ /* 0x000fe400078f38ff */
[----:B------:R-:W-:Y:S01]  /*2250*/  SHF.L.U64.HI R73, R18, 0x1, R73 ;  /* 0x0000000112497819 */ /* 0x000fe20000010249 */
[----:B------:R-:W-:Y:S01]  /*2260*/  IMAD R75, R128, R5, R21 ;  /* 0x00000005804b7224 */ /* 0x000fe200078e0215 */
[----:B------:R-:W-:Y:S01]  /*2270*/  SHF.R.S32.HI R2, RZ, 0x7, R2 ;  /* 0x00000007ff027819 */ /* 0x000fe20000011402 */
[----:B------:R-:W-:Y:S01]  /*2280*/  IMAD.SHL.U32 R74, R20, 0x2, RZ ;  /* 0x00000002144a7824 */ /* 0x000fe200078e00ff */
[----:B--2---:R-:W-:Y:S01]  /*2290*/  IADD3 R72, P2, PT, R72, UR4, RZ ;  /* 0x0000000448487c10 */ /* 0x004fe2000ff5e0ff */
[----:B------:R-:W-:Y:S01]  /*22a0*/  IMAD R71, R17, R124, RZ ;  /* 0x0000007c11477224 */ /* 0x000fe200078e02ff */
[----:B------:R-:W-:-:S02]  /*22b0*/  VIMNMX R69, PT, PT, R205, R2, !PT ;  /* 0x00000002cd457248 */ /* 0x000fc40007fe0100 */
[----:B-1----:R-:W-:Y:S01]  /*22c0*/  LEA.HI R14, R14, R14, RZ, 0x1 ;  /* 0x0000000e0e0e7211 */ /* 0x002fe200078f08ff */
[C---:B------:R-:W-:Y:S01]  /*22d0*/  IMAD R71, R16.reuse, R125, R71 ;  /* 0x0000007d10477224 */ /* 0x040fe200078e0247 */
[----:B------:R-:W-:Y:S01]  /*22e0*/  IADD3.X R73, PT, PT, R73, UR5, RZ, P2, !PT ;  /* 0x0000000549497c10 */ /* 0x000fe200097fe4ff */
[----:B------:R-:W-:Y:S01]  /*22f0*/  IMAD.WIDE.U32 R124, R16, R124, R12 ;  /* 0x0000007c107c7225 */ /* 0x000fe200078e000c */
[----:B------:R-:W-:Y:S02]  /*2300*/  ISETP.GT.AND P2, PT, R54, R69, PT ;  /* 0x000000453600720c */ /* 0x000fe40003f44270 */
[----:B------:R-:W-:Y:S01]  /*2310*/  SHF.R.S32.HI R14, RZ, 0x1, R14 ;  /* 0x00000001ff0e7819 */ /* 0x000fe2000001140e */
[----:B------:R-:W-:Y:S01]  /*2320*/  IMAD.MOV.U32 R211, RZ, RZ, R73 ;  /* 0x000000ffffd37224 */ /* 0x000fe200078e0049 */
[----:B------:R-:W-:Y:S02]  /*2330*/  SHF.L.U64.HI R75, R20, 0x1, R75 ;  /* 0x00000001144b7819 */ /* 0x000fe4000001024b */
[----:B----4-:R-:W-:Y:S01]  /*2340*/  IADD3 R74, P3, PT, R74, UR8, RZ ;  /* 0x000000084a4a7c10 */ /* 0x010fe2000ff7e0ff */
[----:B------:R-:W-:Y:S01]  /*2350*/  IMAD R111, R128, R14, R109 ;  /* 0x0000000e806f7224 */ /* 0x000fe200078e026d */
[----:B------:R-:W-:-:S02]  /*2360*/  MOV R210, R72 ;  /* 0x0000004800d27202 */ /* 0x000fc40000000f00 */
[----:B------:R-:W-:Y:S01]  /*2370*/  IADD3.X R75, PT, PT, R75, UR9, RZ, P3, !PT ;  /* 0x000000094b4b7c10 */ /* 0x000fe20009ffe4ff */
[--C-:B------:R-:W-:Y:S01]  /*2380*/  IMAD.IADD R109, R109, 0x1, R111.reuse ;  /* 0x000000016d6d7824 */ /* 0x100fe200078e026f */
[----:B------:R-:W-:Y:S01]  /*2390*/  SHF.R.S32.HI R96, RZ, 0x1f, R111 ;  /* 0x0000001fff607819 */ /* 0x000fe2000001146f */
[----:B------:R-:W-:Y:S01]  /*23a0*/  IMAD.MOV.U32 R208, RZ, RZ, R74 ;  /* 0x000000ffffd07224 */ /* 0x000fe200078e004a */
[----:B------:R-:W-:Y:S01]  /*23b0*/  IADD3 R71, PT, PT, R125, R71, RZ ;  /* 0x000000477d477210 */ /* 0x000fe20007ffe0ff */
[----:B------:R-:W-:Y:S01]  /*23c0*/  IMAD.MOV.U32 R209, RZ, RZ, R75 ;  /* 0x000000ffffd17224 */ /* 0x000fe200078e004b */
        /* <DEDUP_REMOVED lines=8> */
[----:B-----5:R-:W-:Y:S01]  /*2450*/  IADD3 R7, PT, PT, R70, R7, RZ ;  /* 0x0000000746077210 */ /* 0x020fe20007ffe0ff */
[----:B------:R-:W-:Y:S01]  /*2460*/  IMAD R106, R14, 0x30, RZ ;  /* 0x000000300e6a7824 */ /* 0x000fe200078e02ff */
        /* <DEDUP_REMOVED lines=8> */
[C---:B------:R-:W-:Y:S01]  /*24f0*/  IMAD R104, R14.reuse, 0x60, RZ ;  /* 0x000000600e687824 */ /* 0x040fe200078e02ff */
[----:B------:R-:W-:Y:S01]  /*2500*/  UMOV UR20, URZ ;  /* 0x000000ff00147c82 */ /* 0x000fe20008000000 */
[----:B------:R-:W-:Y:S01]  /*2510*/  IMAD R103, R14, 0x70, RZ ;  /* 0x000000700e677824 */ /* 0x000fe200078e02ff */
[----:B------:R-:W-:Y:S01]  /*2520*/  IADD3 R118, PT, PT, R128, 0x20, RZ ;  /* 0x0000002080767810 */ /* 0x000fe20007ffe0ff */
[----:B------:R-:W-:Y:S01]  /*2530*/  IMAD.SHL.U32 R101, R14, 0x40, RZ ;  /* 0x000000400e657824 */ /* 0x000fe200078e00ff */
[C---:B------:R-:W-:Y:S01]  /*2540*/  IADD3 R114, PT, PT, R128.reuse, 0x40, RZ ;  /* 0x0000004080727810 */ /* 0x040fe20007ffe0ff */
[C---:B------:R-:W-:Y:S01]  /*2550*/  VIADD R120, R128.reuse, 0x10 ;  /* 0x0000001080787836 */ /* 0x040fe20000000000 */
[----:B------:R-:W-:Y:S01]  /*2560*/  IADD3 R110, PT, PT, R128, 0x60, RZ ;  /* 0x00000060806e7810 */ /* 0x000fe20007ffe0ff */
        /* <DEDUP_REMOVED lines=17> */
[----:B------:R-:W-:Y:S01]  /*2680*/  IMAD.MOV.U32 R20, RZ, RZ, R16 ;  /* 0x000000ffff147224 */ /* 0x000fe200078e0010 */
[----:B------:R-:W-:Y:S01]  /*2690*/  SHF.R.S32.HI R90, RZ, 0x1f, R105 ;  /* 0x0000001fff5a7819 */ /* 0x000fe20000011469 */
[----:B------:R-:W-:Y:S01]  /*26a0*/  IMAD R0, R13, R2, RZ ;  /* 0x000000020d007224 */ /* 0x000fe200078e02ff */
[----:B------:R-:W-:Y:S01]  /*26b0*/  SHF.R.S32.HI R89, RZ, 0x1f, R104 ;  /* 0x0000001fff597819 */ /* 0x000fe20000011468 */
[----:B------:R-:W-:Y:S01]  /*26c0*/  IMAD R19, R207, UR11, R19 ;  /* 0x0000000bcf137c24 */ /* 0x000fe2000f8e0213 */
[----:B------:R-:W1:Y:S01]  /*26d0*/  LDCU.64 UR10, c[0x0][0x4d0] ;  /* 0x00009a00ff0a77ac */ /* 0x000e620008000a00 */
[C---:B------:R-:W-:Y:S01]  /*26e0*/  IMAD R16, R6.reuse, UR13, R15 ;  /* 0x0000000d06107c24 */ /* 0x040fe2000f8e020f */
[----:B------:R-:W-:Y:S01]  /*26f0*/  SHF.R.S32.HI R88, RZ, 0x1f, R103 ;  /* 0x0000001fff587819 */ /* 0x000fe20000011467 */
[----:B------:R-:W-:Y:S01]  /*2700*/  IMAD.WIDE.U32 R12, R6, UR12, R20 ;  /* 0x0000000c060c7c25 */ /* 0x000fe2000f8e0014 */
[----:B------:R-:W2:Y:S03]  /*2710*/  LDCU.64 UR12, c[0x0][0x4e0] ;  /* 0x00009c00ff0c77ac */ /* 0x000ea60008000a00 */
[----:B------:R-:W-:-:S02]  /*2720*/  IMAD R0, R70, R3, R0 ;  /* 0x0000000346007224 */ /* 0x000fc400078e0200 */
[----:B------:R-:W-:-:S04]  /*2730*/  IMAD.WIDE.U32 R18, R70, R2, R18 ;  /* 0x0000000246127225 */ /* 0x000fc800078e0012 */
[----:B------:R-:W-:Y:S01]  /*2740*/  IMAD.IADD R17, R13, 0x1, R16 ;  /* 0x000000010d117824 */ /* 0x000fe200078e0210 */
[----:B------:R-:W-:Y:S01]  /*2750*/  SHF.R.S32.HI R13, RZ, 0x1f, R66 ;  /* 0x0000001fff0d7819 */ /* 0x000fe20000011442 */
[----:B------:R-:W-:Y:S02]  /*2760*/  IMAD R5, R5, UR18, RZ ;  /* 0x0000001205057c24 */ /* 0x000fe4000f8e02ff */
[----:B------:R-:W-:Y:S01]  /*2770*/  IMAD.IADD R19, R19, 0x1, R0 ;  /* 0x0000000113137824 */ /* 0x000fe200078e0200 */
[----:B------:R-:W-:Y:S01]  /*2780*/  IADD3.X R13, PT, PT, RZ, ~R13, RZ, P0, !PT ;  /* 0x8000000dff0d7210 */ /* 0x000fe200007fe4ff */
[C---:B------:R-:W-:Y:S01]  /*2790*/  IMAD R0, R6.reuse, UR19, R5 ;  /* 0x0000001306007c24 */ /* 0x040fe2000f8e0205 */
[----:B------:R-:W-:Y:S01]  /*27a0*/  SHF.R.S32.HI R5, RZ, 0x1f, R52 ;  /* 0x0000001fff057819 */ /* 0x000fe20000011434 */
[----:B------:R-:W-:Y:S01]  /*27b0*/  IMAD.WIDE.U32 R18, R6, UR18, R18 ;  /* 0x0000001206127c25 */ /* 0x000fe2000f8e0012 */
[C---:B------:R-:W-:Y:S01]  /*27c0*/  IADD3 R78, P0, PT, R52.reuse, R109, RZ ;  /* 0x0000006d344e7210 */ /* 0x040fe20007f1e0ff */
[----:B------:R-:W3:Y:S01]  /*27d0*/  LDCU.U8 UR19, c[0x0][0x533] ;  /* 0x0000a660ff1377ac */ /* 0x000ee20008000000 */
[----:B------:R-:W-:Y:S01]  /*27e0*/  IADD3 R52, P1, PT, R52, R111, RZ ;  /* 0x0000006f34347210 */ /* 0x000fe20007f3e0ff */
[----:B------:R-:W-:-:S02]  /*27f0*/  IMAD.IADD R19, R19, 0x1, R0 ;  /* 0x0000000113137824 */ /* 0x000fc400078e0200 */
[C---:B------:R-:W-:Y:S01]  /*2800*/  IMAD.X R79, R5.reuse, 0x1, R95, P0 ;  /* 0x00000001054f7824 */ /* 0x040fe200000e065f */
[----:B------:R-:W-:Y:S01]  /*2810*/  IADD3.X R5, PT, PT, R5, R96, RZ, P1, !PT ;  /* 0x0000006005057210 */ /* 0x000fe20000ffe4ff */
[----:B------:R-:W-:Y:S01]  /*2820*/  IMAD.MOV.U32 R16, RZ, RZ, R12 ;  /* 0x000000ffff107224 */ /* 0x000fe200078e000c */
[----:B------:R-:W-:Y:S01]  /*2830*/  USHF.L.U32 UR18, UR16, 0x7, URZ ;  /* 0x0000000710127899 */ /* 0x000fe200080006ff */
[C---:B------:R-:W-:Y:S01]  /*2840*/  IMAD R77, R13.reuse, UR16, RZ ;  /* 0x000000100d4d7c24 */ /* 0x040fe2000f8e02ff */
[C---:B------:R-:W-:Y:S01]  /*2850*/  SHF.L.U64.HI R0, R52.reuse, 0x1, R5 ;  /* 0x0000000134007819 */ /* 0x040fe20000010205 */
[----:B------:R-:W-:Y:S01]  /*2860*/  IMAD.SHL.U32 R52, R52, 0x2, RZ ;  /* 0x0000000234347824 */ /* 0x000fe200078e00ff */
[----:B------:R-:W-:Y:S01]  /*2870*/  SHF.L.U64.HI R79, R78, 0x1, R79 ;  /* 0x000000014e4f7819 */ /* 0x000fe2000001024f */
[----:B------:R-:W-:Y:S01]  /*2880*/  IMAD.WIDE.U32 R6, R4, UR16, R16 ;  /* 0x0000001004067c25 */ /* 0x000fe2000f8e0010 */
[----:B------:R-:W-:Y:S01]  /*2890*/  SHF.L.U32 R78, R78, 0x1, RZ ;  /* 0x000000014e4e7819 */ /* 0x000fe200000006ff */
[----:B------:R-:W4:Y:S01]  /*28a0*/  LDCU UR16, c[0x0][0x440] ;  /* 0x00008800ff1077ac */ /* 0x000f220008000800 */
[----:B------:R-:W-:Y:S01]  /*28b0*/  IADD3 R16, P0, PT, R52, UR14, RZ ;  /* 0x0000000e34107c10 */ /* 0x000fe2000ff1e0ff */
[----:B------:R-:W-:Y:S01]  /*28c0*/  IMAD R77, R4, UR17, R77 ;  /* 0x00000011044d7c24 */ /* 0x000fe2000f8e024d */
[----:B------:R-:W-:Y:S01]  /*28d0*/  IADD3 R80, P1, PT, R78, UR14, RZ ;  /* 0x0000000e4e507c10 */ /* 0x000fe2000ff3e0ff */
[----:B------:R-:W2:Y:S01]  /*28e0*/  LDCU UR17, c[0x0][0x450] ;  /* 0x00008a00ff1177ac */ /* 0x000ea20008000800 */
[----:B------:R-:W-:Y:S01]  /*28f0*/  IADD3.X R17, PT, PT, R0, UR15, RZ, P0, !PT ;  /* 0x0000000f00117c10 */ /* 0x000fe200087fe4ff */
[-C--:B------:R-:W-:Y:S01]  /*2900*/  IMAD R13, R13, R2.reuse, RZ ;  /* 0x000000020d0d7224 */ /* 0x080fe200078e02ff */
[----:B-1----:R-:W-:Y:S01]  /*2910*/  IADD3 R52, P0, PT, R52, UR10, RZ ;  /* 0x0000000a34347c10 */ /* 0x002fe2000ff1e0ff */
[----:B------:R-:W-:Y:S01]  /*2920*/  IMAD.SHL.U32 R84, R2, 0x80, RZ ;  /* 0x0000008002547824 */ /* 0x000fe200078e00ff */
        /* <DEDUP_REMOVED lines=15> */
[----:B------:R-:W-:Y:S01]  /*2a20*/  VIADD R108, R128, 0x70 ;  /* 0x00000070806c7836 */ /* 0x000fe20000000000 */
[C---:B------:R-:W-:Y:S01]  /*2a30*/  SHF.R.S64 R83, R85.reuse, 0x1f, R82 ;  /* 0x0000001f55537819 */ /* 0x040fe20000001052 */
[C---:B------:R-:W-:Y:S01]  /*2a40*/  IMAD R99, R54.reuse, -0x80, R66 ;  /* 0xffffff8036637824 */ /* 0x040fe200078e0242 */
[----:B------:R-:W-:Y:S01]  /*2a50*/  SHF.R.S64 R85, R85, 0x1f, R84 ;  /* 0x0000001f55557819 */ /* 0x000fe20000001054 */
[----:B------:R-:W-:Y:S01]  /*2a60*/  IMAD R97, R54, -0x80, R61 ;  /* 0xffffff8036617824 */ /* 0x000fe200078e023d */
[----:B--2---:R-:W-:Y:S01]  /*2a70*/  MOV R15, UR17 ;  /* 0x00000011000f7c02 */ /* 0x004fe20008000f00 */
[----:B------:R-:W-:Y:S01]  /*2a80*/  IMAD.MOV.U32 R98, RZ, RZ, R54 ;  /* 0x000000ffff627224 */ /* 0x000fe200078e0036 */
[----:B------:R-:W-:Y:S01]  /*2a90*/  SHF.R.S32.HI R82, RZ, 0x1f, R82 ;  /* 0x0000001fff527819 */ /* 0x000fe20000011452 */
[----:B---3--:R-:W-:Y:S01]  /*2aa0*/  UISETP.NE.AND UP0, UPT, UR19, URZ, UPT ;  /* 0x000000ff1300728c */ /* 0x008fe2000bf05270 */
[----:B------:R-:W-:-:S02]  /*2ab0*/  SHF.R.S32.HI R84, RZ, 0x1f, R84 ;  /* 0x0000001fff547819 */ /* 0x000fc40000011454 */
[----:B------:R-:W-:Y:S02]  /*2ac0*/  LEA.HI.X R77, R6, UR9, R77, 0x1, P3 ;  /* 0x00000009064d7c11 */ /* 0x000fe400098f0c4d */
[----:B------:R-:W-:Y:S01]  /*2ad0*/  LEA.HI.X R13, R4, UR5, R13, 0x1, P2 ;  /* 0x00000005040d7c11 */ /* 0x000fe200090f0c0d */
[----:B------:R-:W2:Y:S01]  /*2ae0*/  LDCU.64 UR4, c[0x0][0x3b8] ;  /* 0x00007700ff0477ac */ /* 0x000ea20008000a00 */
[----:B------:R-:W-:Y:S01]  /*2af0*/  IADD3.X R79, PT, PT, R79, UR11, RZ, P1, !PT ;  /* 0x0000000b4f4f7c10 */ /* 0x000fe20008ffe4ff */
[----:B-1--4-:R-:W3:Y:S06]  /*2b00*/  LDCU.128 UR8, c[0x0][0x3a0] ;  /* 0x00007400ff0877ac */ /* 0x012eec0008000c00 */
.L_x_3533:
[----:B------:R-:W-:Y:S01]  /*2b10*/  VIADD R97, R97, 0x80 ;  /* 0x0000008061617836 */ /* 0x000fe20000000000 */
[----:B------:R-:W-:Y:S01]  /*2b20*/  BSSY.RECONVERGENT B0, `(.L_x_3434) ;  /* 0x0000012000007945 */ /* 0x000fe20003800200 */
[----:B------:R-:W-:Y:S03]  /*2b30*/  VIADD R99, R99, 0x80 ;  /* 0x0000008063637836 */ /* 0x000fe60000000000 */
[-C--:B------:R-:W-:Y:S02]  /*2b40*/  ISETP.GE.AND P0, PT, R128, R97.reuse, PT ;  /* 0x000000618000720c */ /* 0x080fe40003f06270 */
[----:B------:R-:W-:Y:S02]  /*2b50*/  ISETP.GE.AND P2, PT, R120, R97, PT ;  /* 0x000000617800720c */ /* 0x000fe40003f46270 */
[----:B------:R-:W-:Y:S02]  /*2b60*/  ISETP.GE.AND P0, PT, R128, R99, !P0 ;  /* 0x000000638000720c */ /* 0x000fe40004706270 */
[----:B------:R-:W-:Y:S02]  /*2b70*/  ISETP.GE.AND P1, PT, R118, R97, PT ;  /* 0x000000617600720c */ /* 0x000fe40003f26270 */
        /* <DEDUP_REMOVED lines=8> */
[----:B------:R-:W4:Y:S04]  /*2c00*/  @!P2 LDG.E.128 R20, desc[UR6][R76.64] ;  /* 0x000000064c14a981 */ /* 0x000f28000c1e1d00 */
[----:B----4-:R1:W-:Y:S04]  /*2c10*/  @!P2 STG.E.128 desc[UR6][R72.64], R20 ;  /* 0x000000144800a986 */ /* 0x0103e8000c101d06 */
[----:B------:R-:W4:Y:S04]  /*2c20*/  @!P1 LDG.E.128 R4, desc[UR6][R76.64+0x80] ;  /* 0x000080064c049981 */ /* 0x000f28000c1e1d00 */
[----:B----4-:R1:W-:Y:S02]  /*2c30*/  @!P1 STG.E.128 desc[UR6][R72.64+0x80], R4 ;  /* 0x0000800448009986 */ /* 0x0103e4000c101d06 */
.L_x_3435:
[----:B--23--:R-:W-:Y:S05]  /*2c40*/  BSYNC.RECONVERGENT B0 ;  /* 0x0000000000007941 */ /* 0x00cfea0003800200 */
.L_x_3434:
        /* <DEDUP_REMOVED lines=13> */
.L_x_3437:
[----:B------:R-:W-:Y:S05]  /*2d20*/  BSYNC.RECONVERGENT B0 ;  /* 0x0000000000007941 */ /* 0x000fea0003800200 */
.L_x_3436:
        /* <DEDUP_REMOVED lines=14> */
.L_x_3439:
[----:B------:R-:W-:Y:S05]  /*2e10*/  BSYNC.RECONVERGENT B0 ;  /* 0x0000000000007941 */ /* 0x000fea0003800200 */
.L_x_3438:
        /* <DEDUP_REMOVED lines=20> */
.L_x_3441:
[----:B------:R-:W-:Y:S05]  /*2f60*/  BSYNC.RECONVERGENT B0 ;  /* 0x0000000000007941 */ /* 0x000fea0003800200 */
.L_x_3440:
        /* <DEDUP_REMOVED lines=17> */
.L_x_3443:
[----:B------:R-:W-:Y:S05]  /*3080*/  BSYNC.RECONVERGENT B0 ;  /* 0x0000000000007941 */ /* 0x000fea0003800200 */
.L_x_3442:
        /* <DEDUP_REMOVED lines=20> */
.L_x_3445:
[----:B------:R-:W-:Y:S05]  /*31d0*/  BSYNC.RECONVERGENT B0 ;  /* 0x0000000000007941 */ /* 0x000fea0003800200 */
.L_x_3444:
        /* <DEDUP_REMOVED lines=22> */
.L_x_3447:
[----:B------:R-:W-:Y:S05]  /*3340*/  BSYNC.RECONVERGENT B0 ;  /* 0x0000000000007941 */ /* 0x000fea0003800200 */
.L_x_3446:
        /* <DEDUP_REMOVED lines=17> */
.L_x_3449:
[----:B------:R-:W-:Y:S05]  /*3460*/  BSYNC.RECONVERGENT B0 ;  /* 0x0000000000007941 */ /* 0x000fea0003800200 */
.L_x_3448:
        /* <DEDUP_REMOVED lines=14> */
.L_x_3453:
[----:B------:R-:W-:Y:S05]  /*3550*/  BSYNC.RECONVERGENT B0 ;  /* 0x0000000000007941 */ /* 0x000fea0003800200 */
.L_x_3452:
        /* <DEDUP_REMOVED lines=16> */
.L_x_3455:
[----:B------:R-:W-:Y:S05]  /*3660*/  BSYNC.RECONVERGENT B0 ;  /* 0x0000000000007941 */ /* 0x000fea0003800200 */
.L_x_3454:
        /* <DEDUP_REMOVED lines=18> */
.L_x_3457:
[----:B------:R-:W-:Y:S05]  /*3790*/  BSYNC.RECONVERGENT B0 ;  /* 0x0000000000007941 */ /* 0x000fea0003800200 */
.L_x_3456:
        /* <DEDUP_REMOVED lines=18> */
.L_x_3459:
[----:B------:R-:W-:Y:S05]  /*38c0*/  BSYNC.RECONVERGENT B0 ;  /* 0x0000000000007941 */ /* 0x000fea0003800200 */
.L_x_3458:
        /* <DEDUP_REMOVED lines=14> */
.L_x_3461:
[----:B------:R-:W-:Y:S05]  /*39b0*/  BSYNC.RECONVERGENT B0 ;  /* 0x0000000000007941 */ /* 0x000fea0003800200 */
.L_x_3460:
        /* <DEDUP_REMOVED lines=16> */
.L_x_3463:
[----:B------:R-:W-:Y:S05]  /*3ac0*/  BSYNC.RECONVERGENT B0 ;  /* 0x0000000000007941 */ /* 0x000fea0003800200 */
.L_x_3462:
        /* <DEDUP_REMOVED lines=16> */
.L_x_3465:
[----:B------:R-:W-:Y:S05]  /*3bd0*/  BSYNC.RECONVERGENT B0 ;  /* 0x0000000000007941 */ /* 0x000fea0003800200 */
.L_x_3464:
        /* <DEDUP_REMOVED lines=19> */
.L_x_3451:
        /* <DEDUP_REMOVED lines=57> */
.L_x_3471:
[----:B------:R-:W-:Y:S05]  /*40a0*/  BSYNC.RECONVERGENT B0 ;  /* 0x0000000000007941 */ /* 0x000fea0003800200 */
.L_x_3470:
        /* <DEDUP_REMOVED lines=49> */
.L_x_3469:
[----:B------:R-:W-:Y:S05]  /*43c0*/  BSYNC.RECONVERGENT B1 ;  /* 0x0000000000017941 */ /* 0x000fea0003800200 */
.L_x_3468:
        /* <DEDUP_REMOVED lines=64> */
.L_x_3475:
[----:B------:R-:W-:Y:S05]  /*47d0*/  BSYNC.RECONVERGENT B0 ;  /* 0x0000000000007941 */ /* 0x000fea0003800200 */
.L_x_3474:
        /* <DEDUP_REMOVED lines=49> */
.L_x_3473:
[----:B------:R-:W-:Y:S05]  /*4af0*/  BSYNC.RECONVERGENT B1 ;  /* 0x0000000000017941 */ /* 0x000fea0003800200 */
.L_x_3472:
        /* <DEDUP_REMOVED lines=65> */
.L_x_3479:
[----:B------:R-:W-:Y:S05]  /*4f10*/  BSYNC.RECONVERGENT B0 ;  /* 0x0000000000007941 */ /* 0x000fea0003800200 */
.L_x_3478:
        /* <DEDUP_REMOVED lines=49> */
.L_x_3477:
[----:B------:R-:W-:Y:S05]  /*5230*/  BSYNC.RECONVERGENT B1 ;  /* 0x0000000000017941 */ /* 0x000fea0003800200 */
.L_x_3476:
        /* <DEDUP_REMOVED lines=67> */
.L_x_3483:
[----:B------:R-:W-:Y:S05]  /*5670*/  BSYNC.RECONVERGENT B0 ;  /* 0x0000000000007941 */ /* 0x000fea0003800200 */
.L_x_3482:
        /* <DEDUP_REMOVED lines=47> */
.L_x_3481:
[----:B------:R-:W-:Y:S05]  /*5970*/  BSYNC.RECONVERGENT B1 ;  /* 0x0000000000017941 */ /* 0x000fea0003800200 */
.L_x_3480:
        /* <DEDUP_REMOVED lines=61> */
.L_x_3487:
[----:B------:R-:W-:Y:S05]  /*5d50*/  BSYNC.RECONVERGENT B0 ;  /* 0x0000000000007941 */ /* 0x000fea0003800200 */
.L_x_3486:
        /* <DEDUP_REMOVED lines=47> */
.L_x_3485:
[----:B------:R-:W-:Y:S05]  /*6050*/  BSYNC.RECONVERGENT B1 ;  /* 0x0000000000017941 */ /* 0x000fea0003800200 */
.L_x_3484:
        /* <DEDUP_REMOVED lines=65> */
.L_x_3491:
[----:B------:R-:W-:Y:S05]  /*6470*/  BSYNC.RECONVERGENT B0 ;  /* 0x0000000000007941 */ /* 0x000fea0003800200 */
.L_x_3490:
        /* <DEDUP_REMOVED lines=47> */
.L_x_3489:
[----:B------:R-:W-:Y:S05]  /*6770*/  BSYNC.RECONVERGENT B1 ;  /* 0x0000000000017941 */ /* 0x000fea0003800200 */
.L_x_3488:
        /* <DEDUP_REMOVED lines=63> */
.L_x_3495:
[----:B------:R-:W-:Y:S05]  /*6b70*/  BSYNC.RECONVERGENT B0 ;  /* 0x0000000000007941 */ /* 0x000fea0003800200 */
.L_x_3494:
        /* <DEDUP_REMOVED lines=47> */
.L_x_3493:
[----:B------:R-:W-:Y:S05]  /*6e70*/  BSYNC.RECONVERGENT B1 ;  /* 0x0000000000017941 */ /* 0x000fea0003800200 */
.L_x_3492:
        /* <DEDUP_REMOVED lines=63> */
.L_x_3499:
[----:B------:R-:W-:Y:S05]  /*7270*/  BSYNC.RECONVERGENT B0 ;  /* 0x0000000000007941 */ /* 0x000fea0003800200 */
.L_x_3498:
        /* <DEDUP_REMOVED lines=47> */
.L_x_3497:
[----:B------:R-:W-:Y:S05]  /*7570*/  BSYNC.RECONVERGENT B1 ;  /* 0x0000000000017941 */ /* 0x000fea0003800200 */
.L_x_3496:
        /* <DEDUP_REMOVED lines=8> */
.L_x_3467:
        /* <DEDUP_REMOVED lines=95> */
.L_x_3503:
[----:B------:R-:W-:Y:S05]  /*7bf0*/  BSYNC.RECONVERGENT B0 ;  /* 0x0000000000007941 */ /* 0x000fea0003800200 */
.L_x_3502:
        /* <DEDUP_REMOVED lines=88> */
.L_x_3501:
[----:B------:R-:W-:Y:S05]  /*8180*/  BSYNC.RECONVERGENT B1 ;  /* 0x0000000000017941 */ /* 0x000fea0003800200 */
.L_x_3500:
        /* <DEDUP_REMOVED lines=98> */
.L_x_3507:
[----:B------:R-:W-:Y:S05]  /*87b0*/  BSYNC.RECONVERGENT B0 ;  /* 0x0000000000007941 */ /* 0x000fea0003800200 */
.L_x_3506:
        /* <DEDUP_REMOVED lines=88> */
.L_x_3505:
[----:B------:R-:W-:Y:S05]  /*8d40*/  BSYNC.RECONVERGENT B1 ;  /* 0x0000000000017941 */ /* 0x000fea0003800200 */
.L_x_3504:
        /* <DEDUP_REMOVED lines=100> */
.L_x_3511:
[----:B------:R-:W-:Y:S05]  /*9390*/  BSYNC.RECONVERGENT B0 ;  /* 0x0000000000007941 */ /* 0x000fea0003800200 */
.L_x_3510:
        /* <DEDUP_REMOVED lines=88> */
.L_x_3509:
[----:B------:R-:W-:Y:S05]  /*9920*/  BSYNC.RECONVERGENT B1 ;  /* 0x0000000000017941 */ /* 0x000fea0003800200 */
.L_x_3508:
        /* <DEDUP_REMOVED lines=101> */
.L_x_3515:
[----:B------:R-:W-:Y:S05]  /*9f80*/  BSYNC.RECONVERGENT B0 ;  /* 0x0000000000007941 */ /* 0x000fea0003800200 */
.L_x_3514:
        /* <DEDUP_REMOVED lines=89> */
.L_x_3513:
[----:B------:R-:W-:Y:S05]  /*a520*/  BSYNC.RECONVERGENT B1 ;  /* 0x0000000000017941 */ /* 0x000fea0003800200 */
.L_x_3512:
        /* <DEDUP_REMOVED lines=97> */
.L_x_3519:
[----:B------:R-:W-:Y:S05]  /*ab40*/  BSYNC.RECONVERGENT B0 ;  /* 0x0000000000007941 */ /* 0x000fea0003800200 */
.L_x_3518:
        /* <DEDUP_REMOVED lines=88> */
.L_x_3517:
[----:B------:R-:W-:Y:S05]  /*b0d0*/  BSYNC.RECONVERGENT B1 ;  /* 0x0000000000017941 */ /* 0x000fea0003800200 */
.L_x_3516:
        /* <DEDUP_REMOVED lines=99> */
.L_x_3523:
[----:B------:R-:W-:Y:S05]  /*b710*/  BSYNC.RECONVERGENT B0 ;  /* 0x0000000000007941 */ /* 0x000fea0003800200 */
.L_x_3522:
        /* <DEDUP_REMOVED lines=88> */
.L_x_3521:
[----:B------:R-:W-:Y:S05]  /*bca0*/  BSYNC.RECONVERGENT B1 ;  /* 0x0000000000017941 */ /* 0x000fea0003800200 */
.L_x_3520:
        /* <DEDUP_REMOVED lines=100> */
.L_x_3527:
[----:B------:R-:W-:Y:S05]  /*c2f0*/  BSYNC.RECONVERGENT B0 ;  /* 0x0000000000007941 */ /* 0x000fea0003800200 */
.L_x_3526:
        /* <DEDUP_REMOVED lines=86> */
.L_x_3525:
[----:B------:R-:W-:Y:S05]  /*c860*/  BSYNC.RECONVERGENT B1 ;  /* 0x0000000000017941 */ /* 0x000fea0003800200 */
.L_x_3524:
        /* <DEDUP_REMOVED lines=100> */
.L_x_3531:
[----:B------:R-:W-:Y:S05]  /*ceb0*/  BSYNC.RECONVERGENT B0 ;  /* 0x0000000000007941 */ /* 0x000fea0003800200 */
.L_x_3530:
        /* <DEDUP_REMOVED lines=86> */
.L_x_3529:
[----:B------:R-:W-:Y:S05]  /*d420*/  BSYNC.RECONVERGENT B1 ;  /* 0x0000000000017941 */ /* 0x000fea0003800200 */
.L_x_3528:
[----:B------:R-:W5:Y:S08]  /*d430*/  LDC R3, c[0x0][0x450] ;  /* 0x00011400ff037b82 */ /* 0x000f700000000800 */
[----:B------:R-:W1:Y:S01]  /*d440*/  LDC R15, c[0x0][0x450] ;  /* 0x00011400ff0f7b82 */ /* 0x000e620000000800 */
[----:B-----5:R-:W-:Y:S05]  /*d450*/  IMAD.U32 R3, R3, -0x40, RZ ;  /* 0xffffffc003037824 */ /* 0x020fea00078e00ff */
[C---:B------:R-:W-:Y:S02]  /*d460*/  LEA R80, P1, R3.reuse, R80, 0x1 ;  /* 0x0000005003507211 */ /* 0x040fe400078208ff */
[C---:B------:R-:W-:Y:S02]  /*d470*/  LEA R78, P0, R3.reuse, R78, 0x1 ;  /* 0x0000004e034e7211 */ /* 0x040fe400078008ff */
[C---:B------:R-:W-:Y:S02]  /*d480*/  LEA.HI.X.SX32 R81, R3.reuse, R81, 0x1, P1 ;  /* 0x0000005103517211 */ /* 0x040fe400008f0eff */
[----:B-1----:R-:W-:Y:S09]  /*d490*/  LEA.HI.X.SX32 R79, R3, R79, 0x1, P0 ;  /* 0x0000004f034f7211 */ /* 0x002ff200000f0eff */
.L_x_3466:
[----:B------:R-:W-:Y:S05]  /*d4a0*/  BSYNC.RECONVERGENT B2 ;  /* 0x0000000000027941 */ /* 0x000fea0003800200 */
.L_x_3450:
        /* <DEDUP_REMOVED lines=90> */
.L_x_3532:
[----:B------:R-:W-:Y:S02]  /*da50*/  IADD3 R76, P1, PT, R76, R83, RZ ;  /* 0x000000534c4c7210 */ /* 0x000fe40007f3e0ff */
[----:B------:R-:W-:Y:S03]  /*da60*/  IADD3 R12, P0, PT, R12, R85, RZ ;  /* 0x000000550c0c7210 */ /* 0x000fe60007f1e0ff */
[----:B------:R-:W-:Y:S02]  /*da70*/  IMAD.X R77, R77, 0x1, R82, P1 ;  /* 0x000000014d4d7824 */ /* 0x000fe400008e0652 */
[----:B------:R-:W-:Y:S01]  /*da80*/  IMAD.X R13, R13, 0x1, R84, P0 ;  /* 0x000000010d0d7824 */ /* 0x000fe200000e0654 */
[----:B------:R-:W-:Y:S07]  /*da90*/  @P2 BRA `(.L_x_3533) ;  /* 0xffffff50001c2947 */ /* 0x000fee000383ffff */
.L_x_3433:
        /* <DEDUP_REMOVED lines=28> */
[----:B-----5:R-:W-:Y:S01]  /*dc60*/  LEA.HI.X R7, R25, R5, R24, 0x1, P0 ;  /* 0x0000000519077211 */ /* 0x020fe200000f0c18 */
        /* <DEDUP_REMOVED lines=14> */
.L_x_3537:
[----:B------:R-:W-:Y:S05]  /*dd50*/  BSYNC.RECONVERGENT B0 ;  /* 0x0000000000007941 */ /* 0x000fea0003800200 */
.L_x_3536:
        /* <DEDUP_REMOVED lines=17> */
.L_x_3539:
[----:B------:R-:W-:Y:S05]  /*de70*/  BSYNC.RECONVERGENT B0 ;  /* 0x0000000000007941 */ /* 0x000fea0003800200 */
.L_x_3538:
        /* <DEDUP_REMOVED lines=17> */
.L_x_3541:
[----:B------:R-:W-:Y:S05]  /*df90*/  BSYNC.RECONVERGENT B0 ;  /* 0x0000000000007941 */ /* 0x000fea0003800200 */
.L_x_3540:
        /* <DEDUP_REMOVED lines=17> */
.L_x_3535:
        /* <DEDUP_REMOVED lines=29> */
[----:B-----5:R-:W-:Y:S02]  /*e280*/  CS2R R6, SRZ ;  /* 0x0000000000067805 */ /* 0x020fe4000001ff00 */
        /* <DEDUP_REMOVED lines=50> */
.L_x_3549:
[----:B------:R-:W-:Y:S05]  /*e5b0*/  BSYNC.RECONVERGENT B0 ;  /* 0x0000000000007941 */ /* 0x000fea0003800200 */
.L_x_3548:
[----:B-----5:R-:W-:Y:S01]  /*e5c0*/  IMAD.MOV.U32 R6, RZ, RZ, R18 ;  /* 0x000000ffff067224 */ /* 0x020fe200078e0012 */
[----:B------:R-:W-:Y:S01]  /*e5d0*/  MOV R4, R16 ;  /* 0x0000001000047202 */ /* 0x000fe20000000f00 */
[----:B------:R-:W-:Y:S01]  /*e5e0*/  IMAD.MOV.U32 R7, RZ, RZ, R19 ;  /* 0x000000ffff077224 */ /* 0x000fe200078e0013 */
[----:B------:R-:W-:Y:S02]  /*e5f0*/  MOV R5, R17 ;  /* 0x0000001100057202 */ /* 0x000fe40000000f00 */
.L_x_3547:
[----:B------:R-:W-:Y:S05]  /*e600*/  BSYNC.RECONVERGENT B1 ;  /* 0x0000000000017941 */ /* 0x000fea0003800200 */
.L_x_3546:
        /* <DEDUP_REMOVED lines=12> */
[C---:B-----5:R-:W-:Y:S01]  /*e6d0*/  SHF.L.U32 R30, R19.reuse, 0x10, RZ ;  /* 0x00000010131e7819 */ /* 0x060fe200000006ff */
[----:B------:R-:W-:Y:S01]  /*e6e0*/  IMAD.U32 R31, R18, 0x10000, RZ ;  /* 0x00010000121f7824 */ /* 0x000fe200078e00ff */
[----:B------:R-:W-:Y:S02]  /*e6f0*/  LOP3.LUT R29, R19, 0xffff0000, RZ, 0xc0, !PT ;  /* 0xffff0000131d7812 */ /* 0x000fe400078ec0ff */
[C---:B------:R-:W-:Y:S02]  /*e700*/  LOP3.LUT R15, R17.reuse, 0xffff0000, RZ, 0xc0, !PT ;  /* 0xffff0000110f7812 */ /* 0x040fe400078ec0ff */
[----:B------:R-:W-:-:S02]  /*e710*/  SHF.L.U32 R21, R17, 0x10, RZ ;  /* 0x0000001011157819 */ /* 0x000fc400000006ff */
        /* <DEDUP_REMOVED lines=9> */
[-C--:B------:R-:W-:Y:S01]  /*e7b0*/  FMUL.FTZ R23, R29, R19.reuse ;  /* 0x000000131d177220 */ /* 0x080fe20000410000 */
[----:B------:R-:W-:Y:S01]  /*e7c0*/  SHF.L.U32 R4, R4, 0x10, RZ ;  /* 0x0000001004047819 */ /* 0x000fe200000006ff */
[----:B------:R-:W-:Y:S01]  /*e7d0*/  FMUL.FTZ R15, R15, R28 ;  /* 0x0000001c0f0f7220 */ /* 0x000fe20000410000 */
[----:B------:R-:W-:Y:S01]  /*e7e0*/  SHF.L.U32 R6, R6, 0x10, RZ ;  /* 0x0000001006067819 */ /* 0x000fe200000006ff */
[-C--:B------:R-:W-:Y:S01]  /*e7f0*/  FMUL.FTZ R29, R29, R22.reuse ;  /* 0x000000161d1d7220 */ /* 0x080fe20000410000 */
[----:B------:R-:W-:Y:S01]  /*e800*/  SHF.L.U32 R7, R7, 0x10, RZ ;  /* 0x0000001007077819 */ /* 0x000fe200000006ff */
[C---:B------:R-:W-:Y:S01]  /*e810*/  FFMA.FTZ R23, R30.reuse, R22, -R23 ;  /* 0x000000161e177223 */ /* 0x040fe20000010817 */
[C---:B------:R-:W-:Y:S01]  /*e820*/  FFMA.FTZ R15, R21.reuse, R26, R15 ;  /* 0x0000001a150f7223 */ /* 0x040fe2000001000f */
[----:B------:R-:W-:Y:S01]  /*e830*/  FFMA.FTZ R30, R30, R19, R29 ;  /* 0x000000131e1e7223 */ /* 0x000fe2000001001d */
[C---:B------:R-:W-:Y:S01]  /*e840*/  FMUL.FTZ R22, R32.reuse, R4 ;  /* 0x0000000420167220 */ /* 0x040fe20000410000 */
[----:B------:R-:W-:Y:S01]  /*e850*/  FMUL.FTZ R19, R32, R6 ;  /* 0x0000000620137220 */ /* 0x000fe20000410000 */
[C---:B------:R-:W-:Y:S01]  /*e860*/  FMUL.FTZ R26, R18.reuse, R5 ;  /* 0x00000005121a7220 */ /* 0x040fe20000410000 */
        /* <DEDUP_REMOVED lines=11> */
.L_x_3551:
[----:B------:R-:W-:Y:S05]  /*e920*/  BSYNC.RECONVERGENT B0 ;  /* 0x0000000000007941 */ /* 0x000fea0003800200 */
.L_x_3550:
[----:B-----5:R3:W-:Y:S02]  /*e930*/  STS.128 [R0+0x2000], R16 ;  /* 0x0020001000007388 */ /* 0x0207e40000000c00 */
.L_x_3545:
[----:B------:R-:W-:Y:S05]  /*e940*/  BSYNC.RECONVERGENT B2 ;  /* 0x0000000000027941 */ /* 0x000fea0003800200 */
.L_x_3544:
        /* <DEDUP_REMOVED lines=26> */
[----:B-----5:R-:W4:Y:S01]  /*eaf0*/  LDG.E.64 R6, desc[UR6][R38.64] ;  /* 0x0000000626067981 */ /* 0x020f22000c1e1b00 */
        /* <DEDUP_REMOVED lines=37> */
.L_x_3557:
[----:B------:R-:W-:Y:S05]  /*ed50*/  BSYNC.RECONVERGENT B0 ;  /* 0x0000000000007941 */ /* 0x000fea0003800200 */
.L_x_3556:
[----:B-----5:R1:W-:Y:S02]  /*ed60*/  STS.128 [R0+0x800], R16 ;  /* 0x0008001000007388 */ /* 0x0203e40000000c00 */
.L_x_3555:
[----:B------:R-:W-:Y:S05]  /*ed70*/  BSYNC.RECONVERGENT B1 ;  /* 0x0000000000017941 */ /* 0x000fea0003800200 */
.L_x_3554:
        /* <DEDUP_REMOVED lines=16> */
[----:B-----5:R-:W-:-:S04]  /*ee80*/  IADD3.X R7, PT, PT, R27, UR11, RZ, P1, !PT ;  /* 0x0000000b1b077c10 */ /* 0x020fc80008ffe4ff */
[----:B------:R-:W2:Y:S04]  /*ee90*/  LDG.E.64 R4, desc[UR6][R4.64+0x40] ;  /* 0x0000400604047981 */ /* 0x000ea8000c1e1b00 */
[----:B------:R-:W3:Y:S01]  /*eea0*/  LDG.E.64 R6, desc[UR6][R6.64+0x40] ;  /* 0x0000400606067981 */ /* 0x000ee2000c1e1b00 */
[C---:B------:R-:W-:Y:S01]  /*eeb0*/  LOP3.LUT R15, R17.reuse, 0xffff0000, RZ, 0xc0, !PT ;  /* 0xffff0000110f7812 */ /* 0x040fe200078ec0ff */
[----:B------:R-:W-:Y:S01]  /*eec0*/  IMAD.U32 R21, R17, 0x10000, RZ ;  /* 0x0001000011157824 */ /* 0x000fe200078e00ff */
[C---:B------:R-:W-:Y:S01]  /*eed0*/  SHF.L.U32 R17, R16.reuse, 0x10, RZ ;  /* 0x0000001010117819 */ /* 0x040fe200000006ff */
[C---:B------:R-:W-:Y:S01]  /*eee0*/  IMAD.U32 R28, R19.reuse, 0x10000, RZ ;  /* 0x00010000131c7824 */ /* 0x040fe200078e00ff */
[----:B------:R-:W-:Y:S02]  /*eef0*/  LOP3.LUT R27, R16, 0xffff0000, RZ, 0xc0, !PT ;  /* 0xffff0000101b7812 */ /* 0x000fe400078ec0ff */
        /* <DEDUP_REMOVED lines=31> */
.L_x_3559:
[----:B------:R-:W-:Y:S05]  /*f0f0*/  BSYNC.RECONVERGENT B0 ;  /* 0x0000000000007941 */ /* 0x000fea0003800200 */
.L_x_3558:
[----:B-----5:R3:W-:Y:S02]  /*f100*/  STS.128 [R0+0x2800], R16 ;  /* 0x0028001000007388 */ /* 0x0207e40000000c00 */
.L_x_3553:
[----:B------:R-:W-:Y:S05]  /*f110*/  BSYNC.RECONVERGENT B2 ;  /* 0x0000000000027941 */ /* 0x000fea0003800200 */
.L_x_3552:
[----:B------:R-:W-:Y:S01]  /*f120*/  IADD3 R38, PT, PT, R128, 0x20, RZ ;  /* 0x0000002080267810 */ /* 0x000fe20007ffe0ff */
[----:B------:R-:W-:Y:S03]  /*f130*/  BSSY.RECONVERGENT B2, `(.L_x_3560) ;  /* 0x000007c000027945 */ /* 0x000fe60003800200 */
[----:B------:R-:W-:-:S13]  /*f140*/  ISETP.GE.AND P0, PT, R38, R13, PT ;  /* 0x0000000d2600720c */ /* 0x000fda0003f06270 */
[----:B------:R-:W-:Y:S05]  /*f150*/  @P0 BRA `(.L_x_3561) ;  /* 0x0000000400e40947 */ /* 0x000fea0003800000 */
[----:B------:R-:W2:Y:S01]  /*f160*/  LDC R21, c[0x0][0x440] ;  /* 0x00011000ff157b82 */ /* 0x000ea20000000800 */
[----:B-1-3--:R-:W-:Y:S01]  /*f170*/  LEA R32, P1, R2, R36, 0x6 ;  /* 0x0000002402207211 */ /* 0x00afe200078230ff */
[----:B------:R-:W-:Y:S01]  /*f180*/  BSSY.RECONVERGENT B1, `(.L_x_3562) ;  /* 0x000003d000017945 */ /* 0x000fe20003800200 */
[----:B------:R-:W-:Y:S02]  /*f190*/  IMAD.SHL.U32 R15, R14, 0x20, RZ ;  /* 0x000000200e0f7824 */ /* 0x000fe400078e00ff */
[----:B------:R-:W-:Y:S02]  /*f1a0*/  LEA.HI.X R33, R2, R37, R3, 0x6, P1 ;  /* 0x0000002502217211 */ /* 0x000fe400008f3403 */
[----:B--2---:R-:W-:-:S13]  /*f1b0*/  ISETP.GE.AND P0, PT, R10, R21, PT ;  /* 0x000000150a00720c */ /* 0x004fda0003f06270 */
        /* <DEDUP_REMOVED lines=42> */
[C---:B------:R-:W-:Y:S01]  /*f460*/  FMUL.FTZ R26, R18.reuse, R5 ;  /* 0x00000005121a7220 */ /* 0x040fe20000410000 */
        /* <DEDUP_REMOVED lines=12> */
.L_x_3565:
[----:B------:R-:W-:Y:S05]  /*f530*/  BSYNC.RECONVERGENT B0 ;  /* 0x0000000000007941 */ /* 0x000fea0003800200 */
.L_x_3564:
[----:B-----5:R3:W-:Y:S02]  /*f540*/  STS.128 [R0+0x1000], R16 ;  /* 0x0010001000007388 */ /* 0x0207e40000000c00 */
.L_x_3563:
[----:B------:R-:W-:Y:S05]  /*f550*/  BSYNC.RECONVERGENT B1 ;  /* 0x0000000000017941 */ /* 0x000fea0003800200 */
.L_x_3562:
        /* <DEDUP_REMOVED lines=16> */
[----:B-----5:R-:W-:-:S04]  /*f660*/  IADD3.X R7, PT, PT, R15, UR11, RZ, P1, !PT ;  /* 0x0000000b0f077c10 */ /* 0x020fc80008ffe4ff */
[----:B------:R-:W2:Y:S04]  /*f670*/  LDG.E.64 R4, desc[UR6][R4.64+0x40] ;  /* 0x0000400604047981 */ /* 0x000ea8000c1e1b00 */
[----:B------:R-:W4:Y:S01]  /*f680*/  LDG.E.64 R6, desc[UR6][R6.64+0x40] ;  /* 0x0000400606067981 */ /* 0x000f22000c1e1b00 */
        /* <DEDUP_REMOVED lines=36> */
.L_x_3567:
[----:B------:R-:W-:Y:S05]  /*f8d0*/  BSYNC.RECONVERGENT B0 ;  /* 0x0000000000007941 */ /* 0x000fea0003800200 */
.L_x_3566:
[----:B-----5:R1:W-:Y:S02]  /*f8e0*/  STS.128 [R0+0x3000], R16 ;  /* 0x0030001000007388 */ /* 0x0203e40000000c00 */
.L_x_3561:
[----:B------:R-:W-:Y:S05]  /*f8f0*/  BSYNC.RECONVERGENT B2 ;  /* 0x0000000000027941 */ /* 0x000fea0003800200 */
.L_x_3560:
[----:B------:R-:W-:-:S04]  /*f900*/  IADD3 R40, PT, PT, R128, 0x30, RZ ;  /* 0x0000003080287810 */ /* 0x000fc80007ffe0ff */
[----:B------:R-:W-:-:S13]  /*f910*/  ISETP.GE.AND P0, PT, R40, R13, PT ;  /* 0x0000000d2800720c */ /* 0x000fda0003f06270 */
[----:B------:R-:W-:Y:S05]  /*f920*/  @P0 BRA `(.L_x_3542) ;  /* 0x0000003400c80947 */ /* 0x000fea0003800000 */
[----:B--2---:R-:W2:Y:S01]  /*f930*/  LDC R6, c[0x0][0x440] ;  /* 0x00011000ff067b82 */ /* 0x004ea20000000800 */
[----:B------:R-:W-:Y:S01]  /*f940*/  IMAD R3, R3, 0x60, RZ ;  /* 0x0000006003037824 */ /* 0x000fe200078e02ff */
[----:B------:R-:W-:Y:S01]  /*f950*/  BSSY.RECONVERGENT B1, `(.L_x_3568) ;  /* 0x000003e000017945 */ /* 0x000fe20003800200 */
[----:B------:R-:W-:-:S04]  /*f960*/  IMAD.WIDE.U32 R30, R2, 0x60, R36 ;  /* 0x00000060021e7825 */ /* 0x000fc800078e0024 */
[----:B-----5:R-:W-:Y:S01]  /*f970*/  IMAD R7, R14, 0x30, RZ ;  /* 0x000000300e077824 */ /* 0x020fe200078e02ff */
[----:B------:R-:W-:Y:S02]  /*f980*/  IADD3 R31, PT, PT, R31, R3, RZ ;  /* 0x000000031f1f7210 */ /* 0x000fe40007ffe0ff */
        /* <DEDUP_REMOVED lines=8> */
[C---:B------:R-:W-:Y:S01]  /*fa10*/  IADD3 R3, P0, PT, R7.reuse, R12, RZ ;  /* 0x0000000c07037210 */ /* 0x040fe20007f1e0ff */
        /* <DEDUP_REMOVED lines=10> */
[C---:B-----5:R-:W-:Y:S01]  /*fac0*/  IMAD.U32 R24, R19.reuse, 0x10000, RZ ;  /* 0x0001000013187824 */ /* 0x060fe200078e00ff */
[----:B------:R-:W-:Y:S02]  /*fad0*/  LOP3.LUT R23, R19, 0xffff0000, RZ, 0xc0, !PT ;  /* 0xffff000013177812 */ /* 0x000fe400078ec0ff */
[----:B------:R-:W-:Y:S02]  /*fae0*/  LOP3.LUT R13, R17, 0xffff0000, RZ, 0xc0, !PT ;  /* 0xffff0000110d7812 */ /* 0x000fe400078ec0ff */
[----:B------:R-:W-:-:S02]  /*faf0*/  SHF.L.U32 R15, R16, 0x10, RZ ;  /* 0x00000010100f7819 */ /* 0x000fc400000006ff */
[----:B------:R-:W-:Y:S01]  /*fb00*/  LOP3.LUT R26, R16, 0xffff0000, RZ, 0xc0, !PT ;  /* 0xffff0000101a7812 */ /* 0x000fe200078ec0ff */
[----:B------:R-:W-:Y:S01]  /*fb10*/  IMAD.U32 R14, R17, 0x10000, RZ ;  /* 0x00010000110e7824 */ /* 0x000fe200078e00ff */
[C---:B------:R-:W-:Y:S02]  /*fb20*/  SHF.L.U32 R25, R18.reuse, 0x10, RZ ;  /* 0x0000001012197819 */ /* 0x040fe400000006ff */
[----:B------:R-:W-:Y:S02]  /*fb30*/  LOP3.LUT R18, R18, 0xffff0000, RZ, 0xc0, !PT ;  /* 0xffff000012127812 */ /* 0x000fe400078ec0ff */
[----:B--2---:R-:W-:Y:S02]  /*fb40*/  LOP3.LUT R22, R4, 0xffff0000, RZ, 0xc0, !PT ;  /* 0xffff000004167812 */ /* 0x004fe400078ec0ff */
[----:B------:R-:W-:Y:S02]  /*fb50*/  LOP3.LUT R21, R5, 0xffff0000, RZ, 0xc0, !PT ;  /* 0xffff000005157812 */ /* 0x000fe400078ec0ff */
[----:B---3--:R-:W-:-:S02]  /*fb60*/  LOP3.LUT R19, R2, 0xffff0000, RZ, 0xc0, !PT ;  /* 0xffff000002137812 */ /* 0x008fc400078ec0ff */
[----:B------:R-:W-:Y:S01]  /*fb70*/  LOP3.LUT R16, R3, 0xffff0000, RZ, 0xc0, !PT ;  /* 0xffff000003107812 */ /* 0x000fe200078ec0ff */
[C---:B------:R-:W-:Y:S01]  /*fb80*/  FMUL.FTZ R28, R13.reuse, R22 ;  /* 0x000000160d1c7220 */ /* 0x040fe20000410000 */
[----:B------:R-:W-:Y:S01]  /*fb90*/  SHF.L.U32 R4, R4, 0x10, RZ ;  /* 0x0000001004047819 */ /* 0x000fe200000006ff */
[----:B------:R-:W-:Y:S01]  /*fba0*/  FMUL.FTZ R17, R13, R19 ;  /* 0x000000130d117220 */ /* 0x000fe20000410000 */
[----:B------:R-:W-:Y:S02]  /*fbb0*/  IMAD.U32 R2, R2, 0x10000, RZ ;  /* 0x0001000002027824 */ /* 0x000fe400078e00ff */
[C---:B------:R-:W-:Y:S01]  /*fbc0*/  FMUL.FTZ R13, R23.reuse, R16 ;  /* 0x00000010170d7220 */ /* 0x040fe20000410000 */
[----:B------:R-:W-:Y:S01]  /*fbd0*/  FMUL.FTZ R23, R23, R21 ;  /* 0x0000001517177220 */ /* 0x000fe20000410000 */
[----:B------:R-:W-:Y:S01]  /*fbe0*/  IMAD.U32 R3, R3, 0x10000, RZ ;  /* 0x0001000003037824 */ /* 0x000fe200078e00ff */
[----:B------:R-:W-:Y:S01]  /*fbf0*/  SHF.L.U32 R5, R5, 0x10, RZ ;  /* 0x0000001005057819 */ /* 0x000fe200000006ff */
[C---:B------:R-:W-:Y:S01]  /*fc00*/  FFMA.FTZ R17, R14.reuse, R22, -R17 ;  /* 0x000000160e117223 */ /* 0x040fe20000010811 */
[----:B------:R-:W-:Y:S01]  /*fc10*/  FFMA.FTZ R28, R14, R19, R28 ;  /* 0x000000130e1c7223 */ /* 0x000fe2000001001c */
        /* <DEDUP_REMOVED lines=15> */
.L_x_3571:
[----:B------:R-:W-:Y:S05]  /*fd10*/  BSYNC.RECONVERGENT B0 ;  /* 0x0000000000007941 */ /* 0x000fea0003800200 */
.L_x_3570:
[----:B-----5:R3:W-:Y:S02]  /*fd20*/  STS.128 [R0+0x1800], R16 ;  /* 0x0018001000007388 */ /* 0x0207e40000000c00 */
.L_x_3569:
[----:B------:R-:W-:Y:S05]  /*fd30*/  BSYNC.RECONVERGENT B1 ;  /* 0x0000000000017941 */ /* 0x000fea0003800200 */
.L_x_3568:
        /* <DEDUP_REMOVED lines=28> */
[----:B---3--:R-:W-:-:S03]  /*ff00*/  LOP3.LUT R14, R2, 0xffff0000, RZ, 0xc0, !PT ;  /* 0xffff0000020e7812 */ /* 0x008fc600078ec0ff */
        /* <DEDUP_REMOVED lines=26> */
.L_x_3573:
[----:B------:R-:W-:Y:S05]  /*100b0*/  BSYNC.RECONVERGENT B0 ;  /* 0x0000000000007941 */ /* 0x000fea0003800200 */
.L_x_3572:
[----:B-----5:R3:W-:Y:S01]  /*100c0*/  STS.128 [R0+0x3800], R16 ;  /* 0x0038001000007388 */ /* 0x0207e20000000c00 */
[----:B------:R-:W-:Y:S05]  /*100d0*/  BRA `(.L_x_3542) ;  /* 0x0000002c00dc7947 */ /* 0x000fea0003800000 */
.L_x_3543:
        /* <DEDUP_REMOVED lines=12> */
[----:B-----5:R-:W-:Y:S02]  /*101a0*/  CS2R R6, SRZ ;  /* 0x0000000000067805 */ /* 0x020fe4000001ff00 */
        /* <DEDUP_REMOVED lines=87> */
.L_x_3578:
[----:B------:R-:W-:Y:S05]  /*10720*/  BSYNC.RECONVERGENT B0 ;  /* 0x0000000000007941 */ /* 0x000fea0003800200 */
.L_x_3577:
[----:B------:R-:W-:Y:S05]  /*10730*/  BSYNC.RECONVERGENT B1 ;  /* 0x0000000000017941 */ /* 0x000fea0003800200 */
.L_x_3576:
        /* <DEDUP_REMOVED lines=89> */
.L_x_3580:
[----:B------:R-:W-:Y:S05]  /*10cd0*/  BSYNC.RECONVERGENT B0 ;  /* 0x0000000000007941 */ /* 0x000fea0003800200 */
.L_x_3579:
[----:B-----5:R3:W-:Y:S02]  /*10ce0*/  STS.128 [R0+0x2000], R20 ;  /* 0x0020001400007388 */ /* 0x0207e40000000c00 */
.L_x_3575:
[----:B------:R-:W-:Y:S05]  /*10cf0*/  BSYNC.RECONVERGENT B2 ;  /* 0x0000000000027941 */ /* 0x000fea0003800200 */
.L_x_3574:
        /* <DEDUP_REMOVED lines=95> */
.L_x_3586:
[----:B------:R-:W-:Y:S05]  /*112f0*/  BSYNC.RECONVERGENT B0 ;  /* 0x0000000000007941 */ /* 0x000fea0003800200 */
.L_x_3585:
[----:B-----5:R3:W-:Y:S02]  /*11300*/  STS.128 [R0+0x800], R20 ;  /* 0x0008001400007388 */ /* 0x0207e40000000c00 */
.L_x_3584:
[----:B------:R-:W-:Y:S05]  /*11310*/  BSYNC.RECONVERGENT B1 ;  /* 0x0000000000017941 */ /* 0x000fea0003800200 */
.L_x_3583:
[----:B------:R-:W-:-:S13]  /*11320*/  ISETP.GE.AND P0, PT, R9, R35, PT ;  /* 0x000000230900720c */ /* 0x000fda0003f06270 */
[----:B------:R1:W-:Y:S01]  /*11330*/  @P0 STS.128 [R0+0x2800], RZ ;  /* 0x002800ff00000388 */ /* 0x0003e20000000c00 */
[----:B------:R-:W-:Y:S05]  /*11340*/  @P0 BRA `(.L_x_3582) ;  /* 0x00000004005c0947 */ /* 0x000fea0003800000 */
[----:B--2--5:R2:W5:Y:S01]  /*11350*/  LDG.E.128 R4, desc[UR6][R44.64+0x80] ;  /* 0x000080062c047981 */ /* 0x024562000c1e1d00 */
[----:B------:R-:W-:Y:S01]  /*11360*/  ISETP.GE.AND P0, PT, R9, R8, PT ;  /* 0x000000080900720c */ /* 0x000fe20003f06270 */
[----:B------:R-:W-:-:S12]  /*11370*/  BSSY.RECONVERGENT B0, `(.L_x_3587) ;  /* 0x0000053000007945 */ /* 0x000fd80003800200 */
[----:B------:R-:W-:Y:S05]  /*11380*/  @P0 BRA `(.L_x_3588) ;  /* 0x0000000400440947 */ /* 0x000fea0003800000 */
[----:B------:R-:W-:Y:S01]  /*11390*/  ISETP.GE.U32.AND P0, PT, R9, R33, PT ;  /* 0x000000210900720c */ /* 0x000fe20003f06070 */
[----:B------:R-:W3:Y:S01]  /*113a0*/  LDCU.64 UR8, c[0x0][0x4d0] ;  /* 0x00009a00ff0877ac */ /* 0x000ee20008000a00 */
[--C-:B------:R-:W-:Y:S02]  /*113b0*/  SHF.R.S32.HI R13, RZ, 0x1f, R27.reuse ;  /* 0x0000001fff0d7819 */ /* 0x100fe4000001141b */
[----:B-1----:R-:W-:Y:S02]  /*113c0*/  SEL R16, R30, RZ, P0 ;  /* 0x000000ff1e107207 */ /* 0x002fe40000000000 */
        /* <DEDUP_REMOVED lines=77> */
.L_x_3588:
[----:B------:R-:W-:Y:S05]  /*118a0*/  BSYNC.RECONVERGENT B0 ;  /* 0x0000000000007941 */ /* 0x000fea0003800200 */
.L_x_3587:
[----:B-----5:R1:W-:Y:S02]  /*118b0*/  STS.128 [R0+0x2800], R4 ;  /* 0x0028000400007388 */ /* 0x0203e40000000c00 */
.L_x_3582:
[----:B------:R-:W-:Y:S05]  /*118c0*/  BSYNC.RECONVERGENT B2 ;  /* 0x0000000000027941 */ /* 0x000fea0003800200 */
.L_x_3581:
[----:B------:R-:W-:Y:S01]  /*118d0*/  IADD3 R38, PT, PT, R128, 0x20, RZ ;  /* 0x0000002080267810 */ /* 0x000fe20007ffe0ff */
[----:B------:R-:W-:Y:S03]  /*118e0*/  BSSY.RECONVERGENT B2, `(.L_x_3589) ;  /* 0x00000b9000027945 */ /* 0x000fe60003800200 */
[----:B------:R-:W-:-:S13]  /*118f0*/  ISETP.GE.AND P0, PT, R38, R31, PT ;  /* 0x0000001f2600720c */ /* 0x000fda0003f06270 */
[----:B------:R-:W-:Y:S05]  /*11900*/  @P0 BRA `(.L_x_3590) ;  /* 0x0000000800d80947 */ /* 0x000fea0003800000 */
[----:B------:R-:W2:Y:S01]  /*11910*/  LDC R24, c[0x0][0x440] ;  /* 0x00011000ff187b82 */ /* 0x000ea20000000800 */
[C---:B------:R-:W-:Y:S01]  /*11920*/  LEA R48, P0, R2.reuse, R36, 0x6 ;  /* 0x0000002402307211 */ /* 0x040fe200078030ff */
        /* <DEDUP_REMOVED lines=24> */
[----:B-----5:R-:W2:Y:S04]  /*11ab0*/  LDG.E.128 R4, desc[UR6][R4.64] ;  /* 0x0000000604047981 */ /* 0x020ea8000c1e1d00 */
        /* <DEDUP_REMOVED lines=64> */
.L_x_3594:
[----:B------:R-:W-:Y:S05]  /*11ec0*/  BSYNC.RECONVERGENT B0 ;  /* 0x0000000000007941 */ /* 0x000fea0003800200 */
.L_x_3593:
[----:B-----5:R3:W-:Y:S02]  /*11ed0*/  STS.128 [R0+0x1000], R20 ;  /* 0x0010001400007388 */ /* 0x0207e40000000c00 */
.L_x_3592:
[----:B------:R-:W-:Y:S05]  /*11ee0*/  BSYNC.RECONVERGENT B1 ;  /* 0x0000000000017941 */ /* 0x000fea0003800200 */
.L_x_3591:
        /* <DEDUP_REMOVED lines=53> */
[C---:B------:R-:W-:Y:S01]  /*12240*/  IMAD.U32 R18, R19.reuse, 0x10000, RZ ;  /* 0x0001000013127824 */ /* 0x040fe200078e00ff */
[----:B-1----:R-:W-:Y:S01]  /*12250*/  LOP3.LUT R48, R19, 0xffff0000, RZ, 0xc0, !PT ;  /* 0xffff000013307812 */ /* 0x002fe200078ec0ff */
[----:B------:R-:W-:Y:S01]  /*12260*/  @!P0 FADD.FTZ R4, -R4, -RZ ;  /* 0x800000ff04048221 */ /* 0x000fe20000010100 */
[----:B------:R-:W-:Y:S01]  /*12270*/  @!P0 FADD.FTZ R42, -R42, -RZ ;  /* 0x800000ff2a2a8221 */ /* 0x000fe20000010100 */
        /* <DEDUP_REMOVED lines=29> */
.L_x_3596:
[----:B------:R-:W-:Y:S05]  /*12450*/  BSYNC.RECONVERGENT B0 ;  /* 0x0000000000007941 */ /* 0x000fea0003800200 */
.L_x_3595:
[----:B-----5:R3:W-:Y:S02]  /*12460*/  STS.128 [R0+0x3000], R20 ;  /* 0x0030001400007388 */ /* 0x0207e40000000c00 */
.L_x_3590:
[----:B------:R-:W-:Y:S05]  /*12470*/  BSYNC.RECONVERGENT B2 ;  /* 0x0000000000027941 */ /* 0x000fea0003800200 */
.L_x_3589:
[----:B------:R-:W-:-:S04]  /*12480*/  IADD3 R40, PT, PT, R128, 0x30, RZ ;  /* 0x0000003080287810 */ /* 0x000fc80007ffe0ff */
[----:B------:R-:W-:-:S13]  /*12490*/  ISETP.GE.AND P0, PT, R40, R31, PT ;  /* 0x0000001f2800720c */ /* 0x000fda0003f06270 */
[----:B------:R-:W-:Y:S05]  /*124a0*/  @P0 BRA `(.L_x_3542) ;  /* 0x0000000800e80947 */ /* 0x000fea0003800000 */
[----:B------:R-:W4:Y:S01]  /*124b0*/  LDC R24, c[0x0][0x440] ;  /* 0x00011000ff187b82 */ /* 0x000f220000000800 */
[----:B------:R-:W-:Y:S01]  /*124c0*/  IMAD R3, R3, 0x60, RZ ;  /* 0x0000006003037824 */ /* 0x000fe200078e02ff */
[----:B------:R-:W-:Y:S01]  /*124d0*/  BSSY.RECONVERGENT B1, `(.L_x_3597) ;  /* 0x000005e000017945 */ /* 0x000fe20003800200 */
[----:B-12---:R-:W-:-:S04]  /*124e0*/  IMAD.WIDE.U32 R44, R2, 0x60, R36 ;  /* 0x00000060022c7825 */ /* 0x006fc800078e0024 */
[----:B------:R-:W-:Y:S01]  /*124f0*/  IMAD R29, R29, 0x30, RZ ;  /* 0x000000301d1d7824 */ /* 0x000fe200078e02ff */
[----:B------:R-:W-:Y:S02]  /*12500*/  IADD3 R45, PT, PT, R45, R3, RZ ;  /* 0x000000032d2d7210 */ /* 0x000fe40007ffe0ff */
[----:B----4-:R-:W-:-:S13]  /*12510*/  ISETP.GE.AND P0, PT, R10, R24, PT ;  /* 0x000000180a00720c */ /* 0x010fda0003f06270 */
        /* <DEDUP_REMOVED lines=20> */
[----:B-----5:R-:W4:Y:S04]  /*12660*/  LDG.E.128 R4, desc[UR6][R4.64] ;  /* 0x0000000604047981 */ /* 0x020f28000c1e1d00 */
[----:B------:R-:W2:Y:S01]  /*12670*/  LDG.E.128 R16, desc[UR6][R16.64] ;  /* 0x0000000610107981 */ /* 0x000ea2000c1e1d00 */
[----:B---3--:R-:W-:-:S04]  /*12680*/  IADD3 R12, P1, PT, R3, UR8, RZ ;  /* 0x00000008030c7c10 */ /* 0x008fc8000ff3e0ff */
[----:B------:R-:W-:-:S06]  /*12690*/  IADD3.X R13, PT, PT, R2, UR9, RZ, P1, !PT ;  /* 0x00000009020d7c10 */ /* 0x000fcc0008ffe4ff */
[----:B------:R-:W3:Y:S01]  /*126a0*/  LDG.E.128 R12, desc[UR6][R12.64] ;  /* 0x000000060c0c7981 */ /* 0x000ee2000c1e1d00 */
[C---:B------:R-:W-:Y:S01]  /*126b0*/  IMAD.U32 R25, R20.reuse, 0x10000, RZ ;  /* 0x0001000014197824 */ /* 0x040fe200078e00ff */
[----:B------:R-:W-:Y:S01]  /*126c0*/  LOP3.LUT R3, R20, 0xffff0000, RZ, 0xc0, !PT ;  /* 0xffff000014037812 */ /* 0x000fe200078ec0ff */
[C---:B------:R-:W-:Y:S01]  /*126d0*/  IMAD.U32 R27, R22.reuse, 0x10000, RZ ;  /* 0x00010000161b7824 */ /* 0x040fe200078e00ff */
[----:B------:R-:W-:Y:S01]  /*126e0*/  LOP3.LUT R2, R21, 0xffff0000, RZ, 0xc0, !PT ;  /* 0xffff000015027812 */ /* 0x000fe200078ec0ff */
[----:B------:R-:W-:Y:S01]  /*126f0*/  IMAD.U32 R35, R23, 0x10000, RZ ;  /* 0x0001000017237824 */ /* 0x000fe200078e00ff */
[----:B------:R-:W-:Y:S02]  /*12700*/  SHF.L.U32 R31, R21, 0x10, RZ ;  /* 0x00000010151f7819 */ /* 0x000fe400000006ff */
[----:B------:R-:W-:Y:S02]  /*12710*/  LOP3.LUT R21, R22, 0xffff0000, RZ, 0xc0, !PT ;  /* 0xffff000016157812 */ /* 0x000fe400078ec0ff */
[----:B------:R-:W-:Y:S01]  /*12720*/  LOP3.LUT R20, R23, 0xffff0000, RZ, 0xc0, !PT ;  /* 0xffff000017147812 */ /* 0x000fe200078ec0ff */
[----:B----4-:R-:W-:Y:S01]  /*12730*/  IMAD.U32 R36, R6, 0x10000, RZ ;  /* 0x0001000006247824 */ /* 0x010fe200078e00ff */
[----:B------:R-:W-:-:S02]  /*12740*/  SHF.L.U32 R23, R4, 0x10, RZ ;  /* 0x0000001004177819 */ /* 0x000fc400000006ff */
[----:B------:R-:W-:Y:S01]  /*12750*/  LOP3.LUT R22, R4, 0xffff0000, RZ, 0xc0, !PT ;  /* 0xffff000004167812 */ /* 0x000fe200078ec0ff */
[----:B------:R-:W-:Y:S01]  /*12760*/  IMAD.U32 R4, R5, 0x10000, RZ ;  /* 0x0001000005047824 */ /* 0x000fe200078e00ff */
        /* <DEDUP_REMOVED lines=13> */
[C---:B------:R-:W-:Y:S01]  /*12840*/  IMAD.U32 R16, R19.reuse, 0x10000, RZ ;  /* 0x0001000013107824 */ /* 0x040fe200078e00ff */
[----:B------:R-:W-:Y:S01]  /*12850*/  SHF.L.U32 R43, R18, 0x10, RZ ;  /* 0x00000010122b7819 */ /* 0x000fe200000006ff */
[----:B------:R-:W-:Y:S01]  /*12860*/  @!P0 FADD.FTZ R4, -R4, -RZ ;  /* 0x800000ff04048221 */ /* 0x000fe20000010100 */
[----:B------:R-:W-:Y:S01]  /*12870*/  LOP3.LUT R18, R19, 0xffff0000, RZ, 0xc0, !PT ;  /* 0xffff000013127812 */ /* 0x000fe200078ec0ff */
[----:B------:R-:W-:Y:S01]  /*12880*/  @!P0 FADD.FTZ R37, -R37, -RZ ;  /* 0x800000ff25258221 */ /* 0x000fe20000010100 */
[----:B------:R-:W-:Y:S01]  /*12890*/  @!P0 FADD.FTZ R7, -R7, -RZ ;  /* 0x800000ff07078221 */ /* 0x000fe20000010100 */
[----:B------:R-:W-:Y:S01]  /*128a0*/  FMUL.FTZ R6, R17, R6 ;  /* 0x0000000611067220 */ /* 0x000fe20000410000 */
[----:B---3--:R-:W-:-:S02]  /*128b0*/  IMAD.U32 R17, R12, 0x10000, RZ ;  /* 0x000100000c117824 */ /* 0x008fc400078e00ff */
[----:B------:R-:W-:Y:S01]  /*128c0*/  FMUL.FTZ R16, R16, R5 ;  /* 0x0000000510107220 */ /* 0x000fe20000410000 */
        /* <DEDUP_REMOVED lines=9> */
[C---:B------:R-:W-:Y:S01]  /*12960*/  IMAD.U32 R18, R14.reuse, 0x10000, RZ ;  /* 0x000100000e127824 */ /* 0x040fe200078e00ff */
        /* <DEDUP_REMOVED lines=18> */
.L_x_3600:
[----:B------:R-:W-:Y:S05]  /*12a90*/  BSYNC.RECONVERGENT B0 ;  /* 0x0000000000007941 */ /* 0x000fea0003800200 */
.L_x_3599:
[----:B-----5:R4:W-:Y:S02]  /*12aa0*/  STS.128 [R0+0x1800], R20 ;  /* 0x0018001400007388 */ /* 0x0209e40000000c00 */
.L_x_3598:
[----:B------:R-:W-:Y:S05]  /*12ab0*/  BSYNC.RECONVERGENT B1 ;  /* 0x0000000000017941 */ /* 0x000fea0003800200 */
.L_x_3597:
[----:B------:R-:W-:-:S13]  /*12ac0*/  ISETP.GE.AND P0, PT, R9, R24, PT ;  /* 0x000000180900720c */ /* 0x000fda0003f06270 */
[----:B------:R1:W-:Y:S01]  /*12ad0*/  @P0 STS.128 [R0+0x3800], RZ ;  /* 0x003800ff00000388 */ /* 0x0003e20000000c00 */
[----:B------:R-:W-:Y:S05]  /*12ae0*/  @P0 BRA `(.L_x_3542) ;  /* 0x0000000400580947 */ /* 0x000fea0003800000 */
[----:B-----5:R1:W5:Y:S01]  /*12af0*/  LDG.E.128 R4, desc[UR6][R44.64+0x80] ;  /* 0x000080062c047981 */ /* 0x020362000c1e1d00 */
        /* <DEDUP_REMOVED lines=12> */
[----:B---34-:R-:W-:Y:S01]  /*12bc0*/  IMAD.WIDE R20, R33, 0x2, R44 ;  /* 0x0000000221147825 */ /* 0x018fe200078e022c */
        /* <DEDUP_REMOVED lines=45> */
[C---:B---3--:R-:W-:Y:S01]  /*12ea0*/  LOP3.LUT R23, R17.reuse, 0xffff0000, RZ, 0xc0, !PT ;  /* 0xffff000011177812 */ /* 0x048fe200078ec0ff */
        /* <DEDUP_REMOVED lines=24> */
.L_x_3602:
[----:B------:R-:W-:Y:S05]  /*13030*/  BSYNC.RECONVERGENT B0 ;  /* 0x0000000000007941 */ /* 0x000fea0003800200 */
.L_x_3601:
[----:B-----5:R1:W-:Y:S02]  /*13040*/  STS.128 [R0+0x3800], R4 ;  /* 0x0038000400007388 */ /* 0x0203e40000000c00 */
.L_x_3542:
[----:B------:R-:W-:Y:S05]  /*13050*/  BSYNC.RECONVERGENT B3 ;  /* 0x0000000000037941 */ /* 0x000fea0003800200 */
.L_x_3534:
[----:B------:R-:W4:Y:S01]  /*13060*/  LDC.64 R52, c[0x0][0x3b8] ;  /* 0x0000ee00ff347b82 */ /* 0x000f220000000a00 */
[----:B-123--:R-:W-:Y:S01]  /*13070*/  IMAD.IADD R5, R61, 0x1, -R70 ;  /* 0x000000013d057824 */ /* 0x00efe200078e0a46 */
[----:B------:R-:W-:Y:S01]  /*13080*/  BSSY.RECONVERGENT B0, `(.L_x_3603) ;  /* 0x0000019000007945 */ /* 0x000fe20003800200 */
[C---:B------:R-:W-:Y:S02]  /*13090*/  VIADD R8, R128.reuse, 0x40 ;  /* 0x0000004080087836 */ /* 0x040fe40000000000 */
[C---:B------:R-:W-:Y:S01]  /*130a0*/  VIADD R6, R128.reuse, 0x50 ;  /* 0x0000005080067836 */ /* 0x040fe20000000000 */
[-C--:B------:R-:W-:Y:S02]  /*130b0*/  ISETP.GE.AND P6, PT, R128, R5.reuse, PT ;  /* 0x000000058000720c */ /* 0x080fe40003fc6270 */
[----:B------:R-:W1:Y:S01]  /*130c0*/  LDC.64 R2, c[0x0][0x538] ;  /* 0x00014e00ff027b82 */ /* 0x000e620000000a00 */
        /* <DEDUP_REMOVED lines=20> */
.L_x_3604:
[----:B------:R-:W-:Y:S05]  /*13210*/  BSYNC.RECONVERGENT B0 ;  /* 0x0000000000007941 */ /* 0x000fea0003800200 */
.L_x_3603:
        /* <DEDUP_REMOVED lines=19> */
.L_x_3606:
[----:B------:R-:W-:Y:S05]  /*13350*/  BSYNC.RECONVERGENT B0 ;  /* 0x0000000000007941 */ /* 0x000fea0003800200 */
.L_x_3605:
[----:B------:R-:W-:Y:S04]  /*13360*/  BSSY.RECONVERGENT B0, `(.L_x_3607) ;  /* 0x0000013000007945 */ /* 0x000fe80003800200 */
[----:B------:R-:W-:Y:S05]  /*13370*/  @P5 BRA `(.L_x_3608) ;  /* 0x0000000000445947 */ /* 0x000fea0003800000 */
[----:B------:R-:W3:Y:S01]  /*13380*/  LDCU UR4, c[0x0][0x440] ;  /* 0x00008800ff0477ac */ /* 0x000ee20008000800 */
[----:B----4-:R-:W-:-:S04]  /*13390*/  IMAD.WIDE.U32 R14, R52, 0x20, RZ ;  /* 0x00000020340e7825 */ /* 0x010fc800078e00ff */
[----:B-----5:R-:W-:Y:S01]  /*133a0*/  IMAD.SHL.U32 R7, R53, 0x20, RZ ;  /* 0x0000002035077824 */ /* 0x020fe200078e00ff */
        /* <DEDUP_REMOVED lines=14> */
.L_x_3608:
[----:B------:R-:W-:Y:S05]  /*13490*/  BSYNC.RECONVERGENT B0 ;  /* 0x0000000000007941 */ /* 0x000fea0003800200 */
.L_x_3607:
[----:B------:R-:W-:Y:S01]  /*134a0*/  BSSY.RECONVERGENT B0, `(.L_x_3609) ;  /* 0x0000013000007945 */ /* 0x000fe20003800200 */
[----:B------:R-:W-:Y:S02]  /*134b0*/  ISETP.GE.AND P0, PT, R4, R5, PT ;  /* 0x000000050400720c */ /* 0x000fe40003f06270 */
[----:B------:R-:W-:Y:S01]  /*134c0*/  IADD3 R128, PT, PT, R128, 0x70, RZ ;  /* 0x0000007080807810 */ /* 0x000fe20007ffe0ff */
[----:B------:R-:W-:Y:S05]  /*134d0*/  @P4 BRA `(.L_x_3610) ;  /* 0x00000000003c4947 */ /* 0x000fea0003800000 */
[----:B------:R-:W1:Y:S01]  /*134e0*/  LDCU UR4, c[0x0][0x440] ;  /* 0x00008800ff0477ac */ /* 0x000e620008000800 */
[----:B---34-:R-:W-:-:S04]  /*134f0*/  LEA R14, P5, R52, R12, 0x6 ;  /* 0x0000000c340e7211 */ /* 0x018fc800078a30ff */
        /* <DEDUP_REMOVED lines=13> */
.L_x_3610:
[----:B------:R-:W-:Y:S05]  /*135d0*/  BSYNC.RECONVERGENT B0 ;  /* 0x0000000000007941 */ /* 0x000fea0003800200 */
.L_x_3609:
[----:B------:R-:W-:Y:S01]  /*135e0*/  BSSY.RECONVERGENT B0, `(.L_x_3611) ;  /* 0x0000015000007945 */ /* 0x000fe20003800200 */
[----:B------:R-:W-:-:S03]  /*135f0*/  ISETP.GE.AND P1, PT, R128, R5, PT ;  /* 0x000000058000720c */ /* 0x000fc60003f26270 */
[----:B------:R-:W-:Y:S10]  /*13600*/  @P3 BRA `(.L_x_3612) ;  /* 0x0000000000483947 */ /* 0x000ff40003800000 */
[----:B------:R-:W2:Y:S01]  /*13610*/  LDCU UR4, c[0x0][0x440] ;  /* 0x00008800ff0477ac */ /* 0x000ea20008000800 */
[----:B-1-3--:R-:W-:Y:S01]  /*13620*/  MOV R14, R12 ;  /* 0x0000000c000e7202 */ /* 0x00afe20000000f00 */
[----:B----45:R-:W-:Y:S01]  /*13630*/  IMAD R7, R53, 0x60, RZ ;  /* 0x0000006035077824 */ /* 0x030fe200078e02ff */
        /* <DEDUP_REMOVED lines=15> */
.L_x_3612:
[----:B------:R-:W-:Y:S05]  /*13730*/  BSYNC.RECONVERGENT B0 ;  /* 0x0000000000007941 */ /* 0x000fea0003800200 */
.L_x_3611:
        /* <DEDUP_REMOVED lines=17> */
.L_x_3614:
[----:B------:R-:W-:Y:S05]  /*13850*/  BSYNC.RECONVERGENT B0 ;  /* 0x0000000000007941 */ /* 0x000fea0003800200 */
.L_x_3613:
[----:B------:R-:W-:Y:S04]  /*13860*/  BSSY.RECONVERGENT B0, `(.L_x_3615) ;  /* 0x0000014000007945 */ /* 0x000fe80003800200 */
[----:B------:R-:W-:Y:S05]  /*13870*/  @P0 BRA `(.L_x_3616) ;  /* 0x0000000000480947 */ /* 0x000fea0003800000 */
        /* <DEDUP_REMOVED lines=18> */
.L_x_3616:
[----:B------:R-:W-:Y:S05]  /*139a0*/  BSYNC.RECONVERGENT B0 ;  /* 0x0000000000007941 */ /* 0x000fea0003800200 */
.L_x_3615:
[----:B------:R-:W-:Y:S04]  /*139b0*/  BSSY.RECONVERGENT B0, `(.L_x_3617) ;  /* 0x0000012000007945 */ /* 0x000fe80003800200 */
[----:B------:R-:W-:Y:S05]  /*139c0*/  @P1 BRA `(.L_x_3618) ;  /* 0x0000000000401947 */ /* 0x000fea0003800000 */
[----:B------:R-:W3:Y:S01]  /*139d0*/  LDCU UR4, c[0x0][0x440] ;  /* 0x00008800ff0477ac */ /* 0x000ee20008000800 */
[----:B----45:R-:W-:Y:S02]  /*139e0*/  IMAD R7, R53, 0xc0, RZ ;  /* 0x000000c035077824 */ /* 0x030fe400078e02ff */
        /* <DEDUP_REMOVED lines=14> */
.L_x_3618:
[----:B------:R-:W-:Y:S05]  /*13ad0*/  BSYNC.RECONVERGENT B0 ;  /* 0x0000000000007941 */ /* 0x000fea0003800200 */
.L_x_3617:
[----:B------:R-:W3:Y:S01]  /*13ae0*/  LDCU.64 UR8, c[0x0][0x540] ;  /* 0x0000a800ff0877ac */ /* 0x000ee20008000a00 */
[----:B------:R-:W0:Y:S01]  /*13af0*/  LDGDEPBAR ;  /* 0x00000000000079af */ /* 0x000e220000000000 */
[----:B------:R-:W-:Y:S01]  /*13b00*/  SHF.R.U32.HI R198, RZ, 0x1, R62 ;  /* 0x00000001ffc67819 */ /* 0x000fe2000001163e */
[----:B------:R-:W4:Y:S01]  /*13b10*/  LDCU UR4, c[0x0][0x508] ;  /* 0x0000a100ff0477ac */ /* 0x000f220008000800 */
[C---:B---3--:R-:W-:Y:S01]  /*13b20*/  IMAD.WIDE.U32 R126, R207.reuse, UR8, R126 ;  /* 0x00000008cf7e7c25 */ /* 0x048fe2000f8e007e */
[----:B------:R-:W3:Y:S03]  /*13b30*/  LDCU UR8, c[0x0][0x458] ;  /* 0x00008b00ff0877ac */ /* 0x000ee60008000800 */
[----:B--2---:R-:W-:Y:S01]  /*13b40*/  IMAD R12, R207, UR9, R127 ;  /* 0x00000009cf0c7c24 */ /* 0x004fe2000f8e027f */
[----:B-1----:R-:W-:Y:S01]  /*13b50*/  LEA R14, P0, R126, R2, 0x2 ;  /* 0x000000027e0e7211 */ /* 0x002fe200078010ff */
[----:B------:R-:W-:Y:S01]  /*13b60*/  BSSY.RECONVERGENT B0, `(.L_x_3619) ;  /* 0x0000020000007945 */ /* 0x000fe20003800200 */
[----:B------:R-:W-:-:S04]  /*13b70*/  DEPBAR.LE SB0, 0x0 ;  /* 0x000080000000791a */ /* 0x000fc80000000000 */
[----:B------:R-:W-:-:S05]  /*13b80*/  LEA.HI.X R15, R126, R3, R12, 0x2, P0 ;  /* 0x000000037e0f7211 */ /* 0x000fca00000f140c */
[----:B------:R-:W2:Y:S01]  /*13b90*/  LDG.E R2, desc[UR6][R14.64] ;  /* 0x000000060e027981 */ /* 0x000ea2000c1e1900 */
[----:B------:R-:W-:Y:S01]  /*13ba0*/  LOP3.LUT R12, R198, 0x1f0, RZ, 0xc0, !PT ;  /* 0x000001f0c60c7812 */ /* 0x000fe200078ec0ff */
[----:B---3--:R-:W2:Y:S01]  /*13bb0*/  MUFU.RCP R3, UR8 ;  /* 0x0000000800037d08 */ /* 0x008ea20008001000 */
        /* <DEDUP_REMOVED lines=24> */
.L_x_3620:
[----:B------:R1:W-:Y:S04]  /*13d40*/  STS.128 [R0+0xc000], RZ ;  /* 0x00c000ff00007388 */ /* 0x0003e80000000c00 */
[----:B------:R1:W-:Y:S02]  /*13d50*/  STS.128 [R0+0x10000], RZ ;  /* 0x010000ff00007388 */ /* 0x0003e40000000c00 */
.L_x_3621:
[----:B------:R-:W-:Y:S05]  /*13d60*/  BSYNC.RECONVERGENT B0 ;  /* 0x0000000000007941 */ /* 0x000fea0003800200 */
.L_x_3619:
[----:B------:R-:W3:Y:S01]  /*13d70*/  S2R R197, SR_TID.X ;  /* 0x0000000000c57919 */ /* 0x000ee20000002100 */
[-C--:B------:R-:W-:Y:S01]  /*13d80*/  ISETP.GE.AND P2, PT, R34, R5.reuse, PT ;  /* 0x000000052200720c */ /* 0x080fe20003f46270 */
[----:B------:R-:W4:Y:S01]  /*13d90*/  LDC.64 R28, c[0x0][0x3c0] ;  /* 0x0000f000ff1c7b82 */ /* 0x000f220000000a00 */
[-C--:B------:R-:W-:Y:S01]  /*13da0*/  ISETP.GE.AND P6, PT, R8, R5.reuse, PT ;  /* 0x000000050800720c */ /* 0x080fe20003fc6270 */
[----:B------:R-:W-:Y:S01]  /*13db0*/  BSSY.RECONVERGENT B0, `(.L_x_3622) ;  /* 0x0000021000007945 */ /* 0x000fe20003800200 */
[----:B--2---:R-:W-:Y:S02]  /*13dc0*/  LEA R12, P1, R63, R210, 0x1 ;  /* 0x000000d23f0c7211 */ /* 0x004fe400078208ff */
[-C--:B------:R-:W-:Y:S02]  /*13dd0*/  ISETP.GE.AND P4, PT, R4, R5.reuse, PT ;  /* 0x000000050400720c */ /* 0x080fe40003f86270 */
[-C--:B------:R-:W-:Y:S02]  /*13de0*/  ISETP.GE.AND P3, PT, R38, R5.reuse, PT ;  /* 0x000000052600720c */ /* 0x080fe40003f66270 */
[----:B------:R-:W-:-:S02]  /*13df0*/  ISETP.GE.AND P0, PT, R40, R5, PT ;  /* 0x000000052800720c */ /* 0x000fc40003f06270 */
[----:B------:R-:W-:Y:S01]  /*13e00*/  ISETP.GE.AND P5, PT, R6, R5, PT ;  /* 0x000000050600720c */ /* 0x000fe20003fa6270 */
[----:B------:R2:W-:Y:S01]  /*13e10*/  @P2 STS.128 [R0+0xc800], RZ ;  /* 0x00c800ff00002388 */ /* 0x0005e20000000c00 */
[----:B------:R-:W-:-:S03]  /*13e20*/  LEA.HI.X R13, R63, R211, R60, 0x1, P1 ;  /* 0x000000d33f0d7211 */ /* 0x000fc600008f0c3c */
[----:B------:R2:W-:Y:S01]  /*13e30*/  @P2 STS.128 [R0+0x10800], RZ ;  /* 0x010800ff00002388 */ /* 0x0005e20000000c00 */
[C---:B---3--:R-:W-:Y:S01]  /*13e40*/  IMAD.SHL.U32 R196, R197.reuse, 0x8, RZ ;  /* 0x00000008c5c47824 */ /* 0x048fe200078e00ff */
[C---:B------:R-:W-:Y:S01]  /*13e50*/  LOP3.LUT R4, R197.reuse, 0x8, RZ, 0xc0, !PT ;  /* 0x00000008c5047812 */ /* 0x040fe200078ec0ff */
[C---:B------:R-:W-:Y:S02]  /*13e60*/  IMAD.SHL.U32 R199, R197.reuse, 0x20, RZ ;  /* 0x00000020c5c77824 */ /* 0x040fe400078e00ff */
[----:B------:R-:W-:Y:S01]  /*13e70*/  IMAD.SHL.U32 R41, R197, 0x40, RZ ;  /* 0x00000040c5297824 */ /* 0x000fe200078e00ff */
[----:B------:R-:W-:Y:S02]  /*13e80*/  LOP3.LUT R8, R196, 0x38, RZ, 0xc0, !PT ;  /* 0x00000038c4087812 */ /* 0x000fe400078ec0ff */
[----:B------:R-:W-:Y:S02]  /*13e90*/  LOP3.LUT R199, R199, 0x7c00, RZ, 0xc0, !PT ;  /* 0x00007c00c7c77812 */ /* 0x000fe400078ec0ff */
[----:B------:R-:W-:-:S02]  /*13ea0*/  LOP3.LUT R135, R41, 0x200, RZ, 0xc0, !PT ;  /* 0x0000020029877812 */ /* 0x000fc400078ec0ff */
[----:B------:R-:W-:Y:S01]  /*13eb0*/  LOP3.LUT R31, R8, 0x1c0, R41, 0xf8, !PT ;  /* 0x000001c0081f7812 */ /* 0x000fe200078ef829 */
[----:B--2---:R-:W-:Y:S06]  /*13ec0*/  @P2 BRA `(.L_x_3623) ;  /* 0x00000000003c2947 */ /* 0x004fec0003800000 */
[----:B------:R-:W2:Y:S02]  /*13ed0*/  LDCU UR4, c[0x0][0x440] ;  /* 0x00008800ff0477ac */ /* 0x000ea40008000800 */
[----:B--2---:R-:W-:Y:S02]  /*13ee0*/  ISETP.GE.AND P1, PT, R9, UR4, PT ;  /* 0x0000000409007c0c */ /* 0x004fe4000bf26270 */
[----:B------:R-:W-:-:S11]  /*13ef0*/  ISETP.GE.AND P2, PT, R10, UR4, PT ;  /* 0x000000040a007c0c */ /* 0x000fd6000bf46270 */
[----:B------:R-:W-:Y:S02]  /*13f00*/  @!P1 IMAD.MOV.U32 R6, RZ, RZ, R12 ;  /* 0x000000ffff069224 */ /* 0x000fe400078e000c */
[----:B-----5:R-:W-:Y:S01]  /*13f10*/  @!P1 IMAD.MOV.U32 R7, RZ, RZ, R13 ;  /* 0x000000ffff079224 */ /* 0x020fe200078e000d */
        /* <DEDUP_REMOVED lines=10> */
.L_x_3623:
[----:B------:R-:W-:Y:S05]  /*13fc0*/  BSYNC.RECONVERGENT B0 ;  /* 0x0000000000007941 */ /* 0x000fea0003800200 */
.L_x_3622:
[----:B------:R3:W-:Y:S01]  /*13fd0*/  @P3 STS.128 [R0+0xd000], RZ ;  /* 0x00d000ff00003388 */ /* 0x0007e20000000c00 */
[----:B------:R-:W-:Y:S01]  /*13fe0*/  BSSY.RECONVERGENT B0, `(.L_x_3624) ;  /* 0x0000016000007945 */ /* 0x000fe20003800200 */
[----:B------:R-:W-:Y:S02]  /*13ff0*/  LOP3.LUT R15, R135, R199, RZ, 0xfc, !PT ;  /* 0x000000c7870f7212 */ /* 0x000fe400078efcff */
[----:B------:R3:W-:Y:S01]  /*14000*/  @P3 STS.128 [R0+0x11000], RZ ;  /* 0x011000ff00003388 */ /* 0x0007e20000000c00 */
[----:B------:R-:W-:Y:S01]  /*14010*/  LOP3.LUT R2, R31, 0x8, R198, 0x78, !PT ;  /* 0x000000081f027812 */ /* 0x000fe200078e78c6 */
[----:B------:R-:W-:Y:S05]  /*14020*/  @P3 BRA `(.L_x_3625) ;  /* 0x0000000000443947 */ /* 0x000fea0003800000 */
[----:B------:R-:W1:Y:S01]  /*14030*/  LDCU UR4, c[0x0][0x440] ;  /* 0x00008800ff0477ac */ /* 0x000e620008000800 */
[----:B----4-:R-:W-:-:S04]  /*14040*/  IMAD.WIDE.U32 R16, R28, 0x20, RZ ;  /* 0x000000201c107825 */ /* 0x010fc800078e00ff */
[----:B--2--5:R-:W-:Y:S01]  /*14050*/  IMAD.SHL.U32 R7, R29, 0x20, RZ ;  /* 0x000000201d077824 */ /* 0x024fe200078e00ff */
[----:B------:R-:W-:-:S04]  /*14060*/  IADD3 R6, P3, PT, R12, R16, RZ ;  /* 0x000000100c067210 */ /* 0x000fc80007f7e0ff */
[----:B------:R-:W-:Y:S02]  /*14070*/  IADD3.X R7, PT, PT, R13, R17, R7, P3, !PT ;  /* 0x000000110d077210 */ /* 0x000fe40001ffe407 */
        /* <DEDUP_REMOVED lines=12> */
.L_x_3625:
[----:B------:R-:W-:Y:S05]  /*14140*/  BSYNC.RECONVERGENT B0 ;  /* 0x0000000000007941 */ /* 0x000fea0003800200 */
.L_x_3624:
[----:B------:R1:W-:Y:S01]  /*14150*/  @P0 STS.128 [R0+0xd800], RZ ;  /* 0x00d800ff00000388 */ /* 0x0003e20000000c00 */
[----:B------:R-:W-:Y:S01]  /*14160*/  ISETP.GE.AND P3, PT, R128, R5, PT ;  /* 0x000000058000720c */ /* 0x000fe20003f66270 */
[----:B------:R-:W-:Y:S01]  /*14170*/  BSSY.RECONVERGENT B0, `(.L_x_3626) ;  /* 0x0000017000007945 */ /* 0x000fe20003800200 */
[----:B------:R-:W-:Y:S01]  /*14180*/  LOP3.LUT R180, R41, 0x400, RZ, 0xc0, !PT ;  /* 0x0000040029b47812 */ /* 0x000fe200078ec0ff */
[----:B------:R1:W-:Y:S01]  /*14190*/  @P0 STS.128 [R0+0x11800], RZ ;  /* 0x011800ff00000388 */ /* 0x0003e20000000c00 */
[----:B------:R-:W-:Y:S02]  /*141a0*/  LOP3.LUT R5, R31, R4, RZ, 0x3c, !PT ;  /* 0x000000041f057212 */ /* 0x000fe400078e3cff */
[----:B------:R-:W-:-:S03]  /*141b0*/  LOP3.LUT R15, R15, R2, RZ, 0xfc, !PT ;  /* 0x000000020f0f7212 */ /* 0x000fc600078efcff */
[----:B------:R-:W-:Y:S01]  /*141c0*/  IMAD R180, R5, 0x2, R180 ;  /* 0x0000000205b47824 */ /* 0x000fe200078e02b4 */
[----:B------:R-:W-:Y:S01]  /*141d0*/  LEA R63, R15, UR5, 0x1 ;  /* 0x000000050f3f7c11 */ /* 0x000fe2000f8e08ff */
[----:B------:R-:W-:Y:S06]  /*141e0*/  @P0 BRA `(.L_x_3627) ;  /* 0x00000000003c0947 */ /* 0x000fec0003800000 */
[----:B------:R-:W2:Y:S01]  /*141f0*/  LDCU UR4, c[0x0][0x440] ;  /* 0x00008800ff0477ac */ /* 0x000ea20008000800 */
[----:B----4-:R-:W-:-:S04]  /*14200*/  LEA R4, P2, R28, R12, 0x6 ;  /* 0x0000000c1c047211 */ /* 0x010fc800078430ff */
        /* <DEDUP_REMOVED lines=13> */
.L_x_3627:
[----:B------:R-:W-:Y:S05]  /*142e0*/  BSYNC.RECONVERGENT B0 ;  /* 0x0000000000007941 */ /* 0x000fea0003800200 */
.L_x_3626:
[----:B------:R1:W-:Y:S01]  /*142f0*/  @P6 STS.128 [R0+0xe000], RZ ;  /* 0x00e000ff00006388 */ /* 0x0003e20000000c00 */
[----:B------:R-:W-:Y:S03]  /*14300*/  BSSY.RECONVERGENT B0, `(.L_x_3628) ;  /* 0x0000015000007945 */ /* 0x000fe60003800200 */
[----:B------:R1:W-:Y:S01]  /*14310*/  @P6 STS.128 [R0+0x12000], RZ ;  /* 0x012000ff00006388 */ /* 0x0003e20000000c00 */
[----:B------:R-:W-:Y:S05]  /*14320*/  @P6 BRA `(.L_x_3629) ;  /* 0x0000000000486947 */ /* 0x000fea0003800000 */
[----:B------:R-:W3:Y:S01]  /*14330*/  LDCU UR4, c[0x0][0x440] ;  /* 0x00008800ff0477ac */ /* 0x000ee20008000800 */
[----:B-12---:R-:W-:Y:S01]  /*14340*/  MOV R6, R12 ;  /* 0x0000000c00067202 */ /* 0x006fe20000000f00 */
[----:B----4-:R-:W-:Y:S01]  /*14350*/  IMAD R4, R29, 0x60, RZ ;  /* 0x000000601d047824 */ /* 0x010fe200078e02ff */
[----:B-----5:R-:W-:-:S03]  /*14360*/  MOV R7, R13 ;  /* 0x0000000d00077202 */ /* 0x020fc60000000f00 */
[----:B------:R-:W-:-:S05]  /*14370*/  IMAD.WIDE.U32 R6, R28, 0x60, R6 ;  /* 0x000000601c067825 */ /* 0x000fca00078e0006 */
        /* <DEDUP_REMOVED lines=13> */
.L_x_3629:
[----:B------:R-:W-:Y:S05]  /*14450*/  BSYNC.RECONVERGENT B0 ;  /* 0x0000000000007941 */ /* 0x000fea0003800200 */
.L_x_3628:
[----:B------:R1:W-:Y:S01]  /*14460*/  @P5 STS.128 [R0+0xe800], RZ ;  /* 0x00e800ff00005388 */ /* 0x0003e20000000c00 */
[----:B------:R-:W-:Y:S03]  /*14470*/  BSSY.RECONVERGENT B0, `(.L_x_3630) ;  /* 0x0000012000007945 */ /* 0x000fe60003800200 */
[----:B------:R1:W-:Y:S01]  /*14480*/  @P5 STS.128 [R0+0x12800], RZ ;  /* 0x012800ff00005388 */ /* 0x0003e20000000c00 */
        /* <DEDUP_REMOVED lines=16> */
.L_x_3631:
[----:B------:R-:W-:Y:S05]  /*14590*/  BSYNC.RECONVERGENT B0 ;  /* 0x0000000000007941 */ /* 0x000fea0003800200 */
.L_x_3630:
        /* <DEDUP_REMOVED lines=22> */
.L_x_3633:
[----:B------:R-:W-:Y:S05]  /*14700*/  BSYNC.RECONVERGENT B0 ;  /* 0x0000000000007941 */ /* 0x000fea0003800200 */
.L_x_3632:
[----:B------:R1:W-:Y:S01]  /*14710*/  @P3 STS.128 [R0+0xf800], RZ ;  /* 0x00f800ff00003388 */ /* 0x0003e20000000c00 */
[----:B------:R-:W-:Y:S03]  /*14720*/  BSSY.RECONVERGENT B0, `(.L_x_3634) ;  /* 0x0000013000007945 */ /* 0x000fe60003800200 */
[----:B------:R1:W-:Y:S01]  /*14730*/  @P3 STS.128 [R0+0x13800], RZ ;  /* 0x013800ff00003388 */ /* 0x0003e20000000c00 */
[----:B------:R-:W-:Y:S05]  /*14740*/  @P3 BRA `(.L_x_3635) ;  /* 0x0000000000403947 */ /* 0x000fea0003800000 */
[----:B------:R-:W3:Y:S01]  /*14750*/  LDCU UR4, c[0x0][0x440] ;  /* 0x00008800ff0477ac */ /* 0x000ee20008000800 */
[----:B--2-4-:R-:W-:Y:S02]  /*14760*/  IMAD R4, R29, 0xc0, RZ ;  /* 0x000000c01d047824 */ /* 0x014fe400078e02ff */
        /* <DEDUP_REMOVED lines=14> */
.L_x_3635:
[----:B------:R-:W-:Y:S05]  /*14850*/  BSYNC.RECONVERGENT B0 ;  /* 0x0000000000007941 */ /* 0x000fea0003800200 */
.L_x_3634:
[----:B------:R-:W-:Y:S01]  /*14860*/  LDSM.16.M88.4 R96, [R63] ;  /* 0x000000003f60783b */ /* 0x000fe20000000200 */
[----:B------:R-:W-:Y:S01]  /*14870*/  IMAD.MOV.U32 R201, RZ, RZ, 0x20 ;  /* 0x00000020ffc97424 */ /* 0x000fe200078e00ff */
[----:B------:R-:W-:Y:S01]  /*14880*/  LOP3.LUT P6, RZ, R197, 0x2, RZ, 0xc0, !PT ;  /* 0x00000002c5ff7812 */ /* 0x000fe200078cc0ff */
[----:B------:R-:W-:Y:S01]  /*14890*/  VIADD R40, R180, UR5 ;  /* 0x00000005b4287c36 */ /* 0x000fe20008000000 */
[----:B------:R-:W3:Y:S01]  /*148a0*/  LDSM.16.M88.4 R68, [R180+UR5+0x4800] ;  /* 0x00480005b444783b */ /* 0x000ee20008000200 */
[----:B------:R-:W-:Y:S01]  /*148b0*/  IMAD.MOV.U32 R200, RZ, RZ, 0x40 ;  /* 0x00000040ffc87424 */ /* 0x000fe200078e00ff */
[----:B------:R-:W-:Y:S01]  /*148c0*/  SEL R11, R201, 0xffffffe0, !P6 ;  /* 0xffffffe0c90b7807 */ /* 0x000fe20007000000 */
[C---:B------:R-:W-:Y:S01]  /*148d0*/  IMAD.SHL.U32 R147, R197.reuse, 0x2, RZ ;  /* 0x00000002c5937824 */ /* 0x040fe200078e00ff */
[----:B------:R-:W4:Y:S01]  /*148e0*/  LDSM.16.M88.4 R76, [R180+UR5+0x4000] ;  /* 0x00400005b44c783b */ /* 0x000f220008000200 */
        /* <DEDUP_REMOVED lines=8> */
[----:B-12--5:R-:W1:Y:S01]  /*14970*/  LDSM.16.M88.4 R4, [R43+0x4800] ;  /* 0x004800002b04783b */ /* 0x026e620000000200 */
[----:B------:R-:W-:Y:S01]  /*14980*/  IMAD.IADD R40, R40, 0x1, R152 ;  /* 0x0000000128287824 */ /* 0x000fe200078e0298 */
[C---:B------:R-:W-:Y:S01]  /*14990*/  VIMNMX R134, PT, PT, R30.reuse, R61, PT ;  /* 0x0000003d1e867248 */ /* 0x040fe20003fe0100 */
[C---:B------:R-:W-:Y:S01]  /*149a0*/  IMAD.IADD R60, R11.reuse, 0x1, R42 ;  /* 0x000000010b3c7824 */ /* 0x040fe200078e022a */
[----:B------:R-:W2:Y:S01]  /*149b0*/  LDSM.16.M88.4 R12, [R43+0x4000] ;  /* 0x004000002b0c783b */ /* 0x000ea20000000200 */
[----:B------:R-:W-:Y:S01]  /*149c0*/  IMAD.IADD R10, R11, 0x1, R40 ;  /* 0x000000010b0a7824 */ /* 0x000fe200078e0228 */
[----:B------:R-:W-:-:S02]  /*149d0*/  VIADDMNMX R184, R30, 0x8, R61, PT ;  /* 0x000000081eb87846 */ /* 0x000fc4000380013d */
[----:B------:R-:W2:Y:S04]  /*149e0*/  LDSM.16.M88.4 R36, [R180+UR5+0x5800] ;  /* 0x00580005b424783b */ /* 0x000ea80008000200 */
[----:B------:R-:W2:Y:S04]  /*149f0*/  LDSM.16.M88.4 R24, [R180+UR5+0x6000] ;  /* 0x00600005b418783b */ /* 0x000ea80008000200 */
[----:B------:R-:W2:Y:S04]  /*14a00*/  LDSM.16.M88.4 R16, [R180+UR5+0x6800] ;  /* 0x00680005b410783b */ /* 0x000ea80008000200 */
[----:B------:R-:W2:Y:S01]  /*14a10*/  LDSM.16.M88.4 R104, [R180+UR5+0x7000] ;  /* 0x00700005b468783b */ /* 0x000ea20008000200 */
[C---:B---3--:R-:W-:Y:S03]  /*14a20*/  HMMA.16816.F32.BF16 R72, R96.reuse, R68, RZ ;  /* 0x000000446048723c */ /* 0x048fe600000418ff */
[----:B------:R-:W3:Y:S04]  /*14a30*/  LDSM.16.M88.4 R44, [R180+UR5+0x7800] ;  /* 0x00780005b42c783b */ /* 0x000ee80008000200 */
[----:B------:R-:W-:Y:S01]  /*14a40*/  LDSM.16.M88.4 R92, [R42] ;  /* 0x000000002a5c783b */ /* 0x000fe20000000200 */
[C---:B------:R-:W-:Y:S03]  /*14a50*/  HMMA.16816.F32.BF16 R68, R96.reuse, R70, RZ ;  /* 0x000000466044723c */ /* 0x040fe600000418ff */
[----:B------:R-:W-:Y:S04]  /*14a60*/  LDSM.16.M88.4 R120, [R43+0x7000] ;  /* 0x007000002b78783b */ /* 0x000fe80000000200 */
[----:B------:R-:W-:Y:S01]  /*14a70*/  LDSM.16.M88.4 R112, [R43+0x6000] ;  /* 0x006000002b70783b */ /* 0x000fe20000000200 */
[C---:B----4-:R-:W-:Y:S03]  /*14a80*/  HMMA.16816.F32.BF16 R80, R96.reuse, R76, RZ ;  /* 0x0000004c6050723c */ /* 0x050fe600000418ff */
[----:B------:R-:W-:Y:S04]  /*14a90*/  LDSM.16.M88.4 R124, [R43+0x6800] ;  /* 0x006800002b7c783b */ /* 0x000fe80000000200 */
[----:B------:R-:W-:Y:S01]  /*14aa0*/  LDSM.16.M88.4 R128, [R43+0x5800] ;  /* 0x005800002b80783b */ /* 0x000fe20000000200 */
[----:B------:R-:W-:Y:S03]  /*14ab0*/  HMMA.16816.F32.BF16 R76, R96, R78, RZ ;  /* 0x0000004e604c723c */ /* 0x000fe600000418ff */
[----:B------:R-:W-:Y:S04]  /*14ac0*/  LDSM.16.M88.4 R116, [R43+0x7800] ;  /* 0x007800002b74783b */ /* 0x000fe80000000200 */
[----:B------:R-:W-:Y:S01]  /*14ad0*/  LDSM.16.M88.4 R84, [R40+0x5000] ;  /* 0x005000002854783b */ /* 0x000fe20000000200 */
[C---:B-1----:R-:W-:Y:S03]  /*14ae0*/  HMMA.16816.F32.BF16 R72, R88.reuse, R4, R72 ;  /* 0x000000045848723c */ /* 0x042fe60000041848 */
[----:B------:R-:W0:Y:S05]  /*14af0*/  LDGDEPBAR ;  /* 0x00000000000079af */ /* 0x000e2a0000000000 */
        /* <DEDUP_REMOVED lines=25> */
[C---:B---3--:R-:W-:Y:S08]  /*14c90*/  HMMA.16816.F32.BF16 R64, R88.reuse, R44, R64 ;  /* 0x0000002c5840723c */ /* 0x048ff00000041840 */
[C---:B------:R-:W-:Y:S01]  /*14ca0*/  HMMA.16816.F32.BF16 R56, R88.reuse, R46, R56 ;  /* 0x0000002e5838723c */ /* 0x040fe20000041838 */
[----:B------:R-:W3:Y:S07]  /*14cb0*/  LDSM.16.M88.4 R44, [R40+0x5800] ;  /* 0x00580000282c783b */ /* 0x000eee0000000200 */
[C---:B------:R-:W-:Y:S01]  /*14cc0*/  HMMA.16816.F32.BF16 R104, R88.reuse, R122, R104 ;  /* 0x0000007a5868723c */ /* 0x040fe20000041868 */
[----:B------:R-:W-:Y:S07]  /*14cd0*/  LDSM.16.M88.4 R120, [R10+0x4000] ;  /* 0x004000000a78783b */ /* 0x000fee0000000200 */
[C---:B------:R-:W-:Y:S08]  /*14ce0*/  HMMA.16816.F32.BF16 R32, R88.reuse, R112, R32 ;  /* 0x000000705820723c */ /* 0x040ff00000041820 */
[C---:B------:R-:W-:Y:S01]  /*14cf0*/  HMMA.16816.F32.BF16 R24, R88.reuse, R114, R24 ;  /* 0x000000725818723c */ /* 0x040fe20000041818 */
[----:B------:R-:W4:Y:S07]  /*14d00*/  LDSM.16.M88.4 R112, [R40+0x6000] ;  /* 0x006000002870783b */ /* 0x000f2e0000000200 */
        /* <DEDUP_REMOVED lines=8> */
[----:B------:R-:W-:Y:S04]  /*14d90*/  LDSM.16.M88.4 R88, [R60] ;  /* 0x000000003c58783b */ /* 0x000fe80000000200 */
[----:B------:R-:W-:Y:S03]  /*14da0*/  LDSM.16.M88.4 R116, [R10+0x4800] ;  /* 0x004800000a74783b */ /* 0x000fe60000000200 */
        /* <DEDUP_REMOVED lines=17> */
[----:B------:R-:W4:Y:S04]  /*14ec0*/  LDSM.16.M88.4 R92, [R10+0x7800] ;  /* 0x007800000a5c783b */ /* 0x000f280000000200 */
[----:B------:R-:W-:Y:S03]  /*14ed0*/  LDSM.16.M88.4 R124, [R180+UR5+0x8800] ;  /* 0x00880005b47c783b */ /* 0x000fe60008000200 */
[C---:B------:R-:W-:Y:S08]  /*14ee0*/  HMMA.16816.F32.BF16 R64, R88.reuse, R84, R64 ;  /* 0x000000545840723c */ /* 0x040ff00000041840 */
        /* <DEDUP_REMOVED lines=8> */
[C---:B---3--:R-:W-:Y:S08]  /*14f70*/  HMMA.16816.F32.BF16 R48, R88.reuse, R44, R48 ;  /* 0x0000002c5830723c */ /* 0x048ff00000041830 */
[C---:B------:R-:W-:Y:S01]  /*14f80*/  HMMA.16816.F32.BF16 R36, R88.reuse, R46, R36 ;  /* 0x0000002e5824723c */ /* 0x040fe20000041824 */
[----:B------:R-:W3:Y:S07]  /*14f90*/  LDSM.16.M88.4 R44, [R180+UR5+0x8000] ;  /* 0x00800005b42c783b */ /* 0x000eee0008000200 */
[C---:B------:R-:W-:Y:S08]  /*14fa0*/  HMMA.16816.F32.BF16 R80, R88.reuse, R120, R80 ;  /* 0x000000785850723c */ /* 0x040ff00000041850 */
[C---:B------:R-:W-:Y:S01]  /*14fb0*/  HMMA.16816.F32.BF16 R76, R88.reuse, R122, R76 ;  /* 0x0000007a584c723c */ /* 0x040fe2000004184c */
[----:B------:R-:W3:Y:S07]  /*14fc0*/  LDSM.16.M88.4 R120, [R180+UR5+0x9000] ;  /* 0x00900005b478783b */ /* 0x000eee0008000200 */
[C---:B----4-:R-:W-:Y:S08]  /*14fd0*/  HMMA.16816.F32.BF16 R32, R88.reuse, R112, R32 ;  /* 0x000000705820723c */ /* 0x050ff00000041820 */
[C---:B------:R-:W-:Y:S01]  /*14fe0*/  HMMA.16816.F32.BF16 R24, R88.reuse, R114, R24 ;  /* 0x000000725818723c */ /* 0x040fe20000041818 */
[----:B------:R-:W4:Y:S07]  /*14ff0*/  LDSM.16.M88.4 R112, [R180+UR5+0xb000] ;  /* 0x00b00005b470783b */ /* 0x000f2e0008000200 */
[C---:B------:R-:W-:Y:S08]  /*15000*/  HMMA.16816.F32.BF16 R72, R88.reuse, R116, R72 ;  /* 0x000000745848723c */ /* 0x040ff00000041848 */
[C---:B------:R-:W-:Y:S01]  /*15010*/  HMMA.16816.F32.BF16 R68, R88.reuse, R118, R68 ;  /* 0x000000765844723c */ /* 0x040fe20000041844 */
[----:B------:R-:W4:Y:S07]  /*15020*/  LDSM.16.M88.4 R116, [R180+UR5+0x9800] ;  /* 0x00980005b474783b */ /* 0x000f2e0008000200 */
[C---:B------:R-:W-:Y:S08]  /*15030*/  HMMA.16816.F32.BF16 R100, R88.reuse, R92, R100 ;  /* 0x0000005c5864723c */ /* 0x040ff00000041864 */
[----:B------:R-:W-:Y:S01]  /*15040*/  HMMA.16816.F32.BF16 R96, R88, R94, R96 ;  /* 0x0000005e5860723c */ /* 0x000fe20000041860 */
[----:B------:R-:W4:Y:S04]  /*15050*/  LDSM.16.M88.4 R92, [R180+UR5+0xb800] ;  /* 0x00b80005b45c783b */ /* 0x000f280008000200 */
[----:B------:R3:W-:Y:S03]  /*15060*/  LDSM.16.M88.4 R88, [R62+0x2000] ;  /* 0x002000003e58783b */ /* 0x0007e60000000200 */
[C---:B-1----:R-:W-:Y:S08]  /*15070*/  HMMA.16816.F32.BF16 R20, R84.reuse, R4, R20 ;  /* 0x000000045414723c */ /* 0x042ff00000041814 */
[C---:B------:R-:W-:Y:S01]  /*15080*/  HMMA.16816.F32.BF16 R16, R84.reuse, R6, R16 ;  /* 0x000000065410723c */ /* 0x040fe20000041810 */
[----:B------:R-:W1:Y:S07]  /*15090*/  LDSM.16.M88.4 R4, [R43+0x8800] ;  /* 0x008800002b04783b */ /* 0x000e6e0000000200 */
[----:B--2---:R-:W-:Y:S01]  /*150a0*/  HMMA.16816.F32.BF16 R32, R84, R12, R32 ;  /* 0x0000000c5420723c */ /* 0x004fe20000041820 */
[----:B---3--:R-:W-:-:S07]  /*150b0*/  VIADD R62, R54, 0xffffffff ;  /* 0xffffffff363e7836 */ /* 0x008fce0000000000 */
        /* <DEDUP_REMOVED lines=19> */
[----:B------:R-:W4:Y:S04]  /*151f0*/  LDSM.16.M88.4 R92, [R43+0xb800] ;  /* 0x00b800002b5c783b */ /* 0x000f280000000200 */
[----:B------:R-:W-:Y:S03]  /*15200*/  LDSM.16.M88.4 R84, [R40+0x8000] ;  /* 0x008000002854783b */ /* 0x000fe60000000200 */
        /* <DEDUP_REMOVED lines=32> */
[C---:B------:R-:W-:Y:S08]  /*15410*/  HMMA.16816.F32.BF16 R80, R120.reuse, R84, R80 ;  /* 0x000000547850723c */ /* 0x040ff00000041850 */
[C---:B------:R-:W-:Y:S01]  /*15420*/  HMMA.16816.F32.BF16 R76, R120.reuse, R86, R76 ;  /* 0x00000056784c723c */ /* 0x040fe2000004184c */
[----:B------:R-:W3:Y:S07]  /*15430*/  LDSM.16.M88.4 R84, [R10+0x9000] ;  /* 0x009000000a54783b */ /* 0x000eee0000000200 */
[C---:B------:R-:W-:Y:S01]  /*15440*/  HMMA.16816.F32.BF16 R68, R120.reuse, R46, R68 ;  /* 0x0000002e7844723c */ /* 0x040fe20000041844 */
[----:B------:R-:W3:Y:S07]  /*15450*/  LDSM.16.M88.4 R44, [R10+0x9800] ;  /* 0x009800000a2c783b */ /* 0x000eee0000000200 */
[----:B----4-:R-:W-:Y:S08]  /*15460*/  HMMA.16816.F32.BF16 R96, R120, R114, R96 ;  /* 0x000000727860723c */ /* 0x010ff00000041860 */
[----:B-1----:R-:W-:Y:S01]  /*15470*/  HMMA.16816.F32.BF16 R72, R4, R88, R72 ;  /* 0x000000580448723c */ /* 0x002fe20000041848 */
[----:B------:R-:W-:-:S05]  /*15480*/  IMAD.SHL.U32 R88, R62, 0x80, RZ ;  /* 0x000000803e587824 */ /* 0x000fca00078e00ff */
[----:B------:R-:W-:Y:S02]  /*15490*/  LOP3.LUT R89, R88, R147, RZ, 0xfc, !PT ;  /* 0x0000009358597212 */ /* 0x000fe400078efcff */
[----:B------:R-:W-:Y:S02]  /*154a0*/  HMMA.16816.F32.BF16 R80, R4, R92, R80 ;  /* 0x0000005c0450723c */ /* 0x000fe40000041850 */
[----:B------:R-:W-:-:S06]  /*154b0*/  LOP3.LUT R43, R89, 0x9, RZ, 0xfc, !PT ;  /* 0x00000009592b7812 */ /* 0x000fcc00078efcff */
[----:B--2---:R-:W-:Y:S01]  /*154c0*/  HMMA.16816.F32.BF16 R96, R4, R14, R96 ;  /* 0x0000000e0460723c */ /* 0x004fe20000041860 */
[----:B------:R-:W-:-:S04]  /*154d0*/  LOP3.LUT R15, R89, 0x78, RZ, 0xfc, !PT ;  /* 0x00000078590f7812 */ /* 0x000fc800078efcff */
[----:B------:R-:W-:Y:S02]  /*154e0*/  I2FP.F32.S32 R14, R15 ;  /* 0x0000000f000e7245 */ /* 0x000fe40000201400 */
[C---:B------:R-:W-:Y:S01]  /*154f0*/  ISETP.GE.AND P5, PT, R15.reuse, R134, PT ;  /* 0x000000860f00720c */ /* 0x040fe20003fa6270 */
[----:B------:R-:W-:Y:S01]  /*15500*/  HMMA.16816.F32.BF16 R76, R4, R94, R76 ;  /* 0x0000005e044c723c */ /* 0x000fe2000004184c */
[----:B------:R-:W-:Y:S02]  /*15510*/  ISETP.GE.AND P3, PT, R15, R184, PT ;  /* 0x000000b80f00720c */ /* 0x000fe40003f66270 */
[----:B------:R-:W-:-:S04]  /*15520*/  LOP3.LUT R15, R89, 0x1, RZ, 0xfc, !PT ;  /* 0x00000001590f7812 */ /* 0x000fc800078efcff */
[----:B------:R-:W-:Y:S01]  /*15530*/  I2FP.F32.S32 R40, R15 ;  /* 0x0000000f00287245 */ /* 0x000fe20000201400 */
[C---:B---3--:R-:W-:Y:S01]  /*15540*/  HMMA.16816.F32.BF16 R64, R4.reuse, R84, R64 ;  /* 0x000000540440723c */ /* 0x048fe20000041840 */
[----:B------:R-:W-:Y:S02]  /*15550*/  ISETP.GE.AND P4, PT, R15, R134, PT ;  /* 0x000000860f00720c */ /* 0x000fe40003f86270 */
[C---:B------:R-:W-:Y:S01]  /*15560*/  FFMA.FTZ R96, R3.reuse, R14, R96 ;  /* 0x0000000e03607223 */ /* 0x040fe20000010060 */
[CC--:B------:R-:W-:Y:S01]  /*15570*/  FFMA.FTZ R30, R3.reuse, R40.reuse, R81 ;  /* 0x00000028031e7223 */ /* 0x0c0fe20000010051 */
[C---:B------:R-:W-:Y:S01]  /*15580*/  FFMA.FTZ R40, R3.reuse, R40, R83 ;  /* 0x0000002803287223 */ /* 0x040fe20000010053 */
[----:B------:R-:W-:Y:S01]  /*15590*/  FFMA.FTZ R98, R3, R14, R98 ;  /* 0x0000000e03627223 */ /* 0x000fe20000010062 */
[----:B------:R-:W-:Y:S01]  /*155a0*/  ISETP.GE.AND P2, PT, R15, R184, PT ;  /* 0x000000b80f00720c */ /* 0x000fe20003f46270 */
[----:B------:R-:W-:Y:S01]  /*155b0*/  HMMA.16816.F32.BF16 R56, R4, R86, R56 ;  /* 0x000000560438723c */ /* 0x000fe20000041838 */
[----:B------:R-:W1:Y:S01]  /*155c0*/  LDSM.16.M88.4 R84, [R10+0xa000] ;  /* 0x00a000000a54783b */ /* 0x000e620000000200 */
[----:B------:R-:W-:-:S02]  /*155d0*/  FSEL R83, R30, -INF , !P4 ;  /* 0xff8000001e537808 */ /* 0x000fc40006000000 */
[----:B------:R-:W-:Y:S02]  /*155e0*/  I2FP.F32.S32 R30, R43 ;  /* 0x0000002b001e7245 */ /* 0x000fe40000201400 */
[----:B------:R-:W-:Y:S02]  /*155f0*/  FSEL R149, R96, -INF , !P5 ;  /* 0xff80000060957808 */ /* 0x000fe40006800000 */
[C---:B------:R-:W-:Y:S01]  /*15600*/  HMMA.16816.F32.BF16 R48, R4.reuse, R44, R48 ;  /* 0x0000002c0430723c */ /* 0x040fe20000041830 */
[----:B------:R-:W-:Y:S01]  /*15610*/  LOP3.LUT R45, R89, 0x8, RZ, 0xfc, !PT ;  /* 0x00000008592d7812 */ /* 0x000fe200078efcff */
[----:B------:R-:W-:Y:S01]  /*15620*/  FFMA.FTZ R77, R3, R30, R77 ;  /* 0x0000001e034d7223 */ /* 0x000fe2000001004d */
[----:B------:R-:W-:Y:S02]  /*15630*/  FSEL R144, R98, -INF , !P3 ;  /* 0xff80000062907808 */ /* 0x000fe40005800000 */
[----:B------:R-:W-:Y:S02]  /*15640*/  I2FP.F32.S32 R14, R45 ;  /* 0x0000002d000e7245 */ /* 0x000fe40000201400 */
[C---:B------:R-:W-:Y:S01]  /*15650*/  ISETP.GE.AND P1, PT, R45.reuse, R134, PT ;  /* 0x000000862d00720c */ /* 0x040fe20003f26270 */
[C---:B------:R-:W-:Y:S01]  /*15660*/  HMMA.16816.F32.BF16 R68, R4.reuse, R90, R68 ;  /* 0x0000005a0444723c */ /* 0x040fe20000041844 */
[----:B------:R-:W-:Y:S01]  /*15670*/  ISETP.GE.AND P5, PT, R45, R184, PT ;  /* 0x000000b82d00720c */ /* 0x000fe20003fa6270 */
[----:B------:R-:W-:Y:S01]  /*15680*/  FFMA.FTZ R90, R3, R14, R78 ;  /* 0x0000000e035a7223 */ /* 0x000fe2000001004e */
[----:B------:R-:W-:Y:S01]  /*15690*/  ISETP.GE.AND P3, PT, R43, R134, PT ;  /* 0x000000862b00720c */ /* 0x000fe20003f66270 */
[----:B------:R-:W-:Y:S01]  /*156a0*/  FFMA.FTZ R78, R3, R30, R79 ;  /* 0x0000001e034e7223 */ /* 0x000fe2000001004f */
[----:B------:R-:W-:Y:S01]  /*156b0*/  LOP3.LUT R45, R89, 0x11, RZ, 0xfc, !PT ;  /* 0x00000011592d7812 */ /* 0x000fe200078efcff */
[----:B------:R-:W-:Y:S01]  /*156c0*/  FFMA.FTZ R81, R3, R14, R76 ;  /* 0x0000000e03517223 */ /* 0x000fe2000001004c */
[----:B------:R-:W-:Y:S01]  /*156d0*/  FSEL R90, R90, -INF , !P5 ;  /* 0xff8000005a5a7808 */ /* 0x000fe20006800000 */
[----:B------:R-:W-:Y:S01]  /*156e0*/  HMMA.16816.F32.BF16 R36, R4, R46, R36 ;  /* 0x0000002e0424723c */ /* 0x000fe20000041824 */
[----:B------:R-:W-:-:S02]  /*156f0*/  FSEL R79, R77, -INF , !P3 ;  /* 0xff8000004d4f7808 */ /* 0x000fc40005800000 */
[C---:B------:R-:W-:Y:S02]  /*15700*/  ISETP.GE.AND P5, PT, R45.reuse, R134, PT ;  /* 0x000000862d00720c */ /* 0x040fe40003fa6270 */
[-C--:B------:R-:W-:Y:S02]  /*15710*/  ISETP.GE.AND P3, PT, R45, R184.reuse, PT ;  /* 0x000000b82d00720c */ /* 0x080fe40003f66270 */
[----:B------:R-:W-:Y:S01]  /*15720*/  I2FP.F32.S32 R14, R45 ;  /* 0x0000002d000e7245 */ /* 0x000fe20000201400 */
[C---:B------:R-:W-:Y:S01]  /*15730*/  HMMA.16816.F32.BF16 R32, R120.reuse, R128, R32 ;  /* 0x000000807820723c */ /* 0x040fe20000041820 */
[----:B------:R-:W2:Y:S01]  /*15740*/  LDSM.16.M88.4 R44, [R10+0xa800] ;  /* 0x00a800000a2c783b */ /* 0x000ea20000000200 */
[----:B------:R-:W-:Y:S02]  /*15750*/  LOP3.LUT R15, R89, 0x10, RZ, 0xfc, !PT ;  /* 0x00000010590f7812 */ /* 0x000fe400078efcff */
[----:B------:R-:W-:Y:S01]  /*15760*/  ISETP.GE.AND P4, PT, R43, R184, PT ;  /* 0x000000b82b00720c */ /* 0x000fe20003f86270 */
[CC--:B------:R-:W-:Y:S01]  /*15770*/  FFMA.FTZ R61, R3.reuse, R14.reuse, R73 ;  /* 0x0000000e033d7223 */ /* 0x0c0fe20000010049 */
[----:B------:R-:W-:Y:S01]  /*15780*/  FSEL R76, R40, -INF , !P2 ;  /* 0xff800000284c7808 */ /* 0x000fe20005000000 */
[----:B------:R-:W-:Y:S01]  /*15790*/  FFMA.FTZ R75, R3, R14, R75 ;  /* 0x0000000e034b7223 */ /* 0x000fe2000001004b */
[----:B------:R-:W-:Y:S01]  /*157a0*/  FSEL R81, R81, -INF , !P1 ;  /* 0xff80000051517808 */ /* 0x000fe20004800000 */
[----:B------:R-:W-:Y:S01]  /*157b0*/  HMMA.16816.F32.BF16 R20, R120, R124, R20 ;  /* 0x0000007c7814723c */ /* 0x000fe20000041814 */
[----:B------:R-:W-:-:S02]  /*157c0*/  LOP3.LUT R43, R89, 0x19, RZ, 0xfc, !PT ;  /* 0x00000019592b7812 */ /* 0x000fc400078efcff */
[C---:B------:R-:W-:Y:S02]  /*157d0*/  ISETP.GE.AND P2, PT, R15.reuse, R134, PT ;  /* 0x000000860f00720c */ /* 0x040fe40003f46270 */
[----:B------:R-:W-:Y:S02]  /*157e0*/  ISETP.GE.AND P1, PT, R15, R184, PT ;  /* 0x000000b80f00720c */ /* 0x000fe40003f26270 */
[----:B------:R-:W-:Y:S01]  /*157f0*/  I2FP.F32.S32 R15, R15 ;  /* 0x0000000f000f7245 */ /* 0x000fe20000201400 */
[----:B------:R-:W-:Y:S01]  /*15800*/  HMMA.16816.F32.BF16 R24, R120, R130, R24 ;  /* 0x000000827818723c */ /* 0x000fe20000041818 */
[----:B------:R-:W-:Y:S02]  /*15810*/  I2FP.F32.S32 R30, R43 ;  /* 0x0000002b001e7245 */ /* 0x000fe40000201400 */
[----:B------:R-:W-:Y:S01]  /*15820*/  FSEL R78, R78, -INF , !P4 ;  /* 0xff8000004e4e7808 */ /* 0x000fe20006000000 */
[CC--:B------:R-:W-:Y:S01]  /*15830*/  FFMA.FTZ R63, R3.reuse, R15.reuse, R72 ;  /* 0x0000000f033f7223 */ /* 0x0c0fe20000010048 */
[----:B------:R-:W-:Y:S01]  /*15840*/  FFMA.FTZ R60, R3, R15, R74 ;  /* 0x0000000f033c7223 */ /* 0x000fe2000001004a */
[----:B------:R-:W-:Y:S01]  /*15850*/  LOP3.LUT R15, R89, 0x18, RZ, 0xfc, !PT ;  /* 0x00000018590f7812 */ /* 0x000fe200078efcff */
[----:B------:R-:W-:Y:S01]  /*15860*/  FFMA.FTZ R14, R3, R30, R71 ;  /* 0x0000001e030e7223 */ /* 0x000fe20000010047 */
[----:B------:R-:W-:Y:S01]  /*15870*/  LOP3.LUT R71, R89, 0x20, RZ, 0xfc, !PT ;  /* 0x0000002059477812 */ /* 0x000fe200078efcff */
[----:B-1----:R-:W-:Y:S01]  /*15880*/  HMMA.16816.F32.BF16 R32, R4, R84, R32 ;  /* 0x000000540420723c */ /* 0x002fe20000041820 */
[----:B------:R-:W-:-:S02]  /*15890*/  FSEL R63, R63, -INF , !P2 ;  /* 0xff8000003f3f7808 */ /* 0x000fc40005000000 */
[C---:B------:R-:W-:Y:S02]  /*158a0*/  ISETP.GE.AND P4, PT, R15.reuse, R134, PT ;  /* 0x000000860f00720c */ /* 0x040fe40003f86270 */
[----:B------:R-:W-:Y:S02]  /*158b0*/  ISETP.GE.AND P2, PT, R15, R184, PT ;  /* 0x000000b80f00720c */ /* 0x000fe40003f46270 */
[----:B------:R-:W-:Y:S01]  /*158c0*/  I2FP.F32.S32 R15, R15 ;  /* 0x0000000f000f7245 */ /* 0x000fe20000201400 */
[----:B------:R-:W-:Y:S01]  /*158d0*/  HMMA.16816.F32.BF16 R16, R120, R126, R16 ;  /* 0x0000007e7810723c */ /* 0x000fe20000041810 */
[----:B------:R-:W-:Y:S02]  /*158e0*/  I2FP.F32.S32 R40, R71 ;  /* 0x0000004700287245 */ /* 0x000fe40000201400 */
[----:B------:R-:W-:Y:S01]  /*158f0*/  FSEL R60, R60, -INF , !P1 ;  /* 0xff8000003c3c7808 */ /* 0x000fe20004800000 */
[-C--:B------:R-:W-:Y:S01]  /*15900*/  FFMA.FTZ R68, R3, R15.reuse, R68 ;  /* 0x0000000f03447223 */ /* 0x080fe20000010044 */
        /* <DEDUP_REMOVED lines=8> */
[----:B------:R-:W-:Y:S01]  /*15990*/  ISETP.GE.AND P3, PT, R71, R134, PT ;  /* 0x000000864700720c */ /* 0x000fe20003f66270 */
[----:B--2---:R-:W-:Y:S01]  /*159a0*/  HMMA.16816.F32.BF16 R20, R4, R44, R20 ;  /* 0x0000002c0414723c */ /* 0x004fe20000041814 */
[----:B------:R-:W-:-:S02]  /*159b0*/  LOP3.LUT R69, R89, 0x21, RZ, 0xfc, !PT ;  /* 0x0000002159457812 */ /* 0x000fc400078efcff */
[----:B------:R-:W-:Y:S02]  /*159c0*/  LOP3.LUT R43, R89, 0x28, RZ, 0xfc, !PT ;  /* 0x00000028592b7812 */ /* 0x000fe400078efcff */
[----:B------:R-:W-:Y:S02]  /*159d0*/  FSEL R14, R14, -INF , !P5 ;  /* 0xff8000000e0e7808 */ /* 0x000fe40006800000 */
[----:B------:R-:W-:Y:S01]  /*159e0*/  FSEL R159, R64, -INF , !P3 ;  /* 0xff800000409f7808 */ /* 0x000fe20005800000 */
[----:B------:R-:W-:Y:S01]  /*159f0*/  HMMA.16816.F32.BF16 R24, R4, R86, R24 ;  /* 0x000000560418723c */ /* 0x000fe20000041818 */
[----:B------:R-:W-:Y:S02]  /*15a00*/  I2FP.F32.S32 R30, R69 ;  /* 0x00000045001e7245 */ /* 0x000fe40000201400 */
[C---:B------:R-:W-:Y:S02]  /*15a10*/  ISETP.GE.AND P5, PT, R43.reuse, R134, PT ;  /* 0x000000862b00720c */ /* 0x040fe40003fa6270 */
[----:B------:R-:W-:Y:S01]  /*15a20*/  ISETP.GE.AND P3, PT, R43, R184, PT ;  /* 0x000000b82b00720c */ /* 0x000fe20003f66270 */
[CC--:B------:R-:W-:Y:S01]  /*15a30*/  FFMA.FTZ R65, R3.reuse, R30.reuse, R65 ;  /* 0x0000001e03417223 */ /* 0x0c0fe20000010041 */
[----:B------:R-:W-:Y:S01]  /*15a40*/  I2FP.F32.S32 R43, R43 ;  /* 0x0000002b002b7245 */ /* 0x000fe20000201400 */
        /* <DEDUP_REMOVED lines=11> */
[----:B------:R-:W-:Y:S02]  /*15b00*/  I2FP.F32.S32 R40, R69 ;  /* 0x0000004500287245 */ /* 0x000fe40000201400 */
[----:B------:R-:W-:Y:S02]  /*15b10*/  I2FP.F32.S32 R44, R43 ;  /* 0x0000002b002c7245 */ /* 0x000fe40000201400 */
[----:B------:R-:W-:Y:S01]  /*15b20*/  FSEL R194, R194, -INF , !P1 ;  /* 0xff800000c2c27808 */ /* 0x000fe20004800000 */
[CC--:B------:R-:W-:Y:S01]  /*15b30*/  FFMA.FTZ R45, R3.reuse, R40.reuse, R57 ;  /* 0x00000028032d7223 */ /* 0x0c0fe20000010039 */
[----:B------:R-:W-:Y:S01]  /*15b40*/  FSEL R189, R56, -INF , !P5 ;  /* 0xff80000038bd7808 */ /* 0x000fe20006800000 */
[----:B------:R-:W-:Y:S01]  /*15b50*/  FFMA.FTZ R40, R3, R40, R59 ;  /* 0x0000002803287223 */ /* 0x000fe2000001003b */
[C---:B------:R-:W-:Y:S01]  /*15b60*/  ISETP.GE.AND P1, PT, R43.reuse, R134, PT ;  /* 0x000000862b00720c */ /* 0x040fe20003f26270 */
[----:B------:R-:W1:Y:S01]  /*15b70*/  LDSM.16.M88.4 R56, [R10+0xb000] ;  /* 0x00b000000a38783b */ /* 0x000e620000000200 */
[----:B------:R-:W-:Y:S01]  /*15b80*/  ISETP.GE.AND P5, PT, R43, R184, PT ;  /* 0x000000b82b00720c */ /* 0x000fe20003fa6270 */
[-C--:B------:R-:W-:Y:S01]  /*15b90*/  FFMA.FTZ R43, R3, R44.reuse, R48 ;  /* 0x0000002c032b7223 */ /* 0x080fe20000010030 */
[----:B------:R-:W-:Y:S01]  /*15ba0*/  FSEL R157, R65, -INF , !P2 ;  /* 0xff800000419d7808 */ /* 0x000fe20005000000 */
[----:B------:R-:W-:Y:S01]  /*15bb0*/  FFMA.FTZ R50, R3, R44, R50 ;  /* 0x0000002c03327223 */ /* 0x000fe20000010032 */
[----:B------:R-:W-:Y:S01]  /*15bc0*/  FSEL R77, R68, -INF , !P4 ;  /* 0xff800000444d7808 */ /* 0x000fe20006000000 */
[----:B------:R-:W-:Y:S01]  /*15bd0*/  HMMA.16816.F32.BF16 R104, R120, R118, R104 ;  /* 0x000000767868723c */ /* 0x000fe20000041868 */
[----:B------:R-:W-:Y:S01]  /*15be0*/  ISETP.GE.AND P2, PT, R69, R184, PT ;  /* 0x000000b84500720c */ /* 0x000fe20003f46270 */
[----:B------:R-:W-:-:S04]  /*15bf0*/  DEPBAR.LE SB0, 0x0 ;  /* 0x000080000000791a */ /* 0x000fc80000000000 */
[----:B------:R-:W-:Y:S02]  /*15c00*/  ISETP.GE.AND P4, PT, R71, R184, PT ;  /* 0x000000b84700720c */ /* 0x000fe40003f86270 */
[----:B------:R-:W-:Y:S01]  /*15c10*/  LOP3.LUT R65, R89, 0x38, RZ, 0xfc, !PT ;  /* 0x0000003859417812 */ /* 0x000fe200078efcff */
[----:B------:R-:W-:Y:S01]  /*15c20*/  HMMA.16816.F32.BF16 R100, R120, R112, R100 ;  /* 0x000000707864723c */ /* 0x000fe20000041864 */
[----:B------:R-:W-:Y:S02]  /*15c30*/  FSEL R40, R40, -INF , !P2 ;  /* 0xff80000028287808 */ /* 0x000fe40005000000 */
[----:B------:R-:W-:Y:S02]  /*15c40*/  FSEL R43, R43, -INF , !P1 ;  /* 0xff8000002b2b7808 */ /* 0x000fe40004800000 */
[----:B------:R-:W-:Y:S02]  /*15c50*/  FSEL R42, R42, -INF , !P4 ;  /* 0xff8000002a2a7808 */ /* 0x000fe40006000000 */
[----:B------:R-:W-:-:S02]  /*15c60*/  ISETP.GE.AND P2, PT, R65, R134, PT ;  /* 0x000000864100720c */ /* 0x000fc40003f46270 */
[----:B------:R-:W-:Y:S02]  /*15c70*/  ISETP.GE.AND P1, PT, R65, R184, PT ;  /* 0x000000b84100720c */ /* 0x000fe40003f26270 */
[-C--:B------:R-:W-:Y:S02]  /*15c80*/  ISETP.GE.AND P4, PT, R69, R134.reuse, PT ;  /* 0x000000864500720c */ /* 0x080fe40003f86270 */
[----:B------:R-:W-:Y:S02]  /*15c90*/  I2FP.F32.S32 R65, R65 ;  /* 0x0000004100417245 */ /* 0x000fe40000201400 */
        /* <DEDUP_REMOVED lines=8> */
[----:B------:R-:W-:Y:S02]  /*15d20*/  I2FP.F32.S32 R48, R67 ;  /* 0x0000004300307245 */ /* 0x000fe40000201400 */
[C---:B------:R-:W-:Y:S02]  /*15d30*/  LOP3.LUT R67, R89.reuse, 0x39, RZ, 0xfc, !PT ;  /* 0x0000003959437812 */ /* 0x040fe400078efcff */
[----:B------:R-:W-:Y:S01]  /*15d40*/  LOP3.LUT R65, R89, 0x40, RZ, 0xfc, !PT ;  /* 0x0000004059417812 */ /* 0x000fe200078efcff */
[CC--:B------:R-:W-:Y:S01]  /*15d50*/  FFMA.FTZ R49, R3.reuse, R48.reuse, R49 ;  /* 0x0000003003317223 */ /* 0x0c0fe20000010031 */
[----:B------:R-:W-:Y:S01]  /*15d60*/  FFMA.FTZ R51, R3, R48, R51 ;  /* 0x0000003003337223 */ /* 0x000fe20000010033 */
[----:B------:R-:W-:Y:S01]  /*15d70*/  I2FP.F32.S32 R44, R67 ;  /* 0x00000043002c7245 */ /* 0x000fe20000201400 */
[C---:B-1----:R-:W-:Y:S01]  /*15d80*/  HMMA.16816.F32.BF16 R108, R4.reuse, R56, R108 ;  /* 0x00000038046c723c */ /* 0x042fe2000004186c */
[----:B------:R-:W-:Y:S02]  /*15d90*/  I2FP.F32.S32 R10, R65 ;  /* 0x00000041000a7245 */ /* 0x000fe40000201400 */
        /* <DEDUP_REMOVED lines=8> */
[----:B------:R-:W-:Y:S01]  /*15e20*/  LOP3.LUT R37, R89, 0x48, RZ, 0xfc, !PT ;  /* 0x0000004859257812 */ /* 0x000fe200078efcff */
[----:B------:R-:W-:Y:S01]  /*15e30*/  HMMA.16816.F32.BF16 R104, R4, R58, R104 ;  /* 0x0000003a0468723c */ /* 0x000fe20000041868 */
[----:B------:R-:W-:-:S02]  /*15e40*/  FSEL R168, R39, -INF , !P3 ;  /* 0xff80000027a87808 */ /* 0x000fc40005800000 */
[----:B------:R-:W-:Y:S02]  /*15e50*/  FSEL R175, R175, -INF , !P4 ;  /* 0xff800000afaf7808 */ /* 0x000fe40006000000 */
[C---:B------:R-:W-:Y:S02]  /*15e60*/  ISETP.GE.AND P3, PT, R37.reuse, R134, PT ;  /* 0x000000862500720c */ /* 0x040fe40003f66270 */
[----:B------:R-:W-:Y:S02]  /*15e70*/  ISETP.GE.AND P4, PT, R37, R184, PT ;  /* 0x000000b82500720c */ /* 0x000fe40003f86270 */
[----:B------:R-:W-:Y:S02]  /*15e80*/  LOP3.LUT R47, R89, 0x41, RZ, 0xfc, !PT ;  /* 0x00000041592f7812 */ /* 0x000fe400078efcff */
[----:B------:R-:W-:Y:S02]  /*15e90*/  I2FP.F32.S32 R37, R37 ;  /* 0x0000002500257245 */ /* 0x000fe40000201400 */
[----:B------:R-:W-:-:S02]  /*15ea0*/  I2FP.F32.S32 R32, R47 ;  /* 0x0000002f00207245 */ /* 0x000fc40000201400 */
[----:B------:R-:W-:Y:S01]  /*15eb0*/  FSEL R154, R50, -INF , !P5 ;  /* 0xff800000329a7808 */ /* 0x000fe20006800000 */
[CC--:B------:R-:W-:Y:S01]  /*15ec0*/  FFMA.FTZ R24, R3.reuse, R37.reuse, R24 ;  /* 0x0000002503187223 */ /* 0x0c0fe20000010018 */
[----:B------:R-:W-:Y:S01]  /*15ed0*/  FFMA.FTZ R26, R3, R37, R26 ;  /* 0x00000025031a7223 */ /* 0x000fe2000001001a */
[----:B------:R-:W-:Y:S01]  /*15ee0*/  ISETP.GE.AND P5, PT, R67, R134, PT ;  /* 0x000000864300720c */ /* 0x000fe20003fa6270 */
[-C--:B------:R-:W-:Y:S01]  /*15ef0*/  FFMA.FTZ R169, R3, R32.reuse, R33 ;  /* 0x0000002003a97223 */ /* 0x080fe20000010021 */
[----:B------:R-:W-:Y:S01]  /*15f00*/  LOP3.LUT R39, R89, 0x49, RZ, 0xfc, !PT ;  /* 0x0000004959277812 */ /* 0x000fe200078efcff */
[----:B------:R-:W-:Y:S01]  /*15f10*/  FFMA.FTZ R35, R3, R32, R35 ;  /* 0x0000002003237223 */ /* 0x000fe20000010023 */
[----:B------:R-:W-:Y:S02]  /*15f20*/  LOP3.LUT R37, R89, 0x50, RZ, 0xfc, !PT ;  /* 0x0000005059257812 */ /* 0x000fe400078efcff */
[----:B------:R-:W-:Y:S02]  /*15f30*/  FSEL R192, R38, -INF , !P1 ;  /* 0xff80000026c07808 */ /* 0x000fe40004800000 */
[----:B------:R-:W-:-:S02]  /*15f40*/  FSEL R151, R151, -INF , !P5 ;  /* 0xff80000097977808 */ /* 0x000fc40006800000 */
[----:B------:R-:W-:Y:S02]  /*15f50*/  I2FP.F32.S32 R32, R39 ;  /* 0x0000002700207245 */ /* 0x000fe40000201400 */
[----:B------:R-:W-:Y:S02]  /*15f60*/  I2FP.F32.S32 R10, R37 ;  /* 0x00000025000a7245 */ /* 0x000fe40000201400 */
        /* <DEDUP_REMOVED lines=15> */
[----:B------:R-:W-:Y:S02]  /*16060*/  FSEL R185, R36, -INF , !P2 ;  /* 0xff80000024b97808 */ /* 0x000fe40005000000 */
[----:B------:R-:W-:Y:S02]  /*16070*/  LOP3.LUT R33, R89, 0x51, RZ, 0xfc, !PT ;  /* 0x0000005159217812 */ /* 0x000fe400078efcff */
[----:B------:R-:W-:Y:S02]  /*16080*/  I2FP.F32.S32 R25, R25 ;  /* 0x0000001900197245 */ /* 0x000fe40000201400 */
[----:B------:R-:W-:Y:S02]  /*16090*/  ISETP.GE.AND P2, PT, R65, R184, PT ;  /* 0x000000b84100720c */ /* 0x000fe40003f46270 */
[----:B------:R-:W-:Y:S01]  /*160a0*/  I2FP.F32.S32 R20, R33 ;  /* 0x0000002100147245 */ /* 0x000fe20000201400 */
[CC--:B------:R-:W-:Y:S01]  /*160b0*/  FFMA.FTZ R16, R3.reuse, R25.reuse, R16 ;  /* 0x0000001903107223 */ /* 0x0c0fe20000010010 */
[----:B------:R-:W-:Y:S01]  /*160c0*/  FSEL R172, R34, -INF , !P2 ;  /* 0xff80000022ac7808 */ /* 0x000fe20005000000 */
[----:B------:R-:W-:Y:S01]  /*160d0*/  FFMA.FTZ R18, R3, R25, R18 ;  /* 0x0000001903127223 */ /* 0x000fe20000010012 */
[----:B------:R-:W-:Y:S01]  /*160e0*/  ISETP.GE.AND P2, PT, R39, R134, PT ;  /* 0x000000862700720c */ /* 0x000fe20003f46270 */
[-C--:B------:R-:W-:Y:S01]  /*160f0*/  FFMA.FTZ R181, R3, R20.reuse, R21 ;  /* 0x0000001403b57223 */ /* 0x080fe20000010015 */
[----:B------:R-:W-:Y:S01]  /*16100*/  LOP3.LUT R27, R89, 0x59, RZ, 0xfc, !PT ;  /* 0x00000059591b7812 */ /* 0x000fe200078efcff */
[----:B------:R-:W-:Y:S01]  /*16110*/  FFMA.FTZ R23, R3, R20, R23 ;  /* 0x0000001403177223 */ /* 0x000fe20000010017 */
[----:B------:R-:W-:-:S02]  /*16120*/  LOP3.LUT R25, R89, 0x60, RZ, 0xfc, !PT ;  /* 0x0000006059197812 */ /* 0x000fc400078efcff */
[----:B------:R-:W-:Y:S02]  /*16130*/  FSEL R186, R26, -INF , !P4 ;  /* 0xff8000001aba7808 */ /* 0x000fe40006000000 */
[----:B------:R-:W-:Y:S02]  /*16140*/  FSEL R171, R171, -INF , !P2 ;  /* 0xff800000abab7808 */ /* 0x000fe40005000000 */
        /* <DEDUP_REMOVED lines=10> */
[----:B------:R-:W-:Y:S01]  /*161f0*/  ISETP.GE.AND P4, PT, R27, R184, PT ;  /* 0x000000b81b00720c */ /* 0x000fe20003f86270 */
[----:B------:R-:W-:Y:S01]  /*16200*/  IMAD.MOV.U32 R10, RZ, RZ, R62 ;  /* 0x000000ffff0a7224 */ /* 0x000fe200078e003e */
[----:B------:R-:W-:-:S02]  /*16210*/  ISETP.GE.AND P2, PT, R25, R134, PT ;  /* 0x000000861900720c */ /* 0x000fc40003f46270 */
[----:B------:R-:W-:Y:S02]  /*16220*/  FSEL R173, R24, -INF , !P3 ;  /* 0xff80000018ad7808 */ /* 0x000fe40005800000 */
[----:B------:R-:W-:Y:S02]  /*16230*/  LOP3.LUT R17, R89, 0x68, RZ, 0xfc, !PT ;  /* 0x0000006859117812 */ /* 0x000fe400078efcff */
[----:B------:R-:W-:Y:S02]  /*16240*/  ISETP.GE.AND P3, PT, R37, R184, PT ;  /* 0x000000b82500720c */ /* 0x000fe40003f66270 */
[----:B------:R-:W-:Y:S02]  /*16250*/  LOP3.LUT R21, R89, 0x61, RZ, 0xfc, !PT ;  /* 0x0000006159157812 */ /* 0x000fe400078efcff */
[----:B------:R-:W-:Y:S02]  /*16260*/  FSEL R170, R19, -INF , !P4 ;  /* 0xff80000013aa7808 */ /* 0x000fe40006000000 */
[----:B------:R-:W-:-:S02]  /*16270*/  FSEL R167, R108, -INF , !P2 ;  /* 0xff8000006ca77808 */ /* 0x000fc40005000000 */
[----:B------:R-:W-:Y:S02]  /*16280*/  FSEL R179, R16, -INF , !P1 ;  /* 0xff80000010b37808 */ /* 0x000fe40004800000 */
[C---:B------:R-:W-:Y:S02]  /*16290*/  ISETP.GE.AND P4, PT, R17.reuse, R134, PT ;  /* 0x000000861100720c */ /* 0x040fe40003f86270 */
[----:B------:R-:W-:Y:S02]  /*162a0*/  ISETP.GE.AND P2, PT, R17, R184, PT ;  /* 0x000000b81100720c */ /* 0x000fe40003f46270 */
[----:B------:R-:W-:Y:S02]  /*162b0*/  LOP3.LUT R13, R89, 0x69, RZ, 0xfc, !PT ;  /* 0x00000069590d7812 */ /* 0x000fe400078efcff */
[----:B------:R-:W-:Y:S02]  /*162c0*/  FSEL R178, R22, -INF , !P3 ;  /* 0xff80000016b27808 */ /* 0x000fe40005800000 */
[----:B------:R-:W-:-:S02]  /*162d0*/  I2FP.F32.S32 R16, R21 ;  /* 0x0000001500107245 */ /* 0x000fc40000201400 */
[----:B------:R-:W-:Y:S02]  /*162e0*/  I2FP.F32.S32 R17, R17 ;  /* 0x0000001100117245 */ /* 0x000fe40000201400 */
[----:B------:R-:W-:Y:S01]  /*162f0*/  ISETP.GE.AND P3, PT, R27, R134, PT ;  /* 0x000000861b00720c */ /* 0x000fe20003f66270 */
[C---:B------:R-:W-:Y:S01]  /*16300*/  FFMA.FTZ R111, R3.reuse, R16, R111 ;  /* 0x00000010036f7223 */ /* 0x040fe2000001006f */
[----:B------:R-:W-:Y:S01]  /*16310*/  I2FP.F32.S32 R4, R13 ;  /* 0x0000000d00047245 */ /* 0x000fe20000201400 */
[-C--:B------:R-:W-:Y:S01]  /*16320*/  FFMA.FTZ R104, R3, R17.reuse, R104 ;  /* 0x0000001103687223 */ /* 0x080fe20000010068 */
[----:B------:R-:W-:Y:S01]  /*16330*/  ISETP.GE.AND P1, PT, R25, R184, PT ;  /* 0x000000b81900720c */ /* 0x000fe20003f26270 */
[----:B------:R-:W-:Y:S01]  /*16340*/  FFMA.FTZ R109, R3, R16, R109 ;  /* 0x00000010036d7223 */ /* 0x000fe2000001006d */
[----:B------:R-:W-:Y:S01]  /*16350*/  LOP3.LUT R5, R89, 0x71, RZ, 0xfc, !PT ;  /* 0x0000007159057812 */ /* 0x000fe200078efcff */
[----:B------:R-:W-:Y:S01]  /*16360*/  FFMA.FTZ R105, R3, R4, R105 ;  /* 0x0000000403697223 */ /* 0x000fe20000010069 */
[----:B------:R-:W-:Y:S01]  /*16370*/  FSEL R177, R177, -INF , !P3 ;  /* 0xff800000b1b17808 */ /* 0x000fe20005800000 */
[----:B------:R-:W-:Y:S01]  /*16380*/  FFMA.FTZ R106, R3, R17, R106 ;  /* 0x00000011036a7223 */ /* 0x000fe2000001006a */
[----:B------:R-:W-:Y:S01]  /*16390*/  ISETP.GE.AND P3, PT, R21, R184, PT ;  /* 0x000000b81500720c */ /* 0x000fe20003f66270 */
[----:B------:R-:W-:Y:S01]  /*163a0*/  FFMA.FTZ R107, R3, R4, R107 ;  /* 0x00000004036b7223 */ /* 0x000fe2000001006b */
[----:B------:R-:W-:-:S02]  /*163b0*/  LOP3.LUT R7, R89, 0x70, RZ, 0xfc, !PT ;  /* 0x0000007059077812 */ /* 0x000fc400078efcff */
[----:B------:R-:W-:Y:S02]  /*163c0*/  FSEL R166, R110, -INF , !P1 ;  /* 0xff8000006ea67808 */ /* 0x000fe40004800000 */
[----:B------:R-:W-:Y:S01]  /*163d0*/  I2FP.F32.S32 R6, R5 ;  /* 0x0000000500067245 */ /* 0x000fe20000201400 */
[----:B------:R-:W-:Y:S01]  /*163e0*/  BAR.SYNC.DEFER_BLOCKING 0x0 ;  /* 0x0000000000007b1d */ /* 0x000fe20000010000 */
        /* <DEDUP_REMOVED lines=8> */
[----:B------:R-:W-:Y:S02]  /*16470*/  I2FP.F32.S32 R7, R7 ;  /* 0x0000000700077245 */ /* 0x000fe40000201400 */
        /* <DEDUP_REMOVED lines=10> */
[----:B------:R-:W-:Y:S02]  /*16520*/  ISETP.GT.AND P1, PT, R62, R205, PT ;  /* 0x000000cd3e00720c */ /* 0x000fe40003f24270 */
[----:B------:R-:W-:-:S02]  /*16530*/  LOP3.LUT R5, R89, 0x79, RZ, 0xfc, !PT ;  /* 0x0000007959057812 */ /* 0x000fc400078efcff */
[----:B------:R-:W-:Y:S02]  /*16540*/  FSEL R160, R107, -INF , !P5 ;  /* 0xff8000006ba07808 */ /* 0x000fe40006800000 */
[----:B------:R-:W-:Y:S02]  /*16550*/  FSEL R155, R100, -INF , !P3 ;  /* 0xff800000649b7808 */ /* 0x000fe40005800000 */
[C---:B------:R-:W-:Y:S02]  /*16560*/  ISETP.GE.AND P5, PT, R89.reuse, R134, PT ;  /* 0x000000865900720c */ /* 0x040fe40003fa6270 */
[----:B------:R-:W-:Y:S02]  /*16570*/  ISETP.GE.AND P3, PT, R89, R184, PT ;  /* 0x000000b85900720c */ /* 0x000fe40003f66270 */
[----:B------:R-:W-:Y:S02]  /*16580*/  I2FP.F32.S32 R89, R89 ;  /* 0x0000005900597245 */ /* 0x000fe40000201400 */
[----:B------:R-:W-:-:S02]  /*16590*/  I2FP.F32.S32 R4, R5 ;  /* 0x0000000500047245 */ /* 0x000fc40000201400 */
        /* <DEDUP_REMOVED lines=24> */
.L_x_3637:
        /* <DEDUP_REMOVED lines=59> */
.L_x_3638:
        /* <DEDUP_REMOVED lines=108> */
.L_x_3636:
        /* <DEDUP_REMOVED lines=53> */
[----:B--2---:R-:W-:-:S03]  /*174e0*/  FMNMX.FTZ R133, R6, R133, !PT ;  /* 0x0000008506857209 */ /* 0x004fc60007810000 */
[----:B------:R-:W-:Y:S01]  /*174f0*/  LDSM.16.MT88.4 R32, [R142+0xd000] ;  /* 0x00d000008e20783b */ /* 0x000fe20000004200 */
[----:B---3--:R-:W-:Y:S01]  /*17500*/  FMNMX.FTZ R132, R7, R132, !PT ;  /* 0x0000008407847209 */ /* 0x008fe20007810000 */
[C---:B-1----:R-:W-:Y:S01]  /*17510*/  FMUL.FTZ R150, R133.reuse, UR4 ;  /* 0x0000000485967c20 */ /* 0x042fe20008410000 */
[----:B------:R-:W-:-:S03]  /*17520*/  FSETP.NEU.FTZ.AND P1, PT, R133, -INF , PT ;  /* 0xff8000008500780b */ /* 0x000fc60003f3d000 */
[----:B------:R-:W-:Y:S01]  /*17530*/  FMUL.FTZ R143, R132, UR4 ;  /* 0x00000004848f7c20 */ /* 0x000fe20008410000 */
[----:B------:R-:W-:Y:S02]  /*17540*/  FSEL R150, R150, RZ, P1 ;  /* 0x000000ff96967208 */ /* 0x000fe40000800000 */
[----:B------:R-:W-:-:S03]  /*17550*/  FSETP.NEU.FTZ.AND P1, PT, R132, -INF , PT ;  /* 0xff8000008400780b */ /* 0x000fc60003f3d000 */
[--C-:B------:R-:W-:Y:S01]  /*17560*/  FFMA.FTZ R139, R5, UR4, -R150.reuse ;  /* 0x00000004058b7c23 */ /* 0x100fe20008010896 */
[----:B------:R-:W-:Y:S01]  /*17570*/  FSEL R143, R143, RZ, P1 ;  /* 0x000000ff8f8f7208 */ /* 0x000fe20000800000 */
[--C-:B------:R-:W-:Y:S01]  /*17580*/  FFMA.FTZ R138, R83, UR4, -R150.reuse ;  /* 0x00000004538a7c23 */ /* 0x100fe20008010896 */
[--C-:B------:R-:W-:Y:S01]  /*17590*/  FFMA.FTZ R67, R81, UR4, -R150.reuse ;  /* 0x0000000451437c23 */ /* 0x100fe20008010896 */
        /* <DEDUP_REMOVED lines=49> */
[----:B------:R-:W-:Y:S01]  /*178b0*/  FFMA.FTZ R223, R145, UR4, -R150 ;  /* 0x0000000491df7c23 */ /* 0x000fe20008010896 */
[--C-:B------:R-:W-:Y:S01]  /*178c0*/  FFMA.FTZ R146, R146, UR4, -R143.reuse ;  /* 0x0000000492927c23 */ /* 0x100fe2000801088f */
[--C-:B------:R-:W-:Y:S01]  /*178d0*/  FFMA.FTZ R144, R144, UR4, -R143.reuse ;  /* 0x0000000490907c23 */ /* 0x100fe2000801088f */
[----:B------:R-:W-:Y:S01]  /*178e0*/  FFMA.FTZ R221, R140, UR4, -R143 ;  /* 0x000000048cdd7c23 */ /* 0x000fe2000801088f */
[----:B------:R-:W-:Y:S01]  /*178f0*/  FADD.FTZ R138, R139, R138 ;  /* 0x0000008a8b8a7221 */ /* 0x000fe20000010000 */
[----:B------:R-:W-:Y:S01]  /*17900*/  ISETP.GT.AND P1, PT, R10, R205, PT ;  /* 0x000000cd0a00720c */ /* 0x000fe20003f24270 */
[----:B------:R-:W-:Y:S02]  /*17910*/  MUFU.EX2 R65, R65 ;  /* 0x0000004100417308 */ /* 0x000fe40000000800 */
[----:B------:R-:W-:-:S04]  /*17920*/  FADD.FTZ R67, R67, R138 ;  /* 0x0000008a43437221 */ /* 0x000fc80000010000 */
[----:B------:R-:W-:Y:S02]  /*17930*/  FADD.FTZ R66, R66, R67 ;  /* 0x0000004342427221 */ /* 0x000fe40000010000 */
        /* <DEDUP_REMOVED lines=91> */
[--C-:B------:R-:W-:Y:S01]  /*17ef0*/  FFMA.FTZ R173, R188, UR4, -R143.reuse ;  /* 0x00000004bcad7c23 */ /* 0x100fe2000801088f */
[----:B------:R-:W1:Y:S01]  /*17f00*/  MUFU.EX2 R157, R157 ;  /* 0x0000009d009d7308 */ /* 0x000e620000000800 */
[----:B------:R-:W-:Y:S02]  /*17f10*/  FFMA.FTZ R175, R186, UR4, -R143 ;  /* 0x00000004baaf7c23 */ /* 0x000fe4000801088f */
[C---:B------:R-:W-:Y:S05]  /*17f20*/  HMMA.16816.F32.BF16 R120, R4.reuse, R36, R120 ;  /* 0x000000240478723c */ /* 0x040fea0000041878 */
[----:B------:R-:W-:Y:S03]  /*17f30*/  MUFU.EX2 R156, R156 ;  /* 0x0000009c009c7308 */ /* 0x000fe60000000800 */
[----:B------:R-:W-:Y:S01]  /*17f40*/  HMMA.16816.F32.BF16 R108, R4, R38, R108 ;  /* 0x00000026046c723c */ /* 0x000fe2000004186c */
[----:B--2---:R-:W-:Y:S01]  /*17f50*/  F2FP.BF16.F32.PACK_AB R4, R50, R51 ;  /* 0x000000333204723e */ /* 0x004fe200000010ff */
[----:B------:R-:W-:Y:S01]  /*17f60*/  LDSM.16.MT88.4 R36, [R46+0x11000] ;  /* 0x011000002e24783b */ /* 0x000fe20000004200 */
[----:B------:R-:W-:Y:S01]  /*17f70*/  F2FP.BF16.F32.PACK_AB R5, R48, R49 ;  /* 0x000000313005723e */ /* 0x000fe200000010ff */
        /* <DEDUP_REMOVED lines=15> */
[----:B------:R-:W5:Y:S06]  /*18070*/  MUFU.EX2 R173, R173 ;  /* 0x000000ad00ad7308 */ /* 0x000f6c0000000800 */
[C---:B------:R-:W-:Y:S01]  /*18080*/  HMMA.16816.F32.BF16 R124, R4.reuse, R26, R124 ;  /* 0x0000001a047c723c */ /* 0x040fe2000004187c */
[----:B------:R-:W2:Y:S01]  /*18090*/  LDSM.16.MT88.4 R24, [R11+0x11000] ;  /* 0x011000000b18783b */ /* 0x000ea20000004200 */
[----:B------:R-:W5:Y:S06]  /*180a0*/  MUFU.EX2 R175, R175 ;  /* 0x000000af00af7308 */ /* 0x000f6c0000000800 */
        /* <DEDUP_REMOVED lines=21> */
[----:B------:R-:W-:Y:S01]  /*18200*/  LDSM.16.MT88.4 R24, [R11+0xd800] ;  /* 0x00d800000b18783b */ /* 0x000fe20000004200 */
[----:B------:R-:W-:Y:S01]  /*18210*/  F2FP.BF16.F32.PACK_AB R5, R157, R154 ;  /* 0x0000009a9d05723e */ /* 0x000fe200000010ff */
[----:B------:R-:W-:Y:S01]  /*18220*/  FADD.FTZ R43, R43, R44 ;  /* 0x0000002c2b2b7221 */ /* 0x000fe20000010000 */
[----:B------:R-:W-:-:S02]  /*18230*/  F2FP.BF16.F32.PACK_AB R6, R151, R30 ;  /* 0x0000001e9706723e */ /* 0x000fc400000010ff */
[----:B------:R-:W-:-:S07]  /*18240*/  F2FP.BF16.F32.PACK_AB R7, R159, R156 ;  /* 0x0000009c9f07723e */ /* 0x000fce00000010ff */
[C---:B---3--:R-:W-:Y:S08]  /*18250*/  HMMA.16816.F32.BF16 R128, R4.reuse, R12, R128 ;  /* 0x0000000c0480723c */ /* 0x048ff00000041880 */
        /* <DEDUP_REMOVED lines=22> */
[----:B-----5:R-:W-:Y:S01]  /*183c0*/  F2FP.BF16.F32.PACK_AB R4, R169, R158 ;  /* 0x0000009ea904723e */ /* 0x020fe200000010ff */
        /* <DEDUP_REMOVED lines=41> */
[----:B----4-:R-:W-:Y:S01]  /*18660*/  F2FP.BF16.F32.PACK_AB R4, R37, R36 ;  /* 0x000000242504723e */ /* 0x010fe200000010ff */
[----:B------:R-:W4:Y:S05]  /*18670*/  LDSM.16.MT88.4 R20, [R11+0xe800] ;  /* 0x00e800000b14783b */ /* 0x000f2a0000004200 */
[----:B------:R-:W1:Y:S01]  /*18680*/  MUFU.EX2 R179, R179 ;  /* 0x000000b300b37308 */ /* 0x000e620000000800 */
[----:B-----5:R-:W-:-:S07]  /*18690*/  F2FP.BF16.F32.PACK_AB R6, R39, R38 ;  /* 0x000000262706723e */ /* 0x020fce00000010ff */
[----:B------:R-:W5:Y:S01]  /*186a0*/  MUFU.EX2 R170, R170 ;  /* 0x000000aa00aa7308 */ /* 0x000f620000000800 */
[----:B---3--:R-:W-:-:S07]  /*186b0*/  F2FP.BF16.F32.PACK_AB R5, R176, R177 ;  /* 0x000000b1b005723e */ /* 0x008fce00000010ff */
[----:B------:R-:W-:Y:S01]  /*186c0*/  MUFU.EX2 R178, R178 ;  /* 0x000000b200b27308 */ /* 0x000fe20000000800 */
[----:B-1----:R-:W-:-:S07]  /*186d0*/  F2FP.BF16.F32.PACK_AB R7, R179, R174 ;  /* 0x000000aeb307723e */ /* 0x002fce00000010ff */
[C---:B------:R-:W-:Y:S01]  /*186e0*/  HMMA.16816.F32.BF16 R100, R4.reuse, R16, R100 ;  /* 0x000000100464723c */ /* 0x040fe20000041864 */
[----:B------:R-:W1:Y:S07]  /*186f0*/  MUFU.EX2 R161, R161 ;  /* 0x000000a100a17308 */ /* 0x000e6e0000000800 */
[C---:B------:R-:W-:Y:S01]  /*18700*/  HMMA.16816.F32.BF16 R104, R4.reuse, R18, R104 ;  /* 0x000000120468723c */ /* 0x040fe20000041868 */
[----:B------:R-:W3:Y:S01]  /*18710*/  LDSM.16.MT88.4 R16, [R141+0x12800] ;  /* 0x012800008d10783b */ /* 0x000ee20000004200 */
[----:B------:R-:W1:Y:S06]  /*18720*/  MUFU.EX2 R165, R165 ;  /* 0x000000a500a57308 */ /* 0x000e6c0000000800 */
[C---:B------:R-:W-:Y:S08]  /*18730*/  HMMA.16816.F32.BF16 R128, R4.reuse, R24, R128 ;  /* 0x000000180480723c */ /* 0x040ff00000041880 */
        /* <DEDUP_REMOVED lines=19> */
[----:B------:R-:W2:Y:S01]  /*18870*/  LDSM.16.MT88.4 R32, [R142+0xf000] ;  /* 0x00f000008e20783b */ /* 0x000ea20000004200 */
[----:B------:R-:W-:-:S02]  /*18880*/  F2FP.BF16.F32.PACK_AB R4, R170, R167 ;  /* 0x000000a7aa04723e */ /* 0x000fc400000010ff */
[----:B-1----:R-:W-:Y:S02]  /*18890*/  F2FP.BF16.F32.PACK_AB R5, R164, R161 ;  /* 0x000000a1a405723e */ /* 0x002fe400000010ff */
[----:B------:R-:W-:Y:S02]  /*188a0*/  F2FP.BF16.F32.PACK_AB R6, R178, R163 ;  /* 0x000000a3b206723e */ /* 0x000fe400000010ff */
[----:B------:R-:W-:-:S07]  /*188b0*/  F2FP.BF16.F32.PACK_AB R7, R165, R162 ;  /* 0x000000a2a507723e */ /* 0x000fce00000010ff */
[C---:B----4-:R-:W-:Y:S08]  /*188c0*/  HMMA.16816.F32.BF16 R100, R4.reuse, R20, R100 ;  /* 0x000000140464723c */ /* 0x050ff00000041864 */
        /* <DEDUP_REMOVED lines=66> */
[----:B------:R1:W4:Y:S07]  /*18cf0*/  LDSM.16.MT88.4 R20, [R11+0x13800] ;  /* 0x013800000b14783b */ /* 0x00032e0000004200 */
[C---:B---3--:R-:W-:Y:S08]  /*18d00*/  HMMA.16816.F32.BF16 R120, R4.reuse, R16, R120 ;  /* 0x000000100478723c */ /* 0x048ff00000041878 */
[----:B------:R-:W-:Y:S01]  /*18d10*/  HMMA.16816.F32.BF16 R108, R4, R18, R108 ;  /* 0x00000012046c723c */ /* 0x000fe2000004186c */
[----:B-1----:R-:W-:-:S07]  /*18d20*/  FADD.FTZ R11, R177, R182 ;  /* 0x000000b6b10b7221 */ /* 0x002fce0000010000 */
        /* <DEDUP_REMOVED lines=10> */
[----:B----4-:R-:W-:Y:S01]  /*18dd0*/  HMMA.16816.F32.BF16 R112, R4, R20, R112 ;  /* 0x000000140470723c */ /* 0x010fe20000041870 */
[----:B------:R-:W-:Y:S01]  /*18de0*/  FADD.FTZ R163, R163, R170 ;  /* 0x000000aaa3a37221 */ /* 0x000fe20000010000 */
[----:B------:R-:W-:-:S04]  /*18df0*/  FADD.FTZ R11, R164, R11 ;  /* 0x0000000ba40b7221 */ /* 0x000fc80000010000 */
[----:B------:R-:W-:Y:S01]  /*18e00*/  FADD.FTZ R12, R162, R11 ;  /* 0x0000000ba20c7221 */ /* 0x000fe20000010000 */
[----:B------:R-:W-:Y:S01]  /*18e10*/  FADD.FTZ R11, R178, R163 ;  /* 0x000000a3b20b7221 */ /* 0x000fe20000010000 */
[----:B------:R-:W-:Y:S02]  /*18e20*/  HMMA.16816.F32.BF16 R116, R4, R22, R116 ;  /* 0x000000160474723c */ /* 0x000fe40000041874 */
        /* <DEDUP_REMOVED lines=9> */
[----:B------:R-:W-:Y:S05]  /*18ec0*/  @!P1 BRA `(.L_x_3639) ;  /* 0x0000005400949947 */ /* 0x000fea0003800000 */
        /* <DEDUP_REMOVED lines=15> */
[----:B------:R-:W-:Y:S02]  /*18fc0*/  ISETP.GE.AND P3, PT, R5, RZ, PT ;  /* 0x000000ff0500720c */ /* 0x000fe40003f66270 */
[----:B------:R-:W-:Y:S01]  /*18fd0*/  LOP3.LUT R5, RZ, R4, RZ, 0x33, !PT ;  /* 0x00000004ff057212 */ /* 0x000fe200078e33ff */
        /* <DEDUP_REMOVED lines=22> */
[----:B------:R-:W-:-:S07]  /*19140*/  ISETP.NE.AND P2, PT, R4, RZ, PT ;  /* 0x000000ff0400720c */ /* 0x000fce0003f45270 */
        /* <DEDUP_REMOVED lines=26> */
.L_x_3640:
[----:B------:R-:W-:Y:S01]  /*192f0*/  UMOV UR4, URZ ;  /* 0x000000ff00047c82 */ /* 0x000fe20008000000 */
[----:B------:R-:W-:Y:S01]  /*19300*/  IMAD.SHL.U32 R2, R28, 0x80, RZ ;  /* 0x000000801c027824 */ /* 0x000fe200078e00ff */
[----:B------:R-:W-:-:S05]  /*19310*/  IADD3 R4, P1, PT, RZ, -UR4, RZ ;  /* 0x80000004ff047c10 */ /* 0x000fca000ff3e0ff */
[----:B------:R-:W-:-:S05]  /*19320*/  IMAD.X R2, RZ, RZ, ~R2, P1 ;  /* 0x000000ffff027224 */ /* 0x000fca00008e0e02 */
[----:B------:R-:W-:-:S04]  /*19330*/  SHF.R.S64 R5, R4, 0x1f, R2 ;  /* 0x0000001f04057819 */ /* 0x000fc80000001002 */
[----:B------:R-:W-:-:S04]  /*19340*/  IADD3 R210, P1, PT, R5, R210, RZ ;  /* 0x000000d205d27210 */ /* 0x000fc80007f3e0ff */
[----:B------:R-:W-:-:S09]  /*19350*/  LEA.HI.X.SX32 R211, R2, R211, 0x1, P1 ;  /* 0x000000d302d37211 */ /* 0x000fd200008f0eff */
.L_x_3641:
        /* <DEDUP_REMOVED lines=17> */
[----:B------:R-:W-:-:S02]  /*19470*/  LOP3.LUT R183, R135, R199, RZ, 0xfc, !PT ;  /* 0x000000c787b77212 */ /* 0x000fc400078efcff */
        /* <DEDUP_REMOVED lines=19> */
[----:B------:R-:W-:-:S03]  /*195b0*/  IMAD.IADD R188, R183, 0x1, R152 ;  /* 0x00000001b7bc7824 */ /* 0x000fc600078e0298 */
[----:B------:R-:W-:Y:S01]  /*195c0*/  @!PT LDS RZ, [RZ] ;  /* 0x00000000fffff984 */ /* 0x000fe20000000800 */
[----:B------:R-:W-:Y:S01]  /*195d0*/  @!PT LDS RZ, [RZ] ;  /* 0x00000000fffff984 */ /* 0x000fe20000000800 */
[----:B------:R-:W-:Y:S01]  /*195e0*/  @!PT LDS RZ, [RZ] ;  /* 0x00000000fffff984 */ /* 0x000fe20000000800 */
[----:B------:R-:W-:Y:S01]  /*195f0*/  @!P3 LDGSTS.E.BYPASS.LTC128B.128 [R0+0xc800], desc[UR6][R6.64] ;  /* 0x0c8000000600bfae */ /* 0x000fe2000b981a06 */
[C---:B------:R-:W-:Y:S02]  /*19600*/  IMAD.IADD R189, R186.reuse, 0x1, R188 ;  /* 0x00000001babd7824 */ /* 0x040fe400078e02bc */
        /* <DEDUP_REMOVED lines=227> */
[C---:B------:R-:W-:Y:S01]  /*1a440*/  HMMA.16816.F32.BF16 R40, R176.reuse, R150, R40 ;  /* 0x00000096b028723c */ /* 0x040fe20000041828 */
[----:B------:R-:W-:Y:S07]  /*1a450*/  LDSM.16.M88.4 R148, [R185+0xa000] ;  /* 0x00a00000b994783b */ /* 0x000fee0000000200 */
[----:B------:R-:W-:Y:S08]  /*1a460*/  HMMA.16816.F32.BF16 R172, R176, R182, R172 ;  /* 0x000000b6b0ac723c */ /* 0x000ff000000418ac */
[C---:B------:R-:W-:Y:S08]  /*1a470*/  HMMA.16816.F32.BF16 R64, R168.reuse, R160, R64 ;  /* 0x000000a0a840723c */ /* 0x040ff00000041840 */
[----:B------:R-:W-:Y:S01]  /*1a480*/  HMMA.16816.F32.BF16 R60, R168, R162, R60 ;  /* 0x000000a2a83c723c */ /* 0x000fe2000004183c */
[----:B------:R-:W4:Y:S07]  /*1a490*/  LDSM.16.M88.4 R160, [R186+0xb800] ;  /* 0x00b80000baa0783b */ /* 0x000f2e0000000200 */
        /* <DEDUP_REMOVED lines=10> */
[----:B------:R-:W-:Y:S02]  /*1a540*/  LDSM.16.M88.4 R164, [R185+0xa800] ;  /* 0x00a80000b9a4783b */ /* 0x000fe40000000200 */
[----:B------:R-:W-:-:S05]  /*1a550*/  IMAD R146, R54, 0x80, R147 ;  /* 0x0000008036927824 */ /* 0x000fca00078e0293 */
[----:B-1----:R-:W-:Y:S01]  /*1a560*/  HMMA.16816.F32.BF16 R140, R8, R4, R140 ;  /* 0x00000004088c723c */ /* 0x002fe2000004188c */
[----:B------:R-:W-:-:S05]  /*1a570*/  VIADD R5, R146, 0xffffff00 ;  /* 0xffffff0092057836 */ /* 0x000fca0000000000 */
[----:B------:R-:W-:Y:S02]  /*1a580*/  I2FP.F32.S32 R4, R5 ;  /* 0x0000000500047245 */ /* 0x000fe40000201400 */
[----:B----4-:R-:W-:Y:S01]  /*1a590*/  HMMA.16816.F32.BF16 R172, R8, R162, R172 ;  /* 0x000000a208ac723c */ /* 0x010fe200000418ac */
[C---:B------:R-:W-:Y:S02]  /*1a5a0*/  ISETP.GE.AND P4, PT, R5.reuse, R134, PT ;  /* 0x000000860500720c */ /* 0x040fe40003f86270 */
[----:B------:R-:W-:-:S05]  /*1a5b0*/  ISETP.GE.AND P1, PT, R5, R184, PT ;  /* 0x000000b80500720c */ /* 0x000fca0003f26270 */
[----:B------:R-:W-:Y:S03]  /*1a5c0*/  HMMA.16816.F32.BF16 R136, R8, R6, R136 ;  /* 0x000000060888723c */ /* 0x000fe60000041888 */
[CC--:B------:R-:W-:Y:S01]  /*1a5d0*/  FFMA.FTZ R140, R3.reuse, R4.reuse, R140 ;  /* 0x00000004038c7223 */ /* 0x0c0fe2000001008c */
[----:B------:R-:W-:Y:S02]  /*1a5e0*/  FFMA.FTZ R142, R3, R4, R142 ;  /* 0x00000004038e7223 */ /* 0x000fe4000001008e */
[----:B------:R-:W1:Y:S02]  /*1a5f0*/  LDSM.16.M88.4 R4, [R186+0x9000] ;  /* 0x00900000ba04783b */ /* 0x000e640000000200 */
[----:B------:R-:W-:Y:S01]  /*1a600*/  HMMA.16816.F32.BF16 R36, R168, R148, R36 ;  /* 0x00000094a824723c */ /* 0x000fe20000041824 */
[----:B------:R-:W-:-:S05]  /*1a610*/  VIADD R149, R146, 0xffffff78 ;  /* 0xffffff7892957836 */ /* 0x000fca0000000000 */
[C---:B------:R-:W-:Y:S02]  /*1a620*/  ISETP.GE.AND P5, PT, R149.reuse, R134, PT ;  /* 0x000000869500720c */ /* 0x040fe40003fa6270 */
[C---:B-----5:R-:W-:Y:S01]  /*1a630*/  HMMA.16816.F32.BF16 R56, R168.reuse, R156, R56 ;  /* 0x0000009ca838723c */ /* 0x060fe20000041838 */
[----:B------:R-:W-:Y:S01]  /*1a640*/  FSEL R156, R140, -INF , !P4 ;  /* 0xff8000008c9c7808 */ /* 0x000fe20006000000 */
[C---:B------:R-:W-:Y:S01]  /*1a650*/  VIADD R157, R146.reuse, 0xffffff01 ;  /* 0xffffff01929d7836 */ /* 0x040fe20000000000 */
[----:B------:R-:W-:Y:S02]  /*1a660*/  ISETP.GE.AND P4, PT, R149, R184, PT ;  /* 0x000000b89500720c */ /* 0x000fe40003f86270 */
[----:B------:R-:W-:Y:S02]  /*1a670*/  I2FP.F32.S32 R149, R149 ;  /* 0x0000009500957245 */ /* 0x000fe40000201400 */
[----:B------:R-:W-:Y:S01]  /*1a680*/  I2FP.F32.S32 R148, R157 ;  /* 0x0000009d00947245 */ /* 0x000fe20000201400 */
[----:B------:R-:W-:Y:S01]  /*1a690*/  HMMA.16816.F32.BF16 R32, R168, R150, R32 ;  /* 0x00000096a820723c */ /* 0x000fe20000041820 */
[----:B------:R-:W-:-:S02]  /*1a6a0*/  VIADD R151, R146, 0xffffff08 ;  /* 0xffffff0892977836 */ /* 0x000fc40000000000 */
[CC--:B------:R-:W-:Y:S01]  /*1a6b0*/  FFMA.FTZ R174, R3.reuse, R149.reuse, R174 ;  /* 0x0000009503ae7223 */ /* 0x0c0fe200000100ae */
[----:B------:R-:W-:Y:S01]  /*1a6c0*/  FFMA.FTZ R140, R3, R149, R172 ;  /* 0x00000095038c7223 */ /* 0x000fe200000100ac */
[----:B------:R-:W-:-:S03]  /*1a6d0*/  VIADD R149, R146, 0xffffff09 ;  /* 0xffffff0992957836 */ /* 0x000fc60000000000 */
[----:B---3--:R-:W-:Y:S01]  /*1a6e0*/  HMMA.16816.F32.BF16 R64, R8, R152, R64 ;  /* 0x000000980840723c */ /* 0x008fe20000041840 */
[----:B------:R-:W-:Y:S01]  /*1a6f0*/  FFMA.FTZ R152, R3, R148, R143 ;  /* 0x0000009403987223 */ /* 0x000fe2000001008f */
[----:B------:R-:W-:Y:S01]  /*1a700*/  VIADD R143, R146, 0xffffff10 ;  /* 0xffffff10928f7836 */ /* 0x000fe20000000000 */
[----:B------:R-:W-:Y:S02]  /*1a710*/  FSEL R140, R140, -INF , !P5 ;  /* 0xff8000008c8c7808 */ /* 0x000fe40006800000 */
[----:B------:R-:W-:-:S03]  /*1a720*/  ISETP.GE.AND P5, PT, R157, R184, PT ;  /* 0x000000b89d00720c */ /* 0x000fc60003fa6270 */
[----:B------:R-:W-:Y:S01]  /*1a730*/  HMMA.16816.F32.BF16 R48, R168, R158, R48 ;  /* 0x0000009ea830723c */ /* 0x000fe20000041830 */
[----:B------:R-:W-:Y:S02]  /*1a740*/  FSEL R158, R142, -INF , !P1 ;  /* 0xff8000008e9e7808 */ /* 0x000fe40004800000 */
[----:B------:R-:W-:Y:S02]  /*1a750*/  I2FP.F32.S32 R142, R151 ;  /* 0x00000097008e7245 */ /* 0x000fe40000201400 */
[----:B------:R-:W-:Y:S02]  /*1a760*/  ISETP.GE.AND P1, PT, R157, R134, PT ;  /* 0x000000869d00720c */ /* 0x000fe40003f26270 */
[----:B------:R-:W-:Y:S01]  /*1a770*/  FSEL R152, R152, -INF , !P5 ;  /* 0xff80000098987808 */ /* 0x000fe20006800000 */
[----:B------:R-:W-:Y:S01]  /*1a780*/  HMMA.16816.F32.BF16 R12, R176, R180, R12 ;  /* 0x000000b4b00c723c */ /* 0x000fe2000004180c */
[C---:B------:R-:W-:Y:S01]  /*1a790*/  FFMA.FTZ R181, R3.reuse, R148, R141 ;  /* 0x0000009403b57223 */ /* 0x040fe2000001008d */
[----:B------:R-:W-:Y:S01]  /*1a7a0*/  FSEL R141, R174, -INF , !P4 ;  /* 0xff800000ae8d7808 */ /* 0x000fe20006000000 */
[----:B------:R-:W-:Y:S01]  /*1a7b0*/  FFMA.FTZ R136, R3, R142, R136 ;  /* 0x0000008e03887223 */ /* 0x000fe20000010088 */
[----:B------:R-:W-:-:S02]  /*1a7c0*/  ISETP.GE.AND P4, PT, R151, R134, PT ;  /* 0x000000869700720c */ /* 0x000fc40003f86270 */
[----:B------:R-:W-:Y:S02]  /*1a7d0*/  FSEL R181, R181, -INF , !P1 ;  /* 0xff800000b5b57808 */ /* 0x000fe40004800000 */
[C---:B------:R-:W-:Y:S01]  /*1a7e0*/  HMMA.16816.F32.BF16 R60, R8.reuse, R154, R60 ;  /* 0x0000009a083c723c */ /* 0x040fe2000004183c */
[----:B------:R-:W-:Y:S01]  /*1a7f0*/  FSEL R153, R136, -INF , !P4 ;  /* 0xff80000088997808 */ /* 0x000fe20006000000 */
[----:B------:R-:W-:Y:S01]  /*1a800*/  FFMA.FTZ R155, R3, R142, R138 ;  /* 0x0000008e039b7223 */ /* 0x000fe2000001008a */
[----:B------:R-:W-:Y:S02]  /*1a810*/  I2FP.F32.S32 R136, R149 ;  /* 0x0000009500887245 */ /* 0x000fe40000201400 */
[----:B------:R-:W-:Y:S02]  /*1a820*/  I2FP.F32.S32 R138, R143 ;  /* 0x0000008f008a7245 */ /* 0x000fe40000201400 */
[----:B------:R-:W-:Y:S01]  /*1a830*/  ISETP.GE.AND P1, PT, R151, R184, PT ;  /* 0x000000b89700720c */ /* 0x000fe20003f26270 */
[CC--:B------:R-:W-:Y:S01]  /*1a840*/  FFMA.FTZ R183, R3.reuse, R136.reuse, R137 ;  /* 0x0000008803b77223 */ /* 0x0c0fe20000010089 */
[C---:B------:R-:W-:Y:S01]  /*1a850*/  FFMA.FTZ R139, R3.reuse, R136, R139 ;  /* 0x00000088038b7223 */ /* 0x040fe2000001008b */
[----:B------:R-:W-:Y:S01]  /*1a860*/  FFMA.FTZ R64, R3, R138, R64 ;  /* 0x0000008a03407223 */ /* 0x000fe20000010040 */
[----:B------:R-:W-:Y:S01]  /*1a870*/  FSEL R155, R155, -INF , !P1 ;  /* 0xff8000009b9b7808 */ /* 0x000fe20004800000 */
[C---:B------:R-:W-:Y:S01]  /*1a880*/  VIADD R137, R146.reuse, 0xffffff11 ;  /* 0xffffff1192897836 */ /* 0x040fe20000000000 */
[----:B------:R-:W-:Y:S01]  /*1a890*/  ISETP.GE.AND P4, PT, R149, R184, PT ;  /* 0x000000b89500720c */ /* 0x000fe20003f86270 */
[----:B-1----:R-:W-:Y:S01]  /*1a8a0*/  HMMA.16816.F32.BF16 R56, R8, R4, R56 ;  /* 0x000000040838723c */ /* 0x002fe20000041838 */
[----:B------:R-:W-:Y:S01]  /*1a8b0*/  ISETP.GE.AND P1, PT, R143, R134, PT ;  /* 0x000000868f00720c */ /* 0x000fe20003f26270 */
[----:B------:R-:W-:Y:S01]  /*1a8c0*/  FFMA.FTZ R66, R3, R138, R66 ;  /* 0x0000008a03427223 */ /* 0x000fe20000010042 */
[----:B------:R-:W-:Y:S01]  /*1a8d0*/  FSEL R154, R139, -INF , !P4 ;  /* 0xff8000008b9a7808 */ /* 0x000fe20006000000 */
[----:B------:R-:W-:Y:S01]  /*1a8e0*/  VIADD R5, R146, 0xffffff19 ;  /* 0xffffff1992057836 */ /* 0x000fe20000000000 */
[----:B------:R-:W-:-:S02]  /*1a8f0*/  FSEL R64, R64, -INF , !P1 ;  /* 0xff80000040407808 */ /* 0x000fc40004800000 */
[C---:B------:R-:W-:Y:S01]  /*1a900*/  ISETP.GE.AND P4, PT, R137.reuse, R134, PT ;  /* 0x000000868900720c */ /* 0x040fe20003f86270 */
[----:B------:R-:W-:Y:S01]  /*1a910*/  HMMA.16816.F32.BF16 R48, R8, R6, R48 ;  /* 0x000000060830723c */ /* 0x000fe20000041830 */
[----:B------:R-:W-:Y:S01]  /*1a920*/  I2FP.F32.S32 R136, R137 ;  /* 0x0000008900887245 */ /* 0x000fe20000201400 */
[C---:B------:R-:W-:Y:S01]  /*1a930*/  VIADD R7, R146.reuse, 0xffffff20 ;  /* 0xffffff2092077836 */ /* 0x040fe20000000000 */
[----:B------:R-:W-:Y:S01]  /*1a940*/  ISETP.GE.AND P1, PT, R137, R184, PT ;  /* 0x000000b88900720c */ /* 0x000fe20003f26270 */
[----:B------:R-:W-:Y:S01]  /*1a950*/  VIADD R137, R146, 0xffffff18 ;  /* 0xffffff1892897836 */ /* 0x000fe20000000000 */
[----:B------:R-:W-:Y:S01]  /*1a960*/  ISETP.GE.AND P5, PT, R149, R134, PT ;  /* 0x000000869500720c */ /* 0x000fe20003fa6270 */
[CC--:B------:R-:W-:Y:S01]  /*1a970*/  FFMA.FTZ R157, R3.reuse, R136.reuse, R65 ;  /* 0x00000088039d7223 */ /* 0x0c0fe20000010041 */
[----:B------:R-:W1:Y:S01]  /*1a980*/  LDSM.16.M88.4 R148, [R186+0x9800] ;  /* 0x00980000ba94783b */ /* 0x000e620000000200 */
[----:B------:R-:W-:Y:S01]  /*1a990*/  FFMA.FTZ R67, R3, R136, R67 ;  /* 0x0000008803437223 */ /* 0x000fe20000010043 */
[----:B------:R-:W-:Y:S01]  /*1a9a0*/  FSEL R183, R183, -INF , !P5 ;  /* 0xff800000b7b77808 */ /* 0x000fe20006800000 */
[----:B------:R-:W-:Y:S01]  /*1a9b0*/  HMMA.16816.F32.BF16 R28, R168, R164, R28 ;  /* 0x000000a4a81c723c */ /* 0x000fe2000004181c */
[----:B------:R-:W-:-:S02]  /*1a9c0*/  I2FP.F32.S32 R65, R137 ;  /* 0x0000008900417245 */ /* 0x000fc40000201400 */
[----:B------:R-:W-:Y:S02]  /*1a9d0*/  ISETP.GE.AND P5, PT, R143, R184, PT ;  /* 0x000000b88f00720c */ /* 0x000fe40003fa6270 */
[----:B------:R-:W-:Y:S01]  /*1a9e0*/  I2FP.F32.S32 R4, R5 ;  /* 0x0000000500047245 */ /* 0x000fe20000201400 */
[CC--:B------:R-:W-:Y:S01]  /*1a9f0*/  FFMA.FTZ R60, R3.reuse, R65.reuse, R60 ;  /* 0x00000041033c7223 */ /* 0x0c0fe2000001003c */
[----:B------:R-:W-:Y:S01]  /*1aa00*/  FSEL R177, R66, -INF , !P5 ;  /* 0xff80000042b17808 */ /* 0x000fe20006800000 */
[----:B------:R-:W-:Y:S01]  /*1aa10*/  FFMA.FTZ R165, R3, R65, R62 ;  /* 0x0000004103a57223 */ /* 0x000fe2000001003e */
[----:B------:R-:W-:Y:S01]  /*1aa20*/  ISETP.GE.AND P5, PT, R137, R134, PT ;  /* 0x000000868900720c */ /* 0x000fe20003fa6270 */
[-C--:B------:R-:W-:Y:S01]  /*1aa30*/  FFMA.FTZ R61, R3, R4.reuse, R61 ;  /* 0x00000004033d7223 */ /* 0x080fe2000001003d */
[----:B------:R-:W-:Y:S01]  /*1aa40*/  FSEL R179, R67, -INF , !P1 ;  /* 0xff80000043b37808 */ /* 0x000fe20004800000 */
[----:B------:R-:W-:Y:S01]  /*1aa50*/  FFMA.FTZ R163, R3, R4, R63 ;  /* 0x0000000403a37223 */ /* 0x000fe2000001003f */
[----:B------:R-:W-:Y:S01]  /*1aa60*/  FSEL R62, R60, -INF , !P5 ;  /* 0xff8000003c3e7808 */ /* 0x000fe20006800000 */
[C---:B------:R-:W-:Y:S01]  /*1aa70*/  VIADD R63, R146.reuse, 0xffffff28 ;  /* 0xffffff28923f7836 */ /* 0x040fe20000000000 */
[----:B------:R-:W-:Y:S01]  /*1aa80*/  FSEL R157, R157, -INF , !P4 ;  /* 0xff8000009d9d7808 */ /* 0x000fe20006000000 */
[----:B------:R-:W-:Y:S01]  /*1aa90*/  VIADD R65, R146, 0xffffff31 ;  /* 0xffffff3192417836 */ /* 0x000fe20000000000 */
[C---:B------:R-:W-:Y:S01]  /*1aaa0*/  ISETP.GE.AND P1, PT, R5.reuse, R134, PT ;  /* 0x000000860500720c */ /* 0x040fe20003f26270 */
        /* <DEDUP_REMOVED lines=14> */
[----:B------:R-:W-:Y:S01]  /*1ab90*/  FSEL R252, R252, -INF , !P4 ;  /* 0xff800000fcfc7808 */ /* 0x000fe20006000000 */
[C---:B-1----:R-:W-:Y:S01]  /*1aba0*/  HMMA.16816.F32.BF16 R44, R8.reuse, R148, R44 ;  /* 0x00000094082c723c */ /* 0x042fe2000004182c */
[----:B------:R-:W-:Y:S02]  /*1abb0*/  I2FP.F32.S32 R56, R61 ;  /* 0x0000003d00387245 */ /* 0x000fe40000201400 */
[C---:B------:R-:W-:Y:S02]  /*1abc0*/  ISETP.GE.AND P5, PT, R61.reuse, R134, PT ;  /* 0x000000863d00720c */ /* 0x040fe40003fa6270 */
[----:B------:R-:W-:Y:S01]  /*1abd0*/  ISETP.GE.AND P4, PT, R61, R184, PT ;  /* 0x000000b83d00720c */ /* 0x000fe20003f86270 */
[CC--:B------:R-:W-:Y:S01]  /*1abe0*/  FFMA.FTZ R250, R3.reuse, R56.reuse, R57 ;  /* 0x0000003803fa7223 */ /* 0x0c0fe20000010039 */
        /* <DEDUP_REMOVED lines=18> */
[----:B------:R-:W-:-:S02]  /*1ad10*/  FSEL R159, R159, -INF , !P1 ;  /* 0xff8000009f9f7808 */ /* 0x000fc40004800000 */
[----:B------:R-:W-:Y:S02]  /*1ad20*/  ISETP.GE.AND P1, PT, R61, R184, PT ;  /* 0x000000b83d00720c */ /* 0x000fe40003f26270 */
[----:B------:R-:W-:Y:S02]  /*1ad30*/  FSEL R242, R50, -INF , !P5 ;  /* 0xff80000032f27808 */ /* 0x000fe40006800000 */
[----:B------:R-:W-:Y:S02]  /*1ad40*/  FSEL R248, R49, -INF , !P4 ;  /* 0xff80000031f87808 */ /* 0x000fe40006000000 */
[C---:B------:R-:W-:Y:S02]  /*1ad50*/  ISETP.GE.AND P5, PT, R63.reuse, R134, PT ;  /* 0x000000863f00720c */ /* 0x040fe40003fa6270 */
[----:B------:R-:W-:Y:S01]  /*1ad60*/  ISETP.GE.AND P4, PT, R63, R184, PT ;  /* 0x000000b83f00720c */ /* 0x000fe20003f86270 */
[C---:B--2---:R-:W-:Y:S01]  /*1ad70*/  HMMA.16816.F32.BF16 R36, R8.reuse, R4, R36 ;  /* 0x000000040824723c */ /* 0x044fe20000041824 */
[----:B------:R-:W-:Y:S01]  /*1ad80*/  I2FP.F32.S32 R61, R63 ;  /* 0x0000003f003d7245 */ /* 0x000fe20000201400 */
[C---:B------:R-:W-:Y:S01]  /*1ad90*/  VIADD R63, R146.reuse, 0xffffff38 ;  /* 0xffffff38923f7836 */ /* 0x040fe20000000000 */
        /* <DEDUP_REMOVED lines=49> */
[C---:B------:R-:W-:Y:S01]  /*1b0b0*/  FFMA.FTZ R220, R3.reuse, R36, R39 ;  /* 0x0000002403dc7223 */ /* 0x040fe20000010027 */
        /* <DEDUP_REMOVED lines=10> */
[C---:B------:R-:W-:Y:S01]  /*1b160*/  ISETP.GE.AND P1, PT, R37.reuse, R134, PT ;  /* 0x000000862500720c */ /* 0x040fe20003f26270 */
[C---:B------:R-:W-:Y:S01]  /*1b170*/  VIADD R35, R146.reuse, 0xffffff58 ;  /* 0xffffff5892237836 */ /* 0x040fe20000000000 */
        /* <DEDUP_REMOVED lines=21> */
[C---:B------:R-:W-:Y:S01]  /*1b2d0*/  VIADD R29, R146.reuse, 0xffffff59 ;  /* 0xffffff59921d7836 */ /* 0x040fe20000000000 */
        /* <DEDUP_REMOVED lines=37> */
[C---:B------:R-:W-:Y:S01]  /*1b530*/  VIADD R7, R146.reuse, 0xffffff69 ;  /* 0xffffff6992077836 */ /* 0x040fe20000000000 */
        /* <DEDUP_REMOVED lines=15> */
[C---:B------:R-:W-:Y:S01]  /*1b630*/  VIADD R5, R146.reuse, 0xffffff71 ;  /* 0xffffff7192057836 */ /* 0x040fe20000000000 */
[----:B------:R-:W-:Y:S01]  /*1b640*/  FSEL R160, R19, -INF , !P4 ;  /* 0xff80000013a07808 */ /* 0x000fe20006000000 */
[CC--:B------:R-:W-:Y:S01]  /*1b650*/  FFMA.FTZ R12, R3.reuse, R7.reuse, R12 ;  /* 0x00000007030c7223 */ /* 0x0c0fe2000001000c */
[----:B------:R-:W-:Y:S01]  /*1b660*/  FFMA.FTZ R14, R3, R7, R14 ;  /* 0x00000007030e7223 */ /* 0x000fe2000001000e */
[----:B------:R-:W-:Y:S01]  /*1b670*/  VIADD R7, R146, 0xffffff79 ;  /* 0xffffff7992077836 */ /* 0x000fe20000000000 */
[----:B------:R-:W-:Y:S02]  /*1b680*/  I2FP.F32.S32 R4, R5 ;  /* 0x0000000500047245 */ /* 0x000fe40000201400 */
[----:B------:R-:W-:-:S02]  /*1b690*/  ISETP.GE.AND P4, PT, R5, R134, PT ;  /* 0x000000860500720c */ /* 0x000fc40003f86270 */
[----:B------:R-:W-:Y:S01]  /*1b6a0*/  FSEL R136, R14, -INF , !P5 ;  /* 0xff8000000e887808 */ /* 0x000fe20006800000 */
[CC--:B------:R-:W-:Y:S01]  /*1b6b0*/  FFMA.FTZ R15, R3.reuse, R4.reuse, R15 ;  /* 0x00000004030f7223 */ /* 0x0c0fe2000001000f */
[----:B------:R-:W-:Y:S01]  /*1b6c0*/  FSEL R137, R12, -INF , !P1 ;  /* 0xff8000000c897808 */ /* 0x000fe20004800000 */
[----:B------:R-:W-:Y:S01]  /*1b6d0*/  FFMA.FTZ R13, R3, R4, R13 ;  /* 0x00000004030d7223 */ /* 0x000fe2000001000d */
[----:B------:R-:W-:Y:S01]  /*1b6e0*/  ISETP.GE.AND P5, PT, R7, R134, PT ;  /* 0x000000860700720c */ /* 0x000fe20003fa6270 */
[----:B------:R-:W-:Y:S01]  /*1b6f0*/  VIADD R134, R54, 0xfffffffe ;  /* 0xfffffffe36867836 */ /* 0x000fe20000000000 */
[----:B------:R-:W-:Y:S02]  /*1b700*/  ISETP.GE.AND P1, PT, R5, R184, PT ;  /* 0x000000b80500720c */ /* 0x000fe40003f26270 */
[----:B------:R-:W-:Y:S02]  /*1b710*/  I2FP.F32.S32 R4, R7 ;  /* 0x0000000700047245 */ /* 0x000fe40000201400 */
[----:B------:R-:W-:-:S02]  /*1b720*/  FSEL R139, R15, -INF , !P1 ;  /* 0xff8000000f8b7808 */ /* 0x000fc40004800000 */
[----:B------:R-:W-:Y:S01]  /*1b730*/  ISETP.GT.AND P1, PT, R134, R205, PT ;  /* 0x000000cd8600720c */ /* 0x000fe20003f24270 */
[-C--:B------:R-:W-:Y:S01]  /*1b740*/  FFMA.FTZ R143, R3, R4.reuse, R173 ;  /* 0x00000004038f7223 */ /* 0x080fe200000100ad */
[----:B------:R-:W-:Y:S01]  /*1b750*/  FSEL R138, R13, -INF , !P4 ;  /* 0xff8000000d8a7808 */ /* 0x000fe20006000000 */
[----:B------:R-:W-:Y:S01]  /*1b760*/  FFMA.FTZ R142, R3, R4, R175 ;  /* 0x00000004038e7223 */ /* 0x000fe200000100af */
[----:B------:R-:W-:Y:S02]  /*1b770*/  ISETP.GE.AND P4, PT, R7, R184, PT ;  /* 0x000000b80700720c */ /* 0x000fe40003f86270 */
[----:B------:R-:W-:Y:S02]  /*1b780*/  FSEL R143, R143, -INF , !P5 ;  /* 0xff8000008f8f7808 */ /* 0x000fe40006800000 */
[----:B------:R-:W-:-:S05]  /*1b790*/  FSEL R142, R142, -INF , !P4 ;  /* 0xff8000008e8e7808 */ /* 0x000fca0006000000 */
[----:B------:R-:W-:Y:S05]  /*1b7a0*/  @!P1 BRA `(.L_x_3642) ;  /* 0x0000000800bc9947 */ /* 0x000fea0003800000 */
        /* <DEDUP_REMOVED lines=63> */
.L_x_3643:
[----:B------:R-:W-:Y:S01]  /*1bba0*/  UMOV UR4, URZ ;  /* 0x000000ff00047c82 */ /* 0x000fe20008000000 */
[----:B------:R-:W-:Y:S01]  /*1bbb0*/  IMAD.SHL.U32 R4, R52, 0x80, RZ ;  /* 0x0000008034047824 */ /* 0x000fe200078e00ff */
[----:B------:R-:W-:-:S05]  /*1bbc0*/  IADD3 R5, P1, PT, RZ, -UR4, RZ ;  /* 0x80000004ff057c10 */ /* 0x000fca000ff3e0ff */
[----:B------:R-:W-:-:S05]  /*1bbd0*/  IMAD.X R4, RZ, RZ, ~R4, P1 ;  /* 0x000000ffff047224 */ /* 0x000fca00008e0e04 */
[----:B------:R-:W-:-:S04]  /*1bbe0*/  SHF.R.S64 R5, R5, 0x1f, R4 ;  /* 0x0000001f05057819 */ /* 0x000fc80000001004 */
[----:B------:R-:W-:-:S04]  /*1bbf0*/  IADD3 R208, P1, PT, R5, R208, RZ ;  /* 0x000000d005d07210 */ /* 0x000fc80007f3e0ff */
[----:B------:R-:W-:-:S09]  /*1bc00*/  LEA.HI.X.SX32 R209, R4, R209, 0x1, P1 ;  /* 0x000000d104d17211 */ /* 0x000fd200008f0eff */
.L_x_3644:
        /* <DEDUP_REMOVED lines=105> */
.L_x_3642:
[----:B-1----:R-:W-:Y:S01]  /*1c2a0*/  FMNMX3.FTZ R0, R133, R156, R181, !PT ;  /* 0x0000009c85007276 */ /* 0x002fe200078100b5 */
[----:B------:R-:W1:Y:S03]  /*1c2b0*/  LDCU UR4, c[0x0][0x45c] ;  /* 0x00008b80ff0477ac */ /* 0x000e660008000800 */
        /* <DEDUP_REMOVED lines=39> */
[C---:B-1----:R-:W-:Y:S01]  /*1c530*/  FMUL.FTZ R151, R52.reuse, UR4 ;  /* 0x0000000434977c20 */ /* 0x042fe20008410000 */
[----:B---3--:R-:W-:Y:S02]  /*1c540*/  FMNMX.FTZ R0, R5, R0, !PT ;  /* 0x0000000005007209 */ /* 0x008fe40007810000 */
[----:B------:R-:W-:Y:S02]  /*1c550*/  FSEL R4, R52, RZ, P2 ;  /* 0x000000ff34047208 */ /* 0x000fe40001000000 */
[C---:B------:R-:W-:Y:S01]  /*1c560*/  FSETP.NEU.FTZ.AND P1, PT, R0.reuse, -INF , PT ;  /* 0xff8000000000780b */ /* 0x040fe20003f3d000 */
[C---:B------:R-:W-:Y:S01]  /*1c570*/  FMUL.FTZ R145, R0.reuse, UR4 ;  /* 0x0000000400917c20 */ /* 0x040fe20008410000 */
[----:B------:R-:W-:Y:S01]  /*1c580*/  FSEL R151, R151, RZ, P2 ;  /* 0x000000ff97977208 */ /* 0x000fe20001000000 */
[----:B------:R-:W-:Y:S01]  /*1c590*/  FADD.FTZ R4, R133, -R4 ;  /* 0x8000000485047221 */ /* 0x000fe20000010000 */
[----:B------:R-:W-:-:S02]  /*1c5a0*/  FSEL R5, R0, RZ, P1 ;  /* 0x000000ff00057208 */ /* 0x000fc40000800000 */
[----:B------:R-:W-:Y:S01]  /*1c5b0*/  FSEL R145, R145, RZ, P1 ;  /* 0x000000ff91917208 */ /* 0x000fe20000800000 */
[--C-:B------:R-:W-:Y:S01]  /*1c5c0*/  FFMA.FTZ R150, R156, UR4, -R151.reuse ;  /* 0x000000049c967c23 */ /* 0x100fe20008010897 */
[----:B------:R-:W-:Y:S01]  /*1c5d0*/  FFMA.FTZ R149, R153, UR4, -R151 ;  /* 0x0000000499957c23 */ /* 0x000fe20008010897 */
[----:B------:R-:W-:Y:S01]  /*1c5e0*/  FADD.FTZ R5, R132, -R5 ;  /* 0x8000000584057221 */ /* 0x000fe20000010000 */
[----:B------:R-:W-:Y:S01]  /*1c5f0*/  FFMA.FTZ R148, R181, UR4, -R151 ;  /* 0x00000004b5947c23 */ /* 0x000fe20008010897 */
[--C-:B------:R-:W-:Y:S01]  /*1c600*/  FFMA.FTZ R55, R152, UR4, -R145.reuse ;  /* 0x0000000498377c23 */ /* 0x100fe20008010891 */
[----:B------:R-:W-:Y:S01]  /*1c610*/  LOP3.LUT R152, R2, R135, RZ, 0xfc, !PT ;  /* 0x0000008702987212 */ /* 0x000fe200078efcff */
[----:B------:R-:W-:Y:S01]  /*1c620*/  FFMA.FTZ R53, R155, UR4, -R145 ;  /* 0x000000049b357c23 */ /* 0x000fe20008010891 */
[----:B------:R-:W-:Y:S01]  /*1c630*/  SEL R155, R201, 0xffffffe0, !P6 ;  /* 0xffffffe0c99b7807 */ /* 0x000fe20007000000 */
[----:B------:R-:W-:Y:S01]  /*1c640*/  FFMA.FTZ R146, R183, UR4, -R151 ;  /* 0x00000004b7927c23 */ /* 0x000fe20008010897 */
[----:B------:R-:W-:Y:S01]  /*1c650*/  LEA R152, R152, UR5, 0x1 ;  /* 0x0000000598987c11 */ /* 0x000fe2000f8e08ff */
[--C-:B------:R-:W-:Y:S01]  /*1c660*/  FFMA.FTZ R144, R158, UR4, -R145.reuse ;  /* 0x000000049e907c23 */ /* 0x100fe20008010891 */
[----:B------:R-:W-:Y:S01]  /*1c670*/  FFMA.FTZ R154, R154, UR4, -R145 ;  /* 0x000000049a9a7c23 */ /* 0x000fe20008010891 */
[----:B------:R-:W-:Y:S01]  /*1c680*/  FMUL.FTZ R153, R4, UR4 ;  /* 0x0000000404997c20 */ /* 0x000fe20008410000 */
[----:B------:R-:W-:Y:S01]  /*1c690*/  IADD3 R132, PT, PT, R155, R152, RZ ;  /* 0x000000989b847210 */ /* 0x000fe20007ffe0ff */
[----:B------:R-:W-:Y:S01]  /*1c6a0*/  FMUL.FTZ R133, R5, UR4 ;  /* 0x0000000405857c20 */ /* 0x000fe20008410000 */
[C---:B------:R-:W-:Y:S01]  /*1c6b0*/  IADD3 R16, PT, PT, R152.reuse, 0xc000, RZ ;  /* 0x0000c00098107810 */ /* 0x040fe20007ffe0ff */
[----:B------:R-:W-:Y:S01]  /*1c6c0*/  MUFU.EX2 R150, R150 ;  /* 0x0000009600967308 */ /* 0x000fe20000000800 */
[----:B------:R-:W-:Y:S01]  /*1c6d0*/  IADD3 R156, PT, PT, R152, 0xc040, RZ ;  /* 0x0000c040989c7810 */ /* 0x000fe20007ffe0ff */
[----:B------:R-:W1:Y:S01]  /*1c6e0*/  LDSM.16.MT88.4 R20, [R132+0xc000] ;  /* 0x00c000008414783b */ /* 0x000e620000004200 */
[----:B------:R-:W-:Y:S01]  /*1c6f0*/  @P0 IADD3 R156, PT, PT, R16, -0x40, RZ ;  /* 0xffffffc0109c0810 */ /* 0x000fe20007ffe0ff */
[--C-:B------:R-:W-:Y:S01]  /*1c700*/  FFMA.FTZ R158, R64, UR4, -R151.reuse ;  /* 0x00000004409e7c23 */ /* 0x100fe20008010897 */
[--C-:B------:R-:W-:Y:S01]  /*1c710*/  FFMA.FTZ R157, R157, UR4, -R151.reuse ;  /* 0x000000049d9d7c23 */ /* 0x100fe20008010897 */
[----:B------:R-:W-:Y:S01]  /*1c720*/  LDSM.16.MT88.4 R56, [R132+0x10000] ;  /* 0x010000008438783b */ /* 0x000fe20000004200 */
[----:B------:R-:W-:Y:S01]  /*1c730*/  IADD3 R155, PT, PT, R155, R156, RZ ;  /* 0x0000009c9b9b7210 */ /* 0x000fe20007ffe0ff */
[----:B------:R-:W2:Y:S01]  /*1c740*/  MUFU.EX2 R148, R148 ;  /* 0x0000009400947308 */ /* 0x000ea20000000800 */
[----:B------:R-:W-:Y:S01]  /*1c750*/  FFMA.FTZ R176, R176, UR4, -R151 ;  /* 0x00000004b0b07c23 */ /* 0x000fe20008010897 */
[----:B------:R-:W-:Y:S01]  /*1c760*/  LDSM.16.MT88.4 R28, [R156] ;  /* 0x000000009c1c783b */ /* 0x000fe20000004200 */
[--C-:B------:R-:W-:Y:S01]  /*1c770*/  FFMA.FTZ R161, R232, UR4, -R145.reuse ;  /* 0x00000004e8a17c23 */ /* 0x100fe20008010891 */
[--C-:B------:R-:W-:Y:S01]  /*1c780*/  FFMA.FTZ R178, R178, UR4, -R145.reuse ;  /* 0x00000004b2b27c23 */ /* 0x100fe20008010891 */
[----:B------:R-:W-:Y:S01]  /*1c790*/  FFMA.FTZ R180, R180, UR4, -R145 ;  /* 0x00000004b4b47c23 */ /* 0x000fe20008010891 */
[----:B------:R-:W3:Y:S01]  /*1c7a0*/  LDSM.16.MT88.4 R36, [R155] ;  /* 0x000000009b24783b */ /* 0x000ee20000004200 */
[----:B------:R-:W-:Y:S01]  /*1c7b0*/  FFMA.FTZ R184, R224, UR4, -R151 ;  /* 0x00000004e0b87c23 */ /* 0x000fe20008010897 */
[----:B------:R-:W-:Y:S01]  /*1c7c0*/  MUFU.EX2 R149, R149 ;  /* 0x0000009500957308 */ /* 0x000fe20000000800 */
[----:B------:R-:W-:Y:S01]  /*1c7d0*/  FFMA.FTZ R169, R218, UR4, -R145 ;  /* 0x00000004daa97c23 */ /* 0x000fe20008010891 */
[----:B------:R-:W4:Y:S01]  /*1c7e0*/  LDSM.16.MT88.4 R12, [R152+0xc000] ;  /* 0x00c00000980c783b */ /* 0x000f220000004200 */
[--C-:B------:R-:W-:Y:S01]  /*1c7f0*/  FFMA.FTZ R224, R228, UR4, -R151.reuse ;  /* 0x00000004e4e07c23 */ /* 0x100fe20008010897 */
[----:B------:R-:W-:Y:S01]  /*1c800*/  FFMA.FTZ R167, R222, UR4, -R151 ;  /* 0x00000004dea77c23 */ /* 0x000fe20008010897 */
[--C-:B------:R-:W-:Y:S01]  /*1c810*/  FFMA.FTZ R218, R220, UR4, -R145.reuse ;  /* 0x00000004dcda7c23 */ /* 0x100fe20008010891 */
[----:B------:R-:W5:Y:S01]  /*1c820*/  LDSM.16.MT88.4 R44, [R152+0x10000] ;  /* 0x01000000982c783b */ /* 0x000f620000004200 */
[--C-:B------:R-:W-:Y:S01]  /*1c830*/  FFMA.FTZ R171, R216, UR4, -R145.reuse ;  /* 0x00000004d8ab7c23 */ /* 0x100fe20008010891 */
[----:B------:R-:W1:Y:S01]  /*1c840*/  MUFU.EX2 R146, R146 ;  /* 0x0000009200927308 */ /* 0x000e620000000800 */
[----:B--2---:R-:W-:Y:S01]  /*1c850*/  F2FP.BF16.F32.PACK_AB R4, R148, R150 ;  /* 0x000000969404723e */ /* 0x004fe200000010ff */
[----:B------:R-:W2:Y:S01]  /*1c860*/  LDSM.16.MT88.4 R64, [R156+0x4000] ;  /* 0x004000009c40783b */ /* 0x000ea20000004200 */
[----:B------:R-:W-:Y:S01]  /*1c870*/  FFMA.FTZ R214, R214, UR4, -R145 ;  /* 0x00000004d6d67c23 */ /* 0x000fe20008010891 */
[--C-:B------:R-:W-:Y:S01]  /*1c880*/  FFMA.FTZ R173, R204, UR4, -R151.reuse ;  /* 0x00000004ccad7c23 */ /* 0x100fe20008010897 */
[--C-:B------:R-:W-:Y:S01]  /*1c890*/  FFMA.FTZ R202, R202, UR4, -R151.reuse ;  /* 0x00000004caca7c23 */ /* 0x100fe20008010897 */
[--C-:B------:R-:W-:Y:S01]  /*1c8a0*/  FFMA.FTZ R194, R194, UR4, -R151.reuse ;  /* 0x00000004c2c27c23 */ /* 0x100fe20008010897 */
[----:B------:R-:W-:Y:S01]  /*1c8b0*/  FFMA.FTZ R175, R192, UR4, -R151 ;  /* 0x00000004c0af7c23 */ /* 0x000fe20008010897 */
        /* <DEDUP_REMOVED lines=22> */
[----:B------:R-:W-:-:S02]  /*1ca20*/  ISETP.GT.AND P1, PT, R134, R205, PT ;  /* 0x000000cd8600720c */ /* 0x000fc40003f24270 */
[----:B------:R-:W1:Y:S01]  /*1ca30*/  MUFU.EX2 R154, R154 ;  /* 0x0000009a009a7308 */ /* 0x000e620000000800 */
[----:B---3--:R-:W-:-:S07]  /*1ca40*/  F2FP.BF16.F32.PACK_AB R5, R55, R144 ;  /* 0x000000903705723e */ /* 0x008fce00000010ff */
[----:B------:R-:W3:Y:S03]  /*1ca50*/  MUFU.EX2 R153, R153 ;  /* 0x0000009900997308 */ /* 0x000ee60000000800 */
[----:B------:R-:W-:-:S05]  /*1ca60*/  @P1 IADD3 R54, PT, PT, R54, -0x3, RZ ;  /* 0xfffffffd36361810 */ /* 0x000fca0007ffe0ff */
[----:B------:R-:W4:Y:S01]  /*1ca70*/  MUFU.EX2 R133, R133 ;  /* 0x0000008500857308 */ /* 0x000f220000000800 */
        /* <DEDUP_REMOVED lines=38> */
[----:B------:R-:W-:Y:S01]  /*1cce0*/  LDSM.16.MT88.4 R76, [R156+0x800] ;  /* 0x000800009c4c783b */ /* 0x000fe20000004200 */
[--C-:B------:R-:W-:Y:S01]  /*1ccf0*/  FFMA.FTZ R101, R62, UR4, -R151.reuse ;  /* 0x000000043e657c23 */ /* 0x100fe20008010897 */
[----:B------:R-:W-:Y:S01]  /*1cd00*/  FFMA.FTZ R100, R60, UR4, -R151 ;  /* 0x000000043c647c23 */ /* 0x000fe20008010897 */
[--C-:B------:R-:W-:Y:S01]  /*1cd10*/  FFMA.FTZ R103, R165, UR4, -R145.reuse ;  /* 0x00000004a5677c23 */ /* 0x100fe20008010891 */
[C---:B------:R-:W-:Y:S01]  /*1cd20*/  HMMA.16816.F32.BF16 R36, R4.reuse, R38, R88 ;  /* 0x000000260424723c */ /* 0x040fe20000041858 */
[----:B------:R-:W3:Y:S01]  /*1cd30*/  LDSM.16.MT88.4 R88, [R152+0xc800] ;  /* 0x00c800009858783b */ /* 0x000ee20000004200 */
[--C-:B------:R-:W-:Y:S01]  /*1cd40*/  FFMA.FTZ R102, R163, UR4, -R145.reuse ;  /* 0x00000004a3667c23 */ /* 0x100fe20008010891 */
        /* <DEDUP_REMOVED lines=9> */
[----:B------:R-:W4:Y:S01]  /*1cde0*/  MUFU.EX2 R157, R157 ;  /* 0x0000009d009d7308 */ /* 0x000f220000000800 */
[-C--:B------:R-:W-:Y:S01]  /*1cdf0*/  FMUL.FTZ R40, R92, R153.reuse ;  /* 0x000000995c287220 */ /* 0x080fe20000410000 */
[----:B------:R-:W-:Y:S01]  /*1ce00*/  FMUL.FTZ R41, R93, R153 ;  /* 0x000000995d297220 */ /* 0x000fe20000410000 */
[-C--:B------:R-:W-:Y:S01]  /*1ce10*/  FMUL.FTZ R42, R94, R133.reuse ;  /* 0x000000855e2a7220 */ /* 0x080fe20000410000 */
[C---:B------:R-:W-:Y:S01]  /*1ce20*/  HMMA.16816.F32.BF16 R56, R4.reuse, R58, R104 ;  /* 0x0000003a0438723c */ /* 0x040fe20000041868 */
[--C-:B------:R-:W-:Y:S01]  /*1ce30*/  FFMA.FTZ R105, R177, UR4, -R145.reuse ;  /* 0x00000004b1697c23 */ /* 0x100fe20008010891 */
[----:B------:R-:W-:Y:S01]  /*1ce40*/  FFMA.FTZ R104, R179, UR4, -R145 ;  /* 0x00000004b3687c23 */ /* 0x000fe20008010891 */
[----:B------:R-:W-:Y:S01]  /*1ce50*/  FMUL.FTZ R43, R95, R133 ;  /* 0x000000855f2b7220 */ /* 0x000fe20000410000 */
[----:B------:R-:W-:Y:S01]  /*1ce60*/  MUFU.EX2 R101, R101 ;  /* 0x0000006500657308 */ /* 0x000fe20000000800 */
        /* <DEDUP_REMOVED lines=12> */
[----:B------:R-:W3:Y:S01]  /*1cf30*/  LDSM.16.MT88.4 R80, [R155+0x800] ;  /* 0x000800009b50783b */ /* 0x000ee20000004200 */
[----:B------:R-:W-:Y:S01]  /*1cf40*/  FMUL.FTZ R109, R109, R153 ;  /* 0x000000996d6d7220 */ /* 0x000fe20000410000 */
[-C--:B------:R-:W-:Y:S01]  /*1cf50*/  FMUL.FTZ R110, R110, R133.reuse ;  /* 0x000000856e6e7220 */ /* 0x080fe20000410000 */
[----:B------:R-:W-:Y:S01]  /*1cf60*/  MUFU.EX2 R105, R105 ;  /* 0x0000006900697308 */ /* 0x000fe20000000800 */
[----:B------:R-:W-:Y:S01]  /*1cf70*/  FMUL.FTZ R111, R111, R133 ;  /* 0x000000856f6f7220 */ /* 0x000fe20000410000 */
[-C--:B------:R-:W-:Y:S01]  /*1cf80*/  FMUL.FTZ R68, R112, R153.reuse ;  /* 0x0000009970447220 */ /* 0x080fe20000410000 */
[----:B------:R-:W-:Y:S01]  /*1cf90*/  FMUL.FTZ R69, R113, R153 ;  /* 0x0000009971457220 */ /* 0x000fe20000410000 */
[C---:B------:R-:W-:Y:S01]  /*1cfa0*/  HMMA.16816.F32.BF16 R8, R4.reuse, R12, R8 ;  /* 0x0000000c0408723c */ /* 0x040fe20000041808 */
[-C--:B------:R-:W-:Y:S01]  /*1cfb0*/  FMUL.FTZ R70, R114, R133.reuse ;  /* 0x0000008572467220 */ /* 0x080fe20000410000 */
[----:B------:R-:W-:Y:S01]  /*1cfc0*/  FMUL.FTZ R71, R115, R133 ;  /* 0x0000008573477220 */ /* 0x000fe20000410000 */
[-C--:B------:R-:W-:Y:S01]  /*1cfd0*/  FMUL.FTZ R116, R116, R153.reuse ;  /* 0x0000009974747220 */ /* 0x080fe20000410000 */
[----:B------:R-:W4:Y:S01]  /*1cfe0*/  MUFU.EX2 R104, R104 ;  /* 0x0000006800687308 */ /* 0x000f220000000800 */
[----:B------:R-:W-:Y:S01]  /*1cff0*/  FMUL.FTZ R117, R117, R153 ;  /* 0x0000009975757220 */ /* 0x000fe20000410000 */
[-C--:B------:R-:W-:Y:S01]  /*1d000*/  FMUL.FTZ R118, R118, R133.reuse ;  /* 0x0000008576767220 */ /* 0x080fe20000410000 */
[----:B------:R-:W-:Y:S01]  /*1d010*/  FMUL.FTZ R119, R119, R133 ;  /* 0x0000008577777220 */ /* 0x000fe20000410000 */
[C---:B------:R-:W-:Y:S01]  /*1d020*/  HMMA.16816.F32.BF16 R12, R4.reuse, R14, R124 ;  /* 0x0000000e040c723c */ /* 0x040fe2000004187c */
[----:B------:R-:W3:Y:S01]  /*1d030*/  LDSM.16.MT88.4 R84, [R132+0xc800] ;  /* 0x00c800008454783b */ /* 0x000ee20000004200 */
[--C-:B------:R-:W-:Y:S01]  /*1d040*/  FFMA.FTZ R107, R250, UR4, -R151.reuse ;  /* 0x00000004fa6b7c23 */ /* 0x100fe20008010897 */
[----:B------:R-:W-:Y:S01]  /*1d050*/  FFMA.FTZ R106, R248, UR4, -R151 ;  /* 0x00000004f86a7c23 */ /* 0x000fe20008010897 */
[----:B------:R-:W-:Y:S01]  /*1d060*/  MUFU.EX2 R103, R103 ;  /* 0x0000006700677308 */ /* 0x000fe20000000800 */
[----:B------:R-:W-:Y:S01]  /*1d070*/  LDSM.16.MT88.4 R92, [R156+0x4800] ;  /* 0x004800009c5c783b */ /* 0x000fe20000004200 */
[--C-:B------:R-:W-:Y:S01]  /*1d080*/  FFMA.FTZ R121, R242, UR4, -R145.reuse ;  /* 0x00000004f2797c23 */ /* 0x100fe20008010891 */
[----:B------:R-:W-:Y:S01]  /*1d090*/  FFMA.FTZ R120, R240, UR4, -R145 ;  /* 0x00000004f0787c23 */ /* 0x000fe20008010891 */
[C---:B-----5:R-:W-:Y:S01]  /*1d0a0*/  HMMA.16816.F32.BF16 R40, R4.reuse, R44, R40 ;  /* 0x0000002c0428723c */ /* 0x060fe20000041828 */
[--C-:B------:R-:W-:Y:S01]  /*1d0b0*/  FFMA.FTZ R122, R236, UR4, -R151.reuse ;  /* 0x00000004ec7a7c23 */ /* 0x100fe20008010897 */
[----:B------:R-:W-:Y:S01]  /*1d0c0*/  FFMA.FTZ R123, R238, UR4, -R151 ;  /* 0x00000004ee7b7c23 */ /* 0x000fe20008010897 */
[----:B------:R-:W-:Y:S01]  /*1d0d0*/  FFMA.FTZ R163, R230, UR4, -R145 ;  /* 0x00000004e6a37c23 */ /* 0x000fe20008010891 */
[----:B------:R-:W5:Y:S01]  /*1d0e0*/  MUFU.EX2 R102, R102 ;  /* 0x0000006600667308 */ /* 0x000f620000000800 */
[----:B------:R-:W-:Y:S01]  /*1d0f0*/  FFMA.FTZ R165, R226, UR4, -R151 ;  /* 0x00000004e2a57c23 */ /* 0x000fe20008010897 */
[--C-:B------:R-:W-:Y:S01]  /*1d100*/  FFMA.FTZ R177, R190, UR4, -R145.reuse ;  /* 0x00000004beb17c23 */ /* 0x100fe20008010891 */
[----:B------:R-:W-:Y:S01]  /*1d110*/  FFMA.FTZ R179, R188, UR4, -R145 ;  /* 0x00000004bcb37c23 */ /* 0x000fe20008010891 */
[C---:B--2---:R-:W-:Y:S01]  /*1d120*/  HMMA.16816.F32.BF16 R60, R4.reuse, R64, R60 ;  /* 0x00000040043c723c */ /* 0x044fe2000004183c */
[----:B------:R-:W-:Y:S01]  /*1d130*/  FFMA.FTZ R153, R223, R153, R150 ;  /* 0x00000099df997223 */ /* 0x000fe20000010096 */
[----:B------:R-:W-:Y:S01]  /*1d140*/  FFMA.FTZ R144, R221, R133, R144 ;  /* 0x00000085dd907223 */ /* 0x000fe20000010090 */
[----:B------:R-:W-:Y:S01]  /*1d150*/  LDSM.16.MT88.4 R124, [R152+0xf800] ;  /* 0x00f80000987c783b */ /* 0x000fe20000004200 */
[----:B------:R-:W-:Y:S01]  /*1d160*/  MUFU.EX2 R107, R107 ;  /* 0x0000006b006b7308 */ /* 0x000fe20000000800 */
[----:B------:R-:W-:Y:S01]  /*1d170*/  FADD.FTZ R148, R148, R153 ;  /* 0x0000009994947221 */ /* 0x000fe20000010000 */
[----:B------:R-:W-:Y:S01]  /*1d180*/  FADD.FTZ R144, R55, R144 ;  /* 0x0000009037907221 */ /* 0x000fe20000010000 */
[-C--:B------:R-:W-:Y:S01]  /*1d190*/  MOV R133, R52.reuse ;  /* 0x0000003400857202 */ /* 0x080fe20000000f00 */
[C---:B------:R-:W-:Y:S01]  /*1d1a0*/  HMMA.16816.F32.BF16 R44, R4.reuse, R46, R96 ;  /* 0x0000002e042c723c */ /* 0x040fe20000041860 */
[----:B------:R-:W-:Y:S01]  /*1d1b0*/  LDSM.16.MT88.4 R96, [R132+0x10800] ;  /* 0x010800008460783b */ /* 0x000fe20000004200 */
[----:B------:R-:W-:Y:S01]  /*1d1c0*/  FADD.FTZ R149, R149, R148 ;  /* 0x0000009495957221 */ /* 0x000fe20000010000 */
[----:B------:R-:W-:Y:S01]  /*1d1d0*/  FADD.FTZ R53, R53, R144 ;  /* 0x0000009035357221 */ /* 0x000fe20000010000 */
[----:B------:R-:W-:Y:S01]  /*1d1e0*/  MUFU.EX2 R106, R106 ;  /* 0x0000006a006a7308 */ /* 0x000fe20000000800 */
[----:B------:R-:W-:Y:S01]  /*1d1f0*/  @P1 MOV R133, R52 ;  /* 0x0000003400851202 */ /* 0x000fe20000000f00 */
[----:B------:R-:W-:Y:S01]  /*1d200*/  FADD.FTZ R149, R146, R149 ;  /* 0x0000009592957221 */ /* 0x000fe20000010000 */
[----:B------:R-:W-:Y:S01]  /*1d210*/  FADD.FTZ R154, R154, R53 ;  /* 0x000000359a9a7221 */ /* 0x000fe20000010000 */
[----:B------:R-:W-:Y:S01]  /*1d220*/  HMMA.16816.F32.BF16 R64, R4, R66, R108 ;  /* 0x000000420440723c */ /* 0x000fe2000004186c */
[--C-:B------:R-:W-:Y:S01]  /*1d230*/  FFMA.FTZ R108, R252, UR4, -R151.reuse ;  /* 0x00000004fc6c7c23 */ /* 0x100fe20008010897 */
[----:B------:R-:W-:Y:S01]  /*1d240*/  FFMA.FTZ R109, R159, UR4, -R151 ;  /* 0x000000049f6d7c23 */ /* 0x000fe20008010897 */
[--C-:B------:R-:W-:Y:S01]  /*1d250*/  FFMA.FTZ R111, R244, UR4, -R145.reuse ;  /* 0x00000004f46f7c23 */ /* 0x100fe20008010891 */
[----:B------:R-:W-:Y:S01]  /*1d260*/  FFMA.FTZ R110, R246, UR4, -R145 ;  /* 0x00000004f66e7c23 */ /* 0x000fe20008010891 */
[----:B------:R-:W-:Y:S01]  /*1d270*/  MUFU.EX2 R121, R121 ;  /* 0x0000007900797308 */ /* 0x000fe20000000800 */
[----:B------:R-:W-:-:S02]  /*1d280*/  FFMA.FTZ R159, R234, UR4, -R151 ;  /* 0x00000004ea9f7c23 */ /* 0x000fc40008010897 */
[C---:B-1----:R-:W-:Y:S01]  /*1d290*/  HMMA.16816.F32.BF16 R68, R4.reuse, R72, R68 ;  /* 0x000000480444723c */ /* 0x042fe20000041844 */
[----:B----4-:R-:W-:Y:S01]  /*1d2a0*/  F2FP.BF16.F32.PACK_AB R72, R157, R158 ;  /* 0x0000009e9d48723e */ /* 0x010fe200000010ff */
[----:B------:R-:W-:Y:S01]  /*1d2b0*/  FADD.FTZ R158, R158, R149 ;  /* 0x000000959e9e7221 */ /* 0x000fe20000010000 */
[----:B------:R-:W-:Y:S01]  /*1d2c0*/  F2FP.BF16.F32.PACK_AB R73, R104, R105 ;  /* 0x000000696849723e */ /* 0x000fe200000010ff */
[----:B------:R-:W-:Y:S01]  /*1d2d0*/  FADD.FTZ R105, R105, R154 ;  /* 0x0000009a69697221 */ /* 0x000fe20000010000 */
[----:B------:R-:W1:Y:S01]  /*1d2e0*/  MUFU.EX2 R108, R108 ;  /* 0x0000006c006c7308 */ /* 0x000e620000000800 */
[----:B------:R-:W-:Y:S02]  /*1d2f0*/  FADD.FTZ R158, R157, R158 ;  /* 0x0000009e9d9e7221 */ /* 0x000fe40000010000 */
[----:B------:R-:W-:Y:S01]  /*1d300*/  HMMA.16816.F32.BF16 R4, R4, R74, R116 ;  /* 0x0000004a0404723c */ /* 0x000fe20000041874 */
[----:B------:R-:W-:Y:S01]  /*1d310*/  F2FP.BF16.F32.PACK_AB R74, R100, R101 ;  /* 0x00000065644a723e */ /* 0x000fe200000010ff */
[----:B------:R-:W-:Y:S01]  /*1d320*/  FADD.FTZ R104, R104, R105 ;  /* 0x0000006968687221 */ /* 0x000fe20000010000 */
[----:B-----5:R-:W-:Y:S01]  /*1d330*/  F2FP.BF16.F32.PACK_AB R75, R102, R103 ;  /* 0x00000067664b723e */ /* 0x020fe200000010ff */
[----:B------:R-:W-:Y:S01]  /*1d340*/  FADD.FTZ R101, R101, R158 ;  /* 0x0000009e65657221 */ /* 0x000fe20000010000 */
[----:B------:R-:W-:Y:S01]  /*1d350*/  MUFU.EX2 R109, R109 ;  /* 0x0000006d006d7308 */ /* 0x000fe20000000800 */
[----:B------:R-:W-:-:S02]  /*1d360*/  FADD.FTZ R103, R103, R104 ;  /* 0x0000006867677221 */ /* 0x000fc40000010000 */
[----:B------:R-:W-:Y:S02]  /*1d370*/  FADD.FTZ R101, R100, R101 ;  /* 0x0000006564657221 */ /* 0x000fe40000010000 */
[C---:B---3--:R-:W-:Y:S01]  /*1d380*/  HMMA.16816.F32.BF16 R8, R72.reuse, R88, R8 ;  /* 0x000000584808723c */ /* 0x048fe20000041808 */
        /* <DEDUP_REMOVED lines=247> */
[C---:B----4-:R-:W-:Y:S08]  /*1e300*/  HMMA.16816.F32.BF16 R48, R72.reuse, R88, R48 ;  /* 0x000000584830723c */ /* 0x050ff00000041830 */
[C---:B------:R-:W-:Y:S01]  /*1e310*/  HMMA.16816.F32.BF16 R56, R72.reuse, R90, R56 ;  /* 0x0000005a4838723c */ /* 0x040fe20000041838 */
[----:B------:R-:W4:Y:S04]  /*1e320*/  LDSM.16.MT88.4 R88, [R155+0x3800] ;  /* 0x003800009b58783b */ /* 0x000f280000004200 */
[----:B------:R-:W-:Y:S03]  /*1e330*/  LDSM.16.MT88.4 R152, [R155+0x7800] ;  /* 0x007800009b98783b */ /* 0x000fe60000004200 */
[----:B-1----:R-:W-:Y:S08]  /*1e340*/  HMMA.16816.F32.BF16 R112, R72, R76, R68 ;  /* 0x0000004c4870723c */ /* 0x002ff00000041844 */
[C---:B------:R-:W-:Y:S01]  /*1e350*/  HMMA.16816.F32.BF16 R128, R116.reuse, R124, R8 ;  /* 0x0000007c7480723c */ /* 0x040fe20000041808 */
[----:B------:R1:W5:Y:S07]  /*1e360*/  LDSM.16.MT88.4 R8, [R132+0x13800] ;  /* 0x013800008408783b */ /* 0x00036e0000004200 */
[C---:B------:R-:W-:Y:S01]  /*1e370*/  HMMA.16816.F32.BF16 R124, R116.reuse, R126, R12 ;  /* 0x0000007e747c723c */ /* 0x040fe2000004180c */
[----:B------:R-:W5:Y:S07]  /*1e380*/  LDSM.16.MT88.4 R12, [R156+0x3800] ;  /* 0x003800009c0c783b */ /* 0x000f6e0000004200 */
[----:B--2---:R-:W-:Y:S01]  /*1e390*/  HMMA.16816.F32.BF16 R68, R116, R80, R16 ;  /* 0x000000507444723c */ /* 0x004fe20000041810 */
[----:B------:R-:W2:Y:S07]  /*1e3a0*/  LDSM.16.MT88.4 R16, [R156+0x7800] ;  /* 0x007800009c10783b */ /* 0x000eae0000004200 */
[----:B------:R-:W-:Y:S01]  /*1e3b0*/  HMMA.16816.F32.BF16 R40, R72, R92, R40 ;  /* 0x0000005c4828723c */ /* 0x000fe20000041828 */
[----:B-1----:R-:W-:-:S02]  /*1e3c0*/  MOV R132, R0 ;  /* 0x0000000000847202 */ /* 0x002fc40000000f00 */
[----:B------:R-:W-:-:S05]  /*1e3d0*/  @P1 MOV R132, R0 ;  /* 0x0000000000841202 */ /* 0x000fca0000000f00 */
        /* <DEDUP_REMOVED lines=8> */
[C---:B-----5:R-:W-:Y:S08]  /*1e460*/  HMMA.16816.F32.BF16 R100, R116.reuse, R8, R48 ;  /* 0x000000087464723c */ /* 0x060ff00000041830 */
[----:B------:R-:W-:Y:S01]  /*1e470*/  HMMA.16816.F32.BF16 R104, R116, R10, R56 ;  /* 0x0000000a7468723c */ /* 0x000fe20000041838 */
[----:B------:R-:W-:-:S07]  /*1e480*/  MOV R10, R134 ;  /* 0x00000086000a7202 */ /* 0x000fce0000000f00 */
[C---:B------:R-:W-:Y:S08]  /*1e490*/  HMMA.16816.F32.BF16 R76, R116.reuse, R12, R24 ;  /* 0x0000000c744c723c */ /* 0x040ff00000041818 */
[C---:B------:R-:W-:Y:S08]  /*1e4a0*/  HMMA.16816.F32.BF16 R80, R116.reuse, R14, R28 ;  /* 0x0000000e7450723c */ /* 0x040ff0000004181c */
[C---:B--2---:R-:W-:Y:S08]  /*1e4b0*/  HMMA.16816.F32.BF16 R120, R116.reuse, R16, R60 ;  /* 0x000000107478723c */ /* 0x044ff0000004183c */
[C---:B------:R-:W-:Y:S08]  /*1e4c0*/  HMMA.16816.F32.BF16 R108, R116.reuse, R18, R64 ;  /* 0x00000012746c723c */ /* 0x040ff00000041840 */
[C---:B------:R-:W-:Y:S08]  /*1e4d0*/  HMMA.16816.F32.BF16 R88, R116.reuse, R90, R36 ;  /* 0x0000005a7458723c */ /* 0x040ff00000041824 */
[C---:B------:R-:W-:Y:S08]  /*1e4e0*/  HMMA.16816.F32.BF16 R112, R116.reuse, R152, R112 ;  /* 0x000000987470723c */ /* 0x040ff00000041870 */
[----:B------:R-:W-:Y:S01]  /*1e4f0*/  HMMA.16816.F32.BF16 R116, R116, R154, R4 ;  /* 0x0000009a7474723c */ /* 0x000fe20000041804 */
[----:B------:R-:W-:-:S04]  /*1e500*/  NOP ;  /* 0x0000000000007918 */ /* 0x000fc80000000000 */
[----:B------:R-:W-:-:S15]  /*1e510*/  @P1 BRA `(.L_x_3645) ;  /* 0x0000000000041947 */ /* 0x000fde0003800000 */
.L_x_3639:
[----:B------:R-:W-:-:S07]  /*1e520*/  IADD3 R54, PT, PT, R10, -0x1, RZ ;  /* 0xffffffff0a367810 */ /* 0x000fce0007ffe0ff */
.L_x_3645:
[----:B------:R-:W-:-:S13]  /*1e530*/  ISETP.GE.AND P1, PT, R54, R205, PT ;  /* 0x000000cd3600720c */ /* 0x000fda0003f26270 */
        /* <DEDUP_REMOVED lines=27> */
.L_x_3650:
[----:B------:R-:W-:Y:S01]  /*1e6f0*/  @!P3 IADD3 R11, P0, PT, RZ, -R214, RZ ;  /* 0x800000d6ff0bb210 */ /* 0x000fe20007f1e0ff */
[----:B------:R-:W2:Y:S01]  /*1e700*/  S2R R197, SR_TID.X ;  /* 0x0000000000c57919 */ /* 0x000ea20000002100 */
[----:B------:R-:W3:Y:S01]  /*1e710*/  @!P3 LDC R6, c[0x0][0x3c0] ;  /* 0x0000f000ff06bb82 */ /* 0x000ee20000000800 */
[----:B------:R-:W-:Y:S07]  /*1e720*/  DEPBAR.LE SB0, 0x0 ;  /* 0x000080000000791a */ /* 0x000fee0000000000 */
[----:B------:R-:W4:Y:S08]  /*1e730*/  LDC R9, c[0x0][0x3c4] ;  /* 0x0000f100ff097b82 */ /* 0x000f300000000800 */
[----:B------:R-:W-:Y:S01]  /*1e740*/  BAR.SYNC.DEFER_BLOCKING 0x0 ;  /* 0x0000000000007b1d */ /* 0x000fe20000010000 */
[----:B------:R-:W-:Y:S01]  /*1e750*/  IMAD.MOV.U32 R8, RZ, RZ, R210 ;  /* 0x000000ffff087224 */ /* 0x000fe200078e00d2 */
[C---:B--2---:R-:W-:Y:S01]  /*1e760*/  LOP3.LUT R2, R197.reuse, 0x38, RZ, 0xc0, !PT ;  /* 0x00000038c5027812 */ /* 0x044fe200078ec0ff */
[C---:B------:R-:W-:Y:S01]  /*1e770*/  IMAD.SHL.U32 R196, R197.reuse, 0x8, RZ ;  /* 0x00000008c5c47824 */ /* 0x040fe200078e00ff */
        /* <DEDUP_REMOVED lines=9> */
[----:B------:R-:W-:Y:S02]  /*1e810*/  LOP3.LUT R199, R199, 0x7c00, RZ, 0xc0, !PT ;  /* 0x00007c00c7c77812 */ /* 0x000fe400078ec0ff */
[----:B------:R-:W-:Y:S02]  /*1e820*/  @!P3 SHF.R.S64 R11, R11, 0x1f, R10 ;  /* 0x0000001f0b0bb819 */ /* 0x000fe4000000100a */
[C---:B------:R-:W-:Y:S02]  /*1e830*/  ISETP.GE.AND P2, PT, R5.reuse, UR12, PT ;  /* 0x0000000c05007c0c */ /* 0x040fe4000bf46270 */
[C---:B------:R-:W-:Y:S02]  /*1e840*/  LOP3.LUT R7, R5.reuse, 0x40, RZ, 0xfc, !PT ;  /* 0x0000004005077812 */ /* 0x040fe400078efcff */
[--C-:B------:R-:W-:Y:S02]  /*1e850*/  LOP3.LUT R2, R5, 0x1c0, R4.reuse, 0xf8, !PT ;  /* 0x000001c005027812 */ /* 0x100fe400078ef804 */
[----:B------:R-:W-:Y:S02]  /*1e860*/  LOP3.LUT R181, R198, 0x8, RZ, 0xc0, !PT ;  /* 0x00000008c6b57812 */ /* 0x000fe400078ec0ff */
[----:B------:R-:W-:Y:S02]  /*1e870*/  LOP3.LUT R5, R199, 0x200, R4, 0xf8, !PT ;  /* 0x00000200c7057812 */ /* 0x000fe400078ef804 */
        /* <DEDUP_REMOVED lines=67> */
.L_x_3647:
[----:B------:R-:W-:Y:S01]  /*1ecb0*/  UMOV UR5, UR13 ;  /* 0x0000000d00057c82 */ /* 0x000fe20008000000 */
[----:B------:R-:W-:Y:S01]  /*1ecc0*/  IMAD.SHL.U32 R7, R6, 0x20, RZ ;  /* 0x0000002006077824 */ /* 0x000fe200078e00ff */
[----:B------:R-:W-:Y:S01]  /*1ecd0*/  LEA R225, R225, UR5, 0x1 ;  /* 0x00000005e1e17c11 */ /* 0x000fe2000f8e08ff */
[----:B------:R-:W-:Y:S01]  /*1ece0*/  VIADD R216, R216, 0xffffffff ;  /* 0xffffffffd8d87836 */ /* 0x000fe20000000000 */
        /* <DEDUP_REMOVED lines=16> */
[----:B------:R-:W-:Y:S01]  /*1edf0*/  IADD3 R8, P0, PT, R4, R7, RZ ;  /* 0x0000000704087210 */ /* 0x000fe20007f1e0ff */
[----:B------:R-:W-:Y:S01]  /*1ee00*/  VIADD R133, R186, UR5 ;  /* 0x00000005ba857c36 */ /* 0x000fe20008000000 */
        /* <DEDUP_REMOVED lines=374> */
.L_x_3649:
        /* <DEDUP_REMOVED lines=97> */
.L_x_3648:
[C---:B-1----:R-:W-:Y:S01]  /*20b80*/  IADD3 R133, PT, PT, R215.reuse, -0x38, RZ ;  /* 0xffffffc8d7857810 */ /* 0x042fe20007ffe0ff */
[----:B------:R-:W-:Y:S01]  /*20b90*/  LDSM.16.MT88.4 R140, [R202+0xc000] ;  /* 0x00c00000ca8c783b */ /* 0x000fe20000004200 */
[----:B------:R-:W-:Y:S02]  /*20ba0*/  I2FP.F32.S32 R132, R215 ;  /* 0x000000d700847245 */ /* 0x000fe40000201400 */
[----:B------:R-:W-:Y:S02]  /*20bb0*/  I2FP.F32.S32 R133, R133 ;  /* 0x0000008500857245 */ /* 0x000fe40000201400 */
[----:B------:R-:W-:Y:S01]  /*20bc0*/  IADD3 R2, PT, PT, R215, -0x3f, RZ ;  /* 0xffffffc1d7027810 */ /* 0x000fe20007ffe0ff */
[CC--:B------:R-:W-:Y:S01]  /*20bd0*/  FFMA.FTZ R36, R3.reuse, R132.reuse, R36 ;  /* 0x0000008403247223 */ /* 0x0c0fe20000010024 */
[C---:B------:R-:W-:Y:S01]  /*20be0*/  FFMA.FTZ R38, R3.reuse, R132, R38 ;  /* 0x0000008403267223 */ /* 0x040fe20000010026 */
[CC--:B------:R-:W-:Y:S01]  /*20bf0*/  FFMA.FTZ R8, R3.reuse, R133.reuse, R8 ;  /* 0x0000008503087223 */ /* 0x0c0fe20000010008 */
[----:B------:R-:W-:Y:S01]  /*20c00*/  FFMA.FTZ R10, R3, R133, R10 ;  /* 0x00000085030a7223 */ /* 0x000fe2000001000a */
[C---:B------:R-:W-:Y:S02]  /*20c10*/  IADD3 R133, PT, PT, R215.reuse, -0x28, RZ ;  /* 0xffffffd8d7857810 */ /* 0x040fe40007ffe0ff */
[----:B------:R-:W-:Y:S02]  /*20c20*/  IADD3 R132, PT, PT, R215, -0x37, RZ ;  /* 0xffffffc9d7847810 */ /* 0x000fe40007ffe0ff */
[----:B------:R-:W-:Y:S02]  /*20c30*/  I2FP.F32.S32 R133, R133 ;  /* 0x0000008500857245 */ /* 0x000fe40000201400 */
[----:B------:R-:W-:Y:S02]  /*20c40*/  I2FP.F32.S32 R132, R132 ;  /* 0x0000008400847245 */ /* 0x000fe40000201400 */
[----:B------:R-:W-:Y:S01]  /*20c50*/  I2FP.F32.S32 R2, R2 ;  /* 0x0000000200027245 */ /* 0x000fe20000201400 */
[CC--:B------:R-:W-:Y:S01]  /*20c60*/  FFMA.FTZ R16, R3.reuse, R133.reuse, R16 ;  /* 0x0000008503107223 */ /* 0x0c0fe20000010010 */
[----:B------:R-:W-:Y:S01]  /*20c70*/  FFMA.FTZ R18, R3, R133, R18 ;  /* 0x0000008503127223 */ /* 0x000fe20000010012 */
[----:B------:R-:W-:Y:S01]  /*20c80*/  IADD3 R133, PT, PT, R215, -0x18, RZ ;  /* 0xffffffe8d7857810 */ /* 0x000fe20007ffe0ff */
[CC--:B------:R-:W-:Y:S01]  /*20c90*/  FFMA.FTZ R9, R3.reuse, R132.reuse, R9 ;  /* 0x0000008403097223 */ /* 0x0c0fe20000010009 */
[----:B------:R-:W-:Y:S01]  /*20ca0*/  FFMA.FTZ R11, R3, R132, R11 ;  /* 0x00000084030b7223 */ /* 0x000fe2000001000b */
[----:B------:R-:W-:Y:S01]  /*20cb0*/  IADD3 R132, PT, PT, R215, -0x27, RZ ;  /* 0xffffffd9d7847810 */ /* 0x000fe20007ffe0ff */
[CC--:B------:R-:W-:Y:S01]  /*20cc0*/  FFMA.FTZ R5, R3.reuse, R2.reuse, R5 ;  /* 0x0000000203057223 */ /* 0x0c0fe20000010005 */
[----:B------:R-:W-:Y:S01]  /*20cd0*/  I2FP.F32.S32 R133, R133 ;  /* 0x0000008500857245 */ /* 0x000fe20000201400 */
[----:B------:R-:W-:Y:S01]  /*20ce0*/  FFMA.FTZ R7, R3, R2, R7 ;  /* 0x0000000203077223 */ /* 0x000fe20000010007 */
[----:B------:R-:W-:Y:S02]  /*20cf0*/  I2FP.F32.S32 R132, R132 ;  /* 0x0000008400847245 */ /* 0x000fe40000201400 */
[----:B------:R-:W-:Y:S01]  /*20d00*/  IADD3 R2, PT, PT, R215, -0x2f, RZ ;  /* 0xffffffd1d7027810 */ /* 0x000fe20007ffe0ff */
[CC--:B------:R-:W-:Y:S01]  /*20d10*/  FFMA.FTZ R24, R3.reuse, R133.reuse, R24 ;  /* 0x0000008503187223 */ /* 0x0c0fe20000010018 */
[----:B------:R-:W-:Y:S01]  /*20d20*/  FFMA.FTZ R26, R3, R133, R26 ;  /* 0x00000085031a7223 */ /* 0x000fe2000001001a */
[----:B------:R-:W-:Y:S01]  /*20d30*/  IADD3 R133, PT, PT, R215, -0x8, RZ ;  /* 0xfffffff8d7857810 */ /* 0x000fe20007ffe0ff */
[CC--:B------:R-:W-:Y:S01]  /*20d40*/  FFMA.FTZ R17, R3.reuse, R132.reuse, R17 ;  /* 0x0000008403117223 */ /* 0x0c0fe20000010011 */
[----:B------:R-:W-:Y:S01]  /*20d50*/  FFMA.FTZ R19, R3, R132, R19 ;  /* 0x0000008403137223 */ /* 0x000fe20000010013 */
[----:B------:R-:W-:Y:S02]  /*20d60*/  IADD3 R132, PT, PT, R215, -0x17, RZ ;  /* 0xffffffe9d7847810 */ /* 0x000fe40007ffe0ff */
[----:B------:R-:W-:Y:S02]  /*20d70*/  I2FP.F32.S32 R133, R133 ;  /* 0x0000008500857245 */ /* 0x000fe40000201400 */
[----:B------:R-:W-:Y:S02]  /*20d80*/  I2FP.F32.S32 R2, R2 ;  /* 0x0000000200027245 */ /* 0x000fe40000201400 */
[----:B------:R-:W-:Y:S01]  /*20d90*/  I2FP.F32.S32 R132, R132 ;  /* 0x0000008400847245 */ /* 0x000fe20000201400 */
        /* <DEDUP_REMOVED lines=14> */
[----:B------:R-:W-:Y:S01]  /*20e80*/  I2FP.F32.S32 R132, R132 ;  /* 0x0000008400847245 */ /* 0x000fe20000201400 */
        /* <DEDUP_REMOVED lines=619> */
.L_x_3646:
        /* <DEDUP_REMOVED lines=8> */
[----:B------:R-:W-:Y:S01]  /*235c0*/  LOP3.LUT R199, R199, 0x6, R8, 0xf8, !PT ;  /* 0x00000006c7c77812 */ /* 0x000fe200078ef808 */
[----:B------:R-:W5:Y:S01]  /*235d0*/  S2UR UR10, SR_CTAID.Y ;  /* 0x00000000000a79c3 */ /* 0x000f620000002600 */
[----:B------:R-:W-:-:S02]  /*235e0*/  SHF.L.U32 R2, R197, 0x2, RZ ;  /* 0x00000002c5027819 */ /* 0x000fc400000006ff */
[----:B------:R-:W-:Y:S02]  /*235f0*/  LOP3.LUT R8, R9, 0x38, R8, 0xf8, !PT ;  /* 0x0000003809087812 */ /* 0x000fe400078ef808 */
[C---:B------:R-:W-:Y:S02]  /*23600*/  R2P PR, R197.reuse, 0x18 ;  /* 0x00000018c5007804 */ /* 0x040fe40000000000 */
[----:B------:R-:W-:Y:S01]  /*23610*/  LOP3.LUT P6, RZ, R197, 0x3, RZ, 0xc0, !PT ;  /* 0x00000003c5ff7812 */ /* 0x000fe200078cc0ff */
[----:B------:R-:W3:Y:S01]  /*23620*/  S2UR UR9, SR_CTAID.Z ;  /* 0x00000000000979c3 */ /* 0x000ee20000002700 */
[----:B------:R-:W-:Y:S02]  /*23630*/  LOP3.LUT R11, R198, 0x30, RZ, 0xc0, !PT ;  /* 0x00000030c60b7812 */ /* 0x000fe400078ec0ff */
[----:B------:R-:W-:Y:S02]  /*23640*/  LOP3.LUT R8, R199, R8, RZ, 0xfc, !PT ;  /* 0x00000008c7087212 */ /* 0x000fe400078efcff */
[----:B------:R-:W-:Y:S01]  /*23650*/  SEL R201, R201, 0xffffffe0, !P0 ;  /* 0xffffffe0c9c97807 */ /* 0x000fe20004000000 */
        /* <DEDUP_REMOVED lines=8> */
[----:B------:R-:W-:Y:S02]  /*236e0*/  LEA R8, R8, UR5, 0x2 ;  /* 0x0000000508087c11 */ /* 0x000fe4000f8e10ff */
[----:B------:R-:W-:Y:S02]  /*236f0*/  IADD3 R13, PT, PT, R197, 0x18, RZ ;  /* 0x00000018c50d7810 */ /* 0x000fe40007ffe0ff */
[----:B------:R-:W-:Y:S02]  /*23700*/  LOP3.LUT R0, R11, 0x7, R0, 0xf8, !PT ;  /* 0x000000070b007812 */ /* 0x000fe400078ef800 */
[----:B------:R-:W-:Y:S01]  /*23710*/  IADD3 R11, PT, PT, R197, 0x8, RZ ;  /* 0x00000008c50b7810 */ /* 0x000fe20007ffe0ff */
[----:B------:R-:W-:Y:S01]  /*23720*/  BAR.SYNC.DEFER_BLOCKING 0x0 ;  /* 0x0000000000007b1d */ /* 0x000fe20000010000 */
[----:B------:R-:W-:-:S02]  /*23730*/  ISETP.GE.AND P0, PT, R13, R134, PT ;  /* 0x000000860d00720c */ /* 0x000fc40003f06270 */
[----:B------:R-:W-:Y:S02]  /*23740*/  ISETP.GE.AND P2, PT, R11, R134, PT ;  /* 0x000000860b00720c */ /* 0x000fe40003f46270 */
[----:B------:R-:W-:Y:S02]  /*23750*/  IADD3 R11, PT, PT, R197, 0x20, RZ ;  /* 0x00000020c50b7810 */ /* 0x000fe40007ffe0ff */
[----:B------:R-:W-:Y:S01]  /*23760*/  LOP3.LUT R3, R3, 0x10, RZ, 0xc0, !PT ;  /* 0x0000001003037812 */ /* 0x000fe200078ec0ff */
[----:B-1----:R-:W-:Y:S01]  /*23770*/  FADD.FTZ R4, R7, R4 ;  /* 0x0000000407047221 */ /* 0x002fe20000010000 */
[----:B------:R-:W-:Y:S01]  /*23780*/  LOP3.LUT R7, R2, 0x1f8, RZ, 0xc0, !PT ;  /* 0x000001f802077812 */ /* 0x000fe200078ec0ff */
[----:B--2---:R-:W-:Y:S02]  /*23790*/  FADD.FTZ R5, R6, R5 ;  /* 0x0000000506057221 */ /* 0x004fe40000010000 */
[----:B------:R-:W1:Y:S01]  /*237a0*/  MUFU.RCP R10, R4 ;  /* 0x00000004000a7308 */ /* 0x000e620000001000 */
[----:B------:R-:W-:-:S02]  /*237b0*/  LOP3.LUT R198, R7, 0x38, R198, 0x78, !PT ;  /* 0x0000003807c67812 */ /* 0x000fc400078e78c6 */
[----:B------:R-:W-:Y:S02]  /*237c0*/  IADD3 R7, PT, PT, R197, 0x10, RZ ;  /* 0x00000010c5077810 */ /* 0x000fe40007ffe0ff */
[----:B------:R-:W-:Y:S02]  /*237d0*/  FSETP.NE.FTZ.AND P5, PT, R4, RZ, PT ;  /* 0x000000ff0400720b */ /* 0x000fe40003fb5000 */
[----:B------:R-:W-:Y:S01]  /*237e0*/  ISETP.GE.AND P1, PT, R7, R134, PT ;  /* 0x000000860700720c */ /* 0x000fe20003f26270 */
[----:B------:R-:W2:Y:S01]  /*237f0*/  MUFU.RCP R9, R5 ;  /* 0x0000000500097308 */ /* 0x000ea20000001000 */
[----:B------:R-:W-:Y:S02]  /*23800*/  SEL R7, R200, 0xffffffc0, !P3 ;  /* 0xffffffc0c8077807 */ /* 0x000fe40005800000 */
[----:B------:R-:W-:Y:S02]  /*23810*/  FSETP.NE.FTZ.AND P3, PT, R5, RZ, PT ;  /* 0x000000ff0500720b */ /* 0x000fe40003f75000 */
[----:B------:R-:W-:-:S02]  /*23820*/  IADD3 R6, PT, PT, R8, 0x80, RZ ;  /* 0x0000008008067810 */ /* 0x000fc40007ffe0ff */
[----:B------:R-:W-:Y:S02]  /*23830*/  @P4 IADD3 R6, PT, PT, R8, -0x80, RZ ;  /* 0xffffff8008064810 */ /* 0x000fe40007ffe0ff */
[----:B-1----:R-:W-:Y:S02]  /*23840*/  FSEL R10, R10, 1, P5 ;  /* 0x3f8000000a0a7808 */ /* 0x002fe40002800000 */
[C---:B------:R-:W-:Y:S02]  /*23850*/  IADD3 R12, PT, PT, R7.reuse, R8, RZ ;  /* 0x00000008070c7210 */ /* 0x040fe40007ffe0ff */
[----:B------:R-:W-:Y:S01]  /*23860*/  IADD3 R16, PT, PT, R7, R6, RZ ;  /* 0x0000000607107210 */ /* 0x000fe20007ffe0ff */
        /* <DEDUP_REMOVED lines=42> */
[C---:B------:R-:W-:Y:S01]  /*23b10*/  IADD3 R13, PT, PT, R201.reuse, R12, RZ ;  /* 0x0000000cc90d7210 */ /* 0x040fe20007ffe0ff */
[C---:B------:R-:W-:Y:S01]  /*23b20*/  FMUL.FTZ R76, R10.reuse, R76 ;  /* 0x0000004c0a4c7220 */ /* 0x040fe20000410000 */
        /* <DEDUP_REMOVED lines=9> */
[----:B------:R-:W-:Y:S01]  /*23bc0*/  FMUL.FTZ R89, R10, R89 ;  /* 0x000000590a597220 */ /* 0x000fe20000410000 */
[----:B------:R-:W-:Y:S01]  /*23bd0*/  IADD3 R201, PT, PT, R201, R16, RZ ;  /* 0x00000010c9c97210 */ /* 0x000fe20007ffe0ff */
[----:B------:R-:W-:Y:S01]  /*23be0*/  STS.64 [R9], R124 ;  /* 0x0000007c09007388 */ /* 0x000fe20000000a00 */
[----:B------:R-:W-:Y:S01]  /*23bf0*/  FSETP.NE.FTZ.AND P4, PT, R4, RZ, PT ;  /* 0x000000ff0400720b */ /* 0x000fe20003f95000 */
[C---:B------:R-:W-:Y:S01]  /*23c00*/  FMUL.FTZ R92, R10.reuse, R92 ;  /* 0x0000005c0a5c7220 */ /* 0x040fe20000410000 */
[C---:B------:R-:W-:Y:S01]  /*23c10*/  FMUL.FTZ R93, R10.reuse, R93 ;  /* 0x0000005d0a5d7220 */ /* 0x040fe20000410000 */
[----:B------:R-:W-:Y:S01]  /*23c20*/  STS.64 [R9+0x800], R126 ;  /* 0x0008007e09007388 */ /* 0x000fe20000000a00 */
[C---:B------:R-:W-:Y:S01]  /*23c30*/  FMUL.FTZ R96, R10.reuse, R96 ;  /* 0x000000600a607220 */ /* 0x040fe20000410000 */
[C---:B------:R-:W-:Y:S01]  /*23c40*/  FMUL.FTZ R97, R10.reuse, R97 ;  /* 0x000000610a617220 */ /* 0x040fe20000410000 */
[----:B------:R-:W-:Y:S01]  /*23c50*/  ISETP.GE.AND P5, PT, R11, R134, PT ;  /* 0x000000860b00720c */ /* 0x000fe20003fa6270 */
        /* <DEDUP_REMOVED lines=13> */
[C---:B------:R-:W-:Y:S01]  /*23d30*/  FMUL.FTZ R113, R10.reuse, R113 ;  /* 0x000000710a717220 */ /* 0x040fe20000410000 */
[C---:B------:R-:W-:Y:S01]  /*23d40*/  FMUL.FTZ R116, R10.reuse, R116 ;  /* 0x000000740a747220 */ /* 0x040fe20000410000 */
[----:B------:R-:W-:Y:S01]  /*23d50*/  FMUL.FTZ R117, R10, R117 ;  /* 0x000000750a757220 */ /* 0x000fe20000410000 */
[----:B------:R4:W-:Y:S01]  /*23d60*/  STS.64 [R6], R76 ;  /* 0x0000004c06007388 */ /* 0x0009e20000000a00 */
[----:B------:R-:W5:Y:S01]  /*23d70*/  LDC.64 R10, c[0x0][0x430] ;  /* 0x00010c00ff0a7b82 */ /* 0x000f620000000a00 */
[----:B------:R-:W3:Y:S01]  /*23d80*/  @P4 MUFU.LG2 R4, R4 ;  /* 0x0000000400044308 */ /* 0x000ee20000000c00 */
[----:B------:R-:W-:Y:S01]  /*23d90*/  LEA R3, R198, R3, 0x2 ;  /* 0x00000003c6037211 */ /* 0x000fe200078e10ff */
[----:B------:R-:W-:Y:S04]  /*23da0*/  STS.64 [R6+0x800], R78 ;  /* 0x0008004e06007388 */ /* 0x000fe80000000a00 */
[----:B------:R-:W-:Y:S01]  /*23db0*/  STS.64 [R14], R80 ;  /* 0x000000500e007388 */ /* 0x000fe20000000a00 */
[----:B------:R-:W4:Y:S01]  /*23dc0*/  LDC R7, c[0x0][0x3e0] ;  /* 0x0000f800ff077b82 */ /* 0x000f220000000800 */
[----:B------:R-:W5:Y:S01]  /*23dd0*/  @P3 MUFU.LG2 R5, R5 ;  /* 0x0000000500053308 */ /* 0x000f620000000c00 */
[----:B-1----:R-:W-:Y:S01]  /*23de0*/  MOV R69, 0xff800000 ;  /* 0xff80000000457802 */ /* 0x002fe20000000f00 */
[----:B------:R-:W-:Y:S01]  /*23df0*/  STS.64 [R14+0x800], R82 ;  /* 0x000800520e007388 */ /* 0x000fe20000000a00 */
[----:B------:R-:W-:-:S03]  /*23e00*/  MOV R68, 0xff800000 ;  /* 0xff80000000447802 */ /* 0x000fc60000000f00 */
[----:B------:R-:W-:Y:S01]  /*23e10*/  STS.64 [R16], R84 ;  /* 0x0000005410007388 */ /* 0x000fe20000000a00 */
[----:B------:R-:W1:Y:S01]  /*23e20*/  @P4 LDC R18, c[0x0][0x458] ;  /* 0x00011600ff124b82 */ /* 0x000e620000000800 */
[----:B---3--:R-:W-:Y:S02]  /*23e30*/  @P4 FMUL.FTZ R4, R4, 0.69314718246459960938 ;  /* 0x3f31721804044820 */ /* 0x008fe40000410000 */
[----:B------:R-:W-:Y:S01]  /*23e40*/  STS.64 [R16+0x800], R86 ;  /* 0x0008005610007388 */ /* 0x000fe20000000a00 */
[----:B--2---:R-:W-:-:S03]  /*23e50*/  IADD3 R75, PT, PT, R197, 0x28, RZ ;  /* 0x00000028c54b7810 */ /* 0x004fc60007ffe0ff */
[----:B------:R-:W-:Y:S01]  /*23e60*/  STS.64 [R201], R88 ;  /* 0x00000058c9007388 */ /* 0x000fe20000000a00 */
[----:B------:R-:W2:Y:S01]  /*23e70*/  @P3 LDC R15, c[0x0][0x458] ;  /* 0x00011600ff0f3b82 */ /* 0x000ea20000000800 */
[----:B-----5:R-:W-:Y:S02]  /*23e80*/  IMAD R10, R10, UR10, R207 ;  /* 0x0000000a0a0a7c24 */ /* 0x020fe4000f8e02cf */
[----:B------:R-:W-:Y:S01]  /*23e90*/  @P3 FMUL.FTZ R5, R5, 0.69314718246459960938 ;  /* 0x3f31721805053820 */ /* 0x000fe20000410000 */
[----:B------:R-:W-:Y:S01]  /*23ea0*/  STS.64 [R201+0x800], R90 ;  /* 0x0008005ac9007388 */ /* 0x000fe20000000a00 */
[----:B----4-:R-:W-:-:S03]  /*23eb0*/  LOP3.LUT R77, R196, 0x1f80, RZ, 0xc0, !PT ;  /* 0x00001f80c44d7812 */ /* 0x010fc600078ec0ff */
[----:B------:R-:W-:Y:S04]  /*23ec0*/  STS.64 [R8+0x4000], R92 ;  /* 0x0040005c08007388 */ /* 0x000fe80000000a00 */
[----:B------:R3:W-:Y:S04]  /*23ed0*/  STS.64 [R8+0x4800], R94 ;  /* 0x0048005e08007388 */ /* 0x0007e80000000a00 */
[----:B------:R4:W-:Y:S01]  /*23ee0*/  STS.64 [R9+0x4000], R96 ;  /* 0x0040006009007388 */ /* 0x0009e20000000a00 */
[----:B-1----:R-:W-:-:S03]  /*23ef0*/  @P4 FFMA.FTZ R69, R133, R18, R4 ;  /* 0x0000001285454223 */ /* 0x002fc60000010004 */
[----:B------:R4:W-:Y:S04]  /*23f00*/  STS.64 [R9+0x4800], R98 ;  /* 0x0048006209007388 */ /* 0x0009e80000000a00 */
[----:B------:R4:W-:Y:S01]  /*23f10*/  STS.64 [R12+0x4000], R100 ;  /* 0x004000640c007388 */ /* 0x0009e20000000a00 */
[----:B--2---:R-:W-:-:S03]  /*23f20*/  @P3 FFMA.FTZ R68, R132, R15, R5 ;  /* 0x0000000f84443223 */ /* 0x004fc60000010005 */
[----:B------:R4:W-:Y:S04]  /*23f30*/  STS.64 [R12+0x4800], R102 ;  /* 0x004800660c007388 */ /* 0x0009e80000000a00 */
[----:B------:R4:W-:Y:S04]  /*23f40*/  STS.64 [R13+0x4000], R104 ;  /* 0x004000680d007388 */ /* 0x0009e80000000a00 */
[----:B------:R4:W-:Y:S01]  /*23f50*/  STS.64 [R13+0x4800], R106 ;  /* 0x0048006a0d007388 */ /* 0x0009e20000000a00 */
[----:B---3--:R-:W-:-:S03]  /*23f60*/  IADD3 R8, PT, PT, -R207, RZ, RZ ;  /* 0x000000ffcf087210 */ /* 0x008fc60007ffe1ff */
        /* <DEDUP_REMOVED lines=41> */
.L_x_3652:
[----:B------:R-:W-:Y:S05]  /*24200*/  BSYNC.RECONVERGENT B0 ;  /* 0x0000000000007941 */ /* 0x000fea0003800200 */
.L_x_3651:
[----:B------:R-:W-:Y:S01]  /*24210*/  ISETP.GE.AND P6, PT, R197, R134, PT ;  /* 0x00000086c500720c */ /* 0x000fe20003fc6270 */
[----:B------:R-:W-:Y:S01]  /*24220*/  BSSY.RECONVERGENT B0, `(.L_x_3653) ;  /* 0x0000011000007945 */ /* 0x000fe20003800200 */
[----:B------:R-:W-:Y:S01]  /*24230*/  LOP3.LUT R0, R77, 0x3c, R2, 0xf8, !PT ;  /* 0x0000003c4d007812 */ /* 0x000fe200078ef802 */
[----:B----4-:R-:W-:Y:S01]  /*24240*/  VIADD R3, R197, 0x30 ;  /* 0x00000030c5037836 */ /* 0x010fe20000000000 */
[----:B------:R-:W-:Y:S02]  /*24250*/  LOP3.LUT R70, R2, 0x3c, RZ, 0xc0, !PT ;  /* 0x0000003c02467812 */ /* 0x000fe400078ec0ff */
[----:B--2---:R-:W-:Y:S02]  /*24260*/  IADD3 R69, P3, PT, R71, R0, RZ ;  /* 0x0000000047457210 */ /* 0x004fe40007f7e0ff */
        /* <DEDUP_REMOVED lines=12> */
.L_x_3654:
[----:B------:R-:W-:Y:S05]  /*24330*/  BSYNC.RECONVERGENT B0 ;  /* 0x0000000000007941 */ /* 0x000fea0003800200 */
.L_x_3653:
        /* <DEDUP_REMOVED lines=17> */
.L_x_3656:
[----:B------:R-:W-:Y:S05]  /*24450*/  BSYNC.RECONVERGENT B0 ;  /* 0x0000000000007941 */ /* 0x000fea0003800200 */
.L_x_3655:
        /* <DEDUP_REMOVED lines=16> */
.L_x_3658:
[----:B------:R-:W-:Y:S05]  /*24560*/  BSYNC.RECONVERGENT B0 ;  /* 0x0000000000007941 */ /* 0x000fea0003800200 */
.L_x_3657:
        /* <DEDUP_REMOVED lines=13> */
.L_x_3660:
[----:B------:R-:W-:Y:S05]  /*24640*/  BSYNC.RECONVERGENT B0 ;  /* 0x0000000000007941 */ /* 0x000fea0003800200 */
.L_x_3659:
        /* <DEDUP_REMOVED lines=13> */
.L_x_3662:
[----:B------:R-:W-:Y:S05]  /*24720*/  BSYNC.RECONVERGENT B0 ;  /* 0x0000000000007941 */ /* 0x000fea0003800200 */
.L_x_3661:
        /* <DEDUP_REMOVED lines=13> */
.L_x_3664:
[----:B------:R-:W-:Y:S05]  /*24800*/  BSYNC.RECONVERGENT B0 ;  /* 0x0000000000007941 */ /* 0x000fea0003800200 */
.L_x_3663:
        /* <DEDUP_REMOVED lines=13> */
.L_x_3666:
[----:B------:R-:W-:Y:S05]  /*248e0*/  BSYNC.RECONVERGENT B0 ;  /* 0x0000000000007941 */ /* 0x000fea0003800200 */
.L_x_3665:
        /* <DEDUP_REMOVED lines=14> */
.L_x_3667:
        /* <DEDUP_REMOVED lines=11> */
.L_x_7220:


//--------------------- .text._ZN5flash24flash_fwd_splitkv_kernelI23Flash_fwd_kernel_traitsILi128ELi64ELi128ELi4ELb0ELb0EN7cutlass10bfloat16_tE19Flash_kernel_traitsILi128ELi64ELi128ELi4ES3_EELb1ELb0ELb1ELb0ELb0ELb1ELb1ELb1EEEvNS_16Flash_fwd_paramsE --------------------------
	.section	.text._ZN5flash24flash_fwd_splitkv_kernelI23Flash_fwd_kernel_traitsILi128ELi64ELi128ELi4ELb0ELb0EN7cutlass10bfloat16_tE19Flash_kernel_traitsILi128ELi64ELi128ELi4ES3_EELb1ELb0ELb1ELb0ELb0ELb1ELb1ELb1EEEvNS_16Flash_fwd_paramsE,"ax",@progbits
	.align	128
        .global         _ZN5flash24flash_fwd_splitkv_kernelI23Flash_fwd_kernel_traitsILi128ELi64ELi128ELi4ELb0ELb0EN7cutlass10bfloat16_tE19Flash_kernel_traitsILi128ELi64ELi128ELi4ES3_EELb1ELb0ELb1ELb0ELb0ELb1ELb1ELb1EEEvNS_16Flash_fwd_paramsE
        .type           _ZN5flash24flash_fwd_splitkv_kernelI23Flash_fwd_kernel_traitsILi128ELi64ELi128ELi4ELb0ELb0EN7cutlass10bfloat16_tE19Flash_kernel_traitsILi128ELi64ELi128ELi4ES3_EELb1ELb0ELb1ELb0ELb0ELb1ELb1ELb1EEEvNS_16Flash_fwd_paramsE,@function
        .size           _ZN5flash24flash_fwd_splitkv_kernelI23Flash_fwd_kernel_traitsILi128ELi64ELi128ELi4ELb0ELb0EN7cutlass10bfloat16_tE19Flash_kernel_traitsILi128ELi64ELi128ELi4ES3_EELb1ELb0ELb1ELb0ELb0ELb1ELb1ELb1EEEvNS_16Flash_fwd_paramsE,(.L_x_7221 - _ZN5flash24flash_fwd_splitkv_kernelI23Flash_fwd_kernel_traitsILi128ELi64ELi128ELi4ELb0ELb0EN7cutlass10bfloat16_tE19Flash_kernel_traitsILi128ELi64ELi128ELi4ES3_EELb1ELb0ELb1ELb0ELb0ELb1ELb1ELb1EEEvNS_16Flash_fwd_paramsE)
        .other          _ZN5flash24flash_fwd_splitkv_kernelI23Flash_fwd_kernel_traitsILi128ELi64ELi128ELi4ELb0ELb0EN7cutlass10bfloat16_tE19Flash_kernel_traitsILi128ELi64ELi128ELi4ES3_EELb1ELb0ELb1ELb0ELb0ELb1ELb1ELb1EEEvNS_16Flash_fwd_paramsE,@"STO_CUDA_ENTRY STV_DEFAULT"
_ZN5flash24flash_fwd_splitkv_kernelI23Flash_fwd_kernel_traitsILi128ELi64ELi128ELi4ELb0ELb0EN7cutlass10bfloat16_tE19Flash_kernel_traitsILi128ELi64ELi128ELi4ES3_EELb1ELb0ELb1ELb0ELb0ELb1ELb1ELb1EEEvNS_16Flash_fwd_paramsE:
.text._ZN5flash24flash_fwd_splitkv_kernelI23Flash_fwd_kernel_traitsILi128ELi64ELi128ELi4ELb0ELb0EN7cutlass10bfloat16_tE19Flash_kernel_traitsILi128ELi64ELi128ELi4ES3_EELb1ELb0ELb1ELb0ELb0ELb1ELb1ELb1EEEvNS_16Flash_fwd_paramsE:
        /* <DEDUP_REMOVED lines=52> */
[----:B-1----:R-:W-:-:S02]  /*0340*/  IADD3 R16, P0, PT, R5, R2, RZ ;  /* 0x0000000205107210 */ /* 0x002fc40007f1e0ff */
        /* <DEDUP_REMOVED lines=15> */
.L_x_3668:
        /* <DEDUP_REMOVED lines=95> */
.L_x_3671:
[----:B------:R-:W-:Y:S05]  /*0a30*/  BSYNC.RECONVERGENT B0 ;  /* 0x0000000000007941 */ /* 0x000fea0003800200 */
.L_x_3670:
        /* <DEDUP_REMOVED lines=15> */
.L_x_3673:
[----:B------:R-:W-:Y:S05]  /*0b30*/  BSYNC.RECONVERGENT B0 ;  /* 0x0000000000007941 */ /* 0x000fea0003800200 */
.L_x_3672:
        /* <DEDUP_REMOVED lines=15> */
.L_x_3675:
[----:B------:R-:W-:Y:S05]  /*0c30*/  BSYNC.RECONVERGENT B0 ;  /* 0x0000000000007941 */ /* 0x000fea0003800200 */
.L_x_3674:
        /* <DEDUP_REMOVED lines=14> */
.L_x_3677:
[----:B------:R-:W-:Y:S05]  /*0d20*/  BSYNC.RECONVERGENT B0 ;  /* 0x0000000000007941 */ /* 0x000fea0003800200 */
.L_x_3676:
        /* <DEDUP_REMOVED lines=13> */
.L_x_3679:
[----:B------:R-:W-:Y:S05]  /*0e00*/  BSYNC.RECONVERGENT B0 ;  /* 0x0000000000007941 */ /* 0x000fea0003800200 */
.L_x_3678:
        /* <DEDUP_REMOVED lines=13> */
.L_x_3681:
[----:B------:R-:W-:Y:S05]  /*0ee0*/  BSYNC.RECONVERGENT B0 ;  /* 0x0000000000007941 */ /* 0x000fea0003800200 */
.L_x_3680:
        /* <DEDUP_REMOVED lines=13> */
.L_x_3683:
[----:B------:R-:W-:Y:S05]  /*0fc0*/  BSYNC.RECONVERGENT B0 ;  /* 0x0000000000007941 */ /* 0x000fea0003800200 */
.L_x_3682:
        /* <DEDUP_REMOVED lines=13> */
.L_x_3685:
[----:B------:R-:W-:Y:S05]  /*10a0*/  BSYNC.RECONVERGENT B0 ;  /* 0x0000000000007941 */ /* 0x000fea0003800200 */
.L_x_3684:
        /* <DEDUP_REMOVED lines=32> */
.L_x_3669:
        /* <DEDUP_REMOVED lines=11> */
.L_x_3686:
[----:B------:R-:W-:Y:S05]  /*1360*/  BRA.U !UP0, `(.L_x_3687) ;  /* 0x0000000508947547 */ /* 0x000fea000b800000 */
[----:B------:R-:W1:Y:S01]  /*1370*/  LDC R5, c[0x0][0x4f0] ;  /* 0x00013c00ff057b82 */ /* 0x000e620000000800 */
[----:B------:R-:W-:Y:S01]  /*1380*/  LEA R6, R55, 0xffffff80, 0x7 ;  /* 0xffffff8037067811 */ /* 0x000fe200078e38ff */
[----:B------:R-:W2:Y:S01]  /*1390*/  LDCU.64 UR4, c[0x0][0x4e8] ;  /* 0x00009d00ff0477ac */ /* 0x000ea20008000a00 */
[----:B------:R-:W3:Y:S05]  /*13a0*/  LDCU.64 UR8, c[0x0][0x3a0] ;  /* 0x00007400ff0877ac */ /* 0x000eea0008000a00 */
        /* <DEDUP_REMOVED lines=12> */
[----:B--2---:R-:W-:-:S04]  /*1470*/  IMAD.WIDE.U32 R8, R217, UR4, RZ ;  /* 0x00000004d9087c25 */ /* 0x004fc8000f8e00ff */
[----:B------:R-:W-:-:S04]  /*1480*/  IMAD.HI.U32 R4, R4, R3, RZ ;  /* 0x0000000304047227 */ /* 0x000fc800078e00ff */
[----:B------:R-:W-:Y:S02]  /*1490*/  IMAD.MOV R0, RZ, RZ, -R4 ;  /* 0x000000ffff007224 */ /* 0x000fe400078e0a04 */
[----:B------:R-:W-:Y:S01]  /*14a0*/  IMAD R223, R217, UR5, R9 ;  /* 0x00000005d9df7c24 */ /* 0x000fe2000f8e0209 */
[----:B------:R-:W1:Y:S01]  /*14b0*/  LDCU.64 UR4, c[0x0][0x3a8] ;  /* 0x00007500ff0477ac */ /* 0x000e620008000a00 */
        /* <DEDUP_REMOVED lines=11> */
[----:B------:R-:W-:-:S04]  /*1570*/  LEA.HI.X R223, R8, UR13, R223, 0x2, P0 ;  /* 0x0000000d08df7c11 */ /* 0x000fc800080f14df */
[----:B------:R-:W-:Y:S02]  /*1580*/  @!P1 IADD3 R3, PT, PT, -R3, RZ, RZ ;  /* 0x000000ff03039210 */ /* 0x000fe40007ffe1ff */
[----:B------:R-:W-:-:S05]  /*1590*/  @!P2 LOP3.LUT R3, RZ, R5, RZ, 0x33, !PT ;  /* 0x00000005ff03a212 */ /* 0x000fca00078e33ff */
[----:B------:R-:W-:-:S05]  /*15a0*/  IMAD.WIDE R14, R3, 0x4, R222 ;  /* 0x00000004030e7825 */ /* 0x000fca00078e02de */
[----:B------:R-:W2:Y:S01]  /*15b0*/  LDG.E R8, desc[UR6][R14.64] ;  /* 0x000000060e087981 */ /* 0x000ea2000c1e1900 */
[----:B----4-:R-:W-:Y:S02]  /*15c0*/  IABS R2, R7 ;  /* 0x0000000700027213 */ /* 0x010fe40000000000 */
[----:B------:R-:W-:Y:S02]  /*15d0*/  IADD3 R3, PT, PT, -R3, RZ, RZ ;  /* 0x000000ff03037210 */ /* 0x000fe40007ffe1ff */
[----:B------:R-:W4:Y:S03]  /*15e0*/  I2F.RP R9, R2 ;  /* 0x0000000200097306 */ /* 0x000f260000209400 */
[----:B------:R-:W-:Y:S02]  /*15f0*/  IMAD R6, R5, R3, R6 ;  /* 0x0000000305067224 */ /* 0x000fe400078e0206 */
[----:B---3--:R-:W-:-:S03]  /*1600*/  IMAD.U32 R5, RZ, RZ, UR15 ;  /* 0x0000000fff057e24 */ /* 0x008fc6000f8e00ff */
[----:B----4-:R-:W3:Y:S02]  /*1610*/  MUFU.RCP R10, R9 ;  /* 0x00000009000a7308 */ /* 0x010ee40000001000 */
[----:B---3--:R-:W-:-:S06]  /*1620*/  VIADD R10, R10, 0xffffffe ;  /* 0x0ffffffe0a0a7836 */ /* 0x008fcc0000000000 */
[----:B------:R-:W3:Y:S02]  /*1630*/  F2I.FTZ.U32.TRUNC.NTZ R11, R10 ;  /* 0x0000000a000b7305 */ /* 0x000ee4000021f000 */
[----:B---3--:R-:W-:Y:S01]  /*1640*/  IADD3 R0, PT, PT, RZ, -R11, RZ ;  /* 0x8000000bff007210 */ /* 0x008fe20007ffe0ff */
[----:B------:R-:W-:-:S04]  /*1650*/  IMAD.MOV.U32 R10, RZ, RZ, RZ ;  /* 0x000000ffff0a7224 */ /* 0x000fc800078e00ff */
[----:B------:R-:W-:Y:S01]  /*1660*/  IMAD R4, R0, R2, RZ ;  /* 0x0000000200047224 */ /* 0x000fe200078e02ff */
[----:B------:R-:W-:-:S03]  /*1670*/  IABS R0, R122 ;  /* 0x0000007a00007213 */ /* 0x000fc60000000000 */
[----:B------:R-:W-:Y:S01]  /*1680*/  IMAD.HI.U32 R11, R11, R4, R10 ;  /* 0x000000040b0b7227 */ /* 0x000fe200078e000a */
[----:B------:R-:W-:-:S05]  /*1690*/  MOV R4, R0 ;  /* 0x0000000000047202 */ /* 0x000fca0000000f00 */
        /* <DEDUP_REMOVED lines=13> */
[----:B--2---:R-:W-:Y:S01]  /*1770*/  SHF.R.S32.HI R9, RZ, 0x1f, R8 ;  /* 0x0000001fff097819 */ /* 0x004fe20000011408 */
        /* <DEDUP_REMOVED lines=12> */
[----:B------:R-:W-:Y:S01]  /*1840*/  SHF.R.S32.HI R9, RZ, 0x1f, R6 ;  /* 0x0000001fff097819 */ /* 0x000fe20000011406 */
[----:B------:R-:W-:Y:S01]  /*1850*/  IMAD.WIDE.U32 R16, R6, R4, R16 ;  /* 0x0000000406107225 */ /* 0x000fe200078e0010 */
[----:B------:R-:W-:-:S03]  /*1860*/  MOV R14, R8 ;  /* 0x00000008000e7202 */ /* 0x000fc60000000f00 */
[----:B------:R-:W-:Y:S02]  /*1870*/  @!P0 IMAD.MOV R10, RZ, RZ, -R10 ;  /* 0x000000ffff0a8224 */ /* 0x000fe400078e0a0a */
[----:B------:R-:W-:Y:S01]  /*1880*/  IMAD R8, R9, R4, RZ ;  /* 0x0000000409087224 */ /* 0x000fe200078e02ff */
[----:B--2---:R-:W-:-:S03]  /*1890*/  MOV R2, UR4 ;  /* 0x0000000400027c02 */ /* 0x004fc60008000f00 */
[C---:B------:R-:W-:Y:S01]  /*18a0*/  IMAD R8, R6.reuse, R5, R8 ;  /* 0x0000000506087224 */ /* 0x040fe200078e0208 */
[----:B------:R-:W-:Y:S02]  /*18b0*/  MOV R3, UR5 ;  /* 0x0000000500037c02 */ /* 0x000fe40008000f00 */
[----:B------:R-:W-:Y:S01]  /*18c0*/  SEL R10, R7, R10, !P1 ;  /* 0x0000000a070a7207 */ /* 0x000fe20004800000 */
[----:B------:R-:W-:Y:S01]  /*18d0*/  IMAD R9, R9, R2, RZ ;  /* 0x0000000209097224 */ /* 0x000fe200078e02ff */
[----:B------:R-:W-:Y:S01]  /*18e0*/  IADD3 R17, PT, PT, R17, R8, RZ ;  /* 0x0000000811117210 */ /* 0x000fe20007ffe0ff */
        /* <DEDUP_REMOVED lines=13> */
.L_x_3687:
        /* <DEDUP_REMOVED lines=15> */
.L_x_3689:
[----:B------:R-:W2:Y:S01]  /*1ab0*/  LDC.64 R4, c[0x0][0x3b8] ;  /* 0x0000ee00ff047b82 */ /* 0x000ea20000000a00 */
[----:B------:R-:W-:-:S05]  /*1ac0*/  IADD3 R0, PT, PT, R8, R9, RZ ;  /* 0x0000000908007210 */ /* 0x000fca0007ffe0ff */
[C---:B--2---:R-:W-:Y:S02]  /*1ad0*/  IMAD R19, R0.reuse, R5, RZ ;  /* 0x0000000500137224 */ /* 0x044fe400078e02ff */
[----:B-1----:R-:W-:-:S05]  /*1ae0*/  IMAD.WIDE.U32 R2, R0, R4, RZ ;  /* 0x0000000400027225 */ /* 0x002fca00078e00ff */
[----:B------:R-:W-:Y:S02]  /*1af0*/  IADD3 R19, PT, PT, R3, R19, RZ ;  /* 0x0000001303137210 */ /* 0x000fe40007ffe0ff */
[----:B------:R-:W-:Y:S02]  /*1b00*/  MOV R18, R2 ;  /* 0x0000000200127202 */ /* 0x000fe40000000f00 */
.L_x_3690:
        /* <DEDUP_REMOVED lines=14> */
.L_x_3691:
[----:B------:R-:W1:Y:S01]  /*1bf0*/  LDC.64 R2, c[0x0][0x3c0] ;  /* 0x0000f000ff027b82 */ /* 0x000e620000000a00 */
[----:B------:R-:W-:-:S05]  /*1c00*/  IADD3 R8, PT, PT, R8, R9, RZ ;  /* 0x0000000908087210 */ /* 0x000fca0007ffe0ff */
[C---:B-1----:R-:W-:Y:S02]  /*1c10*/  IMAD R21, R8.reuse, R3, RZ ;  /* 0x0000000308157224 */ /* 0x042fe400078e02ff */
[----:B------:R-:W-:-:S05]  /*1c20*/  IMAD.WIDE.U32 R8, R8, R2, RZ ;  /* 0x0000000208087225 */ /* 0x000fca00078e00ff */
[----:B------:R-:W-:Y:S02]  /*1c30*/  IADD3 R21, PT, PT, R9, R21, RZ ;  /* 0x0000001509157210 */ /* 0x000fe40007ffe0ff */
[----:B------:R-:W-:-:S07]  /*1c40*/  MOV R20, R8 ;  /* 0x0000000800147202 */ /* 0x000fce0000000f00 */
.L_x_3692:
[----:B-----5:R-:W1:Y:S01]  /*1c50*/  LDC R7, c[0x0][0x3e8] ;  /* 0x0000fa00ff077b82 */ /* 0x020e620000000800 */
[----:B------:R-:W-:Y:S02]  /*1c60*/  CS2R R222, SRZ ;  /* 0x0000000000de7805 */ /* 0x000fe4000001ff00 */
        /* <DEDUP_REMOVED lines=19> */
[----:B------:R-:W-:Y:S01]  /*1da0*/  LOP3.LUT R6, R122, R7, RZ, 0x3c, !PT ;  /* 0x000000077a067212 */ /* 0x000fe200078e3cff */
[----:B------:R-:W2:Y:S03]  /*1db0*/  LDC.64 R8, c[0x0][0x3d0] ;  /* 0x0000f400ff087b82 */ /* 0x000ea60000000a00 */
[----:B------:R-:W-:Y:S02]  /*1dc0*/  ISETP.GE.AND P0, PT, R6, RZ, PT ;  /* 0x000000ff0600720c */ /* 0x000fe40003f06270 */
[----:B------:R-:W-:-:S04]  /*1dd0*/  LEA R6, R55, 0xffffff80, 0x7 ;  /* 0xffffff8037067811 */ /* 0x000fc800078e38ff */
[----:B------:R-:W-:Y:S01]  /*1de0*/  SHF.R.S32.HI R17, RZ, 0x1f, R6 ;  /* 0x0000001fff117819 */ /* 0x000fe20000011406 */
[----:B------:R-:W-:Y:S01]  /*1df0*/  @P1 VIADD R0, R0, 0x1 ;  /* 0x0000000100001836 */ /* 0x000fe20000000000 */
[----:B------:R-:W-:Y:S01]  /*1e00*/  ISETP.NE.AND P1, PT, R7, RZ, PT ;  /* 0x000000ff0700720c */ /* 0x000fe20003f25270 */
[----:B------:R-:W-:Y:S01]  /*1e10*/  IMAD.WIDE.U32 R20, R6, R2, R20 ;  /* 0x0000000206147225 */ /* 0x000fe200078e0014 */
[----:B------:R-:W-:Y:S02]  /*1e20*/  LOP3.LUT R7, RZ, R7, RZ, 0x33, !PT ;  /* 0x00000007ff077212 */ /* 0x000fe400078e33ff */
[----:B------:R-:W-:Y:S01]  /*1e30*/  MOV R16, R0 ;  /* 0x0000000000107202 */ /* 0x000fe20000000f00 */
[C---:B------:R-:W-:Y:S02]  /*1e40*/  IMAD R15, R17.reuse, R2, RZ ;  /* 0x00000002110f7224 */ /* 0x040fe400078e02ff */
[----:B------:R-:W-:Y:S02]  /*1e50*/  IMAD R14, R17, R4, RZ ;  /* 0x00000004110e7224 */ /* 0x000fe400078e02ff */
[----:B------:R-:W-:-:S02]  /*1e60*/  @!P0 IMAD.MOV R16, RZ, RZ, -R16 ;  /* 0x000000ffff108224 */ /* 0x000fc400078e0a10 */
[C---:B------:R-:W-:Y:S02]  /*1e70*/  IMAD R15, R6.reuse, R3, R15 ;  /* 0x00000003060f7224 */ /* 0x040fe400078e020f */
[----:B------:R-:W-:-:S03]  /*1e80*/  IMAD.WIDE.U32 R18, R6, R4, R18 ;  /* 0x0000000406127225 */ /* 0x000fc600078e0012 */
[----:B------:R-:W-:Y:S01]  /*1e90*/  IADD3 R21, PT, PT, R21, R15, RZ ;  /* 0x0000000f15157210 */ /* 0x000fe20007ffe0ff */
[----:B------:R-:W-:Y:S01]  /*1ea0*/  IMAD R14, R6, R5, R14 ;  /* 0x00000005060e7224 */ /* 0x000fe200078e020e */
[----:B------:R-:W-:-:S04]  /*1eb0*/  SEL R6, R7, R16, !P1 ;  /* 0x0000001007067207 */ /* 0x000fc80004800000 */
[----:B------:R-:W-:Y:S01]  /*1ec0*/  SHF.R.S32.HI R15, RZ, 0x1f, R6 ;  /* 0x0000001fff0f7819 */ /* 0x000fe20000011406 */
[----:B-1----:R-:W-:Y:S01]  /*1ed0*/  IMAD.WIDE.U32 R20, R6, R10, R20 ;  /* 0x0000000a06147225 */ /* 0x002fe200078e0014 */
[----:B------:R-:W-:-:S03]  /*1ee0*/  IADD3 R19, PT, PT, R19, R14, RZ ;  /* 0x0000000e13137210 */ /* 0x000fc60007ffe0ff */
        /* <DEDUP_REMOVED lines=8> */
.L_x_3688:
[----:B------:R-:W-:Y:S01]  /*1f70*/  IMAD.MOV.U32 R6, RZ, RZ, RZ ;  /* 0x000000ffff067224 */ /* 0x000fe200078e00ff */
[----:B------:R-:W-:Y:S01]  /*1f80*/  ISETP.NE.AND P3, PT, R12, -0x1, PT ;  /* 0xffffffff0c00780c */ /* 0x000fe20003f65270 */
[----:B------:R-:W1:Y:S01]  /*1f90*/  LDC.64 R120, c[0x0][0x3b0] ;  /* 0x0000ec00ff787b82 */ /* 0x000e620000000a00 */
[----:B------:R-:W2:Y:S03]  /*1fa0*/  LDCU.64 UR4, c[0x0][0x3c8] ;  /* 0x00007900ff0477ac */ /* 0x000ea60008000a00 */
[----:B------:R3:W5:Y:S01]  /*1fb0*/  @P4 LDG.E R6, desc[UR6][R126.64] ;  /* 0x000000067e064981 */ /* 0x000762000c1e1900 */
[----:B------:R-:W-:Y:S01]  /*1fc0*/  IMAD.SHL.U32 R64, R63, 0x8, RZ ;  /* 0x000000083f407824 */ /* 0x000fe200078e00ff */
[----:B------:R-:W-:Y:S01]  /*1fd0*/  SHF.R.U32.HI R124, RZ, 0x3, R63 ;  /* 0x00000003ff7c7819 */ /* 0x000fe2000001163f */
[----:B------:R-:W4:Y:S01]  /*1fe0*/  LDCU.64 UR8, c[0x0][0x388] ;  /* 0x00007100ff0877ac */ /* 0x000f220008000a00 */
[----:B------:R-:W-:Y:S01]  /*1ff0*/  MOV R125, RZ ;  /* 0x000000ff007d7202 */ /* 0x000fe20000000f00 */
[----:B------:R-:W-:Y:S01]  /*2000*/  IMAD.SHL.U32 R54, R55, 0x80, RZ ;  /* 0x0000008037367824 */ /* 0x000fe200078e00ff */
[----:B------:R-:W-:Y:S01]  /*2010*/  LOP3.LUT R10, R64, 0x38, RZ, 0xc0, !PT ;  /* 0x00000038400a7812 */ /* 0x000fe200078ec0ff */
[----:B------:R-:W-:Y:S01]  /*2020*/  IMAD.SHL.U32 R67, R4, 0x10, RZ ;  /* 0x0000001004437824 */ /* 0x000fe200078e00ff */
[----:B------:R-:W2:Y:S01]  /*2030*/  @!P3 LDC.64 R8, c[0x0][0x398] ;  /* 0x0000e600ff08bb82 */ /* 0x000ea20000000a00 */
[----:B------:R-:W-:Y:S01]  /*2040*/  SHF.R.S32.HI R123, RZ, 0x1f, R122 ;  /* 0x0000001fff7b7819 */ /* 0x000fe2000001147a */
[----:B------:R-:W-:Y:S01]  /*2050*/  IMAD.SHL.U32 R61, R2, 0x10, RZ ;  /* 0x00000010023d7824 */ /* 0x000fe200078e00ff */
[----:B------:R-:W-:-:S02]  /*2060*/  SHF.L.U64.HI R68, R4, 0x4, R5 ;  /* 0x0000000404447819 */ /* 0x000fc40000010205 */
[----:B------:R-:W-:Y:S02]  /*2070*/  SHF.L.U64.HI R62, R2, 0x4, R3 ;  /* 0x00000004023e7819 */ /* 0x000fe40000010203 */
        /* <DEDUP_REMOVED lines=8> */
[----:B------:R-:W-:Y:S01]  /*2100*/  IADD3 R22, P3, PT, R10, R8, RZ ;  /* 0x000000080a167210 */ /* 0x000fe20007f7e0ff */
[----:B------:R-:W-:-:S03]  /*2110*/  IMAD.WIDE.U32 R16, R13, 0x40, R124 ;  /* 0x000000400d107825 */ /* 0x000fc600078e007c */
[----:B------:R-:W-:Y:S01]  /*2120*/  IADD3.X R23, PT, PT, RZ, R9, RZ, P3, !PT ;  /* 0x00000009ff177210 */ /* 0x000fe20001ffe4ff */
[----:B------:R-:W-:Y:S01]  /*2130*/  IMAD R13, R123, UR4, RZ ;  /* 0x000000047b0d7c24 */ /* 0x000fe2000f8e02ff */
[C---:B------:R-:W-:Y:S01]  /*2140*/  LOP3.LUT R9, R10.reuse, 0x40, RZ, 0xfc, !PT ;  /* 0x000000400a097812 */ /* 0x040fe200078efcff */
[----:B------:R-:W-:Y:S01]  /*2150*/  IMAD.X R21, RZ, RZ, R14, P2 ;  /* 0x000000ffff157224 */ /* 0x000fe200010e060e */
[----:B------:R-:W-:Y:S01]  /*2160*/  IADD3 R18, P2, PT, R10, R18, RZ ;  /* 0x000000120a127210 */ /* 0x000fe20007f5e0ff */
[----:B------:R-:W1:Y:S01]  /*2170*/  LDC R14, c[0x0][0x450] ;  /* 0x00011400ff0e7b82 */ /* 0x000e620000000800 */
[C---:B------:R-:W-:Y:S02]  /*2180*/  IMAD R8, R122.reuse, UR5, R13 ;  /* 0x000000057a087c24 */ /* 0x040fe4000f8e020d */
[----:B------:R-:W-:Y:S01]  /*2190*/  IMAD.WIDE.U32 R12, R122, UR4, R22 ;  /* 0x000000047a0c7c25 */ /* 0x000fe2000f8e0016 */
[----:B------:R-:W2:Y:S03]  /*21a0*/  LDCU.64 UR4, c[0x0][0x390] ;  /* 0x00007200ff0477ac */ /* 0x000ea60008000a00 */
[----:B------:R-:W-:Y:S01]  /*21b0*/  IMAD.WIDE.U32 R20, R124, R4, R20 ;  /* 0x000000047c147225 */ /* 0x000fe200078e0014 */
[----:B------:R-:W-:-:S03]  /*21c0*/  IADD3 R13, PT, PT, R13, R8, RZ ;  /* 0x000000080d0d7210 */ /* 0x000fc60007ffe0ff */
[----:B------:R-:W-:Y:S02]  /*21d0*/  IMAD.X R19, RZ, RZ, R11, P2 ;  /* 0x000000ffff137224 */ /* 0x000fe400010e060b */
[C---:B------:R-:W-:Y:S01]  /*21e0*/  IMAD R75, R124.reuse, R5, R21 ;  /* 0x000000057c4b7224 */ /* 0x040fe200078e0215 */
[----:B------:R-:W-:Y:S01]  /*21f0*/  SHF.R.S32.HI R5, RZ, 0x1f, R66 ;  /* 0x0000001fff057819 */ /* 0x000fe20000011442 */
[----:B------:R-:W-:-:S03]  /*2200*/  IMAD.WIDE.U32 R18, R124, R2, R18 ;  /* 0x000000027c127225 */ /* 0x000fc600078e0012 */
[----:B------:R-:W-:Y:S01]  /*2210*/  LEA.HI R5, R5, R66, RZ, 0x7 ;  /* 0x0000004205057211 */ /* 0x000fe200078f38ff */
[----:B------:R-:W-:Y:S01]  /*2220*/  IMAD R73, R124, R3, R19 ;  /* 0x000000037c497224 */ /* 0x000fe200078e0213 */
[----:B------:R-:W-:Y:S01]  /*2230*/  SHF.L.U32 R3, R63, 0x2, RZ ;  /* 0x000000023f037819 */ /* 0x000fe200000006ff */
[----:B------:R-:W-:Y:S01]  /*2240*/  IMAD.SHL.U32 R72, R18, 0x2, RZ ;  /* 0x0000000212487824 */ /* 0x000fe200078e00ff */
[----:B------:R-:W-:Y:S01]  /*2250*/  SHF.R.S32.HI R5, RZ, 0x7, R5 ;  /* 0x00000007ff057819 */ /* 0x000fe20000011405 */
[----:B------:R-:W-:Y:S01]  /*2260*/  IMAD.SHL.U32 R74, R20, 0x2, RZ ;  /* 0x00000002144a7824 */ /* 0x000fe200078e00ff */
[----:B------:R-:W-:Y:S01]  /*2270*/  SHF.L.U64.HI R73, R18, 0x1, R73 ;  /* 0x0000000112497819 */ /* 0x000fe20000010249 */
[----:B------:R-:W-:Y:S01]  /*2280*/  IMAD R71, R17, R120, RZ ;  /* 0x0000007811477224 */ /* 0x000fe200078e02ff */
[----:B--2---:R-:W-:Y:S02]  /*2290*/  IADD3 R72, P2, PT, R72, UR4, RZ ;  /* 0x0000000448487c10 */ /* 0x004fe4000ff5e0ff */
[----:B------:R-:W-:Y:S01]  /*22a0*/  VIMNMX R70, PT, PT, R214, R5, !PT ;  /* 0x00000005d6467248 */ /* 0x000fe20007fe0100 */
[----:B------:R-:W-:Y:S01]  /*22b0*/  IMAD R71, R16, R121, R71 ;  /* 0x0000007910477224 */ /* 0x000fe200078e0247 */
[----:B-1----:R-:W-:Y:S01]  /*22c0*/  LEA.HI R14, R14, R14, RZ, 0x1 ;  /* 0x0000000e0e0e7211 */ /* 0x002fe200078f08ff */
[----:B------:R-:W-:Y:S01]  /*22d0*/  IMAD.WIDE.U32 R120, R16, R120, R12 ;  /* 0x0000007810787225 */ /* 0x000fe200078e000c */
[----:B------:R-:W-:-:S02]  /*22e0*/  IADD3.X R73, PT, PT, R73, UR5, RZ, P2, !PT ;  /* 0x0000000549497c10 */ /* 0x000fc400097fe4ff */
[----:B------:R-:W-:Y:S02]  /*22f0*/  ISETP.GT.AND P2, PT, R55, R70, PT ;  /* 0x000000463700720c */ /* 0x000fe40003f44270 */
[----:B------:R-:W-:Y:S01]  /*2300*/  LOP3.LUT R3, R3, 0x1c, RZ, 0xc0, !PT ;  /* 0x0000001c03037812 */ /* 0x000fe200078ec0ff */
[----:B------:R-:W-:Y:S01]  /*2310*/  IMAD.MOV.U32 R221, RZ, RZ, R73 ;  /* 0x000000ffffdd7224 */ /* 0x000fe200078e0049 */
[----:B------:R-:W-:Y:S02]  /*2320*/  SHF.R.S32.HI R14, RZ, 0x1, R14 ;  /* 0x00000001ff0e7819 */ /* 0x000fe4000001140e */
        /* <DEDUP_REMOVED lines=14> */
[----:B------:R-:W-:Y:S01]  /*2410*/  IMAD.MOV.U32 R18, RZ, RZ, R0 ;  /* 0x000000ffff127224 */ /* 0x000fe200078e0000 */
[----:B------:R-:W-:Y:S01]  /*2420*/  SHF.R.S32.HI R13, RZ, 0x1f, R69 ;  /* 0x0000001fff0d7819 */ /* 0x000fe20000011445 */
[----:B------:R-:W-:Y:S01]  /*2430*/  IMAD.MOV.U32 R11, RZ, RZ, RZ ;  /* 0x000000ffff0b7224 */ /* 0x000fe200078e00ff */
[----:B------:R-:W3:Y:S01]  /*2440*/  LDCU.128 UR12, c[0x0][0x4c0] ;  /* 0x00009800ff0c77ac */ /* 0x000ee20008000c00 */
[----:B------:R-:W-:Y:S01]  /*2450*/  IMAD R106, R14, 0x30, RZ ;  /* 0x000000300e6a7824 */ /* 0x000fe200078e02ff */
[----:B------:R-:W-:Y:S01]  /*2460*/  @!P0 IADD3 R18, PT, PT, -R18, RZ, RZ ;  /* 0x000000ff12128210 */ /* 0x000fe20007ffe1ff */
[----:B------:R-:W4:Y:S01]  /*2470*/  LDC.64 R2, c[0x0][0x4a8] ;  /* 0x00012a00ff027b82 */ /* 0x000f220000000a00 */
[----:B------:R-:W3:Y:S01]  /*2480*/  LDCU.128 UR8, c[0x0][0x490] ;  /* 0x00009200ff0877ac */ /* 0x000ee20008000c00 */
[C---:B------:R-:W-:Y:S01]  /*2490*/  IMAD R105, R14.reuse, 0x50, RZ ;  /* 0x000000500e697824 */ /* 0x040fe200078e02ff */
[----:B------:R-:W-:Y:S01]  /*24a0*/  SEL R18, R7, R18, !P1 ;  /* 0x0000001207127207 */ /* 0x000fe20004800000 */
[C---:B------:R-:W-:Y:S01]  /*24b0*/  IMAD R104, R14.reuse, 0x60, RZ ;  /* 0x000000600e687824 */ /* 0x040fe200078e02ff */
[----:B------:R-:W4:Y:S01]  /*24c0*/  LDCU.64 UR4, c[0x0][0x488] ;  /* 0x00009100ff0477ac */ /* 0x000f220008000a00 */
[C---:B------:R-:W-:Y:S01]  /*24d0*/  IMAD R103, R14.reuse, 0x70, RZ ;  /* 0x000000700e677824 */ /* 0x040fe200078e02ff */
[C---:B------:R-:W-:Y:S01]  /*24e0*/  SHF.L.U32 R115, R14.reuse, 0x4, RZ ;  /* 0x000000040e737819 */ /* 0x040fe200000006ff */
[C---:B------:R-:W-:Y:S01]  /*24f0*/  IMAD.SHL.U32 R101, R14.reuse, 0x40, RZ ;  /* 0x000000400e657824 */ /* 0x040fe200078e00ff */
[----:B------:R-:W-:Y:S01]  /*2500*/  UMOV UR20, URZ ;  /* 0x000000ff00147c82 */ /* 0x000fe20008000000 */
[----:B------:R-:W-:Y:S01]  /*2510*/  SHF.L.U32 R102, R14, 0x5, RZ ;  /* 0x000000050e667819 */ /* 0x000fe200000006ff */
[----:B--2---:R-:W-:Y:S01]  /*2520*/  IMAD R0, R13, UR16, RZ ;  /* 0x000000100d007c24 */ /* 0x004fe2000f8e02ff */
[C---:B------:R-:W-:Y:S01]  /*2530*/  IADD3 R112, PT, PT, R124.reuse, 0x20, RZ ;  /* 0x000000207c707810 */ /* 0x040fe20007ffe0ff */
[C---:B------:R-:W-:Y:S01]  /*2540*/  VIADD R113, R124.reuse, 0x10 ;  /* 0x000000107c717836 */ /* 0x040fe20000000000 */
[C---:B------:R-:W-:Y:S01]  /*2550*/  IADD3 R110, PT, PT, R124.reuse, 0x40, RZ ;  /* 0x000000407c6e7810 */ /* 0x040fe20007ffe0ff */
[----:B------:R-:W-:Y:S01]  /*2560*/  IMAD R0, R69, UR17, R0 ;  /* 0x0000001145007c24 */ /* 0x000fe2000f8e0200 */
[----:B------:R-:W-:Y:S01]  /*2570*/  IADD3 R108, PT, PT, R124, 0x60, RZ ;  /* 0x000000607c6c7810 */ /* 0x000fe20007ffe0ff */
[----:B-1----:R-:W-:Y:S01]  /*2580*/  IMAD.WIDE.U32 R16, R217, R4, R10 ;  /* 0x00000004d9107225 */ /* 0x002fe200078e000a */
[----:B------:R-:W-:-:S02]  /*2590*/  IADD3 R4, P0, PT, -R66, R124, RZ ;  /* 0x0000007c42047210 */ /* 0x000fc40007f1e1ff */
[----:B------:R-:W-:Y:S01]  /*25a0*/  MOV R98, R69 ;  /* 0x0000004500627202 */ /* 0x000fe20000000f00 */
[C---:B------:R-:W-:Y:S01]  /*25b0*/  IMAD R17, R217.reuse, R5, R17 ;  /* 0x00000005d9117224 */ /* 0x040fe200078e0211 */
[----:B------:R-:W-:Y:S01]  /*25c0*/  SHF.R.S32.HI R5, RZ, 0x1f, R18 ;  /* 0x0000001fff057819 */ /* 0x000fe20000011412 */
[----:B---3--:R-:W-:Y:S01]  /*25d0*/  IMAD.WIDE.U32 R20, R217, UR10, R10 ;  /* 0x0000000ad9147c25 */ /* 0x008fe2000f8e000a */
[C---:B----4-:R-:W-:Y:S02]  /*25e0*/  SHF.L.U64.HI R86, R2.reuse, 0x4, R3 ;  /* 0x0000000402567819 */ /* 0x050fe40000010203 */
[----:B------:R-:W-:Y:S01]  /*25f0*/  SHF.L.U32 R87, R2, 0x4, RZ ;  /* 0x0000000402577819 */ /* 0x000fe200000006ff */
[----:B------:R-:W-:Y:S01]  /*2600*/  IMAD.WIDE.U32 R16, R69, UR16, R16 ;  /* 0x0000001045107c25 */ /* 0x000fe2000f8e0010 */
[----:B------:R-:W-:Y:S02]  /*2610*/  SHF.R.S32.HI R94, RZ, 0x1f, R115 ;  /* 0x0000001fff5e7819 */ /* 0x000fe40000011473 */
[----:B------:R-:W-:Y:S01]  /*2620*/  SHF.R.S32.HI R93, RZ, 0x1f, R102 ;  /* 0x0000001fff5d7819 */ /* 0x000fe20000011466 */
[----:B------:R-:W-:Y:S01]  /*2630*/  IMAD.IADD R23, R17, 0x1, R0 ;  /* 0x0000000111177824 */ /* 0x000fe200078e0200 */
[----:B------:R-:W-:Y:S01]  /*2640*/  SHF.R.S32.HI R92, RZ, 0x1f, R106 ;  /* 0x0000001fff5c7819 */ /* 0x000fe2000001146a */
[----:B------:R-:W-:Y:S01]  /*2650*/  IMAD R7, R5, UR12, RZ ;  /* 0x0000000c05077c24 */ /* 0x000fe2000f8e02ff */
[----:B------:R-:W-:Y:S01]  /*2660*/  SHF.R.S32.HI R91, RZ, 0x1f, R101 ;  /* 0x0000001fff5b7819 */ /* 0x000fe20000011465 */
[----:B------:R-:W-:Y:S01]  /*2670*/  IMAD.MOV.U32 R22, RZ, RZ, R16 ;  /* 0x000000ffff167224 */ /* 0x000fe200078e0010 */
[----:B------:R-:W-:Y:S01]  /*2680*/  SHF.R.S32.HI R90, RZ, 0x1f, R105 ;  /* 0x0000001fff5a7819 */ /* 0x000fe20000011469 */
[----:B------:R-:W-:Y:S01]  /*2690*/  IMAD R0, R13, R2, RZ ;  /* 0x000000020d007224 */ /* 0x000fe200078e02ff */
[----:B------:R-:W-:Y:S01]  /*26a0*/  SHF.R.S32.HI R89, RZ, 0x1f, R104 ;  /* 0x0000001fff597819 */ /* 0x000fe20000011468 */
[C---:B------:R-:W-:Y:S01]  /*26b0*/  IMAD R16, R18.reuse, UR13, R7 ;  /* 0x0000000d12107c24 */ /* 0x040fe2000f8e0207 */
[----:B------:R-:W-:Y:S01]  /*26c0*/  SHF.R.S32.HI R88, RZ, 0x1f, R103 ;  /* 0x0000001fff587819 */ /* 0x000fe20000011467 */
[----:B------:R-:W-:Y:S01]  /*26d0*/  IMAD.WIDE.U32 R12, R18, UR12, R22 ;  /* 0x0000000c120c7c25 */ /* 0x000fe2000f8e0016 */
[----:B------:R-:W1:Y:S03]  /*26e0*/  LDCU.64 UR12, c[0x0][0x4e0] ;  /* 0x00009c00ff0c77ac */ /* 0x000e660008000a00 */
[----:B------:R-:W-:Y:S01]  /*26f0*/  IMAD R21, R217, UR11, R21 ;  /* 0x0000000bd9157c24 */ /* 0x000fe2000f8e0215 */
[----:B------:R-:W-:Y:S01]  /*2700*/  IADD3 R17, PT, PT, R13, R16, RZ ;  /* 0x000000100d117210 */ /* 0x000fe20007ffe0ff */
[C---:B-----5:R-:W-:Y:S01]  /*2710*/  IMAD.IADD R7, R69.reuse, 0x1, R6 ;  /* 0x0000000145077824 */ /* 0x060fe200078e0206 */
[----:B------:R-:W-:Y:S01]  /*2720*/  SHF.R.S32.HI R13, RZ, 0x1f, R66 ;  /* 0x0000001fff0d7819 */ /* 0x000fe20000011442 */
[C---:B------:R-:W-:Y:S01]  /*2730*/  IMAD R0, R69.reuse, R3, R0 ;  /* 0x0000000345007224 */ /* 0x040fe200078e0200 */
[----:B------:R-:W2:Y:S01]  /*2740*/  LDCU.64 UR10, c[0x0][0x4d0] ;  /* 0x00009a00ff0a77ac */ /* 0x000ea20008000a00 */
[----:B------:R-:W-:Y:S01]  /*2750*/  IMAD.WIDE.U32 R20, R69, R2, R20 ;  /* 0x0000000245147225 */ /* 0x000fe200078e0014 */
[----:B------:R-:W-:-:S03]  /*2760*/  MOV R16, R12 ;  /* 0x0000000c00107202 */ /* 0x000fc60000000f00 */
[----:B------:R-:W-:Y:S02]  /*2770*/  IMAD R5, R5, UR18, RZ ;  /* 0x0000001205057c24 */ /* 0x000fe4000f8e02ff */
[----:B------:R-:W-:Y:S02]  /*2780*/  IMAD R7, R7, R14, RZ ;  /* 0x0000000e07077224 */ /* 0x000fe400078e02ff */
[----:B------:R-:W-:Y:S02]  /*2790*/  IMAD.IADD R21, R21, 0x1, R0 ;  /* 0x0000000115157824 */ /* 0x000fe400078e0200 */
[----:B------:R-:W-:Y:S01]  /*27a0*/  IMAD.X R13, RZ, RZ, ~R13, P0 ;  /* 0x000000ffff0d7224 */ /* 0x000fe200000e0e0d */
[C---:B------:R-:W-:Y:S01]  /*27b0*/  IADD3 R78, P0, PT, R7.reuse, R114, RZ ;  /* 0x00000072074e7210 */ /* 0x040fe20007f1e0ff */
[C---:B------:R-:W-:Y:S01]  /*27c0*/  IMAD R0, R18.reuse, UR19, R5 ;  /* 0x0000001312007c24 */ /* 0x040fe2000f8e0205 */
[----:B------:R-:W-:Y:S01]  /*27d0*/  SHF.R.S32.HI R5, RZ, 0x1f, R7 ;  /* 0x0000001fff057819 */ /* 0x000fe20000011407 */
[----:B------:R-:W-:Y:S01]  /*27e0*/  IMAD.WIDE.U32 R18, R18, UR18, R20 ;  /* 0x0000001212127c25 */ /* 0x000fe2000f8e0014 */
[----:B------:R-:W-:Y:S01]  /*27f0*/  IADD3 R52, P1, PT, R7, R116, RZ ;  /* 0x0000007407347210 */ /* 0x000fe20007f3e0ff */
[----:B------:R-:W3:Y:S02]  /*2800*/  LDCU.U8 UR19, c[0x0][0x533] ;  /* 0x0000a660ff1377ac */ /* 0x000ee40008000000 */
[C---:B------:R-:W-:Y:S01]  /*2810*/  IMAD.X R79, R5.reuse, 0x1, R95, P0 ;  /* 0x00000001054f7824 */ /* 0x040fe200000e065f */
[----:B------:R-:W-:Y:S01]  /*2820*/  IADD3.X R5, PT, PT, R5, R96, RZ, P1, !PT ;  /* 0x0000006005057210 */ /* 0x000fe20000ffe4ff */
[----:B------:R-:W-:Y:S01]  /*2830*/  IMAD.IADD R19, R19, 0x1, R0 ;  /* 0x0000000113137824 */ /* 0x000fe200078e0200 */
        /* <DEDUP_REMOVED lines=11> */
[----:B------:R-:W1:Y:S01]  /*28f0*/  LDCU UR17, c[0x0][0x450] ;  /* 0x00008a00ff1177ac */ /* 0x000e620008000800 */
[----:B------:R-:W-:Y:S01]  /*2900*/  IADD3.X R17, PT, PT, R0, UR15, RZ, P0, !PT ;  /* 0x0000000f00117c10 */ /* 0x000fe200087fe4ff */
[-C--:B------:R-:W-:Y:S01]  /*2910*/  IMAD R13, R13, R2.reuse, RZ ;  /* 0x000000020d0d7224 */ /* 0x080fe200078e02ff */
[----:B--2---:R-:W-:Y:S01]  /*2920*/  IADD3 R52, P0, PT, R52, UR10, RZ ;  /* 0x0000000a34347c10 */ /* 0x004fe2000ff1e0ff */
[----:B------:R-:W-:Y:S01]  /*2930*/  IMAD.SHL.U32 R84, R2, 0x80, RZ ;  /* 0x0000008002547824 */ /* 0x000fe200078e00ff */
[----:B------:R-:W-:Y:S01]  /*2940*/  IADD3.X R81, PT, PT, R79, UR15, RZ, P1, !PT ;  /* 0x0000000f4f517c10 */ /* 0x000fe20008ffe4ff */
[----:B------:R-:W-:Y:S01]  /*2950*/  IMAD R13, R4, R3, R13 ;  /* 0x00000003040d7224 */ /* 0x000fe200078e020d */
[----:B------:R-:W-:Y:S01]  /*2960*/  IADD3.X R53, PT, PT, R0, UR11, RZ, P0, !PT ;  /* 0x0000000b00357c10 */ /* 0x000fe200087fe4ff */
[----:B------:R-:W-:Y:S01]  /*2970*/  IMAD.WIDE.U32 R4, R4, R2, R18 ;  /* 0x0000000204047225 */ /* 0x000fe200078e0012 */
[----:B------:R-:W-:Y:S01]  /*2980*/  IADD3 R85, P0, PT, RZ, -UR20, RZ ;  /* 0x80000014ff557c10 */ /* 0x000fe2000ff1e0ff */
[----:B------:R-:W2:Y:S01]  /*2990*/  LDCU.64 UR14, c[0x0][0x3c0] ;  /* 0x00007800ff0e77ac */ /* 0x000ea20008000a00 */
        /* <DEDUP_REMOVED lines=10> */
[----:B------:R-:W-:Y:S01]  /*2a40*/  SHF.R.S64 R83, R85, 0x1f, R82 ;  /* 0x0000001f55537819 */ /* 0x000fe20000001052 */
[----:B------:R-:W-:Y:S01]  /*2a50*/  IMAD R100, R55, -0x80, R66 ;  /* 0xffffff8037647824 */ /* 0x000fe200078e0242 */
[----:B------:R-:W-:Y:S01]  /*2a60*/  SHF.R.S64 R85, R85, 0x1f, R84 ;  /* 0x0000001f55557819 */ /* 0x000fe20000001054 */
[----:B------:R-:W-:Y:S01]  /*2a70*/  IMAD R99, R55, -0x80, R60 ;  /* 0xffffff8037637824 */ /* 0x000fe200078e023c */
[----:B-1----:R-:W-:Y:S01]  /*2a80*/  MOV R15, UR17 ;  /* 0x00000011000f7c02 */ /* 0x002fe20008000f00 */
[----:B------:R-:W-:Y:S01]  /*2a90*/  IMAD.MOV.U32 R97, RZ, RZ, R55 ;  /* 0x000000ffff617224 */ /* 0x000fe200078e0037 */
[----:B------:R-:W-:Y:S01]  /*2aa0*/  SHF.R.S32.HI R82, RZ, 0x1f, R82 ;  /* 0x0000001fff527819 */ /* 0x000fe20000011452 */
[----:B---3--:R-:W-:Y:S01]  /*2ab0*/  UISETP.NE.AND UP0, UPT, UR19, URZ, UPT ;  /* 0x000000ff1300728c */ /* 0x008fe2000bf05270 */
[----:B------:R-:W-:-:S02]  /*2ac0*/  SHF.R.S32.HI R84, RZ, 0x1f, R84 ;  /* 0x0000001fff547819 */ /* 0x000fc40000011454 */
[----:B------:R-:W-:Y:S02]  /*2ad0*/  LEA.HI.X R77, R6, UR9, R77, 0x1, P3 ;  /* 0x00000009064d7c11 */ /* 0x000fe400098f0c4d */
[----:B------:R-:W-:Y:S01]  /*2ae0*/  LEA.HI.X R13, R4, UR5, R13, 0x1, P2 ;  /* 0x00000005040d7c11 */ /* 0x000fe200090f0c0d */
[----:B------:R-:W1:Y:S01]  /*2af0*/  LDCU.64 UR4, c[0x0][0x3b8] ;  /* 0x00007700ff0477ac */ /* 0x000e620008000a00 */
[----:B------:R-:W-:Y:S01]  /*2b00*/  IADD3.X R79, PT, PT, R79, UR11, RZ, P1, !PT ;  /* 0x0000000b4f4f7c10 */ /* 0x000fe20008ffe4ff */
[----:B--2-4-:R-:W3:Y:S06]  /*2b10*/  LDCU.128 UR8, c[0x0][0x3a0] ;  /* 0x00007400ff0877ac */ /* 0x014eec0008000c00 */
.L_x_3793:
        /* <DEDUP_REMOVED lines=17> */
[----:B------:R-:W4:Y:S04]  /*2c30*/  @!P1 LDG.E.128 R4, desc[UR6][R76.64+0x80] ;  /* 0x000080064c049981 */ /* 0x000f28000c1e1d00 */
[----:B----4-:R2:W-:Y:S02]  /*2c40*/  @!P1 STG.E.128 desc[UR6][R72.64+0x80], R4 ;  /* 0x0000800448009986 */ /* 0x0105e4000c101d06 */
.L_x_3695:
[----:B-1-3--:R-:W-:Y:S05]  /*2c50*/  BSYNC.RECONVERGENT B0 ;  /* 0x0000000000007941 */ /* 0x00afea0003800200 */
.L_x_3694:
[----:B------:R-:W-:Y:S04]  /*2c60*/  BSSY.RECONVERGENT B0, `(.L_x_3696) ;  /* 0x000000d000007945 */ /* 0x000fe80003800200 */
[----:B------:R-:W-:Y:S05]  /*2c70*/  @!P3 BRA `(.L_x_3697) ;  /* 0x00000000002cb947 */ /* 0x000fea0003800000 */
[----:B------:R-:W1:Y:S01]  /*2c80*/  LDC.64 R2, c[0x0][0x4b0] ;  /* 0x00012c00ff027b82 */ /* 0x000e620000000a00 */
[----:B------:R-:W-:Y:S02]  /*2c90*/  ISETP.GE.AND P2, PT, R10, UR16, PT ;  /* 0x000000100a007c0c */ /* 0x000fe4000bf46270 */
[C---:B------:R-:W-:Y:S04]  /*2ca0*/  LEA R18, P3, R61.reuse, R72, 0x1 ;  /* 0x000000483d127211 */ /* 0x040fe800078608ff */
[----:B------:R-:W-:Y:S02]  /*2cb0*/  LEA.HI.X R19, R61, R73, R62, 0x1, P3 ;  /* 0x000000493d137211 */ /* 0x000fe400018f0c3e */
[C---:B-1----:R-:W-:Y:S04]  /*2cc0*/  LEA R24, P1, R2.reuse, R76, 0x5 ;  /* 0x0000004c02187211 */ /* 0x042fe800078228ff */
[----:B------:R-:W-:Y:S02]  /*2cd0*/  LEA.HI.X R25, R2, R77, R3, 0x5, P1 ;  /* 0x0000004d02197211 */ /* 0x000fe400008f2c03 */
[----:B------:R-:W-:Y:S03]  /*2ce0*/  ISETP.GE.AND P1, PT, R9, UR16, PT ;  /* 0x0000001009007c0c */ /* 0x000fe6000bf26270 */
[----:B--2---:R-:W2:Y:S04]  /*2cf0*/  @!P2 LDG.E.128 R20, desc[UR6][R24.64] ;  /* 0x000000061814a981 */ /* 0x004ea8000c1e1d00 */
[----:B--2---:R1:W-:Y:S06]  /*2d00*/  @!P2 STG.E.128 desc[UR6][R18.64], R20 ;  /* 0x000000141200a986 */ /* 0x0043ec000c101d06 */
[----:B------:R-:W2:Y:S04]  /*2d10*/  @!P1 LDG.E.128 R4, desc[UR6][R24.64+0x80] ;  /* 0x0000800618049981 */ /* 0x000ea8000c1e1d00 */
[----:B--2---:R1:W-:Y:S02]  /*2d20*/  @!P1 STG.E.128 desc[UR6][R18.64+0x80], R4 ;  /* 0x0000800412009986 */ /* 0x0043e4000c101d06 */
.L_x_3697:
[----:B------:R-:W-:Y:S05]  /*2d30*/  BSYNC.RECONVERGENT B0 ;  /* 0x0000000000007941 */ /* 0x000fea0003800200 */
.L_x_3696:
        /* <DEDUP_REMOVED lines=14> */
.L_x_3699:
[----:B------:R-:W-:Y:S05]  /*2e20*/  BSYNC.RECONVERGENT B0 ;  /* 0x0000000000007941 */ /* 0x000fea0003800200 */
.L_x_3698:
[-C--:B------:R-:W-:Y:S01]  /*2e30*/  ISETP.LT.OR P1, PT, R111, R100.reuse, P4 ;  /* 0x000000646f00720c */ /* 0x080fe20002721670 */
[----:B------:R-:W-:Y:S01]  /*2e40*/  BSSY.RECONVERGENT B0, `(.L_x_3700) ;  /* 0x0000013000007945 */ /* 0x000fe20003800200 */
[C---:B------:R-:W-:Y:S02]  /*2e50*/  ISETP.GE.AND P6, PT, R110.reuse, R99, PT ;  /* 0x000000636e00720c */ /* 0x040fe40003fc6270 */
[----:B------:R-:W-:Y:S02]  /*2e60*/  P2R R119, PR, RZ, 0x2 ;  /* 0x00000002ff777803 */ /* 0x000fe40000000000 */
[----:B------:R-:W-:Y:S07]  /*2e70*/  ISETP.LT.OR P6, PT, R110, R100, P6 ;  /* 0x000000646e00720c */ /* 0x000fee00037c1670 */
[----:B------:R-:W-:Y:S06]  /*2e80*/  @P1 BRA `(.L_x_3701) ;  /* 0x0000000000381947 */ /* 0x000fec0003800000 */
[----:B------:R-:W1:Y:S01]  /*2e90*/  LDC.64 R2, c[0x0][0x4b0] ;  /* 0x00012c00ff027b82 */ /* 0x000e620000000a00 */
[----:B------:R-:W-:Y:S02]  /*2ea0*/  ISETP.GE.AND P2, PT, R10, UR16, PT ;  /* 0x000000100a007c0c */ /* 0x000fe4000bf46270 */
[----:B------:R-:W-:Y:S01]  /*2eb0*/  ISETP.GE.AND P1, PT, R9, UR16, PT ;  /* 0x0000001009007c0c */ /* 0x000fe2000bf26270 */
[----:B-1-3--:R-:W-:Y:S04]  /*2ec0*/  IMAD.WIDE.U32 R18, R2, 0x60, R76 ;  /* 0x0000006002127825 */ /* 0x00afe800078e004c */
[----:B------:R-:W-:Y:S05]  /*2ed0*/  IMAD R3, R3, 0x60, RZ ;  /* 0x0000006003037824 */ /* 0x000fea00078e02ff */
[----:B------:R-:W-:Y:S02]  /*2ee0*/  IADD3 R19, PT, PT, R19, R3, RZ ;  /* 0x0000000313137210 */ /* 0x000fe40007ffe0ff */
[----:B------:R-:W1:Y:S03]  /*2ef0*/  LDC.64 R2, c[0x0][0x3c0] ;  /* 0x0000f000ff027b82 */ /* 0x000e660000000a00 */
[----:B--2---:R-:W2:Y:S01]  /*2f00*/  @!P2 LDG.E.128 R4, desc[UR6][R18.64] ;  /* 0x000000061204a981 */ /* 0x004ea2000c1e1d00 */
[----:B-1----:R-:W-:Y:S04]  /*2f10*/  IMAD.WIDE.U32 R24, R2, 0x60, R72 ;  /* 0x0000006002187825 */ /* 0x002fe800078e0048 */
[----:B------:R-:W-:Y:S05]  /*2f20*/  IMAD R3, R3, 0x60, RZ ;  /* 0x0000006003037824 */ /* 0x000fea00078e02ff */
[----:B------:R-:W-:Y:S05]  /*2f30*/  IADD3 R25, PT, PT, R25, R3, RZ ;  /* 0x0000000319197210 */ /* 0x000fea0007ffe0ff */
[----:B--2---:R4:W-:Y:S04]  /*2f40*/  @!P2 STG.E.128 desc[UR6][R24.64], R4 ;  /* 0x000000041800a986 */ /* 0x0049e8000c101d06 */
[----:B------:R-:W2:Y:S04]  /*2f50*/  @!P1 LDG.E.128 R20, desc[UR6][R18.64+0x80] ;  /* 0x0000800612149981 */ /* 0x000ea8000c1e1d00 */
[----:B--2---:R4:W-:Y:S02]  /*2f60*/  @!P1 STG.E.128 desc[UR6][R24.64+0x80], R20 ;  /* 0x0000801418009986 */ /* 0x0049e4000c101d06 */
.L_x_3701:
[----:B------:R-:W-:Y:S05]  /*2f70*/  BSYNC.RECONVERGENT B0 ;  /* 0x0000000000007941 */ /* 0x000fea0003800200 */
.L_x_3700:
        /* <DEDUP_REMOVED lines=17> */
.L_x_3703:
[----:B------:R-:W-:Y:S05]  /*3090*/  BSYNC.RECONVERGENT B0 ;  /* 0x0000000000007941 */ /* 0x000fea0003800200 */
.L_x_3702:
[-C--:B------:R-:W-:Y:S01]  /*30a0*/  ISETP.GE.AND P5, PT, R109, R100.reuse, !P5 ;  /* 0x000000646d00720c */ /* 0x080fe20006fa6270 */
[----:B------:R-:W-:Y:S01]  /*30b0*/  BSSY.RECONVERGENT B0, `(.L_x_3704) ;  /* 0x0000013000007945 */ /* 0x000fe20003800200 */
[C---:B------:R-:W-:Y:S04]  /*30c0*/  ISETP.GE.AND P4, PT, R108.reuse, R99, PT ;  /* 0x000000636c00720c */ /* 0x040fe80003f86270 */
[----:B------:R-:W-:Y:S07]  /*30d0*/  ISETP.GE.AND P4, PT, R108, R100, !P4 ;  /* 0x000000646c00720c */ /* 0x000fee0006786270 */
[----:B------:R-:W-:Y:S05]  /*30e0*/  @!P5 BRA `(.L_x_3705) ;  /* 0x00000000003cd947 */ /* 0x000fea0003800000 */
[----:B------:R-:W1:Y:S01]  /*30f0*/  LDC.64 R2, c[0x0][0x4b0] ;  /* 0x00012c00ff027b82 */ /* 0x000e620000000a00 */
[----:B------:R-:W-:Y:S01]  /*3100*/  ISETP.GE.AND P1, PT, R10, UR16, PT ;  /* 0x000000100a007c0c */ /* 0x000fe2000bf26270 */
[----:B-1-3--:R-:W-:Y:S04]  /*3110*/  IMAD.WIDE.U32 R18, R2, 0xa0, R76 ;  /* 0x000000a002127825 */ /* 0x00afe800078e004c */
[----:B------:R-:W-:Y:S05]  /*3120*/  IMAD R3, R3, 0xa0, RZ ;  /* 0x000000a003037824 */ /* 0x000fea00078e02ff */
[----:B------:R-:W-:Y:S02]  /*3130*/  IADD3 R19, PT, PT, R19, R3, RZ ;  /* 0x0000000313137210 */ /* 0x000fe40007ffe0ff */
[----:B------:R-:W1:Y:S03]  /*3140*/  LDC.64 R2, c[0x0][0x3c0] ;  /* 0x0000f000ff027b82 */ /* 0x000e660000000a00 */
[----:B--2-4-:R-:W2:Y:S01]  /*3150*/  @!P1 LDG.E.128 R4, desc[UR6][R18.64] ;  /* 0x0000000612049981 */ /* 0x014ea2000c1e1d00 */
        /* <DEDUP_REMOVED lines=8> */
.L_x_3705:
[----:B------:R-:W-:Y:S05]  /*31e0*/  BSYNC.RECONVERGENT B0 ;  /* 0x0000000000007941 */ /* 0x000fea0003800200 */
.L_x_3704:
        /* <DEDUP_REMOVED lines=22> */
.L_x_3707:
[----:B------:R-:W-:Y:S05]  /*3350*/  BSYNC.RECONVERGENT B0 ;  /* 0x0000000000007941 */ /* 0x000fea0003800200 */
.L_x_3706:
[----:B------:R-:W-:Y:S04]  /*3360*/  BSSY.RECONVERGENT B0, `(.L_x_3708) ;  /* 0x0000011000007945 */ /* 0x000fe80003800200 */
        /* <DEDUP_REMOVED lines=16> */
.L_x_3709:
[----:B------:R-:W-:Y:S05]  /*3470*/  BSYNC.RECONVERGENT B0 ;  /* 0x0000000000007941 */ /* 0x000fea0003800200 */
.L_x_3708:
        /* <DEDUP_REMOVED lines=14> */
.L_x_3713:
[----:B------:R-:W-:Y:S05]  /*3560*/  BSYNC.RECONVERGENT B0 ;  /* 0x0000000000007941 */ /* 0x000fea0003800200 */
.L_x_3712:
[----:B------:R-:W-:Y:S01]  /*3570*/  ISETP.NE.AND P0, PT, R129, RZ, PT ;  /* 0x000000ff8100720c */ /* 0x000fe20003f05270 */
[----:B------:R-:W-:Y:S11]  /*3580*/  BSSY.RECONVERGENT B0, `(.L_x_3714) ;  /* 0x000000f000007945 */ /* 0x000ff60003800200 */
[----:B------:R-:W-:Y:S01]  /*3590*/  @!UPT UIADD3 URZ, UPT, UPT, URZ, URZ, URZ ;  /* 0x000000fffffff290 */ /* 0x000fe2000fffe0ff */
[----:B------:R-:W-:Y:S05]  /*35a0*/  @!P0 BRA `(.L_x_3715) ;  /* 0x0000000000308947 */ /* 0x000fea0003800000 */
[C---:B-1-3--:R-:W-:Y:S04]  /*35b0*/  LEA R18, P0, R87.reuse, R12, 0x1 ;  /* 0x0000000c57127211 */ /* 0x04afe800078008ff */
[----:B------:R-:W-:Y:S02]  /*35c0*/  LEA.HI.X R19, R87, R13, R86, 0x1, P0 ;  /* 0x0000000d57137211 */ /* 0x000fe400000f0c56 */
[C---:B------:R-:W-:Y:S04]  /*35d0*/  LEA R2, P0, R67.reuse, R74, 0x1 ;  /* 0x0000004a43027211 */ /* 0x040fe800078008ff */
[----:B------:R-:W-:Y:S02]  /*35e0*/  LEA.HI.X R3, R67, R75, R68, 0x1, P0 ;  /* 0x0000004b43037211 */ /* 0x000fe400000f0c44 */
[----:B------:R-:W-:Y:S11]  /*35f0*/  ISETP.GE.AND P0, PT, R10, UR16, PT ;  /* 0x000000100a007c0c */ /* 0x000ff6000bf06270 */
[----:B------:R-:W-:Y:S02]  /*3600*/  @!UPT UIADD3 URZ, UPT, UPT, URZ, URZ, URZ ;  /* 0x000000fffffff290 */ /* 0x000fe4000fffe0ff */
[----:B--2-4-:R-:W2:Y:S04]  /*3610*/  @!P0 LDG.E.128 R20, desc[UR6][R18.64] ;  /* 0x0000000612148981 */ /* 0x014ea8000c1e1d00 */
[----:B--2---:R1:W-:Y:S01]  /*3620*/  @!P0 STG.E.128 desc[UR6][R2.64], R20 ;  /* 0x0000001402008986 */ /* 0x0043e2000c101d06 */
[----:B------:R-:W-:Y:S11]  /*3630*/  ISETP.GE.AND P0, PT, R9, UR16, PT ;  /* 0x0000001009007c0c */ /* 0x000ff6000bf06270 */
[----:B------:R-:W-:Y:S02]  /*3640*/  @!UPT UIADD3 URZ, UPT, UPT, URZ, URZ, URZ ;  /* 0x000000fffffff290 */ /* 0x000fe4000fffe0ff */
[----:B------:R-:W2:Y:S04]  /*3650*/  @!P0 LDG.E.128 R4, desc[UR6][R18.64+0x80] ;  /* 0x0000800612048981 */ /* 0x000ea8000c1e1d00 */
[----:B--2---:R1:W-:Y:S02]  /*3660*/  @!P0 STG.E.128 desc[UR6][R2.64+0x80], R4 ;  /* 0x0000800402008986 */ /* 0x0043e4000c101d06 */
.L_x_3715:
[----:B------:R-:W-:Y:S05]  /*3670*/  BSYNC.RECONVERGENT B0 ;  /* 0x0000000000007941 */ /* 0x000fea0003800200 */
.L_x_3714:
        /* <DEDUP_REMOVED lines=18> */
.L_x_3717:
[----:B------:R-:W-:Y:S05]  /*37a0*/  BSYNC.RECONVERGENT B0 ;  /* 0x0000000000007941 */ /* 0x000fea0003800200 */
.L_x_3716:
[----:B------:R-:W-:Y:S01]  /*37b0*/  ISETP.NE.AND P0, PT, R119, RZ, PT ;  /* 0x000000ff7700720c */ /* 0x000fe20003f05270 */
[----:B------:R-:W-:Y:S11]  /*37c0*/  BSSY.RECONVERGENT B0, `(.L_x_3718) ;  /* 0x0000011000007945 */ /* 0x000ff60003800200 */
[----:B------:R-:W-:Y:S01]  /*37d0*/  @!UPT UIADD3 URZ, UPT, UPT, URZ, URZ, URZ ;  /* 0x000000fffffff290 */ /* 0x000fe2000fffe0ff */
[----:B------:R-:W-:Y:S05]  /*37e0*/  @P0 BRA `(.L_x_3719) ;  /* 0x0000000000380947 */ /* 0x000fea0003800000 */
[----:B-1----:R-:W3:Y:S01]  /*37f0*/  LDC.64 R2, c[0x0][0x4a8] ;  /* 0x00012a00ff027b82 */ /* 0x002ee20000000a00 */
[----:B------:R-:W-:Y:S02]  /*3800*/  ISETP.GE.AND P1, PT, R10, UR16, PT ;  /* 0x000000100a007c0c */ /* 0x000fe4000bf26270 */
[----:B------:R-:W-:Y:S01]  /*3810*/  ISETP.GE.AND P0, PT, R9, UR16, PT ;  /* 0x0000001009007c0c */ /* 0x000fe2000bf06270 */
[----:B---3--:R-:W-:Y:S04]  /*3820*/  IMAD.WIDE.U32 R18, R2, 0x60, R12 ;  /* 0x0000006002127825 */ /* 0x008fe800078e000c */
[----:B------:R-:W-:Y:S05]  /*3830*/  IMAD R3, R3, 0x60, RZ ;  /* 0x0000006003037824 */ /* 0x000fea00078e02ff */
[----:B------:R-:W-:Y:S02]  /*3840*/  IADD3 R19, PT, PT, R19, R3, RZ ;  /* 0x0000000313137210 */ /* 0x000fe40007ffe0ff */
[----:B------:R-:W1:Y:S03]  /*3850*/  LDC.64 R2, c[0x0][0x3b8] ;  /* 0x0000ee00ff027b82 */ /* 0x000e660000000a00 */
[----:B--2-4-:R-:W2:Y:S01]  /*3860*/  @!P1 LDG.E.128 R4, desc[UR6][R18.64] ;  /* 0x0000000612049981 */ /* 0x014ea2000c1e1d00 */
[----:B-1----:R-:W-:Y:S04]  /*3870*/  IMAD.WIDE.U32 R24, R2, 0x60, R74 ;  /* 0x0000006002187825 */ /* 0x002fe800078e004a */
[----:B------:R-:W-:Y:S05]  /*3880*/  IMAD R3, R3, 0x60, RZ ;  /* 0x0000006003037824 */ /* 0x000fea00078e02ff */
[----:B------:R-:W-:Y:S05]  /*3890*/  IADD3 R25, PT, PT, R25, R3, RZ ;  /* 0x0000000319197210 */ /* 0x000fea0007ffe0ff */
[----:B--2---:R1:W-:Y:S04]  /*38a0*/  @!P1 STG.E.128 desc[UR6][R24.64], R4 ;  /* 0x0000000418009986 */ /* 0x0043e8000c101d06 */
[----:B------:R-:W2:Y:S04]  /*38b0*/  @!P0 LDG.E.128 R20, desc[UR6][R18.64+0x80] ;  /* 0x0000800612148981 */ /* 0x000ea8000c1e1d00 */
[----:B--2---:R1:W-:Y:S02]  /*38c0*/  @!P0 STG.E.128 desc[UR6][R24.64+0x80], R20 ;  /* 0x0000801418008986 */ /* 0x0043e4000c101d06 */
.L_x_3719:
[----:B------:R-:W-:Y:S05]  /*38d0*/  BSYNC.RECONVERGENT B0 ;  /* 0x0000000000007941 */ /* 0x000fea0003800200 */
.L_x_3718:
        /* <DEDUP_REMOVED lines=14> */
.L_x_3721:
[----:B------:R-:W-:Y:S05]  /*39c0*/  BSYNC.RECONVERGENT B0 ;  /* 0x0000000000007941 */ /* 0x000fea0003800200 */
.L_x_3720:
[----:B------:R-:W-:Y:S04]  /*39d0*/  BSSY.RECONVERGENT B0, `(.L_x_3722) ;  /* 0x0000010000007945 */ /* 0x000fe80003800200 */
[----:B------:R-:W-:Y:S05]  /*39e0*/  @!P5 BRA `(.L_x_3723) ;  /* 0x000000000038d947 */ /* 0x000fea0003800000 */
        /* <DEDUP_REMOVED lines=14> */
.L_x_3723:
[----:B------:R-:W-:Y:S05]  /*3ad0*/  BSYNC.RECONVERGENT B0 ;  /* 0x0000000000007941 */ /* 0x000fea0003800200 */
.L_x_3722:
        /* <DEDUP_REMOVED lines=16> */
.L_x_3725:
[----:B------:R-:W-:Y:S05]  /*3be0*/  BSYNC.RECONVERGENT B0 ;  /* 0x0000000000007941 */ /* 0x000fea0003800200 */
.L_x_3724:
[----:B------:R-:W-:Y:S01]  /*3bf0*/  MOV R15, RZ ;  /* 0x000000ff000f7202 */ /* 0x000fe20000000f00 */
[----:B------:R-:W-:Y:S05]  /*3c00*/  @!P3 BRA `(.L_x_3726) ;  /* 0x000000980028b947 */ /* 0x000fea0003800000 */
[----:B-1----:R-:W3:Y:S01]  /*3c10*/  LDC.64 R2, c[0x0][0x4a8] ;  /* 0x00012a00ff027b82 */ /* 0x002ee20000000a00 */
        /* <DEDUP_REMOVED lines=16> */
.L_x_3711:
        /* <DEDUP_REMOVED lines=57> */
.L_x_3731:
[----:B------:R-:W-:Y:S05]  /*40b0*/  BSYNC.RECONVERGENT B0 ;  /* 0x0000000000007941 */ /* 0x000fea0003800200 */
.L_x_3730:
        /* <DEDUP_REMOVED lines=49> */
.L_x_3729:
[----:B------:R-:W-:Y:S05]  /*43d0*/  BSYNC.RECONVERGENT B1 ;  /* 0x0000000000017941 */ /* 0x000fea0003800200 */
.L_x_3728:
        /* <DEDUP_REMOVED lines=64> */
.L_x_3735:
[----:B------:R-:W-:Y:S05]  /*47e0*/  BSYNC.RECONVERGENT B0 ;  /* 0x0000000000007941 */ /* 0x000fea0003800200 */
.L_x_3734:
        /* <DEDUP_REMOVED lines=49> */
.L_x_3733:
[----:B------:R-:W-:Y:S05]  /*4b00*/  BSYNC.RECONVERGENT B1 ;  /* 0x0000000000017941 */ /* 0x000fea0003800200 */
.L_x_3732:
        /* <DEDUP_REMOVED lines=65> */
.L_x_3739:
[----:B------:R-:W-:Y:S05]  /*4f20*/  BSYNC.RECONVERGENT B0 ;  /* 0x0000000000007941 */ /* 0x000fea0003800200 */
.L_x_3738:
        /* <DEDUP_REMOVED lines=49> */
.L_x_3737:
[----:B------:R-:W-:Y:S05]  /*5240*/  BSYNC.RECONVERGENT B1 ;  /* 0x0000000000017941 */ /* 0x000fea0003800200 */
.L_x_3736:
        /* <DEDUP_REMOVED lines=67> */
.L_x_3743:
[----:B------:R-:W-:Y:S05]  /*5680*/  BSYNC.RECONVERGENT B0 ;  /* 0x0000000000007941 */ /* 0x000fea0003800200 */
.L_x_3742:
        /* <DEDUP_REMOVED lines=47> */
.L_x_3741:
[----:B------:R-:W-:Y:S05]  /*5980*/  BSYNC.RECONVERGENT B1 ;  /* 0x0000000000017941 */ /* 0x000fea0003800200 */
.L_x_3740:
        /* <DEDUP_REMOVED lines=61> */
.L_x_3747:
[----:B------:R-:W-:Y:S05]  /*5d60*/  BSYNC.RECONVERGENT B0 ;  /* 0x0000000000007941 */ /* 0x000fea0003800200 */
.L_x_3746:
        /* <DEDUP_REMOVED lines=47> */
.L_x_3745:
[----:B------:R-:W-:Y:S05]  /*6060*/  BSYNC.RECONVERGENT B1 ;  /* 0x0000000000017941 */ /* 0x000fea0003800200 */
.L_x_3744:
        /* <DEDUP_REMOVED lines=65> */
.L_x_3751:
[----:B------:R-:W-:Y:S05]  /*6480*/  BSYNC.RECONVERGENT B0 ;  /* 0x0000000000007941 */ /* 0x000fea0003800200 */
.L_x_3750:
        /* <DEDUP_REMOVED lines=47> */
.L_x_3749:
[----:B------:R-:W-:Y:S05]  /*6780*/  BSYNC.RECONVERGENT B1 ;  /* 0x0000000000017941 */ /* 0x000fea0003800200 */
.L_x_3748:
        /* <DEDUP_REMOVED lines=63> */
.L_x_3755:
[----:B------:R-:W-:Y:S05]  /*6b80*/  BSYNC.RECONVERGENT B0 ;  /* 0x0000000000007941 */ /* 0x000fea0003800200 */
.L_x_3754:
        /* <DEDUP_REMOVED lines=47> */
.L_x_3753:
[----:B------:R-:W-:Y:S05]  /*6e80*/  BSYNC.RECONVERGENT B1 ;  /* 0x0000000000017941 */ /* 0x000fea0003800200 */
.L_x_3752:
        /* <DEDUP_REMOVED lines=63> */
.L_x_3759:
[----:B------:R-:W-:Y:S05]  /*7280*/  BSYNC.RECONVERGENT B0 ;  /* 0x0000000000007941 */ /* 0x000fea0003800200 */
.L_x_3758:
        /* <DEDUP_REMOVED lines=47> */
.L_x_3757:
[----:B------:R-:W-:Y:S05]  /*7580*/  BSYNC.RECONVERGENT B1 ;  /* 0x0000000000017941 */ /* 0x000fea0003800200 */
.L_x_3756:
        /* <DEDUP_REMOVED lines=8> */
.L_x_3727:
[----:B-1-3--:R-:W-:Y:S01]  /*7610*/  LEA.HI R19, R15, R15, RZ, 0x1 ;  /* 0x0000000f0f137211 */ /* 0x00afe200078f08ff */
        /* <DEDUP_REMOVED lines=12> */
[----:B------:R-:W3:Y:S11]  /*76e0*/  LDG.E.128 R56, desc[UR6][R12.64] ;  /* 0x000000060c387981 */ /* 0x000ef6000c1e1d00 */
[----:B------:R-:W-:Y:S01]  /*76f0*/  @!UPT UIADD3 URZ, UPT, UPT, URZ, URZ, URZ ;  /* 0x000000fffffff290 */ /* 0x000fe2000fffe0ff */
[----:B------:R-:W-:Y:S04]  /*7700*/  @!P0 ISETP.GE.U32.AND P1, PT, R10, R18, PT ;  /* 0x000000120a00820c */ /* 0x000fe80003f26070 */
[----:B------:R-:W-:Y:S02]  /*7710*/  @!P0 SEL R133, R19, RZ, P1 ;  /* 0x000000ff13858207 */ /* 0x000fe40000800000 */
[----:B------:R-:W-:Y:S02]  /*7720*/  @!P0 SEL R132, R117, RZ, P1 ;  /* 0x000000ff75848207 */ /* 0x000fe40000800000 */
[----:B--2-4-:R-:W-:Y:S01]  /*7730*/  @!P0 SEL R21, R18, R19, !P1 ;  /* 0x0000001312158207 */ /* 0x014fe20004800000 */
[C---:B------:R-:W-:Y:S01]  /*7740*/  @!P0 IMAD.SHL.U32 R131, R133.reuse, 0x2, RZ ;  /* 0x0000000285838824 */ /* 0x040fe200078e00ff */
[----:B------:R-:W-:Y:S03]  /*7750*/  @!P0 SHF.L.U64.HI R132, R133, 0x1, R132 ;  /* 0x0000000185848819 */ /* 0x000fe60000010284 */
[----:B------:R-:W-:Y:S01]  /*7760*/  @!P0 IMAD.WIDE R38, R21, 0x2, R12 ;  /* 0x0000000215268825 */ /* 0x000fe200078e020c */
[C---:B------:R-:W-:Y:S04]  /*7770*/  @!P0 IADD3 R134, P1, PT, R131.reuse, R78, RZ ;  /* 0x0000004e83868210 */ /* 0x040fe80007f3e0ff */
[----:B------:R-:W2:Y:S01]  /*7780*/  @!P0 LDG.E.128 R20, desc[UR6][R38.64] ;  /* 0x0000000626148981 */ /* 0x000ea2000c1e1d00 */
[C---:B------:R-:W-:Y:S01]  /*7790*/  @!P0 IMAD.X R135, R132.reuse, 0x1, R79, P1 ;  /* 0x0000000184878824 */ /* 0x040fe200008e064f */
[----:B------:R-:W-:Y:S04]  /*77a0*/  @!P0 IADD3 R40, P1, PT, R131, R80, RZ ;  /* 0x0000005083288210 */ /* 0x000fe80007f3e0ff */
[----:B------:R-:W-:Y:S02]  /*77b0*/  @!P0 IADD3.X R41, PT, PT, R132, R81, RZ, P1, !PT ;  /* 0x0000005184298210 */ /* 0x000fe40000ffe4ff */
[----:B------:R-:W-:Y:S01]  /*77c0*/  ISETP.GE.U32.OR P1, PT, R10, R18, P0 ;  /* 0x000000120a00720c */ /* 0x000fe20000726470 */
        /* <DEDUP_REMOVED lines=67> */
.L_x_3763:
[----:B------:R-:W-:Y:S05]  /*7c00*/  BSYNC.RECONVERGENT B0 ;  /* 0x0000000000007941 */ /* 0x000fea0003800200 */
.L_x_3762:
[----:B------:R-:W-:Y:S11]  /*7c10*/  ISETP.GE.AND P0, PT, R9, R130, PT ;  /* 0x000000820900720c */ /* 0x000ff60003f06270 */
[----:B------:R-:W-:Y:S02]  /*7c20*/  @!UPT UIADD3 URZ, UPT, UPT, URZ, URZ, URZ ;  /* 0x000000fffffff290 */ /* 0x000fe4000fffe0ff */
[----:B------:R-:W-:Y:S05]  /*7c30*/  @P0 BRA `(.L_x_3761) ;  /* 0x0000000400540947 */ /* 0x000fea0003800000 */
[----:B------:R-:W-:Y:S01]  /*7c40*/  ISETP.GE.AND P0, PT, R9, R15, PT ;  /* 0x0000000f0900720c */ /* 0x000fe20003f06270 */
[----:B-1----:R-:W3:Y:S11]  /*7c50*/  LDG.E.128 R56, desc[UR6][R12.64+0x80] ;  /* 0x000080060c387981 */ /* 0x002ef6000c1e1d00 */
[----:B------:R-:W-:Y:S01]  /*7c60*/  @!UPT UIADD3 URZ, UPT, UPT, URZ, URZ, URZ ;  /* 0x000000fffffff290 */ /* 0x000fe2000fffe0ff */
[----:B------:R-:W-:Y:S05]  /*7c70*/  @!P0 IADD3 R133, P1, PT, R19, 0x40, RZ ;  /* 0x0000004013858810 */ /* 0x000fea0007f3e0ff */
[----:B------:R-:W-:Y:S01]  /*7c80*/  @!P0 IMAD.X R130, RZ, RZ, R117, P1 ;  /* 0x000000ffff828224 */ /* 0x000fe200008e0675 */
[----:B------:R-:W-:Y:S04]  /*7c90*/  @!P0 ISETP.GE.U32.AND P1, PT, R9, R18, PT ;  /* 0x000000120900820c */ /* 0x000fe80003f26070 */
[----:B------:R-:W-:Y:S02]  /*7ca0*/  @!P0 SEL R133, R133, 0x40, P1 ;  /* 0x0000004085858807 */ /* 0x000fe40000800000 */
[----:B------:R-:W-:Y:S02]  /*7cb0*/  @!P0 SEL R130, R130, RZ, P1 ;  /* 0x000000ff82828207 */ /* 0x000fe40000800000 */
[----:B--2-4-:R-:W-:Y:S01]  /*7cc0*/  @!P0 SEL R21, R18, R19, !P1 ;  /* 0x0000001312158207 */ /* 0x014fe20004800000 */
[C---:B------:R-:W-:Y:S01]  /*7cd0*/  @!P0 IMAD.SHL.U32 R131, R133.reuse, 0x2, RZ ;  /* 0x0000000285838824 */ /* 0x040fe200078e00ff */
[----:B------:R-:W-:Y:S03]  /*7ce0*/  @!P0 SHF.L.U64.HI R130, R133, 0x1, R130 ;  /* 0x0000000185828819 */ /* 0x000fe60000010282 */
[----:B------:R-:W-:Y:S01]  /*7cf0*/  @!P0 IMAD.WIDE R38, R21, 0x2, R12 ;  /* 0x0000000215268825 */ /* 0x000fe200078e020c */
[C---:B------:R-:W-:Y:S04]  /*7d00*/  @!P0 IADD3 R134, P1, PT, R131.reuse, R78, RZ ;  /* 0x0000004e83868210 */ /* 0x040fe80007f3e0ff */
[C---:B------:R-:W-:Y:S01]  /*7d10*/  @!P0 IADD3.X R135, PT, PT, R130.reuse, R79, RZ, P1, !PT ;  /* 0x0000004f82878210 */ /* 0x040fe20000ffe4ff */
[----:B------:R-:W2:Y:S01]  /*7d20*/  @!P0 LDG.E.128 R20, desc[UR6][R38.64+0x80] ;  /* 0x0000800626148981 */ /* 0x000ea2000c1e1d00 */
[----:B------:R-:W-:Y:S05]  /*7d30*/  @!P0 IADD3 R40, P1, PT, R131, R80, RZ ;  /* 0x0000005083288210 */ /* 0x000fea0007f3e0ff */
[----:B------:R-:W-:Y:S01]  /*7d40*/  @!P0 IMAD.X R41, R130, 0x1, R81, P1 ;  /* 0x0000000182298824 */ /* 0x000fe200008e0651 */
        /* <DEDUP_REMOVED lines=68> */
.L_x_3761:
[----:B------:R-:W-:Y:S05]  /*8190*/  BSYNC.RECONVERGENT B1 ;  /* 0x0000000000017941 */ /* 0x000fea0003800200 */
.L_x_3760:
[----:B------:R-:W-:Y:S01]  /*81a0*/  ISETP.NE.AND P0, PT, R129, RZ, PT ;  /* 0x000000ff8100720c */ /* 0x000fe20003f05270 */
[----:B------:R-:W-:Y:S11]  /*81b0*/  BSSY.RECONVERGENT B1, `(.L_x_3764) ;  /* 0x00000ba000017945 */ /* 0x000ff60003800200 */
[----:B------:R-:W-:Y:S01]  /*81c0*/  @!UPT UIADD3 URZ, UPT, UPT, URZ, URZ, URZ ;  /* 0x000000fffffff290 */ /* 0x000fe2000fffe0ff */
[----:B------:R-:W-:Y:S05]  /*81d0*/  @!P0 BRA `(.L_x_3765) ;  /* 0x0000000800dc8947 */ /* 0x000fea0003800000 */
[C---:B------:R-:W-:Y:S01]  /*81e0*/  LEA R28, P0, R87.reuse, R12, 0x1 ;  /* 0x0000000c571c7211 */ /* 0x040fe200078008ff */
[----:B------:R-:W5:Y:S01]  /*81f0*/  LDC R129, c[0x0][0x440] ;  /* 0x00011000ff817b82 */ /* 0x000f620000000800 */
[----:B------:R-:W-:Y:S02]  /*8200*/  BSSY.RECONVERGENT B0, `(.L_x_3766) ;  /* 0x000005c000007945 */ /* 0x000fe40003800200 */
[----:B------:R-:W-:Y:S02]  /*8210*/  LEA.HI.X R29, R87, R13, R86, 0x1, P0 ;  /* 0x0000000d571d7211 */ /* 0x000fe400000f0c56 */
[C---:B------:R-:W-:Y:S04]  /*8220*/  LEA R130, P0, R67.reuse, R74, 0x1 ;  /* 0x0000004a43827211 */ /* 0x040fe800078008ff */
[----:B------:R-:W-:Y:S02]  /*8230*/  LEA.HI.X R131, R67, R75, R68, 0x1, P0 ;  /* 0x0000004b43837211 */ /* 0x000fe400000f0c44 */
[----:B-----5:R-:W-:Y:S11]  /*8240*/  ISETP.GE.AND P0, PT, R10, R129, PT ;  /* 0x000000810a00720c */ /* 0x020ff60003f06270 */
[----:B------:R-:W-:Y:S02]  /*8250*/  @!UPT UIADD3 URZ, UPT, UPT, URZ, URZ, URZ ;  /* 0x000000fffffff290 */ /* 0x000fe4000fffe0ff */
[----:B------:R-:W-:Y:S05]  /*8260*/  @P0 BRA `(.L_x_3767) ;  /* 0x0000000400540947 */ /* 0x000fea0003800000 */
[C---:B------:R-:W-:Y:S01]  /*8270*/  ISETP.GE.AND P0, PT, R10.reuse, R15, PT ;  /* 0x0000000f0a00720c */ /* 0x040fe20003f06270 */
[----:B-1-3--:R-:W3:Y:S11]  /*8280*/  LDG.E.128 R56, desc[UR6][R28.64] ;  /* 0x000000061c387981 */ /* 0x00aef6000c1e1d00 */
[----:B------:R-:W-:Y:S01]  /*8290*/  @!UPT UIADD3 URZ, UPT, UPT, URZ, URZ, URZ ;  /* 0x000000fffffff290 */ /* 0x000fe2000fffe0ff */
[----:B------:R-:W-:Y:S04]  /*82a0*/  @!P0 ISETP.GE.U32.AND P1, PT, R10, R18, PT ;  /* 0x000000120a00820c */ /* 0x000fe80003f26070 */
[----:B------:R-:W-:Y:S02]  /*82b0*/  @!P0 SEL R132, R19, RZ, P1 ;  /* 0x000000ff13848207 */ /* 0x000fe40000800000 */
[----:B------:R-:W-:Y:S02]  /*82c0*/  @!P0 SEL R133, R117, RZ, P1 ;  /* 0x000000ff75858207 */ /* 0x000fe40000800000 */
[----:B--2-4-:R-:W-:Y:S02]  /*82d0*/  @!P0 SEL R21, R18, R19, !P1 ;  /* 0x0000001312158207 */ /* 0x014fe40004800000 */
[----:B------:R-:W-:Y:S03]  /*82e0*/  @!P0 IADD3 R135, P1, PT, R115, R132, RZ ;  /* 0x0000008473878210 */ /* 0x000fe60007f3e0ff */
[----:B------:R-:W-:Y:S04]  /*82f0*/  @!P0 IMAD.WIDE R40, R21, 0x2, R28 ;  /* 0x0000000215288825 */ /* 0x000fe800078e021c */
[----:B------:R-:W-:Y:S01]  /*8300*/  @!P0 IMAD.X R132, R94, 0x1, R133, P1 ;  /* 0x000000015e848824 */ /* 0x000fe200008e0685 */
[----:B------:R-:W2:Y:S01]  /*8310*/  @!P0 LDG.E.128 R20, desc[UR6][R40.64] ;  /* 0x0000000628148981 */ /* 0x000ea2000c1e1d00 */
        /* <DEDUP_REMOVED lines=74> */
.L_x_3767:
[----:B------:R-:W-:Y:S05]  /*87c0*/  BSYNC.RECONVERGENT B0 ;  /* 0x0000000000007941 */ /* 0x000fea0003800200 */
.L_x_3766:
[----:B------:R-:W-:Y:S11]  /*87d0*/  ISETP.GE.AND P0, PT, R9, R129, PT ;  /* 0x000000810900720c */ /* 0x000ff60003f06270 */
        /* <DEDUP_REMOVED lines=87> */
.L_x_3765:
[----:B------:R-:W-:Y:S05]  /*8d50*/  BSYNC.RECONVERGENT B1 ;  /* 0x0000000000017941 */ /* 0x000fea0003800200 */
.L_x_3764:
[----:B------:R-:W-:Y:S01]  /*8d60*/  ISETP.NE.AND P0, PT, R128, RZ, PT ;  /* 0x000000ff8000720c */ /* 0x000fe20003f05270 */
[----:B------:R-:W-:Y:S11]  /*8d70*/  BSSY.RECONVERGENT B1, `(.L_x_3768) ;  /* 0x00000bc000017945 */ /* 0x000ff60003800200 */
[----:B------:R-:W-:Y:S01]  /*8d80*/  @!UPT UIADD3 URZ, UPT, UPT, URZ, URZ, URZ ;  /* 0x000000fffffff290 */ /* 0x000fe2000fffe0ff */
[----:B------:R-:W-:Y:S05]  /*8d90*/  @P0 BRA `(.L_x_3769) ;  /* 0x0000000800e40947 */ /* 0x000fea0003800000 */
[----:B--2-4-:R-:W2:Y:S01]  /*8da0*/  LDC.64 R4, c[0x0][0x4a8] ;  /* 0x00012a00ff047b82 */ /* 0x014ea20000000a00 */
[----:B------:R-:W-:Y:S07]  /*8db0*/  BSSY.RECONVERGENT B0, `(.L_x_3770) ;  /* 0x000005f000007945 */ /* 0x000fee0003800200 */
[----:B------:R-:W4:Y:S08]  /*8dc0*/  LDC.64 R2, c[0x0][0x3b8] ;  /* 0x0000ee00ff027b82 */ /* 0x000f300000000a00 */
[----:B-1----:R-:W1:Y:S01]  /*8dd0*/  LDC R130, c[0x0][0x440] ;  /* 0x00011000ff827b82 */ /* 0x002e620000000800 */
[C---:B--2---:R-:W-:Y:S04]  /*8de0*/  LEA R28, P0, R4.reuse, R12, 0x6 ;  /* 0x0000000c041c7211 */ /* 0x044fe800078030ff */
[----:B------:R-:W-:Y:S02]  /*8df0*/  LEA.HI.X R29, R4, R13, R5, 0x6, P0 ;  /* 0x0000000d041d7211 */ /* 0x000fe400000f3405 */
[C---:B----4-:R-:W-:Y:S04]  /*8e00*/  LEA R128, P0, R2.reuse, R74, 0x6 ;  /* 0x0000004a02807211 */ /* 0x050fe800078030ff */
[----:B------:R-:W-:Y:S02]  /*8e10*/  LEA.HI.X R129, R2, R75, R3, 0x6, P0 ;  /* 0x0000004b02817211 */ /* 0x000fe400000f3403 */
[----:B-1----:R-:W-:Y:S11]  /*8e20*/  ISETP.GE.AND P0, PT, R10, R130, PT ;  /* 0x000000820a00720c */ /* 0x002ff60003f06270 */
[----:B------:R-:W-:Y:S02]  /*8e30*/  @!UPT UIADD3 URZ, UPT, UPT, URZ, URZ, URZ ;  /* 0x000000fffffff290 */ /* 0x000fe4000fffe0ff */
[----:B------:R-:W-:Y:S05]  /*8e40*/  @P0 BRA `(.L_x_3771) ;  /* 0x0000000400540947 */ /* 0x000fea0003800000 */
[C---:B------:R-:W-:Y:S01]  /*8e50*/  ISETP.GE.AND P0, PT, R10.reuse, R15, PT ;  /* 0x0000000f0a00720c */ /* 0x040fe20003f06270 */
[----:B---3--:R-:W2:Y:S11]  /*8e60*/  LDG.E.128 R56, desc[UR6][R28.64] ;  /* 0x000000061c387981 */ /* 0x008eb6000c1e1d00 */
        /* <DEDUP_REMOVED lines=83> */
.L_x_3771:
[----:B------:R-:W-:Y:S05]  /*93a0*/  BSYNC.RECONVERGENT B0 ;  /* 0x0000000000007941 */ /* 0x000fea0003800200 */
.L_x_3770:
[----:B------:R-:W-:Y:S11]  /*93b0*/  ISETP.GE.AND P0, PT, R9, R130, PT ;  /* 0x000000820900720c */ /* 0x000ff60003f06270 */
[----:B------:R-:W-:Y:S02]  /*93c0*/  @!UPT UIADD3 URZ, UPT, UPT, URZ, URZ, URZ ;  /* 0x000000fffffff290 */ /* 0x000fe4000fffe0ff */
[----:B------:R-:W-:Y:S05]  /*93d0*/  @P0 BRA `(.L_x_3769) ;  /* 0x0000000400540947 */ /* 0x000fea0003800000 */
[C---:B------:R-:W-:Y:S01]  /*93e0*/  ISETP.GE.AND P0, PT, R9.reuse, R15, PT ;  /* 0x0000000f0900720c */ /* 0x040fe20003f06270 */
[----:B-1-3--:R-:W2:Y:S11]  /*93f0*/  LDG.E.128 R56, desc[UR6][R28.64+0x80] ;  /* 0x000080061c387981 */ /* 0x00aeb6000c1e1d00 */
        /* <DEDUP_REMOVED lines=83> */
.L_x_3769:
[----:B------:R-:W-:Y:S05]  /*9930*/  BSYNC.RECONVERGENT B1 ;  /* 0x0000000000017941 */ /* 0x000fea0003800200 */
.L_x_3768:
[----:B------:R-:W-:Y:S01]  /*9940*/  ISETP.NE.AND P0, PT, R119, RZ, PT ;  /* 0x000000ff7700720c */ /* 0x000fe20003f05270 */
[----:B------:R-:W-:Y:S11]  /*9950*/  BSSY.RECONVERGENT B1, `(.L_x_3772) ;  /* 0x00000be000017945 */ /* 0x000ff60003800200 */
[----:B------:R-:W-:Y:S01]  /*9960*/  @!UPT UIADD3 URZ, UPT, UPT, URZ, URZ, URZ ;  /* 0x000000fffffff290 */ /* 0x000fe2000fffe0ff */
[----:B------:R-:W-:Y:S05]  /*9970*/  @P0 BRA `(.L_x_3773) ;  /* 0x0000000800ec0947 */ /* 0x000fea0003800000 */
[----:B------:R-:W5:Y:S01]  /*9980*/  LDC R119, c[0x0][0x440] ;  /* 0x00011000ff777b82 */ /* 0x000f620000000800 */
[----:B------:R-:W-:Y:S07]  /*9990*/  BSSY.RECONVERGENT B0, `(.L_x_3774) ;  /* 0x0000060000007945 */ /* 0x000fee0003800200 */
[----:B--2-4-:R-:W2:Y:S08]  /*99a0*/  LDC.64 R4, c[0x0][0x4a8] ;  /* 0x00012a00ff047b82 */ /* 0x014eb00000000a00 */
[----:B------:R-:W4:Y:S01]  /*99b0*/  LDC.64 R2, c[0x0][0x3b8] ;  /* 0x0000ee00ff027b82 */ /* 0x000f220000000a00 */
[----:B--2---:R-:W-:Y:S01]  /*99c0*/  IMAD.WIDE.U32 R32, R4, 0x60, R12 ;  /* 0x0000006004207825 */ /* 0x004fe200078e000c */
[----:B-----5:R-:W-:Y:S03]  /*99d0*/  ISETP.GE.AND P0, PT, R10, R119, PT ;  /* 0x000000770a00720c */ /* 0x020fe60003f06270 */
[----:B------:R-:W-:Y:S02]  /*99e0*/  IMAD R5, R5, 0x60, RZ ;  /* 0x0000006005057824 */ /* 0x000fe400078e02ff */
[----:B----4-:R-:W-:Y:S03]  /*99f0*/  IMAD.WIDE.U32 R132, R2, 0x60, R74 ;  /* 0x0000006002847825 */ /* 0x010fe600078e004a */
        /* <DEDUP_REMOVED lines=89> */
.L_x_3775:
[----:B------:R-:W-:Y:S05]  /*9f90*/  BSYNC.RECONVERGENT B0 ;  /* 0x0000000000007941 */ /* 0x000fea0003800200 */
.L_x_3774:
        /* <DEDUP_REMOVED lines=89> */
.L_x_3773:
[----:B------:R-:W-:Y:S05]  /*a530*/  BSYNC.RECONVERGENT B1 ;  /* 0x0000000000017941 */ /* 0x000fea0003800200 */
.L_x_3772:
[----:B------:R-:W-:Y:S04]  /*a540*/  BSSY.RECONVERGENT B1, `(.L_x_3776) ;  /* 0x00000ba000017945 */ /* 0x000fe80003800200 */
[----:B------:R-:W-:Y:S05]  /*a550*/  @!P6 BRA `(.L_x_3777) ;  /* 0x0000000800e0e947 */ /* 0x000fea0003800000 */
[----:B------:R-:W5:Y:S01]  /*a560*/  LDC R119, c[0x0][0x440] ;  /* 0x00011000ff777b82 */ /* 0x000f620000000800 */
[----:B------:R-:W-:Y:S07]  /*a570*/  BSSY.RECONVERGENT B0, `(.L_x_3778) ;  /* 0x000005e000007945 */ /* 0x000fee0003800200 */
[----:B--2-4-:R-:W2:Y:S08]  /*a580*/  LDC.64 R4, c[0x0][0x4a8] ;  /* 0x00012a00ff047b82 */ /* 0x014eb00000000a00 */
[----:B------:R-:W1:Y:S01]  /*a590*/  LDC.64 R2, c[0x0][0x3b8] ;  /* 0x0000ee00ff027b82 */ /* 0x000e620000000a00 */
[----:B-----5:R-:W-:Y:S02]  /*a5a0*/  ISETP.GE.AND P6, PT, R10, R119, PT ;  /* 0x000000770a00720c */ /* 0x020fe40003fc6270 */
[C---:B--2---:R-:W-:Y:S04]  /*a5b0*/  LEA R32, P1, R4.reuse, R12, 0x7 ;  /* 0x0000000c04207211 */ /* 0x044fe800078238ff */
[----:B------:R-:W-:Y:S02]  /*a5c0*/  LEA.HI.X R33, R4, R13, R5, 0x7, P1 ;  /* 0x0000000d04217211 */ /* 0x000fe400008f3c05 */
[C---:B-1----:R-:W-:Y:S04]  /*a5d0*/  LEA R132, P0, R2.reuse, R74, 0x7 ;  /* 0x0000004a02847211 */ /* 0x042fe800078038ff */
        /* <DEDUP_REMOVED lines=87> */
.L_x_3779:
[----:B------:R-:W-:Y:S05]  /*ab50*/  BSYNC.RECONVERGENT B0 ;  /* 0x0000000000007941 */ /* 0x000fea0003800200 */
.L_x_3778:
        /* <DEDUP_REMOVED lines=88> */
.L_x_3777:
[----:B------:R-:W-:Y:S05]  /*b0e0*/  BSYNC.RECONVERGENT B1 ;  /* 0x0000000000017941 */ /* 0x000fea0003800200 */
.L_x_3776:
[----:B------:R-:W-:Y:S04]  /*b0f0*/  BSSY.RECONVERGENT B1, `(.L_x_3780) ;  /* 0x00000bc000017945 */ /* 0x000fe80003800200 */
[----:B------:R-:W-:Y:S05]  /*b100*/  @!P5 BRA `(.L_x_3781) ;  /* 0x0000000800e8d947 */ /* 0x000fea0003800000 */
[----:B------:R-:W5:Y:S01]  /*b110*/  LDC R119, c[0x0][0x440] ;  /* 0x00011000ff777b82 */ /* 0x000f620000000800 */
[----:B------:R-:W-:Y:S07]  /*b120*/  BSSY.RECONVERGENT B0, `(.L_x_3782) ;  /* 0x0000060000007945 */ /* 0x000fee0003800200 */
[----:B--2-4-:R-:W2:Y:S08]  /*b130*/  LDC.64 R4, c[0x0][0x4a8] ;  /* 0x00012a00ff047b82 */ /* 0x014eb00000000a00 */
[----:B------:R-:W1:Y:S01]  /*b140*/  LDC.64 R2, c[0x0][0x3b8] ;  /* 0x0000ee00ff027b82 */ /* 0x000e620000000a00 */
[----:B--2---:R-:W-:Y:S01]  /*b150*/  IMAD.WIDE.U32 R32, R4, 0xa0, R12 ;  /* 0x000000a004207825 */ /* 0x004fe200078e000c */
[----:B-----5:R-:W-:Y:S03]  /*b160*/  ISETP.GE.AND P0, PT, R10, R119, PT ;  /* 0x000000770a00720c */ /* 0x020fe60003f06270 */
[----:B------:R-:W-:Y:S02]  /*b170*/  IMAD R5, R5, 0xa0, RZ ;  /* 0x000000a005057824 */ /* 0x000fe400078e02ff */
[----:B-1----:R-:W-:Y:S03]  /*b180*/  IMAD.WIDE.U32 R132, R2, 0xa0, R74 ;  /* 0x000000a002847825 */ /* 0x002fe600078e004a */
        /* <DEDUP_REMOVED lines=89> */
.L_x_3783:
[----:B------:R-:W-:Y:S05]  /*b720*/  BSYNC.RECONVERGENT B0 ;  /* 0x0000000000007941 */ /* 0x000fea0003800200 */
.L_x_3782:
        /* <DEDUP_REMOVED lines=88> */
.L_x_3781:
[----:B------:R-:W-:Y:S05]  /*bcb0*/  BSYNC.RECONVERGENT B1 ;  /* 0x0000000000017941 */ /* 0x000fea0003800200 */
.L_x_3780:
[----:B------:R-:W-:Y:S04]  /*bcc0*/  BSSY.RECONVERGENT B1, `(.L_x_3784) ;  /* 0x00000bb000017945 */ /* 0x000fe80003800200 */
[----:B------:R-:W-:Y:S05]  /*bcd0*/  @!P4 BRA `(.L_x_3785) ;  /* 0x0000000800e4c947 */ /* 0x000fea0003800000 */
[----:B------:R-:W5:Y:S01]  /*bce0*/  LDC R0, c[0x0][0x440] ;  /* 0x00011000ff007b82 */ /* 0x000f620000000800 */
[----:B------:R-:W-:Y:S07]  /*bcf0*/  BSSY.RECONVERGENT B0, `(.L_x_3786) ;  /* 0x0000061000007945 */ /* 0x000fee0003800200 */
[----:B--2-4-:R-:W2:Y:S08]  /*bd00*/  LDC.64 R4, c[0x0][0x4a8] ;  /* 0x00012a00ff047b82 */ /* 0x014eb00000000a00 */
        /* <DEDUP_REMOVED lines=95> */
.L_x_3787:
[----:B------:R-:W-:Y:S05]  /*c300*/  BSYNC.RECONVERGENT B0 ;  /* 0x0000000000007941 */ /* 0x000fea0003800200 */
.L_x_3786:
        /* <DEDUP_REMOVED lines=86> */
.L_x_3785:
[----:B------:R-:W-:Y:S05]  /*c870*/  BSYNC.RECONVERGENT B1 ;  /* 0x0000000000017941 */ /* 0x000fea0003800200 */
.L_x_3784:
        /* <DEDUP_REMOVED lines=100> */
.L_x_3791:
[----:B------:R-:W-:Y:S05]  /*cec0*/  BSYNC.RECONVERGENT B0 ;  /* 0x0000000000007941 */ /* 0x000fea0003800200 */
.L_x_3790:
        /* <DEDUP_REMOVED lines=86> */
.L_x_3789:
[----:B------:R-:W-:Y:S05]  /*d430*/  BSYNC.RECONVERGENT B1 ;  /* 0x0000000000017941 */ /* 0x000fea0003800200 */
.L_x_3788:
[----:B------:R-:W5:Y:S08]  /*d440*/  LDC R3, c[0x0][0x450] ;  /* 0x00011400ff037b82 */ /* 0x000f700000000800 */
[----:B------:R-:W1:Y:S01]  /*d450*/  LDC R15, c[0x0][0x450] ;  /* 0x00011400ff0f7b82 */ /* 0x000e620000000800 */
[----:B-----5:R-:W-:Y:S05]  /*d460*/  IMAD.U32 R3, R3, -0x40, RZ ;  /* 0xffffffc003037824 */ /* 0x020fea00078e00ff */
[C---:B------:R-:W-:Y:S02]  /*d470*/  LEA R80, P1, R3.reuse, R80, 0x1 ;  /* 0x0000005003507211 */ /* 0x040fe400078208ff */
[C---:B------:R-:W-:Y:S02]  /*d480*/  LEA R78, P0, R3.reuse, R78, 0x1 ;  /* 0x0000004e034e7211 */ /* 0x040fe400078008ff */
[C---:B------:R-:W-:Y:S02]  /*d490*/  LEA.HI.X.SX32 R81, R3.reuse, R81, 0x1, P1 ;  /* 0x0000005103517211 */ /* 0x040fe400008f0eff */
[----:B-1----:R-:W-:Y:S09]  /*d4a0*/  LEA.HI.X.SX32 R79, R3, R79, 0x1, P0 ;  /* 0x0000004f034f7211 */ /* 0x002ff200000f0eff */
.L_x_3726:
[----:B------:R-:W-:Y:S05]  /*d4b0*/  BSYNC.RECONVERGENT B2 ;  /* 0x0000000000027941 */ /* 0x000fea0003800200 */
.L_x_3710:
        /* <DEDUP_REMOVED lines=90> */
.L_x_3792:
[----:B------:R-:W-:Y:S02]  /*da60*/  IADD3 R76, P1, PT, R76, R83, RZ ;  /* 0x000000534c4c7210 */ /* 0x000fe40007f3e0ff */
[----:B------:R-:W-:Y:S03]  /*da70*/  IADD3 R12, P0, PT, R12, R85, RZ ;  /* 0x000000550c0c7210 */ /* 0x000fe60007f1e0ff */
[----:B------:R-:W-:Y:S02]  /*da80*/  IMAD.X R77, R77, 0x1, R82, P1 ;  /* 0x000000014d4d7824 */ /* 0x000fe400008e0652 */
[----:B------:R-:W-:Y:S01]  /*da90*/  IMAD.X R13, R13, 0x1, R84, P0 ;  /* 0x000000010d0d7824 */ /* 0x000fe200000e0654 */
[----:B------:R-:W-:Y:S07]  /*daa0*/  @P2 BRA `(.L_x_3793) ;  /* 0xffffff50001c2947 */ /* 0x000fee000383ffff */
.L_x_3693:
        /* <DEDUP_REMOVED lines=27> */
[----:B-----5:R-:W-:-:S04]  /*dc60*/  LEA R6, P0, R25, R4, 0x1 ;  /* 0x0000000419067211 */ /* 0x020fc800078008ff */
        /* <DEDUP_REMOVED lines=15> */
.L_x_3797:
[----:B------:R-:W-:Y:S05]  /*dd60*/  BSYNC.RECONVERGENT B0 ;  /* 0x0000000000007941 */ /* 0x000fea0003800200 */
.L_x_3796:
        /* <DEDUP_REMOVED lines=17> */
.L_x_3799:
[----:B------:R-:W-:Y:S05]  /*de80*/  BSYNC.RECONVERGENT B0 ;  /* 0x0000000000007941 */ /* 0x000fea0003800200 */
.L_x_3798:
        /* <DEDUP_REMOVED lines=17> */
.L_x_3801:
[----:B------:R-:W-:Y:S05]  /*dfa0*/  BSYNC.RECONVERGENT B0 ;  /* 0x0000000000007941 */ /* 0x000fea0003800200 */
.L_x_3800:
        /* <DEDUP_REMOVED lines=17> */
.L_x_3795:
        /* <DEDUP_REMOVED lines=79> */
.L_x_3809:
[----:B------:R-:W-:Y:S05]  /*e5b0*/  BSYNC.RECONVERGENT B0 ;  /* 0x0000000000007941 */ /* 0x000fea0003800200 */
.L_x_3808:
[----:B-----5:R-:W-:Y:S01]  /*e5c0*/  IMAD.MOV.U32 R6, RZ, RZ, R18 ;  /* 0x000000ffff067224 */ /* 0x020fe200078e0012 */
[----:B------:R-:W-:Y:S01]  /*e5d0*/  MOV R4, R16 ;  /* 0x0000001000047202 */ /* 0x000fe20000000f00 */
[----:B------:R-:W-:Y:S01]  /*e5e0*/  IMAD.MOV.U32 R7, RZ, RZ, R19 ;  /* 0x000000ffff077224 */ /* 0x000fe200078e0013 */
[----:B------:R-:W-:Y:S02]  /*e5f0*/  MOV R5, R17 ;  /* 0x0000001100057202 */ /* 0x000fe40000000f00 */
.L_x_3807:
[----:B------:R-:W-:Y:S05]  /*e600*/  BSYNC.RECONVERGENT B1 ;  /* 0x0000000000017941 */ /* 0x000fea0003800200 */
.L_x_3806:
        /* <DEDUP_REMOVED lines=48> */
.L_x_3811:
[----:B------:R-:W-:Y:S05]  /*e910*/  BSYNC.RECONVERGENT B0 ;  /* 0x0000000000007941 */ /* 0x000fea0003800200 */
.L_x_3810:
[----:B-----5:R3:W-:Y:S02]  /*e920*/  STS.128 [R52+0x2000], R16 ;  /* 0x0020001034007388 */ /* 0x0207e40000000c00 */
.L_x_3805:
[----:B------:R-:W-:Y:S05]  /*e930*/  BSYNC.RECONVERGENT B2 ;  /* 0x0000000000027941 */ /* 0x000fea0003800200 */
.L_x_3804:
        /* <DEDUP_REMOVED lines=19> */
[----:B-----5:R-:W-:-:S03]  /*ea70*/  IMAD.SHL.U32 R6, R5, 0x2, RZ ;  /* 0x0000000205067824 */ /* 0x020fc600078e00ff */
[----:B------:R-:W-:Y:S02]  /*ea80*/  SHF.L.U64.HI R4, R5, 0x1, R4 ;  /* 0x0000000105047819 */ /* 0x000fe40000010204 */
[C---:B-1----:R-:W-:Y:S02]  /*ea90*/  IADD3 R30, P1, PT, R6.reuse, UR10, RZ ;  /* 0x0000000a061e7c10 */ /* 0x042fe4000ff3e0ff */
[----:B--2---:R-:W-:Y:S02]  /*eaa0*/  IADD3 R38, P0, PT, R6, UR8, RZ ;  /* 0x0000000806267c10 */ /* 0x004fe4000ff1e0ff */
[C---:B------:R-:W-:Y:S02]  /*eab0*/  IADD3.X R31, PT, PT, R4.reuse, UR11, RZ, P1, !PT ;  /* 0x0000000b041f7c10 */ /* 0x040fe40008ffe4ff */
[----:B------:R-:W-:-:S03]  /*eac0*/  IADD3.X R39, PT, PT, R4, UR9, RZ, P0, !PT ;  /* 0x0000000904277c10 */ /* 0x000fc600087fe4ff */
[----:B------:R-:W2:Y:S04]  /*ead0*/  LDG.E.64 R6, desc[UR6][R30.64] ;  /* 0x000000061e067981 */ /* 0x000ea8000c1e1b00 */
[----:B------:R-:W4:Y:S01]  /*eae0*/  LDG.E.64 R4, desc[UR6][R38.64] ;  /* 0x0000000626047981 */ /* 0x000f22000c1e1b00 */
        /* <DEDUP_REMOVED lines=37> */
.L_x_3817:
[----:B------:R-:W-:Y:S05]  /*ed40*/  BSYNC.RECONVERGENT B0 ;  /* 0x0000000000007941 */ /* 0x000fea0003800200 */
.L_x_3816:
[----:B-----5:R1:W-:Y:S02]  /*ed50*/  STS.128 [R52+0x800], R16 ;  /* 0x0008001034007388 */ /* 0x0203e40000000c00 */
.L_x_3815:
[----:B------:R-:W-:Y:S05]  /*ed60*/  BSYNC.RECONVERGENT B1 ;  /* 0x0000000000017941 */ /* 0x000fea0003800200 */
.L_x_3814:
        /* <DEDUP_REMOVED lines=14> */
[----:B--2--5:R-:W-:Y:S02]  /*ee50*/  IADD3 R6, P1, PT, R5, UR10, RZ ;  /* 0x0000000a05067c10 */ /* 0x024fe4000ff3e0ff */
[C---:B------:R-:W-:Y:S02]  /*ee60*/  IADD3.X R5, PT, PT, R27.reuse, UR9, RZ, P0, !PT ;  /* 0x000000091b057c10 */ /* 0x040fe400087fe4ff */
[----:B------:R-:W-:-:S04]  /*ee70*/  IADD3.X R7, PT, PT, R27, UR11, RZ, P1, !PT ;  /* 0x0000000b1b077c10 */ /* 0x000fc80008ffe4ff */
        /* <DEDUP_REMOVED lines=38> */
.L_x_3819:
[----:B------:R-:W-:Y:S05]  /*f0e0*/  BSYNC.RECONVERGENT B0 ;  /* 0x0000000000007941 */ /* 0x000fea0003800200 */
.L_x_3818:
[----:B-----5:R3:W-:Y:S02]  /*f0f0*/  STS.128 [R52+0x2800], R16 ;  /* 0x0028001034007388 */ /* 0x0207e40000000c00 */
.L_x_3813:
[----:B------:R-:W-:Y:S05]  /*f100*/  BSYNC.RECONVERGENT B2 ;  /* 0x0000000000027941 */ /* 0x000fea0003800200 */
.L_x_3812:
        /* <DEDUP_REMOVED lines=65> */
.L_x_3825:
[----:B------:R-:W-:Y:S05]  /*f520*/  BSYNC.RECONVERGENT B0 ;  /* 0x0000000000007941 */ /* 0x000fea0003800200 */
.L_x_3824:
[----:B-----5:R1:W-:Y:S02]  /*f530*/  STS.128 [R52+0x1000], R16 ;  /* 0x0010001034007388 */ /* 0x0203e40000000c00 */
.L_x_3823:
[----:B------:R-:W-:Y:S05]  /*f540*/  BSYNC.RECONVERGENT B1 ;  /* 0x0000000000017941 */ /* 0x000fea0003800200 */
.L_x_3822:
        /* <DEDUP_REMOVED lines=55> */
.L_x_3827:
[----:B------:R-:W-:Y:S05]  /*f8c0*/  BSYNC.RECONVERGENT B0 ;  /* 0x0000000000007941 */ /* 0x000fea0003800200 */
.L_x_3826:
[----:B-----5:R1:W-:Y:S02]  /*f8d0*/  STS.128 [R52+0x3000], R16 ;  /* 0x0030001034007388 */ /* 0x0203e40000000c00 */
.L_x_3821:
[----:B------:R-:W-:Y:S05]  /*f8e0*/  BSYNC.RECONVERGENT B2 ;  /* 0x0000000000027941 */ /* 0x000fea0003800200 */
.L_x_3820:
[----:B-1-3--:R-:W-:-:S04]  /*f8f0*/  IADD3 R38, PT, PT, R124, 0x30, RZ ;  /* 0x000000307c267810 */ /* 0x00afc80007ffe0ff */
[----:B------:R-:W-:-:S13]  /*f900*/  ISETP.GE.AND P0, PT, R38, R13, PT ;  /* 0x0000000d2600720c */ /* 0x000fda0003f06270 */
[----:B------:R-:W-:Y:S05]  /*f910*/  @P0 BRA `(.L_x_3802) ;  /* 0x0000003400c80947 */ /* 0x000fea0003800000 */
[----:B--2--5:R-:W1:Y:S01]  /*f920*/  LDC R6, c[0x0][0x440] ;  /* 0x00011000ff067b82 */ /* 0x024e620000000800 */
        /* <DEDUP_REMOVED lines=60> */
.L_x_3831:
[----:B------:R-:W-:Y:S05]  /*fcf0*/  BSYNC.RECONVERGENT B0 ;  /* 0x0000000000007941 */ /* 0x000fea0003800200 */
.L_x_3830:
[----:B-----5:R3:W-:Y:S02]  /*fd00*/  STS.128 [R52+0x1800], R16 ;  /* 0x0018001034007388 */ /* 0x0207e40000000c00 */
.L_x_3829:
[----:B------:R-:W-:Y:S05]  /*fd10*/  BSYNC.RECONVERGENT B1 ;  /* 0x0000000000017941 */ /* 0x000fea0003800200 */
.L_x_3828:
        /* <DEDUP_REMOVED lines=56> */
.L_x_3833:
[----:B------:R-:W-:Y:S05]  /*100a0*/  BSYNC.RECONVERGENT B0 ;  /* 0x0000000000007941 */ /* 0x000fea0003800200 */
.L_x_3832:
[----:B-----5:R1:W-:Y:S01]  /*100b0*/  STS.128 [R52+0x3800], R16 ;  /* 0x0038001034007388 */ /* 0x0203e20000000c00 */
[----:B------:R-:W-:Y:S05]  /*100c0*/  BRA `(.L_x_3802) ;  /* 0x0000002c00dc7947 */ /* 0x000fea0003800000 */
.L_x_3803:
        /* <DEDUP_REMOVED lines=101> */
.L_x_3838:
[----:B------:R-:W-:Y:S05]  /*10720*/  BSYNC.RECONVERGENT B0 ;  /* 0x0000000000007941 */ /* 0x000fea0003800200 */
.L_x_3837:
[----:B------:R-:W-:Y:S05]  /*10730*/  BSYNC.RECONVERGENT B1 ;  /* 0x0000000000017941 */ /* 0x000fea0003800200 */
.L_x_3836:
        /* <DEDUP_REMOVED lines=88> */
.L_x_3840:
[----:B------:R-:W-:Y:S05]  /*10cc0*/  BSYNC.RECONVERGENT B0 ;  /* 0x0000000000007941 */ /* 0x000fea0003800200 */
.L_x_3839:
[----:B-----5:R3:W-:Y:S02]  /*10cd0*/  STS.128 [R52+0x2000], R20 ;  /* 0x0020001434007388 */ /* 0x0207e40000000c00 */
.L_x_3835:
[----:B------:R-:W-:Y:S05]  /*10ce0*/  BSYNC.RECONVERGENT B2 ;  /* 0x0000000000027941 */ /* 0x000fea0003800200 */
.L_x_3834:
        /* <DEDUP_REMOVED lines=94> */
.L_x_3846:
[----:B------:R-:W-:Y:S05]  /*112d0*/  BSYNC.RECONVERGENT B0 ;  /* 0x0000000000007941 */ /* 0x000fea0003800200 */
.L_x_3845:
[----:B-----5:R3:W-:Y:S02]  /*112e0*/  STS.128 [R52+0x800], R20 ;  /* 0x0008001434007388 */ /* 0x0207e40000000c00 */
.L_x_3844:
[----:B------:R-:W-:Y:S05]  /*112f0*/  BSYNC.RECONVERGENT B1 ;  /* 0x0000000000017941 */ /* 0x000fea0003800200 */
.L_x_3843:
        /* <DEDUP_REMOVED lines=87> */
.L_x_3848:
[----:B------:R-:W-:Y:S05]  /*11870*/  BSYNC.RECONVERGENT B0 ;  /* 0x0000000000007941 */ /* 0x000fea0003800200 */
.L_x_3847:
[----:B-----5:R1:W-:Y:S02]  /*11880*/  STS.128 [R52+0x2800], R4 ;  /* 0x0028000434007388 */ /* 0x0203e40000000c00 */
.L_x_3842:
[----:B------:R-:W-:Y:S05]  /*11890*/  BSYNC.RECONVERGENT B2 ;  /* 0x0000000000027941 */ /* 0x000fea0003800200 */
.L_x_3841:
        /* <DEDUP_REMOVED lines=97> */
.L_x_3854:
[----:B------:R-:W-:Y:S05]  /*11eb0*/  BSYNC.RECONVERGENT B0 ;  /* 0x0000000000007941 */ /* 0x000fea0003800200 */
.L_x_3853:
[----:B-----5:R3:W-:Y:S02]  /*11ec0*/  STS.128 [R52+0x1000], R20 ;  /* 0x0010001434007388 */ /* 0x0207e40000000c00 */
.L_x_3852:
[----:B------:R-:W-:Y:S05]  /*11ed0*/  BSYNC.RECONVERGENT B1 ;  /* 0x0000000000017941 */ /* 0x000fea0003800200 */
.L_x_3851:
        /* <DEDUP_REMOVED lines=87> */
.L_x_3856:
[----:B------:R-:W-:Y:S05]  /*12450*/  BSYNC.RECONVERGENT B0 ;  /* 0x0000000000007941 */ /* 0x000fea0003800200 */
.L_x_3855:
[----:B-----5:R3:W-:Y:S02]  /*12460*/  STS.128 [R52+0x3000], R20 ;  /* 0x0030001434007388 */ /* 0x0207e40000000c00 */
.L_x_3850:
[----:B------:R-:W-:Y:S05]  /*12470*/  BSYNC.RECONVERGENT B2 ;  /* 0x0000000000027941 */ /* 0x000fea0003800200 */
.L_x_3849:
        /* <DEDUP_REMOVED lines=26> */
[----:B-1----:R-:W-:-:S04]  /*12620*/  IADD3 R4, P1, PT, R12, UR8, RZ ;  /* 0x000000080c047c10 */ /* 0x002fc8000ff3e0ff */
[----:B------:R-:W-:Y:S01]  /*12630*/  IADD3.X R5, PT, PT, R2, UR9, RZ, P1, !PT ;  /* 0x0000000902057c10 */ /* 0x000fe20008ffe4ff */
[----:B------:R-:W1:Y:S01]  /*12640*/  LDCU.64 UR8, c[0x0][0x4c8] ;  /* 0x00009900ff0877ac */ /* 0x000e620008000a00 */
[----:B------:R-:W-:-:S04]  /*12650*/  IMAD.WIDE R16, R13, 0x2, R42 ;  /* 0x000000020d107825 */ /* 0x000fc800078e022a */
[----:B-----5:R-:W2:Y:S04]  /*12660*/  LDG.E.128 R4, desc[UR6][R4.64] ;  /* 0x0000000604047981 */ /* 0x020ea8000c1e1d00 */
        /* <DEDUP_REMOVED lines=64> */
.L_x_3860:
[----:B------:R-:W-:Y:S05]  /*12a70*/  BSYNC.RECONVERGENT B0 ;  /* 0x0000000000007941 */ /* 0x000fea0003800200 */
.L_x_3859:
[----:B-----5:R1:W-:Y:S02]  /*12a80*/  STS.128 [R52+0x1800], R20 ;  /* 0x0018001434007388 */ /* 0x0203e40000000c00 */
.L_x_3858:
[----:B------:R-:W-:Y:S05]  /*12a90*/  BSYNC.RECONVERGENT B1 ;  /* 0x0000000000017941 */ /* 0x000fea0003800200 */
.L_x_3857:
        /* <DEDUP_REMOVED lines=88> */
.L_x_3862:
[----:B------:R-:W-:Y:S05]  /*13020*/  BSYNC.RECONVERGENT B0 ;  /* 0x0000000000007941 */ /* 0x000fea0003800200 */
.L_x_3861:
[----:B-----5:R1:W-:Y:S02]  /*13030*/  STS.128 [R52+0x3800], R4 ;  /* 0x0038000434007388 */ /* 0x0203e40000000c00 */
.L_x_3802:
[----:B------:R-:W-:Y:S05]  /*13040*/  BSYNC.RECONVERGENT B3 ;  /* 0x0000000000037941 */ /* 0x000fea0003800200 */
.L_x_3794:
[----:B------:R-:W4:Y:S01]  /*13050*/  LDC.64 R2, c[0x0][0x3b8] ;  /* 0x0000ee00ff027b82 */ /* 0x000f220000000a00 */
[----:B------:R-:W-:Y:S01]  /*13060*/  IMAD.IADD R69, R60, 0x1, -R69 ;  /* 0x000000013c457824 */ /* 0x000fe200078e0a45 */
[----:B------:R-:W-:Y:S01]  /*13070*/  BSSY.RECONVERGENT B0, `(.L_x_3863) ;  /* 0x0000019000007945 */ /* 0x000fe20003800200 */
[C---:B------:R-:W-:Y:S02]  /*13080*/  VIADD R12, R124.reuse, 0x40 ;  /* 0x000000407c0c7836 */ /* 0x040fe40000000000 */
[C---:B------:R-:W-:Y:S01]  /*13090*/  VIADD R8, R124.reuse, 0x50 ;  /* 0x000000507c087836 */ /* 0x040fe20000000000 */
[-C--:B------:R-:W-:Y:S02]  /*130a0*/  ISETP.GE.AND P6, PT, R124, R69.reuse, PT ;  /* 0x000000457c00720c */ /* 0x080fe40003fc6270 */
[----:B-123--:R-:W1:Y:S01]  /*130b0*/  LDC.64 R4, c[0x0][0x538] ;  /* 0x00014e00ff047b82 */ /* 0x00ee620000000a00 */
[-C--:B------:R-:W-:Y:S02]  /*130c0*/  ISETP.GE.AND P0, PT, R32, R69.reuse, PT ;  /* 0x000000452000720c */ /* 0x080fe40003f06270 */
[----:B------:R-:W-:-:S02]  /*130d0*/  ISETP.GE.AND P5, PT, R36, R69, PT ;  /* 0x000000452400720c */ /* 0x000fc40003fa6270 */
[-C--:B------:R-:W-:Y:S02]  /*130e0*/  ISETP.GE.AND P4, PT, R38, R69.reuse, PT ;  /* 0x000000452600720c */ /* 0x080fe40003f86270 */
[----:B------:R-:W-:-:S04]  /*130f0*/  ISETP.GE.AND P3, PT, R12, R69, PT ;  /* 0x000000450c00720c */ /* 0x000fc80003f66270 */
[----:B------:R-:W-:Y:S05]  /*13100*/  @P6 BRA `(.L_x_3864) ;  /* 0x00000000003c6947 */ /* 0x000fea0003800000 */
[----:B------:R-:W2:Y:S02]  /*13110*/  LDCU UR4, c[0x0][0x440] ;  /* 0x00008800ff0477ac */ /* 0x000ea40008000800 */
[----:B--2---:R-:W-:Y:S02]  /*13120*/  ISETP.GE.AND P2, PT, R10, UR4, PT ;  /* 0x000000040a007c0c */ /* 0x004fe4000bf46270 */
[----:B------:R-:W-:-:S11]  /*13130*/  ISETP.GE.AND P1, PT, R9, UR4, PT ;  /* 0x0000000409007c0c */ /* 0x000fd6000bf26270 */
[----:B-----5:R-:W-:Y:S02]  /*13140*/  @!P2 IMAD.MOV.U32 R6, RZ, RZ, R218 ;  /* 0x000000ffff06a224 */ /* 0x020fe400078e00da */
        /* <DEDUP_REMOVED lines=11> */
.L_x_3864:
[----:B------:R-:W-:Y:S05]  /*13200*/  BSYNC.RECONVERGENT B0 ;  /* 0x0000000000007941 */ /* 0x000fea0003800200 */
.L_x_3863:
[C---:B------:R-:W-:Y:S01]  /*13210*/  LEA R14, P1, R67.reuse, R218, 0x1 ;  /* 0x000000da430e7211 */ /* 0x040fe200078208ff */
[----:B------:R-:W-:Y:S01]  /*13220*/  BSSY.RECONVERGENT B0, `(.L_x_3865) ;  /* 0x0000012000007945 */ /* 0x000fe20003800200 */
[----:B------:R-:W-:Y:S01]  /*13230*/  ISETP.GE.AND P2, PT, R8, R69, PT ;  /* 0x000000450800720c */ /* 0x000fe20003f46270 */
[----:B--2--5:R-:W-:Y:S01]  /*13240*/  VIADD R6, R124, 0x60 ;  /* 0x000000607c067836 */ /* 0x024fe20000000000 */
        /* <DEDUP_REMOVED lines=15> */
.L_x_3866:
[----:B------:R-:W-:Y:S05]  /*13340*/  BSYNC.RECONVERGENT B0 ;  /* 0x0000000000007941 */ /* 0x000fea0003800200 */
.L_x_3865:
[----:B------:R-:W-:Y:S04]  /*13350*/  BSSY.RECONVERGENT B0, `(.L_x_3867) ;  /* 0x0000013000007945 */ /* 0x000fe80003800200 */
[----:B------:R-:W-:Y:S05]  /*13360*/  @P5 BRA `(.L_x_3868) ;  /* 0x0000000000445947 */ /* 0x000fea0003800000 */
[----:B------:R-:W3:Y:S01]  /*13370*/  LDCU UR4, c[0x0][0x440] ;  /* 0x00008800ff0477ac */ /* 0x000ee20008000800 */
[----:B----4-:R-:W-:-:S04]  /*13380*/  IMAD.WIDE.U32 R16, R2, 0x20, RZ ;  /* 0x0000002002107825 */ /* 0x010fc800078e00ff */
        /* <DEDUP_REMOVED lines=15> */
.L_x_3868:
[----:B------:R-:W-:Y:S05]  /*13480*/  BSYNC.RECONVERGENT B0 ;  /* 0x0000000000007941 */ /* 0x000fea0003800200 */
.L_x_3867:
[----:B------:R-:W-:Y:S01]  /*13490*/  BSSY.RECONVERGENT B0, `(.L_x_3869) ;  /* 0x0000013000007945 */ /* 0x000fe20003800200 */
[----:B------:R-:W-:Y:S02]  /*134a0*/  ISETP.GE.AND P0, PT, R6, R69, PT ;  /* 0x000000450600720c */ /* 0x000fe40003f06270 */
[----:B------:R-:W-:Y:S01]  /*134b0*/  IADD3 R124, PT, PT, R124, 0x70, RZ ;  /* 0x000000707c7c7810 */ /* 0x000fe20007ffe0ff */
        /* <DEDUP_REMOVED lines=16> */
.L_x_3870:
[----:B------:R-:W-:Y:S05]  /*135c0*/  BSYNC.RECONVERGENT B0 ;  /* 0x0000000000007941 */ /* 0x000fea0003800200 */
.L_x_3869:
[----:B------:R-:W-:Y:S01]  /*135d0*/  BSSY.RECONVERGENT B0, `(.L_x_3871) ;  /* 0x0000015000007945 */ /* 0x000fe20003800200 */
[----:B------:R-:W-:-:S03]  /*135e0*/  ISETP.GE.AND P1, PT, R124, R69, PT ;  /* 0x000000457c00720c */ /* 0x000fc60003f26270 */
[----:B------:R-:W-:Y:S10]  /*135f0*/  @P3 BRA `(.L_x_3872) ;  /* 0x0000000000483947 */ /* 0x000ff40003800000 */
[----:B------:R-:W5:Y:S01]  /*13600*/  LDCU UR4, c[0x0][0x440] ;  /* 0x00008800ff0477ac */ /* 0x000f620008000800 */
[----:B---3--:R-:W-:Y:S01]  /*13610*/  MOV R16, R14 ;  /* 0x0000000e00107202 */ /* 0x008fe20000000f00 */
        /* <DEDUP_REMOVED lines=16> */
.L_x_3872:
[----:B------:R-:W-:Y:S05]  /*13720*/  BSYNC.RECONVERGENT B0 ;  /* 0x0000000000007941 */ /* 0x000fea0003800200 */
.L_x_3871:
        /* <DEDUP_REMOVED lines=17> */
.L_x_3874:
[----:B------:R-:W-:Y:S05]  /*13840*/  BSYNC.RECONVERGENT B0 ;  /* 0x0000000000007941 */ /* 0x000fea0003800200 */
.L_x_3873:
[----:B------:R-:W-:Y:S04]  /*13850*/  BSSY.RECONVERGENT B0, `(.L_x_3875) ;  /* 0x0000014000007945 */ /* 0x000fe80003800200 */
[----:B------:R-:W-:Y:S05]  /*13860*/  @P0 BRA `(.L_x_3876) ;  /* 0x0000000000480947 */ /* 0x000fea0003800000 */
        /* <DEDUP_REMOVED lines=18> */
.L_x_3876:
[----:B------:R-:W-:Y:S05]  /*13990*/  BSYNC.RECONVERGENT B0 ;  /* 0x0000000000007941 */ /* 0x000fea0003800200 */
.L_x_3875:
[----:B------:R-:W-:Y:S04]  /*139a0*/  BSSY.RECONVERGENT B0, `(.L_x_3877) ;  /* 0x0000012000007945 */ /* 0x000fe80003800200 */
[----:B------:R-:W-:Y:S05]  /*139b0*/  @P1 BRA `(.L_x_3878) ;  /* 0x0000000000401947 */ /* 0x000fea0003800000 */
[----:B------:R-:W5:Y:S01]  /*139c0*/  LDCU UR4, c[0x0][0x440] ;  /* 0x00008800ff0477ac */ /* 0x000f620008000800 */
[----:B----4-:R-:W-:Y:S02]  /*139d0*/  IMAD R0, R3, 0xc0, RZ ;  /* 0x000000c003007824 */ /* 0x010fe400078e02ff */
        /* <DEDUP_REMOVED lines=14> */
.L_x_3878:
[----:B------:R-:W-:Y:S05]  /*13ac0*/  BSYNC.RECONVERGENT B0 ;  /* 0x0000000000007941 */ /* 0x000fea0003800200 */
.L_x_3877:
[----:B------:R-:W5:Y:S01]  /*13ad0*/  LDCU.64 UR8, c[0x0][0x540] ;  /* 0x0000a800ff0877ac */ /* 0x000f620008000a00 */
[----:B------:R-:W0:Y:S01]  /*13ae0*/  LDGDEPBAR ;  /* 0x00000000000079af */ /* 0x000e220000000000 */
[----:B------:R-:W-:Y:S01]  /*13af0*/  SHF.R.U32.HI R206, RZ, 0x1, R63 ;  /* 0x00000001ffce7819 */ /* 0x000fe2000001163f */
[----:B------:R-:W4:Y:S01]  /*13b00*/  LDCU UR4, c[0x0][0x508] ;  /* 0x0000a100ff0477ac */ /* 0x000f220008000800 */
[C---:B-----5:R-:W-:Y:S01]  /*13b10*/  IMAD.WIDE.U32 R122, R217.reuse, UR8, R122 ;  /* 0x00000008d97a7c25 */ /* 0x060fe2000f8e007a */
[----:B------:R-:W5:Y:S03]  /*13b20*/  LDCU UR8, c[0x0][0x458] ;  /* 0x00008b00ff0877ac */ /* 0x000f660008000800 */
[----:B------:R-:W-:Y:S01]  /*13b30*/  IMAD R0, R217, UR9, R123 ;  /* 0x00000009d9007c24 */ /* 0x000fe2000f8e027b */
[----:B-12---:R-:W-:Y:S01]  /*13b40*/  LEA R14, P0, R122, R4, 0x2 ;  /* 0x000000047a0e7211 */ /* 0x006fe200078010ff */
[----:B------:R-:W-:Y:S01]  /*13b50*/  BSSY.RECONVERGENT B0, `(.L_x_3879) ;  /* 0x0000020000007945 */ /* 0x000fe20003800200 */
[----:B------:R-:W-:-:S04]  /*13b60*/  DEPBAR.LE SB0, 0x0 ;  /* 0x000080000000791a */ /* 0x000fc80000000000 */
[----:B------:R-:W-:-:S05]  /*13b70*/  LEA.HI.X R15, R122, R5, R0, 0x2, P0 ;  /* 0x000000057a0f7211 */ /* 0x000fca00000f1400 */
[----:B------:R-:W2:Y:S01]  /*13b80*/  LDG.E R5, desc[UR6][R14.64] ;  /* 0x000000060e057981 */ /* 0x000ea2000c1e1900 */
[----:B------:R-:W-:Y:S01]  /*13b90*/  LOP3.LUT R4, R206, 0x1f0, RZ, 0xc0, !PT ;  /* 0x000001f0ce047812 */ /* 0x000fe200078ec0ff */
[----:B-----5:R-:W2:Y:S01]  /*13ba0*/  MUFU.RCP R0, UR8 ;  /* 0x0000000800007d08 */ /* 0x020ea20008001000 */
        /* <DEDUP_REMOVED lines=24> */
.L_x_3880:
[----:B------:R1:W-:Y:S04]  /*13d30*/  STS.128 [R52+0xc000], RZ ;  /* 0x00c000ff34007388 */ /* 0x0003e80000000c00 */
[----:B------:R1:W-:Y:S02]  /*13d40*/  STS.128 [R52+0x10000], RZ ;  /* 0x010000ff34007388 */ /* 0x0003e40000000c00 */
.L_x_3881:
[----:B------:R-:W-:Y:S05]  /*13d50*/  BSYNC.RECONVERGENT B0 ;  /* 0x0000000000007941 */ /* 0x000fea0003800200 */
.L_x_3879:
[----:B------:R-:W4:Y:S01]  /*13d60*/  S2R R205, SR_TID.X ;  /* 0x0000000000cd7919 */ /* 0x000f220000002100 */
[-C--:B------:R-:W-:Y:S01]  /*13d70*/  ISETP.GE.AND P2, PT, R32, R69.reuse, PT ;  /* 0x000000452000720c */ /* 0x080fe20003f46270 */
[----:B------:R-:W1:Y:S01]  /*13d80*/  LDC.64 R28, c[0x0][0x3c0] ;  /* 0x0000f000ff1c7b82 */ /* 0x000e620000000a00 */
        /* <DEDUP_REMOVED lines=10> */
[C---:B----4-:R-:W-:Y:S01]  /*13e30*/  IMAD.SHL.U32 R204, R205.reuse, 0x8, RZ ;  /* 0x00000008cdcc7824 */ /* 0x050fe200078e00ff */
        /* <DEDUP_REMOVED lines=21> */
.L_x_3883:
[----:B------:R-:W-:Y:S05]  /*13f90*/  BSYNC.RECONVERGENT B0 ;  /* 0x0000000000007941 */ /* 0x000fea0003800200 */
.L_x_3882:
[----:B------:R4:W-:Y:S01]  /*13fa0*/  @P3 STS.128 [R52+0xd000], RZ ;  /* 0x00d000ff34003388 */ /* 0x0009e20000000c00 */
[----:B------:R-:W-:Y:S01]  /*13fb0*/  BSSY.RECONVERGENT B0, `(.L_x_3884) ;  /* 0x0000016000007945 */ /* 0x000fe20003800200 */
[----:B------:R-:W-:Y:S02]  /*13fc0*/  LOP3.LUT R12, R134, R207, RZ, 0xfc, !PT ;  /* 0x000000cf860c7212 */ /* 0x000fe400078efcff */
[----:B------:R4:W-:Y:S01]  /*13fd0*/  @P3 STS.128 [R52+0x11000], RZ ;  /* 0x011000ff34003388 */ /* 0x0009e20000000c00 */
[----:B------:R-:W-:Y:S01]  /*13fe0*/  LOP3.LUT R53, R31, 0x8, R206, 0x78, !PT ;  /* 0x000000081f357812 */ /* 0x000fe200078e78ce */
[----:B------:R-:W-:Y:S05]  /*13ff0*/  @P3 BRA `(.L_x_3885) ;  /* 0x0000000000443947 */ /* 0x000fea0003800000 */
[----:B------:R-:W5:Y:S01]  /*14000*/  LDCU UR4, c[0x0][0x440] ;  /* 0x00008800ff0477ac */ /* 0x000f620008000800 */
[----:B-1----:R-:W-:-:S04]  /*14010*/  IMAD.WIDE.U32 R14, R28, 0x20, RZ ;  /* 0x000000201c0e7825 */ /* 0x002fc800078e00ff */
        /* <DEDUP_REMOVED lines=15> */
.L_x_3885:
[----:B------:R-:W-:Y:S05]  /*14110*/  BSYNC.RECONVERGENT B0 ;  /* 0x0000000000007941 */ /* 0x000fea0003800200 */
.L_x_3884:
[----:B------:R1:W-:Y:S01]  /*14120*/  @P0 STS.128 [R52+0xd800], RZ ;  /* 0x00d800ff34000388 */ /* 0x0003e20000000c00 */
[----:B------:R-:W-:Y:S01]  /*14130*/  LOP3.LUT R200, R41, 0x400, RZ, 0xc0, !PT ;  /* 0x0000040029c87812 */ /* 0x000fe200078ec0ff */
[----:B------:R-:W-:Y:S01]  /*14140*/  BSSY.RECONVERGENT B0, `(.L_x_3886) ;  /* 0x0000017000007945 */ /* 0x000fe20003800200 */
[----:B------:R-:W-:Y:S01]  /*14150*/  LOP3.LUT R7, R31, R6, RZ, 0x3c, !PT ;  /* 0x000000061f077212 */ /* 0x000fe200078e3cff */
        /* <DEDUP_REMOVED lines=21> */
.L_x_3887:
[----:B------:R-:W-:Y:S05]  /*142b0*/  BSYNC.RECONVERGENT B0 ;  /* 0x0000000000007941 */ /* 0x000fea0003800200 */
.L_x_3886:
        /* <DEDUP_REMOVED lines=22> */
.L_x_3889:
[----:B------:R-:W-:Y:S05]  /*14420*/  BSYNC.RECONVERGENT B0 ;  /* 0x0000000000007941 */ /* 0x000fea0003800200 */
.L_x_3888:
        /* <DEDUP_REMOVED lines=19> */
.L_x_3891:
[----:B------:R-:W-:Y:S05]  /*14560*/  BSYNC.RECONVERGENT B0 ;  /* 0x0000000000007941 */ /* 0x000fea0003800200 */
.L_x_3890:
        /* <DEDUP_REMOVED lines=22> */
.L_x_3893:
[----:B------:R-:W-:Y:S05]  /*146d0*/  BSYNC.RECONVERGENT B0 ;  /* 0x0000000000007941 */ /* 0x000fea0003800200 */
.L_x_3892:
[----:B------:R1:W-:Y:S01]  /*146e0*/  @P3 STS.128 [R52+0xf800], RZ ;  /* 0x00f800ff34003388 */ /* 0x0003e20000000c00 */
[----:B------:R-:W-:Y:S03]  /*146f0*/  BSSY.RECONVERGENT B0, `(.L_x_3894) ;  /* 0x0000015000007945 */ /* 0x000fe60003800200 */
[----:B------:R1:W-:Y:S01]  /*14700*/  @P3 STS.128 [R52+0x13800], RZ ;  /* 0x013800ff34003388 */ /* 0x0003e20000000c00 */
[----:B------:R-:W-:Y:S05]  /*14710*/  @P3 BRA `(.L_x_3895) ;  /* 0x0000000000483947 */ /* 0x000fea0003800000 */
[----:B------:R-:W5:Y:S01]  /*14720*/  LDCU UR4, c[0x0][0x440] ;  /* 0x00008800ff0477ac */ /* 0x000f620008000800 */
[----:B-1----:R-:W-:Y:S01]  /*14730*/  MOV R6, R4 ;  /* 0x0000000400067202 */ /* 0x002fe20000000f00 */
[----:B--2---:R-:W-:Y:S01]  /*14740*/  IMAD R4, R29, 0xc0, RZ ;  /* 0x000000c01d047824 */ /* 0x004fe200078e02ff */
        /* <DEDUP_REMOVED lines=15> */
.L_x_3895:
[----:B------:R-:W-:Y:S05]  /*14840*/  BSYNC.RECONVERGENT B0 ;  /* 0x0000000000007941 */ /* 0x000fea0003800200 */
.L_x_3894:
[----:B------:R-:W-:Y:S01]  /*14850*/  LDSM.16.M88.4 R76, [R63] ;  /* 0x000000003f4c783b */ /* 0x000fe20000000200 */
[----:B------:R-:W-:Y:S01]  /*14860*/  IMAD.MOV.U32 R209, RZ, RZ, 0x20 ;  /* 0x00000020ffd17424 */ /* 0x000fe200078e00ff */
[----:B------:R-:W-:Y:S01]  /*14870*/  LOP3.LUT P6, RZ, R205, 0x2, RZ, 0xc0, !PT ;  /* 0x00000002cdff7812 */ /* 0x000fe200078cc0ff */
[----:B------:R-:W-:Y:S01]  /*14880*/  VIADD R11, R200, UR5 ;  /* 0x00000005c80b7c36 */ /* 0x000fe20008000000 */
[----:B------:R-:W5:Y:S01]  /*14890*/  LDSM.16.M88.4 R36, [R200+UR5+0x4000] ;  /* 0x00400005c824783b */ /* 0x000f620008000200 */
[----:B------:R-:W-:Y:S01]  /*148a0*/  IMAD.MOV.U32 R208, RZ, RZ, 0x40 ;  /* 0x00000040ffd07424 */ /* 0x000fe200078e00ff */
[----:B------:R-:W-:Y:S01]  /*148b0*/  SEL R10, R209, 0xffffffe0, !P6 ;  /* 0xffffffe0d10a7807 */ /* 0x000fe20007000000 */
[----:B------:R-:W4:Y:S01]  /*148c0*/  LDCU UR4, c[0x0][0x50c] ;  /* 0x0000a180ff0477ac */ /* 0x000f220008000800 */
[----:B---3--:R-:W3:Y:S01]  /*148d0*/  LDSM.16.M88.4 R16, [R200+UR5+0x5000] ;  /* 0x00500005c810783b */ /* 0x008ee20008000200 */
        /* <DEDUP_REMOVED lines=10> */
[----:B------:R-:W4:Y:S01]  /*14980*/  LDSM.16.M88.4 R64, [R30+0x4000] ;  /* 0x004000001e40783b */ /* 0x000f220000000200 */
[----:B------:R-:W-:Y:S01]  /*14990*/  IMAD.IADD R11, R11, 0x1, R176 ;  /* 0x000000010b0b7824 */ /* 0x000fe200078e02b0 */
[----:B------:R-:W-:Y:S01]  /*149a0*/  VIADDMNMX R196, R43, 0x8, R60, PT ;  /* 0x000000082bc47846 */ /* 0x000fe2000380013c */
[C---:B------:R-:W-:Y:S01]  /*149b0*/  IMAD.IADD R62, R10.reuse, 0x1, R61 ;  /* 0x000000010a3e7824 */ /* 0x040fe200078e023d */
[----:B-12---:R-:W1:Y:S01]  /*149c0*/  LDSM.16.M88.4 R4, [R200+UR5+0x5800] ;  /* 0x00580005c804783b */ /* 0x006e620008000200 */
[----:B------:R-:W-:-:S03]  /*149d0*/  IMAD.IADD R40, R10, 0x1, R11 ;  /* 0x000000010a287824 */ /* 0x000fc600078e020b */
[----:B------:R-:W2:Y:S04]  /*149e0*/  LDSM.16.M88.4 R100, [R200+UR5+0x6000] ;  /* 0x00600005c864783b */ /* 0x000ea80008000200 */
[----:B------:R-:W2:Y:S04]  /*149f0*/  LDSM.16.M88.4 R92, [R200+UR5+0x6800] ;  /* 0x00680005c85c783b */ /* 0x000ea80008000200 */
[----:B------:R-:W2:Y:S04]  /*14a00*/  LDSM.16.M88.4 R84, [R200+UR5+0x7000] ;  /* 0x00700005c854783b */ /* 0x000ea80008000200 */
[----:B------:R-:W2:Y:S01]  /*14a10*/  LDSM.16.M88.4 R68, [R200+UR5+0x7800] ;  /* 0x00780005c844783b */ /* 0x000ea20008000200 */
        /* <DEDUP_REMOVED lines=14> */
[C---:B------:R-:W-:Y:S08]  /*14b00*/  HMMA.16816.F32.BF16 R44, R124.reuse, R64, R44 ;  /* 0x000000407c2c723c */ /* 0x040ff0000004182c */
[----:B------:R-:W-:Y:S01]  /*14b10*/  HMMA.16816.F32.BF16 R36, R124, R66, R36 ;  /* 0x000000427c24723c */ /* 0x000fe20000041824 */
[----:B------:R-:W3:Y:S07]  /*14b20*/  LDSM.16.M88.4 R64, [R11+0x4800] ;  /* 0x004800000b40783b */ /* 0x000eee0000000200 */
[C---:B------:R-:W-:Y:S08]  /*14b30*/  HMMA.16816.F32.BF16 R24, R76.reuse, R26, RZ ;  /* 0x0000001a4c18723c */ /* 0x040ff000000418ff */
        /* <DEDUP_REMOVED lines=13> */
[----:B------:R-:W2:Y:S07]  /*14c10*/  LDSM.16.M88.4 R48, [R11+0x5800] ;  /* 0x005800000b30783b */ /* 0x000eae0000000200 */
[C---:B------:R-:W-:Y:S08]  /*14c20*/  HMMA.16816.F32.BF16 R32, R124.reuse, R56, R32 ;  /* 0x000000387c20723c */ /* 0x040ff00000041820 */
[C---:B------:R-:W-:Y:S01]  /*14c30*/  HMMA.16816.F32.BF16 R24, R124.reuse, R58, R24 ;  /* 0x0000003a7c18723c */ /* 0x040fe20000041818 */
[----:B------:R-:W4:Y:S07]  /*14c40*/  LDSM.16.M88.4 R56, [R11+0x5000] ;  /* 0x005000000b38783b */ /* 0x000f2e0000000200 */
[C---:B------:R-:W-:Y:S08]  /*14c50*/  HMMA.16816.F32.BF16 R12, R124.reuse, R128, R12 ;  /* 0x000000807c0c723c */ /* 0x040ff0000004180c */
[----:B------:R-:W-:Y:S08]  /*14c60*/  HMMA.16816.F32.BF16 R4, R124, R130, R4 ;  /* 0x000000827c04723c */ /* 0x000ff00000041804 */
[C---:B---3--:R-:W-:Y:S08]  /*14c70*/  HMMA.16816.F32.BF16 R32, R72.reuse, R64, R32 ;  /* 0x000000404820723c */ /* 0x048ff00000041820 */
[C---:B------:R-:W-:Y:S01]  /*14c80*/  HMMA.16816.F32.BF16 R24, R72.reuse, R66, R24 ;  /* 0x000000424818723c */ /* 0x040fe20000041818 */
[----:B------:R-:W3:Y:S07]  /*14c90*/  LDSM.16.M88.4 R64, [R11+0x7000] ;  /* 0x007000000b40783b */ /* 0x000eee0000000200 */
[C---:B-1----:R-:W-:Y:S08]  /*14ca0*/  HMMA.16816.F32.BF16 R44, R72.reuse, R68, R44 ;  /* 0x00000044482c723c */ /* 0x042ff0000004182c */
[----:B------:R-:W-:Y:S01]  /*14cb0*/  HMMA.16816.F32.BF16 R36, R72, R70, R36 ;  /* 0x000000464824723c */ /* 0x000fe20000041824 */
[----:B------:R-:W1:Y:S07]  /*14cc0*/  LDSM.16.M88.4 R68, [R11+0x6000] ;  /* 0x006000000b44783b */ /* 0x000e6e0000000200 */
[C---:B------:R-:W-:Y:S08]  /*14cd0*/  HMMA.16816.F32.BF16 R88, R124.reuse, R112, R88 ;  /* 0x000000707c58723c */ /* 0x040ff00000041858 */
[----:B------:R-:W-:Y:S01]  /*14ce0*/  HMMA.16816.F32.BF16 R84, R124, R114, R84 ;  /* 0x000000727c54723c */ /* 0x000fe20000041854 */
[----:B------:R-:W-:Y:S07]  /*14cf0*/  LDSM.16.M88.4 R112, [R62] ;  /* 0x000000003e70783b */ /* 0x000fee0000000200 */
[C---:B--2---:R-:W-:Y:S08]  /*14d00*/  HMMA.16816.F32.BF16 R12, R72.reuse, R48, R12 ;  /* 0x00000030480c723c */ /* 0x044ff0000004180c */
[----:B------:R-:W-:Y:S01]  /*14d10*/  HMMA.16816.F32.BF16 R4, R72, R50, R4 ;  /* 0x000000324804723c */ /* 0x000fe20000041804 */
[----:B------:R-:W2:Y:S07]  /*14d20*/  LDSM.16.M88.4 R48, [R40+0x4000] ;  /* 0x004000002830783b */ /* 0x000eae0000000200 */
        /* <DEDUP_REMOVED lines=9> */
[C---:B---3--:R-:W-:Y:S08]  /*14dc0*/  HMMA.16816.F32.BF16 R88, R72.reuse, R64, R88 ;  /* 0x000000404858723c */ /* 0x048ff00000041858 */
[----:B------:R-:W-:Y:S01]  /*14dd0*/  HMMA.16816.F32.BF16 R84, R72, R66, R84 ;  /* 0x000000424854723c */ /* 0x000fe20000041854 */
[----:B------:R-:W3:Y:S07]  /*14de0*/  LDSM.16.M88.4 R64, [R40+0x5800] ;  /* 0x005800002840783b */ /* 0x000eee0000000200 */
[C---:B------:R-:W-:Y:S08]  /*14df0*/  HMMA.16816.F32.BF16 R96, R124.reuse, R116, R96 ;  /* 0x000000747c60723c */ /* 0x040ff00000041860 */
[----:B------:R-:W-:Y:S01]  /*14e00*/  HMMA.16816.F32.BF16 R92, R124, R118, R92 ;  /* 0x000000767c5c723c */ /* 0x000fe2000004185c */
[----:B------:R-:W-:Y:S04]  /*14e10*/  LDSM.16.M88.4 R116, [R40+0x6000] ;  /* 0x006000002874783b */ /* 0x000fe80000000200 */
[----:B------:R-:W-:Y:S03]  /*14e20*/  LDSM.16.M88.4 R124, [R200+UR5+0x9800] ;  /* 0x00980005c87c783b */ /* 0x000fe60008000200 */
[C---:B-1----:R-:W-:Y:S08]  /*14e30*/  HMMA.16816.F32.BF16 R104, R72.reuse, R68, R104 ;  /* 0x000000444868723c */ /* 0x042ff00000041868 */
[----:B------:R-:W-:Y:S01]  /*14e40*/  HMMA.16816.F32.BF16 R100, R72, R70, R100 ;  /* 0x000000464864723c */ /* 0x000fe20000041864 */
[----:B------:R-:W1:Y:S07]  /*14e50*/  LDSM.16.M88.4 R68, [R40+0x4800] ;  /* 0x004800002844783b */ /* 0x000e6e0000000200 */
[C---:B--2---:R-:W-:Y:S08]  /*14e60*/  HMMA.16816.F32.BF16 R44, R112.reuse, R48, R44 ;  /* 0x00000030702c723c */ /* 0x044ff0000004182c */
[----:B------:R-:W-:Y:S01]  /*14e70*/  HMMA.16816.F32.BF16 R36, R112, R50, R36 ;  /* 0x000000327024723c */ /* 0x000fe20000041824 */
[----:B------:R-:W2:Y:S07]  /*14e80*/  LDSM.16.M88.4 R48, [R40+0x7000] ;  /* 0x007000002830783b */ /* 0x000eae0000000200 */
[C---:B-----5:R-:W-:Y:S08]  /*14e90*/  HMMA.16816.F32.BF16 R96, R72.reuse, R108, R96 ;  /* 0x0000006c4860723c */ /* 0x060ff00000041860 */
[C---:B------:R-:W-:Y:S01]  /*14ea0*/  HMMA.16816.F32.BF16 R92, R72.reuse, R110, R92 ;  /* 0x0000006e485c723c */ /* 0x040fe2000004185c */
[----:B------:R-:W5:Y:S07]  /*14eb0*/  LDSM.16.M88.4 R108, [R40+0x5000] ;  /* 0x00500000286c783b */ /* 0x000f6e0000000200 */
[C---:B----4-:R-:W-:Y:S08]  /*14ec0*/  HMMA.16816.F32.BF16 R80, R72.reuse, R56, R80 ;  /* 0x000000384850723c */ /* 0x050ff00000041850 */
[----:B------:R-:W-:Y:S01]  /*14ed0*/  HMMA.16816.F32.BF16 R76, R72, R58, R76 ;  /* 0x0000003a484c723c */ /* 0x000fe2000004184c */
[----:B------:R-:W4:Y:S04]  /*14ee0*/  LDSM.16.M88.4 R56, [R40+0x6800] ;  /* 0x006800002838783b */ /* 0x000f280000000200 */
[----:B------:R-:W4:Y:S03]  /*14ef0*/  LDSM.16.M88.4 R72, [R200+UR5+0x8800] ;  /* 0x00880005c848783b */ /* 0x000f260008000200 */
[C---:B---3--:R-:W-:Y:S08]  /*14f00*/  HMMA.16816.F32.BF16 R12, R112.reuse, R64, R12 ;  /* 0x00000040700c723c */ /* 0x048ff0000004180c */
[C---:B------:R-:W-:Y:S01]  /*14f10*/  HMMA.16816.F32.BF16 R4, R112.reuse, R66, R4 ;  /* 0x000000427004723c */ /* 0x040fe20000041804 */
[----:B------:R-:W3:Y:S07]  /*14f20*/  LDSM.16.M88.4 R64, [R200+UR5+0x9000] ;  /* 0x00900005c840783b */ /* 0x000eee0008000200 */
[C---:B-1----:R-:W-:Y:S08]  /*14f30*/  HMMA.16816.F32.BF16 R32, R112.reuse, R68, R32 ;  /* 0x000000447020723c */ /* 0x042ff00000041820 */
[C---:B------:R-:W-:Y:S01]  /*14f40*/  HMMA.16816.F32.BF16 R24, R112.reuse, R70, R24 ;  /* 0x000000467018723c */ /* 0x040fe20000041818 */
[----:B------:R-:W1:Y:S07]  /*14f50*/  LDSM.16.M88.4 R68, [R40+0x7800] ;  /* 0x007800002844783b */ /* 0x000e6e0000000200 */
[C---:B--2---:R-:W-:Y:S08]  /*14f60*/  HMMA.16816.F32.BF16 R88, R112.reuse, R48, R88 ;  /* 0x000000307058723c */ /* 0x044ff00000041858 */
[C---:B------:R-:W-:Y:S01]  /*14f70*/  HMMA.16816.F32.BF16 R84, R112.reuse, R50, R84 ;  /* 0x000000327054723c */ /* 0x040fe20000041854 */
[----:B------:R-:W2:Y:S07]  /*14f80*/  LDSM.16.M88.4 R48, [R200+UR5+0xb000] ;  /* 0x00b00005c830783b */ /* 0x000eae0008000200 */
        /* <DEDUP_REMOVED lines=8> */
[----:B------:R-:W-:Y:S07]  /*15010*/  LDSM.16.M88.4 R72, [R42+0x2000] ;  /* 0x002000002a48783b */ /* 0x000fee0000000200 */
[C---:B---3--:R-:W-:Y:S08]  /*15020*/  HMMA.16816.F32.BF16 R20, R120.reuse, R64, R20 ;  /* 0x000000407814723c */ /* 0x048ff00000041814 */
[----:B------:R-:W-:Y:S01]  /*15030*/  HMMA.16816.F32.BF16 R16, R120, R66, R16 ;  /* 0x000000427810723c */ /* 0x000fe20000041810 */
[----:B------:R-:W3:Y:S07]  /*15040*/  LDSM.16.M88.4 R64, [R30+0x8000] ;  /* 0x008000001e40783b */ /* 0x000eee0000000200 */
[C---:B------:R-:W-:Y:S08]  /*15050*/  HMMA.16816.F32.BF16 R104, R112.reuse, R116, R104 ;  /* 0x000000747068723c */ /* 0x040ff00000041868 */
[C---:B------:R-:W-:Y:S01]  /*15060*/  HMMA.16816.F32.BF16 R100, R112.reuse, R118, R100 ;  /* 0x000000767064723c */ /* 0x040fe20000041864 */
[----:B------:R-:W-:Y:S07]  /*15070*/  LDSM.16.M88.4 R116, [R200+UR5+0xa800] ;  /* 0x00a80005c874783b */ /* 0x000fee0008000200 */
[C---:B-1----:R-:W-:Y:S08]  /*15080*/  HMMA.16816.F32.BF16 R80, R112.reuse, R68, R80 ;  /* 0x000000447050723c */ /* 0x042ff00000041850 */
[----:B------:R-:W-:Y:S01]  /*15090*/  HMMA.16816.F32.BF16 R76, R112, R70, R76 ;  /* 0x00000046704c723c */ /* 0x000fe2000004184c */
[----:B------:R-:W1:Y:S04]  /*150a0*/  LDSM.16.M88.4 R68, [R200+UR5+0xb800] ;  /* 0x00b80005c844783b */ /* 0x000e680008000200 */
[----:B------:R-:W-:Y:S03]  /*150b0*/  LDSM.16.M88.4 R112, [R61+0x2000] ;  /* 0x002000003d70783b */ /* 0x000fe60000000200 */
[C---:B--2---:R-:W-:Y:S08]  /*150c0*/  HMMA.16816.F32.BF16 R88, R120.reuse, R48, R88 ;  /* 0x000000307858723c */ /* 0x044ff00000041858 */
[C---:B------:R-:W-:Y:S01]  /*150d0*/  HMMA.16816.F32.BF16 R84, R120.reuse, R50, R84 ;  /* 0x000000327854723c */ /* 0x040fe20000041854 */
[----:B------:R-:W2:Y:S07]  /*150e0*/  LDSM.16.M88.4 R48, [R30+0x9800] ;  /* 0x009800001e30783b */ /* 0x000eae0000000200 */
[C---:B-----5:R-:W-:Y:S08]  /*150f0*/  HMMA.16816.F32.BF16 R44, R120.reuse, R108, R44 ;  /* 0x0000006c782c723c */ /* 0x060ff0000004182c */
[C---:B------:R-:W-:Y:S01]  /*15100*/  HMMA.16816.F32.BF16 R36, R120.reuse, R110, R36 ;  /* 0x0000006e7824723c */ /* 0x040fe20000041824 */
[----:B------:R-:W-:Y:S07]  /*15110*/  LDSM.16.M88.4 R108, [R30+0x8800] ;  /* 0x008800001e6c783b */ /* 0x000fee0000000200 */
[C---:B----4-:R-:W-:Y:S08]  /*15120*/  HMMA.16816.F32.BF16 R104, R120.reuse, R56, R104 ;  /* 0x000000387868723c */ /* 0x050ff00000041868 */
[C---:B------:R-:W-:Y:S01]  /*15130*/  HMMA.16816.F32.BF16 R100, R120.reuse, R58, R100 ;  /* 0x0000003a7864723c */ /* 0x040fe20000041864 */
[----:B------:R-:W4:Y:S07]  /*15140*/  LDSM.16.M88.4 R56, [R30+0x9000] ;  /* 0x009000001e38783b */ /* 0x000f2e0000000200 */
[C---:B------:R-:W-:Y:S08]  /*15150*/  HMMA.16816.F32.BF16 R12, R120.reuse, R124, R12 ;  /* 0x0000007c780c723c */ /* 0x040ff0000004180c */
[----:B------:R-:W-:Y:S01]  /*15160*/  HMMA.16816.F32.BF16 R4, R120, R126, R4 ;  /* 0x0000007e7804723c */ /* 0x000fe20000041804 */
[----:B------:R-:W-:Y:S07]  /*15170*/  LDSM.16.M88.4 R124, [R11+0x9800] ;  /* 0x009800000b7c783b */ /* 0x000fee0000000200 */
[C---:B---3--:R-:W-:Y:S08]  /*15180*/  HMMA.16816.F32.BF16 R44, R72.reuse, R64, R44 ;  /* 0x00000040482c723c */ /* 0x048ff0000004182c */
[----:B------:R-:W-:Y:S01]  /*15190*/  HMMA.16816.F32.BF16 R36, R72, R66, R36 ;  /* 0x000000424824723c */ /* 0x000fe20000041824 */
        /* <DEDUP_REMOVED lines=8> */
[----:B------:R-:W-:Y:S01]  /*15220*/  HMMA.16816.F32.BF16 R92, R120, R118, R92 ;  /* 0x00000076785c723c */ /* 0x000fe2000004185c */
[----:B------:R-:W-:Y:S07]  /*15230*/  LDSM.16.M88.4 R116, [R40+0x8000] ;  /* 0x008000002874783b */ /* 0x000fee0000000200 */
[C---:B----4-:R-:W-:Y:S08]  /*15240*/  HMMA.16816.F32.BF16 R20, R72.reuse, R56, R20 ;  /* 0x000000384814723c */ /* 0x050ff00000041814 */
[C---:B------:R-:W-:Y:S01]  /*15250*/  HMMA.16816.F32.BF16 R16, R72.reuse, R58, R16 ;  /* 0x0000003a4810723c */ /* 0x040fe20000041810 */
[----:B------:R-:W4:Y:S07]  /*15260*/  LDSM.16.M88.4 R56, [R30+0xb000] ;  /* 0x00b000001e38783b */ /* 0x000f2e0000000200 */
[C---:B---3--:R-:W-:Y:S08]  /*15270*/  HMMA.16816.F32.BF16 R96, R72.reuse, R64, R96 ;  /* 0x000000404860723c */ /* 0x048ff00000041860 */
[C---:B------:R-:W-:Y:S01]  /*15280*/  HMMA.16816.F32.BF16 R92, R72.reuse, R66, R92 ;  /* 0x00000042485c723c */ /* 0x040fe2000004185c */
[----:B------:R-:W3:Y:S07]  /*15290*/  LDSM.16.M88.4 R64, [R11+0x9000] ;  /* 0x009000000b40783b */ /* 0x000eee0000000200 */
        /* <DEDUP_REMOVED lines=14> */
[C---:B---3--:R-:W-:Y:S08]  /*15380*/  HMMA.16816.F32.BF16 R20, R112.reuse, R64, R20 ;  /* 0x000000407014723c */ /* 0x048ff00000041814 */
[C---:B------:R-:W-:Y:S01]  /*15390*/  HMMA.16816.F32.BF16 R16, R112.reuse, R66, R16 ;  /* 0x000000427010723c */ /* 0x040fe20000041810 */
[----:B------:R-:W3:Y:S07]  /*153a0*/  LDSM.16.M88.4 R64, [R11+0xa800] ;  /* 0x00a800000b40783b */ /* 0x000eee0000000200 */
[C---:B-1----:R-:W-:Y:S08]  /*153b0*/  HMMA.16816.F32.BF16 R24, R112.reuse, R70, R24 ;  /* 0x000000467018723c */ /* 0x042ff00000041818 */
[C---:B--2---:R-:W-:Y:S08]  /*153c0*/  HMMA.16816.F32.BF16 R120, R112.reuse, R48, R120 ;  /* 0x000000307078723c */ /* 0x044ff00000041878 */
[C---:B------:R-:W-:Y:S01]  /*153d0*/  HMMA.16816.F32.BF16 R100, R112.reuse, R50, R100 ;  /* 0x000000327064723c */ /* 0x040fe20000041864 */
[----:B------:R-:W1:Y:S07]  /*153e0*/  LDSM.16.M88.4 R48, [R40+0x9000] ;  /* 0x009000002830783b */ /* 0x000e6e0000000200 */
[----:B-----5:R-:W-:Y:S08]  /*153f0*/  HMMA.16816.F32.BF16 R36, R112, R110, R36 ;  /* 0x0000006e7024723c */ /* 0x020ff00000041824 */
[----:B----4-:R-:W-:Y:S08]  /*15400*/  HMMA.16816.F32.BF16 R24, R104, R58, R24 ;  /* 0x0000003a6818723c */ /* 0x010ff00000041818 */
[----:B------:R-:W-:Y:S01]  /*15410*/  HMMA.16816.F32.BF16 R32, R112, R68, R32 ;  /* 0x000000447020723c */ /* 0x000fe20000041820 */
[----:B------:R2:W4:Y:S07]  /*15420*/  LDSM.16.M88.4 R68, [R11+0xb000] ;  /* 0x00b000000b44783b */ /* 0x00052e0000000200 */
[----:B------:R-:W-:Y:S03]  /*15430*/  HMMA.16816.F32.BF16 R36, R104, R118, R36 ;  /* 0x000000766824723c */ /* 0x000fe60000041824 */
[----:B------:R-:W-:-:S05]  /*15440*/  FMUL.FTZ R24, R24, UR4 ;  /* 0x0000000418187c20 */ /* 0x000fca0008410000 */
[C---:B---3--:R-:W-:Y:S08]  /*15450*/  HMMA.16816.F32.BF16 R96, R112.reuse, R64, R96 ;  /* 0x000000407060723c */ /* 0x048ff00000041860 */
[----:B------:R-:W-:Y:S01]  /*15460*/  HMMA.16816.F32.BF16 R92, R112, R66, R92 ;  /* 0x00000042705c723c */ /* 0x000fe2000004185c */
[----:B------:R-:W3:Y:S02]  /*15470*/  LDSM.16.M88.4 R64, [R40+0xb800] ;  /* 0x00b800002840783b */ /* 0x000ee40000000200 */
[----:B------:R-:W-:Y:S01]  /*15480*/  FMUL.FTZ R36, R36, UR4 ;  /* 0x0000000424247c20 */ /* 0x000fe20008410000 */
[----:B------:R-:W-:Y:S01]  /*15490*/  FMUL.FTZ R37, R37, UR4 ;  /* 0x0000000425257c20 */ /* 0x000fe20008410000 */
[----:B------:R-:W-:-:S02]  /*154a0*/  FMUL.FTZ R111, R38, UR4 ;  /* 0x00000004266f7c20 */ /* 0x000fc40008410000 */
[----:B------:R-:W-:Y:S01]  /*154b0*/  MUFU.TANH R63, R36 ;  /* 0x00000024003f7308 */ /* 0x000fe20000002400 */
[----:B------:R-:W-:Y:S07]  /*154c0*/  HMMA.16816.F32.BF16 R44, R112, R108, R44 ;  /* 0x0000006c702c723c */ /* 0x000fee000004182c */
[----:B------:R-:W-:Y:S01]  /*154d0*/  MUFU.TANH R109, R37 ;  /* 0x00000025006d7308 */ /* 0x000fe20000002400 */
[----:B------:R-:W-:Y:S01]  /*154e0*/  HMMA.16816.F32.BF16 R32, R104, R56, R32 ;  /* 0x000000386820723c */ /* 0x000fe20000041820 */
[----:B------:R-:W5:Y:S06]  /*154f0*/  LDSM.16.M88.4 R56, [R40+0xa800] ;  /* 0x00a800002838783b */ /* 0x000f6c0000000200 */
[----:B------:R-:W-:Y:S01]  /*15500*/  MUFU.TANH R111, R111 ;  /* 0x0000006f006f7308 */ /* 0x000fe20000002400 */
[----:B------:R-:W-:Y:S07]  /*15510*/  HMMA.16816.F32.BF16 R80, R112, R72, R80 ;  /* 0x000000487050723c */ /* 0x000fee0000041850 */
[----:B------:R4:W-:Y:S01]  /*15520*/  MUFU.TANH R73, R24 ;  /* 0x0000001800497308 */ /* 0x0009e20000002400 */
[----:B-1----:R-:W-:Y:S01]  /*15530*/  HMMA.16816.F32.BF16 R20, R104, R48, R20 ;  /* 0x000000306814723c */ /* 0x002fe20000041814 */
[----:B------:R-:W-:-:S02]  /*15540*/  FMUL.FTZ R49, R25, UR4 ;  /* 0x0000000419317c20 */ /* 0x000fc40008410000 */
[----:B------:R-:W-:Y:S01]  /*15550*/  FMUL.FTZ R30, R32, UR4 ;  /* 0x00000004201e7c20 */ /* 0x000fe20008410000 */
[----:B------:R-:W-:-:S03]  /*15560*/  FMUL.FTZ R119, R33, UR4 ;  /* 0x0000000421777c20 */ /* 0x000fc60008410000 */
[----:B--2---:R-:W-:Y:S01]  /*15570*/  MUFU.TANH R11, R30 ;  /* 0x0000001e000b7308 */ /* 0x004fe20000002400 */
[----:B------:R-:W-:Y:S01]  /*15580*/  HMMA.16816.F32.BF16 R76, R112, R74, R76 ;  /* 0x0000004a704c723c */ /* 0x000fe2000004184c */
[----:B------:R-:W-:-:S06]  /*15590*/  FMUL.FTZ R75, R26, UR4 ;  /* 0x000000041a4b7c20 */ /* 0x000fcc0008410000 */
[----:B------:R-:W-:Y:S01]  /*155a0*/  MUFU.TANH R119, R119 ;  /* 0x0000007700777308 */ /* 0x000fe20000002400 */
[C---:B------:R-:W-:Y:S01]  /*155b0*/  HMMA.16816.F32.BF16 R16, R104.reuse, R50, R16 ;  /* 0x000000326810723c */ /* 0x040fe20000041810 */
[----:B------:R-:W-:Y:S02]  /*155c0*/  FMUL.FTZ R51, R27, UR4 ;  /* 0x000000041b337c20 */ /* 0x000fe40008410000 */
[----:B----4-:R-:W1:Y:S01]  /*155d0*/  LDSM.16.M88.4 R24, [R40+0xb000] ;  /* 0x00b000002818783b */ /* 0x010e620000000200 */
[----:B------:R-:W-:Y:S01]  /*155e0*/  FMUL.FTZ R20, R20, UR4 ;  /* 0x0000000414147c20 */ /* 0x000fe20008410000 */
[----:B------:R-:W-:Y:S01]  /*155f0*/  FMUL.FTZ R22, R22, UR4 ;  /* 0x0000000416167c20 */ /* 0x000fe20008410000 */
[----:B------:R-:W-:Y:S01]  /*15600*/  FMUL.FTZ R21, R21, UR4 ;  /* 0x0000000415157c20 */ /* 0x000fe20008410000 */
[----:B------:R-:W-:Y:S01]  /*15610*/  MUFU.TANH R75, R75 ;  /* 0x0000004b004b7308 */ /* 0x000fe20000002400 */
[----:B------:R-:W-:Y:S01]  /*15620*/  HMMA.16816.F32.BF16 R44, R104, R116, R44 ;  /* 0x00000074682c723c */ /* 0x000fe2000004182c */
[----:B------:R-:W-:Y:S01]  /*15630*/  FMUL.FTZ R117, R39, UR4 ;  /* 0x0000000427757c20 */ /* 0x000fe20008410000 */
[----:B------:R-:W-:Y:S01]  /*15640*/  FMUL.FTZ R23, R23, UR4 ;  /* 0x0000000417177c20 */ /* 0x000fe20008410000 */
[----:B------:R-:W2:Y:S04]  /*15650*/  LDSM.16.M88.4 R36, [R40+0x9800] ;  /* 0x009800002824783b */ /* 0x000ea80000000200 */
[----:B------:R-:W-:Y:S01]  /*15660*/  MUFU.TANH R117, R117 ;  /* 0x0000007500757308 */ /* 0x000fe20000002400 */
[----:B------:R-:W-:Y:S01]  /*15670*/  HMMA.16816.F32.BF16 R88, R112, R68, R88 ;  /* 0x000000447058723c */ /* 0x000fe20000041858 */
[----:B------:R-:W-:-:S02]  /*15680*/  FMUL.FTZ R69, R34, UR4 ;  /* 0x0000000422457c20 */ /* 0x000fc40008410000 */
[----:B------:R-:W-:Y:S01]  /*15690*/  FMUL.FTZ R16, R16, UR4 ;  /* 0x0000000410107c20 */ /* 0x000fe20008410000 */
[----:B------:R-:W-:-:S03]  /*156a0*/  FMUL.FTZ R18, R18, UR4 ;  /* 0x0000000412127c20 */ /* 0x000fc60008410000 */
[----:B------:R-:W-:Y:S01]  /*156b0*/  MUFU.TANH R69, R69 ;  /* 0x0000004500457308 */ /* 0x000fe20000002400 */
[----:B------:R-:W-:Y:S01]  /*156c0*/  HMMA.16816.F32.BF16 R84, R112, R70, R84 ;  /* 0x000000467054723c */ /* 0x000fe20000041854 */
[----:B------:R-:W-:Y:S02]  /*156d0*/  FMUL.FTZ R71, R35, UR4 ;  /* 0x0000000423477c20 */ /* 0x000fe40008410000 */
[----:B------:R-:W4:Y:S01]  /*156e0*/  LDSM.16.M88.4 R32, [R40+0xa000] ;  /* 0x00a000002820783b */ /* 0x000f220000000200 */
[----:B------:R-:W-:Y:S01]  /*156f0*/  FMUL.FTZ R45, R45, UR4 ;  /* 0x000000042d2d7c20 */ /* 0x000fe20008410000 */
[----:B------:R-:W-:Y:S01]  /*15700*/  FMUL.FTZ R47, R47, UR4 ;  /* 0x000000042f2f7c20 */ /* 0x000fe20008410000 */
[----:B------:R-:W-:Y:S01]  /*15710*/  FMUL.FTZ R44, R44, UR4 ;  /* 0x000000042c2c7c20 */ /* 0x000fe20008410000 */
[----:B------:R-:W-:Y:S01]  /*15720*/  MUFU.TANH R71, R71 ;  /* 0x0000004700477308 */ /* 0x000fe20000002400 */
[----:B---3--:R-:W-:Y:S01]  /*15730*/  HMMA.16816.F32.BF16 R76, R104, R66, R76 ;  /* 0x00000042684c723c */ /* 0x008fe2000004184c */
[----:B------:R-:W-:Y:S01]  /*15740*/  FMUL.FTZ R67, R19, UR4 ;  /* 0x0000000413437c20 */ /* 0x000fe20008410000 */
[----:B------:R-:W-:Y:S01]  /*15750*/  FMUL.FTZ R46, R46, UR4 ;  /* 0x000000042e2e7c20 */ /* 0x000fe20008410000 */
[----:B------:R-:W-:-:S04]  /*15760*/  DEPBAR.LE SB0, 0x0 ;  /* 0x000080000000791a */ /* 0x000fc80000000000 */
[----:B------:R-:W-:Y:S01]  /*15770*/  MUFU.TANH R45, R45 ;  /* 0x0000002d002d7308 */ /* 0x000fe20000002400 */
[C---:B------:R-:W-:Y:S07]  /*15780*/  HMMA.16816.F32.BF16 R12, R112.reuse, R124, R12 ;  /* 0x0000007c700c723c */ /* 0x040fee000004180c */
[----:B------:R-:W-:Y:S01]  /*15790*/  MUFU.TANH R47, R47 ;  /* 0x0000002f002f7308 */ /* 0x000fe20000002400 */
[----:B------:R-:W-:Y:S03]  /*157a0*/  HMMA.16816.F32.BF16 R4, R112, R126, R4 ;  /* 0x0000007e7004723c */ /* 0x000fe60000041804 */
[----:B------:R-:W-:Y:S01]  /*157b0*/  FMUL.FTZ R77, R77, UR4 ;  /* 0x000000044d4d7c20 */ /* 0x000fe20008410000 */
[----:B------:R-:W-:-:S03]  /*157c0*/  FMUL.FTZ R79, R79, UR4 ;  /* 0x000000044f4f7c20 */ /* 0x000fc60008410000 */
[----:B------:R-:W-:Y:S01]  /*157d0*/  MUFU.TANH R49, R49 ;  /* 0x0000003100317308 */ /* 0x000fe20000002400 */
[----:B-----5:R-:W-:Y:S01]  /*157e0*/  HMMA.16816.F32.BF16 R96, R104, R56, R96 ;  /* 0x000000386860723c */ /* 0x020fe20000041860 */
[----:B------:R-:W-:Y:S01]  /*157f0*/  FMUL.FTZ R57, R17, UR4 ;  /* 0x0000000411397c20 */ /* 0x000fe20008410000 */
[----:B------:R-:W-:-:S04]  /*15800*/  VIADD R17, R55, 0xffffffff ;  /* 0xffffffff37117836 */ /* 0x000fc80000000000 */
[----:B------:R-:W-:Y:S01]  /*15810*/  IMAD.SHL.U32 R19, R17, 0x80, RZ ;  /* 0x0000008011137824 */ /* 0x000fe200078e00ff */
[----:B------:R-:W-:Y:S01]  /*15820*/  MUFU.TANH R51, R51 ;  /* 0x0000003300337308 */ /* 0x000fe20000002400 */
[----:B-1----:R-:W-:Y:S01]  /*15830*/  HMMA.16816.F32.BF16 R88, R104, R24, R88 ;  /* 0x000000186858723c */ /* 0x002fe20000041858 */
[----:B------:R-:W-:-:S06]  /*15840*/  FMUL.FTZ R25, R76, UR4 ;  /* 0x000000044c197c20 */ /* 0x000fcc0008410000 */
[----:B------:R-:W1:Y:S01]  /*15850*/  MUFU.TANH R25, R25 ;  /* 0x0000001900197308 */ /* 0x000e620000002400 */
[C---:B--2---:R-:W-:Y:S03]  /*15860*/  HMMA.16816.F32.BF16 R12, R104.reuse, R36, R12 ;  /* 0x00000024680c723c */ /* 0x044fe6000004180c */
[----:B------:R-:W-:Y:S01]  /*15870*/  FMUL.FTZ R96, R96, UR4 ;  /* 0x0000000460607c20 */ /* 0x000fe20008410000 */
[----:B------:R-:W-:Y:S01]  /*15880*/  FMUL.FTZ R97, R97, UR4 ;  /* 0x0000000461617c20 */ /* 0x000fe20008410000 */
[----:B------:R-:W-:Y:S01]  /*15890*/  FMUL.FTZ R98, R98, UR4 ;  /* 0x0000000462627c20 */ /* 0x000fe20008410000 */
[----:B------:R-:W-:Y:S01]  /*158a0*/  FMUL.FTZ R99, R99, UR4 ;  /* 0x0000000463637c20 */ /* 0x000fe20008410000 */
[----:B------:R2:W-:Y:S01]  /*158b0*/  MUFU.TANH R37, R20 ;  /* 0x0000001400257308 */ /* 0x0005e20000002400 */
[----:B------:R-:W-:Y:S01]  /*158c0*/  HMMA.16816.F32.BF16 R4, R104, R38, R4 ;  /* 0x000000266804723c */ /* 0x000fe20000041804 */
[----:B------:R-:W-:-:S02]  /*158d0*/  FMUL.FTZ R39, R78, UR4 ;  /* 0x000000044e277c20 */ /* 0x000fc40008410000 */
[----:B------:R-:W-:Y:S01]  /*158e0*/  FMUL.FTZ R88, R88, UR4 ;  /* 0x0000000458587c20 */ /* 0x000fe20008410000 */
[----:B------:R-:W-:Y:S01]  /*158f0*/  FMUL.FTZ R89, R89, UR4 ;  /* 0x0000000459597c20 */ /* 0x000fe20008410000 */
[----:B------:R-:W-:Y:S01]  /*15900*/  FMUL.FTZ R90, R90, UR4 ;  /* 0x000000045a5a7c20 */ /* 0x000fe20008410000 */
[----:B------:R-:W-:Y:S01]  /*15910*/  FMUL.FTZ R91, R91, UR4 ;  /* 0x000000045b5b7c20 */ /* 0x000fe20008410000 */
[----:B------:R-:W3:Y:S01]  /*15920*/  MUFU.TANH R39, R39 ;  /* 0x0000002700277308 */ /* 0x000ee20000002400 */
[----:B------:R-:W-:Y:S03]  /*15930*/  HMMA.16816.F32.BF16 R84, R104, R26, R84 ;  /* 0x0000001a6854723c */ /* 0x000fe60000041854 */
[----:B------:R-:W-:Y:S01]  /*15940*/  FMUL.FTZ R43, R12, UR4 ;  /* 0x000000040c2b7c20 */ /* 0x000fe20008410000 */
[----:B------:R-:W-:Y:S01]  /*15950*/  FMUL.FTZ R14, R14, UR4 ;  /* 0x000000040e0e7c20 */ /* 0x000fe20008410000 */
[----:B------:R-:W-:-:S02]  /*15960*/  FMUL.FTZ R15, R15, UR4 ;  /* 0x000000040f0f7c20 */ /* 0x000fc40008410000 */
[----:B------:R-:W-:Y:S01]  /*15970*/  MUFU.TANH R21, R21 ;  /* 0x0000001500157308 */ /* 0x000fe20000002400 */
[----:B--2---:R-:W-:Y:S01]  /*15980*/  LOP3.LUT R20, R19, R156, RZ, 0xfc, !PT ;  /* 0x0000009c13147212 */ /* 0x004fe200078efcff */
[C---:B------:R-:W-:Y:S01]  /*15990*/  HMMA.16816.F32.BF16 R80, R104.reuse, R64, R80 ;  /* 0x000000406850723c */ /* 0x040fe20000041850 */
[----:B------:R-:W-:Y:S01]  /*159a0*/  FMUL.FTZ R65, R13, UR4 ;  /* 0x000000040d417c20 */ /* 0x000fe20008410000 */
[----:B------:R-:W-:Y:S01]  /*159b0*/  FMUL.FTZ R13, R4, UR4 ;  /* 0x00000004040d7c20 */ /* 0x000fe20008410000 */
[C---:B------:R-:W-:Y:S01]  /*159c0*/  LOP3.LUT R27, R20.reuse, 0x78, RZ, 0xfc, !PT ;  /* 0x00000078141b7812 */ /* 0x040fe200078efcff */
[----:B------:R-:W-:Y:S01]  /*159d0*/  FMUL.FTZ R12, R5, UR4 ;  /* 0x00000004050c7c20 */ /* 0x000fe20008410000 */
[----:B------:R-:W-:Y:S01]  /*159e0*/  LOP3.LUT R4, R20, 0x8, RZ, 0xfc, !PT ;  /* 0x0000000814047812 */ /* 0x000fe200078efcff */
[----:B------:R-:W-:Y:S01]  /*159f0*/  FMUL.FTZ R5, R6, UR4 ;  /* 0x0000000406057c20 */ /* 0x000fe20008410000 */
[C---:B------:R-:W-:Y:S01]  /*15a00*/  ISETP.GE.AND P5, PT, R27.reuse, R135, PT ;  /* 0x000000871b00720c */ /* 0x040fe20003fa6270 */
[C---:B----4-:R-:W-:Y:S01]  /*15a10*/  HMMA.16816.F32.BF16 R100, R104.reuse, R34, R100 ;  /* 0x000000226864723c */ /* 0x050fe20000041864 */
[-C--:B------:R-:W-:Y:S01]  /*15a20*/  ISETP.GE.AND P3, PT, R27, R196.reuse, PT ;  /* 0x000000c41b00720c */ /* 0x080fe20003f66270 */
[----:B------:R2:W-:Y:S01]  /*15a30*/  MUFU.TANH R35, R16 ;  /* 0x0000001000237308 */ /* 0x0005e20000002400 */
[----:B------:R-:W-:Y:S01]  /*15a40*/  I2FP.F32.S32 R27, R27 ;  /* 0x0000001b001b7245 */ /* 0x000fe20000201400 */
[----:B------:R-:W-:Y:S01]  /*15a50*/  FMUL.FTZ R7, R7, UR4 ;  /* 0x0000000407077c20 */ /* 0x000fe20008410000 */
[----:B------:R-:W-:Y:S01]  /*15a60*/  ISETP.GE.AND P1, PT, R4, R135, PT ;  /* 0x000000870400720c */ /* 0x000fe20003f26270 */
[----:B------:R-:W-:Y:S01]  /*15a70*/  FMUL.FTZ R84, R84, UR4 ;  /* 0x0000000454547c20 */ /* 0x000fe20008410000 */
[----:B------:R-:W-:Y:S01]  /*15a80*/  LOP3.LUT R26, R20, 0x19, RZ, 0xfc, !PT ;  /* 0x00000019141a7812 */ /* 0x000fe200078efcff */
[CC--:B-1----:R-:W-:Y:S01]  /*15a90*/  FFMA.FTZ R25, R0.reuse, R27.reuse, R25 ;  /* 0x0000001b00197223 */ /* 0x0c2fe20000010019 */
[C---:B------:R-:W-:Y:S01]  /*15aa0*/  HMMA.16816.F32.BF16 R120, R104.reuse, R32, R120 ;  /* 0x000000206878723c */ /* 0x040fe20000041878 */
[----:B------:R1:W4:Y:S01]  /*15ab0*/  MUFU.TANH R33, R22 ;  /* 0x0000001600217308 */ /* 0x0003220000002400 */
[----:B---3--:R-:W-:Y:S01]  /*15ac0*/  FFMA.FTZ R39, R0, R27, R39 ;  /* 0x0000001b00277223 */ /* 0x008fe20000010027 */
[----:B------:R-:W-:Y:S01]  /*15ad0*/  LOP3.LUT R30, R20, 0x28, RZ, 0xfc, !PT ;  /* 0x00000028141e7812 */ /* 0x000fe200078efcff */
[----:B------:R-:W-:Y:S01]  /*15ae0*/  FMUL.FTZ R86, R86, UR4 ;  /* 0x0000000456567c20 */ /* 0x000fe20008410000 */
[----:B------:R-:W-:Y:S01]  /*15af0*/  FSEL R147, R25, -INF , !P5 ;  /* 0xff80000019937808 */ /* 0x000fe20006800000 */
[----:B------:R-:W-:Y:S01]  /*15b00*/  FMUL.FTZ R85, R85, UR4 ;  /* 0x0000000455557c20 */ /* 0x000fe20008410000 */
[----:B------:R-:W-:Y:S01]  /*15b10*/  ISETP.GE.AND P5, PT, R4, R196, PT ;  /* 0x000000c40400720c */ /* 0x000fe20003fa6270 */
[----:B------:R-:W-:Y:S01]  /*15b20*/  HMMA.16816.F32.BF16 R92, R104, R58, R92 ;  /* 0x0000003a685c723c */ /* 0x000fe2000004185c */
[----:B------:R-:W-:Y:S01]  /*15b30*/  I2FP.F32.S32 R4, R4 ;  /* 0x0000000400047245 */ /* 0x000fe20000201400 */
[----:B------:R3:W-:Y:S01]  /*15b40*/  MUFU.TANH R105, R14 ;  /* 0x0000000e00697308 */ /* 0x0007e20000002400 */
[----:B--2---:R-:W-:Y:S01]  /*15b50*/  LOP3.LUT R16, R20, 0x1, RZ, 0xfc, !PT ;  /* 0x0000000114107812 */ /* 0x004fe200078efcff */
[----:B------:R-:W-:Y:S01]  /*15b60*/  FMUL.FTZ R24, R101, UR4 ;  /* 0x0000000465187c20 */ /* 0x000fe20008410000 */
[----:B------:R-:W-:Y:S01]  /*15b70*/  FSEL R144, R39, -INF , !P3 ;  /* 0xff80000027907808 */ /* 0x000fe20005800000 */
[C---:B------:R-:W-:Y:S01]  /*15b80*/  FFMA.FTZ R27, R0.reuse, R4, R63 ;  /* 0x00000004001b7223 */ /* 0x040fe2000001003f */
[----:B------:R-:W-:Y:S01]  /*15b90*/  I2FP.F32.S32 R6, R16 ;  /* 0x0000001000067245 */ /* 0x000fe20000201400 */
[----:B------:R-:W-:Y:S01]  /*15ba0*/  FFMA.FTZ R4, R0, R4, R111 ;  /* 0x0000000400047223 */ /* 0x000fe2000001006f */
[-C--:B------:R-:W-:Y:S01]  /*15bb0*/  ISETP.GE.AND P4, PT, R16, R135.reuse, PT ;  /* 0x000000871000720c */ /* 0x080fe20003f86270 */
[----:B------:R2:W-:Y:S01]  /*15bc0*/  MUFU.TANH R59, R18 ;  /* 0x00000012003b7308 */ /* 0x0005e20000002400 */
[----:B-1----:R-:W-:Y:S01]  /*15bd0*/  LOP3.LUT R22, R20, 0x9, RZ, 0xfc, !PT ;  /* 0x0000000914167812 */ /* 0x002fe200078efcff */
[CC--:B------:R-:W-:Y:S01]  /*15be0*/  FFMA.FTZ R45, R0.reuse, R6.reuse, R45 ;  /* 0x00000006002d7223 */ /* 0x0c0fe2000001002d */
[----:B------:R-:W-:Y:S01]  /*15bf0*/  FFMA.FTZ R6, R0, R6, R47 ;  /* 0x0000000600067223 */ /* 0x000fe2000001002f */
[----:B------:R-:W-:Y:S01]  /*15c00*/  ISETP.GE.AND P2, PT, R16, R196, PT ;  /* 0x000000c41000720c */ /* 0x000fe20003f46270 */
[----:B------:R-:W-:Y:S01]  /*15c10*/  FMUL.FTZ R120, R120, UR4 ;  /* 0x0000000478787c20 */ /* 0x000fe20008410000 */
[----:B------:R-:W-:Y:S01]  /*15c20*/  LOP3.LUT R16, R20, 0x10, RZ, 0xfc, !PT ;  /* 0x0000001014107812 */ /* 0x000fe200078efcff */
[----:B------:R-:W-:Y:S01]  /*15c30*/  FMUL.FTZ R123, R123, UR4 ;  /* 0x000000047b7b7c20 */ /* 0x000fe20008410000 */
[-C--:B------:R-:W-:Y:S01]  /*15c40*/  ISETP.GE.AND P3, PT, R22, R135.reuse, PT ;  /* 0x000000871600720c */ /* 0x080fe20003f66270 */
[----:B------:R1:W-:Y:S01]  /*15c50*/  MUFU.TANH R47, R12 ;  /* 0x0000000c002f7308 */ /* 0x0003e20000002400 */
[----:B---3--:R-:W-:Y:S01]  /*15c60*/  I2FP.F32.S32 R14, R22 ;  /* 0x00000016000e7245 */ /* 0x008fe20000201400 */
[----:B------:R-:W-:Y:S01]  /*15c70*/  FMUL.FTZ R121, R121, UR4 ;  /* 0x0000000479797c20 */ /* 0x000fe20008410000 */
[----:B------:R-:W-:Y:S01]  /*15c80*/  FSEL R6, R6, -INF , !P2 ;  /* 0xff80000006067808 */ /* 0x000fe20005000000 */
[----:B------:R-:W-:Y:S01]  /*15c90*/  FMUL.FTZ R122, R122, UR4 ;  /* 0x000000047a7a7c20 */ /* 0x000fe20008410000 */
[----:B------:R-:W-:Y:S01]  /*15ca0*/  FSEL R27, R27, -INF , !P1 ;  /* 0xff8000001b1b7808 */ /* 0x000fe20004800000 */
[----:B------:R-:W-:Y:S01]  /*15cb0*/  FFMA.FTZ R25, R0, R14, R109 ;  /* 0x0000000e00197223 */ /* 0x000fe2000001006d */
[-C--:B------:R-:W-:Y:S01]  /*15cc0*/  ISETP.GE.AND P2, PT, R16, R135.reuse, PT ;  /* 0x000000871000720c */ /* 0x080fe20003f46270 */
[----:B------:R3:W-:Y:S01]  /*15cd0*/  MUFU.TANH R63, R13 ;  /* 0x0000000d003f7308 */ /* 0x0007e20000002400 */
[----:B--2---:R-:W-:Y:S01]  /*15ce0*/  LOP3.LUT R18, R20, 0x11, RZ, 0xfc, !PT ;  /* 0x0000001114127812 */ /* 0x004fe200078efcff */
[----:B------:R-:W-:Y:S01]  /*15cf0*/  FMUL.FTZ R100, R100, UR4 ;  /* 0x0000000464647c20 */ /* 0x000fe20008410000 */
[----:B------:R-:W-:Y:S01]  /*15d00*/  ISETP.GE.AND P1, PT, R16, R196, PT ;  /* 0x000000c41000720c */ /* 0x000fe20003f26270 */
[----:B------:R-:W-:Y:S01]  /*15d10*/  FMUL.FTZ R102, R102, UR4 ;  /* 0x0000000466667c20 */ /* 0x000fe20008410000 */
[----:B------:R-:W-:Y:S01]  /*15d20*/  FSEL R4, R4, -INF , !P5 ;  /* 0xff80000004047808 */ /* 0x000fe20006800000 */
[----:B------:R-:W-:Y:S01]  /*15d30*/  FMUL.FTZ R103, R103, UR4 ;  /* 0x0000000467677c20 */ /* 0x000fe20008410000 */
[----:B------:R-:W-:Y:S01]  /*15d40*/  FSEL R25, R25, -INF , !P3 ;  /* 0xff80000019197808 */ /* 0x000fe20005800000 */
[----:B------:R2:W-:Y:S01]  /*15d50*/  MUFU.TANH R101, R5 ;  /* 0x0000000500657308 */ /* 0x0005e20000002400 */
[----:B------:R-:W-:Y:S01]  /*15d60*/  I2FP.F32.S32 R16, R16 ;  /* 0x0000001000107245 */ /* 0x000fe20000201400 */
[----:B------:R-:W-:Y:S01]  /*15d70*/  FMUL.FTZ R92, R92, UR4 ;  /* 0x000000045c5c7c20 */ /* 0x000fe20008410000 */
[-C--:B------:R-:W-:Y:S01]  /*15d80*/  ISETP.GE.AND P5, PT, R18, R135.reuse, PT ;  /* 0x000000871200720c */ /* 0x080fe20003fa6270 */
[----:B------:R-:W-:Y:S01]  /*15d90*/  FMUL.FTZ R94, R94, UR4 ;  /* 0x000000045e5e7c20 */ /* 0x000fe20008410000 */
[----:B------:R-:W-:Y:S01]  /*15da0*/  ISETP.GE.AND P3, PT, R18, R196, PT ;  /* 0x000000c41200720c */ /* 0x000fe20003f66270 */
[C---:B------:R-:W-:Y:S01]  /*15db0*/  FFMA.FTZ R11, R0.reuse, R16, R11 ;  /* 0x00000010000b7223 */ /* 0x040fe2000001000b */
[----:B------:R-:W-:Y:S01]  /*15dc0*/  I2FP.F32.S32 R18, R18 ;  /* 0x0000001200127245 */ /* 0x000fe20000201400 */
[----:B-1----:R-:W-:Y:S01]  /*15dd0*/  FFMA.FTZ R12, R0, R16, R69 ;  /* 0x00000010000c7223 */ /* 0x002fe20000010045 */
[----:B------:R-:W-:Y:S01]  /*15de0*/  FSEL R45, R45, -INF , !P4 ;  /* 0xff8000002d2d7808 */ /* 0x000fe20006000000 */
[----:B------:R1:W-:Y:S01]  /*15df0*/  MUFU.TANH R107, R15 ;  /* 0x0000000f006b7308 */ /* 0x0003e20000002400 */
[----:B------:R-:W-:Y:S01]  /*15e00*/  ISETP.GE.AND P4, PT, R22, R196, PT ;  /* 0x000000c41600720c */ /* 0x000fe20003f86270 */
[CC--:B---3--:R-:W-:Y:S01]  /*15e10*/  FFMA.FTZ R13, R0.reuse, R18.reuse, R119 ;  /* 0x00000012000d7223 */ /* 0x0c8fe20000010077 */
[----:B------:R-:W-:Y:S01]  /*15e20*/  FFMA.FTZ R16, R0, R18, R71 ;  /* 0x0000001200107223 */ /* 0x000fe20000010047 */
[----:B------:R-:W-:Y:S01]  /*15e30*/  LOP3.LUT R18, R20, 0x18, RZ, 0xfc, !PT ;  /* 0x0000001814127812 */ /* 0x000fe200078efcff */
[----:B------:R-:W-:Y:S01]  /*15e40*/  FFMA.FTZ R22, R0, R14, R117 ;  /* 0x0000000e00167223 */ /* 0x000fe20000010075 */
[----:B------:R-:W-:Y:S01]  /*15e50*/  LOP3.LUT R14, R20, 0x20, RZ, 0xfc, !PT ;  /* 0x00000020140e7812 */ /* 0x000fe200078efcff */
[----:B------:R-:W-:Y:S01]  /*15e60*/  FMUL.FTZ R93, R93, UR4 ;  /* 0x000000045d5d7c20 */ /* 0x000fe20008410000 */
[----:B--2---:R-:W-:Y:S01]  /*15e70*/  I2FP.F32.S32 R5, R18 ;  /* 0x0000001200057245 */ /* 0x004fe20000201400 */
[----:B------:R2:W-:Y:S01]  /*15e80*/  MUFU.TANH R69, R7 ;  /* 0x0000000700457308 */ /* 0x0005e20000002400 */
[----:B------:R-:W-:Y:S01]  /*15e90*/  FSEL R22, R22, -INF , !P4 ;  /* 0xff80000016167808 */ /* 0x000fe20006000000 */
[----:B------:R-:W-:Y:S01]  /*15ea0*/  FMUL.FTZ R95, R95, UR4 ;  /* 0x000000045f5f7c20 */ /* 0x000fe20008410000 */
[----:B------:R-:W-:Y:S01]  /*15eb0*/  ISETP.GE.AND P4, PT, R18, R135, PT ;  /* 0x000000871200720c */ /* 0x000fe20003f86270 */
[----:B------:R-:W-:Y:S01]  /*15ec0*/  FFMA.FTZ R75, R0, R5, R75 ;  /* 0x00000005004b7223 */ /* 0x000fe2000001004b */
[----:B------:R-:W-:Y:S01]  /*15ed0*/  FSEL R16, R16, -INF , !P3 ;  /* 0xff80000010107808 */ /* 0x000fe20005800000 */
[----:B------:R-:W-:Y:S01]  /*15ee0*/  FMUL.FTZ R83, R83, UR4 ;  /* 0x0000000453537c20 */ /* 0x000fe20008410000 */
[----:B------:R-:W-:Y:S01]  /*15ef0*/  ISETP.GE.AND P3, PT, R14, R135, PT ;  /* 0x000000870e00720c */ /* 0x000fe20003f66270 */
[----:B------:R-:W3:Y:S01]  /*15f00*/  MUFU.TANH R23, R23 ;  /* 0x0000001700177308 */ /* 0x000ee20000002400 */
[----:B-1----:R-:W-:Y:S01]  /*15f10*/  FSEL R15, R11, -INF , !P2 ;  /* 0xff8000000b0f7808 */ /* 0x002fe20005000000 */
[----:B------:R-:W-:Y:S01]  /*15f20*/  FMUL.FTZ R87, R87, UR4 ;  /* 0x0000000457577c20 */ /* 0x000fe20008410000 */
[----:B------:R-:W-:Y:S01]  /*15f30*/  ISETP.GE.AND P2, PT, R18, R196, PT ;  /* 0x000000c41200720c */ /* 0x000fe20003f46270 */
[----:B------:R-:W-:Y:S01]  /*15f40*/  FMUL.FTZ R80, R80, UR4 ;  /* 0x0000000450507c20 */ /* 0x000fe20008410000 */
[----:B------:R-:W-:Y:S01]  /*15f50*/  FSEL R18, R12, -INF , !P1 ;  /* 0xff8000000c127808 */ /* 0x000fe20004800000 */
[----:B------:R-:W-:Y:S01]  /*15f60*/  FMUL.FTZ R81, R81, UR4 ;  /* 0x0000000451517c20 */ /* 0x000fe20008410000 */
[----:B------:R-:W-:Y:S01]  /*15f70*/  I2FP.F32.S32 R12, R26 ;  /* 0x0000001a000c7245 */ /* 0x000fe20000201400 */
[----:B------:R-:W1:Y:S01]  /*15f80*/  MUFU.TANH R57, R57 ;  /* 0x0000003900397308 */ /* 0x000e620000002400 */
[----:B--2---:R-:W-:Y:S01]  /*15f90*/  FFMA.FTZ R7, R0, R5, R73 ;  /* 0x0000000500077223 */ /* 0x004fe20000010049 */
[----:B------:R-:W-:Y:S01]  /*15fa0*/  FSEL R13, R13, -INF , !P5 ;  /* 0xff8000000d0d7808 */ /* 0x000fe20006800000 */
[----:B------:R-:W-:Y:S01]  /*15fb0*/  FMUL.FTZ R82, R82, UR4 ;  /* 0x0000000452527c20 */ /* 0x000fe20008410000 */
[-C--:B------:R-:W-:Y:S01]  /*15fc0*/  FFMA.FTZ R5, R0, R12.reuse, R49 ;  /* 0x0000000c00057223 */ /* 0x080fe20000010031 */
[----:B------:R-:W-:Y:S01]  /*15fd0*/  ISETP.GE.AND P1, PT, R26, R135, PT ;  /* 0x000000871a00720c */ /* 0x000fe20003f26270 */
[----:B------:R-:W-:Y:S01]  /*15fe0*/  FFMA.FTZ R12, R0, R12, R51 ;  /* 0x0000000c000c7223 */ /* 0x000fe20000010033 */
[----:B------:R-:W-:Y:S01]  /*15ff0*/  FSEL R7, R7, -INF , !P4 ;  /* 0xff80000007077808 */ /* 0x000fe20006000000 */
[----:B------:R-:W2:Y:S01]  /*16000*/  MUFU.TANH R67, R67 ;  /* 0x0000004300437308 */ /* 0x000ea20000002400 */
[----:B------:R-:W-:-:S02]  /*16010*/  ISETP.GE.AND P4, PT, R14, R196, PT ;  /* 0x000000c40e00720c */ /* 0x000fc40003f86270 */
[----:B------:R-:W-:Y:S02]  /*16020*/  I2FP.F32.S32 R14, R14 ;  /* 0x0000000e000e7245 */ /* 0x000fe40000201400 */
[----:B------:R-:W-:Y:S02]  /*16030*/  ISETP.GE.AND P5, PT, R26, R196, PT ;  /* 0x000000c41a00720c */ /* 0x000fe40003fa6270 */
[----:B------:R-:W-:Y:S01]  /*16040*/  LOP3.LUT R26, R20, 0x21, RZ, 0xfc, !PT ;  /* 0x00000021141a7812 */ /* 0x000fe200078efcff */
[CC--:B------:R-:W-:Y:S01]  /*16050*/  FFMA.FTZ R37, R0.reuse, R14.reuse, R37 ;  /* 0x0000000e00257223 */ /* 0x0c0fe20000010025 */
[----:B----4-:R-:W-:Y:S01]  /*16060*/  FFMA.FTZ R33, R0, R14, R33 ;  /* 0x0000000e00217223 */ /* 0x010fe20000010021 */
[----:B------:R-:W-:Y:S01]  /*16070*/  FSEL R14, R75, -INF , !P2 ;  /* 0xff8000004b0e7808 */ /* 0x000fe20005000000 */
[----:B------:R-:W4:Y:S01]  /*16080*/  MUFU.TANH R43, R43 ;  /* 0x0000002b002b7308 */ /* 0x000f220000002400 */
[----:B------:R-:W-:Y:S02]  /*16090*/  FSEL R5, R5, -INF , !P1 ;  /* 0xff80000005057808 */ /* 0x000fe40004800000 */
[----:B------:R-:W-:-:S02]  /*160a0*/  ISETP.GE.AND P2, PT, R26, R135, PT ;  /* 0x000000871a00720c */ /* 0x000fc40003f46270 */
[----:B------:R-:W-:Y:S02]  /*160b0*/  ISETP.GE.AND P1, PT, R26, R196, PT ;  /* 0x000000c41a00720c */ /* 0x000fe40003f26270 */
[----:B------:R-:W-:Y:S01]  /*160c0*/  I2FP.F32.S32 R26, R26 ;  /* 0x0000001a001a7245 */ /* 0x000fe20000201400 */
[----:B------:R-:W5:Y:S01]  /*160d0*/  MUFU.TANH R65, R65 ;  /* 0x0000004100417308 */ /* 0x000f620000002400 */
[----:B------:R-:W-:Y:S02]  /*160e0*/  FSEL R39, R37, -INF , !P3 ;  /* 0xff80000025277808 */ /* 0x000fe40005800000 */
[----:B------:R-:W-:Y:S01]  /*160f0*/  FSEL R12, R12, -INF , !P5 ;  /* 0xff8000000c0c7808 */ /* 0x000fe20006800000 */
[-C--:B------:R-:W-:Y:S01]  /*16100*/  FFMA.FTZ R37, R0, R26.reuse, R21 ;  /* 0x0000001a00257223 */ /* 0x080fe20000010015 */
[----:B------:R-:W-:Y:S01]  /*16110*/  LOP3.LUT R32, R20, 0x29, RZ, 0xfc, !PT ;  /* 0x0000002914207812 */ /* 0x000fe200078efcff */
[----:B---3--:R-:W-:Y:S01]  /*16120*/  FFMA.FTZ R23, R0, R26, R23 ;  /* 0x0000001a00177223 */ /* 0x008fe20000010017 */
[C---:B------:R-:W-:Y:S01]  /*16130*/  ISETP.GE.AND P5, PT, R30.reuse, R135, PT ;  /* 0x000000871e00720c */ /* 0x040fe20003fa6270 */
[----:B------:R3:W-:Y:S01]  /*16140*/  MUFU.TANH R21, R24 ;  /* 0x0000001800157308 */ /* 0x0007e20000002400 */
[----:B------:R-:W-:-:S02]  /*16150*/  ISETP.GE.AND P3, PT, R30, R196, PT ;  /* 0x000000c41e00720c */ /* 0x000fc40003f66270 */
[----:B------:R-:W-:Y:S02]  /*16160*/  I2FP.F32.S32 R30, R30 ;  /* 0x0000001e001e7245 */ /* 0x000fe40000201400 */
[----:B------:R-:W-:Y:S02]  /*16170*/  FSEL R34, R33, -INF , !P4 ;  /* 0xff80000021227808 */ /* 0x000fe40006000000 */
[----:B------:R-:W-:Y:S01]  /*16180*/  FSEL R37, R37, -INF , !P2 ;  /* 0xff80000025257808 */ /* 0x000fe20005000000 */
[-C--:B------:R-:W-:Y:S01]  /*16190*/  FFMA.FTZ R35, R0, R30.reuse, R35 ;  /* 0x0000001e00237223 */ /* 0x080fe20000010023 */
[----:B------:R-:W-:Y:S01]  /*161a0*/  ISETP.GE.AND P4, PT, R32, R135, PT ;  /* 0x000000872000720c */ /* 0x000fe20003f86270 */
[----:B------:R-:W-:Y:S01]  /*161b0*/  FFMA.FTZ R40, R0, R30, R59 ;  /* 0x0000001e00287223 */ /* 0x000fe2000001003b */
[----:B------:R-:W-:Y:S01]  /*161c0*/  ISETP.GE.AND P2, PT, R32, R196, PT ;  /* 0x000000c42000720c */ /* 0x000fe20003f46270 */
[----:B------:R-:W5:Y:S01]  /*161d0*/  MUFU.TANH R11, R120 ;  /* 0x00000078000b7308 */ /* 0x000f620000002400 */
[----:B------:R-:W-:-:S02]  /*161e0*/  I2FP.F32.S32 R32, R32 ;  /* 0x0000002000207245 */ /* 0x000fc40000201400 */
[----:B------:R-:W-:Y:S02]  /*161f0*/  FSEL R35, R35, -INF , !P5 ;  /* 0xff80000023237808 */ /* 0x000fe40006800000 */
[----:B---3--:R-:W-:Y:S01]  /*16200*/  LOP3.LUT R24, R20, 0x30, RZ, 0xfc, !PT ;  /* 0x0000003014187812 */ /* 0x008fe200078efcff */
[CC--:B-1----:R-:W-:Y:S01]  /*16210*/  FFMA.FTZ R33, R0.reuse, R32.reuse, R57 ;  /* 0x0000002000217223 */ /* 0x0c2fe20000010039 */
[----:B--2---:R-:W-:Y:S01]  /*16220*/  FFMA.FTZ R30, R0, R32, R67 ;  /* 0x00000020001e7223 */ /* 0x004fe20000010043 */
[----:B------:R-:W-:Y:S01]  /*16230*/  FSEL R32, R23, -INF , !P1 ;  /* 0xff80000017207808 */ /* 0x000fe20004800000 */
[----:B------:R-:W-:Y:S01]  /*16240*/  MUFU.TANH R71, R121 ;  /* 0x0000007900477308 */ /* 0x000fe20000002400 */
[C---:B------:R-:W-:Y:S02]  /*16250*/  ISETP.GE.AND P1, PT, R24.reuse, R135, PT ;  /* 0x000000871800720c */ /* 0x040fe40003f26270 */
[----:B------:R-:W-:Y:S02]  /*16260*/  ISETP.GE.AND P5, PT, R24, R196, PT ;  /* 0x000000c41800720c */ /* 0x000fe40003fa6270 */
[----:B------:R-:W-:-:S02]  /*16270*/  I2FP.F32.S32 R24, R24 ;  /* 0x0000001800187245 */ /* 0x000fc40000201400 */
[C---:B------:R-:W-:Y:S01]  /*16280*/  LOP3.LUT R26, R20.reuse, 0x31, RZ, 0xfc, !PT ;  /* 0x00000031141a7812 */ /* 0x040fe200078efcff */
[----:B------:R-:W1:Y:S01]  /*16290*/  MUFU.TANH R73, R122 ;  /* 0x0000007a00497308 */ /* 0x000e620000002400 */
[----:B------:R-:W-:Y:S01]  /*162a0*/  LOP3.LUT R36, R20, 0x38, RZ, 0xfc, !PT ;  /* 0x0000003814247812 */ /* 0x000fe200078efcff */
[-C--:B----4-:R-:W-:Y:S01]  /*162b0*/  FFMA.FTZ R43, R0, R24.reuse, R43 ;  /* 0x00000018002b7223 */ /* 0x090fe2000001002b */
[----:B------:R-:W-:Y:S01]  /*162c0*/  FSEL R40, R40, -INF , !P3 ;  /* 0xff80000028287808 */ /* 0x000fe20005800000 */
[----:B------:R-:W-:Y:S01]  /*162d0*/  FFMA.FTZ R105, R0, R24, R105 ;  /* 0x0000001800697223 */ /* 0x000fe20000010069 */
[----:B------:R-:W-:Y:S02]  /*162e0*/  FSEL R33, R33, -INF , !P4 ;  /* 0xff80000021217808 */ /* 0x000fe40006000000 */
[C---:B------:R-:W-:Y:S01]  /*162f0*/  ISETP.GE.AND P3, PT, R26.reuse, R135, PT ;  /* 0x000000871a00720c */ /* 0x040fe20003f66270 */
[----:B------:R-:W2:Y:S01]  /*16300*/  MUFU.TANH R123, R123 ;  /* 0x0000007b007b7308 */ /* 0x000ea20000002400 */
[----:B------:R-:W-:-:S02]  /*16310*/  ISETP.GE.AND P4, PT, R26, R196, PT ;  /* 0x000000c41a00720c */ /* 0x000fc40003f86270 */
[----:B------:R-:W-:Y:S02]  /*16320*/  FSEL R30, R30, -INF , !P2 ;  /* 0xff8000001e1e7808 */ /* 0x000fe40005000000 */
[----:B------:R-:W-:Y:S02]  /*16330*/  FSEL R43, R43, -INF , !P1 ;  /* 0xff8000002b2b7808 */ /* 0x000fe40004800000 */
[----:B------:R-:W-:Y:S01]  /*16340*/  I2FP.F32.S32 R26, R26 ;  /* 0x0000001a001a7245 */ /* 0x000fe20000201400 */
[----:B------:R-:W3:Y:S01]  /*16350*/  MUFU.TANH R49, R100 ;  /* 0x0000006400317308 */ /* 0x000ee20000002400 */
[C---:B------:R-:W-:Y:S02]  /*16360*/  ISETP.GE.AND P2, PT, R36.reuse, R135, PT ;  /* 0x000000872400720c */ /* 0x040fe40003f46270 */
[----:B------:R-:W-:Y:S01]  /*16370*/  ISETP.GE.AND P1, PT, R36, R196, PT ;  /* 0x000000c42400720c */ /* 0x000fe20003f26270 */
[C---:B-----5:R-:W-:Y:S01]  /*16380*/  FFMA.FTZ R65, R0.reuse, R26, R65 ;  /* 0x0000001a00417223 */ /* 0x060fe20000010041 */
[----:B------:R-:W-:Y:S01]  /*16390*/  I2FP.F32.S32 R36, R36 ;  /* 0x0000002400247245 */ /* 0x000fe20000201400 */
[----:B------:R-:W-:Y:S01]  /*163a0*/  FFMA.FTZ R107, R0, R26, R107 ;  /* 0x0000001a006b7223 */ /* 0x000fe2000001006b */
[C---:B------:R-:W-:Y:S01]  /*163b0*/  LOP3.LUT R24, R20.reuse, 0x39, RZ, 0xfc, !PT ;  /* 0x0000003914187812 */ /* 0x040fe200078efcff */
[----:B------:R-:W4:Y:S01]  /*163c0*/  MUFU.TANH R51, R102 ;  /* 0x0000006600337308 */ /* 0x000f220000002400 */
[----:B------:R-:W-:Y:S01]  /*163d0*/  LOP3.LUT R26, R20, 0x40, RZ, 0xfc, !PT ;  /* 0x00000040141a7812 */ /* 0x000fe200078efcff */
[CC--:B------:R-:W-:Y:S01]  /*163e0*/  FFMA.FTZ R63, R0.reuse, R36.reuse, R63 ;  /* 0x00000024003f7223 */ /* 0x0c0fe2000001003f */
[----:B------:R-:W-:Y:S01]  /*163f0*/  FSEL R190, R105, -INF , !P5 ;  /* 0xff80000069be7808 */ /* 0x000fe20006800000 */
[----:B------:R-:W-:Y:S01]  /*16400*/  FFMA.FTZ R101, R0, R36, R101 ;  /* 0x0000002400657223 */ /* 0x000fe20000010065 */
[----:B------:R-:W-:-:S02]  /*16410*/  FSEL R185, R65, -INF , !P3 ;  /* 0xff80000041b97808 */ /* 0x000fc40005800000 */
[CC--:B------:R-:W-:Y:S01]  /*16420*/  ISETP.GE.AND P5, PT, R24.reuse, R135.reuse, PT ;  /* 0x000000871800720c */ /* 0x0c0fe20003fa6270 */
[----:B------:R-:W-:Y:S01]  /*16430*/  MUFU.TANH R23, R96 ;  /* 0x0000006000177308 */ /* 0x000fe20000002400 */
[----:B------:R-:W-:Y:S02]  /*16440*/  ISETP.GE.AND P3, PT, R24, R196, PT ;  /* 0x000000c41800720c */ /* 0x000fe40003f66270 */
[----:B------:R-:W-:Y:S02]  /*16450*/  FSEL R188, R107, -INF , !P4 ;  /* 0xff8000006bbc7808 */ /* 0x000fe40006000000 */
[----:B------:R-:W-:Y:S02]  /*16460*/  FSEL R183, R63, -INF , !P2 ;  /* 0xff8000003fb77808 */ /* 0x000fe40005000000 */
[----:B------:R-:W-:Y:S01]  /*16470*/  I2FP.F32.S32 R24, R24 ;  /* 0x0000001800187245 */ /* 0x000fe20000201400 */
[----:B------:R-:W5:Y:S01]  /*16480*/  MUFU.TANH R103, R103 ;  /* 0x0000006700677308 */ /* 0x000f620000002400 */
[----:B------:R-:W-:-:S02]  /*16490*/  ISETP.GE.AND P4, PT, R26, R135, PT ;  /* 0x000000871a00720c */ /* 0x000fc40003f86270 */
[----:B------:R-:W-:Y:S01]  /*164a0*/  ISETP.GE.AND P2, PT, R26, R196, PT ;  /* 0x000000c41a00720c */ /* 0x000fe20003f46270 */
[C---:B------:R-:W-:Y:S01]  /*164b0*/  FFMA.FTZ R47, R0.reuse, R24, R47 ;  /* 0x00000018002f7223 */ /* 0x040fe2000001002f */
[----:B------:R-:W-:Y:S01]  /*164c0*/  I2FP.F32.S32 R26, R26 ;  /* 0x0000001a001a7245 */ /* 0x000fe20000201400 */
[----:B------:R-:W-:Y:S01]  /*164d0*/  FFMA.FTZ R69, R0, R24, R69 ;  /* 0x0000001800457223 */ /* 0x000fe20000010045 */
[C---:B------:R-:W-:Y:S01]  /*164e0*/  LOP3.LUT R36, R20.reuse, 0x41, RZ, 0xfc, !PT ;  /* 0x0000004114247812 */ /* 0x040fe200078efcff */
[----:B------:R-:W-:Y:S01]  /*164f0*/  MUFU.TANH R97, R97 ;  /* 0x0000006100617308 */ /* 0x000fe20000002400 */
[----:B------:R-:W-:Y:S01]  /*16500*/  LOP3.LUT R24, R20, 0x48, RZ, 0xfc, !PT ;  /* 0x0000004814187812 */ /* 0x000fe200078efcff */
[CC--:B------:R-:W-:Y:S01]  /*16510*/  FFMA.FTZ R11, R0.reuse, R26.reuse, R11 ;  /* 0x0000001a000b7223 */ /* 0x0c0fe2000001000b */
[----:B------:R-:W-:Y:S01]  /*16520*/  FSEL R168, R101, -INF , !P1 ;  /* 0xff80000065a87808 */ /* 0x000fe20004800000 */
[----:B-1----:R-:W-:Y:S01]  /*16530*/  FFMA.FTZ R73, R0, R26, R73 ;  /* 0x0000001a00497223 */ /* 0x002fe20000010049 */
[----:B------:R-:W-:-:S02]  /*16540*/  FSEL R149, R47, -INF , !P5 ;  /* 0xff8000002f957808 */ /* 0x000fc40006800000 */
[CC--:B------:R-:W-:Y:S01]  /*16550*/  ISETP.GE.AND P1, PT, R36.reuse, R135.reuse, PT ;  /* 0x000000872400720c */ /* 0x0c0fe20003f26270 */
[----:B------:R-:W1:Y:S01]  /*16560*/  MUFU.TANH R57, R98 ;  /* 0x0000006200397308 */ /* 0x000e620000002400 */
[----:B------:R-:W-:Y:S02]  /*16570*/  ISETP.GE.AND P5, PT, R36, R196, PT ;  /* 0x000000c42400720c */ /* 0x000fe40003fa6270 */
[----:B------:R-:W-:Y:S02]  /*16580*/  FSEL R166, R69, -INF , !P3 ;  /* 0xff80000045a67808 */ /* 0x000fe40005800000 */
[----:B------:R-:W-:Y:S02]  /*16590*/  FSEL R173, R11, -INF , !P4 ;  /* 0xff8000000bad7808 */ /* 0x000fe40006000000 */
[----:B------:R-:W-:Y:S01]  /*165a0*/  I2FP.F32.S32 R36, R36 ;  /* 0x0000002400247245 */ /* 0x000fe20000201400 */
[----:B------:R-:W1:Y:S01]  /*165b0*/  MUFU.TANH R99, R99 ;  /* 0x0000006300637308 */ /* 0x000e620000002400 */
[----:B------:R-:W-:-:S02]  /*165c0*/  ISETP.GE.AND P3, PT, R24, R135, PT ;  /* 0x000000871800720c */ /* 0x000fc40003f66270 */
[----:B------:R-:W-:Y:S01]  /*165d0*/  ISETP.GE.AND P4, PT, R24, R196, PT ;  /* 0x000000c41800720c */ /* 0x000fe20003f86270 */
[C---:B------:R-:W-:Y:S01]  /*165e0*/  FFMA.FTZ R71, R0.reuse, R36, R71 ;  /* 0x0000002400477223 */ /* 0x040fe20000010047 */
[----:B------:R-:W-:Y:S01]  /*165f0*/  I2FP.F32.S32 R24, R24 ;  /* 0x0000001800187245 */ /* 0x000fe20000201400 */
[----:B--2---:R-:W-:Y:S01]  /*16600*/  FFMA.FTZ R123, R0, R36, R123 ;  /* 0x00000024007b7223 */ /* 0x004fe2000001007b */
[C---:B------:R-:W-:Y:S01]  /*16610*/  LOP3.LUT R26, R20.reuse, 0x49, RZ, 0xfc, !PT ;  /* 0x00000049141a7812 */ /* 0x040fe200078efcff */
[----:B------:R-:W2:Y:S01]  /*16620*/  MUFU.TANH R59, R92 ;  /* 0x0000005c003b7308 */ /* 0x000ea20000002400 */
[----:B------:R-:W-:Y:S01]  /*16630*/  LOP3.LUT R36, R20, 0x50, RZ, 0xfc, !PT ;  /* 0x0000005014247812 */ /* 0x000fe200078efcff */
[CC--:B---3--:R-:W-:Y:S01]  /*16640*/  FFMA.FTZ R49, R0.reuse, R24.reuse, R49 ;  /* 0x0000001800317223 */ /* 0x0c8fe20000010031 */
[----:B------:R-:W-:Y:S01]  /*16650*/  FSEL R186, R73, -INF , !P2 ;  /* 0xff80000049ba7808 */ /* 0x000fe20005000000 */
[----:B----4-:R-:W-:Y:S01]  /*16660*/  FFMA.FTZ R51, R0, R24, R51 ;  /* 0x0000001800337223 */ /* 0x010fe20000010033 */
[----:B------:R-:W-:-:S02]  /*16670*/  FSEL R167, R71, -INF , !P1 ;  /* 0xff80000047a77808 */ /* 0x000fc40004800000 */
[CC--:B------:R-:W-:Y:S01]  /*16680*/  ISETP.GE.AND P2, PT, R26.reuse, R135.reuse, PT ;  /* 0x000000871a00720c */ /* 0x0c0fe20003f46270 */
[----:B------:R-:W3:Y:S01]  /*16690*/  MUFU.TANH R47, R94 ;  /* 0x0000005e002f7308 */ /* 0x000ee20000002400 */
[----:B------:R-:W-:Y:S02]  /*166a0*/  ISETP.GE.AND P1, PT, R26, R196, PT ;  /* 0x000000c41a00720c */ /* 0x000fe40003f26270 */
[----:B------:R-:W-:Y:S02]  /*166b0*/  FSEL R178, R123, -INF , !P5 ;  /* 0xff8000007bb27808 */ /* 0x000fe40006800000 */
[----:B------:R-:W-:Y:S02]  /*166c0*/  FSEL R171, R49, -INF , !P3 ;  /* 0xff80000031ab7808 */ /* 0x000fe40005800000 */
[----:B------:R-:W-:Y:S01]  /*166d0*/  I2FP.F32.S32 R26, R26 ;  /* 0x0000001a001a7245 */ /* 0x000fe20000201400 */
[----:B------:R-:W4:Y:S01]  /*166e0*/  MUFU.TANH R93, R93 ;  /* 0x0000005d005d7308 */ /* 0x000f220000002400 */
[----:B------:R-:W-:-:S02]  /*166f0*/  ISETP.GE.AND P5, PT, R36, R135, PT ;  /* 0x000000872400720c */ /* 0x000fc40003fa6270 */
[----:B------:R-:W-:Y:S01]  /*16700*/  ISETP.GE.AND P3, PT, R36, R196, PT ;  /* 0x000000c42400720c */ /* 0x000fe20003f66270 */
[C---:B------:R-:W-:Y:S01]  /*16710*/  FFMA.FTZ R21, R0.reuse, R26, R21 ;  /* 0x0000001a00157223 */ /* 0x040fe20000010015 */
[----:B------:R-:W-:Y:S01]  /*16720*/  I2FP.F32.S32 R36, R36 ;  /* 0x0000002400247245 */ /* 0x000fe20000201400 */
[C---:B-----5:R-:W-:Y:S01]  /*16730*/  FFMA.FTZ R103, R0.reuse, R26, R103 ;  /* 0x0000001a00677223 */ /* 0x060fe20000010067 */
[----:B------:R-:W-:Y:S01]  /*16740*/  FSEL R184, R51, -INF , !P4 ;  /* 0xff80000033b87808 */ /* 0x000fe20006000000 */
[----:B------:R-:W5:Y:S01]  /*16750*/  MUFU.TANH R95, R95 ;  /* 0x0000005f005f7308 */ /* 0x000f620000002400 */
[----:B------:R-:W-:Y:S01]  /*16760*/  FSEL R169, R21, -INF , !P2 ;  /* 0xff80000015a97808 */ /* 0x000fe20005000000 */
[-C--:B------:R-:W-:Y:S01]  /*16770*/  FFMA.FTZ R181, R0, R36.reuse, R23 ;  /* 0x0000002400b57223 */ /* 0x080fe20000010017 */
[----:B------:R-:W-:Y:S01]  /*16780*/  LOP3.LUT R23, R20, 0x51, RZ, 0xfc, !PT ;  /* 0x0000005114177812 */ /* 0x000fe200078efcff */
[----:B-1----:R-:W-:Y:S01]  /*16790*/  FFMA.FTZ R57, R0, R36, R57 ;  /* 0x0000002400397223 */ /* 0x002fe20000010039 */
[----:B------:R-:W-:-:S02]  /*167a0*/  LOP3.LUT R26, R20, 0x58, RZ, 0xfc, !PT ;  /* 0x00000058141a7812 */ /* 0x000fc400078efcff */
[C---:B------:R-:W-:Y:S01]  /*167b0*/  ISETP.GE.AND P4, PT, R23.reuse, R135, PT ;  /* 0x000000871700720c */ /* 0x040fe20003f86270 */
[----:B------:R-:W1:Y:S01]  /*167c0*/  MUFU.TANH R11, R88 ;  /* 0x00000058000b7308 */ /* 0x000e620000002400 */
[-C--:B------:R-:W-:Y:S02]  /*167d0*/  ISETP.GE.AND P2, PT, R23, R196.reuse, PT ;  /* 0x000000c41700720c */ /* 0x080fe40003f46270 */
[----:B------:R-:W-:Y:S02]  /*167e0*/  I2FP.F32.S32 R23, R23 ;  /* 0x0000001700177245 */ /* 0x000fe40000201400 */
[----:B------:R-:W-:Y:S02]  /*167f0*/  FSEL R182, R103, -INF , !P1 ;  /* 0xff80000067b67808 */ /* 0x000fe40004800000 */
[----:B------:R-:W-:Y:S01]  /*16800*/  FSEL R181, R181, -INF , !P5 ;  /* 0xff800000b5b57808 */ /* 0x000fe20006800000 */
[----:B------:R-:W-:Y:S01]  /*16810*/  FFMA.FTZ R97, R0, R23, R97 ;  /* 0x0000001700617223 */ /* 0x000fe20000010061 */
[----:B------:R-:W-:Y:S01]  /*16820*/  ISETP.GE.AND P1, PT, R26, R135, PT ;  /* 0x000000871a00720c */ /* 0x000fe20003f26270 */
[----:B------:R-:W-:Y:S01]  /*16830*/  FFMA.FTZ R99, R0, R23, R99 ;  /* 0x0000001700637223 */ /* 0x000fe20000010063 */
[----:B------:R-:W-:Y:S01]  /*16840*/  ISETP.GE.AND P5, PT, R26, R196, PT ;  /* 0x000000c41a00720c */ /* 0x000fe20003fa6270 */
[----:B------:R-:W-:Y:S01]  /*16850*/  MUFU.TANH R89, R89 ;  /* 0x0000005900597308 */ /* 0x000fe20000002400 */
[----:B------:R-:W-:-:S02]  /*16860*/  I2FP.F32.S32 R26, R26 ;  /* 0x0000001a001a7245 */ /* 0x000fc40000201400 */
[----:B------:R-:W-:Y:S02]  /*16870*/  LOP3.LUT R24, R20, 0x59, RZ, 0xfc, !PT ;  /* 0x0000005914187812 */ /* 0x000fe400078efcff */
[----:B------:R-:W-:Y:S01]  /*16880*/  FSEL R180, R57, -INF , !P3 ;  /* 0xff80000039b47808 */ /* 0x000fe20005800000 */
[-C--:B--2---:R-:W-:Y:S01]  /*16890*/  FFMA.FTZ R59, R0, R26.reuse, R59 ;  /* 0x0000001a003b7223 */ /* 0x084fe2000001003b */
[----:B------:R-:W-:Y:S01]  /*168a0*/  FSEL R179, R97, -INF , !P4 ;  /* 0xff80000061b37808 */ /* 0x000fe20006000000 */
[----:B------:R-:W2:Y:S01]  /*168b0*/  MUFU.TANH R49, R90 ;  /* 0x0000005a00317308 */ /* 0x000ea20000002400 */
[----:B------:R-:W-:Y:S01]  /*168c0*/  ISETP.GE.AND P3, PT, R24, R135, PT ;  /* 0x000000871800720c */ /* 0x000fe20003f66270 */
[----:B---3--:R-:W-:Y:S01]  /*168d0*/  FFMA.FTZ R47, R0, R26, R47 ;  /* 0x0000001a002f7223 */ /* 0x008fe2000001002f */
[----:B------:R-:W-:Y:S02]  /*168e0*/  ISETP.GE.AND P4, PT, R24, R196, PT ;  /* 0x000000c41800720c */ /* 0x000fe40003f86270 */
[----:B------:R-:W-:-:S02]  /*168f0*/  I2FP.F32.S32 R24, R24 ;  /* 0x0000001800187245 */ /* 0x000fc40000201400 */
[----:B------:R-:W-:Y:S01]  /*16900*/  LOP3.LUT R26, R20, 0x60, RZ, 0xfc, !PT ;  /* 0x00000060141a7812 */ /* 0x000fe200078efcff */
[----:B------:R-:W3:Y:S01]  /*16910*/  MUFU.TANH R91, R91 ;  /* 0x0000005b005b7308 */ /* 0x000ee20000002400 */
[----:B------:R-:W-:Y:S01]  /*16920*/  FSEL R174, R99, -INF , !P2 ;  /* 0xff80000063ae7808 */ /* 0x000fe20005000000 */
[CC--:B----4-:R-:W-:Y:S01]  /*16930*/  FFMA.FTZ R93, R0.reuse, R24.reuse, R93 ;  /* 0x00000018005d7223 */ /* 0x0d0fe2000001005d */
[----:B------:R-:W-:Y:S01]  /*16940*/  FSEL R177, R59, -INF , !P1 ;  /* 0xff8000003bb17808 */ /* 0x000fe20004800000 */
[----:B-----5:R-:W-:Y:S01]  /*16950*/  FFMA.FTZ R95, R0, R24, R95 ;  /* 0x00000018005f7223 */ /* 0x020fe2000001005f */
[C---:B------:R-:W-:Y:S02]  /*16960*/  ISETP.GE.AND P2, PT, R26.reuse, R135, PT ;  /* 0x000000871a00720c */ /* 0x040fe40003f46270 */
[----:B------:R-:W-:Y:S01]  /*16970*/  ISETP.GE.AND P1, PT, R26, R196, PT ;  /* 0x000000c41a00720c */ /* 0x000fe20003f26270 */
[----:B------:R-:W4:Y:S01]  /*16980*/  MUFU.TANH R21, R84 ;  /* 0x0000005400157308 */ /* 0x000f220000002400 */
[----:B------:R-:W-:-:S02]  /*16990*/  I2FP.F32.S32 R26, R26 ;  /* 0x0000001a001a7245 */ /* 0x000fc40000201400 */
[----:B------:R-:W-:Y:S02]  /*169a0*/  LOP3.LUT R36, R20, 0x61, RZ, 0xfc, !PT ;  /* 0x0000006114247812 */ /* 0x000fe400078efcff */
[----:B------:R-:W-:Y:S01]  /*169b0*/  FSEL R172, R47, -INF , !P5 ;  /* 0xff8000002fac7808 */ /* 0x000fe20006800000 */
[-C--:B-1----:R-:W-:Y:S01]  /*169c0*/  FFMA.FTZ R165, R0, R26.reuse, R11 ;  /* 0x0000001a00a57223 */ /* 0x082fe2000001000b */
[----:B------:R-:W-:Y:S01]  /*169d0*/  FSEL R175, R93, -INF , !P3 ;  /* 0xff8000005daf7808 */ /* 0x000fe20005800000 */
[----:B------:R-:W1:Y:S01]  /*169e0*/  MUFU.TANH R23, R86 ;  /* 0x0000005600177308 */ /* 0x000e620000002400 */
[----:B------:R-:W-:Y:S01]  /*169f0*/  ISETP.GE.AND P5, PT, R36, R135, PT ;  /* 0x000000872400720c */ /* 0x000fe20003fa6270 */
[----:B--2---:R-:W-:Y:S01]  /*16a00*/  FFMA.FTZ R49, R0, R26, R49 ;  /* 0x0000001a00317223 */ /* 0x004fe20000010031 */
[----:B------:R-:W-:Y:S02]  /*16a10*/  ISETP.GE.AND P3, PT, R36, R196, PT ;  /* 0x000000c42400720c */ /* 0x000fe40003f66270 */
[----:B------:R-:W-:-:S02]  /*16a20*/  I2FP.F32.S32 R36, R36 ;  /* 0x0000002400247245 */ /* 0x000fc40000201400 */
[----:B------:R-:W-:Y:S01]  /*16a30*/  LOP3.LUT R24, R20, 0x68, RZ, 0xfc, !PT ;  /* 0x0000006814187812 */ /* 0x000fe200078efcff */
[----:B------:R-:W2:Y:S01]  /*16a40*/  MUFU.TANH R85, R85 ;  /* 0x0000005500557308 */ /* 0x000ea20000002400 */
[----:B------:R-:W-:Y:S01]  /*16a50*/  FSEL R170, R95, -INF , !P4 ;  /* 0xff8000005faa7808 */ /* 0x000fe20006000000 */
[CC--:B------:R-:W-:Y:S01]  /*16a60*/  FFMA.FTZ R89, R0.reuse, R36.reuse, R89 ;  /* 0x0000002400597223 */ /* 0x0c0fe20000010059 */
[----:B------:R-:W-:Y:S01]  /*16a70*/  FSEL R165, R165, -INF , !P2 ;  /* 0xff800000a5a57808 */ /* 0x000fe20005000000 */
[----:B---3--:R-:W-:Y:S01]  /*16a80*/  FFMA.FTZ R91, R0, R36, R91 ;  /* 0x00000024005b7223 */ /* 0x008fe2000001005b */
[C---:B------:R-:W-:Y:S02]  /*16a90*/  ISETP.GE.AND P4, PT, R24.reuse, R135, PT ;  /* 0x000000871800720c */ /* 0x040fe40003f86270 */
[----:B------:R-:W-:Y:S01]  /*16aa0*/  ISETP.GE.AND P2, PT, R24, R196, PT ;  /* 0x000000c41800720c */ /* 0x000fe20003f46270 */
[----:B------:R-:W3:Y:S01]  /*16ab0*/  MUFU.TANH R83, R83 ;  /* 0x0000005300537308 */ /* 0x000ee20000002400 */
[----:B------:R-:W-:-:S02]  /*16ac0*/  I2FP.F32.S32 R24, R24 ;  /* 0x0000001800187245 */ /* 0x000fc40000201400 */
[----:B------:R-:W-:Y:S02]  /*16ad0*/  LOP3.LUT R26, R20, 0x69, RZ, 0xfc, !PT ;  /* 0x00000069141a7812 */ /* 0x000fe400078efcff */
[----:B------:R-:W-:Y:S01]  /*16ae0*/  FSEL R164, R49, -INF , !P1 ;  /* 0xff80000031a47808 */ /* 0x000fe20004800000 */
[-C--:B----4-:R-:W-:Y:S01]  /*16af0*/  FFMA.FTZ R161, R0, R24.reuse, R21 ;  /* 0x0000001800a17223 */ /* 0x090fe20000010015 */
[----:B------:R-:W-:Y:S01]  /*16b00*/  FSEL R163, R89, -INF , !P5 ;  /* 0xff80000059a37808 */ /* 0x000fe20006800000 */
[----:B------:R-:W4:Y:S01]  /*16b10*/  MUFU.TANH R11, R80 ;  /* 0x00000050000b7308 */ /* 0x000f220000002400 */
[----:B------:R-:W-:Y:S01]  /*16b20*/  ISETP.GE.AND P1, PT, R26, R135, PT ;  /* 0x000000871a00720c */ /* 0x000fe20003f26270 */
[----:B-1----:R-:W-:Y:S01]  /*16b30*/  FFMA.FTZ R160, R0, R24, R23 ;  /* 0x0000001800a07223 */ /* 0x002fe20000010017 */
[----:B------:R-:W-:Y:S02]  /*16b40*/  ISETP.GE.AND P5, PT, R26, R196, PT ;  /* 0x000000c41a00720c */ /* 0x000fe40003fa6270 */
[----:B------:R-:W-:-:S02]  /*16b50*/  I2FP.F32.S32 R26, R26 ;  /* 0x0000001a001a7245 */ /* 0x000fc40000201400 */
[C---:B------:R-:W-:Y:S01]  /*16b60*/  LOP3.LUT R24, R20.reuse, 0x70, RZ, 0xfc, !PT ;  /* 0x0000007014187812 */ /* 0x040fe200078efcff */
[----:B------:R-:W1:Y:S01]  /*16b70*/  MUFU.TANH R87, R87 ;  /* 0x0000005700577308 */ /* 0x000e620000002400 */
[----:B------:R-:W-:Y:S01]  /*16b80*/  LOP3.LUT R21, R20, 0x71, RZ, 0xfc, !PT ;  /* 0x0000007114157812 */ /* 0x000fe200078efcff */
[----:B--2---:R-:W-:Y:S01]  /*16b90*/  FFMA.FTZ R85, R0, R26, R85 ;  /* 0x0000001a00557223 */ /* 0x004fe20000010055 */
[----:B------:R-:W-:Y:S02]  /*16ba0*/  FSEL R162, R91, -INF , !P3 ;  /* 0xff8000005ba27808 */ /* 0x000fe40005800000 */
[----:B------:R-:W-:Y:S02]  /*16bb0*/  FSEL R161, R161, -INF , !P4 ;  /* 0xff800000a1a17808 */ /* 0x000fe40006000000 */
[C---:B------:R-:W-:Y:S01]  /*16bc0*/  ISETP.GE.AND P3, PT, R24.reuse, R135, PT ;  /* 0x000000871800720c */ /* 0x040fe20003f66270 */
[----:B------:R-:W2:Y:S01]  /*16bd0*/  MUFU.TANH R23, R82 ;  /* 0x0000005200177308 */ /* 0x000ea20000002400 */
[----:B------:R-:W-:-:S02]  /*16be0*/  ISETP.GE.AND P4, PT, R24, R196, PT ;  /* 0x000000c41800720c */ /* 0x000fc40003f86270 */
[----:B------:R-:W-:Y:S02]  /*16bf0*/  I2FP.F32.S32 R36, R21 ;  /* 0x0000001500247245 */ /* 0x000fe40000201400 */
[----:B------:R-:W-:Y:S02]  /*16c00*/  I2FP.F32.S32 R24, R24 ;  /* 0x0000001800187245 */ /* 0x000fe40000201400 */
[----:B------:R-:W-:Y:S01]  /*16c10*/  FSEL R159, R85, -INF , !P1 ;  /* 0xff800000559f7808 */ /* 0x000fe20004800000 */
[----:B------:R-:W5:Y:S01]  /*16c20*/  MUFU.TANH R81, R81 ;  /* 0x0000005100517308 */ /* 0x000f620000002400 */
[C---:B---3--:R-:W-:Y:S01]  /*16c30*/  FFMA.FTZ R83, R0.reuse, R36, R83 ;  /* 0x0000002400537223 */ /* 0x048fe20000010053 */
[----:B------:R-:W-:Y:S01]  /*16c40*/  ISETP.GE.AND P1, PT, R21, R196, PT ;  /* 0x000000c41500720c */ /* 0x000fe20003f26270 */
[C---:B----4-:R-:W-:Y:S01]  /*16c50*/  FFMA.FTZ R11, R0.reuse, R24, R11 ;  /* 0x00000018000b7223 */ /* 0x050fe2000001000b */
[----:B-1----:R-:W-:Y:S01]  /*16c60*/  FFMA.FTZ R87, R0, R26, R87 ;  /* 0x0000001a00577223 */ /* 0x002fe20000010057 */
[----:B------:R-:W-:-:S02]  /*16c70*/  FSEL R160, R160, -INF , !P2 ;  /* 0xff800000a0a07808 */ /* 0x000fc40005000000 */
[----:B------:R-:W-:Y:S01]  /*16c80*/  FSEL R146, R83, -INF , !P1 ;  /* 0xff80000053927808 */ /* 0x000fe20004800000 */
[----:B------:R-:W1:Y:S01]  /*16c90*/  MUFU.TANH R61, R44 ;  /* 0x0000002c003d7308 */ /* 0x000e620000002400 */
[----:B------:R-:W-:Y:S01]  /*16ca0*/  FSEL R157, R11, -INF , !P3 ;  /* 0xff8000000b9d7808 */ /* 0x000fe20005800000 */
[----:B--2---:R-:W-:Y:S01]  /*16cb0*/  FFMA.FTZ R23, R0, R24, R23 ;  /* 0x0000001800177223 */ /* 0x004fe20000010017 */
[----:B------:R-:W-:Y:S02]  /*16cc0*/  ISETP.GT.AND P1, PT, R17, R214, PT ;  /* 0x000000d61100720c */ /* 0x000fe40003f24270 */
[C---:B------:R-:W-:Y:S02]  /*16cd0*/  LOP3.LUT R11, R20.reuse, 0x79, RZ, 0xfc, !PT ;  /* 0x00000079140b7812 */ /* 0x040fe400078efcff */
[----:B------:R-:W-:Y:S01]  /*16ce0*/  FSEL R158, R87, -INF , !P5 ;  /* 0xff800000579e7808 */ /* 0x000fe20006800000 */
[----:B------:R-:W2:Y:S01]  /*16cf0*/  MUFU.TANH R47, R46 ;  /* 0x0000002e002f7308 */ /* 0x000ea20000002400 */
[----:B------:R-:W-:Y:S01]  /*16d00*/  ISETP.GE.AND P5, PT, R20, R135, PT ;  /* 0x000000871400720c */ /* 0x000fe20003fa6270 */
[----:B-----5:R-:W-:Y:S01]  /*16d10*/  FFMA.FTZ R81, R0, R36, R81 ;  /* 0x0000002400517223 */ /* 0x020fe20000010051 */
[----:B------:R-:W-:Y:S01]  /*16d20*/  BAR.SYNC.DEFER_BLOCKING 0x0 ;  /* 0x0000000000007b1d */ /* 0x000fe20000010000 */
[----:B------:R-:W-:-:S02]  /*16d30*/  ISETP.GE.AND P3, PT, R20, R196, PT ;  /* 0x000000c41400720c */ /* 0x000fc40003f66270 */
[----:B------:R-:W-:Y:S02]  /*16d40*/  I2FP.F32.S32 R20, R20 ;  /* 0x0000001400147245 */ /* 0x000fe40000201400 */
[----:B------:R-:W-:Y:S01]  /*16d50*/  I2FP.F32.S32 R24, R11 ;  /* 0x0000000b00187245 */ /* 0x000fe20000201400 */
[----:B------:R-:W3:Y:S01]  /*16d60*/  MUFU.TANH R77, R77 ;  /* 0x0000004d004d7308 */ /* 0x000ee20000002400 */
[-C--:B------:R-:W-:Y:S01]  /*16d70*/  ISETP.GE.AND P2, PT, R21, R135.reuse, PT ;  /* 0x000000871500720c */ /* 0x080fe20003f46270 */
[CC--:B-1----:R-:W-:Y:S01]  /*16d80*/  FFMA.FTZ R61, R0.reuse, R20.reuse, R61 ;  /* 0x00000014003d7223 */ /* 0x0c2fe2000001003d */
[----:B------:R-:W-:Y:S02]  /*16d90*/  FSEL R148, R23, -INF , !P4 ;  /* 0xff80000017947808 */ /* 0x000fe40006000000 */
[----:B------:R-:W-:Y:S02]  /*16da0*/  FSEL R151, R81, -INF , !P2 ;  /* 0xff80000051977808 */ /* 0x000fe40005000000 */
[C---:B------:R-:W-:Y:S01]  /*16db0*/  ISETP.GE.AND P4, PT, R11.reuse, R135, PT ;  /* 0x000000870b00720c */ /* 0x040fe20003f86270 */
[----:B------:R-:W1:Y:S01]  /*16dc0*/  MUFU.TANH R79, R79 ;  /* 0x0000004f004f7308 */ /* 0x000e620000002400 */
[----:B--2---:R-:W-:Y:S01]  /*16dd0*/  FFMA.FTZ R20, R0, R20, R47 ;  /* 0x0000001400147223 */ /* 0x004fe2000001002f */
[----:B------:R-:W-:Y:S01]  /*16de0*/  ISETP.GE.AND P2, PT, R11, R196, PT ;  /* 0x000000c40b00720c */ /* 0x000fe20003f46270 */
[----:B------:R-:W-:Y:S01]  /*16df0*/  IMAD.MOV.U32 R11, RZ, RZ, R17 ;  /* 0x000000ffff0b7224 */ /* 0x000fe200078e0011 */
[----:B------:R-:W-:-:S02]  /*16e00*/  FSEL R17, R61, -INF , !P5 ;  /* 0xff8000003d117808 */ /* 0x000fc40006800000 */
[----:B------:R-:W-:Y:S01]  /*16e10*/  FSEL R20, R20, -INF , !P3 ;  /* 0xff80000014147808 */ /* 0x000fe20005800000 */
[----:B---3--:R-:W-:-:S05]  /*16e20*/  FFMA.FTZ R77, R0, R24, R77 ;  /* 0x00000018004d7223 */ /* 0x008fca000001004d */
        /* <DEDUP_REMOVED lines=15> */
.L_x_3897:
        /* <DEDUP_REMOVED lines=9> */
[----:B------:R-:W-:Y:S02]  /*16fb0*/  ISETP.GE.AND P3, PT, R19, RZ, PT ;  /* 0x000000ff1300720c */ /* 0x000fe40003f66270 */
[----:B------:R-:W-:Y:S01]  /*16fc0*/  LOP3.LUT R19, RZ, R24, RZ, 0x33, !PT ;  /* 0x00000018ff137212 */ /* 0x000fe200078e33ff */
        /* <DEDUP_REMOVED lines=48> */
.L_x_3898:
        /* <DEDUP_REMOVED lines=108> */
.L_x_3896:
        /* <DEDUP_REMOVED lines=34> */
[----:B------:R-:W3:Y:S03]  /*17bb0*/  SHFL.BFLY PT, R24, R21, 0x2, 0x1f ;  /* 0x0c401f0015187f89 */ /* 0x000ee600000e0000 */
[----:B------:R-:W-:Y:S01]  /*17bc0*/  LEA R141, R141, UR5, 0x1 ;  /* 0x000000058d8d7c11 */ /* 0x000fe2000f8e08ff */
[----:B------:R-:W4:Y:S03]  /*17bd0*/  SHFL.BFLY PT, R19, R26, 0x2, 0x1f ;  /* 0x0c401f001a137f89 */ /* 0x000f2600000e0000 */
[-C--:B-1----:R-:W-:Y:S01]  /*17be0*/  IADD3 R46, PT, PT, R176, R141.reuse, RZ ;  /* 0x0000008db02e7210 */ /* 0x082fe20007ffe0ff */
[----:B------:R-:W-:Y:S01]  /*17bf0*/  LDSM.16.MT88.4 R124, [R141+0xc000] ;  /* 0x00c000008d7c783b */ /* 0x000fe20000004200 */
[----:B------:R-:W-:-:S02]  /*17c00*/  IADD3 R142, PT, PT, R10, R141, RZ ;  /* 0x0000008d0a8e7210 */ /* 0x000fc40007ffe0ff */
[----:B------:R-:W-:Y:S01]  /*17c10*/  IADD3 R10, PT, PT, R10, R46, RZ ;  /* 0x0000002e0a0a7210 */ /* 0x000fe20007ffe0ff */
[----:B------:R-:W-:Y:S04]  /*17c20*/  LDSM.16.MT88.4 R108, [R46+0xc000] ;  /* 0x00c000002e6c783b */ /* 0x000fe80000004200 */
[----:B------:R-:W-:Y:S04]  /*17c30*/  LDSM.16.MT88.4 R116, [R142+0xc000] ;  /* 0x00c000008e74783b */ /* 0x000fe80000004200 */
[----:B------:R-:W-:Y:S01]  /*17c40*/  LDSM.16.MT88.4 R84, [R142+0x10000] ;  /* 0x010000008e54783b */ /* 0x000fe20000004200 */
[----:B---3--:R-:W-:-:S03]  /*17c50*/  FMNMX.FTZ R24, R21, R24, !PT ;  /* 0x0000001815187209 */ /* 0x008fc60007810000 */
[----:B------:R-:W-:Y:S01]  /*17c60*/  LDSM.16.MT88.4 R100, [R10+0xc000] ;  /* 0x00c000000a64783b */ /* 0x000fe20000004200 */
[----:B----4-:R-:W-:-:S03]  /*17c70*/  FMNMX.FTZ R19, R26, R19, !PT ;  /* 0x000000131a137209 */ /* 0x010fc60007810000 */
[----:B------:R-:W1:Y:S04]  /*17c80*/  SHFL.BFLY PT, R133, R24, 0x1, 0x1f ;  /* 0x0c201f0018857f89 */ /* 0x000e6800000e0000 */
[----:B------:R-:W3:Y:S04]  /*17c90*/  SHFL.BFLY PT, R132, R19, 0x1, 0x1f ;  /* 0x0c201f0013847f89 */ /* 0x000ee800000e0000 */
[----:B------:R-:W4:Y:S04]  /*17ca0*/  LDSM.16.MT88.4 R92, [R141+0x10000] ;  /* 0x010000008d5c783b */ /* 0x000f280000004200 */
[----:B------:R-:W5:Y:S04]  /*17cb0*/  LDSM.16.MT88.4 R76, [R46+0x10000] ;  /* 0x010000002e4c783b */ /* 0x000f680000004200 */
        /* <DEDUP_REMOVED lines=170> */
[----:B-----5:R-:W-:Y:S01]  /*18760*/  F2FP.BF16.F32.PACK_AB R5, R48, R49 ;  /* 0x000000313005723e */ /* 0x020fe200000010ff */
        /* <DEDUP_REMOVED lines=9> */
[----:B------:R-:W4:Y:S02]  /*18800*/  MUFU.EX2 R155, R155 ;  /* 0x0000009b009b7308 */ /* 0x000f240000000800 */
[----:B------:R-:W-:-:S05]  /*18810*/  FADD.FTZ R44, R44, R47 ;  /* 0x0000002f2c2c7221 */ /* 0x000fca0000010000 */
        /* <DEDUP_REMOVED lines=11> */
[----:B------:R-:W2:Y:S01]  /*188d0*/  LDSM.16.MT88.4 R12, [R141+0xd800] ;  /* 0x00d800008d0c783b */ /* 0x000ea20000004200 */
[----:B------:R-:W-:Y:S06]  /*188e0*/  MUFU.EX2 R231, R231 ;  /* 0x000000e700e77308 */ /* 0x000fec0000000800 */
        /* <DEDUP_REMOVED lines=16> */
[----:B------:R-:W-:Y:S01]  /*189f0*/  F2FP.BF16.F32.PACK_AB R5, R153, R152 ;  /* 0x000000989905723e */ /* 0x000fe200000010ff */
[----:B------:R-:W-:Y:S01]  /*18a00*/  FADD.FTZ R43, R43, R44 ;  /* 0x0000002c2b2b7221 */ /* 0x000fe20000010000 */
[----:B------:R-:W-:-:S02]  /*18a10*/  F2FP.BF16.F32.PACK_AB R6, R149, R30 ;  /* 0x0000001e9506723e */ /* 0x000fc400000010ff */
        /* <DEDUP_REMOVED lines=161> */
[----:B------:R-:W-:-:S04]  /*19430*/  FADD.FTZ R36, R36, R169 ;  /* 0x000000a924247221 */ /* 0x000fc80000010000 */
[----:B------:R-:W-:Y:S01]  /*19440*/  FADD.FTZ R37, R37, R36 ;  /* 0x0000002425257221 */ /* 0x000fe20000010000 */
        /* <DEDUP_REMOVED lines=11> */
[C---:B------:R-:W-:Y:S08]  /*19500*/  HMMA.16816.F32.BF16 R76, R4.reuse, R18, R76 ;  /* 0x00000012044c723c */ /* 0x040ff0000004184c */
[C---:B---3--:R-:W-:Y:S08]  /*19510*/  HMMA.16816.F32.BF16 R112, R4.reuse, R20, R112 ;  /* 0x000000140470723c */ /* 0x048ff00000041870 */
[C---:B------:R-:W-:Y:S01]  /*19520*/  HMMA.16816.F32.BF16 R108, R4.reuse, R22, R108 ;  /* 0x00000016046c723c */ /* 0x040fe2000004186c */
[----:B------:R2:W3:Y:S07]  /*19530*/  LDSM.16.MT88.4 R20, [R10+0x13800] ;  /* 0x013800000a14783b */ /* 0x0004ee0000004200 */
[----:B-1----:R-:W-:Y:S01]  /*19540*/  HMMA.16816.F32.BF16 R104, R4, R12, R104 ;  /* 0x0000000c0468723c */ /* 0x002fe20000041868 */
[----:B------:R-:W-:-:S04]  /*19550*/  FADD.FTZ R12, R172, R17 ;  /* 0x00000011ac0c7221 */ /* 0x000fc80000010000 */
[----:B------:R-:W-:-:S03]  /*19560*/  FADD.FTZ R12, R177, R12 ;  /* 0x0000000cb10c7221 */ /* 0x000fc60000010000 */
[----:B------:R-:W-:Y:S01]  /*19570*/  HMMA.16816.F32.BF16 R100, R4, R14, R100 ;  /* 0x0000000e0464723c */ /* 0x000fe20000041864 */
[----:B------:R-:W-:-:S04]  /*19580*/  FADD.FTZ R13, R159, R12 ;  /* 0x0000000c9f0d7221 */ /* 0x000fc80000010000 */
[----:B------:R-:W-:Y:S01]  /*19590*/  FADD.FTZ R13, R162, R13 ;  /* 0x0000000da20d7221 */ /* 0x000fe20000010000 */
[----:B--2---:R-:W-:-:S04]  /*195a0*/  FADD.FTZ R10, R38, R37 ;  /* 0x00000025260a7221 */ /* 0x004fc80000010000 */
        /* <DEDUP_REMOVED lines=84> */
.L_x_3900:
[----:B------:R-:W-:Y:S01]  /*19af0*/  UMOV UR4, URZ ;  /* 0x000000ff00047c82 */ /* 0x000fe20008000000 */
[----:B------:R-:W-:Y:S01]  /*19b00*/  IMAD.SHL.U32 R4, R28, 0x80, RZ ;  /* 0x000000801c047824 */ /* 0x000fe200078e00ff */
[----:B------:R-:W-:-:S05]  /*19b10*/  IADD3 R5, P1, PT, RZ, -UR4, RZ ;  /* 0x80000004ff057c10 */ /* 0x000fca000ff3e0ff */
[----:B------:R-:W-:-:S05]  /*19b20*/  IMAD.X R4, RZ, RZ, ~R4, P1 ;  /* 0x000000ffff047224 */ /* 0x000fca00008e0e04 */
[----:B------:R-:W-:-:S04]  /*19b30*/  SHF.R.S64 R5, R5, 0x1f, R4 ;  /* 0x0000001f05057819 */ /* 0x000fc80000001004 */
[----:B------:R-:W-:-:S04]  /*19b40*/  IADD3 R220, P1, PT, R5, R220, RZ ;  /* 0x000000dc05dc7210 */ /* 0x000fc80007f3e0ff */
[----:B------:R-:W-:-:S09]  /*19b50*/  LEA.HI.X.SX32 R221, R4, R221, 0x1, P1 ;  /* 0x000000dd04dd7211 */ /* 0x000fd200008f0eff */
.L_x_3901:
[----:B------:R-:W1:Y:S01]  /*19b60*/  LDCU UR4, c[0x0][0x440] ;  /* 0x00008800ff0477ac */ /* 0x000e620008000800 */
[C---:B------:R-:W-:Y:S01]  /*19b70*/  IMAD.SHL.U32 R5, R28.reuse, 0x20, RZ ;  /* 0x000000201c057824 */ /* 0x040fe200078e00ff */
[----:B------:R-:W-:Y:S01]  /*19b80*/  SHF.L.U64.HI R28, R28, 0x5, R29 ;  /* 0x000000051c1c7819 */ /* 0x000fe2000001021d */
[----:B------:R-:W-:Y:S01]  /*19b90*/  IMAD.SHL.U32 R207, R205, 0x20, RZ ;  /* 0x00000020cdcf7824 */ /* 0x000fe200078e00ff */
[----:B------:R-:W-:Y:S01]  /*19ba0*/  SHF.R.U32.HI R206, RZ, 0x1, R205 ;  /* 0x00000001ffce7819 */ /* 0x000fe200000116cd */
[----:B------:R-:W-:Y:S01]  /*19bb0*/  VIADD R198, R200, UR5 ;  /* 0x00000005c8c67c36 */ /* 0x000fe20008000000 */
[----:B------:R-:W-:Y:S02]  /*19bc0*/  LOP3.LUT R134, R41, 0x200, RZ, 0xc0, !PT ;  /* 0x0000020029867812 */ /* 0x000fe400078ec0ff */
[----:B------:R-:W-:Y:S02]  /*19bd0*/  LOP3.LUT R4, R206, 0x8, RZ, 0xc0, !PT ;  /* 0x00000008ce047812 */ /* 0x000fe400078ec0ff */
[----:B------:R-:W-:-:S02]  /*19be0*/  LOP3.LUT R207, R207, 0x7c00, RZ, 0xc0, !PT ;  /* 0x00007c00cfcf7812 */ /* 0x000fc400078ec0ff */
[----:B------:R-:W-:Y:S02]  /*19bf0*/  LOP3.LUT R53, R31, R4, RZ, 0x3c, !PT ;  /* 0x000000041f357212 */ /* 0x000fe400078e3cff */
[----:B------:R-:W-:Y:S02]  /*19c00*/  LOP3.LUT R4, R134, R207, RZ, 0xfc, !PT ;  /* 0x000000cf86047212 */ /* 0x000fe400078efcff */
[----:B------:R-:W-:Y:S02]  /*19c10*/  SEL R199, R209, 0xffffffe0, !P6 ;  /* 0xffffffe0d1c77807 */ /* 0x000fe40007000000 */
[----:B-1----:R-:W-:Y:S02]  /*19c20*/  ISETP.GE.AND P3, PT, R8, UR4, PT ;  /* 0x0000000408007c0c */ /* 0x002fe4000bf66270 */
[----:B------:R-:W-:Y:S01]  /*19c30*/  IADD3 R8, P1, PT, R5, R220, RZ ;  /* 0x000000dc05087210 */ /* 0x000fe20007f3e0ff */
[C---:B------:R-:W-:Y:S01]  /*19c40*/  IMAD.IADD R197, R198.reuse, 0x1, R199 ;  /* 0x00000001c6c57824 */ /* 0x040fe200078e02c7 */
[----:B------:R-:W-:Y:S01]  /*19c50*/  ISETP.GE.AND P2, PT, R9, UR4, PT ;  /* 0x0000000409007c0c */ /* 0x000fe2000bf46270 */
[----:B------:R-:W-:Y:S01]  /*19c60*/  IMAD.IADD R198, R198, 0x1, R176 ;  /* 0x00000001c6c67824 */ /* 0x000fe200078e02b0 */
[----:B------:R-:W-:Y:S01]  /*19c70*/  LOP3.LUT R203, R4, R53, RZ, 0xfc, !PT ;  /* 0x0000003504cb7212 */ /* 0x000fe200078efcff */
[----:B------:R-:W-:Y:S01]  /*19c80*/  IMAD.X R9, R28, 0x1, R221, P1 ;  /* 0x000000011c097824 */ /* 0x000fe200008e06dd */
[----:B------:R-:W-:Y:S01]  /*19c90*/  IADD3 R12, P1, PT, R8, R5, RZ ;  /* 0x00000005080c7210 */ /* 0x000fe20007f3e0ff */
[----:B------:R-:W1:Y:S01]  /*19ca0*/  LDCU UR4, c[0x0][0x50c] ;  /* 0x0000a180ff0477ac */ /* 0x000e620008000800 */
[----:B------:R-:W-:-:S03]  /*19cb0*/  LEA R203, R203, UR5, 0x1 ;  /* 0x00000005cbcb7c11 */ /* 0x000fc6000f8e08ff */
[----:B------:R-:W-:Y:S01]  /*19cc0*/  IMAD.X R13, R9, 0x1, R28, P1 ;  /* 0x00000001090d7824 */ /* 0x000fe200008e061c */
[----:B------:R-:W-:Y:S01]  /*19cd0*/  @!PT LDS RZ, [RZ] ;  /* 0x00000000fffff984 */ /* 0x000fe20000000800 */
[----:B------:R-:W-:Y:S01]  /*19ce0*/  @!PT LDS RZ, [RZ] ;  /* 0x00000000fffff984 */ /* 0x000fe20000000800 */
[----:B------:R-:W-:Y:S01]  /*19cf0*/  @!PT LDS RZ, [RZ] ;  /* 0x00000000fffff984 */ /* 0x000fe20000000800 */
[----:B------:R-:W-:Y:S01]  /*19d00*/  @!P3 LDGSTS.E.BYPASS.LTC128B.128 [R52+0xc000], desc[UR6][R220.64] ;  /* 0x0c000000dc34bfae */ /* 0x000fe2000b981a06 */
[-C--:B------:R-:W-:Y:S01]  /*19d10*/  IADD3 R6, P1, PT, R12, R5.reuse, RZ ;  /* 0x000000050c067210 */ /* 0x080fe20007f3e0ff */
[C---:B------:R-:W-:Y:S02]  /*19d20*/  IMAD.IADD R201, R203.reuse, 0x1, R199 ;  /* 0x00000001cbc97824 */ /* 0x040fe400078e02c7 */
[----:B------:R-:W-:Y:S01]  /*19d30*/  @P3 STS.128 [R52+0xc000], RZ ;  /* 0x00c000ff34003388 */ /* 0x000fe20000000c00 */
[----:B------:R-:W-:Y:S02]  /*19d40*/  IMAD.IADD R210, R203, 0x1, R176 ;  /* 0x00000001cbd27824 */ /* 0x000fe400078e02b0 */
[----:B------:R-:W-:Y:S01]  /*19d50*/  IMAD.X R7, R13, 0x1, R28, P1 ;  /* 0x000000010d077824 */ /* 0x000fe200008e061c */
[----:B------:R-:W-:Y:S01]  /*19d60*/  @!PT LDS RZ, [RZ] ;  /* 0x00000000fffff984 */ /* 0x000fe20000000800 */
[----:B------:R-:W-:Y:S01]  /*19d70*/  @!PT LDS RZ, [RZ] ;  /* 0x00000000fffff984 */ /* 0x000fe20000000800 */
[----:B------:R-:W-:Y:S01]  /*19d80*/  @!PT LDS RZ, [RZ] ;  /* 0x00000000fffff984 */ /* 0x000fe20000000800 */
[----:B------:R-:W-:Y:S01]  /*19d90*/  @!P2 LDGSTS.E.BYPASS.LTC128B.128 [R52+0x10000], desc[UR6][R220.64+0x80] ;  /* 0x10000080dc34afae */ /* 0x000fe2000b981a06 */
[----:B------:R-:W-:Y:S01]  /*19da0*/  IADD3 R10, P1, PT, R6, R5, RZ ;  /* 0x00000005060a7210 */ /* 0x000fe20007f3e0ff */
[----:B------:R-:W-:-:S02]  /*19db0*/  IMAD.IADD R202, R199, 0x1, R210 ;  /* 0x00000001c7ca7824 */ /* 0x000fc400078e02d2 */
[----:B------:R-:W-:Y:S01]  /*19dc0*/  @P2 STS.128 [R52+0x10000], RZ ;  /* 0x010000ff34002388 */ /* 0x000fe20000000c00 */
[----:B------:R-:W-:Y:S02]  /*19dd0*/  IMAD.IADD R199, R199, 0x1, R198 ;  /* 0x00000001c7c77824 */ /* 0x000fe400078e02c6 */
[----:B------:R-:W-:Y:S01]  /*19de0*/  IMAD.X R11, R7, 0x1, R28, P1 ;  /* 0x00000001070b7824 */ /* 0x000fe200008e061c */
        /* <DEDUP_REMOVED lines=25> */
[----:B------:R-:W-:Y:S02]  /*19f80*/  @P3 STS.128 [R52+0xd800], RZ ;  /* 0x00d800ff34003388 */ /* 0x000fe40000000c00 */
[----:B------:R-:W-:Y:S02]  /*19f90*/  IMAD.X R9, R11, 0x1, R28, P1 ;  /* 0x000000010b097824 */ /* 0x000fe400008e061c */
[----:B---3--:R-:W-:Y:S02]  /*19fa0*/  @!P2 IMAD.MOV.U32 R12, RZ, RZ, R6 ;  /* 0x000000ffff0ca224 */ /* 0x008fe400078e0006 */
[----:B------:R-:W-:-:S05]  /*19fb0*/  @!P2 IMAD.MOV.U32 R13, RZ, RZ, R7 ;  /* 0x000000ffff0da224 */ /* 0x000fca00078e0007 */
[----:B------:R-:W-:Y:S01]  /*19fc0*/  @!PT LDS RZ, [RZ] ;  /* 0x00000000fffff984 */ /* 0x000fe20000000800 */
[----:B------:R-:W-:Y:S01]  /*19fd0*/  @!PT LDS RZ, [RZ] ;  /* 0x00000000fffff984 */ /* 0x000fe20000000800 */
[----:B------:R-:W-:Y:S01]  /*19fe0*/  @!PT LDS RZ, [RZ] ;  /* 0x00000000fffff984 */ /* 0x000fe20000000800 */
[----:B------:R-:W-:Y:S01]  /*19ff0*/  @!P2 LDGSTS.E.BYPASS.LTC128B.128 [R52+0x11800], desc[UR6][R12.64+0x80] ;  /* 0x118000800c34afae */ /* 0x000fe2000b981a06 */
[----:B----4-:R-:W-:-:S03]  /*1a000*/  IADD3 R6, P4, PT, R8, R5, RZ ;  /* 0x0000000508067210 */ /* 0x010fc60007f9e0ff */
[----:B------:R-:W-:Y:S01]  /*1a010*/  @P2 STS.128 [R52+0x11800], RZ ;  /* 0x011800ff34002388 */ /* 0x000fe20000000c00 */
[----:B------:R-:W-:Y:S01]  /*1a020*/  IADD3 R4, P1, PT, R6, R5, RZ ;  /* 0x0000000506047210 */ /* 0x000fe20007f3e0ff */
[--C-:B------:R-:W-:Y:S02]  /*1a030*/  IMAD.X R7, R9, 0x1, R28.reuse, P4 ;  /* 0x0000000109077824 */ /* 0x100fe400020e061c */
[----:B------:R-:W-:Y:S01]  /*1a040*/  @!PT LDS RZ, [RZ] ;  /* 0x00000000fffff984 */ /* 0x000fe20000000800 */
[----:B------:R-:W-:Y:S01]  /*1a050*/  @!PT LDS RZ, [RZ] ;  /* 0x00000000fffff984 */ /* 0x000fe20000000800 */
[----:B------:R-:W-:Y:S01]  /*1a060*/  @!PT LDS RZ, [RZ] ;  /* 0x00000000fffff984 */ /* 0x000fe20000000800 */
[----:B------:R-:W-:Y:S02]  /*1a070*/  @!P3 LDGSTS.E.BYPASS.LTC128B.128 [R52+0xe000], desc[UR6][R10.64] ;  /* 0x0e0000000a34bfae */ /* 0x000fe4000b981a06 */
[----:B------:R-:W-:Y:S02]  /*1a080*/  IMAD.X R5, R7, 0x1, R28, P1 ;  /* 0x0000000107057824 */ /* 0x000fe400008e061c */
        /* <DEDUP_REMOVED lines=44> */
[----:B--2---:R-:W-:Y:S04]  /*1a350*/  LDSM.16.M88.4 R8, [R201] ;  /* 0x00000000c908783b */ /* 0x004fe80000000200 */
[----:B------:R-:W2:Y:S04]  /*1a360*/  LDSM.16.M88.4 R168, [R197+0x4000] ;  /* 0x00400000c5a8783b */ /* 0x000ea80000000200 */
[----:B---3--:R-:W3:Y:S04]  /*1a370*/  LDSM.16.M88.4 R4, [R197+0x6800] ;  /* 0x00680000c504783b */ /* 0x008ee80000000200 */
[----:B------:R-:W3:Y:S01]  /*1a380*/  LDSM.16.M88.4 R172, [R200+UR5+0x7800] ;  /* 0x00780005c8ac783b */ /* 0x000ee20008000200 */
[C---:B----4-:R-:W-:Y:S03]  /*1a390*/  HMMA.16816.F32.BF16 R12, R48.reuse, R36, RZ ;  /* 0x00000024300c723c */ /* 0x050fe600000418ff */
[----:B------:R-:W4:Y:S04]  /*1a3a0*/  LDSM.16.M88.4 R44, [R197+0x5000] ;  /* 0x00500000c52c783b */ /* 0x000f280000000200 */
[----:B------:R-:W4:Y:S01]  /*1a3b0*/  LDSM.16.M88.4 R164, [R197+0x4800] ;  /* 0x00480000c5a4783b */ /* 0x000f220000000200 */
[C---:B-----5:R-:W-:Y:S03]  /*1a3c0*/  HMMA.16816.F32.BF16 R140, R48.reuse, R136, RZ ;  /* 0x00000088308c723c */ /* 0x060fe600000418ff */
[----:B------:R-:W5:Y:S04]  /*1a3d0*/  LDSM.16.M88.4 R40, [R197+0x5800] ;  /* 0x00580000c528783b */ /* 0x000f680000000200 */
[----:B------:R-:W5:Y:S01]  /*1a3e0*/  LDSM.16.M88.4 R20, [R197+0x6000] ;  /* 0x00600000c514783b */ /* 0x000f620000000200 */
[C---:B------:R-:W-:Y:S03]  /*1a3f0*/  HMMA.16816.F32.BF16 R36, R48.reuse, R38, RZ ;  /* 0x000000263024723c */ /* 0x040fe600000418ff */
[----:B------:R-:W5:Y:S04]  /*1a400*/  LDSM.16.M88.4 R16, [R197+0x7000] ;  /* 0x00700000c510783b */ /* 0x000f680000000200 */
[----:B------:R-:W5:Y:S01]  /*1a410*/  LDSM.16.M88.4 R192, [R197+0x7800] ;  /* 0x00780000c5c0783b */ /* 0x000f620000000200 */
[C---:B-1----:R-:W-:Y:S03]  /*1a420*/  HMMA.16816.F32.BF16 R24, R48.reuse, R160, RZ ;  /* 0x000000a03018723c */ /* 0x042fe600000418ff */
        /* <DEDUP_REMOVED lines=15> */
[C---:B---3--:R-:W-:Y:S08]  /*1a520*/  HMMA.16816.F32.BF16 R140, R8.reuse, R4, R140 ;  /* 0x00000004088c723c */ /* 0x048ff0000004188c */
[----:B------:R-:W-:Y:S01]  /*1a530*/  HMMA.16816.F32.BF16 R136, R8, R6, R136 ;  /* 0x000000060888723c */ /* 0x000fe20000041888 */
[----:B------:R-:W1:Y:S07]  /*1a540*/  LDSM.16.M88.4 R4, [R198+0x6000] ;  /* 0x00600000c604783b */ /* 0x000e6e0000000200 */
        /* <DEDUP_REMOVED lines=8> */
[----:B------:R-:W-:Y:S07]  /*1a5d0*/  LDSM.16.M88.4 R172, [R198+0x7800] ;  /* 0x00780000c6ac783b */ /* 0x000fee0000000200 */
[C---:B------:R-:W-:Y:S08]  /*1a5e0*/  HMMA.16816.F32.BF16 R32, R8.reuse, R164, R32 ;  /* 0x000000a40820723c */ /* 0x040ff00000041820 */
        /* <DEDUP_REMOVED lines=77> */
[----:B------:R-:W-:Y:S08]  /*1aac0*/  HMMA.16816.F32.BF16 R136, R184, R174, R136 ;  /* 0x000000aeb888723c */ /* 0x000ff00000041888 */
[----:B------:R-:W-:Y:S08]  /*1aad0*/  HMMA.16816.F32.BF16 R36, R44, R190, R36 ;  /* 0x000000be2c24723c */ /* 0x000ff00000041824 */
[----:B------:R-:W-:Y:S01]  /*1aae0*/  HMMA.16816.F32.BF16 R172, R184, R164, R56 ;  /* 0x000000a4b8ac723c */ /* 0x000fe20000041838 */
[----:B------:R-:W3:Y:S07]  /*1aaf0*/  LDSM.16.M88.4 R56, [R198+0x8800] ;  /* 0x00880000c638783b */ /* 0x000eee0000000200 */
        /* <DEDUP_REMOVED lines=21> */
[C---:B------:R-:W-:Y:S08]  /*1ac50*/  HMMA.16816.F32.BF16 R152, R184.reuse, R182, R152 ;  /* 0x000000b6b898723c */ /* 0x040ff00000041898 */
[----:B------:R-:W-:Y:S01]  /*1ac60*/  HMMA.16816.F32.BF16 R48, R184, R166, R48 ;  /* 0x000000a6b830723c */ /* 0x000fe20000041830 */
[----:B------:R-:W5:Y:S07]  /*1ac70*/  LDSM.16.M88.4 R164, [R197+0xb800] ;  /* 0x00b80000c5a4783b */ /* 0x000f6e0000000200 */
[C---:B---3--:R-:W-:Y:S08]  /*1ac80*/  HMMA.16816.F32.BF16 R32, R20.reuse, R56, R32 ;  /* 0x000000381420723c */ /* 0x048ff00000041820 */
[----:B------:R-:W-:Y:S08]  /*1ac90*/  HMMA.16816.F32.BF16 R40, R20, R58, R40 ;  /* 0x0000003a1428723c */ /* 0x000ff00000041828 */
[----:B------:R-:W-:Y:S01]  /*1aca0*/  HMMA.16816.F32.BF16 R36, R8, R6, R36 ;  /* 0x000000060824723c */ /* 0x000fe20000041824 */
[----:B------:R-:W3:Y:S07]  /*1acb0*/  LDSM.16.M88.4 R4, [R197+0xa000] ;  /* 0x00a00000c504783b */ /* 0x000eee0000000200 */
[C---:B------:R-:W-:Y:S08]  /*1acc0*/  HMMA.16816.F32.BF16 R160, R44.reuse, R170, R160 ;  /* 0x000000aa2ca0723c */ /* 0x040ff000000418a0 */
[----:B-1----:R-:W-:Y:S03]  /*1acd0*/  HMMA.16816.F32.BF16 R156, R44, R16, R156 ;  /* 0x000000102c9c723c */ /* 0x002fe6000004189c */
[----:B------:R-:W-:Y:S01]  /*1ace0*/  FMUL.FTZ R36, R36, UR4 ;  /* 0x0000000424247c20 */ /* 0x000fe20008410000 */
[----:B------:R-:W-:Y:S01]  /*1acf0*/  FMUL.FTZ R37, R37, UR4 ;  /* 0x0000000425257c20 */ /* 0x000fe20008410000 */
[----:B------:R-:W-:Y:S01]  /*1ad00*/  FMUL.FTZ R38, R38, UR4 ;  /* 0x0000000426267c20 */ /* 0x000fe20008410000 */
[----:B------:R-:W-:Y:S01]  /*1ad10*/  FMUL.FTZ R39, R39, UR4 ;  /* 0x0000000427277c20 */ /* 0x000fe20008410000 */
[----:B------:R-:W-:Y:S01]  /*1ad20*/  MUFU.TANH R57, R36 ;  /* 0x0000002400397308 */ /* 0x000fe20000002400 */
[----:B----4-:R-:W-:Y:S07]  /*1ad30*/  HMMA.16816.F32.BF16 R32, R8, R28, R32 ;  /* 0x0000001c0820723c */ /* 0x010fee0000041820 */
[----:B------:R-:W-:Y:S01]  /*1ad40*/  MUFU.TANH R171, R37 ;  /* 0x0000002500ab7308 */ /* 0x000fe20000002400 */
[----:B------:R-:W-:Y:S01]  /*1ad50*/  HMMA.16816.F32.BF16 R152, R44, R18, R152 ;  /* 0x000000122c98723c */ /* 0x000fe20000041898 */
[----:B------:R-:W1:Y:S06]  /*1ad60*/  LDSM.16.M88.4 R16, [R199+0x9000] ;  /* 0x00900000c710783b */ /* 0x000e6c0000000200 */
[----:B------:R-:W-:Y:S01]  /*1ad70*/  MUFU.TANH R59, R38 ;  /* 0x00000026003b7308 */ /* 0x000fe20000002400 */
[----:B------:R-:W-:Y:S01]  /*1ad80*/  HMMA.16816.F32.BF16 R40, R8, R30, R40 ;  /* 0x0000001e0828723c */ /* 0x000fe20000041828 */
[----:B------:R-:W4:Y:S02]  /*1ad90*/  LDSM.16.M88.4 R28, [R198+0xb800] ;  /* 0x00b80000c61c783b */ /* 0x000f240000000200 */
[----:B------:R-:W-:Y:S01]  /*1ada0*/  FMUL.FTZ R32, R32, UR4 ;  /* 0x0000000420207c20 */ /* 0x000fe20008410000 */
[----:B------:R-:W-:Y:S01]  /*1adb0*/  FMUL.FTZ R187, R33, UR4 ;  /* 0x0000000421bb7c20 */ /* 0x000fe20008410000 */
[----:B------:R-:W-:-:S02]  /*1adc0*/  FMUL.FTZ R189, R34, UR4 ;  /* 0x0000000422bd7c20 */ /* 0x000fc40008410000 */
[----:B------:R3:W-:Y:S01]  /*1add0*/  MUFU.TANH R183, R39 ;  /* 0x0000002700b77308 */ /* 0x0007e20000002400 */
[C---:B--2---:R-:W-:Y:S07]  /*1ade0*/  HMMA.16816.F32.BF16 R24, R20.reuse, R12, R24 ;  /* 0x0000000c1418723c */ /* 0x044fee0000041818 */
[----:B------:R2:W-:Y:S01]  /*1adf0*/  MUFU.TANH R185, R32 ;  /* 0x0000002000b97308 */ /* 0x0005e20000002400 */
[----:B------:R-:W-:Y:S01]  /*1ae00*/  HMMA.16816.F32.BF16 R160, R20, R14, R160 ;  /* 0x0000000e14a0723c */ /* 0x000fe200000418a0 */
[----:B------:R-:W4:Y:S02]  /*1ae10*/  LDSM.16.M88.4 R12, [R199+0xb800] ;  /* 0x00b80000c70c783b */ /* 0x000f240000000200 */
[----:B------:R-:W-:Y:S01]  /*1ae20*/  FMUL.FTZ R40, R40, UR4 ;  /* 0x0000000428287c20 */ /* 0x000fe20008410000 */
[----:B------:R-:W-:Y:S01]  /*1ae30*/  FMUL.FTZ R41, R41, UR4 ;  /* 0x0000000429297c20 */ /* 0x000fe20008410000 */
[----:B------:R-:W-:Y:S01]  /*1ae40*/  FMUL.FTZ R42, R42, UR4 ;  /* 0x000000042a2a7c20 */ /* 0x000fe20008410000 */
[----:B------:R-:W-:Y:S01]  /*1ae50*/  FMUL.FTZ R43, R43, UR4 ;  /* 0x000000042b2b7c20 */ /* 0x000fe20008410000 */
        /* <DEDUP_REMOVED lines=8> */
[----:B-1----:R-:W-:Y:S07]  /*1aee0*/  HMMA.16816.F32.BF16 R24, R8, R16, R24 ;  /* 0x000000100818723c */ /* 0x002fee0000041818 */
[----:B------:R-:W-:Y:S01]  /*1aef0*/  MUFU.TANH R193, R42 ;  /* 0x0000002a00c17308 */ /* 0x000fe20000002400 */
[----:B----4-:R-:W-:Y:S07]  /*1af00*/  HMMA.16816.F32.BF16 R48, R20, R30, R48 ;  /* 0x0000001e1430723c */ /* 0x010fee0000041830 */
[----:B------:R1:W-:Y:S01]  /*1af10*/  MUFU.TANH R195, R43 ;  /* 0x0000002b00c37308 */ /* 0x0003e20000002400 */
[----:B------:R-:W-:Y:S01]  /*1af20*/  HMMA.16816.F32.BF16 R144, R44, R6, R144 ;  /* 0x000000062c90723c */ /* 0x000fe20000041890 */
[----:B--2---:R2:W4:Y:S02]  /*1af30*/  LDSM.16.M88.4 R4, [R197+0xb000] ;  /* 0x00b00000c504783b */ /* 0x0045240000000200 */
[----:B------:R-:W-:Y:S01]  /*1af40*/  FMUL.FTZ R24, R24, UR4 ;  /* 0x0000000418187c20 */ /* 0x000fe20008410000 */
[----:B------:R-:W-:Y:S01]  /*1af50*/  FMUL.FTZ R215, R25, UR4 ;  /* 0x0000000419d77c20 */ /* 0x000fe20008410000 */
[----:B------:R-:W-:-:S02]  /*1af60*/  FMUL.FTZ R227, R26, UR4 ;  /* 0x000000041ae37c20 */ /* 0x000fc40008410000 */
[----:B------:R5:W-:Y:S01]  /*1af70*/  MUFU.TANH R225, R24 ;  /* 0x0000001800e17308 */ /* 0x000be20000002400 */
[C---:B------:R-:W-:Y:S01]  /*1af80*/  HMMA.16816.F32.BF16 R160, R8.reuse, R18, R160 ;  /* 0x0000001208a0723c */ /* 0x040fe200000418a0 */
[----:B------:R-:W4:Y:S06]  /*1af90*/  LDSM.16.M88.4 R16, [R199+0x9800] ;  /* 0x00980000c710783b */ /* 0x000f2c0000000200 */
[----:B------:R-:W-:Y:S01]  /*1afa0*/  MUFU.TANH R187, R187 ;  /* 0x000000bb00bb7308 */ /* 0x000fe20000002400 */
[----:B------:R-:W-:Y:S01]  /*1afb0*/  HMMA.16816.F32.BF16 R48, R8, R14, R48 ;  /* 0x0000000e0830723c */ /* 0x000fe20000041830 */
[----:B-1----:R-:W1:Y:S06]  /*1afc0*/  LDSM.16.M88.4 R40, [R198+0xa000] ;  /* 0x00a00000c628783b */ /* 0x002e6c0000000200 */
[----:B------:R-:W-:Y:S01]  /*1afd0*/  MUFU.TANH R189, R189 ;  /* 0x000000bd00bd7308 */ /* 0x000fe20000002400 */
[----:B--2---:R-:W-:Y:S01]  /*1afe0*/  FMUL.FTZ R197, R27, UR4 ;  /* 0x000000041bc57c20 */ /* 0x004fe20008410000 */
[C---:B---3--:R-:W-:Y:S06]  /*1aff0*/  HMMA.16816.F32.BF16 R152, R20.reuse, R38, R152 ;  /* 0x000000261498723c */ /* 0x048fec0000041898 */
[----:B------:R-:W-:Y:S02]  /*1b000*/  MUFU.TANH R215, R215 ;  /* 0x000000d700d77308 */ /* 0x000fe40000002400 */
[----:B-----5:R-:W-:Y:S01]  /*1b010*/  HMMA.16816.F32.BF16 R24, R20, R36, R156 ;  /* 0x000000241418723c */ /* 0x020fe2000004189c */
[----:B------:R-:W-:-:S02]  /*1b020*/  IMAD.SHL.U32 R156, R205, 0x2, RZ ;  /* 0x00000002cd9c7824 */ /* 0x000fc400078e00ff */
[----:B------:R-:W-:Y:S01]  /*1b030*/  FMUL.FTZ R48, R48, UR4 ;  /* 0x0000000430307c20 */ /* 0x000fe20008410000 */
[----:B------:R-:W-:Y:S01]  /*1b040*/  FMUL.FTZ R31, R50, UR4 ;  /* 0x00000004321f7c20 */ /* 0x000fe20008410000 */
[----:B------:R-:W2:Y:S01]  /*1b050*/  LDSM.16.M88.4 R36, [R199+0xa000] ;  /* 0x00a00000c724783b */ /* 0x000ea20000000200 */
[----:B------:R-:W-:Y:S01]  /*1b060*/  FMUL.FTZ R157, R160, UR4 ;  /* 0x00000004a09d7c20 */ /* 0x000fe20008410000 */
[----:B------:R-:W-:Y:S01]  /*1b070*/  LOP3.LUT R156, R156, 0x6, RZ, 0xc0, !PT ;  /* 0x000000069c9c7812 */ /* 0x000fe200078ec0ff */
[----:B------:R-:W-:Y:S01]  /*1b080*/  MUFU.TANH R227, R227 ;  /* 0x000000e300e37308 */ /* 0x000fe20000002400 */
[----:B----4-:R-:W-:Y:S01]  /*1b090*/  HMMA.16816.F32.BF16 R64, R44, R4, R64 ;  /* 0x000000042c40723c */ /* 0x010fe20000041840 */
[----:B------:R-:W-:Y:S01]  /*1b0a0*/  FMUL.FTZ R159, R162, UR4 ;  /* 0x00000004a29f7c20 */ /* 0x000fe20008410000 */
[----:B------:R-:W-:Y:S01]  /*1b0b0*/  FMUL.FTZ R51, R51, UR4 ;  /* 0x0000000433337c20 */ /* 0x000fe20008410000 */
[----:B------:R-:W-:Y:S02]  /*1b0c0*/  IMAD R14, R55, 0x80, R156 ;  /* 0x00000080370e7824 */ /* 0x000fe400078e029c */
[----:B------:R-:W-:-:S02]  /*1b0d0*/  FMUL.FTZ R49, R49, UR4 ;  /* 0x0000000431317c20 */ /* 0x000fc40008410000 */
[C---:B------:R-:W-:Y:S01]  /*1b0e0*/  VIADD R15, R14.reuse, 0xffffff00 ;  /* 0xffffff000e0f7836 */ /* 0x040fe20000000000 */
[----:B------:R-:W3:Y:S01]  /*1b0f0*/  MUFU.TANH R5, R48 ;  /* 0x0000003000057308 */ /* 0x000ee20000002400 */
[----:B------:R-:W-:Y:S01]  /*1b100*/  VIADD R4, R14, 0xffffff78 ;  /* 0xffffff780e047836 */ /* 0x000fe20000000000 */
[----:B------:R-:W-:Y:S02]  /*1b110*/  HMMA.16816.F32.BF16 R140, R44, R32, R140 ;  /* 0x000000202c8c723c */ /* 0x000fe4000004188c */
[----:B------:R-:W-:Y:S02]  /*1b120*/  I2FP.F32.S32 R30, R15 ;  /* 0x0000000f001e7245 */ /* 0x000fe40000201400 */
[CC--:B------:R-:W-:Y:S02]  /*1b130*/  ISETP.GE.AND P4, PT, R15.reuse, R135.reuse, PT ;  /* 0x000000870f00720c */ /* 0x0c0fe40003f86270 */
[----:B------:R-:W4:Y:S01]  /*1b140*/  MUFU.TANH R31, R31 ;  /* 0x0000001f001f7308 */ /* 0x000f220000002400 */
[----:B------:R-:W-:Y:S01]  /*1b150*/  FFMA.FTZ R177, R0, R30, R177 ;  /* 0x0000001e00b17223 */ /* 0x000fe200000100b1 */
[----:B------:R-:W-:Y:S01]  /*1b160*/  ISETP.GE.AND P1, PT, R15, R196, PT ;  /* 0x000000c40f00720c */ /* 0x000fe20003f26270 */
[----:B------:R-:W-:Y:S01]  /*1b170*/  HMMA.16816.F32.BF16 R24, R8, R16, R24 ;  /* 0x000000100818723c */ /* 0x000fe20000041818 */
[----:B------:R-:W-:Y:S01]  /*1b180*/  ISETP.GE.AND P5, PT, R4, R135, PT ;  /* 0x000000870400720c */ /* 0x000fe20003fa6270 */
[----:B------:R-:W-:Y:S01]  /*1b190*/  FFMA.FTZ R30, R0, R30, R181 ;  /* 0x0000001e001e7223 */ /* 0x000fe200000100b5 */
[----:B------:R-:W-:-:S02]  /*1b1a0*/  FSEL R15, R177, -INF , !P4 ;  /* 0xff800000b10f7808 */ /* 0x000fc40006000000 */
[----:B------:R-:W-:Y:S01]  /*1b1b0*/  ISETP.GE.AND P4, PT, R4, R196, PT ;  /* 0x000000c40400720c */ /* 0x000fe20003f86270 */
[----:B------:R-:W5:Y:S01]  /*1b1c0*/  MUFU.TANH R197, R197 ;  /* 0x000000c500c57308 */ /* 0x000f620000002400 */
[----:B------:R-:W-:Y:S01]  /*1b1d0*/  I2FP.F32.S32 R17, R4 ;  /* 0x0000000400117245 */ /* 0x000fe20000201400 */
[----:B------:R-:W-:Y:S01]  /*1b1e0*/  VIADD R4, R14, 0xffffff01 ;  /* 0xffffff010e047836 */ /* 0x000fe20000000000 */
[----:B------:R-:W-:Y:S01]  /*1b1f0*/  HMMA.16816.F32.BF16 R32, R44, R34, R136 ;  /* 0x000000222c20723c */ /* 0x000fe20000041888 */
[----:B------:R-:W-:Y:S01]  /*1b200*/  FSEL R30, R30, -INF , !P1 ;  /* 0xff8000001e1e7808 */ /* 0x000fe20004800000 */
[----:B------:R-:W-:Y:S01]  /*1b210*/  FMUL.FTZ R139, R161, UR4 ;  /* 0x00000004a18b7c20 */ /* 0x000fe20008410000 */
[CC--:B---3--:R-:W-:Y:S01]  /*1b220*/  FFMA.FTZ R5, R0.reuse, R17.reuse, R5 ;  /* 0x0000001100057223 */ /* 0x0c8fe20000010005 */
[----:B------:R-:W-:Y:S01]  /*1b230*/  I2FP.F32.S32 R48, R4 ;  /* 0x0000000400307245 */ /* 0x000fe20000201400 */
[----:B----4-:R-:W-:Y:S01]  /*1b240*/  FFMA.FTZ R31, R0, R17, R31 ;  /* 0x00000011001f7223 */ /* 0x010fe2000001001f */
[-C--:B------:R-:W-:Y:S01]  /*1b250*/  ISETP.GE.AND P1, PT, R4, R135.reuse, PT ;  /* 0x000000870400720c */ /* 0x080fe20003f26270 */
[----:B------:R-:W-:Y:S01]  /*1b260*/  FMUL.FTZ R161, R163, UR4 ;  /* 0x00000004a3a17c20 */ /* 0x000fe20008410000 */
[----:B------:R-:W-:Y:S01]  /*1b270*/  FSEL R137, R5, -INF , !P5 ;  /* 0xff80000005897808 */ /* 0x000fe20006800000 */
[----:B------:R-:W-:Y:S01]  /*1b280*/  FFMA.FTZ R169, R0, R48, R169 ;  /* 0x0000003000a97223 */ /* 0x000fe200000100a9 */
[----:B------:R-:W-:Y:S01]  /*1b290*/  ISETP.GE.AND P5, PT, R4, R196, PT ;  /* 0x000000c40400720c */ /* 0x000fe20003fa6270 */
[----:B------:R-:W-:Y:S01]  /*1b2a0*/  VIADD R4, R14, 0xffffff08 ;  /* 0xffffff080e047836 */ /* 0x000fe20000000000 */
[----:B------:R-:W-:Y:S01]  /*1b2b0*/  HMMA.16816.F32.BF16 R152, R8, R18, R152 ;  /* 0x000000120898723c */ /* 0x000fe20000041898 */
[----:B------:R-:W3:Y:S01]  /*1b2c0*/  LDSM.16.M88.4 R16, [R198+0xa800] ;  /* 0x00a80000c610783b */ /* 0x000ee20000000200 */
[----:B------:R-:W-:Y:S01]  /*1b2d0*/  FSEL R136, R31, -INF , !P4 ;  /* 0xff8000001f887808 */ /* 0x000fe20006000000 */
[----:B------:R-:W-:Y:S01]  /*1b2e0*/  FMUL.FTZ R5, R24, UR4 ;  /* 0x0000000418057c20 */ /* 0x000fe20008410000 */
[----:B------:R-:W-:Y:S01]  /*1b2f0*/  FSEL R31, R169, -INF , !P1 ;  /* 0xff800000a91f7808 */ /* 0x000fe20004800000 */
[----:B------:R-:W-:Y:S01]  /*1b300*/  FFMA.FTZ R48, R0, R48, R179 ;  /* 0x0000003000307223 */ /* 0x000fe200000100b3 */
[-C--:B------:R-:W-:Y:S01]  /*1b310*/  ISETP.GE.AND P4, PT, R4, R135.reuse, PT ;  /* 0x000000870400720c */ /* 0x080fe20003f86270 */
[----:B------:R-:W-:Y:S01]  /*1b320*/  VIADD R24, R14, 0xffffff09 ;  /* 0xffffff090e187836 */ /* 0x000fe20000000000 */
[----:B------:R-:W-:Y:S01]  /*1b330*/  ISETP.GE.AND P1, PT, R4, R196, PT ;  /* 0x000000c40400720c */ /* 0x000fe20003f26270 */
[----:B------:R-:W-:Y:S01]  /*1b340*/  FMUL.FTZ R25, R25, UR4 ;  /* 0x0000000419197c20 */ /* 0x000fe20008410000 */
[----:B------:R-:W-:Y:S01]  /*1b350*/  I2FP.F32.S32 R4, R4 ;  /* 0x0000000400047245 */ /* 0x000fe20000201400 */
[----:B-1----:R-:W-:Y:S01]  /*1b360*/  HMMA.16816.F32.BF16 R148, R20, R40, R148 ;  /* 0x000000281494723c */ /* 0x002fe20000041894 */
[----:B------:R-:W-:Y:S01]  /*1b370*/  FSEL R48, R48, -INF , !P5 ;  /* 0xff80000030307808 */ /* 0x000fe20006800000 */
[----:B------:R1:W-:Y:S01]  /*1b380*/  MUFU.TANH R163, R25 ;  /* 0x0000001900a37308 */ /* 0x0003e20000002400 */
[----:B------:R-:W-:Y:S01]  /*1b390*/  ISETP.GE.AND P5, PT, R24, R135, PT ;  /* 0x000000871800720c */ /* 0x000fe20003fa6270 */
[CC--:B------:R-:W-:Y:S01]  /*1b3a0*/  FFMA.FTZ R57, R0.reuse, R4.reuse, R57 ;  /* 0x0000000400397223 */ /* 0x0c0fe20000010039 */
[----:B------:R-:W-:Y:S01]  /*1b3b0*/  FFMA.FTZ R59, R0, R4, R59 ;  /* 0x00000004003b7223 */ /* 0x000fe2000001003b */
[----:B------:R-:W-:-:S02]  /*1b3c0*/  VIADD R4, R14, 0xffffff10 ;  /* 0xffffff100e047836 */ /* 0x000fc40000000000 */
[----:B------:R-:W-:Y:S01]  /*1b3d0*/  FMUL.FTZ R26, R26, UR4 ;  /* 0x000000041a1a7c20 */ /* 0x000fe20008410000 */
[----:B------:R-:W-:Y:S01]  /*1b3e0*/  HMMA.16816.F32.BF16 R144, R20, R42, R144 ;  /* 0x0000002a1490723c */ /* 0x000fe20000041890 */
[----:B------:R-:W-:Y:S01]  /*1b3f0*/  FSEL R57, R57, -INF , !P4 ;  /* 0xff80000039397808 */ /* 0x000fe20006000000 */
[----:B------:R-:W4:Y:S01]  /*1b400*/  MUFU.TANH R157, R157 ;  /* 0x0000009d009d7308 */ /* 0x000f220000002400 */
[----:B------:R-:W-:Y:S01]  /*1b410*/  ISETP.GE.AND P4, PT, R24, R196, PT ;  /* 0x000000c41800720c */ /* 0x000fe20003f86270 */
[----:B------:R-:W-:Y:S01]  /*1b420*/  FMUL.FTZ R27, R27, UR4 ;  /* 0x000000041b1b7c20 */ /* 0x000fe20008410000 */
[----:B------:R-:W-:Y:S01]  /*1b430*/  I2FP.F32.S32 R24, R24 ;  /* 0x0000001800187245 */ /* 0x000fe20000201400 */
[----:B------:R-:W-:Y:S01]  /*1b440*/  FMUL.FTZ R152, R152, UR4 ;  /* 0x0000000498987c20 */ /* 0x000fe20008410000 */
[----:B------:R-:W-:Y:S01]  /*1b450*/  FSEL R40, R59, -INF , !P1 ;  /* 0xff8000003b287808 */ /* 0x000fe20004800000 */
[----:B------:R-:W-:Y:S01]  /*1b460*/  HMMA.16816.F32.BF16 R60, R44, R6, R60 ;  /* 0x000000062c3c723c */ /* 0x000fe2000004183c */
[----:B------:R-:W-:Y:S01]  /*1b470*/  ISETP.GE.AND P1, PT, R4, R135, PT ;  /* 0x000000870400720c */ /* 0x000fe20003f26270 */
[----:B------:R-:W-:Y:S01]  /*1b480*/  FFMA.FTZ R171, R0, R24, R171 ;  /* 0x0000001800ab7223 */ /* 0x000fe200000100ab */
[----:B-1----:R-:W-:-:S02]  /*1b490*/  VIADD R25, R14, 0xffffff11 ;  /* 0xffffff110e197836 */ /* 0x002fc40000000000 */
[----:B------:R-:W-:Y:S01]  /*1b4a0*/  FFMA.FTZ R183, R0, R24, R183 ;  /* 0x0000001800b77223 */ /* 0x000fe200000100b7 */
[----:B------:R-:W-:Y:S01]  /*1b4b0*/  VIADD R6, R14, 0xffffff28 ;  /* 0xffffff280e067836 */ /* 0x000fe20000000000 */
[----:B------:R-:W-:Y:S01]  /*1b4c0*/  MUFU.TANH R139, R139 ;  /* 0x0000008b008b7308 */ /* 0x000fe20000002400 */
[----:B------:R-:W-:Y:S01]  /*1b4d0*/  FSEL R41, R171, -INF , !P5 ;  /* 0xff800000ab297808 */ /* 0x000fe20006800000 */
[----:B--2---:R-:W-:Y:S01]  /*1b4e0*/  HMMA.16816.F32.BF16 R148, R8, R36, R148 ;  /* 0x000000240894723c */ /* 0x004fe20000041894 */
[----:B------:R-:W-:Y:S01]  /*1b4f0*/  ISETP.GE.AND P5, PT, R4, R196, PT ;  /* 0x000000c40400720c */ /* 0x000fe20003fa6270 */
[----:B------:R-:W-:Y:S01]  /*1b500*/  FMUL.FTZ R153, R153, UR4 ;  /* 0x0000000499997c20 */ /* 0x000fe20008410000 */
[----:B------:R-:W-:Y:S01]  /*1b510*/  I2FP.F32.S32 R4, R4 ;  /* 0x0000000400047245 */ /* 0x000fe20000201400 */
[----:B------:R-:W-:Y:S01]  /*1b520*/  FMUL.FTZ R154, R154, UR4 ;  /* 0x000000049a9a7c20 */ /* 0x000fe20008410000 */
[----:B------:R-:W-:Y:S01]  /*1b530*/  I2FP.F32.S32 R24, R25 ;  /* 0x0000001900187245 */ /* 0x000fe20000201400 */
[----:B------:R-:W1:Y:S01]  /*1b540*/  MUFU.TANH R159, R159 ;  /* 0x0000009f009f7308 */ /* 0x000e620000002400 */
[----:B------:R-:W-:Y:S01]  /*1b550*/  FSEL R42, R183, -INF , !P4 ;  /* 0xff800000b72a7808 */ /* 0x000fe20006000000 */
[CC--:B------:R-:W-:Y:S01]  /*1b560*/  FFMA.FTZ R185, R0.reuse, R4.reuse, R185 ;  /* 0x0000000400b97223 */ /* 0x0c0fe200000100b9 */
[C---:B------:R-:W-:Y:S01]  /*1b570*/  FFMA.FTZ R189, R0.reuse, R4, R189 ;  /* 0x0000000400bd7223 */ /* 0x040fe200000100bd */
[----:B------:R-:W-:Y:S01]  /*1b580*/  FFMA.FTZ R187, R0, R24, R187 ;  /* 0x0000001800bb7223 */ /* 0x000fe200000100bb */
[----:B------:R-:W-:Y:S01]  /*1b590*/  ISETP.GE.AND P4, PT, R25, R135, PT ;  /* 0x000000871900720c */ /* 0x000fe20003f86270 */
[----:B------:R-:W-:-:S02]  /*1b5a0*/  VIADD R4, R14, 0xffffff18 ;  /* 0xffffff180e047836 */ /* 0x000fc40000000000 */
[----:B------:R-:W-:Y:S01]  /*1b5b0*/  FFMA.FTZ R167, R0, R24, R167 ;  /* 0x0000001800a77223 */ /* 0x000fe200000100a7 */
[----:B------:R-:W-:Y:S01]  /*1b5c0*/  VIADD R24, R14, 0xffffff19 ;  /* 0xffffff190e187836 */ /* 0x000fe20000000000 */
[----:B------:R-:W-:Y:S01]  /*1b5d0*/  FSEL R210, R189, -INF , !P5 ;  /* 0xff800000bdd27808 */ /* 0x000fe20006800000 */
[----:B---3--:R-:W-:Y:S01]  /*1b5e0*/  HMMA.16816.F32.BF16 R140, R20, R16, R140 ;  /* 0x00000010148c723c */ /* 0x008fe2000004188c */
[----:B------:R-:W-:Y:S01]  /*1b5f0*/  FSEL R211, R187, -INF , !P4 ;  /* 0xff800000bbd37808 */ /* 0x000fe20006000000 */
[----:B------:R-:W-:Y:S01]  /*1b600*/  MUFU.TANH R169, R26 ;  /* 0x0000001a00a97308 */ /* 0x000fe20000002400 */
[C---:B------:R-:W-:Y:S01]  /*1b610*/  ISETP.GE.AND P5, PT, R4.reuse, R135, PT ;  /* 0x000000870400720c */ /* 0x040fe20003fa6270 */
[----:B------:R-:W-:Y:S01]  /*1b620*/  FMUL.FTZ R155, R155, UR4 ;  /* 0x000000049b9b7c20 */ /* 0x000fe20008410000 */
[----:B------:R-:W-:Y:S01]  /*1b630*/  ISETP.GE.AND P4, PT, R4, R196, PT ;  /* 0x000000c40400720c */ /* 0x000fe20003f86270 */
[----:B------:R-:W-:Y:S01]  /*1b640*/  FMUL.FTZ R148, R148, UR4 ;  /* 0x0000000494947c20 */ /* 0x000fe20008410000 */
[----:B------:R-:W-:Y:S01]  /*1b650*/  I2FP.F32.S32 R4, R4 ;  /* 0x0000000400047245 */ /* 0x000fe20000201400 */
[----:B------:R-:W-:Y:S01]  /*1b660*/  HMMA.16816.F32.BF16 R144, R8, R38, R144 ;  /* 0x000000260890723c */ /* 0x000fe20000041890 */
[----:B------:R-:W-:Y:S01]  /*1b670*/  FSEL R213, R185, -INF , !P1 ;  /* 0xff800000b9d57808 */ /* 0x000fe20004800000 */
[----:B------:R2:W-:Y:S01]  /*1b680*/  MUFU.TANH R59, R27 ;  /* 0x0000001b003b7308 */ /* 0x0005e20000002400 */
[----:B------:R-:W-:Y:S01]  /*1b690*/  I2FP.F32.S32 R16, R24 ;  /* 0x0000001800107245 */ /* 0x000fe20000201400 */
[C---:B------:R-:W-:Y:S01]  /*1b6a0*/  FFMA.FTZ R201, R0.reuse, R4, R201 ;  /* 0x0000000400c97223 */ /* 0x040fe200000100c9 */
[----:B------:R-:W-:Y:S01]  /*1b6b0*/  ISETP.GE.AND P1, PT, R25, R196, PT ;  /* 0x000000c41900720c */ /* 0x000fe20003f26270 */
[----:B------:R-:W-:Y:S01]  /*1b6c0*/  FFMA.FTZ R193, R0, R4, R193 ;  /* 0x0000000400c17223 */ /* 0x000fe200000100c1 */
[----:B------:R-:W-:-:S02]  /*1b6d0*/  VIADD R4, R14, 0xffffff20 ;  /* 0xffffff200e047836 */ /* 0x000fc40000000000 */
[CC--:B------:R-:W-:Y:S01]  /*1b6e0*/  FFMA.FTZ R191, R0.reuse, R16.reuse, R191 ;  /* 0x0000001000bf7223 */ /* 0x0c0fe200000100bf */
[----:B------:R-:W-:Y:S01]  /*1b6f0*/  FSEL R212, R167, -INF , !P1 ;  /* 0xff800000a7d47808 */ /* 0x000fe20004800000 */
[----:B------:R-:W-:Y:S01]  /*1b700*/  FFMA.FTZ R200, R0, R16, R195 ;  /* 0x0000001000c87223 */ /* 0x000fe200000100c3 */
[-C--:B------:R-:W-:Y:S01]  /*1b710*/  ISETP.GE.AND P1, PT, R24, R135.reuse, PT ;  /* 0x000000871800720c */ /* 0x080fe20003f26270 */
[----:B------:R-:W-:Y:S01]  /*1b720*/  VIADD R16, R14, 0xffffff21 ;  /* 0xffffff210e107836 */ /* 0x000fe20000000000 */
[----:B------:R-:W-:Y:S01]  /*1b730*/  FSEL R203, R201, -INF , !P5 ;  /* 0xff800000c9cb7808 */ /* 0x000fe20006800000 */
[----:B------:R-:W3:Y:S01]  /*1b740*/  MUFU.TANH R161, R161 ;  /* 0x000000a100a17308 */ /* 0x000ee20000002400 */
[----:B------:R-:W-:Y:S01]  /*1b750*/  FSEL R202, R193, -INF , !P4 ;  /* 0xff800000c1ca7808 */ /* 0x000fe20006000000 */
[----:B------:R3:W3:Y:S01]  /*1b760*/  LDSM.16.M88.4 R36, [R198+0xb000] ;  /* 0x00b00000c624783b */ /* 0x0006e20000000200 */
[----:B------:R-:W-:Y:S01]  /*1b770*/  FSEL R201, R191, -INF , !P1 ;  /* 0xff800000bfc97808 */ /* 0x000fe20004800000 */
[----:B------:R-:W-:Y:S01]  /*1b780*/  HMMA.16816.F32.BF16 R32, R20, R18, R32 ;  /* 0x000000121420723c */ /* 0x000fe20000041820 */
[-C--:B------:R-:W-:Y:S01]  /*1b790*/  ISETP.GE.AND P4, PT, R4, R135.reuse, PT ;  /* 0x000000870400720c */ /* 0x080fe20003f86270 */
[----:B------:R-:W-:Y:S01]  /*1b7a0*/  VIADD R18, R14, 0xffffff31 ;  /* 0xffffff310e127836 */ /* 0x000fe20000000000 */
[----:B------:R-:W-:Y:S01]  /*1b7b0*/  ISETP.GE.AND P1, PT, R4, R196, PT ;  /* 0x000000c40400720c */ /* 0x000fe20003f26270 */
[----:B------:R-:W3:Y:S01]  /*1b7c0*/  MUFU.TANH R5, R5 ;  /* 0x0000000500057308 */ /* 0x000ee20000002400 */
[----:B------:R-:W-:Y:S01]  /*1b7d0*/  I2FP.F32.S32 R4, R4 ;  /* 0x0000000400047245 */ /* 0x000fe20000201400 */
[----:B------:R-:W-:Y:S01]  /*1b7e0*/  FMUL.FTZ R17, R149, UR4 ;  /* 0x0000000495117c20 */ /* 0x000fe20008410000 */
[----:B------:R-:W-:Y:S01]  /*1b7f0*/  ISETP.GE.AND P5, PT, R24, R196, PT ;  /* 0x000000c41800720c */ /* 0x000fe20003fa6270 */
[----:B------:R-:W-:Y:S01]  /*1b800*/  FMUL.FTZ R149, R150, UR4 ;  /* 0x0000000496957c20 */ /* 0x000fe20008410000 */
[----:B--2---:R-:W2:Y:S01]  /*1b810*/  LDSM.16.M88.4 R24, [R199+0xa800] ;  /* 0x00a80000c718783b */ /* 0x004ea20000000200 */
[-C--:B------:R-:W-:Y:S01]  /*1b820*/  FFMA.FTZ R195, R0, R4.reuse, R225 ;  /* 0x0000000400c37223 */ /* 0x080fe200000100e1 */
[----:B------:R-:W-:Y:S01]  /*1b830*/  FSEL R200, R200, -INF , !P5 ;  /* 0xff800000c8c87808 */ /* 0x000fe20006800000 */
[----:B------:R-:W-:Y:S01]  /*1b840*/  FFMA.FTZ R194, R0, R4, R227 ;  /* 0x0000000400c27223 */ /* 0x000fe200000100e3 */
[CC--:B------:R-:W-:Y:S01]  /*1b850*/  ISETP.GE.AND P5, PT, R16.reuse, R135.reuse, PT ;  /* 0x000000871000720c */ /* 0x0c0fe20003fa6270 */
[----:B------:R-:W2:Y:S01]  /*1b860*/  MUFU.TANH R43, R152 ;  /* 0x00000098002b7308 */ /* 0x000ea20000002400 */
[----:B------:R-:W-:Y:S01]  /*1b870*/  FSEL R195, R195, -INF , !P4 ;  /* 0xff800000c3c37808 */ /* 0x000fe20006000000 */
[----:B------:R-:W-:Y:S01]  /*1b880*/  FMUL.FTZ R181, R151, UR4 ;  /* 0x0000000497b57c20 */ /* 0x000fe20008410000 */
[----:B------:R-:W-:Y:S01]  /*1b890*/  ISETP.GE.AND P4, PT, R16, R196, PT ;  /* 0x000000c41000720c */ /* 0x000fe20003f86270 */
[----:B------:R-:W-:Y:S01]  /*1b8a0*/  FMUL.FTZ R144, R144, UR4 ;  /* 0x0000000490907c20 */ /* 0x000fe20008410000 */
[----:B------:R-:W-:Y:S01]  /*1b8b0*/  I2FP.F32.S32 R16, R16 ;  /* 0x0000001000107245 */ /* 0x000fe20000201400 */
[----:B------:R-:W-:Y:S01]  /*1b8c0*/  FMUL.FTZ R146, R146, UR4 ;  /* 0x0000000492927c20 */ /* 0x000fe20008410000 */
[----:B------:R-:W-:Y:S01]  /*1b8d0*/  I2FP.F32.S32 R4, R6 ;  /* 0x0000000600047245 */ /* 0x000fe20000201400 */
[----:B------:R-:W-:Y:S01]  /*1b8e0*/  MUFU.TANH R153, R153 ;  /* 0x0000009900997308 */ /* 0x000fe20000002400 */
[----:B------:R-:W-:Y:S01]  /*1b8f0*/  FSEL R194, R194, -INF , !P1 ;  /* 0xff800000c2c27808 */ /* 0x000fe20004800000 */
[-C--:B------:R-:W-:Y:S01]  /*1b900*/  FFMA.FTZ R193, R0, R16.reuse, R215 ;  /* 0x0000001000c17223 */ /* 0x080fe200000100d7 */
[-C--:B------:R-:W-:Y:S01]  /*1b910*/  ISETP.GE.AND P1, PT, R6, R135.reuse, PT ;  /* 0x000000870600720c */ /* 0x080fe20003f26270 */
[C---:B-----5:R-:W-:Y:S01]  /*1b920*/  FFMA.FTZ R166, R0.reuse, R16, R197 ;  /* 0x0000001000a67223 */ /* 0x060fe200000100c5 */
[CC--:B----4-:R-:W-:Y:S01]  /*1b930*/  FFMA.FTZ R157, R0.reuse, R4.reuse, R157 ;  /* 0x00000004009d7223 */ /* 0x0d0fe2000001009d */
[----:B-1----:R-:W-:Y:S01]  /*1b940*/  FFMA.FTZ R159, R0, R4, R159 ;  /* 0x00000004009f7223 */ /* 0x002fe2000001009f */
[----:B------:R-:W-:Y:S01]  /*1b950*/  FSEL R193, R193, -INF , !P5 ;  /* 0xff800000c1c17808 */ /* 0x000fe20006800000 */
[----:B------:R-:W-:Y:S01]  /*1b960*/  VIADD R16, R14, 0xffffff30 ;  /* 0xffffff300e107836 */ /* 0x000fe20000000000 */
[-C--:B------:R-:W-:Y:S01]  /*1b970*/  ISETP.GE.AND P5, PT, R6, R196.reuse, PT ;  /* 0x000000c40600720c */ /* 0x080fe20003fa6270 */
[----:B------:R-:W-:Y:S01]  /*1b980*/  VIADD R6, R14, 0xffffff29 ;  /* 0xffffff290e067836 */ /* 0x000fe20000000000 */
[----:B------:R-:W-:Y:S01]  /*1b990*/  FSEL R166, R166, -INF , !P4 ;  /* 0xff800000a6a67808 */ /* 0x000fe20006000000 */
[----:B------:R-:W1:Y:S01]  /*1b9a0*/  MUFU.TANH R177, R154 ;  /* 0x0000009a00b17308 */ /* 0x000e620000002400 */
[----:B------:R-:W-:Y:S01]  /*1b9b0*/  FSEL R197, R157, -INF , !P1 ;  /* 0xff8000009dc57808 */ /* 0x000fe20004800000 */
[----:B------:R-:W-:Y:S01]  /*1b9c0*/  HMMA.16816.F32.BF16 R44, R44, R164, R172 ;  /* 0x000000a42c2c723c */ /* 0x000fe200000418ac */
[C---:B------:R-:W-:Y:S01]  /*1b9d0*/  ISETP.GE.AND P4, PT, R6.reuse, R135, PT ;  /* 0x000000870600720c */ /* 0x040fe20003f86270 */
[----:B------:R-:W-:Y:S01]  /*1b9e0*/  FMUL.FTZ R147, R147, UR4 ;  /* 0x0000000493937c20 */ /* 0x000fe20008410000 */
[----:B------:R-:W-:-:S02]  /*1b9f0*/  ISETP.GE.AND P1, PT, R6, R196, PT ;  /* 0x000000c40600720c */ /* 0x000fc40003f26270 */
[----:B------:R-:W-:Y:S01]  /*1ba00*/  I2FP.F32.S32 R6, R6 ;  /* 0x0000000600067245 */ /* 0x000fe20000201400 */
[----:B------:R-:W4:Y:S01]  /*1ba10*/  MUFU.TANH R155, R155 ;  /* 0x0000009b009b7308 */ /* 0x000f220000002400 */
[----:B---3--:R-:W-:Y:S01]  /*1ba20*/  FSEL R198, R159, -INF , !P5 ;  /* 0xff8000009fc67808 */ /* 0x008fe20006800000 */
[----:B------:R-:W-:Y:S01]  /*1ba30*/  HMMA.16816.F32.BF16 R64, R20, R36, R64 ;  /* 0x000000241440723c */ /* 0x000fe20000041840 */
[----:B------:R-:W-:Y:S01]  /*1ba40*/  ISETP.GE.AND P5, PT, R16, R135, PT ;  /* 0x000000871000720c */ /* 0x000fe20003fa6270 */
[CC--:B------:R-:W-:Y:S01]  /*1ba50*/  FFMA.FTZ R139, R0.reuse, R6.reuse, R139 ;  /* 0x00000006008b7223 */ /* 0x0c0fe2000001008b */
[----:B------:R-:W-:-:S03]  /*1ba60*/  FFMA.FTZ R161, R0, R6, R161 ;  /* 0x0000000600a17223 */ /* 0x000fc600000100a1 */
[----:B------:R-:W3:Y:S01]  /*1ba70*/  MUFU.TANH R179, R148 ;  /* 0x0000009400b37308 */ /* 0x000ee20000002400 */
[----:B------:R-:W-:Y:S01]  /*1ba80*/  FSEL R191, R139, -INF , !P4 ;  /* 0xff8000008bbf7808 */ /* 0x000fe20006000000 */
[C---:B--2---:R-:W-:Y:S01]  /*1ba90*/  HMMA.16816.F32.BF16 R140, R8.reuse, R24, R140 ;  /* 0x00000018088c723c */ /* 0x044fe2000004188c */
[----:B------:R-:W-:Y:S01]  /*1baa0*/  ISETP.GE.AND P4, PT, R16, R196, PT ;  /* 0x000000c41000720c */ /* 0x000fe20003f86270 */
[----:B------:R-:W-:Y:S01]  /*1bab0*/  FMUL.FTZ R25, R145, UR4 ;  /* 0x0000000491197c20 */ /* 0x000fe20008410000 */
[----:B------:R-:W-:Y:S02]  /*1bac0*/  I2FP.F32.S32 R16, R16 ;  /* 0x0000001000107245 */ /* 0x000fe40000201400 */
[----:B------:R-:W-:Y:S01]  /*1bad0*/  FSEL R168, R161, -INF , !P1 ;  /* 0xff800000a1a87808 */ /* 0x000fe20004800000 */
[----:B------:R-:W-:Y:S01]  /*1bae0*/  MUFU.TANH R17, R17 ;  /* 0x0000001100117308 */ /* 0x000fe20000002400 */
[----:B------:R-:W-:Y:S01]  /*1baf0*/  ISETP.GE.AND P1, PT, R18, R135, PT ;  /* 0x000000871200720c */ /* 0x000fe20003f26270 */
[CC--:B------:R-:W-:Y:S01]  /*1bb00*/  FFMA.FTZ R5, R0.reuse, R16.reuse, R5 ;  /* 0x0000001000057223 */ /* 0x0c0fe20000010005 */
[----:B------:R-:W-:Y:S01]  /*1bb10*/  FFMA.FTZ R169, R0, R16, R169 ;  /* 0x0000001000a97223 */ /* 0x000fe200000100a9 */
[----:B------:R-:W-:Y:S01]  /*1bb20*/  VIADD R16, R14, 0xffffff38 ;  /* 0xffffff380e107836 */ /* 0x000fe20000000000 */
[----:B------:R-:W-:Y:S02]  /*1bb30*/  HMMA.16816.F32.BF16 R32, R8, R26, R32 ;  /* 0x0000001a0820723c */ /* 0x000fe40000041820 */
[----:B------:R-:W-:Y:S01]  /*1bb40*/  FSEL R189, R5, -INF , !P5 ;  /* 0xff80000005bd7808 */ /* 0x000fe20006800000 */
[----:B------:R-:W2:Y:S01]  /*1bb50*/  MUFU.TANH R149, R149 ;  /* 0x0000009500957308 */ /* 0x000ea20000002400 */
[----:B------:R-:W-:Y:S01]  /*1bb60*/  ISETP.GE.AND P5, PT, R18, R196, PT ;  /* 0x000000c41200720c */ /* 0x000fe20003fa6270 */
[----:B------:R-:W5:Y:S01]  /*1bb70*/  LDSM.16.M88.4 R4, [R199+0xb000] ;  /* 0x00b00000c704783b */ /* 0x000f620000000200 */
[----:B------:R-:W-:Y:S01]  /*1bb80*/  I2FP.F32.S32 R18, R18 ;  /* 0x0000001200127245 */ /* 0x000fe20000201400 */
[----:B------:R-:W-:-:S04]  /*1bb90*/  DEPBAR.LE SB0, 0x0 ;  /* 0x000080000000791a */ /* 0x000fc80000000000 */
[C---:B------:R-:W-:Y:S01]  /*1bba0*/  FFMA.FTZ R163, R0.reuse, R18, R163 ;  /* 0x0000001200a37223 */ /* 0x040fe200000100a3 */
[----:B------:R-:W-:Y:S01]  /*1bbb0*/  I2FP.F32.S32 R24, R16 ;  /* 0x0000001000187245 */ /* 0x000fe20000201400 */
[----:B------:R-:W-:Y:S01]  /*1bbc0*/  FFMA.FTZ R170, R0, R18, R59 ;  /* 0x0000001200aa7223 */ /* 0x000fe2000001003b */
[----:B------:R-:W-:Y:S01]  /*1bbd0*/  VIADD R18, R14, 0xffffff39 ;  /* 0xffffff390e127836 */ /* 0x000fe20000000000 */
[----:B------:R-:W-:Y:S01]  /*1bbe0*/  FSEL R192, R169, -INF , !P4 ;  /* 0xff800000a9c07808 */ /* 0x000fe20006000000 */
[----:B------:R-:W2:Y:S01]  /*1bbf0*/  MUFU.TANH R181, R181 ;  /* 0x000000b500b57308 */ /* 0x000ea20000002400 */
[----:B------:R-:W-:Y:S01]  /*1bc00*/  FSEL R169, R163, -INF , !P1 ;  /* 0xff800000a3a97808 */ /* 0x000fe20004800000 */
[-C--:B------:R-:W-:Y:S01]  /*1bc10*/  FFMA.FTZ R43, R0, R24.reuse, R43 ;  /* 0x00000018002b7223 */ /* 0x080fe2000001002b */
[-C--:B------:R-:W-:Y:S01]  /*1bc20*/  ISETP.GE.AND P4, PT, R16, R135.reuse, PT ;  /* 0x000000871000720c */ /* 0x080fe20003f86270 */
[----:B-1----:R-:W-:Y:S01]  /*1bc30*/  FFMA.FTZ R177, R0, R24, R177 ;  /* 0x0000001800b17223 */ /* 0x002fe200000100b1 */
[----:B------:R-:W-:Y:S01]  /*1bc40*/  ISETP.GE.AND P1, PT, R16, R196, PT ;  /* 0x000000c41000720c */ /* 0x000fe20003f26270 */
[----:B------:R-:W-:Y:S01]  /*1bc50*/  HMMA.16816.F32.BF16 R60, R20, R38, R60 ;  /* 0x00000026143c723c */ /* 0x000fe2000004183c */
[----:B------:R-:W-:Y:S01]  /*1bc60*/  I2FP.F32.S32 R16, R18 ;  /* 0x0000001200107245 */ /* 0x000fe20000201400 */
[----:B------:R-:W-:Y:S01]  /*1bc70*/  MUFU.TANH R151, R144 ;  /* 0x0000009000977308 */ /* 0x000fe20000002400 */
[----:B------:R-:W-:Y:S01]  /*1bc80*/  FSEL R170, R170, -INF , !P5 ;  /* 0xff800000aaaa7808 */ /* 0x000fe20006800000 */
[----:B------:R-:W-:Y:S01]  /*1bc90*/  FMUL.FTZ R139, R140, UR4 ;  /* 0x000000048c8b7c20 */ /* 0x000fe20008410000 */
[----:B------:R-:W-:Y:S01]  /*1bca0*/  FSEL R171, R43, -INF , !P4 ;  /* 0xff8000002bab7808 */ /* 0x000fe20006000000 */
[-C--:B------:R-:W-:Y:S01]  /*1bcb0*/  FFMA.FTZ R153, R0, R16.reuse, R153 ;  /* 0x0000001000997223 */ /* 0x080fe20000010099 */
[-C--:B------:R-:W-:Y:S01]  /*1bcc0*/  ISETP.GE.AND P5, PT, R18, R135.reuse, PT ;  /* 0x000000871200720c */ /* 0x080fe20003fa6270 */
[----:B----4-:R-:W-:Y:S01]  /*1bcd0*/  FFMA.FTZ R155, R0, R16, R155 ;  /* 0x00000010009b7223 */ /* 0x010fe2000001009b */
[-C--:B------:R-:W-:Y:S01]  /*1bce0*/  ISETP.GE.AND P4, PT, R18, R196.reuse, PT ;  /* 0x000000c41200720c */ /* 0x080fe20003f86270 */
[C---:B------:R-:W-:Y:S01]  /*1bcf0*/  VIADD R18, R14.reuse, 0xffffff40 ;  /* 0xffffff400e127836 */ /* 0x040fe20000000000 */
[----:B------:R-:W-:Y:S01]  /*1bd00*/  FSEL R190, R177, -INF , !P1 ;  /* 0xff800000b1be7808 */ /* 0x000fe20004800000 */
[----:B------:R-:W-:Y:S01]  /*1bd10*/  VIADD R16, R14, 0xffffff41 ;  /* 0xffffff410e107836 */ /* 0x000fe20000000000 */
[----:B------:R-:W-:Y:S01]  /*1bd20*/  FSEL R167, R153, -INF , !P5 ;  /* 0xff80000099a77808 */ /* 0x000fe20006800000 */
[----:B------:R-:W-:Y:S01]  /*1bd30*/  MUFU.TANH R19, R146 ;  /* 0x0000009200137308 */ /* 0x000fe20000002400 */
[-C--:B------:R-:W-:Y:S01]  /*1bd40*/  ISETP.GE.AND P1, PT, R18, R135.reuse, PT ;  /* 0x000000871200720c */ /* 0x080fe20003f26270 */
[----:B------:R-:W-:Y:S01]  /*1bd50*/  FMUL.FTZ R59, R142, UR4 ;  /* 0x000000048e3b7c20 */ /* 0x000fe20008410000 */
[----:B------:R-:W-:Y:S01]  /*1bd60*/  ISETP.GE.AND P5, PT, R18, R196, PT ;  /* 0x000000c41200720c */ /* 0x000fe20003fa6270 */
[----:B------:R-:W-:Y:S01]  /*1bd70*/  FMUL.FTZ R141, R141, UR4 ;  /* 0x000000048d8d7c20 */ /* 0x000fe20008410000 */
[----:B------:R-:W-:Y:S01]  /*1bd80*/  I2FP.F32.S32 R18, R18 ;  /* 0x0000001200127245 */ /* 0x000fe20000201400 */
[----:B------:R-:W-:Y:S01]  /*1bd90*/  FMUL.FTZ R24, R33, UR4 ;  /* 0x0000000421187c20 */ /* 0x000fe20008410000 */
[----:B------:R-:W-:Y:S01]  /*1bda0*/  FSEL R172, R155, -INF , !P4 ;  /* 0xff8000009bac7808 */ /* 0x000fe20006000000 */
[----:B------:R-:W1:Y:S01]  /*1bdb0*/  MUFU.TANH R25, R25 ;  /* 0x0000001900197308 */ /* 0x000e620000002400 */
[----:B------:R-:W-:Y:S01]  /*1bdc0*/  ISETP.GE.AND P4, PT, R16, R135, PT ;  /* 0x000000871000720c */ /* 0x000fe20003f86270 */
[CC--:B---3--:R-:W-:Y:S01]  /*1bdd0*/  FFMA.FTZ R179, R0.reuse, R18.reuse, R179 ;  /* 0x0000001200b37223 */ /* 0x0c8fe200000100b3 */
[----:B-----5:R-:W-:Y:S01]  /*1bde0*/  HMMA.16816.F32.BF16 R64, R8, R4, R64 ;  /* 0x000000040840723c */ /* 0x020fe20000041840 */
[----:B--2---:R-:W-:Y:S01]  /*1bdf0*/  FFMA.FTZ R149, R0, R18, R149 ;  /* 0x0000001200957223 */ /* 0x004fe20000010095 */
[----:B------:R-:W-:-:S02]  /*1be00*/  VIADD R4, R14, 0xffffff48 ;  /* 0xffffff480e047836 */ /* 0x000fc40000000000 */
[----:B------:R-:W-:Y:S01]  /*1be10*/  FMUL.FTZ R143, R143, UR4 ;  /* 0x000000048f8f7c20 */ /* 0x000fe20008410000 */
[----:B------:R-:W-:Y:S01]  /*1be20*/  FSEL R185, R179, -INF , !P1 ;  /* 0xff800000b3b97808 */ /* 0x000fe20004800000 */
[----:B------:R-:W2:Y:S01]  /*1be30*/  MUFU.TANH R37, R147 ;  /* 0x0000009300257308 */ /* 0x000ea20000002400 */
[----:B------:R-:W-:Y:S01]  /*1be40*/  ISETP.GE.AND P1, PT, R16, R196, PT ;  /* 0x000000c41000720c */ /* 0x000fe20003f26270 */
[----:B------:R-:W-:Y:S01]  /*1be50*/  VIADD R18, R14, 0xffffff49 ;  /* 0xffffff490e127836 */ /* 0x000fe20000000000 */
[----:B------:R-:W-:Y:S01]  /*1be60*/  I2FP.F32.S32 R16, R16 ;  /* 0x0000001000107245 */ /* 0x000fe20000201400 */
[----:B------:R-:W-:Y:S01]  /*1be70*/  FMUL.FTZ R32, R32, UR4 ;  /* 0x0000000420207c20 */ /* 0x000fe20008410000 */
[----:B------:R-:W-:Y:S01]  /*1be80*/  FSEL R188, R149, -INF , !P5 ;  /* 0xff80000095bc7808 */ /* 0x000fe20006800000 */
[----:B------:R-:W-:Y:S01]  /*1be90*/  FMUL.FTZ R33, R34, UR4 ;  /* 0x0000000422217c20 */ /* 0x000fe20008410000 */
[-C--:B------:R-:W-:Y:S01]  /*1bea0*/  ISETP.GE.AND P5, PT, R4, R135.reuse, PT ;  /* 0x000000870400720c */ /* 0x080fe20003fa6270 */
[CC--:B------:R-:W-:Y:S01]  /*1beb0*/  FFMA.FTZ R183, R0.reuse, R16.reuse, R17 ;  /* 0x0000001000b77223 */ /* 0x0c0fe20000010011 */
[----:B------:R-:W3:Y:S01]  /*1bec0*/  MUFU.TANH R139, R139 ;  /* 0x0000008b008b7308 */ /* 0x000ee20000002400 */
[----:B------:R-:W-:Y:S01]  /*1bed0*/  FFMA.FTZ R181, R0, R16, R181 ;  /* 0x0000001000b57223 */ /* 0x000fe200000100b5 */
[----:B------:R-:W-:Y:S01]  /*1bee0*/  I2FP.F32.S32 R16, R18 ;  /* 0x0000001200107245 */ /* 0x000fe20000201400 */
[----:B------:R-:W-:Y:S01]  /*1bef0*/  HMMA.16816.F32.BF16 R60, R8, R6, R60 ;  /* 0x00000006083c723c */ /* 0x000fe2000004183c */
[----:B------:R-:W-:Y:S01]  /*1bf00*/  FSEL R183, R183, -INF , !P4 ;  /* 0xff800000b7b77808 */ /* 0x000fe20006000000 */
[----:B------:R-:W-:Y:S01]  /*1bf10*/  FMUL.FTZ R17, R35, UR4 ;  /* 0x0000000423117c20 */ /* 0x000fe20008410000 */
[----:B------:R-:W-:Y:S01]  /*1bf20*/  ISETP.GE.AND P4, PT, R4, R196, PT ;  /* 0x000000c40400720c */ /* 0x000fe20003f86270 */
[----:B-1----:R-:W-:Y:S01]  /*1bf30*/  FFMA.FTZ R25, R0, R16, R25 ;  /* 0x0000001000197223 */ /* 0x002fe20000010019 */
[----:B------:R-:W-:Y:S01]  /*1bf40*/  I2FP.F32.S32 R4, R4 ;  /* 0x0000000400047245 */ /* 0x000fe20000201400 */
[----:B------:R-:W1:Y:S01]  /*1bf50*/  MUFU.TANH R59, R59 ;  /* 0x0000003b003b7308 */ /* 0x000e620000002400 */
[----:B------:R-:W-:Y:S01]  /*1bf60*/  FSEL R186, R181, -INF , !P1 ;  /* 0xff800000b5ba7808 */ /* 0x000fe20004800000 */
[----:B------:R-:W-:Y:S01]  /*1bf70*/  HMMA.16816.F32.BF16 R44, R20, R28, R44 ;  /* 0x0000001c142c723c */ /* 0x000fe2000004182c */
[-C--:B------:R-:W-:Y:S01]  /*1bf80*/  ISETP.GE.AND P1, PT, R18, R135.reuse, PT ;  /* 0x000000871200720c */ /* 0x080fe20003f26270 */
[CC--:B------:R-:W-:Y:S01]  /*1bf90*/  FFMA.FTZ R151, R0.reuse, R4.reuse, R151 ;  /* 0x0000000400977223 */ /* 0x0c0fe20000010097 */
[----:B------:R-:W-:Y:S01]  /*1bfa0*/  FFMA.FTZ R19, R0, R4, R19 ;  /* 0x0000000400137223 */ /* 0x000fe20000010013 */
[----:B------:R-:W-:Y:S01]  /*1bfb0*/  VIADD R4, R14, 0xffffff50 ;  /* 0xffffff500e047836 */ /* 0x000fe20000000000 */
[----:B------:R-:W-:Y:S01]  /*1bfc0*/  FSEL R181, R25, -INF , !P1 ;  /* 0xff80000019b57808 */ /* 0x000fe20004800000 */
[----:B------:R-:W4:Y:S01]  /*1bfd0*/  MUFU.TANH R27, R141 ;  /* 0x0000008d001b7308 */ /* 0x000f220000002400 */
[----:B------:R-:W-:Y:S01]  /*1bfe0*/  FSEL R187, R151, -INF , !P5 ;  /* 0xff80000097bb7808 */ /* 0x000fe20006800000 */
[----:B--2---:R-:W-:Y:S01]  /*1bff0*/  FFMA.FTZ R37, R0, R16, R37 ;  /* 0x0000001000257223 */ /* 0x004fe20000010025 */
[----:B------:R-:W-:Y:S01]  /*1c000*/  I2FP.F32.S32 R6, R4 ;  /* 0x0000000400067245 */ /* 0x000fe20000201400 */
[----:B------:R-:W-:Y:S01]  /*1c010*/  FMUL.FTZ R21, R64, UR4 ;  /* 0x0000000440157c20 */ /* 0x000fe20008410000 */
[----:B------:R-:W-:Y:S01]  /*1c020*/  FSEL R184, R19, -INF , !P4 ;  /* 0xff80000013b87808 */ /* 0x000fe20006000000 */
[----:B------:R-:W-:Y:S01]  /*1c030*/  VIADD R16, R14, 0xffffff58 ;  /* 0xffffff580e107836 */ /* 0x000fe20000000000 */
[C---:B------:R-:W-:Y:S01]  /*1c040*/  ISETP.GE.AND P4, PT, R4.reuse, R135, PT ;  /* 0x000000870400720c */ /* 0x040fe20003f86270 */
[----:B------:R-:W2:Y:S01]  /*1c050*/  MUFU.TANH R43, R143 ;  /* 0x0000008f002b7308 */ /* 0x000ea20000002400 */
[----:B------:R-:W-:Y:S01]  /*1c060*/  ISETP.GE.AND P1, PT, R4, R196, PT ;  /* 0x000000c40400720c */ /* 0x000fe20003f26270 */
[----:B---3--:R-:W-:Y:S01]  /*1c070*/  FFMA.FTZ R139, R0, R6, R139 ;  /* 0x00000006008b7223 */ /* 0x008fe2000001008b */
[----:B------:R-:W-:Y:S01]  /*1c080*/  ISETP.GE.AND P5, PT, R18, R196, PT ;  /* 0x000000c41200720c */ /* 0x000fe20003fa6270 */
[----:B------:R-:W-:-:S02]  /*1c090*/  VIADD R4, R14, 0xffffff51 ;  /* 0xffffff510e047836 */ /* 0x000fc40000000000 */
[----:B-1----:R-:W-:Y:S01]  /*1c0a0*/  FFMA.FTZ R59, R0, R6, R59 ;  /* 0x00000006003b7223 */ /* 0x002fe2000001003b */
[----:B------:R-:W-:Y:S01]  /*1c0b0*/  FMUL.FTZ R23, R67, UR4 ;  /* 0x0000000443177c20 */ /* 0x000fe20008410000 */
[----:B------:R-:W-:Y:S01]  /*1c0c0*/  FSEL R182, R37, -INF , !P5 ;  /* 0xff80000025b67808 */ /* 0x000fe20006800000 */
[----:B------:R-:W1:Y:S01]  /*1c0d0*/  MUFU.TANH R141, R32 ;  /* 0x00000020008d7308 */ /* 0x000e620000002400 */
[----:B------:R-:W-:Y:S01]  /*1c0e0*/  FSEL R179, R139, -INF , !P4 ;  /* 0xff8000008bb37808 */ /* 0x000fe20006000000 */
[----:B------:R-:W-:Y:S01]  /*1c0f0*/  FMUL.FTZ R19, R66, UR4 ;  /* 0x0000000442137c20 */ /* 0x000fe20008410000 */
[----:B------:R-:W-:Y:S01]  /*1c100*/  I2FP.F32.S32 R6, R4 ;  /* 0x0000000400067245 */ /* 0x000fe20000201400 */
[----:B------:R-:W-:Y:S01]  /*1c110*/  FMUL.FTZ R65, R65, UR4 ;  /* 0x0000000441417c20 */ /* 0x000fe20008410000 */
[-C--:B------:R-:W-:Y:S01]  /*1c120*/  ISETP.GE.AND P5, PT, R4, R135.reuse, PT ;  /* 0x000000870400720c */ /* 0x080fe20003fa6270 */
[----:B------:R-:W-:Y:S01]  /*1c130*/  FMUL.FTZ R25, R60, UR4 ;  /* 0x000000043c197c20 */ /* 0x000fe20008410000 */
[----:B------:R-:W-:Y:S01]  /*1c140*/  ISETP.GE.AND P4, PT, R4, R196, PT ;  /* 0x000000c40400720c */ /* 0x000fe20003f86270 */
[----:B------:R-:W3:Y:S01]  /*1c150*/  MUFU.TANH R33, R33 ;  /* 0x0000002100217308 */ /* 0x000ee20000002400 */
[----:B------:R-:W-:Y:S01]  /*1c160*/  I2FP.F32.S32 R4, R16 ;  /* 0x0000001000047245 */ /* 0x000fe20000201400 */
[CC--:B----4-:R-:W-:Y:S01]  /*1c170*/  FFMA.FTZ R27, R0.reuse, R6.reuse, R27 ;  /* 0x00000006001b7223 */ /* 0x0d0fe2000001001b */
[----:B------:R-:W-:Y:S01]  /*1c180*/  FSEL R180, R59, -INF , !P1 ;  /* 0xff8000003bb47808 */ /* 0x000fe20004800000 */
[----:B--2---:R-:W-:Y:S01]  /*1c190*/  FFMA.FTZ R43, R0, R6, R43 ;  /* 0x00000006002b7223 */ /* 0x004fe2000001002b */
[-C--:B------:R-:W-:Y:S01]  /*1c1a0*/  ISETP.GE.AND P1, PT, R16, R135.reuse, PT ;  /* 0x000000871000720c */ /* 0x080fe20003f26270 */
[----:B------:R-:W-:Y:S01]  /*1c1b0*/  VIADD R6, R14, 0xffffff59 ;  /* 0xffffff590e067836 */ /* 0x000fe20000000000 */
[----:B------:R-:W-:Y:S01]  /*1c1c0*/  HMMA.16816.F32.BF16 R44, R8, R12, R44 ;  /* 0x0000000c082c723c */ /* 0x000fe2000004182c */
[----:B------:R-:W2:Y:S01]  /*1c1d0*/  MUFU.TANH R5, R24 ;  /* 0x0000001800057308 */ /* 0x000ea20000002400 */
[-C--:B-1----:R-:W-:Y:S01]  /*1c1e0*/  FFMA.FTZ R141, R0, R4.reuse, R141 ;  /* 0x00000004008d7223 */ /* 0x082fe2000001008d */
[----:B------:R-:W-:Y:S01]  /*1c1f0*/  FSEL R178, R43, -INF , !P4 ;  /* 0xff8000002bb27808 */ /* 0x000fe20006000000 */
[----:B------:R-:W-:Y:S01]  /*1c200*/  FMUL.FTZ R61, R61, UR4 ;  /* 0x000000043d3d7c20 */ /* 0x000fe20008410000 */
[----:B------:R-:W-:Y:S01]  /*1c210*/  ISETP.GE.AND P4, PT, R6, R135, PT ;  /* 0x000000870600720c */ /* 0x000fe20003f86270 */
[----:B------:R-:W-:Y:S01]  /*1c220*/  FMUL.FTZ R9, R62, UR4 ;  /* 0x000000043e097c20 */ /* 0x000fe20008410000 */
[----:B------:R-:W-:Y:S01]  /*1c230*/  FSEL R177, R141, -INF , !P1 ;  /* 0xff8000008db17808 */ /* 0x000fe20004800000 */
[----:B------:R-:W-:Y:S01]  /*1c240*/  FMUL.FTZ R63, R63, UR4 ;  /* 0x000000043f3f7c20 */ /* 0x000fe20008410000 */
[----:B------:R-:W1:Y:S01]  /*1c250*/  MUFU.TANH R17, R17 ;  /* 0x0000001100117308 */ /* 0x000e620000002400 */
[----:B---3--:R-:W-:Y:S01]  /*1c260*/  FFMA.FTZ R33, R0, R4, R33 ;  /* 0x0000000400217223 */ /* 0x008fe20000010021 */
[----:B------:R-:W-:Y:S01]  /*1c270*/  VIADD R4, R14, 0xffffff60 ;  /* 0xffffff600e047836 */ /* 0x000fe20000000000 */
[----:B------:R-:W-:-:S02]  /*1c280*/  ISETP.GE.AND P1, PT, R6, R196, PT ;  /* 0x000000c40600720c */ /* 0x000fc40003f26270 */
[----:B------:R-:W-:Y:S02]  /*1c290*/  I2FP.F32.S32 R6, R6 ;  /* 0x0000000600067245 */ /* 0x000fe40000201400 */
[----:B------:R-:W-:Y:S01]  /*1c2a0*/  FSEL R175, R27, -INF , !P5 ;  /* 0xff8000001baf7808 */ /* 0x000fe20006800000 */
[----:B------:R-:W3:Y:S01]  /*1c2b0*/  MUFU.TANH R21, R21 ;  /* 0x0000001500157308 */ /* 0x000ee20000002400 */
[----:B------:R-:W-:Y:S01]  /*1c2c0*/  I2FP.F32.S32 R8, R4 ;  /* 0x0000000400087245 */ /* 0x000fe20000201400 */
[----:B--2---:R-:W-:Y:S01]  /*1c2d0*/  FFMA.FTZ R5, R0, R6, R5 ;  /* 0x0000000600057223 */ /* 0x004fe20000010005 */
[----:B------:R-:W-:Y:S01]  /*1c2e0*/  ISETP.GE.AND P5, PT, R16, R196, PT ;  /* 0x000000c41000720c */ /* 0x000fe20003fa6270 */
[----:B------:R-:W-:Y:S01]  /*1c2f0*/  FMUL.FTZ R11, R44, UR4 ;  /* 0x000000042c0b7c20 */ /* 0x000fe20008410000 */
[----:B------:R-:W-:Y:S01]  /*1c300*/  FMUL.FTZ R13, R46, UR4 ;  /* 0x000000042e0d7c20 */ /* 0x000fe20008410000 */
[----:B------:R-:W-:Y:S01]  /*1c310*/  FMUL.FTZ R47, R47, UR4 ;  /* 0x000000042f2f7c20 */ /* 0x000fe20008410000 */
[----:B------:R-:W-:Y:S01]  /*1c320*/  FSEL R176, R33, -INF , !P5 ;  /* 0xff80000021b07808 */ /* 0x000fe20006800000 */
[----:B------:R-:W2:Y:S01]  /*1c330*/  MUFU.TANH R7, R65 ;  /* 0x0000004100077308 */ /* 0x000ea20000002400 */
[----:B-1----:R-:W-:Y:S01]  /*1c340*/  FFMA.FTZ R17, R0, R6, R17 ;  /* 0x0000000600117223 */ /* 0x002fe20000010011 */
[----:B------:R-:W-:Y:S01]  /*1c350*/  ISETP.GE.AND P5, PT, R4, R135, PT ;  /* 0x000000870400720c */ /* 0x000fe20003fa6270 */
[----:B------:R-:W-:Y:S01]  /*1c360*/  VIADD R6, R14, 0xffffff61 ;  /* 0xffffff610e067836 */ /* 0x000fe20000000000 */
[----:B------:R-:W-:-:S02]  /*1c370*/  FSEL R173, R5, -INF , !P4 ;  /* 0xff80000005ad7808 */ /* 0x000fc40006000000 */
[----:B------:R-:W-:Y:S02]  /*1c380*/  ISETP.GE.AND P4, PT, R4, R196, PT ;  /* 0x000000c40400720c */ /* 0x000fe40003f86270 */
[----:B------:R-:W1:Y:S01]  /*1c390*/  MUFU.TANH R23, R23 ;  /* 0x0000001700177308 */ /* 0x000e620000002400 */
[----:B---3--:R-:W-:Y:S01]  /*1c3a0*/  FFMA.FTZ R21, R0, R8, R21 ;  /* 0x0000000800157223 */ /* 0x008fe20000010015 */
[----:B------:R-:W-:Y:S02]  /*1c3b0*/  FSEL R174, R17, -INF , !P1 ;  /* 0xff80000011ae7808 */ /* 0x000fe40004800000 */
[----:B------:R-:W-:Y:S02]  /*1c3c0*/  ISETP.GE.AND P1, PT, R6, R135, PT ;  /* 0x000000870600720c */ /* 0x000fe40003f26270 */
[----:B------:R-:W-:Y:S02]  /*1c3d0*/  FSEL R163, R21, -INF , !P5 ;  /* 0xff80000015a37808 */ /* 0x000fe40006800000 */
[----:B------:R-:W3:Y:S01]  /*1c3e0*/  MUFU.TANH R19, R19 ;  /* 0x0000001300137308 */ /* 0x000ee20000002400 */
[----:B------:R-:W-:-:S02]  /*1c3f0*/  I2FP.F32.S32 R4, R6 ;  /* 0x0000000600047245 */ /* 0x000fc40000201400 */
[----:B------:R-:W-:Y:S01]  /*1c400*/  ISETP.GE.AND P5, PT, R6, R196, PT ;  /* 0x000000c40600720c */ /* 0x000fe20003fa6270 */
[----:B------:R-:W-:Y:S02]  /*1c410*/  VIADD R6, R14, 0xffffff68 ;  /* 0xffffff680e067836 */ /* 0x000fe40000000000 */
[CC--:B--2---:R-:W-:Y:S01]  /*1c420*/  FFMA.FTZ R161, R0.reuse, R4.reuse, R7 ;  /* 0x0000000400a17223 */ /* 0x0c4fe20000010007 */
[----:B------:R-:W-:Y:S01]  /*1c430*/  FMUL.FTZ R7, R45, UR4 ;  /* 0x000000042d077c20 */ /* 0x000fe20008410000 */
[----:B------:R-:W2:Y:S01]  /*1c440*/  MUFU.TANH R25, R25 ;  /* 0x0000001900197308 */ /* 0x000ea20000002400 */
[----:B-1----:R-:W-:Y:S01]  /*1c450*/  FFMA.FTZ R23, R0, R4, R23 ;  /* 0x0000000400177223 */ /* 0x002fe20000010017 */
[----:B------:R-:W-:Y:S02]  /*1c460*/  I2FP.F32.S32 R4, R6 ;  /* 0x0000000600047245 */ /* 0x000fe40000201400 */
[----:B------:R-:W-:Y:S02]  /*1c470*/  FSEL R161, R161, -INF , !P1 ;  /* 0xff800000a1a17808 */ /* 0x000fe40004800000 */
[----:B------:R-:W-:-:S02]  /*1c480*/  FSEL R162, R23, -INF , !P5 ;  /* 0xff80000017a27808 */ /* 0x000fc40006800000 */
        /* <DEDUP_REMOVED lines=33> */
[----:B---3--:R-:W-:Y:S01]  /*1c6a0*/  FFMA.FTZ R13, R0, R4, R13 ;  /* 0x00000004000d7223 */ /* 0x008fe2000001000d */
[----:B------:R-:W-:Y:S02]  /*1c6b0*/  ISETP.GE.AND P1, PT, R6, R196, PT ;  /* 0x000000c40600720c */ /* 0x000fe40003f26270 */
[----:B------:R-:W-:Y:S02]  /*1c6c0*/  I2FP.F32.S32 R6, R6 ;  /* 0x0000000600067245 */ /* 0x000fe40000201400 */
[----:B------:R-:W-:Y:S02]  /*1c6d0*/  FSEL R138, R13, -INF , !P5 ;  /* 0xff8000000d8a7808 */ /* 0x000fe40006800000 */
[----:B------:R-:W3:Y:S01]  /*1c6e0*/  MUFU.TANH R5, R49 ;  /* 0x0000003100057308 */ /* 0x000ee20000002400 */
[----:B------:R-:W-:Y:S01]  /*1c6f0*/  ISETP.GE.AND P5, PT, R14, R135, PT ;  /* 0x000000870e00720c */ /* 0x000fe20003fa6270 */
[----:B--2---:R-:W-:Y:S01]  /*1c700*/  FFMA.FTZ R9, R0, R6, R9 ;  /* 0x0000000600097223 */ /* 0x004fe20000010009 */
[----:B------:R-:W-:Y:S01]  /*1c710*/  VIADD R135, R55, 0xfffffffe ;  /* 0xfffffffe37877836 */ /* 0x000fe20000000000 */
[----:B------:R-:W-:-:S03]  /*1c720*/  I2FP.F32.S32 R4, R14 ;  /* 0x0000000e00047245 */ /* 0x000fc60000201400 */
[----:B------:R-:W-:Y:S01]  /*1c730*/  FSEL R143, R9, -INF , !P1 ;  /* 0xff800000098f7808 */ /* 0x000fe20004800000 */
[----:B------:R-:W2:Y:S01]  /*1c740*/  MUFU.TANH R51, R51 ;  /* 0x0000003300337308 */ /* 0x000ea20000002400 */
[----:B------:R-:W-:Y:S01]  /*1c750*/  ISETP.GT.AND P1, PT, R135, R214, PT ;  /* 0x000000d68700720c */ /* 0x000fe20003f24270 */
[----:B-1----:R-:W-:-:S05]  /*1c760*/  FFMA.FTZ R7, R0, R6, R7 ;  /* 0x0000000600077223 */ /* 0x002fca0000010007 */
[----:B------:R-:W-:Y:S01]  /*1c770*/  FSEL R140, R7, -INF , !P4 ;  /* 0xff800000078c7808 */ /* 0x000fe20006000000 */
[----:B---3--:R-:W-:Y:S01]  /*1c780*/  FFMA.FTZ R5, R0, R4, R5 ;  /* 0x0000000400057223 */ /* 0x008fe20000010005 */
        /* <DEDUP_REMOVED lines=68> */
.L_x_3903:
[----:B------:R-:W-:Y:S01]  /*1cbd0*/  UMOV UR4, URZ ;  /* 0x000000ff00047c82 */ /* 0x000fe20008000000 */
[----:B------:R-:W-:Y:S01]  /*1cbe0*/  IMAD.SHL.U32 R4, R2, 0x80, RZ ;  /* 0x0000008002047824 */ /* 0x000fe200078e00ff */
[----:B------:R-:W-:-:S05]  /*1cbf0*/  IADD3 R5, P1, PT, RZ, -UR4, RZ ;  /* 0x80000004ff057c10 */ /* 0x000fca000ff3e0ff */
[----:B------:R-:W-:-:S05]  /*1cc00*/  IMAD.X R4, RZ, RZ, ~R4, P1 ;  /* 0x000000ffff047224 */ /* 0x000fca00008e0e04 */
[----:B------:R-:W-:-:S04]  /*1cc10*/  SHF.R.S64 R5, R5, 0x1f, R4 ;  /* 0x0000001f05057819 */ /* 0x000fc80000001004 */
[----:B------:R-:W-:-:S04]  /*1cc20*/  IADD3 R218, P1, PT, R5, R218, RZ ;  /* 0x000000da05da7210 */ /* 0x000fc80007f3e0ff */
[----:B------:R-:W-:-:S09]  /*1cc30*/  LEA.HI.X.SX32 R219, R4, R219, 0x1, P1 ;  /* 0x000000db04db7211 */ /* 0x000fd200008f0eff */
.L_x_3904:
        /* <DEDUP_REMOVED lines=103> */
.L_x_3902:
        /* <DEDUP_REMOVED lines=76> */
[----:B------:R-:W1:Y:S01]  /*1d770*/  LDSM.16.MT88.4 R36, [R154] ;  /* 0x000000009a24783b */ /* 0x000e620000004200 */
[--C-:B------:R-:W-:Y:S01]  /*1d780*/  FFMA.FTZ R172, R172, UR4, -R145.reuse ;  /* 0x00000004acac7c23 */ /* 0x100fe20008010891 */
[--C-:B------:R-:W-:Y:S01]  /*1d790*/  FFMA.FTZ R185, R185, UR4, -R150.reuse ;  /* 0x00000004b9b97c23 */ /* 0x100fe20008010896 */
[----:B------:R-:W2:Y:S01]  /*1d7a0*/  MUFU.EX2 R148, R148 ;  /* 0x0000009400947308 */ /* 0x000ea20000000800 */
[----:B------:R-:W3:Y:S01]  /*1d7b0*/  LDSM.16.MT88.4 R28, [R155] ;  /* 0x000000009b1c783b */ /* 0x000ee20000004200 */
[--C-:B------:R-:W-:Y:S01]  /*1d7c0*/  FFMA.FTZ R181, R181, UR4, -R150.reuse ;  /* 0x00000004b5b57c23 */ /* 0x100fe20008010896 */
[--C-:B------:R-:W-:Y:S01]  /*1d7d0*/  FFMA.FTZ R186, R186, UR4, -R145.reuse ;  /* 0x00000004baba7c23 */ /* 0x100fe20008010891 */
[--C-:B------:R-:W-:Y:S01]  /*1d7e0*/  FFMA.FTZ R184, R184, UR4, -R145.reuse ;  /* 0x00000004b8b87c23 */ /* 0x100fe20008010891 */
[----:B------:R-:W4:Y:S01]  /*1d7f0*/  LDSM.16.MT88.4 R20, [R132+0xc000] ;  /* 0x00c000008414783b */ /* 0x000f220000004200 */
[--C-:B------:R-:W-:Y:S01]  /*1d800*/  FFMA.FTZ R179, R179, UR4, -R150.reuse ;  /* 0x00000004b3b37c23 */ /* 0x100fe20008010896 */
[--C-:B------:R-:W-:Y:S01]  /*1d810*/  FFMA.FTZ R173, R173, UR4, -R150.reuse ;  /* 0x00000004adad7c23 */ /* 0x100fe20008010896 */
[----:B------:R-:W-:Y:S01]  /*1d820*/  MUFU.EX2 R147, R147 ;  /* 0x0000009300937308 */ /* 0x000fe20000000800 */
[----:B------:R-:W5:Y:S01]  /*1d830*/  LDSM.16.MT88.4 R56, [R132+0x10000] ;  /* 0x010000008438783b */ /* 0x000f620000004200 */
        /* <DEDUP_REMOVED lines=18> */
[----:B------:R-:W2:Y:S01]  /*1d960*/  MUFU.EX2 R54, R54 ;  /* 0x0000003600367308 */ /* 0x000ea20000000800 */
[----:B-1----:R-:W-:-:S07]  /*1d970*/  F2FP.BF16.F32.PACK_AB R6, R146, R147 ;  /* 0x000000939206723e */ /* 0x002fce00000010ff */
[----:B------:R-:W-:Y:S01]  /*1d980*/  MUFU.EX2 R52, R52 ;  /* 0x0000003400347308 */ /* 0x000fe20000000800 */
[----:B------:R-:W-:-:S07]  /*1d990*/  @P1 IADD3 R55, PT, PT, R55, -0x3, RZ ;  /* 0xfffffffd37371810 */ /* 0x000fce0007ffe0ff */
[----:B------:R-:W1:Y:S01]  /*1d9a0*/  MUFU.EX2 R133, R133 ;  /* 0x0000008500857308 */ /* 0x000e620000000800 */
[----:B--2---:R-:W-:-:S07]  /*1d9b0*/  F2FP.BF16.F32.PACK_AB R5, R54, R144 ;  /* 0x000000903605723e */ /* 0x004fce00000010ff */
[----:B------:R-:W2:Y:S08]  /*1d9c0*/  MUFU.EX2 R153, R153 ;  /* 0x0000009900997308 */ /* 0x000eb00000000800 */
[----:B------:R-:W3:Y:S01]  /*1d9d0*/  MUFU.EX2 R152, R152 ;  /* 0x0000009800987308 */ /* 0x000ee20000000800 */
[----:B-1----:R-:W-:-:S07]  /*1d9e0*/  F2FP.BF16.F32.PACK_AB R7, R133, R52 ;  /* 0x000000348507723e */ /* 0x002fce00000010ff */
        /* <DEDUP_REMOVED lines=22> */
[----:B------:R-:W-:Y:S01]  /*1db50*/  LDSM.16.MT88.4 R88, [R151+0xc800] ;  /* 0x00c800009758783b */ /* 0x000fe20000004200 */
        /* <DEDUP_REMOVED lines=17> */
[-C--:B------:R-:W-:Y:S01]  /*1dc70*/  FMUL.FTZ R10, R130, R152.reuse ;  /* 0x00000098820a7220 */ /* 0x080fe20000410000 */
[C---:B------:R-:W-:Y:S01]  /*1dc80*/  HMMA.16816.F32.BF16 R64, R4.reuse, R66, R76 ;  /* 0x000000420440723c */ /* 0x040fe2000004184c */
[----:B------:R-:W2:Y:S01]  /*1dc90*/  LDSM.16.MT88.4 R76, [R155+0x800] ;  /* 0x000800009b4c783b */ /* 0x000ea20000004200 */
        /* <DEDUP_REMOVED lines=44> */
[-C--:B------:R-:W-:Y:S01]  /*1df60*/  FMUL.FTZ R70, R70, R152.reuse ;  /* 0x0000009846467220 */ /* 0x080fe20000410000 */
[----:B------:R-:W2:Y:S01]  /*1df70*/  MUFU.EX2 R102, R102 ;  /* 0x0000006600667308 */ /* 0x000ea20000000800 */
[-C--:B------:R-:W-:Y:S01]  /*1df80*/  FMUL.FTZ R71, R71, R152.reuse ;  /* 0x0000009847477220 */ /* 0x080fe20000410000 */
[C---:B------:R-:W-:Y:S01]  /*1df90*/  HMMA.16816.F32.BF16 R24, R4.reuse, R28, R24 ;  /* 0x0000001c0418723c */ /* 0x040fe20000041818 */
[----:B------:R-:W-:Y:S01]  /*1dfa0*/  LDSM.16.MT88.4 R80, [R154+0x800] ;  /* 0x000800009a50783b */ /* 0x000fe20000004200 */
[--C-:B------:R-:W-:Y:S01]  /*1dfb0*/  FFMA.FTZ R113, R194, UR4, -R145.reuse ;  /* 0x00000004c2717c23 */ /* 0x100fe20008010891 */
[--C-:B------:R-:W-:Y:S01]  /*1dfc0*/  FFMA.FTZ R112, R166, UR4, -R145.reuse ;  /* 0x00000004a6707c23 */ /* 0x100fe20008010891 */
[--C-:B------:R-:W-:Y:S01]  /*1dfd0*/  FFMA.FTZ R115, R198, UR4, -R145.reuse ;  /* 0x00000004c6737c23 */ /* 0x100fe20008010891 */
[----:B------:R-:W-:Y:S01]  /*1dfe0*/  LDSM.16.MT88.4 R96, [R132+0x10800] ;  /* 0x010800008460783b */ /* 0x000fe20000004200 */
        /* <DEDUP_REMOVED lines=8> */
[----:B------:R-:W2:Y:S01]  /*1e070*/  MUFU.EX2 R104, R104 ;  /* 0x0000006800687308 */ /* 0x000ea20000000800 */
[--C-:B------:R-:W-:Y:S01]  /*1e080*/  FFMA.FTZ R168, R171, UR4, -R150.reuse ;  /* 0x00000004aba87c23 */ /* 0x100fe20008010896 */
[C---:B----4-:R-:W-:Y:S01]  /*1e090*/  HMMA.16816.F32.BF16 R16, R4.reuse, R20, R16 ;  /* 0x000000140410723c */ /* 0x050fe20000041810 */
[--C-:B------:R-:W-:Y:S01]  /*1e0a0*/  FFMA.FTZ R169, R192, UR4, -R145.reuse ;  /* 0x00000004c0a97c23 */ /* 0x100fe20008010891 */
[--C-:B------:R-:W-:Y:S01]  /*1e0b0*/  FFMA.FTZ R171, R190, UR4, -R145.reuse ;  /* 0x00000004beab7c23 */ /* 0x100fe20008010891 */
[--C-:B------:R-:W-:Y:S01]  /*1e0c0*/  FFMA.FTZ R190, R183, UR4, -R150.reuse ;  /* 0x00000004b7be7c23 */ /* 0x100fe20008010896 */
[--C-:B------:R-:W-:Y:S01]  /*1e0d0*/  FFMA.FTZ R192, R187, UR4, -R150.reuse ;  /* 0x00000004bbc07c23 */ /* 0x100fe20008010896 */
[--C-:B------:R-:W-:Y:S01]  /*1e0e0*/  FFMA.FTZ R183, R188, UR4, -R145.reuse ;  /* 0x00000004bcb77c23 */ /* 0x100fe20008010891 */
[----:B------:R-:W-:Y:S01]  /*1e0f0*/  MUFU.EX2 R110, R110 ;  /* 0x0000006e006e7308 */ /* 0x000fe20000000800 */
[--C-:B------:R-:W-:Y:S01]  /*1e100*/  FFMA.FTZ R187, R182, UR4, -R145.reuse ;  /* 0x00000004b6bb7c23 */ /* 0x100fe20008010891 */
[C---:B-----5:R-:W-:Y:S01]  /*1e110*/  HMMA.16816.F32.BF16 R48, R4.reuse, R56, R48 ;  /* 0x000000380430723c */ /* 0x060fe20000041830 */
[--C-:B------:R-:W-:Y:S01]  /*1e120*/  FFMA.FTZ R182, R175, UR4, -R150.reuse ;  /* 0x00000004afb67c23 */ /* 0x100fe20008010896 */
[--C-:B------:R-:W-:Y:S01]  /*1e130*/  FFMA.FTZ R188, R177, UR4, -R150.reuse ;  /* 0x00000004b1bc7c23 */ /* 0x100fe20008010896 */
[--C-:B------:R-:W-:Y:S01]  /*1e140*/  FFMA.FTZ R175, R180, UR4, -R145.reuse ;  /* 0x00000004b4af7c23 */ /* 0x100fe20008010891 */
[--C-:B------:R-:W-:Y:S01]  /*1e150*/  FFMA.FTZ R177, R174, UR4, -R145.reuse ;  /* 0x00000004aeb17c23 */ /* 0x100fe20008010891 */
[--C-:B------:R-:W-:Y:S01]  /*1e160*/  FFMA.FTZ R174, R161, UR4, -R150.reuse ;  /* 0x00000004a1ae7c23 */ /* 0x100fe20008010896 */
[----:B------:R-:W4:Y:S01]  /*1e170*/  MUFU.EX2 R109, R109 ;  /* 0x0000006d006d7308 */ /* 0x000f220000000800 */
[----:B------:R-:W-:Y:S01]  /*1e180*/  FFMA.FTZ R180, R159, UR4, -R150 ;  /* 0x000000049fb47c23 */ /* 0x000fe20008010896 */
[C---:B------:R-:W-:Y:S01]  /*1e190*/  HMMA.16816.F32.BF16 R20, R4.reuse, R22, R116 ;  /* 0x000000160414723c */ /* 0x040fe20000041874 */
[--C-:B------:R-:W-:Y:S01]  /*1e1a0*/  FFMA.FTZ R159, R164, UR4, -R145.reuse ;  /* 0x00000004a49f7c23 */ /* 0x100fe20008010891 */
[----:B------:R-:W-:Y:S01]  /*1e1b0*/  FFMA.FTZ R161, R158, UR4, -R145 ;  /* 0x000000049ea17c23 */ /* 0x000fe20008010891 */
[----:B------:R-:W-:Y:S01]  /*1e1c0*/  FFMA.FTZ R149, R230, R153, R149 ;  /* 0x00000099e6957223 */ /* 0x000fe20000010095 */
[----:B------:R-:W-:Y:S01]  /*1e1d0*/  FFMA.FTZ R231, R231, R152, R144 ;  /* 0x00000098e7e77223 */ /* 0x000fe20000010090 */
[----:B------:R-:W-:Y:S01]  /*1e1e0*/  LDSM.16.MT88.4 R124, [R151+0xf800] ;  /* 0x00f80000977c783b */ /* 0x000fe20000004200 */
[----:B------:R-:W-:Y:S01]  /*1e1f0*/  MUFU.EX2 R111, R111 ;  /* 0x0000006f006f7308 */ /* 0x000fe20000000800 */
[----:B------:R-:W-:Y:S01]  /*1e200*/  FADD.FTZ R148, R148, R149 ;  /* 0x0000009594947221 */ /* 0x000fe20000010000 */
[----:B------:R-:W-:Y:S01]  /*1e210*/  HMMA.16816.F32.BF16 R56, R4, R58, R84 ;  /* 0x0000003a0438723c */ /* 0x000fe20000041854 */
[----:B------:R-:W5:Y:S01]  /*1e220*/  LDSM.16.MT88.4 R84, [R132+0xc800] ;  /* 0x00c800008454783b */ /* 0x000f620000004200 */
[----:B------:R-:W-:Y:S01]  /*1e230*/  FADD.FTZ R231, R54, R231 ;  /* 0x000000e736e77221 */ /* 0x000fe20000010000 */
[----:B------:R-:W-:-:S02]  /*1e240*/  FADD.FTZ R147, R147, R148 ;  /* 0x0000009493937221 */ /* 0x000fc40000010000 */
[----:B------:R-:W-:Y:S01]  /*1e250*/  LDSM.16.MT88.4 R116, [R132+0xf800] ;  /* 0x00f800008474783b */ /* 0x000fe20000004200 */
[----:B------:R-:W-:Y:S01]  /*1e260*/  MUFU.EX2 R108, R108 ;  /* 0x0000006c006c7308 */ /* 0x000fe20000000800 */
[----:B------:R-:W-:Y:S01]  /*1e270*/  FADD.FTZ R52, R52, R231 ;  /* 0x000000e734347221 */ /* 0x000fe20000010000 */
[C---:B-1----:R-:W-:Y:S01]  /*1e280*/  HMMA.16816.F32.BF16 R72, R4.reuse, R92, R72 ;  /* 0x0000005c0448723c */ /* 0x042fe20000041848 */
[----:B------:R-:W-:Y:S02]  /*1e290*/  FADD.FTZ R146, R146, R147 ;  /* 0x0000009392927221 */ /* 0x000fe40000010000 */
[----:B------:R-:W-:Y:S01]  /*1e2a0*/  FADD.FTZ R52, R133, R52 ;  /* 0x0000003485347221 */ /* 0x000fe20000010000 */
[-C--:B------:R-:W-:Y:S02]  /*1e2b0*/  MOV R133, R3.reuse ;  /* 0x0000000300857202 */ /* 0x080fe40000000f00 */
[----:B------:R-:W-:Y:S01]  /*1e2c0*/  MUFU.EX2 R113, R113 ;  /* 0x0000007100717308 */ /* 0x000fe20000000800 */
[----:B------:R-:W-:Y:S01]  /*1e2d0*/  @P1 MOV R133, R3 ;  /* 0x0000000300851202 */ /* 0x000fe20000000f00 */
[----:B------:R-:W-:Y:S01]  /*1e2e0*/  HMMA.16816.F32.BF16 R4, R4, R94, R68 ;  /* 0x0000005e0404723c */ /* 0x000fe20000041844 */
[----:B---3--:R-:W-:Y:S01]  /*1e2f0*/  F2FP.BF16.F32.PACK_AB R68, R100, R101 ;  /* 0x000000656444723e */ /* 0x008fe200000010ff */
[----:B------:R-:W-:Y:S01]  /*1e300*/  LDSM.16.MT88.4 R92, [R155+0x4800] ;  /* 0x004800009b5c783b */ /* 0x000fe20000004200 */
[----:B------:R-:W-:Y:S01]  /*1e310*/  F2FP.BF16.F32.PACK_AB R69, R106, R107 ;  /* 0x0000006b6a45723e */ /* 0x000fe200000010ff */
[----:B------:R-:W-:Y:S01]  /*1e320*/  FADD.FTZ R101, R101, R146 ;  /* 0x0000009265657221 */ /* 0x000fe20000010000 */
[----:B--2---:R-:W-:Y:S01]  /*1e330*/  F2FP.BF16.F32.PACK_AB R70, R102, R103 ;  /* 0x000000676646723e */ /* 0x004fe200000010ff */
[----:B------:R-:W1:Y:S01]  /*1e340*/  MUFU.EX2 R112, R112 ;  /* 0x0000007000707308 */ /* 0x000e620000000800 */
[----:B------:R-:W-:Y:S01]  /*1e350*/  F2FP.BF16.F32.PACK_AB R71, R104, R105 ;  /* 0x000000696847723e */ /* 0x000fe200000010ff */
[----:B------:R-:W-:Y:S01]  /*1e360*/  FADD.FTZ R107, R107, R52 ;  /* 0x000000346b6b7221 */ /* 0x000fe20000010000 */
[----:B------:R-:W-:-:S03]  /*1e370*/  FADD.FTZ R100, R100, R101 ;  /* 0x0000006564647221 */ /* 0x000fc60000010000 */
[----:B------:R-:W-:Y:S01]  /*1e380*/  FADD.FTZ R106, R106, R107 ;  /* 0x0000006b6a6a7221 */ /* 0x000fe20000010000 */
[----:B------:R-:W-:Y:S01]  /*1e390*/  FADD.FTZ R103, R103, R100 ;  /* 0x0000006467677221 */ /* 0x000fe20000010000 */
[----:B------:R-:W-:Y:S01]  /*1e3a0*/  HMMA.16816.F32.BF16 R8, R68, R88, R8 ;  /* 0x000000584408723c */ /* 0x000fe20000041808 */
[----:B------:R-:W-:Y:S01]  /*1e3b0*/  MUFU.EX2 R115, R115 ;  /* 0x0000007300737308 */ /* 0x000fe20000000800 */
[----:B------:R-:W-:Y:S01]  /*1e3c0*/  FADD.FTZ R105, R105, R106 ;  /* 0x0000006a69697221 */ /* 0x000fe20000010000 */
[----:B------:R-:W-:-:S03]  /*1e3d0*/  FADD.FTZ R103, R102, R103 ;  /* 0x0000006766677221 */ /* 0x000fc60000010000 */
[----:B------:R-:W-:Y:S02]  /*1e3e0*/  FADD.FTZ R104, R104, R105 ;  /* 0x0000006968687221 */ /* 0x000fe40000010000 */
[C---:B------:R-:W-:Y:S01]  /*1e3f0*/  HMMA.16816.F32.BF16 R12, R68.reuse, R90, R12 ;  /* 0x0000005a440c723c */ /* 0x040fe2000004180c */
[----:B------:R-:W2:Y:S01]  /*1e400*/  LDSM.16.MT88.4 R88, [R151+0x10800] ;  /* 0x010800009758783b */ /* 0x000ea20000004200 */
[----:B------:R-:W3:Y:S06]  /*1e410*/  MUFU.EX2 R114, R114 ;  /* 0x0000007200727308 */ /* 0x000eec0000000800 */
[C---:B------:R-:W-:Y:S02]  /*1e420*/  HMMA.16816.F32.BF16 R24, R68.reuse, R76, R24 ;  /* 0x0000004c4418723c */ /* 0x040fe40000041818 */
[----:B------:R-:W3:Y:S06]  /*1e430*/  MUFU.EX2 R166, R166 ;  /* 0x000000a600a67308 */ /* 0x000eec0000000800 */
        /* <DEDUP_REMOVED lines=13> */
[C---:B--2---:R-:W-:Y:S02]  /*1e510*/  HMMA.16816.F32.BF16 R40, R68.reuse, R88, R40 ;  /* 0x000000584428723c */ /* 0x044fe40000041828 */
[----:B------:R-:W2:Y:S06]  /*1e520*/  MUFU.EX2 R172, R172 ;  /* 0x000000ac00ac7308 */ /* 0x000eac0000000800 */
[C---:B------:R-:W-:Y:S01]  /*1e530*/  HMMA.16816.F32.BF16 R44, R68.reuse, R90, R44 ;  /* 0x0000005a442c723c */ /* 0x040fe2000004182c */
[----:B------:R-:W2:Y:S01]  /*1e540*/  LDSM.16.MT88.4 R88, [R155+0x1000] ;  /* 0x001000009b58783b */ /* 0x000ea20000004200 */
[----:B------:R-:W-:Y:S06]  /*1e550*/  MUFU.EX2 R185, R185 ;  /* 0x000000b900b97308 */ /* 0x000fec0000000800 */
[C---:B----4-:R-:W-:Y:S02]  /*1e560*/  HMMA.16816.F32.BF16 R72, R68.reuse, R76, R72 ;  /* 0x0000004c4448723c */ /* 0x050fe40000041848 */
[----:B------:R-:W4:Y:S06]  /*1e570*/  MUFU.EX2 R190, R190 ;  /* 0x000000be00be7308 */ /* 0x000f2c0000000800 */
        /* <DEDUP_REMOVED lines=8> */
[C---:B------:R-:W-:Y:S02]  /*1e600*/  HMMA.16816.F32.BF16 R60, R68.reuse, R92, R60 ;  /* 0x0000005c443c723c */ /* 0x040fe4000004183c */
[----:B------:R-:W4:Y:S06]  /*1e610*/  MUFU.EX2 R186, R186 ;  /* 0x000000ba00ba7308 */ /* 0x000f2c0000000800 */
[----:B------:R-:W-:Y:S01]  /*1e620*/  HMMA.16816.F32.BF16 R64, R68, R94, R64 ;  /* 0x0000005e4440723c */ /* 0x000fe20000041840 */
[----:B------:R-:W4:Y:S01]  /*1e630*/  LDSM.16.MT88.4 R92, [R154+0x1000] ;  /* 0x001000009a5c783b */ /* 0x000f220000004200 */
[----:B------:R-:W-:Y:S01]  /*1e640*/  F2FP.BF16.F32.PACK_AB R68, R109, R110 ;  /* 0x0000006e6d44723e */ /* 0x000fe200000010ff */
[----:B------:R-:W-:Y:S01]  /*1e650*/  MUFU.EX2 R184, R184 ;  /* 0x000000b800b87308 */ /* 0x000fe20000000800 */
[----:B-1----:R-:W-:Y:S01]  /*1e660*/  F2FP.BF16.F32.PACK_AB R69, R112, R113 ;  /* 0x000000717045723e */ /* 0x002fe200000010ff */
[----:B------:R-:W-:Y:S01]  /*1e670*/  FADD.FTZ R110, R110, R103 ;  /* 0x000000676e6e7221 */ /* 0x000fe20000010000 */
[----:B------:R-:W-:Y:S01]  /*1e680*/  F2FP.BF16.F32.PACK_AB R70, R108, R111 ;  /* 0x0000006f6c46723e */ /* 0x000fe200000010ff */
[----:B------:R-:W-:Y:S01]  /*1e690*/  FADD.FTZ R113, R113, R104 ;  /* 0x0000006871717221 */ /* 0x000fe20000010000 */
[----:B---3--:R-:W-:Y:S01]  /*1e6a0*/  F2FP.BF16.F32.PACK_AB R71, R114, R115 ;  /* 0x000000737247723e */ /* 0x008fe200000010ff */
[----:B------:R-:W-:Y:S01]  /*1e6b0*/  FADD.FTZ R110, R109, R110 ;  /* 0x0000006e6d6e7221 */ /* 0x000fe20000010000 */
[----:B------:R-:W-:Y:S01]  /*1e6c0*/  LDSM.16.MT88.4 R100, [R154+0x3800] ;  /* 0x003800009a64783b */ /* 0x000fe20000004200 */
[----:B------:R-:W1:Y:S01]  /*1e6d0*/  MUFU.EX2 R187, R187 ;  /* 0x000000bb00bb7308 */ /* 0x000e620000000800 */
        /* <DEDUP_REMOVED lines=9> */
[----:B------:R-:W3:Y:S04]  /*1e770*/  MUFU.EX2 R182, R182 ;  /* 0x000000b600b67308 */ /* 0x000ee80000000800 */
[C---:B------:R-:W-:Y:S04]  /*1e780*/  HMMA.16816.F32.BF16 R16, R68.reuse, R80, R16 ;  /* 0x000000504410723c */ /* 0x040fe80000041810 */
[----:B------:R-:W-:Y:S04]  /*1e790*/  MUFU.EX2 R188, R188 ;  /* 0x000000bc00bc7308 */ /* 0x000fe80000000800 */
[C---:B------:R-:W-:Y:S01]  /*1e7a0*/  HMMA.16816.F32.BF16 R20, R68.reuse, R82, R20 ;  /* 0x000000524414723c */ /* 0x040fe20000041814 */
[----:B------:R-:W5:Y:S03]  /*1e7b0*/  LDSM.16.MT88.4 R80, [R132+0x11000] ;  /* 0x011000008450783b */ /* 0x000f660000004200 */
[----:B------:R-:W-:Y:S04]  /*1e7c0*/  MUFU.EX2 R173, R173 ;  /* 0x000000ad00ad7308 */ /* 0x000fe80000000800 */
[C---:B--2---:R-:W-:Y:S04]  /*1e7d0*/  HMMA.16816.F32.BF16 R24, R68.reuse, R88, R24 ;  /* 0x000000584418723c */ /* 0x044fe80000041818 */
[----:B------:R-:W-:Y:S04]  /*1e7e0*/  MUFU.EX2 R175, R175 ;  /* 0x000000af00af7308 */ /* 0x000fe80000000800 */
[C---:B------:R-:W-:Y:S01]  /*1e7f0*/  HMMA.16816.F32.BF16 R28, R68.reuse, R90, R28 ;  /* 0x0000005a441c723c */ /* 0x040fe2000004181c */
[----:B------:R-:W2:Y:S03]  /*1e800*/  LDSM.16.MT88.4 R88, [R155+0x5000] ;  /* 0x005000009b58783b */ /* 0x000ea60000004200 */
[----:B------:R-:W3:Y:S04]  /*1e810*/  MUFU.EX2 R178, R178 ;  /* 0x000000b200b27308 */ /* 0x000ee80000000800 */
[C---:B----4-:R-:W-:Y:S04]  /*1e820*/  HMMA.16816.F32.BF16 R40, R68.reuse, R76, R40 ;  /* 0x0000004c4428723c */ /* 0x050fe80000041828 */
[----:B------:R-:W-:Y:S04]  /*1e830*/  MUFU.EX2 R176, R176 ;  /* 0x000000b000b07308 */ /* 0x000fe80000000800 */
[C---:B------:R-:W-:Y:S01]  /*1e840*/  HMMA.16816.F32.BF16 R44, R68.reuse, R78, R44 ;  /* 0x0000004e442c723c */ /* 0x040fe2000004182c */
[----:B------:R-:W4:Y:S03]  /*1e850*/  LDSM.16.MT88.4 R76, [R155+0x1800] ;  /* 0x001800009b4c783b */ /* 0x000f260000004200 */
[----:B------:R-:W3:Y:S04]  /*1e860*/  MUFU.EX2 R177, R177 ;  /* 0x000000b100b17308 */ /* 0x000ee80000000800 */
[C---:B------:R-:W-:Y:S04]  /*1e870*/  HMMA.16816.F32.BF16 R32, R68.reuse, R92, R32 ;  /* 0x0000005c4420723c */ /* 0x040fe80000041820 */
[----:B------:R-:W-:Y:S04]  /*1e880*/  MUFU.EX2 R163, R163 ;  /* 0x000000a300a37308 */ /* 0x000fe80000000800 */
[C---:B------:R-:W-:Y:S01]  /*1e890*/  HMMA.16816.F32.BF16 R36, R68.reuse, R94, R36 ;  /* 0x0000005e4424723c */ /* 0x040fe20000041824 */
[----:B------:R-:W1:Y:S03]  /*1e8a0*/  LDSM.16.MT88.4 R92, [R132+0xd800] ;  /* 0x00d80000845c783b */ /* 0x000e660000004200 */
[----:B------:R-:W3:Y:S04]  /*1e8b0*/  MUFU.EX2 R174, R174 ;  /* 0x000000ae00ae7308 */ /* 0x000ee80000000800 */
[C---:B-----5:R-:W-:Y:S04]  /*1e8c0*/  HMMA.16816.F32.BF16 R48, R68.reuse, R80, R48 ;  /* 0x000000504430723c */ /* 0x060fe80000041830 */
[----:B------:R-:W-:Y:S04]  /*1e8d0*/  MUFU.EX2 R180, R180 ;  /* 0x000000b400b47308 */ /* 0x000fe80000000800 */
[C---:B------:R-:W-:Y:S01]  /*1e8e0*/  HMMA.16816.F32.BF16 R56, R68.reuse, R82, R56 ;  /* 0x000000524438723c */ /* 0x040fe20000041838 */
[----:B------:R-:W5:Y:S03]  /*1e8f0*/  LDSM.16.MT88.4 R80, [R154+0x1800] ;  /* 0x001800009a50783b */ /* 0x000f660000004200 */
[----:B------:R-:W-:Y:S04]  /*1e900*/  MUFU.EX2 R157, R157 ;  /* 0x0000009d009d7308 */ /* 0x000fe80000000800 */
[C---:B--2---:R-:W-:Y:S04]  /*1e910*/  HMMA.16816.F32.BF16 R60, R68.reuse, R88, R60 ;  /* 0x00000058443c723c */ /* 0x044fe8000004183c */
[----:B------:R-:W-:Y:S04]  /*1e920*/  MUFU.EX2 R159, R159 ;  /* 0x0000009f009f7308 */ /* 0x000fe80000000800 */
[C---:B------:R-:W-:Y:S01]  /*1e930*/  HMMA.16816.F32.BF16 R64, R68.reuse, R90, R64 ;  /* 0x0000005a4440723c */ /* 0x040fe20000041840 */
[----:B------:R-:W-:Y:S03]  /*1e940*/  LDSM.16.MT88.4 R88, [R154+0x5800] ;  /* 0x005800009a58783b */ /* 0x000fe60000004200 */
[----:B------:R-:W2:Y:S04]  /*1e950*/  MUFU.EX2 R162, R162 ;  /* 0x000000a200a27308 */ /* 0x000ea80000000800 */
[C---:B------:R-:W-:Y:S04]  /*1e960*/  HMMA.16816.F32.BF16 R72, R68.reuse, R84, R72 ;  /* 0x000000544448723c */ /* 0x040fe80000041848 */
[----:B------:R-:W-:Y:S04]  /*1e970*/  MUFU.EX2 R160, R160 ;  /* 0x000000a000a07308 */ /* 0x000fe80000000800 */
[----:B------:R-:W-:Y:S01]  /*1e980*/  HMMA.16816.F32.BF16 R4, R68, R86, R4 ;  /* 0x000000564404723c */ /* 0x000fe20000041804 */
[----:B------:R-:W-:Y:S01]  /*1e990*/  F2FP.BF16.F32.PACK_AB R68, R166, R165 ;  /* 0x000000a5a644723e */ /* 0x000fe200000010ff */
[----:B------:R-:W3:Y:S01]  /*1e9a0*/  LDSM.16.MT88.4 R84, [R151+0x11800] ;  /* 0x011800009754783b */ /* 0x000ee20000004200 */
[----:B------:R-:W-:Y:S01]  /*1e9b0*/  F2FP.BF16.F32.PACK_AB R69, R170, R169 ;  /* 0x000000a9aa45723e */ /* 0x000fe200000010ff */
[----:B------:R-:W2:Y:S01]  /*1e9c0*/  MUFU.EX2 R161, R161 ;  /* 0x000000a100a17308 */ /* 0x000ea20000000800 */
[----:B------:R-:W-:Y:S01]  /*1e9d0*/  F2FP.BF16.F32.PACK_AB R70, R167, R168 ;  /* 0x000000a8a746723e */ /* 0x000fe200000010ff */
[----:B------:R-:W-:Y:S01]  /*1e9e0*/  FADD.FTZ R165, R165, R108 ;  /* 0x0000006ca5a57221 */ /* 0x000fe20000010000 */
[----:B------:R-:W-:Y:S01]  /*1e9f0*/  F2FP.BF16.F32.PACK_AB R71, R172, R171 ;  /* 0x000000abac47723e */ /* 0x000fe200000010ff */
[----:B------:R-:W-:-:S02]  /*1ea00*/  FADD.FTZ R169, R169, R114 ;  /* 0x00000072a9a97221 */ /* 0x000fc40000010000 */
[----:B------:R-:W-:Y:S02]  /*1ea10*/  FADD.FTZ R165, R166, R165 ;  /* 0x000000a5a6a57221 */ /* 0x000fe40000010000 */
[----:B------:R-:W-:Y:S01]  /*1ea20*/  FADD.FTZ R170, R170, R169 ;  /* 0x000000a9aaaa7221 */ /* 0x000fe20000010000 */
[----:B------:R-:W-:Y:S01]  /*1ea30*/  MUFU.EX2 R139, R139 ;  /* 0x0000008b008b7308 */ /* 0x000fe20000000800 */
[----:B----4-:R-:W-:Y:S01]  /*1ea40*/  HMMA.16816.F32.BF16 R24, R68, R76, R24 ;  /* 0x0000004c4418723c */ /* 0x010fe20000041818 */
[----:B------:R-:W-:Y:S01]  /*1ea50*/  FADD.FTZ R168, R168, R165 ;  /* 0x000000a5a8a87221 */ /* 0x000fe20000010000 */
[----:B------:R-:W-:-:S03]  /*1ea60*/  FADD.FTZ R171, R171, R170 ;  /* 0x000000aaabab7221 */ /* 0x000fc60000010000 */
[----:B------:R-:W-:Y:S01]  /*1ea70*/  FADD.FTZ R168, R167, R168 ;  /* 0x000000a8a7a87221 */ /* 0x000fe20000010000 */
[----:B------:R-:W-:Y:S01]  /*1ea80*/  FADD.FTZ R172, R172, R171 ;  /* 0x000000abacac7221 */ /* 0x000fe20000010000 */
[----:B------:R-:W4:Y:S01]  /*1ea90*/  MUFU.EX2 R140, R140 ;  /* 0x0000008c008c7308 */ /* 0x000f220000000800 */
[C---:B------:R-:W-:Y:S01]  /*1eaa0*/  HMMA.16816.F32.BF16 R28, R68.reuse, R78, R28 ;  /* 0x0000004e441c723c */ /* 0x040fe2000004181c */
[----:B------:R-:W2:Y:S06]  /*1eab0*/  LDSM.16.MT88.4 R76, [R132+0x11800] ;  /* 0x01180000844c783b */ /* 0x000eac0000004200 */
[----:B------:R-:W-:Y:S01]  /*1eac0*/  MUFU.EX2 R137, R137 ;  /* 0x0000008900897308 */ /* 0x000fe20000000800 */
[C---:B-1----:R-:W-:Y:S07]  /*1ead0*/  HMMA.16816.F32.BF16 R16, R68.reuse, R92, R16 ;  /* 0x0000005c4410723c */ /* 0x042fee0000041810 */
[----:B------:R-:W-:Y:S01]  /*1eae0*/  MUFU.EX2 R142, R142 ;  /* 0x0000008e008e7308 */ /* 0x000fe20000000800 */
[C---:B------:R-:W-:Y:S01]  /*1eaf0*/  HMMA.16816.F32.BF16 R20, R68.reuse, R94, R20 ;  /* 0x0000005e4414723c */ /* 0x040fe20000041814 */
[----:B------:R-:W1:Y:S06]  /*1eb00*/  LDSM.16.MT88.4 R92, [R155+0x5800] ;  /* 0x005800009b5c783b */ /* 0x000e6c0000004200 */
[----:B------:R-:W-:Y:S01]  /*1eb10*/  MUFU.EX2 R138, R138 ;  /* 0x0000008a008a7308 */ /* 0x000fe20000000800 */
[C---:B-----5:R-:W-:Y:S07]  /*1eb20*/  HMMA.16816.F32.BF16 R32, R68.reuse, R80, R32 ;  /* 0x000000504420723c */ /* 0x060fee0000041820 */
[----:B------:R-:W5:Y:S01]  /*1eb30*/  MUFU.EX2 R143, R143 ;  /* 0x0000008f008f7308 */ /* 0x000f620000000800 */
[C---:B------:R-:W-:Y:S01]  /*1eb40*/  HMMA.16816.F32.BF16 R36, R68.reuse, R82, R36 ;  /* 0x000000524424723c */ /* 0x040fe20000041824 */
[----:B------:R-:W4:Y:S06]  /*1eb50*/  LDSM.16.MT88.4 R80, [R132+0xe000] ;  /* 0x00e000008450783b */ /* 0x000f2c0000004200 */
[----:B------:R-:W-:Y:S01]  /*1eb60*/  MUFU.EX2 R136, R136 ;  /* 0x0000008800887308 */ /* 0x000fe20000000800 */
[C---:B---3--:R-:W-:Y:S07]  /*1eb70*/  HMMA.16816.F32.BF16 R40, R68.reuse, R84, R40 ;  /* 0x000000544428723c */ /* 0x048fee0000041828 */
[----:B------:R-:W3:Y:S01]  /*1eb80*/  MUFU.EX2 R141, R141 ;  /* 0x0000008d008d7308 */ /* 0x000ee20000000800 */
[C---:B------:R-:W-:Y:S01]  /*1eb90*/  HMMA.16816.F32.BF16 R44, R68.reuse, R86, R44 ;  /* 0x00000056442c723c */ /* 0x040fe2000004182c */
[----:B------:R-:W5:Y:S07]  /*1eba0*/  LDSM.16.MT88.4 R84, [R155+0x2000] ;  /* 0x002000009b54783b */ /* 0x000f6e0000004200 */
        /* <DEDUP_REMOVED lines=21> */
[----:B----4-:R-:W-:Y:S01]  /*1ed00*/  HMMA.16816.F32.BF16 R16, R68, R80, R16 ;  /* 0x000000504410723c */ /* 0x010fe20000041810 */
[----:B------:R-:W-:Y:S01]  /*1ed10*/  FADD.FTZ R184, R184, R183 ;  /* 0x000000b7b8b87221 */ /* 0x000fe20000010000 */
[----:B------:R-:W-:-:S03]  /*1ed20*/  FADD.FTZ R192, R181, R192 ;  /* 0x000000c0b5c07221 */ /* 0x000fc60000010000 */
[----:B------:R-:W-:-:S03]  /*1ed30*/  FADD.FTZ R184, R187, R184 ;  /* 0x000000b8bbb87221 */ /* 0x000fc60000010000 */
[C---:B------:R-:W-:Y:S01]  /*1ed40*/  HMMA.16816.F32.BF16 R20, R68.reuse, R82, R20 ;  /* 0x000000524414723c */ /* 0x040fe20000041814 */
[----:B------:R-:W1:Y:S07]  /*1ed50*/  LDSM.16.MT88.4 R80, [R151+0x12000] ;  /* 0x012000009750783b */ /* 0x000e6e0000004200 */
[C---:B-----5:R-:W-:Y:S08]  /*1ed60*/  HMMA.16816.F32.BF16 R24, R68.reuse, R84, R24 ;  /* 0x000000544418723c */ /* 0x060ff00000041818 */
[C---:B------:R-:W-:Y:S01]  /*1ed70*/  HMMA.16816.F32.BF16 R28, R68.reuse, R86, R28 ;  /* 0x00000056441c723c */ /* 0x040fe2000004181c */
[----:B------:R-:W4:Y:S07]  /*1ed80*/  LDSM.16.MT88.4 R84, [R132+0x12000] ;  /* 0x012000008454783b */ /* 0x000f2e0000004200 */
[C---:B--2---:R-:W-:Y:S08]  /*1ed90*/  HMMA.16816.F32.BF16 R32, R68.reuse, R76, R32 ;  /* 0x0000004c4420723c */ /* 0x044ff00000041820 */
[C---:B------:R-:W-:Y:S01]  /*1eda0*/  HMMA.16816.F32.BF16 R36, R68.reuse, R78, R36 ;  /* 0x0000004e4424723c */ /* 0x040fe20000041824 */
[----:B------:R-:W2:Y:S07]  /*1edb0*/  LDSM.16.MT88.4 R76, [R132+0xe800] ;  /* 0x00e80000844c783b */ /* 0x000eae0000004200 */
[C---:B---3--:R-:W-:Y:S08]  /*1edc0*/  HMMA.16816.F32.BF16 R8, R68.reuse, R96, R8 ;  /* 0x000000604408723c */ /* 0x048ff00000041808 */
[C---:B------:R-:W-:Y:S01]  /*1edd0*/  HMMA.16816.F32.BF16 R12, R68.reuse, R98, R12 ;  /* 0x00000062440c723c */ /* 0x040fe2000004180c */
[----:B------:R-:W-:Y:S07]  /*1ede0*/  LDSM.16.MT88.4 R96, [R151+0xe800] ;  /* 0x00e800009760783b */ /* 0x000fee0000004200 */
[C---:B-1----:R-:W-:Y:S08]  /*1edf0*/  HMMA.16816.F32.BF16 R40, R68.reuse, R80, R40 ;  /* 0x000000504428723c */ /* 0x042ff00000041828 */
[C---:B------:R-:W-:Y:S01]  /*1ee00*/  HMMA.16816.F32.BF16 R44, R68.reuse, R82, R44 ;  /* 0x00000052442c723c */ /* 0x040fe2000004182c */
[----:B------:R-:W1:Y:S07]  /*1ee10*/  LDSM.16.MT88.4 R80, [R155+0x2800] ;  /* 0x002800009b50783b */ /* 0x000e6e0000004200 */
        /* <DEDUP_REMOVED lines=63> */
[C---:B----4-:R-:W-:Y:S08]  /*1f210*/  HMMA.16816.F32.BF16 R8, R68.reuse, R96, R8 ;  /* 0x000000604408723c */ /* 0x050ff00000041808 */
[C---:B------:R-:W-:Y:S08]  /*1f220*/  HMMA.16816.F32.BF16 R12, R68.reuse, R98, R12 ;  /* 0x00000062440c723c */ /* 0x040ff0000004180c */
[C---:B-1----:R-:W-:Y:S08]  /*1f230*/  HMMA.16816.F32.BF16 R32, R68.reuse, R80, R32 ;  /* 0x000000504420723c */ /* 0x042ff00000041820 */
[C---:B------:R-:W-:Y:S08]  /*1f240*/  HMMA.16816.F32.BF16 R36, R68.reuse, R82, R36 ;  /* 0x000000524424723c */ /* 0x040ff00000041824 */
[C---:B-----5:R-:W-:Y:S08]  /*1f250*/  HMMA.16816.F32.BF16 R40, R68.reuse, R92, R40 ;  /* 0x0000005c4428723c */ /* 0x060ff00000041828 */
[C---:B------:R-:W-:Y:S01]  /*1f260*/  HMMA.16816.F32.BF16 R44, R68.reuse, R94, R44 ;  /* 0x0000005e442c723c */ /* 0x040fe2000004182c */
[----:B------:R-:W1:Y:S07]  /*1f270*/  LDSM.16.MT88.4 R92, [R151+0x13800] ;  /* 0x01380000975c783b */ /* 0x000e6e0000004200 */
[C---:B------:R-:W-:Y:S08]  /*1f280*/  HMMA.16816.F32.BF16 R48, R68.reuse, R88, R48 ;  /* 0x000000584430723c */ /* 0x040ff00000041830 */
[C---:B------:R-:W-:Y:S08]  /*1f290*/  HMMA.16816.F32.BF16 R56, R68.reuse, R90, R56 ;  /* 0x0000005a4438723c */ /* 0x040ff00000041838 */
[C---:B---3--:R-:W-:Y:S08]  /*1f2a0*/  HMMA.16816.F32.BF16 R60, R68.reuse, R84, R60 ;  /* 0x00000054443c723c */ /* 0x048ff0000004183c */
[C---:B------:R-:W-:Y:S01]  /*1f2b0*/  HMMA.16816.F32.BF16 R64, R68.reuse, R86, R64 ;  /* 0x000000564440723c */ /* 0x040fe20000041840 */
[----:B------:R3:W4:Y:S07]  /*1f2c0*/  LDSM.16.MT88.4 R84, [R132+0x13800] ;  /* 0x013800008454783b */ /* 0x00072e0000004200 */
        /* <DEDUP_REMOVED lines=14> */
[C---:B------:R-:W-:Y:S01]  /*1f3b0*/  HMMA.16816.F32.BF16 R128, R68.reuse, R124, R8 ;  /* 0x0000007c4480723c */ /* 0x040fe20000041808 */
[----:B------:R-:W3:Y:S01]  /*1f3c0*/  LDSM.16.MT88.4 R8, [R155+0x3800] ;  /* 0x003800009b08783b */ /* 0x000ee20000004200 */
[----:B------:R-:W-:Y:S01]  /*1f3d0*/  FADD.FTZ R136, R136, R143 ;  /* 0x0000008f88887221 */ /* 0x000fe20000010000 */
[----:B------:R-:W-:Y:S02]  /*1f3e0*/  FADD.FTZ R230, R142, R137 ;  /* 0x000000898ee67221 */ /* 0x000fe40000010000 */
[----:B------:R-:W5:Y:S01]  /*1f3f0*/  LDSM.16.MT88.4 R152, [R154+0x7800] ;  /* 0x007800009a98783b */ /* 0x000f620000004200 */
[----:B------:R-:W-:Y:S02]  /*1f400*/  FADD.FTZ R231, R141, R136 ;  /* 0x000000888de77221 */ /* 0x000fe40000010000 */
[C---:B-1----:R-:W-:Y:S08]  /*1f410*/  HMMA.16816.F32.BF16 R96, R68.reuse, R92, R40 ;  /* 0x0000005c4460723c */ /* 0x042ff00000041828 */
[C---:B------:R-:W-:Y:S08]  /*1f420*/  HMMA.16816.F32.BF16 R120, R68.reuse, R116, R16 ;  /* 0x000000744478723c */ /* 0x040ff00000041810 */
[C---:B----4-:R-:W-:Y:S08]  /*1f430*/  HMMA.16816.F32.BF16 R88, R68.reuse, R84, R48 ;  /* 0x000000544458723c */ /* 0x050ff00000041830 */
[C---:B--2---:R-:W-:Y:S08]  /*1f440*/  HMMA.16816.F32.BF16 R80, R68.reuse, R76, R60 ;  /* 0x0000004c4450723c */ /* 0x044ff0000004183c */
[C---:B------:R-:W-:Y:S08]  /*1f450*/  HMMA.16816.F32.BF16 R104, R68.reuse, R100, R32 ;  /* 0x000000644468723c */ /* 0x040ff00000041820 */
[C---:B------:R-:W-:Y:S08]  /*1f460*/  HMMA.16816.F32.BF16 R124, R68.reuse, R126, R12 ;  /* 0x0000007e447c723c */ /* 0x040ff0000004180c */
[C---:B------:R-:W-:Y:S08]  /*1f470*/  HMMA.16816.F32.BF16 R92, R68.reuse, R94, R44 ;  /* 0x0000005e445c723c */ /* 0x040ff0000004182c */
[C---:B------:R-:W-:Y:S08]  /*1f480*/  HMMA.16816.F32.BF16 R116, R68.reuse, R118, R20 ;  /* 0x000000764474723c */ /* 0x040ff00000041814 */
[C---:B------:R-:W-:Y:S08]  /*1f490*/  HMMA.16816.F32.BF16 R84, R68.reuse, R86, R56 ;  /* 0x000000564454723c */ /* 0x040ff00000041838 */
[C---:B---3--:R-:W-:Y:S08]  /*1f4a0*/  HMMA.16816.F32.BF16 R112, R68.reuse, R8, R24 ;  /* 0x000000084470723c */ /* 0x048ff00000041818 */
[----:B------:R-:W-:Y:S01]  /*1f4b0*/  HMMA.16816.F32.BF16 R108, R68, R10, R28 ;  /* 0x0000000a446c723c */ /* 0x000fe2000004181c */
[----:B------:R-:W-:-:S07]  /*1f4c0*/  MOV R11, R135 ;  /* 0x00000087000b7202 */ /* 0x000fce0000000f00 */
[C---:B------:R-:W-:Y:S08]  /*1f4d0*/  HMMA.16816.F32.BF16 R76, R68.reuse, R78, R64 ;  /* 0x0000004e444c723c */ /* 0x040ff00000041840 */
[C---:B------:R-:W-:Y:S08]  /*1f4e0*/  HMMA.16816.F32.BF16 R100, R68.reuse, R102, R36 ;  /* 0x000000664464723c */ /* 0x040ff00000041824 */
[C---:B-----5:R-:W-:Y:S08]  /*1f4f0*/  HMMA.16816.F32.BF16 R72, R68.reuse, R152, R72 ;  /* 0x000000984448723c */ /* 0x060ff00000041848 */
[----:B------:R-:W-:Y:S01]  /*1f500*/  HMMA.16816.F32.BF16 R68, R68, R154, R4 ;  /* 0x0000009a4444723c */ /* 0x000fe20000041804 */
[----:B------:R-:W-:-:S04]  /*1f510*/  NOP ;  /* 0x0000000000007918 */ /* 0x000fc80000000000 */
[----:B------:R-:W-:-:S15]  /*1f520*/  @P1 BRA `(.L_x_3905) ;  /* 0x0000000000041947 */ /* 0x000fde0003800000 */
.L_x_3899:
[----:B------:R-:W-:-:S07]  /*1f530*/  IADD3 R55, PT, PT, R11, -0x1, RZ ;  /* 0xffffffff0b377810 */ /* 0x000fce0007ffe0ff */
.L_x_3905:
        /* <DEDUP_REMOVED lines=29> */
.L_x_3910:
        /* <DEDUP_REMOVED lines=11> */
[C---:B------:R-:W-:Y:S01]  /*1f7c0*/  IMAD.SHL.U32 R207, R205.reuse, 0x20, RZ ;  /* 0x00000020cdcf7824 */ /* 0x040fe200078e00ff */
[C---:B------:R-:W-:Y:S01]  /*1f7d0*/  LOP3.LUT R5, R204.reuse, 0x1f8, RZ, 0xc0, !PT ;  /* 0x000001f8cc057812 */ /* 0x040fe200078ec0ff */
[----:B------:R-:W-:Y:S01]  /*1f7e0*/  @!P3 IMAD.X R12, RZ, RZ, ~R12, P0 ;  /* 0x000000ffff0cb224 */ /* 0x000fe200000e0e0c */
[C---:B------:R-:W-:Y:S01]  /*1f7f0*/  LOP3.LUT R233, R204.reuse, 0x1e00, RZ, 0xc0, !PT ;  /* 0x00001e00cce97812 */ /* 0x040fe200078ec0ff */
[----:B------:R-:W-:Y:S01]  /*1f800*/  IMAD.SHL.U32 R6, R205, 0x40, RZ ;  /* 0x00000040cd067824 */ /* 0x000fe200078e00ff */
[----:B------:R-:W-:Y:S02]  /*1f810*/  LOP3.LUT R207, R207, 0x7c00, RZ, 0xc0, !PT ;  /* 0x00007c00cfcf7812 */ /* 0x000fe400078ec0ff */
[----:B------:R-:W-:Y:S02]  /*1f820*/  LOP3.LUT R233, R233, R5, R4, 0xf6, !PT ;  /* 0x00000005e9e97212 */ /* 0x000fe400078ef604 */
        /* <DEDUP_REMOVED lines=74> */
.L_x_3907:
[----:B------:R-:W-:Y:S01]  /*1fcd0*/  UMOV UR5, UR15 ;  /* 0x0000000f00057c82 */ /* 0x000fe20008000000 */
[----:B------:R-:W-:Y:S02]  /*1fce0*/  SHF.L.U32 R5, R8, 0x5, RZ ;  /* 0x0000000508057819 */ /* 0x000fe400000006ff */
[----:B------:R-:W-:Y:S02]  /*1fcf0*/  LEA R233, R233, UR5, 0x1 ;  /* 0x00000005e9e97c11 */ /* 0x000fe4000f8e08ff */
[----:B------:R-:W-:Y:S02]  /*1fd00*/  LOP3.LUT R177, R6, 0x400, RZ, 0xc0, !PT ;  /* 0x0000040006b17812 */ /* 0x000fe400078ec0ff */
[----:B------:R-:W-:Y:S01]  /*1fd10*/  SHF.L.U64.HI R8, R8, 0x5, R7 ;  /* 0x0000000508087819 */ /* 0x000fe20000010207 */
[----:B------:R-:W-:Y:S01]  /*1fd20*/  @!PT LDS RZ, [RZ] ;  /* 0x00000000fffff984 */ /* 0x000fe20000000800 */
[----:B------:R-:W-:Y:S01]  /*1fd30*/  @!PT LDS RZ, [RZ] ;  /* 0x00000000fffff984 */ /* 0x000fe20000000800 */
[----:B------:R-:W-:Y:S01]  /*1fd40*/  @!PT LDS RZ, [RZ] ;  /* 0x00000000fffff984 */ /* 0x000fe20000000800 */
[----:B------:R-:W-:Y:S01]  /*1fd50*/  @!P2 LDGSTS.E.BYPASS.LTC128B.128 [R233+0xc000], desc[UR6][R220.64] ;  /* 0x0c000000dce9afae */ /* 0x000fe2000b981a06 */
[----:B------:R-:W-:Y:S02]  /*1fd60*/  IADD3 R6, P0, PT, R5, R220, RZ ;  /* 0x000000dc05067210 */ /* 0x000fe40007f1e0ff */
[----:B------:R-:W-:Y:S03]  /*1fd70*/  LOP3.LUT R4, R4, 0x8, R205, 0x78, !PT ;  /* 0x0000000804047812 */ /* 0x000fe600078e78cd */
[----:B------:R-:W-:Y:S01]  /*1fd80*/  @P2 STS.128 [R233+0xc000], RZ ;  /* 0x00c000ffe9002388 */ /* 0x000fe20000000c00 */
[----:B------:R-:W-:Y:S02]  /*1fd90*/  IADD3.X R7, PT, PT, R8, R221, RZ, P0, !PT ;  /* 0x000000dd08077210 */ /* 0x000fe400007fe4ff */
[----:B------:R-:W-:Y:S03]  /*1fda0*/  IADD3 R10, P0, PT, R6, R5, RZ ;  /* 0x00000005060a7210 */ /* 0x000fe60007f1e0ff */
[----:B------:R-:W-:Y:S01]  /*1fdb0*/  @!PT LDS RZ, [RZ] ;  /* 0x00000000fffff984 */ /* 0x000fe20000000800 */
[----:B------:R-:W-:Y:S01]  /*1fdc0*/  @!PT LDS RZ, [RZ] ;  /* 0x00000000fffff984 */ /* 0x000fe20000000800 */
[----:B------:R-:W-:Y:S01]  /*1fdd0*/  @!PT LDS RZ, [RZ] ;  /* 0x00000000fffff984 */ /* 0x000fe20000000800 */
[----:B------:R-:W-:Y:S01]  /*1fde0*/  @!P1 LDGSTS.E.BYPASS.LTC128B.128 [R233+0x10000], desc[UR6][R220.64+0x80] ;  /* 0x10000080dce99fae */ /* 0x000fe2000b981a06 */
[----:B------:R-:W-:Y:S02]  /*1fdf0*/  LEA R177, R4, R177, 0x1 ;  /* 0x000000b104b17211 */ /* 0x000fe400078e08ff */
[-C--:B------:R-:W-:Y:S03]  /*1fe00*/  IADD3.X R11, PT, PT, R7, R8.reuse, RZ, P0, !PT ;  /* 0x00000008070b7210 */ /* 0x080fe600007fe4ff */
[----:B------:R-:W-:Y:S01]  /*1fe10*/  @P1 STS.128 [R233+0x10000], RZ ;  /* 0x010000ffe9001388 */ /* 0x000fe20000000c00 */
[-C--:B------:R-:W-:Y:S02]  /*1fe20*/  IADD3 R12, P0, PT, R10, R5.reuse, RZ ;  /* 0x000000050a0c7210 */ /* 0x080fe40007f1e0ff */
[----:B------:R-:W-:Y:S03]  /*1fe30*/  LEA R179, R179, UR5, 0x1 ;  /* 0x00000005b3b37c11 */ /* 0x000fe6000f8e08ff */
[----:B------:R-:W-:Y:S01]  /*1fe40*/  @!PT LDS RZ, [RZ] ;  /* 0x00000000fffff984 */ /* 0x000fe20000000800 */
[----:B------:R-:W-:Y:S01]  /*1fe50*/  @!PT LDS RZ, [RZ] ;  /* 0x00000000fffff984 */ /* 0x000fe20000000800 */
[----:B------:R-:W-:Y:S01]  /*1fe60*/  @!PT LDS RZ, [RZ] ;  /* 0x00000000fffff984 */ /* 0x000fe20000000800 */
[----:B------:R-:W-:Y:S01]  /*1fe70*/  @!P2 LDGSTS.E.BYPASS.LTC128B.128 [R233+0xc800], desc[UR6][R6.64] ;  /* 0x0c80000006e9afae */ /* 0x000fe2000b981a06 */
[-C--:B------:R-:W-:Y:S02]  /*1fe80*/  IADD3.X R13, PT, PT, R11, R8.reuse, RZ, P0, !PT ;  /* 0x000000080b0d7210 */ /* 0x080fe400007fe4ff */
[-C--:B------:R-:W-:Y:S03]  /*1fe90*/  IADD3 R14, P0, PT, R12, R5.reuse, RZ ;  /* 0x000000050c0e7210 */ /* 0x080fe60007f1e0ff */
[----:B------:R-:W-:Y:S01]  /*1fea0*/  @P2 STS.128 [R233+0xc800], RZ ;  /* 0x00c800ffe9002388 */ /* 0x000fe20000000c00 */
[----:B------:R-:W-:Y:S02]  /*1feb0*/  IADD3 R215, PT, PT, R177, UR5, RZ ;  /* 0x00000005b1d77c10 */ /* 0x000fe4000fffe0ff */
[----:B------:R-:W-:Y:S03]  /*1fec0*/  IADD3.X R15, PT, PT, R13, R8, RZ, P0, !PT ;  /* 0x000000080d0f7210 */ /* 0x000fe600007fe4ff */
        /* <DEDUP_REMOVED lines=80> */
[----:B------:R-:W2:Y:S06]  /*203d0*/  LDSM.16.M88.4 R16, [R177+UR5+0x4800] ;  /* 0x00480005b110783b */ /* 0x000eac0008000200 */
[----:B------:R-:W4:Y:S06]  /*203e0*/  LDSM.16.M88.4 R24, [R177+UR5+0x5000] ;  /* 0x00500005b118783b */ /* 0x000f2c0008000200 */
        /* <DEDUP_REMOVED lines=9> */
[C---:B--2---:R-:W-:Y:S03]  /*20480*/  HMMA.16816.F32.BF16 R12, R64.reuse, R16, RZ ;  /* 0x00000010400c723c */ /* 0x044fe600000418ff */
[----:B------:R-:W2:Y:S05]  /*20490*/  LDSM.16.M88.4 R140, [R196+0x4000] ;  /* 0x00400000c48c783b */ /* 0x000eaa0000000200 */
[C---:B------:R-:W-:Y:S01]  /*204a0*/  HMMA.16816.F32.BF16 R16, R64.reuse, R18, RZ ;  /* 0x000000124010723c */ /* 0x040fe200000418ff */
[----:B------:R-:W2:Y:S06]  /*204b0*/  LDSM.16.M88.4 R144, [R196+0x4800] ;  /* 0x00480000c490783b */ /* 0x000eac0000000200 */
[----:B------:R-:W2:Y:S01]  /*204c0*/  LDSM.16.M88.4 R148, [R196+0x5000] ;  /* 0x00500000c494783b */ /* 0x000ea20000000200 */
[C---:B----4-:R-:W-:Y:S05]  /*204d0*/  HMMA.16816.F32.BF16 R20, R64.reuse, R24, RZ ;  /* 0x000000184014723c */ /* 0x050fea00000418ff */
        /* <DEDUP_REMOVED lines=394> */
.L_x_3909:
        /* <DEDUP_REMOVED lines=97> */
.L_x_3908:
[----:B--2---:R-:W-:Y:S01]  /*22390*/  I2FP.F32.S32 R5, R226 ;  /* 0x000000e200057245 */ /* 0x004fe20000201400 */
[----:B-1--4-:R-:W-:Y:S01]  /*223a0*/  LDSM.16.MT88.4 R20, [R210+0xc000] ;  /* 0x00c00000d214783b */ /* 0x012fe20000004200 */
[C---:B------:R-:W-:Y:S02]  /*223b0*/  IADD3 R6, PT, PT, R226.reuse, -0x38, RZ ;  /* 0xffffffc8e2067810 */ /* 0x040fe40007ffe0ff */
[----:B------:R-:W-:Y:S01]  /*223c0*/  IADD3 R4, PT, PT, R226, -0x40, RZ ;  /* 0xffffffc0e2047810 */ /* 0x000fe20007ffe0ff */
[CC--:B------:R-:W-:Y:S01]  /*223d0*/  FFMA.FTZ R193, R0.reuse, R5.reuse, R193 ;  /* 0x0000000500c17223 */ /* 0x0c0fe200000100c1 */
[----:B------:R-:W-:Y:S01]  /*223e0*/  FFMA.FTZ R192, R0, R5, R192 ;  /* 0x0000000500c07223 */ /* 0x000fe200000100c0 */
        /* <DEDUP_REMOVED lines=46> */
[CC--:B------:R-:W-:Y:S01]  /*226d0*/  FFMA.FTZ R191, R0.reuse, R6.reuse, R191 ;  /* 0x0000000600bf7223 */ /* 0x0c0fe200000100bf */
[----:B------:R-:W-:Y:S01]  /*226e0*/  I2FP.F32.S32 R5, R5 ;  /* 0x0000000500057245 */ /* 0x000fe20000201400 */
[----:B------:R-:W-:Y:S01]  /*226f0*/  FFMA.FTZ R188, R0, R6, R188 ;  /* 0x0000000600bc7223 */ /* 0x000fe200000100bc */
[----:B------:R-:W-:Y:S01]  /*22700*/  IADD3 R56, PT, PT, R226, -0x2f, RZ ;  /* 0xffffffd1e2387810 */ /* 0x000fe20007ffe0ff */
[----:B------:R-:W-:Y:S01]  /*22710*/  FFMA.FTZ R141, R0, R8, R141 ;  /* 0x00000008008d7223 */ /* 0x000fe2000001008d */
[----:B------:R-:W-:Y:S01]  /*22720*/  IADD3 R58, PT, PT, R226, -0x30, RZ ;  /* 0xffffffd0e23a7810 */ /* 0x000fe20007ffe0ff */
[-C--:B------:R-:W-:Y:S01]  /*22730*/  FFMA.FTZ R175, R0, R5.reuse, R175 ;  /* 0x0000000500af7223 */ /* 0x080fe200000100af */
[----:B------:R-:W-:Y:S01]  /*22740*/  IADD3 R6, PT, PT, R226, 0x10, RZ ;  /* 0x00000010e2067810 */ /* 0x000fe20007ffe0ff */
[C---:B------:R-:W-:Y:S01]  /*22750*/  FFMA.FTZ R172, R0.reuse, R5, R172 ;  /* 0x0000000500ac7223 */ /* 0x040fe200000100ac */
[----:B------:R-:W-:Y:S01]  /*22760*/  I2FP.F32.S32 R4, R4 ;  /* 0x0000000400047245 */ /* 0x000fe20000201400 */
[C---:B------:R-:W-:Y:S01]  /*22770*/  FFMA.FTZ R8, R0.reuse, R8, R145 ;  /* 0x0000000800087223 */ /* 0x040fe20000010091 */
[----:B------:R-:W-:Y:S02]  /*22780*/  I2FP.F32.S32 R56, R56 ;  /* 0x0000003800387245 */ /* 0x000fe40000201400 */
[----:B------:R-:W-:Y:S01]  /*22790*/  I2FP.F32.S32 R58, R58 ;  /* 0x0000003a003a7245 */ /* 0x000fe20000201400 */
[-C--:B------:R-:W-:Y:S01]  /*227a0*/  FFMA.FTZ R181, R0, R4.reuse, R181 ;  /* 0x0000000400b57223 */ /* 0x080fe200000100b5 */
[----:B------:R-:W-:Y:S01]  /*227b0*/  IADD3 R66, PT, PT, R226, -0x28, RZ ;  /* 0xffffffd8e2427810 */ /* 0x000fe20007ffe0ff */
[----:B------:R-:W-:Y:S01]  /*227c0*/  FFMA.FTZ R180, R0, R4, R180 ;  /* 0x0000000400b47223 */ /* 0x000fe200000100b4 */
[----:B------:R-:W-:Y:S01]  /*227d0*/  IADD3 R64, PT, PT, R226, -0x27, RZ ;  /* 0xffffffd9e2407810 */ /* 0x000fe20007ffe0ff */
[C---:B------:R-:W-:Y:S01]  /*227e0*/  FFMA.FTZ R51, R0.reuse, R58, R203 ;  /* 0x0000003a00337223 */ /* 0x040fe200000100cb */
[----:B------:R-:W-:Y:S01]  /*227f0*/  I2FP.F32.S32 R6, R6 ;  /* 0x0000000600067245 */ /* 0x000fe20000201400 */
[-C--:B------:R-:W-:Y:S01]  /*22800*/  FFMA.FTZ R49, R0, R56.reuse, R13 ;  /* 0x0000003800317223 */ /* 0x080fe2000001000d */
[----:B------:R-:W-:Y:S01]  /*22810*/  IADD3 R5, PT, PT, R226, 0x20, RZ ;  /* 0x00000020e2057810 */ /* 0x000fe20007ffe0ff */
[----:B------:R-:W-:Y:S01]  /*22820*/  FFMA.FTZ R56, R0, R56, R15 ;  /* 0x0000003800387223 */ /* 0x000fe2000001000f */
[----:B------:R-:W-:Y:S01]  /*22830*/  FMNMX3.FTZ R10, R2, R139, R141, !PT ;  /* 0x0000008b020a7276 */ /* 0x000fe2000781008d */
[C---:B------:R-:W-:Y:S01]  /*22840*/  FFMA.FTZ R177, R0.reuse, R6, R177 ;  /* 0x0000000600b17223 */ /* 0x040fe200000100b1 */
[----:B------:R-:W-:Y:S01]  /*22850*/  I2FP.F32.S32 R66, R66 ;  /* 0x0000004200427245 */ /* 0x000fe20000201400 */
[C---:B------:R-:W-:Y:S01]  /*22860*/  FFMA.FTZ R174, R0.reuse, R6, R174 ;  /* 0x0000000600ae7223 */ /* 0x040fe200000100ae */
[----:B------:R-:W-:Y:S01]  /*22870*/  I2FP.F32.S32 R64, R64 ;  /* 0x0000004000407245 */ /* 0x000fe20000201400 */
[----:B------:R-:W-:Y:S01]  /*22880*/  FFMA.FTZ R58, R0, R58, R215 ;  /* 0x0000003a003a7223 */ /* 0x000fe200000100d7 */
[----:B------:R-:W-:Y:S01]  /*22890*/  IADD3 R4, PT, PT, R226, -0x7, RZ ;  /* 0xfffffff9e2047810 */ /* 0x000fe20007ffe0ff */
[----:B------:R-:W-:Y:S01]  /*228a0*/  FFMA.FTZ R59, R0, R66, R235 ;  /* 0x00000042003b7223 */ /* 0x000fe200000100eb */
[----:B------:R-:W-:Y:S01]  /*228b0*/  IADD3 R7, PT, PT, R226, 0x19, RZ ;  /* 0x00000019e2077810 */ /* 0x000fe20007ffe0ff */
[CC--:B------:R-:W-:Y:S01]  /*228c0*/  FFMA.FTZ R57, R0.reuse, R64.reuse, R17 ;  /* 0x0000004000397223 */ /* 0x0c0fe20000010011 */
[----:B------:R-:W-:Y:S01]  /*228d0*/  I2FP.F32.S32 R5, R5 ;  /* 0x0000000500057245 */ /* 0x000fe20000201400 */
[----:B------:R-:W-:Y:S01]  /*228e0*/  FFMA.FTZ R64, R0, R64, R19 ;  /* 0x0000004000407223 */ /* 0x000fe20000010013 */
[----:B------:R-:W-:Y:S01]  /*228f0*/  FMNMX3.FTZ R10, R10, R11, R9, !PT ;  /* 0x0000000b0a0a7276 */ /* 0x000fe20007810009 */
[C---:B------:R-:W-:Y:S01]  /*22900*/  FFMA.FTZ R66, R0.reuse, R66, R237 ;  /* 0x0000004200427223 */ /* 0x040fe200000100ed */
[----:B------:R-:W-:Y:S01]  /*22910*/  FMNMX3.FTZ R6, R3, R143, R8, !PT ;  /* 0x0000008f03067276 */ /* 0x000fe20007810008 */
[CC--:B------:R-:W-:Y:S01]  /*22920*/  FFMA.FTZ R158, R0.reuse, R5.reuse, R158 ;  /* 0x00000005009e7223 */ /* 0x0c0fe2000001009e */
[----:B------:R-:W-:Y:S01]  /*22930*/  I2FP.F32.S32 R4, R4 ;  /* 0x0000000400047245 */ /* 0x000fe20000201400 */
[----:B------:R-:W-:Y:S01]  /*22940*/  FFMA.FTZ R161, R0, R5, R161 ;  /* 0x0000000500a17223 */ /* 0x000fe200000100a1 */
[----:B------:R-:W-:Y:S02]  /*22950*/  I2FP.F32.S32 R7, R7 ;  /* 0x0000000700077245 */ /* 0x000fe40000201400 */
        /* <DEDUP_REMOVED lines=26> */
[----:B------:R-:W-:Y:S02]  /*22b00*/  IADD3 R4, PT, PT, R226, 0x21, RZ ;  /* 0x00000021e2047810 */ /* 0x000fe40007ffe0ff */
[----:B------:R-:W-:Y:S01]  /*22b10*/  FMNMX3.FTZ R6, R6, R193, R191, !PT ;  /* 0x000000c106067276 */ /* 0x000fe200078100bf */
        /* <DEDUP_REMOVED lines=19> */
[C---:B------:R-:W-:Y:S02]  /*22c50*/  IADD3 R6, PT, PT, R226.reuse, 0x38, RZ ;  /* 0x00000038e2067810 */ /* 0x040fe40007ffe0ff */
[----:B------:R-:W-:Y:S01]  /*22c60*/  IADD3 R5, PT, PT, R226, 0x39, RZ ;  /* 0x00000039e2057810 */ /* 0x000fe20007ffe0ff */
[CC--:B------:R-:W-:Y:S01]  /*22c70*/  FFMA.FTZ R153, R0.reuse, R4.reuse, R153 ;  /* 0x0000000400997223 */ /* 0x0c0fe20000010099 */
[----:B------:R-:W-:Y:S01]  /*22c80*/  I2FP.F32.S32 R7, R7 ;  /* 0x0000000700077245 */ /* 0x000fe20000201400 */
[----:B------:R-:W-:Y:S01]  /*22c90*/  FFMA.FTZ R137, R0, R4, R137 ;  /* 0x0000000400897223 */ /* 0x000fe20000010089 */
[----:B------:R-:W-:Y:S02]  /*22ca0*/  FMNMX3.FTZ R10, R10, R161, R159, !PT ;  /* 0x000000a10a0a7276 */ /* 0x000fe4000781009f */
[----:B------:R-:W-:Y:S01]  /*22cb0*/  FMNMX3.FTZ R13, R13, R170, R168, !PT ;  /* 0x000000aa0d0d7276 */ /* 0x000fe200078100a8 */
[CC--:B------:R-:W-:Y:S01]  /*22cc0*/  FFMA.FTZ R151, R0.reuse, R7.reuse, R151 ;  /* 0x0000000700977223 */ /* 0x0c0fe20000010097 */
[----:B------:R-:W-:Y:S01]  /*22cd0*/  I2FP.F32.S32 R6, R6 ;  /* 0x0000000600067245 */ /* 0x000fe20000201400 */
[----:B------:R-:W-:Y:S01]  /*22ce0*/  FFMA.FTZ R136, R0, R7, R136 ;  /* 0x0000000700887223 */ /* 0x000fe20000010088 */
        /* <DEDUP_REMOVED lines=18> */
[----:B------:R-:W-:Y:S08]  /*22e10*/  LDSM.16.MT88.4 R12, [R211+0xc000] ;  /* 0x00c00000d30c783b */ /* 0x000ff00000004200 */
        /* <DEDUP_REMOVED lines=16> */
[----:B------:R-:W-:Y:S01]  /*22f20*/  FMUL.FTZ R6, R2, UR4 ;  /* 0x0000000402067c20 */ /* 0x000fe20008410000 */
[----:B------:R-:W1:Y:S01]  /*22f30*/  MUFU.EX2 R3, R4 ;  /* 0x0000000400037308 */ /* 0x000e620000000800 */
[--C-:B------:R-:W-:Y:S01]  /*22f40*/  FFMA.FTZ R145, R143, UR4, -R149.reuse ;  /* 0x000000048f917c23 */ /* 0x100fe20008010895 */
[--C-:B------:R-:W-:Y:S01]  /*22f50*/  FFMA.FTZ R142, R8, UR4, -R149.reuse ;  /* 0x00000004088e7c23 */ /* 0x100fe20008010895 */
[--C-:B------:R-:W-:Y:S01]  /*22f60*/  FFMA.FTZ R143, R11, UR4, -R150.reuse ;  /* 0x000000040b8f7c23 */ /* 0x100fe20008010896 */
[--C-:B------:R-:W-:Y:S01]  /*22f70*/  FFMA.FTZ R138, R201, UR4, -R149.reuse ;  /* 0x00000004c98a7c23 */ /* 0x100fe20008010895 */
[--C-:B------:R-:W-:Y:S01]  /*22f80*/  FFMA.FTZ R141, R195, UR4, -R149.reuse ;  /* 0x00000004c38d7c23 */ /* 0x100fe20008010895 */
[----:B------:R-:W-:Y:S01]  /*22f90*/  MOV R139, R228 ;  /* 0x000000e4008b7202 */ /* 0x000fe20000000f00 */
[--C-:B------:R-:W-:Y:S03]  /*22fa0*/  FFMA.FTZ R160, R165, UR4, -R150.reuse ;  /* 0x00000004a5a07c23 */ /* 0x100fe60008010896 */
[----:B------:R-:W2:Y:S01]  /*22fb0*/  MUFU.EX2 R2, R6 ;  /* 0x0000000600027308 */ /* 0x000ea20000000800 */
[----:B------:R-:W-:Y:S01]  /*22fc0*/  @P0 IADD3 R139, PT, PT, R229, -0x40, RZ ;  /* 0xffffffc0e58b0810 */ /* 0x000fe20007ffe0ff */
[--C-:B------:R-:W-:Y:S01]  /*22fd0*/  FFMA.FTZ R165, R164, UR4, -R149.reuse ;  /* 0x00000004a4a57c23 */ /* 0x100fe20008010895 */
[--C-:B------:R-:W-:Y:S01]  /*22fe0*/  FFMA.FTZ R164, R162, UR4, -R149.reuse ;  /* 0x00000004a2a47c23 */ /* 0x100fe20008010895 */
[--C-:B------:R-:W-:Y:S01]  /*22ff0*/  FFMA.FTZ R162, R169, UR4, -R150.reuse ;  /* 0x00000004a9a27c23 */ /* 0x100fe20008010896 */
[----:B------:R-:W-:Y:S01]  /*23000*/  IADD3 R212, PT, PT, R212, R139, RZ ;  /* 0x0000008bd4d47210 */ /* 0x000fe20007ffe0ff */
[----:B------:R-:W3:Y:S01]  /*23010*/  LDSM.16.MT88.4 R28, [R139] ;  /* 0x000000008b1c783b */ /* 0x000ee20000004200 */
[--C-:B------:R-:W-:Y:S03]  /*23020*/  FFMA.FTZ R163, R163, UR4, -R150.reuse ;  /* 0x00000004a3a37c23 */ /* 0x100fe60008010896 */
[----:B------:R-:W-:Y:S01]  /*23030*/  MUFU.EX2 R138, R138 ;  /* 0x0000008a008a7308 */ /* 0x000fe20000000800 */
[C---:B-1----:R-:W-:Y:S01]  /*23040*/  FMUL.FTZ R4, R3.reuse, R128 ;  /* 0x0000008003047220 */ /* 0x042fe20000410000 */
[C---:B------:R-:W-:Y:S01]  /*23050*/  FMUL.FTZ R5, R3.reuse, R129 ;  /* 0x0000008103057220 */ /* 0x040fe20000410000 */
[C---:B------:R-:W-:Y:S01]  /*23060*/  FMUL.FTZ R8, R3.reuse, R124 ;  /* 0x0000007c03087220 */ /* 0x040fe20000410000 */
[C---:B------:R-:W-:Y:S01]  /*23070*/  FMUL.FTZ R9, R3.reuse, R125 ;  /* 0x0000007d03097220 */ /* 0x040fe20000410000 */
[C---:B------:R-:W-:Y:S01]  /*23080*/  FMUL.FTZ R16, R3.reuse, R116 ;  /* 0x0000007403107220 */ /* 0x040fe20000410000 */
[----:B------:R-:W1:Y:S01]  /*23090*/  LDSM.16.MT88.4 R36, [R212] ;  /* 0x00000000d424783b */ /* 0x000e620000004200 */
        /* <DEDUP_REMOVED lines=8> */
[----:B------:R-:W2:Y:S03]  /*23120*/  LDSM.16.MT88.4 R60, [R139+0x4000] ;  /* 0x004000008b3c783b */ /* 0x000ea60000004200 */
[----:B------:R-:W4:Y:S01]  /*23130*/  MUFU.EX2 R144, R144 ;  /* 0x0000009000907308 */ /* 0x000f220000000800 */
        /* <DEDUP_REMOVED lines=15> */
[----:B------:R-:W5:Y:S01]  /*23230*/  MUFU.EX2 R142, R142 ;  /* 0x0000008e008e7308 */ /* 0x000f620000000800 */
[----:B----4-:R-:W-:Y:S01]  /*23240*/  F2FP.BF16.F32.PACK_AB R128, R144, R146 ;  /* 0x000000929080723e */ /* 0x010fe200000010ff */
[C---:B------:R-:W-:Y:S01]  /*23250*/  FMUL.FTZ R48, R3.reuse, R84 ;  /* 0x0000005403307220 */ /* 0x040fe20000410000 */
[C---:B------:R-:W-:Y:S01]  /*23260*/  FMUL.FTZ R50, R2.reuse, R86 ;  /* 0x0000005602327220 */ /* 0x040fe20000410000 */
[----:B------:R-:W-:Y:S01]  /*23270*/  FMUL.FTZ R65, R3, R69 ;  /* 0x0000004503417220 */ /* 0x000fe20000410000 */
[----:B------:R-:W-:Y:S01]  /*23280*/  FMUL.FTZ R67, R2, R71 ;  /* 0x0000004702437220 */ /* 0x000fe20000410000 */
        /* <DEDUP_REMOVED lines=10> */
[----:B------:R-:W4:Y:S01]  /*23330*/  MUFU.EX2 R140, R140 ;  /* 0x0000008c008c7308 */ /* 0x000f220000000800 */
[----:B-----5:R-:W-:Y:S01]  /*23340*/  F2FP.BF16.F32.PACK_AB R129, R142, R145 ;  /* 0x000000918e81723e */ /* 0x020fe200000010ff */
[--C-:B------:R-:W-:Y:S01]  /*23350*/  FFMA.FTZ R179, R179, UR4, -R150.reuse ;  /* 0x00000004b3b37c23 */ /* 0x100fe20008010896 */
[--C-:B------:R-:W-:Y:S01]  /*23360*/  FFMA.FTZ R183, R183, UR4, -R150.reuse ;  /* 0x00000004b7b77c23 */ /* 0x100fe20008010896 */
[--C-:B------:R-:W-:Y:S01]  /*23370*/  FFMA.FTZ R182, R182, UR4, -R149.reuse ;  /* 0x00000004b6b67c23 */ /* 0x100fe20008010895 */
[--C-:B------:R-:W-:Y:S01]  /*23380*/  FFMA.FTZ R185, R190, UR4, -R149.reuse ;  /* 0x00000004beb97c23 */ /* 0x100fe20008010895 */
[--C-:B------:R-:W-:Y:S01]  /*23390*/  FFMA.FTZ R190, R193, UR4, -R150.reuse ;  /* 0x00000004c1be7c23 */ /* 0x100fe20008010896 */
[----:B------:R-:W-:Y:S03]  /*233a0*/  LDSM.16.MT88.4 R100, [R212+0x3800] ;  /* 0x00380000d464783b */ /* 0x000fe60000004200 */
[----:B------:R-:W5:Y:S01]  /*233b0*/  MUFU.EX2 R141, R141 ;  /* 0x0000008d008d7308 */ /* 0x000f620000000800 */
        /* <DEDUP_REMOVED lines=12> */
[--C-:B------:R-:W-:Y:S01]  /*23480*/  FFMA.FTZ R177, R177, UR4, -R150.reuse ;  /* 0x00000004b1b17c23 */ /* 0x100fe20008010896 */
[--C-:B------:R-:W-:Y:S01]  /*23490*/  FFMA.FTZ R174, R174, UR4, -R149.reuse ;  /* 0x00000004aeae7c23 */ /* 0x100fe20008010895 */
[--C-:B------:R-:W-:Y:S03]  /*234a0*/  FFMA.FTZ R171, R171, UR4, -R150.reuse ;  /* 0x00000004abab7c23 */ /* 0x100fe60008010896 */
[----:B------:R-:W-:Y:S01]  /*234b0*/  MUFU.EX2 R163, R163 ;  /* 0x000000a300a37308 */ /* 0x000fe20000000800 */
[----:B-----5:R-:W-:Y:S01]  /*234c0*/  F2FP.BF16.F32.PACK_AB R131, R138, R141 ;  /* 0x0000008d8a83723e */ /* 0x020fe200000010ff */
[--C-:B------:R-:W-:Y:S01]  /*234d0*/  FFMA.FTZ R170, R170, UR4, -R149.reuse ;  /* 0x00000004aaaa7c23 */ /* 0x100fe20008010895 */
[--C-:B------:R-:W-:Y:S01]  /*234e0*/  FFMA.FTZ R173, R168, UR4, -R149.reuse ;  /* 0x00000004a8ad7c23 */ /* 0x100fe20008010895 */
[--C-:B------:R-:W-:Y:S01]  /*234f0*/  FFMA.FTZ R168, R159, UR4, -R150.reuse ;  /* 0x000000049fa87c23 */ /* 0x100fe20008010896 */
[--C-:B------:R-:W-:Y:S01]  /*23500*/  FFMA.FTZ R159, R156, UR4, -R149.reuse ;  /* 0x000000049c9f7c23 */ /* 0x100fe20008010895 */
[--C-:B------:R-:W-:Y:S01]  /*23510*/  FFMA.FTZ R156, R157, UR4, -R150.reuse ;  /* 0x000000049d9c7c23 */ /* 0x100fe20008010896 */
[--C-:B------:R-:W-:Y:S01]  /*23520*/  FFMA.FTZ R161, R161, UR4, -R150.reuse ;  /* 0x00000004a1a17c23 */ /* 0x100fe20008010896 */
        /* <DEDUP_REMOVED lines=12> */
[--C-:B------:R-:W-:Y:S04]  /*235f0*/  FFMA.FTZ R152, R153, UR4, -R150.reuse ;  /* 0x0000000499987c23 */ /* 0x100fe80008010896 */
[----:B------:R-:W-:Y:S01]  /*23600*/  MUFU.EX2 R162, R162 ;  /* 0x000000a200a27308 */ /* 0x000fe20000000800 */
[--C-:B------:R-:W-:Y:S01]  /*23610*/  FFMA.FTZ R151, R151, UR4, -R150.reuse ;  /* 0x0000000497977c23 */ /* 0x100fe20008010896 */
[C---:B------:R-:W-:Y:S03]  /*23620*/  HMMA.16816.F32.BF16 R12, R128.reuse, R20, R12 ;  /* 0x00000014800c723c */ /* 0x040fe6000004180c */
[C---:B------:R-:W-:Y:S01]  /*23630*/  FMUL.FTZ R20, R3.reuse, R112 ;  /* 0x0000007003147220 */ /* 0x040fe20000410000 */
[----:B------:R-:W-:Y:S01]  /*23640*/  FMUL.FTZ R21, R3, R113 ;  /* 0x0000007103157220 */ /* 0x000fe20000410000 */
[--C-:B------:R-:W-:Y:S03]  /*23650*/  FFMA.FTZ R137, R137, UR4, -R149.reuse ;  /* 0x0000000489897c23 */ /* 0x100fe60008010895 */
[----:B------:R-:W-:Y:S01]  /*23660*/  MUFU.EX2 R167, R167 ;  /* 0x000000a700a77308 */ /* 0x000fe20000000800 */
[--C-:B------:R-:W-:Y:S01]  /*23670*/  FFMA.FTZ R136, R136, UR4, -R149.reuse ;  /* 0x0000000488887c23 */ /* 0x100fe20008010895 */
[C---:B------:R-:W-:Y:S03]  /*23680*/  HMMA.16816.F32.BF16 R16, R128.reuse, R22, R16 ;  /* 0x000000168010723c */ /* 0x040fe60000041810 */
[C---:B------:R-:W-:Y:S01]  /*23690*/  FMUL.FTZ R22, R2.reuse, R114 ;  /* 0x0000007202167220 */ /* 0x040fe20000410000 */
[----:B------:R-:W-:Y:S01]  /*236a0*/  FMUL.FTZ R23, R2, R115 ;  /* 0x0000007302177220 */ /* 0x000fe20000410000 */
[----:B------:R-:W-:Y:S03]  /*236b0*/  FFMA.FTZ R148, R148, UR4, -R150 ;  /* 0x0000000494947c23 */ /* 0x000fe60008010896 */
[----:B------:R-:W-:Y:S01]  /*236c0*/  MUFU.EX2 R166, R166 ;  /* 0x000000a600a67308 */ /* 0x000fe20000000800 */
[----:B------:R-:W-:Y:S01]  /*236d0*/  FFMA.FTZ R135, R135, UR4, -R149 ;  /* 0x0000000487877c23 */ /* 0x000fe20008010895 */
[----:B------:R-:W-:Y:S01]  /*236e0*/  FFMA.FTZ R145, R2, R231, R145 ;  /* 0x000000e702917223 */ /* 0x000fe20000010091 */
[----:B------:R-:W-:Y:S01]  /*236f0*/  FFMA.FTZ R146, R3, R230, R146 ;  /* 0x000000e603927223 */ /* 0x000fe20000010092 */
[----:B------:R-:W-:Y:S01]  /*23700*/  ISETP.GT.AND P1, PT, R225, R214, PT ;  /* 0x000000d6e100720c */ /* 0x000fe20003f24270 */
[C---:B---3--:R-:W-:Y:S03]  /*23710*/  HMMA.16816.F32.BF16 R20, R128.reuse, R28, R20 ;  /* 0x0000001c8014723c */ /* 0x048fe60000041814 */
        /* <DEDUP_REMOVED lines=15> */
[C---:B-1----:R-:W-:Y:S03]  /*23810*/  HMMA.16816.F32.BF16 R28, R128.reuse, R36, R28 ;  /* 0x00000024801c723c */ /* 0x042fe6000004181c */
        /* <DEDUP_REMOVED lines=10> */
[----:B------:R-:W-:Y:S01]  /*238c0*/  FFMA.FTZ R98, R58, UR4, -R149 ;  /* 0x000000043a627c23 */ /* 0x000fe20008010895 */
[----:B------:R-:W1:Y:S01]  /*238d0*/  LDSM.16.MT88.4 R84, [R212+0x4000] ;  /* 0x00400000d454783b */ /* 0x000e620000004200 */
[C---:B------:R-:W-:Y:S01]  /*238e0*/  FMUL.FTZ R58, R2.reuse, R78 ;  /* 0x0000004e023a7220 */ /* 0x040fe20000410000 */
[--C-:B------:R-:W-:Y:S01]  /*238f0*/  FFMA.FTZ R99, R59, UR4, -R150.reuse ;  /* 0x000000043b637c23 */ /* 0x100fe20008010896 */
[----:B------:R-:W-:Y:S01]  /*23900*/  FMUL.FTZ R59, R2, R79 ;  /* 0x0000004f023b7220 */ /* 0x000fe20000410000 */
[C---:B------:R-:W-:Y:S01]  /*23910*/  HMMA.16816.F32.BF16 R36, R128.reuse, R44, R36 ;  /* 0x0000002c8024723c */ /* 0x040fe20000041824 */
[----:B------:R-:W3:Y:S02]  /*23920*/  MUFU.EX2 R98, R98 ;  /* 0x0000006200627308 */ /* 0x000ee40000000800 */
[C---:B------:R-:W-:Y:S01]  /*23930*/  FMUL.FTZ R44, R3.reuse, R88 ;  /* 0x00000058032c7220 */ /* 0x040fe20000410000 */
[----:B------:R-:W4:Y:S01]  /*23940*/  LDSM.16.MT88.4 R76, [R211+0xc800] ;  /* 0x00c80000d34c783b */ /* 0x000f220000004200 */
[----:B------:R-:W-:Y:S01]  /*23950*/  FMUL.FTZ R45, R3, R89 ;  /* 0x00000059032d7220 */ /* 0x000fe20000410000 */
[----:B------:R-:W-:Y:S01]  /*23960*/  FADD.FTZ R142, R142, R145 ;  /* 0x000000918e8e7221 */ /* 0x000fe20000010000 */
[----:B------:R-:W-:Y:S01]  /*23970*/  FFMA.FTZ R150, R147, UR4, -R150 ;  /* 0x0000000493967c23 */ /* 0x000fe20008010896 */
[C---:B------:R-:W-:Y:S03]  /*23980*/  HMMA.16816.F32.BF16 R40, R128.reuse, R46, R40 ;  /* 0x0000002e8028723c */ /* 0x040fe60000041828 */
[----:B------:R-:W-:Y:S01]  /*23990*/  MUFU.EX2 R96, R96 ;  /* 0x0000006000607308 */ /* 0x000fe20000000800 */
[C---:B------:R-:W-:Y:S01]  /*239a0*/  FMUL.FTZ R46, R2.reuse, R90 ;  /* 0x0000005a022e7220 */ /* 0x040fe20000410000 */
[----:B------:R-:W-:Y:S01]  /*239b0*/  FMUL.FTZ R47, R2, R91 ;  /* 0x0000005b022f7220 */ /* 0x000fe20000410000 */
[----:B------:R-:W-:Y:S01]  /*239c0*/  FFMA.FTZ R149, R134, UR4, -R149 ;  /* 0x0000000486957c23 */ /* 0x000fe20008010895 */
[----:B------:R-:W-:Y:S01]  /*239d0*/  LDSM.16.MT88.4 R88, [R139+0x800] ;  /* 0x000800008b58783b */ /* 0x000fe20000004200 */
[----:B------:R-:W-:Y:S05]  /*239e0*/  FADD.FTZ R146, R144, R146 ;  /* 0x0000009290927221 */ /* 0x000fea0000010000 */
[----:B------:R-:W5:Y:S01]  /*239f0*/  MUFU.EX2 R97, R97 ;  /* 0x0000006100617308 */ /* 0x000f620000000800 */
[----:B---3--:R-:W-:Y:S01]  /*23a00*/  F2FP.BF16.F32.PACK_AB R69, R105, R98 ;  /* 0x000000626945723e */ /* 0x008fe200000010ff */
[C---:B------:R-:W-:Y:S03]  /*23a10*/  HMMA.16816.F32.BF16 R44, R128.reuse, R52, R44 ;  /* 0x00000034802c723c */ /* 0x040fe6000004182c */
[C---:B------:R-:W-:Y:S01]  /*23a20*/  FMUL.FTZ R52, R3.reuse, R80 ;  /* 0x0000005003347220 */ /* 0x040fe20000410000 */
[----:B------:R-:W-:Y:S04]  /*23a30*/  FMUL.FTZ R53, R3, R81 ;  /* 0x0000005103357220 */ /* 0x000fe80000410000 */
[----:B------:R-:W3:Y:S01]  /*23a40*/  MUFU.EX2 R99, R99 ;  /* 0x0000006300637308 */ /* 0x000ee20000000800 */
[C---:B------:R-:W-:Y:S03]  /*23a50*/  HMMA.16816.F32.BF16 R48, R128.reuse, R54, R48 ;  /* 0x000000368030723c */ /* 0x040fe60000041830 */
[C---:B------:R-:W-:Y:S01]  /*23a60*/  FMUL.FTZ R54, R2.reuse, R82 ;  /* 0x0000005202367220 */ /* 0x040fe20000410000 */
[----:B------:R-:W-:Y:S02]  /*23a70*/  FMUL.FTZ R55, R2, R83 ;  /* 0x0000005302377220 */ /* 0x000fe40000410000 */
[----:B------:R-:W4:Y:S01]  /*23a80*/  LDSM.16.MT88.4 R80, [R210+0xc800] ;  /* 0x00c80000d250783b */ /* 0x000f220000004200 */
[----:B-----5:R-:W-:Y:S02]  /*23a90*/  F2FP.BF16.F32.PACK_AB R68, R97, R96 ;  /* 0x000000606144723e */ /* 0x020fe400000010ff */
[----:B------:R-:W-:Y:S02]  /*23aa0*/  MUFU.EX2 R106, R106 ;  /* 0x0000006a006a7308 */ /* 0x000fe40000000800 */
[C---:B--2---:R-:W-:Y:S03]  /*23ab0*/  HMMA.16816.F32.BF16 R52, R128.reuse, R60, R52 ;  /* 0x0000003c8034723c */ /* 0x044fe60000041834 */
[C---:B------:R-:W-:Y:S01]  /*23ac0*/  FMUL.FTZ R60, R3.reuse, R72 ;  /* 0x00000048033c7220 */ /* 0x040fe20000410000 */
[----:B------:R-:W-:Y:S01]  /*23ad0*/  FMUL.FTZ R61, R3, R73 ;  /* 0x00000049033d7220 */ /* 0x000fe20000410000 */
[----:B---3--:R-:W-:Y:S03]  /*23ae0*/  F2FP.BF16.F32.PACK_AB R70, R104, R99 ;  /* 0x000000636846723e */ /* 0x008fe600000010ff */
[----:B------:R-:W2:Y:S01]  /*23af0*/  MUFU.EX2 R107, R107 ;  /* 0x0000006b006b7308 */ /* 0x000ea20000000800 */
[----:B------:R-:W-:Y:S01]  /*23b00*/  FADD.FTZ R3, R143, R146 ;  /* 0x000000928f037221 */ /* 0x000fe20000010000 */
[C---:B------:R-:W-:Y:S03]  /*23b10*/  HMMA.16816.F32.BF16 R56, R128.reuse, R62, R56 ;  /* 0x0000003e8038723c */ /* 0x040fe60000041838 */
[C---:B------:R-:W-:Y:S01]  /*23b20*/  FMUL.FTZ R62, R2.reuse, R74 ;  /* 0x0000004a023e7220 */ /* 0x040fe20000410000 */
[----:B------:R-:W-:Y:S01]  /*23b30*/  FMUL.FTZ R63, R2, R75 ;  /* 0x0000004b023f7220 */ /* 0x000fe20000410000 */
[----:B------:R-:W-:Y:S01]  /*23b40*/  FADD.FTZ R3, R140, R3 ;  /* 0x000000038c037221 */ /* 0x000fe20000010000 */
[----:B------:R-:W3:Y:S02]  /*23b50*/  LDSM.16.MT88.4 R72, [R212+0x800] ;  /* 0x00080000d448783b */ /* 0x000ee40000004200 */
        /* <DEDUP_REMOVED lines=11> */
[C---:B----4-:R-:W-:Y:S09]  /*23c10*/  HMMA.16816.F32.BF16 R4, R68.reuse, R76, R4 ;  /* 0x0000004c4404723c */ /* 0x050ff20000041804 */
[----:B------:R-:W2:Y:S01]  /*23c20*/  MUFU.EX2 R180, R180 ;  /* 0x000000b400b47308 */ /* 0x000ea20000000800 */
[C---:B------:R-:W-:Y:S01]  /*23c30*/  HMMA.16816.F32.BF16 R8, R68.reuse, R78, R8 ;  /* 0x0000004e4408723c */ /* 0x040fe20000041808 */
[----:B------:R-:W4:Y:S08]  /*23c40*/  LDSM.16.MT88.4 R76, [R211+0x10800] ;  /* 0x01080000d34c783b */ /* 0x000f300000004200 */
[----:B------:R-:W-:Y:S01]  /*23c50*/  MUFU.EX2 R178, R178 ;  /* 0x000000b200b27308 */ /* 0x000fe20000000800 */
[C---:B------:R-:W-:Y:S09]  /*23c60*/  HMMA.16816.F32.BF16 R12, R68.reuse, R80, R12 ;  /* 0x00000050440c723c */ /* 0x040ff2000004180c */
        /* <DEDUP_REMOVED lines=53> */
[C---:B---3--:R-:W-:Y:S09]  /*23fc0*/  HMMA.16816.F32.BF16 R20, R68.reuse, R76, R20 ;  /* 0x0000004c4414723c */ /* 0x048ff20000041814 */
[----:B------:R-:W-:Y:S01]  /*23fd0*/  MUFU.EX2 R161, R161 ;  /* 0x000000a100a17308 */ /* 0x000fe20000000800 */
[C---:B------:R-:W-:Y:S01]  /*23fe0*/  HMMA.16816.F32.BF16 R24, R68.reuse, R78, R24 ;  /* 0x0000004e4418723c */ /* 0x040fe20000041818 */
[----:B------:R-:W3:Y:S08]  /*23ff0*/  LDSM.16.MT88.4 R76, [R210+0x11000] ;  /* 0x01100000d24c783b */ /* 0x000ef00000004200 */
[----:B------:R-:W2:Y:S01]  /*24000*/  MUFU.EX2 R168, R168 ;  /* 0x000000a800a87308 */ /* 0x000ea20000000800 */
[C---:B----4-:R-:W-:Y:S09]  /*24010*/  HMMA.16816.F32.BF16 R28, R68.reuse, R80, R28 ;  /* 0x00000050441c723c */ /* 0x050ff2000004181c */
[----:B------:R-:W-:Y:S01]  /*24020*/  MUFU.EX2 R158, R158 ;  /* 0x0000009e009e7308 */ /* 0x000fe20000000800 */
[C---:B------:R-:W-:Y:S01]  /*24030*/  HMMA.16816.F32.BF16 R32, R68.reuse, R82, R32 ;  /* 0x000000524420723c */ /* 0x040fe20000041820 */
[----:B------:R-:W4:Y:S08]  /*24040*/  LDSM.16.MT88.4 R80, [R211+0xd800] ;  /* 0x00d80000d350783b */ /* 0x000f300000004200 */
[----:B------:R-:W2:Y:S01]  /*24050*/  MUFU.EX2 R159, R159 ;  /* 0x0000009f009f7308 */ /* 0x000ea20000000800 */
[C---:B-----5:R-:W-:Y:S09]  /*24060*/  HMMA.16816.F32.BF16 R36, R68.reuse, R72, R36 ;  /* 0x000000484424723c */ /* 0x060ff20000041824 */
[----:B------:R-:W-:Y:S01]  /*24070*/  MUFU.EX2 R156, R156 ;  /* 0x0000009c009c7308 */ /* 0x000fe20000000800 */
[C---:B------:R-:W-:Y:S01]  /*24080*/  HMMA.16816.F32.BF16 R40, R68.reuse, R74, R40 ;  /* 0x0000004a4428723c */ /* 0x040fe20000041828 */
[----:B------:R-:W5:Y:S08]  /*24090*/  LDSM.16.MT88.4 R72, [R139+0x1800] ;  /* 0x001800008b48783b */ /* 0x000f700000004200 */
[----:B------:R-:W2:Y:S01]  /*240a0*/  MUFU.EX2 R155, R155 ;  /* 0x0000009b009b7308 */ /* 0x000ea20000000800 */
[C---:B---3--:R-:W-:Y:S09]  /*240b0*/  HMMA.16816.F32.BF16 R44, R68.reuse, R76, R44 ;  /* 0x0000004c442c723c */ /* 0x048ff2000004182c */
[----:B------:R-:W-:Y:S01]  /*240c0*/  MUFU.EX2 R154, R154 ;  /* 0x0000009a009a7308 */ /* 0x000fe20000000800 */
[C---:B------:R-:W-:Y:S01]  /*240d0*/  HMMA.16816.F32.BF16 R48, R68.reuse, R78, R48 ;  /* 0x0000004e4430723c */ /* 0x040fe20000041830 */
[----:B------:R-:W3:Y:S08]  /*240e0*/  LDSM.16.MT88.4 R76, [R212+0x1800] ;  /* 0x00180000d44c783b */ /* 0x000ef00000004200 */
        /* <DEDUP_REMOVED lines=19> */
[C---:B----4-:R-:W-:Y:S03]  /*24220*/  HMMA.16816.F32.BF16 R4, R68.reuse, R80, R4 ;  /* 0x000000504404723c */ /* 0x050fe60000041804 */
[----:B------:R-:W-:Y:S06]  /*24230*/  FADD.FTZ R183, R183, R178 ;  /* 0x000000b2b7b77221 */ /* 0x000fec0000010000 */
[----:B------:R-:W4:Y:S01]  /*24240*/  MUFU.EX2 R147, R150 ;  /* 0x0000009600937308 */ /* 0x000f220000000800 */
[C---:B------:R-:W-:Y:S01]  /*24250*/  HMMA.16816.F32.BF16 R8, R68.reuse, R82, R8 ;  /* 0x000000524408723c */ /* 0x040fe20000041808 */
[----:B------:R-:W1:Y:S08]  /*24260*/  LDSM.16.MT88.4 R80, [R211+0x11800] ;  /* 0x01180000d350783b */ /* 0x000e700000004200 */
[----:B------:R-:W-:Y:S01]  /*24270*/  MUFU.EX2 R135, R135 ;  /* 0x0000008700877308 */ /* 0x000fe20000000800 */
[C---:B------:R-:W-:Y:S09]  /*24280*/  HMMA.16816.F32.BF16 R12, R68.reuse, R92, R12 ;  /* 0x0000005c440c723c */ /* 0x040ff2000004180c */
[----:B------:R-:W4:Y:S01]  /*24290*/  MUFU.EX2 R134, R149 ;  /* 0x0000009500867308 */ /* 0x000f220000000800 */
[C---:B------:R-:W-:Y:S01]  /*242a0*/  HMMA.16816.F32.BF16 R16, R68.reuse, R94, R16 ;  /* 0x0000005e4410723c */ /* 0x040fe20000041810 */
[----:B------:R-:W-:Y:S07]  /*242b0*/  LDSM.16.MT88.4 R92, [R210+0xe000] ;  /* 0x00e00000d25c783b */ /* 0x000fee0000004200 */
        /* <DEDUP_REMOVED lines=24> */
[C---:B---3--:R-:W-:Y:S08]  /*24440*/  HMMA.16816.F32.BF16 R4, R68.reuse, R76, R4 ;  /* 0x0000004c4404723c */ /* 0x048ff00000041804 */
        /* <DEDUP_REMOVED lines=78> */
[----:B----4-:R-:W-:Y:S02]  /*24930*/  F2FP.BF16.F32.PACK_AB R70, R147, R148 ;  /* 0x000000949346723e */ /* 0x010fe400000010ff */
        /* <DEDUP_REMOVED lines=65> */
.L_x_3906:
        /* <DEDUP_REMOVED lines=13> */
[--C-:B------:R-:W-:Y:S01]  /*24e20*/  SHF.R.U32.HI R0, RZ, 0x2, R205.reuse ;  /* 0x00000002ff007819 */ /* 0x100fe200000116cd */
[----:B------:R-:W3:Y:S01]  /*24e30*/  S2UR UR9, SR_CTAID.Z ;  /* 0x00000000000979c3 */ /* 0x000ee20000002700 */
[----:B------:R-:W-:Y:S02]  /*24e40*/  LOP3.LUT P6, RZ, R205, 0x3, RZ, 0xc0, !PT ;  /* 0x00000003cdff7812 */ /* 0x000fe400078cc0ff */
[----:B------:R-:W-:Y:S02]  /*24e50*/  SHF.R.U32.HI R205, RZ, 0x4, R205 ;  /* 0x00000004ffcd7819 */ /* 0x000fe400000116cd */
[----:B------:R-:W-:Y:S01]  /*24e60*/  LOP3.LUT R11, R206, 0x30, RZ, 0xc0, !PT ;  /* 0x00000030ce0b7812 */ /* 0x000fe200078ec0ff */
[----:B-1----:R-:W-:Y:S01]  /*24e70*/  FADD.FTZ R7, R7, R230 ;  /* 0x000000e607077221 */ /* 0x002fe20000010000 */
[----:B--2---:R-:W-:Y:S01]  /*24e80*/  USHF.L.U32 UR8, UR8, 0x6, URZ ;  /* 0x0000000608087899 */ /* 0x004fe200080006ff */
[----:B------:R-:W-:Y:S01]  /*24e90*/  LOP3.LUT R8, R207, R8, RZ, 0xfc, !PT ;  /* 0x00000008cf087212 */ /* 0x000fe200078efcff */
[----:B----4-:R-:W-:-:S02]  /*24ea0*/  FADD.FTZ R6, R6, R231 ;  /* 0x000000e706067221 */ /* 0x010fc40000010000 */
[----:B------:R-:W1:Y:S01]  /*24eb0*/  SHFL.BFLY PT, R4, R7, 0x1, 0x1f ;  /* 0x0c201f0007047f89 */ /* 0x000e6200000e0000 */
[----:B------:R-:W-:Y:S02]  /*24ec0*/  LEA R8, R8, UR5, 0x2 ;  /* 0x0000000508087c11 */ /* 0x000fe4000f8e10ff */
[----:B------:R-:W-:Y:S01]  /*24ed0*/  IADD3 R134, PT, PT, R216, -UR8, RZ ;  /* 0x80000008d8867c10 */ /* 0x000fe2000fffe0ff */
[----:B------:R-:W2:Y:S01]  /*24ee0*/  SHFL.BFLY PT, R5, R6, 0x1, 0x1f ;  /* 0x0c201f0006057f89 */ /* 0x000ea200000e0000 */
[----:B------:R-:W-:Y:S02]  /*24ef0*/  SEL R209, R209, 0xffffffe0, !P0 ;  /* 0xffffffe0d1d17807 */ /* 0x000fe40004000000 */
        /* <DEDUP_REMOVED lines=102> */
[----:B------:R-:W-:Y:S01]  /*25560*/  FMUL.FTZ R69, R10, R69 ;  /* 0x000000450a457220 */ /* 0x000fe20000410000 */
[----:B------:R-:W-:Y:S01]  /*25570*/  STS.64 [R6], R112 ;  /* 0x0000007006007388 */ /* 0x000fe20000000a00 */
[----:B------:R-:W5:Y:S01]  /*25580*/  LDC.64 R10, c[0x0][0x430] ;  /* 0x00010c00ff0a7b82 */ /* 0x000f620000000a00 */
[----:B------:R-:W1:Y:S01]  /*25590*/  @P4 MUFU.LG2 R4, R4 ;  /* 0x0000000400044308 */ /* 0x000e620000000c00 */
[----:B------:R-:W-:Y:S01]  /*255a0*/  LEA R3, R206, R3, 0x2 ;  /* 0x00000003ce037211 */ /* 0x000fe200078e10ff */
[----:B------:R-:W-:Y:S04]  /*255b0*/  STS.64 [R6+0x800], R114 ;  /* 0x0008007206007388 */ /* 0x000fe80000000a00 */
[----:B------:R-:W-:Y:S01]  /*255c0*/  STS.64 [R14], R108 ;  /* 0x0000006c0e007388 */ /* 0x000fe20000000a00 */
[----:B------:R-:W3:Y:S01]  /*255d0*/  LDC R7, c[0x0][0x3e0] ;  /* 0x0000f800ff077b82 */ /* 0x000ee20000000800 */
[----:B------:R-:W2:Y:S02]  /*255e0*/  @P3 MUFU.LG2 R5, R5 ;  /* 0x0000000500053308 */ /* 0x000ea40000000c00 */
[----:B------:R-:W-:Y:S04]  /*255f0*/  STS.64 [R14+0x800], R110 ;  /* 0x0008006e0e007388 */ /* 0x000fe80000000a00 */
[----:B------:R-:W-:Y:S01]  /*25600*/  STS.64 [R16], R104 ;  /* 0x0000006810007388 */ /* 0x000fe20000000a00 */
[----:B------:R-:W4:Y:S01]  /*25610*/  @P4 LDC R18, c[0x0][0x458] ;  /* 0x00011600ff124b82 */ /* 0x000f220000000800 */
[----:B-1----:R-:W-:-:S02]  /*25620*/  @P4 FMUL.FTZ R4, R4, 0.69314718246459960938 ;  /* 0x3f31721804044820 */ /* 0x002fc40000410000 */
[----:B------:R-:W-:Y:S04]  /*25630*/  STS.64 [R16+0x800], R106 ;  /* 0x0008006a10007388 */ /* 0x000fe80000000a00 */
[----:B------:R-:W-:Y:S01]  /*25640*/  STS.64 [R209], R100 ;  /* 0x00000064d1007388 */ /* 0x000fe20000000a00 */
[----:B------:R-:W1:Y:S01]  /*25650*/  @P3 LDC R15, c[0x0][0x458] ;  /* 0x00011600ff0f3b82 */ /* 0x000e620000000800 */
[----:B-----5:R-:W-:Y:S02]  /*25660*/  IMAD R10, R10, UR10, R217 ;  /* 0x0000000a0a0a7c24 */ /* 0x020fe4000f8e02d9 */
[----:B--2---:R-:W-:Y:S01]  /*25670*/  @P3 FMUL.FTZ R5, R5, 0.69314718246459960938 ;  /* 0x3f31721805053820 */ /* 0x004fe20000410000 */
        /* <DEDUP_REMOVED lines=12> */
[----:B---3--:R-:W-:-:S03]  /*25740*/  IMAD R8, R7, R8, UR9 ;  /* 0x0000000907087e24 */ /* 0x008fc6000f8e0208 */
        /* <DEDUP_REMOVED lines=8> */
[----:B----4-:R-:W-:Y:S01]  /*257d0*/  @P4 FFMA.FTZ R80, R133, R18, R4 ;  /* 0x0000001285504223 */ /* 0x010fe20000010004 */
[----:B------:R-:W-:Y:S01]  /*257e0*/  BAR.SYNC.DEFER_BLOCKING 0x0 ;  /* 0x0000000000007b1d */ /* 0x000fe20000010000 */
[----:B---3--:R-:W-:Y:S01]  /*257f0*/  MOV R76, 0xff800000 ;  /* 0xff800000004c7802 */ /* 0x008fe20000000f00 */
[----:B------:R-:W-:Y:S02]  /*25800*/  IMAD R77, R8, R11, UR8 ;  /* 0x00000008084d7e24 */ /* 0x000fe4000f8e020b */
[----:B-1----:R-:W-:Y:S01]  /*25810*/  @P3 FFMA.FTZ R76, R132, R15, R5 ;  /* 0x0000000f844c3223 */ /* 0x002fe20000010005 */
[----:B-----5:R-:W-:Y:S01]  /*25820*/  LOP3.LUT R73, R204, 0x1f80, RZ, 0xc0, !PT ;  /* 0x00001f80cc497812 */ /* 0x020fe200078ec0ff */
[----:B------:R-:W-:Y:S01]  /*25830*/  IMAD R68, R77, UR4, RZ ;  /* 0x000000044d447c24 */ /* 0x000fe2000f8e02ff */
        /* <DEDUP_REMOVED lines=19> */
[----:B--2---:R-:W-:Y:S01]  /*25970*/  VIADD R3, R216, -UR8 ;  /* 0x80000008d8037c36 */ /* 0x004fe20008000000 */
        /* <DEDUP_REMOVED lines=9> */
.L_x_3912:
[----:B------:R-:W-:Y:S05]  /*25a10*/  BSYNC.RECONVERGENT B0 ;  /* 0x0000000000007941 */ /* 0x000fea0003800200 */
.L_x_3911:
[-C--:B------:R-:W-:Y:S01]  /*25a20*/  ISETP.GE.AND P6, PT, R205, R134.reuse, PT ;  /* 0x00000086cd00720c */ /* 0x080fe20003fc6270 */
[----:B------:R-:W-:Y:S01]  /*25a30*/  BSSY.RECONVERGENT B0, `(.L_x_3913) ;  /* 0x0000011000007945 */ /* 0x000fe20003800200 */
[----:B------:R-:W-:Y:S01]  /*25a40*/  LOP3.LUT R73, R73, 0x3c, R2, 0xf8, !PT ;  /* 0x0000003c49497812 */ /* 0x000fe200078ef802 */
[----:B--2---:R-:W-:Y:S01]  /*25a50*/  VIADD R3, R205, 0x30 ;  /* 0x00000030cd037836 */ /* 0x004fe20000000000 */
[----:B------:R-:W-:Y:S02]  /*25a60*/  ISETP.GE.AND P4, PT, R69, R134, PT ;  /* 0x000000864500720c */ /* 0x000fe40003f86270 */
[----:B------:R-:W-:Y:S02]  /*25a70*/  LOP3.LUT R70, R2, 0x3c, RZ, 0xc0, !PT ;  /* 0x0000003c02467812 */ /* 0x000fe400078ec0ff */
[----:B------:R-:W-:Y:S02]  /*25a80*/  IADD3 R69, P3, PT, R68, R73, RZ ;  /* 0x0000004944457210 */ /* 0x000fe40007f7e0ff */
[----:B------:R-:W-:-:S02]  /*25a90*/  LOP3.LUT R0, R70, 0x40, RZ, 0xfc, !PT ;  /* 0x0000004046007812 */ /* 0x000fc400078efcff */
[----:B------:R-:W-:Y:S01]  /*25aa0*/  LEA.HI.X.SX32 R68, R68, RZ, 0x1, P3 ;  /* 0x000000ff44447211 */ /* 0x000fe200018f0eff */
[----:B------:R-:W-:Y:S08]  /*25ab0*/  @P6 BRA `(.L_x_3914) ;  /* 0x0000000000206947 */ /* 0x000ff00003800000 */
[----:B------:R-:W2:Y:S01]  /*25ac0*/  LDCU.64 UR4, c[0x0][0x3f8] ;  /* 0x00007f00ff0477ac */ /* 0x000ea20008000a00 */
[----:B------:R-:W4:Y:S01]  /*25ad0*/  LDCU UR8, c[0x0][0x440] ;  /* 0x00008800ff0877ac */ /* 0x000f220008000800 */
[----:B--2---:R-:W-:-:S04]  /*25ae0*/  LEA R72, P3, R69, UR4, 0x2 ;  /* 0x0000000445487c11 */ /* 0x004fc8000f8610ff */
[----:B------:R-:W-:Y:S02]  /*25af0*/  LEA.HI.X R73, R69, UR5, R68, 0x2, P3 ;  /* 0x0000000545497c11 */ /* 0x000fe400098f1444 */
[----:B----4-:R-:W-:Y:S02]  /*25b00*/  ISETP.GE.AND P6, PT, R70, UR8, PT ;  /* 0x0000000846007c0c */ /* 0x010fe4000bfc6270 */
[----:B------:R-:W-:-:S11]  /*25b10*/  ISETP.GE.AND P3, PT, R0, UR8, PT ;  /* 0x0000000800007c0c */ /* 0x000fd6000bf66270 */
[----:B-1----:R2:W-:Y:S04]  /*25b20*/  @!P6 STG.E.128 desc[UR6][R72.64], R64 ;  /* 0x000000404800e986 */ /* 0x0025e8000c101d06 */
[----:B------:R2:W-:Y:S02]  /*25b30*/  @!P3 STG.E.128 desc[UR6][R72.64+0x100], R32 ;  /* 0x000100204800b986 */ /* 0x0005e4000c101d06 */
.L_x_3914:
[----:B------:R-:W-:Y:S05]  /*25b40*/  BSYNC.RECONVERGENT B0 ;  /* 0x0000000000007941 */ /* 0x000fea0003800200 */
.L_x_3913:
[----:B------:R-:W-:Y:S01]  /*25b50*/  BSSY.RECONVERGENT B0, `(.L_x_3915) ;  /* 0x0000011000007945 */ /* 0x000fe20003800200 */
[----:B------:R-:W-:Y:S02]  /*25b60*/  ISETP.GE.AND P3, PT, R3, R134, PT ;  /* 0x000000860300720c */ /* 0x000fe40003f66270 */
[----:B------:R-:W-:Y:S01]  /*25b70*/  IADD3 R205, PT, PT, R205, 0x38, RZ ;  /* 0x00000038cdcd7810 */ /* 0x000fe20007ffe0ff */
[----:B------:R-:W-:Y:S10]  /*25b80*/  @P2 BRA `(.L_x_3916) ;  /* 0x0000000000342947 */ /* 0x000ff40003800000 */
[----:B------:R-:W4:Y:S01]  /*25b90*/  LDCU UR4, c[0x0][0x440] ;  /* 0x00008800ff0477ac */ /* 0x000f220008000800 */
[----:B-12---:R-:W-:Y:S02]  /*25ba0*/  P2R R32, PR, RZ, 0x1 ;  /* 0x00000001ff207803 */ /* 0x006fe40000000000 */
        /* <DEDUP_REMOVED lines=11> */
.L_x_3916:
[----:B------:R-:W-:Y:S05]  /*25c60*/  BSYNC.RECONVERGENT B0 ;  /* 0x0000000000007941 */ /* 0x000fea0003800200 */
.L_x_3915:
        /* <DEDUP_REMOVED lines=16> */
.L_x_3918:
[----:B------:R-:W-:Y:S05]  /*25d70*/  BSYNC.RECONVERGENT B0 ;  /* 0x0000000000007941 */ /* 0x000fea0003800200 */
.L_x_3917:
        /* <DEDUP_REMOVED lines=13> */
.L_x_3920:
[----:B------:R-:W-:Y:S05]  /*25e50*/  BSYNC.RECONVERGENT B0 ;  /* 0x0000000000007941 */ /* 0x000fea0003800200 */
.L_x_3919:
        /* <DEDUP_REMOVED lines=13> */
.L_x_3922:
[----:B------:R-:W-:Y:S05]  /*25f30*/  BSYNC.RECONVERGENT B0 ;  /* 0x0000000000007941 */ /* 0x000fea0003800200 */
.L_x_3921:
        /* <DEDUP_REMOVED lines=13> */
.L_x_3924:
[----:B------:R-:W-:Y:S05]  /*26010*/  BSYNC.RECONVERGENT B0 ;  /* 0x0000000000007941 */ /* 0x000fea0003800200 */
.L_x_3923:
        /* <DEDUP_REMOVED lines=13> */
.L_x_3926:
[----:B------:R-:W-:Y:S05]  /*260f0*/  BSYNC.RECONVERGENT B0 ;  /* 0x0000000000007941 */ /* 0x000fea0003800200 */
.L_x_3925:
        /* <DEDUP_REMOVED lines=14> */
.L_x_3927:
        /* <DEDUP_REMOVED lines=10> */
.L_x_7221:


//--------------------- .text._ZN5flash32flash_fwd_splitkv_combine_kernelI23Flash_fwd_kernel_traitsILi128ELi64ELi64ELi4ELb0ELb0EN7cutlass10bfloat16_tE19Flash_kernel_traitsILi128ELi64ELi64ELi4ES3_EELi4ELi7ELb0EEEvNS_16Flash_fwd_paramsE --------------------------
	.section	.text._ZN5flash32flash_fwd_splitkv_combine_kernelI23Flash_fwd_kernel_traitsILi128ELi64ELi64ELi4ELb0ELb0EN7cutlass10bfloat16_tE19Flash_kernel_traitsILi128ELi64ELi64ELi4ES3_EELi4ELi7ELb0EEEvNS_16Flash_fwd_paramsE,"ax",@progbits
	.align	128
        .global         _ZN5flash32flash_fwd_splitkv_combine_kernelI23Flash_fwd_kernel_traitsILi128ELi64ELi64ELi4ELb0ELb0EN7cutlass10bfloat16_tE19Flash_kernel_traitsILi128ELi64ELi64ELi4ES3_EELi4ELi7ELb0EEEvNS_16Flash_fwd_paramsE
        .type           _ZN5flash32flash_fwd_splitkv_combine_kernelI23Flash_fwd_kernel_traitsILi128ELi64ELi64ELi4ELb0ELb0EN7cutlass10bfloat16_tE19Flash_kernel_traitsILi128ELi64ELi64ELi4ES3_EELi4ELi7ELb0EEEvNS_16Flash_fwd_paramsE,@function
        .size           _ZN5flash32flash_fwd_splitkv_combine_kernelI23Flash_fwd_kernel_traitsILi128ELi64ELi64ELi4ELb0ELb0EN7cutlass10bfloat16_tE19Flash_kernel_traitsILi128ELi64ELi64ELi4ES3_EELi4ELi7ELb0EEEvNS_16Flash_fwd_paramsE,(.L_x_7166 - _ZN5flash32flash_fwd_splitkv_combine_kernelI23Flash_fwd_kernel_traitsILi128ELi64ELi64ELi4ELb0ELb0EN7cutlass10bfloat16_tE19Flash_kernel_traitsILi128ELi64ELi64ELi4ES3_EELi4ELi7ELb0EEEvNS_16Flash_fwd_paramsE)
        .other          _ZN5flash32flash_fwd_splitkv_combine_kernelI23Flash_fwd_kernel_traitsILi128ELi64ELi64ELi4ELb0ELb0EN7cutlass10bfloat16_tE19Flash_kernel_traitsILi128ELi64ELi64ELi4ES3_EELi4ELi7ELb0EEEvNS_16Flash_fwd_paramsE,@"STO_CUDA_ENTRY STV_DEFAULT"
_ZN5flash32flash_fwd_splitkv_combine_kernelI23Flash_fwd_kernel_traitsILi128ELi64ELi64ELi4ELb0ELb0EN7cutlass10bfloat16_tE19Flash_kernel_traitsILi128ELi64ELi64ELi4ES3_EELi4ELi7ELb0EEEvNS_16Flash_fwd_paramsE:
.text._ZN5flash32flash_fwd_splitkv_combine_kernelI23Flash_fwd_kernel_traitsILi128ELi64ELi64ELi4ELb0ELb0EN7cutlass10bfloat16_tE19Flash_kernel_traitsILi128ELi64ELi64ELi4ES3_EELi4ELi7ELb0EEEvNS_16Flash_fwd_paramsE:
        /* <DEDUP_REMOVED lines=38> */
.L_x_3928:
[----:B------:R-:W-:Y:S01]  /*0260*/  IMAD.U32 R20, RZ, RZ, UR20 ;  /* 0x00000014ff147e24 */ /* 0x000fe2000f8e00ff */
[----:B------:R-:W-:Y:S01]  /*0270*/  MOV R18, UR18 ;  /* 0x0000001200127c02 */ /* 0x000fe20008000f00 */
[----:B------:R-:W-:Y:S01]  /*0280*/  IMAD.U32 R17, RZ, RZ, UR14 ;  /* 0x0000000eff117e24 */ /* 0x000fe2000f8e00ff */
[----:B------:R-:W-:Y:S02]  /*0290*/  MOV R15, UR5 ;  /* 0x00000005000f7c02 */ /* 0x000fe40008000f00 */
[----:B------:R-:W-:Y:S02]  /*02a0*/  MOV R16, 0x2c0 ;  /* 0x000002c000107802 */ /* 0x000fe40000000f00 */
[----:B------:R-:W-:Y:S05]  /*02b0*/  CALL.REL.NOINC `($__internal_14_$__cuda_sm20_div_s64) ;  /* 0x0000004000d47944 */ /* 0x000fea0003c00000 */
[----:B------:R-:W-:-:S07]  /*02c0*/  MOV R16, R0 ;  /* 0x0000000000107202 */ /* 0x000fce0000000f00 */
.L_x_3929:
        /* <DEDUP_REMOVED lines=30> */
.L_x_3931:
[----:B------:R-:W-:Y:S02]  /*04b0*/  MOV R20, R16 ;  /* 0x0000001000147202 */ /* 0x000fe40000000f00 */
[----:B------:R-:W-:Y:S02]  /*04c0*/  MOV R16, 0x4e0 ;  /* 0x000004e000107802 */ /* 0x000fe40000000f00 */
[----:B------:R-:W-:Y:S05]  /*04d0*/  CALL.REL.NOINC `($__internal_14_$__cuda_sm20_div_s64) ;  /* 0x00000040004c7944 */ /* 0x000fea0003c00000 */
[----:B------:R-:W-:Y:S02]  /*04e0*/  MOV R6, R0 ;  /* 0x0000000000067202 */ /* 0x000fe40000000f00 */
[----:B------:R-:W-:Y:S02]  /*04f0*/  MOV R7, R17 ;  /* 0x0000001100077202 */ /* 0x000fe40000000f00 */
.L_x_3932:
[----:B------:R-:W-:Y:S05]  /*0500*/  BSYNC.RECONVERGENT B0 ;  /* 0x0000000000007941 */ /* 0x000fea0003800200 */
.L_x_3930:
        /* <DEDUP_REMOVED lines=58> */
.L_x_3934:
[----:B------:R-:W-:Y:S01]  /*08b0*/  IMAD.MOV.U32 R20, RZ, RZ, R18 ;  /* 0x000000ffff147224 */ /* 0x000fe200078e0012 */
[----:B------:R-:W-:Y:S01]  /*08c0*/  MOV R18, R12 ;  /* 0x0000000c00127202 */ /* 0x000fe20000000f00 */
[----:B------:R-:W-:Y:S01]  /*08d0*/  IMAD.MOV.U32 R17, RZ, RZ, R15 ;  /* 0x000000ffff117224 */ /* 0x000fe200078e000f */
[----:B------:R-:W-:Y:S02]  /*08e0*/  MOV R15, R30 ;  /* 0x0000001e000f7202 */ /* 0x000fe40000000f00 */
[----:B------:R-:W-:Y:S02]  /*08f0*/  MOV R16, 0x910 ;  /* 0x0000091000107802 */ /* 0x000fe40000000f00 */
[----:B------:R-:W-:Y:S05]  /*0900*/  CALL.REL.NOINC `($__internal_14_$__cuda_sm20_div_s64) ;  /* 0x0000003c00407944 */ /* 0x000fea0003c00000 */
[----:B------:R-:W-:Y:S02]  /*0910*/  MOV R16, R0 ;  /* 0x0000000000107202 */ /* 0x000fe40000000f00 */
.L_x_3935:
[----:B------:R-:W-:Y:S05]  /*0920*/  BSYNC.RECONVERGENT B0 ;  /* 0x0000000000007941 */ /* 0x000fea0003800200 */
.L_x_3933:
        /* <DEDUP_REMOVED lines=125> */
.L_x_3937:
[----:B------:R-:W-:Y:S01]  /*1100*/  IMAD.MOV.U32 R20, RZ, RZ, R16 ;  /* 0x000000ffff147224 */ /* 0x000fe200078e0010 */
[----:B------:R-:W-:Y:S01]  /*1110*/  MOV R18, R11 ;  /* 0x0000000b00127202 */ /* 0x000fe20000000f00 */
[----:B------:R-:W-:Y:S01]  /*1120*/  IMAD.MOV.U32 R15, RZ, RZ, R3 ;  /* 0x000000ffff0f7224 */ /* 0x000fe200078e0003 */
[----:B------:R-:W-:Y:S02]  /*1130*/  MOV R16, 0x1150 ;  /* 0x0000115000107802 */ /* 0x000fe40000000f00 */
[----:B------:R-:W-:Y:S05]  /*1140*/  CALL.REL.NOINC `($__internal_14_$__cuda_sm20_div_s64) ;  /* 0x0000003400307944 */ /* 0x000fea0003c00000 */
[----:B------:R-:W-:Y:S02]  /*1150*/  MOV R34, R0 ;  /* 0x0000000000227202 */ /* 0x000fe40000000f00 */
[----:B------:R-:W-:Y:S02]  /*1160*/  MOV R35, R17 ;  /* 0x0000001100237202 */ /* 0x000fe40000000f00 */
.L_x_3938:
[----:B------:R-:W-:Y:S05]  /*1170*/  BSYNC.RECONVERGENT B0 ;  /* 0x0000000000007941 */ /* 0x000fea0003800200 */
.L_x_3936:
        /* <DEDUP_REMOVED lines=57> */
.L_x_3940:
[----:B------:R-:W-:Y:S01]  /*1510*/  IMAD.MOV.U32 R20, RZ, RZ, R6 ;  /* 0x000000ffff147224 */ /* 0x000fe200078e0006 */
[----:B------:R-:W-:Y:S01]  /*1520*/  MOV R17, R7 ;  /* 0x0000000700117202 */ /* 0x000fe20000000f00 */
[----:B------:R-:W-:Y:S01]  /*1530*/  IMAD.MOV.U32 R18, RZ, RZ, R10 ;  /* 0x000000ffff127224 */ /* 0x000fe200078e000a */
[----:B------:R-:W-:Y:S02]  /*1540*/  MOV R16, 0x1560 ;  /* 0x0000156000107802 */ /* 0x000fe40000000f00 */
[----:B------:R-:W-:Y:S05]  /*1550*/  CALL.REL.NOINC `($__internal_14_$__cuda_sm20_div_s64) ;  /* 0x00000030002c7944 */ /* 0x000fea0003c00000 */
[----:B------:R-:W-:Y:S02]  /*1560*/  MOV R18, R0 ;  /* 0x0000000000127202 */ /* 0x000fe40000000f00 */
[----:B------:R-:W-:Y:S02]  /*1570*/  MOV R19, R17 ;  /* 0x0000001100137202 */ /* 0x000fe40000000f00 */
.L_x_3941:
[----:B------:R-:W-:Y:S05]  /*1580*/  BSYNC.RECONVERGENT B0 ;  /* 0x0000000000007941 */ /* 0x000fea0003800200 */
.L_x_3939:
        /* <DEDUP_REMOVED lines=292> */
.L_x_3945:
[----:B------:R-:W-:Y:S01]  /*27d0*/  IMAD.MOV.U32 R17, RZ, RZ, RZ ;  /* 0x000000ffff117224 */ /* 0x000fe200078e00ff */
[----:B------:R-:W-:Y:S02]  /*27e0*/  MOV R18, R32 ;  /* 0x0000002000127202 */ /* 0x000fe40000000f00 */
[----:B------:R-:W-:Y:S02]  /*27f0*/  MOV R16, 0x2810 ;  /* 0x0000281000107802 */ /* 0x000fe40000000f00 */
[----:B------:R-:W-:Y:S05]  /*2800*/  CALL.REL.NOINC `($__internal_14_$__cuda_sm20_div_s64) ;  /* 0x0000001c00807944 */ /* 0x000fea0003c00000 */
[----:B------:R-:W-:Y:S02]  /*2810*/  IADD3 R5, PT, PT, -R0, RZ, RZ ;  /* 0x000000ff00057210 */ /* 0x000fe40007ffe1ff */
[----:B------:R-:W-:-:S03]  /*2820*/  MOV R33, R17 ;  /* 0x0000001100217202 */ /* 0x000fc60000000f00 */
[----:B------:R-:W-:Y:S01]  /*2830*/  IMAD R20, R32, R5, R20 ;  /* 0x0000000520147224 */ /* 0x000fe200078e0214 */
[----:B------:R-:W-:-:S07]  /*2840*/  MOV R32, R0 ;  /* 0x0000000000207202 */ /* 0x000fce0000000f00 */
.L_x_3946:
        /* <DEDUP_REMOVED lines=59> */
.L_x_3948:
[----:B------:R-:W-:Y:S01]  /*2c00*/  IMAD.MOV.U32 R20, RZ, RZ, R32 ;  /* 0x000000ffff147224 */ /* 0x000fe200078e0020 */
[----:B------:R-:W-:Y:S01]  /*2c10*/  MOV R17, R33 ;  /* 0x0000002100117202 */ /* 0x000fe20000000f00 */
[----:B------:R-:W-:Y:S01]  /*2c20*/  IMAD.MOV.U32 R18, RZ, RZ, R30 ;  /* 0x000000ffff127224 */ /* 0x000fe200078e001e */
[----:B------:R-:W-:Y:S02]  /*2c30*/  MOV R16, 0x2c50 ;  /* 0x00002c5000107802 */ /* 0x000fe40000000f00 */
[----:B------:R-:W-:Y:S05]  /*2c40*/  CALL.REL.NOINC `($__internal_14_$__cuda_sm20_div_s64) ;  /* 0x0000001800707944 */ /* 0x000fea0003c00000 */
[----:B------:R-:W-:-:S05]  /*2c50*/  IADD3 R31, PT, PT, -R0, RZ, RZ ;  /* 0x000000ff001f7210 */ /* 0x000fca0007ffe1ff */
[----:B------:R-:W-:Y:S02]  /*2c60*/  IMAD R31, R31, R30, R32 ;  /* 0x0000001e1f1f7224 */ /* 0x000fe400078e0220 */
.L_x_3949:
[----:B------:R-:W-:Y:S05]  /*2c70*/  BSYNC.RECONVERGENT B0 ;  /* 0x0000000000007941 */ /* 0x000fea0003800200 */
.L_x_3947:
        /* <DEDUP_REMOVED lines=161> */
.L_x_3944:
[----:B------:R-:W0:Y:S01]  /*3690*/  LDC.64 R2, c[0x0][0x420] ;  /* 0x00010800ff027b82 */ /* 0x000e220000000a00 */
[----:B------:R-:W-:-:S05]  /*36a0*/  IADD3 R0, PT, PT, R13, UR19, RZ ;  /* 0x000000130d007c10 */ /* 0x000fca000fffe0ff */
[----:B0-----:R-:W-:-:S05]  /*36b0*/  IMAD.WIDE.U32 R2, R0, 0x4, R2 ;  /* 0x0000000400027825 */ /* 0x001fca00078e0002 */
[----:B------:R1:W-:Y:S02]  /*36c0*/  STG.E desc[UR8][R2.64], R22 ;  /* 0x0000001602007986 */ /* 0x0003e4000c101908 */
.L_x_3943:
[----:B------:R-:W-:Y:S05]  /*36d0*/  BSYNC.RECONVERGENT B1 ;  /* 0x0000000000017941 */ /* 0x000fea0003800200 */
.L_x_3942:
        /* <DEDUP_REMOVED lines=71> */
.L_x_3960:
        /* <DEDUP_REMOVED lines=9> */
.L_x_3953:
[----:B------:R-:W-:Y:S05]  /*3be0*/  BSYNC.RECONVERGENT B0 ;  /* 0x0000000000007941 */ /* 0x000fea0003800200 */
.L_x_3952:
        /* <DEDUP_REMOVED lines=12> */
.L_x_3955:
[----:B------:R-:W-:Y:S05]  /*3cb0*/  BSYNC.RECONVERGENT B0 ;  /* 0x0000000000007941 */ /* 0x000fea0003800200 */
.L_x_3954:
        /* <DEDUP_REMOVED lines=12> */
.L_x_3957:
[----:B------:R-:W-:Y:S05]  /*3d80*/  BSYNC.RECONVERGENT B0 ;  /* 0x0000000000007941 */ /* 0x000fea0003800200 */
.L_x_3956:
        /* <DEDUP_REMOVED lines=12> */
.L_x_3959:
[----:B------:R-:W-:Y:S05]  /*3e50*/  BSYNC.RECONVERGENT B0 ;  /* 0x0000000000007941 */ /* 0x000fea0003800200 */
.L_x_3958:
        /* <DEDUP_REMOVED lines=11> */
.L_x_3951:
        /* <DEDUP_REMOVED lines=11> */
.L_x_3963:
        /* <DEDUP_REMOVED lines=8> */
.L_x_3962:
[----:B------:R-:W-:Y:S05]  /*4040*/  BSYNC.RECONVERGENT B0 ;  /* 0x0000000000007941 */ /* 0x000fea0003800200 */
.L_x_3961:
        /* <DEDUP_REMOVED lines=9> */
.L_x_3950:
        /* <DEDUP_REMOVED lines=83> */
        .weak           $__internal_14_$__cuda_sm20_div_s64
        .type           $__internal_14_$__cuda_sm20_div_s64,@function
        .size           $__internal_14_$__cuda_sm20_div_s64,(.L_x_7166 - $__internal_14_$__cuda_sm20_div_s64)
$__internal_14_$__cuda_sm20_div_s64:
        /* <DEDUP_REMOVED lines=83> */
[----:B------:R-:W-:Y:S06]  /*4b40*/  RET.REL.NODEC R28 `(_ZN5flash32flash_fwd_splitkv_combine_kernelI23Flash_fwd_kernel_traitsILi128ELi64ELi64ELi4ELb0ELb0EN7cutlass10bfloat16_tE19Flash_kernel_traitsILi128ELi64ELi64ELi4ES3_EELi4ELi7ELb0EEEvNS_16Flash_fwd_paramsE) ;  /* 0xffffffb41c2c7950 */ /* 0x000fec0003c3ffff */
.L_x_3964:
        /* <DEDUP_REMOVED lines=11> */
.L_x_7166:


//--------------------- .text._ZN5flash32flash_fwd_splitkv_combine_kernelI23Flash_fwd_kernel_traitsILi128ELi64ELi64ELi4ELb0ELb0EN7cutlass10bfloat16_tE19Flash_kernel_traitsILi128ELi64ELi64ELi4ES3_EELi4ELi6ELb0EEEvNS_16Flash_fwd_paramsE --------------------------
	.section	.text._ZN5flash32flash_fwd_splitkv_combine_kernelI23Flash_fwd_kernel_traitsILi128ELi64ELi64ELi4ELb0ELb0EN7cutlass10bfloat16_tE19Flash_kernel_traitsILi128ELi64ELi64ELi4ES3_EELi4ELi6ELb0EEEvNS_16Flash_fwd_paramsE,"ax",@progbits
	.align	128
        .global         _ZN5flash32flash_fwd_splitkv_combine_kernelI23Flash_fwd_kernel_traitsILi128ELi64ELi64ELi4ELb0ELb0EN7cutlass10bfloat16_tE19Flash_kernel_traitsILi128ELi64ELi64ELi4ES3_EELi4ELi6ELb0EEEvNS_16Flash_fwd_paramsE
        .type           _ZN5flash32flash_fwd_splitkv_combine_kernelI23Flash_fwd_kernel_traitsILi128ELi64ELi64ELi4ELb0ELb0EN7cutlass10bfloat16_tE19Flash_kernel_traitsILi128ELi64ELi64ELi4ES3_EELi4ELi6ELb0EEEvNS_16Flash_fwd_paramsE,@function
        .size           _ZN5flash32flash_fwd_splitkv_combine_kernelI23Flash_fwd_kernel_traitsILi128ELi64ELi64ELi4ELb0ELb0EN7cutlass10bfloat16_tE19Flash_kernel_traitsILi128ELi64ELi64ELi4ES3_EELi4ELi6ELb0EEEvNS_16Flash_fwd_paramsE,(.L_x_7167 - _ZN5flash32flash_fwd_splitkv_combine_kernelI23Flash_fwd_kernel_traitsILi128ELi64ELi64ELi4ELb0ELb0EN7cutlass10bfloat16_tE19Flash_kernel_traitsILi128ELi64ELi64ELi4ES3_EELi4ELi6ELb0EEEvNS_16Flash_fwd_paramsE)
        .other          _ZN5flash32flash_fwd_splitkv_combine_kernelI23Flash_fwd_kernel_traitsILi128ELi64ELi64ELi4ELb0ELb0EN7cutlass10bfloat16_tE19Flash_kernel_traitsILi128ELi64ELi64ELi4ES3_EELi4ELi6ELb0EEEvNS_16Flash_fwd_paramsE,@"STO_CUDA_ENTRY STV_DEFAULT"
_ZN5flash32flash_fwd_splitkv_combine_kernelI23Flash_fwd_kernel_traitsILi128ELi64ELi64ELi4ELb0ELb0EN7cutlass10bfloat16_tE19Flash_kernel_traitsILi128ELi64ELi64ELi4ES3_EELi4ELi6ELb0EEEvNS_16Flash_fwd_paramsE:
.text._ZN5flash32flash_fwd_splitkv_combine_kernelI23Flash_fwd_kernel_traitsILi128ELi64ELi64ELi4ELb0ELb0EN7cutlass10bfloat16_tE19Flash_kernel_traitsILi128ELi64ELi64ELi4ES3_EELi4ELi6ELb0EEEvNS_16Flash_fwd_paramsE:
        /* <DEDUP_REMOVED lines=38> */
.L_x_3965:
[----:B------:R-:W-:Y:S01]  /*0260*/  IMAD.U32 R14, RZ, RZ, UR21 ;  /* 0x00000015ff0e7e24 */ /* 0x000fe2000f8e00ff */
[----:B------:R-:W-:Y:S01]  /*0270*/  MOV R20, UR19 ;  /* 0x0000001300147c02 */ /* 0x000fe20008000f00 */
[----:B------:R-:W-:Y:S01]  /*0280*/  IMAD.U32 R19, RZ, RZ, UR15 ;  /* 0x0000000fff137e24 */ /* 0x000fe2000f8e00ff */
[----:B------:R-:W-:Y:S02]  /*0290*/  MOV R18, UR14 ;  /* 0x0000000e00127c02 */ /* 0x000fe40008000f00 */
[----:B------:R-:W-:Y:S02]  /*02a0*/  MOV R16, 0x2c0 ;  /* 0x000002c000107802 */ /* 0x000fe40000000f00 */
[----:B------:R-:W-:Y:S05]  /*02b0*/  CALL.REL.NOINC `($__internal_15_$__cuda_sm20_div_s64) ;  /* 0x0000003c00cc7944 */ /* 0x000fea0003c00000 */
[----:B------:R-:W-:-:S07]  /*02c0*/  MOV R13, R11 ;  /* 0x0000000b000d7202 */ /* 0x000fce0000000f00 */
.L_x_3966:
        /* <DEDUP_REMOVED lines=30> */
.L_x_3968:
[----:B------:R-:W-:Y:S01]  /*04b0*/  IMAD.MOV.U32 R14, RZ, RZ, R12 ;  /* 0x000000ffff0e7224 */ /* 0x000fe200078e000c */
[----:B------:R-:W-:Y:S02]  /*04c0*/  MOV R19, R13 ;  /* 0x0000000d00137202 */ /* 0x000fe40000000f00 */
[----:B------:R-:W-:Y:S02]  /*04d0*/  MOV R16, 0x4f0 ;  /* 0x000004f000107802 */ /* 0x000fe40000000f00 */
[----:B------:R-:W-:Y:S05]  /*04e0*/  CALL.REL.NOINC `($__internal_15_$__cuda_sm20_div_s64) ;  /* 0x0000003c00407944 */ /* 0x000fea0003c00000 */
[----:B------:R-:W-:Y:S02]  /*04f0*/  MOV R4, R12 ;  /* 0x0000000c00047202 */ /* 0x000fe40000000f00 */
[----:B------:R-:W-:Y:S02]  /*0500*/  MOV R5, R11 ;  /* 0x0000000b00057202 */ /* 0x000fe40000000f00 */
.L_x_3969:
[----:B------:R-:W-:Y:S05]  /*0510*/  BSYNC.RECONVERGENT B0 ;  /* 0x0000000000007941 */ /* 0x000fea0003800200 */
.L_x_3967:
        /* <DEDUP_REMOVED lines=57> */
.L_x_3971:
[----:B------:R-:W-:Y:S01]  /*08b0*/  IMAD.MOV.U32 R14, RZ, RZ, R20 ;  /* 0x000000ffff0e7224 */ /* 0x000fe200078e0014 */
[----:B------:R-:W-:Y:S01]  /*08c0*/  MOV R20, R9 ;  /* 0x0000000900147202 */ /* 0x000fe20000000f00 */
[----:B------:R-:W-:Y:S01]  /*08d0*/  IMAD.MOV.U32 R19, RZ, RZ, R18 ;  /* 0x000000ffff137224 */ /* 0x000fe200078e0012 */
[----:B------:R-:W-:Y:S02]  /*08e0*/  MOV R18, R29 ;  /* 0x0000001d00127202 */ /* 0x000fe40000000f00 */
[----:B------:R-:W-:Y:S02]  /*08f0*/  MOV R16, 0x910 ;  /* 0x0000091000107802 */ /* 0x000fe40000000f00 */
[----:B------:R-:W-:Y:S05]  /*0900*/  CALL.REL.NOINC `($__internal_15_$__cuda_sm20_div_s64) ;  /* 0x0000003800387944 */ /* 0x000fea0003c00000 */
[----:B------:R-:W-:Y:S02]  /*0910*/  MOV R10, R12 ;  /* 0x0000000c000a7202 */ /* 0x000fe40000000f00 */
.L_x_3972:
[----:B------:R-:W-:Y:S05]  /*0920*/  BSYNC.RECONVERGENT B0 ;  /* 0x0000000000007941 */ /* 0x000fea0003800200 */
.L_x_3970:
        /* <DEDUP_REMOVED lines=124> */
.L_x_3974:
[----:B------:R-:W-:Y:S01]  /*10f0*/  IMAD.MOV.U32 R14, RZ, RZ, R10 ;  /* 0x000000ffff0e7224 */ /* 0x000fe200078e000a */
[----:B------:R-:W-:Y:S01]  /*1100*/  MOV R20, R8 ;  /* 0x0000000800147202 */ /* 0x000fe20000000f00 */
[----:B------:R-:W-:Y:S01]  /*1110*/  IMAD.MOV.U32 R19, RZ, RZ, R11 ;  /* 0x000000ffff137224 */ /* 0x000fe200078e000b */
[----:B------:R-:W-:Y:S02]  /*1120*/  MOV R18, R0 ;  /* 0x0000000000127202 */ /* 0x000fe40000000f00 */
[----:B------:R-:W-:Y:S02]  /*1130*/  MOV R16, 0x1150 ;  /* 0x0000115000107802 */ /* 0x000fe40000000f00 */
[----:B------:R-:W-:Y:S05]  /*1140*/  CALL.REL.NOINC `($__internal_15_$__cuda_sm20_div_s64) ;  /* 0x0000003000287944 */ /* 0x000fea0003c00000 */
[----:B------:R-:W-:Y:S02]  /*1150*/  MOV R32, R12 ;  /* 0x0000000c00207202 */ /* 0x000fe40000000f00 */
[----:B------:R-:W-:Y:S02]  /*1160*/  MOV R33, R11 ;  /* 0x0000000b00217202 */ /* 0x000fe40000000f00 */
.L_x_3975:
[----:B------:R-:W-:Y:S05]  /*1170*/  BSYNC.RECONVERGENT B0 ;  /* 0x0000000000007941 */ /* 0x000fea0003800200 */
.L_x_3973:
        /* <DEDUP_REMOVED lines=57> */
.L_x_3977:
[----:B------:R-:W-:Y:S01]  /*1510*/  IMAD.MOV.U32 R14, RZ, RZ, R4 ;  /* 0x000000ffff0e7224 */ /* 0x000fe200078e0004 */
[----:B------:R-:W-:Y:S01]  /*1520*/  MOV R19, R5 ;  /* 0x0000000500137202 */ /* 0x000fe20000000f00 */
[----:B------:R-:W-:Y:S01]  /*1530*/  IMAD.MOV.U32 R20, RZ, RZ, R7 ;  /* 0x000000ffff147224 */ /* 0x000fe200078e0007 */
[----:B------:R-:W-:Y:S02]  /*1540*/  MOV R16, 0x1560 ;  /* 0x0000156000107802 */ /* 0x000fe40000000f00 */
[----:B------:R-:W-:Y:S05]  /*1550*/  CALL.REL.NOINC `($__internal_15_$__cuda_sm20_div_s64) ;  /* 0x0000002c00247944 */ /* 0x000fea0003c00000 */
[----:B------:R-:W-:Y:S02]  /*1560*/  MOV R14, R12 ;  /* 0x0000000c000e7202 */ /* 0x000fe40000000f00 */
[----:B------:R-:W-:Y:S02]  /*1570*/  MOV R15, R11 ;  /* 0x0000000b000f7202 */ /* 0x000fe40000000f00 */
.L_x_3978:
[----:B------:R-:W-:Y:S05]  /*1580*/  BSYNC.RECONVERGENT B0 ;  /* 0x0000000000007941 */ /* 0x000fea0003800200 */
.L_x_3976:
        /* <DEDUP_REMOVED lines=237> */
.L_x_3982:
[----:B------:R-:W-:Y:S01]  /*2460*/  IMAD.MOV.U32 R14, RZ, RZ, R2 ;  /* 0x000000ffff0e7224 */ /* 0x000fe200078e0002 */
[----:B------:R-:W-:Y:S01]  /*2470*/  MOV R19, RZ ;  /* 0x000000ff00137202 */ /* 0x000fe20000000f00 */
[----:B------:R-:W-:Y:S01]  /*2480*/  IMAD.MOV.U32 R20, RZ, RZ, R30 ;  /* 0x000000ffff147224 */ /* 0x000fe200078e001e */
[----:B------:R-:W-:Y:S02]  /*2490*/  MOV R16, 0x24b0 ;  /* 0x000024b000107802 */ /* 0x000fe40000000f00 */
[----:B------:R-:W-:Y:S05]  /*24a0*/  CALL.REL.NOINC `($__internal_15_$__cuda_sm20_div_s64) ;  /* 0x0000001c00507944 */ /* 0x000fea0003c00000 */
[----:B------:R-:W-:Y:S02]  /*24b0*/  IADD3 R15, PT, PT, -R12, RZ, RZ ;  /* 0x000000ff0c0f7210 */ /* 0x000fe40007ffe1ff */
[----:B------:R-:W-:-:S03]  /*24c0*/  MOV R31, R11 ;  /* 0x0000000b001f7202 */ /* 0x000fc60000000f00 */
[----:B------:R-:W-:Y:S01]  /*24d0*/  IMAD R10, R30, R15, R2 ;  /* 0x0000000f1e0a7224 */ /* 0x000fe200078e0202 */
[----:B------:R-:W-:-:S07]  /*24e0*/  MOV R30, R12 ;  /* 0x0000000c001e7202 */ /* 0x000fce0000000f00 */
.L_x_3983:
        /* <DEDUP_REMOVED lines=59> */
.L_x_3985:
[----:B------:R-:W-:Y:S01]  /*28a0*/  IMAD.MOV.U32 R14, RZ, RZ, R30 ;  /* 0x000000ffff0e7224 */ /* 0x000fe200078e001e */
[----:B------:R-:W-:Y:S01]  /*28b0*/  MOV R19, R31 ;  /* 0x0000001f00137202 */ /* 0x000fe20000000f00 */
[----:B------:R-:W-:Y:S01]  /*28c0*/  IMAD.MOV.U32 R20, RZ, RZ, R28 ;  /* 0x000000ffff147224 */ /* 0x000fe200078e001c */
[----:B------:R-:W-:Y:S02]  /*28d0*/  MOV R16, 0x28f0 ;  /* 0x000028f000107802 */ /* 0x000fe40000000f00 */
[----:B------:R-:W-:Y:S05]  /*28e0*/  CALL.REL.NOINC `($__internal_15_$__cuda_sm20_div_s64) ;  /* 0x0000001800407944 */ /* 0x000fea0003c00000 */
[----:B------:R-:W-:-:S05]  /*28f0*/  IADD3 R11, PT, PT, -R12, RZ, RZ ;  /* 0x000000ff0c0b7210 */ /* 0x000fca0007ffe1ff */
[----:B------:R-:W-:Y:S02]  /*2900*/  IMAD R28, R11, R28, R30 ;  /* 0x0000001c0b1c7224 */ /* 0x000fe400078e021e */
.L_x_3986:
[----:B------:R-:W-:Y:S05]  /*2910*/  BSYNC.RECONVERGENT B0 ;  /* 0x0000000000007941 */ /* 0x000fea0003800200 */
.L_x_3984:
        /* <DEDUP_REMOVED lines=160> */
.L_x_3981:
[----:B------:R-:W0:Y:S01]  /*3320*/  LDC.64 R2, c[0x0][0x420] ;  /* 0x00010800ff027b82 */ /* 0x000e220000000a00 */
[----:B------:R-:W-:-:S05]  /*3330*/  IADD3 R0, PT, PT, R13, UR20, RZ ;  /* 0x000000140d007c10 */ /* 0x000fca000fffe0ff */
[----:B0-----:R-:W-:-:S05]  /*3340*/  IMAD.WIDE.U32 R2, R0, 0x4, R2 ;  /* 0x0000000400027825 */ /* 0x001fca00078e0002 */
[----:B------:R1:W-:Y:S02]  /*3350*/  STG.E desc[UR10][R2.64], R22 ;  /* 0x0000001602007986 */ /* 0x0003e4000c10190a */
.L_x_3980:
[----:B------:R-:W-:Y:S05]  /*3360*/  BSYNC.RECONVERGENT B1 ;  /* 0x0000000000017941 */ /* 0x000fea0003800200 */
.L_x_3979:
        /* <DEDUP_REMOVED lines=60> */
.L_x_3997:
        /* <DEDUP_REMOVED lines=9> */
.L_x_3990:
[----:B0-----:R-:W-:Y:S05]  /*37c0*/  BSYNC.RECONVERGENT B0 ;  /* 0x0000000000007941 */ /* 0x001fea0003800200 */
.L_x_3989:
        /* <DEDUP_REMOVED lines=12> */
.L_x_3992:
[----:B------:R-:W-:Y:S05]  /*3890*/  BSYNC.RECONVERGENT B0 ;  /* 0x0000000000007941 */ /* 0x000fea0003800200 */
.L_x_3991:
        /* <DEDUP_REMOVED lines=12> */
.L_x_3994:
[----:B------:R-:W-:Y:S05]  /*3960*/  BSYNC.RECONVERGENT B0 ;  /* 0x0000000000007941 */ /* 0x000fea0003800200 */
.L_x_3993:
        /* <DEDUP_REMOVED lines=12> */
.L_x_3996:
[----:B------:R-:W-:Y:S05]  /*3a30*/  BSYNC.RECONVERGENT B0 ;  /* 0x0000000000007941 */ /* 0x000fea0003800200 */
.L_x_3995:
        /* <DEDUP_REMOVED lines=11> */
.L_x_3988:
        /* <DEDUP_REMOVED lines=11> */
.L_x_4000:
        /* <DEDUP_REMOVED lines=8> */
.L_x_3999:
[----:B------:R-:W-:Y:S05]  /*3c20*/  BSYNC.RECONVERGENT B0 ;  /* 0x0000000000007941 */ /* 0x000fea0003800200 */
.L_x_3998:
        /* <DEDUP_REMOVED lines=9> */
.L_x_3987:
        /* <DEDUP_REMOVED lines=83> */
        .weak           $__internal_15_$__cuda_sm20_div_s64
        .type           $__internal_15_$__cuda_sm20_div_s64,@function
        .size           $__internal_15_$__cuda_sm20_div_s64,(.L_x_7167 - $__internal_15_$__cuda_sm20_div_s64)
$__internal_15_$__cuda_sm20_div_s64:
        /* <DEDUP_REMOVED lines=83> */
[----:B------:R-:W-:Y:S06]  /*4720*/  RET.REL.NODEC R14 `(_ZN5flash32flash_fwd_splitkv_combine_kernelI23Flash_fwd_kernel_traitsILi128ELi64ELi64ELi4ELb0ELb0EN7cutlass10bfloat16_tE19Flash_kernel_traitsILi128ELi64ELi64ELi4ES3_EELi4ELi6ELb0EEEvNS_16Flash_fwd_paramsE) ;  /* 0xffffffb80e347950 */ /* 0x000fec0003c3ffff */
.L_x_4001:
        /* <DEDUP_REMOVED lines=13> */
.L_x_7167:


//--------------------- .text._ZN5flash32flash_fwd_splitkv_combine_kernelI23Flash_fwd_kernel_traitsILi128ELi64ELi64ELi4ELb0ELb0EN7cutlass10bfloat16_tE19Flash_kernel_traitsILi128ELi64ELi64ELi4ES3_EELi4ELi5ELb0EEEvNS_16Flash_fwd_paramsE --------------------------
	.section	.text._ZN5flash32flash_fwd_splitkv_combine_kernelI23Flash_fwd_kernel_traitsILi128ELi64ELi64ELi4ELb0ELb0EN7cutlass10bfloat16_tE19Flash_kernel_traitsILi128ELi64ELi64ELi4ES3_EELi4ELi5ELb0EEEvNS_16Flash_fwd_paramsE,"ax",@progbits
	.align	128
        .global         _ZN5flash32flash_fwd_splitkv_combine_kernelI23Flash_fwd_kernel_traitsILi128ELi64ELi64ELi4ELb0ELb0EN7cutlass10bfloat16_tE19Flash_kernel_traitsILi128ELi64ELi64ELi4ES3_EELi4ELi5ELb0EEEvNS_16Flash_fwd_paramsE
        .type           _ZN5flash32flash_fwd_splitkv_combine_kernelI23Flash_fwd_kernel_traitsILi128ELi64ELi64ELi4ELb0ELb0EN7cutlass10bfloat16_tE19Flash_kernel_traitsILi128ELi64ELi64ELi4ES3_EELi4ELi5ELb0EEEvNS_16Flash_fwd_paramsE,@function
        .size           _ZN5flash32flash_fwd_splitkv_combine_kernelI23Flash_fwd_kernel_traitsILi128ELi64ELi64ELi4ELb0ELb0EN7cutlass10bfloat16_tE19Flash_kernel_traitsILi128ELi64ELi64ELi4ES3_EELi4ELi5ELb0EEEvNS_16Flash_fwd_paramsE,(.L_x_7168 - _ZN5flash32flash_fwd_splitkv_combine_kernelI23Flash_fwd_kernel_traitsILi128ELi64ELi64ELi4ELb0ELb0EN7cutlass10bfloat16_tE19Flash_kernel_traitsILi128ELi64ELi64ELi4ES3_EELi4ELi5ELb0EEEvNS_16Flash_fwd_paramsE)
        .other          _ZN5flash32flash_fwd_splitkv_combine_kernelI23Flash_fwd_kernel_traitsILi128ELi64ELi64ELi4ELb0ELb0EN7cutlass10bfloat16_tE19Flash_kernel_traitsILi128ELi64ELi64ELi4ES3_EELi4ELi5ELb0EEEvNS_16Flash_fwd_paramsE,@"STO_CUDA_ENTRY STV_DEFAULT"
_ZN5flash32flash_fwd_splitkv_combine_kernelI23Flash_fwd_kernel_traitsILi128ELi64ELi64ELi4ELb0ELb0EN7cutlass10bfloat16_tE19Flash_kernel_traitsILi128ELi64ELi64ELi4ES3_EELi4ELi5ELb0EEEvNS_16Flash_fwd_paramsE:
.text._ZN5flash32flash_fwd_splitkv_combine_kernelI23Flash_fwd_kernel_traitsILi128ELi64ELi64ELi4ELb0ELb0EN7cutlass10bfloat16_tE19Flash_kernel_traitsILi128ELi64ELi64ELi4ES3_EELi4ELi5ELb0EEEvNS_16Flash_fwd_paramsE:
        /* <DEDUP_REMOVED lines=38> */
.L_x_4002:
[----:B------:R-:W-:Y:S01]  /*0260*/  IMAD.U32 R22, RZ, RZ, UR13 ;  /* 0x0000000dff167e24 */ /* 0x000fe2000f8e00ff */
[----:B------:R-:W-:Y:S01]  /*0270*/  MOV R20, UR11 ;  /* 0x0000000b00147c02 */ /* 0x000fe20008000f00 */
[----:B------:R-:W-:Y:S01]  /*0280*/  IMAD.U32 R21, RZ, RZ, UR15 ;  /* 0x0000000fff157e24 */ /* 0x000fe2000f8e00ff */
[----:B------:R-:W-:Y:S02]  /*0290*/  MOV R19, UR7 ;  /* 0x0000000700137c02 */ /* 0x000fe40008000f00 */
[----:B------:R-:W-:Y:S02]  /*02a0*/  MOV R18, 0x2c0 ;  /* 0x000002c000127802 */ /* 0x000fe40000000f00 */
[----:B------:R-:W-:Y:S05]  /*02b0*/  CALL.REL.NOINC `($__internal_16_$__cuda_sm20_div_s64) ;  /* 0x0000003c00707944 */ /* 0x000fea0003c00000 */
[----:B------:R-:W-:-:S07]  /*02c0*/  MOV R13, R11 ;  /* 0x0000000b000d7202 */ /* 0x000fce0000000f00 */
.L_x_4003:
        /* <DEDUP_REMOVED lines=30> */
.L_x_4005:
[----:B------:R-:W-:Y:S01]  /*04b0*/  IMAD.MOV.U32 R22, RZ, RZ, R12 ;  /* 0x000000ffff167224 */ /* 0x000fe200078e000c */
[----:B------:R-:W-:Y:S02]  /*04c0*/  MOV R21, R13 ;  /* 0x0000000d00157202 */ /* 0x000fe40000000f00 */
[----:B------:R-:W-:Y:S02]  /*04d0*/  MOV R18, 0x4f0 ;  /* 0x000004f000127802 */ /* 0x000fe40000000f00 */
[----:B------:R-:W-:Y:S05]  /*04e0*/  CALL.REL.NOINC `($__internal_16_$__cuda_sm20_div_s64) ;  /* 0x0000003800e47944 */ /* 0x000fea0003c00000 */
[----:B------:R-:W-:Y:S02]  /*04f0*/  MOV R4, R12 ;  /* 0x0000000c00047202 */ /* 0x000fe40000000f00 */
[----:B------:R-:W-:Y:S02]  /*0500*/  MOV R5, R11 ;  /* 0x0000000b00057202 */ /* 0x000fe40000000f00 */
.L_x_4006:
[----:B------:R-:W-:Y:S05]  /*0510*/  BSYNC.RECONVERGENT B0 ;  /* 0x0000000000007941 */ /* 0x000fea0003800200 */
.L_x_4004:
        /* <DEDUP_REMOVED lines=58> */
.L_x_4008:
[----:B------:R-:W-:Y:S01]  /*08c0*/  IMAD.MOV.U32 R22, RZ, RZ, R20 ;  /* 0x000000ffff167224 */ /* 0x000fe200078e0014 */
[----:B------:R-:W-:Y:S01]  /*08d0*/  MOV R20, R10 ;  /* 0x0000000a00147202 */ /* 0x000fe20000000f00 */
[----:B------:R-:W-:Y:S01]  /*08e0*/  IMAD.MOV.U32 R21, RZ, RZ, R19 ;  /* 0x000000ffff157224 */ /* 0x000fe200078e0013 */
[----:B------:R-:W-:Y:S02]  /*08f0*/  MOV R19, R0 ;  /* 0x0000000000137202 */ /* 0x000fe40000000f00 */
[----:B------:R-:W-:Y:S02]  /*0900*/  MOV R18, 0x920 ;  /* 0x0000092000127802 */ /* 0x000fe40000000f00 */
[----:B------:R-:W-:Y:S05]  /*0910*/  CALL.REL.NOINC `($__internal_16_$__cuda_sm20_div_s64) ;  /* 0x0000003400d87944 */ /* 0x000fea0003c00000 */
[----:B------:R-:W-:Y:S02]  /*0920*/  MOV R13, R11 ;  /* 0x0000000b000d7202 */ /* 0x000fe40000000f00 */
.L_x_4009:
[----:B------:R-:W-:Y:S05]  /*0930*/  BSYNC.RECONVERGENT B0 ;  /* 0x0000000000007941 */ /* 0x000fea0003800200 */
.L_x_4007:
        /* <DEDUP_REMOVED lines=124> */
.L_x_4011:
[----:B------:R-:W-:Y:S01]  /*1100*/  IMAD.MOV.U32 R22, RZ, RZ, R12 ;  /* 0x000000ffff167224 */ /* 0x000fe200078e000c */
[----:B------:R-:W-:Y:S01]  /*1110*/  MOV R20, R9 ;  /* 0x0000000900147202 */ /* 0x000fe20000000f00 */
[----:B------:R-:W-:Y:S01]  /*1120*/  IMAD.MOV.U32 R21, RZ, RZ, R13 ;  /* 0x000000ffff157224 */ /* 0x000fe200078e000d */
[----:B------:R-:W-:Y:S02]  /*1130*/  MOV R19, R29 ;  /* 0x0000001d00137202 */ /* 0x000fe40000000f00 */
[----:B------:R-:W-:Y:S02]  /*1140*/  MOV R18, 0x1160 ;  /* 0x0000116000127802 */ /* 0x000fe40000000f00 */
[----:B------:R-:W-:Y:S05]  /*1150*/  CALL.REL.NOINC `($__internal_16_$__cuda_sm20_div_s64) ;  /* 0x0000002c00c87944 */ /* 0x000fea0003c00000 */
[----:B------:R-:W-:Y:S02]  /*1160*/  MOV R34, R12 ;  /* 0x0000000c00227202 */ /* 0x000fe40000000f00 */
[----:B------:R-:W-:Y:S02]  /*1170*/  MOV R35, R11 ;  /* 0x0000000b00237202 */ /* 0x000fe40000000f00 */
.L_x_4012:
[----:B------:R-:W-:Y:S05]  /*1180*/  BSYNC.RECONVERGENT B0 ;  /* 0x0000000000007941 */ /* 0x000fea0003800200 */
.L_x_4010:
        /* <DEDUP_REMOVED lines=57> */
.L_x_4014:
[----:B------:R-:W-:Y:S01]  /*1520*/  IMAD.MOV.U32 R22, RZ, RZ, R4 ;  /* 0x000000ffff167224 */ /* 0x000fe200078e0004 */
[----:B------:R-:W-:Y:S01]  /*1530*/  MOV R21, R5 ;  /* 0x0000000500157202 */ /* 0x000fe20000000f00 */
[----:B------:R-:W-:Y:S01]  /*1540*/  IMAD.MOV.U32 R20, RZ, RZ, R8 ;  /* 0x000000ffff147224 */ /* 0x000fe200078e0008 */
[----:B------:R-:W-:Y:S02]  /*1550*/  MOV R18, 0x1570 ;  /* 0x0000157000127802 */ /* 0x000fe40000000f00 */
[----:B------:R-:W-:Y:S05]  /*1560*/  CALL.REL.NOINC `($__internal_16_$__cuda_sm20_div_s64) ;  /* 0x0000002800c47944 */ /* 0x000fea0003c00000 */
[----:B------:R-:W-:Y:S02]  /*1570*/  MOV R14, R12 ;  /* 0x0000000c000e7202 */ /* 0x000fe40000000f00 */
[----:B------:R-:W-:Y:S02]  /*1580*/  MOV R15, R11 ;  /* 0x0000000b000f7202 */ /* 0x000fe40000000f00 */
.L_x_4015:
[----:B------:R-:W-:Y:S05]  /*1590*/  BSYNC.RECONVERGENT B0 ;  /* 0x0000000000007941 */ /* 0x000fea0003800200 */
.L_x_4013:
        /* <DEDUP_REMOVED lines=71> */
.L_x_4017:
[----:B0-----:R-:W-:Y:S05]  /*1a10*/  BSYNC.RECONVERGENT B0 ;  /* 0x0000000000007941 */ /* 0x001fea0003800200 */
.L_x_4016:
        /* <DEDUP_REMOVED lines=143> */
.L_x_4021:
[----:B------:R-:W-:Y:S01]  /*2310*/  IMAD.MOV.U32 R22, RZ, RZ, R2 ;  /* 0x000000ffff167224 */ /* 0x000fe200078e0002 */
[----:B------:R-:W-:Y:S01]  /*2320*/  MOV R21, RZ ;  /* 0x000000ff00157202 */ /* 0x000fe20000000f00 */
[----:B------:R-:W-:Y:S01]  /*2330*/  IMAD.MOV.U32 R20, RZ, RZ, R32 ;  /* 0x000000ffff147224 */ /* 0x000fe200078e0020 */
[----:B------:R-:W-:Y:S02]  /*2340*/  MOV R18, 0x2360 ;  /* 0x0000236000127802 */ /* 0x000fe40000000f00 */
[----:B------:R-:W-:Y:S05]  /*2350*/  CALL.REL.NOINC `($__internal_16_$__cuda_sm20_div_s64) ;  /* 0x0000001c00487944 */ /* 0x000fea0003c00000 */
[----:B------:R-:W-:Y:S02]  /*2360*/  IADD3 R15, PT, PT, -R12, RZ, RZ ;  /* 0x000000ff0c0f7210 */ /* 0x000fe40007ffe1ff */
[----:B------:R-:W-:-:S03]  /*2370*/  MOV R33, R11 ;  /* 0x0000000b00217202 */ /* 0x000fc60000000f00 */
[----:B------:R-:W-:Y:S01]  /*2380*/  IMAD R14, R32, R15, R2 ;  /* 0x0000000f200e7224 */ /* 0x000fe200078e0202 */
[----:B------:R-:W-:-:S07]  /*2390*/  MOV R32, R12 ;  /* 0x0000000c00207202 */ /* 0x000fce0000000f00 */
.L_x_4022:
        /* <DEDUP_REMOVED lines=59> */
.L_x_4024:
[----:B------:R-:W-:Y:S01]  /*2750*/  IMAD.MOV.U32 R22, RZ, RZ, R32 ;  /* 0x000000ffff167224 */ /* 0x000fe200078e0020 */
[----:B------:R-:W-:Y:S01]  /*2760*/  MOV R21, R33 ;  /* 0x0000002100157202 */ /* 0x000fe20000000f00 */
[----:B------:R-:W-:Y:S01]  /*2770*/  IMAD.MOV.U32 R20, RZ, RZ, R28 ;  /* 0x000000ffff147224 */ /* 0x000fe200078e001c */
[----:B------:R-:W-:Y:S02]  /*2780*/  MOV R18, 0x27a0 ;  /* 0x000027a000127802 */ /* 0x000fe40000000f00 */
[----:B------:R-:W-:Y:S05]  /*2790*/  CALL.REL.NOINC `($__internal_16_$__cuda_sm20_div_s64) ;  /* 0x0000001800387944 */ /* 0x000fea0003c00000 */
[----:B------:R-:W-:-:S05]  /*27a0*/  IADD3 R29, PT, PT, -R12, RZ, RZ ;  /* 0x000000ff0c1d7210 */ /* 0x000fca0007ffe1ff */
[----:B------:R-:W-:Y:S02]  /*27b0*/  IMAD R29, R29, R28, R32 ;  /* 0x0000001c1d1d7224 */ /* 0x000fe400078e0220 */
.L_x_4025:
[----:B------:R-:W-:Y:S05]  /*27c0*/  BSYNC.RECONVERGENT B0 ;  /* 0x0000000000007941 */ /* 0x000fea0003800200 */
.L_x_4023:
        /* <DEDUP_REMOVED lines=160> */
.L_x_4020:
[----:B------:R-:W0:Y:S01]  /*31d0*/  LDC.64 R2, c[0x0][0x420] ;  /* 0x00010800ff027b82 */ /* 0x000e220000000a00 */
[----:B------:R-:W-:-:S05]  /*31e0*/  IADD3 R0, PT, PT, R13, UR12, RZ ;  /* 0x0000000c0d007c10 */ /* 0x000fca000fffe0ff */
[----:B0-----:R-:W-:-:S05]  /*31f0*/  IMAD.WIDE.U32 R2, R0, 0x4, R2 ;  /* 0x0000000400027825 */ /* 0x001fca00078e0002 */
[----:B------:R1:W-:Y:S02]  /*3200*/  STG.E desc[UR8][R2.64], R24 ;  /* 0x0000001802007986 */ /* 0x0003e4000c101908 */
.L_x_4019:
[----:B------:R-:W-:Y:S05]  /*3210*/  BSYNC.RECONVERGENT B1 ;  /* 0x0000000000017941 */ /* 0x000fea0003800200 */
.L_x_4018:
        /* <DEDUP_REMOVED lines=14> */
.L_x_4027:
[----:B------:R-:W-:Y:S05]  /*3300*/  BSYNC.RECONVERGENT B0 ;  /* 0x0000000000007941 */ /* 0x000fea0003800200 */
.L_x_4026:
        /* <DEDUP_REMOVED lines=43> */
.L_x_4038:
        /* <DEDUP_REMOVED lines=9> */
.L_x_4031:
[----:B------:R-:W-:Y:S05]  /*3650*/  BSYNC.RECONVERGENT B0 ;  /* 0x0000000000007941 */ /* 0x000fea0003800200 */
.L_x_4030:
        /* <DEDUP_REMOVED lines=12> */
.L_x_4033:
[----:B------:R-:W-:Y:S05]  /*3720*/  BSYNC.RECONVERGENT B0 ;  /* 0x0000000000007941 */ /* 0x000fea0003800200 */
.L_x_4032:
        /* <DEDUP_REMOVED lines=12> */
.L_x_4035:
[----:B------:R-:W-:Y:S05]  /*37f0*/  BSYNC.RECONVERGENT B0 ;  /* 0x0000000000007941 */ /* 0x000fea0003800200 */
.L_x_4034:
        /* <DEDUP_REMOVED lines=12> */
.L_x_4037:
[----:B------:R-:W-:Y:S05]  /*38c0*/  BSYNC.RECONVERGENT B0 ;  /* 0x0000000000007941 */ /* 0x000fea0003800200 */
.L_x_4036:
        /* <DEDUP_REMOVED lines=11> */
.L_x_4029:
        /* <DEDUP_REMOVED lines=11> */
.L_x_4041:
        /* <DEDUP_REMOVED lines=8> */
.L_x_4040:
[----:B------:R-:W-:Y:S05]  /*3ab0*/  BSYNC.RECONVERGENT B0 ;  /* 0x0000000000007941 */ /* 0x000fea0003800200 */
.L_x_4039:
        /* <DEDUP_REMOVED lines=9> */
.L_x_4028:
        /* <DEDUP_REMOVED lines=83> */
        .weak           $__internal_16_$__cuda_sm20_div_s64
        .type           $__internal_16_$__cuda_sm20_div_s64,@function
        .size           $__internal_16_$__cuda_sm20_div_s64,(.L_x_7168 - $__internal_16_$__cuda_sm20_div_s64)
$__internal_16_$__cuda_sm20_div_s64:
        /* <DEDUP_REMOVED lines=83> */
[----:B------:R-:W-:Y:S05]  /*45b0*/  RET.REL.NODEC R14 `(_ZN5flash32flash_fwd_splitkv_combine_kernelI23Flash_fwd_kernel_traitsILi128ELi64ELi64ELi4ELb0ELb0EN7cutlass10bfloat16_tE19Flash_kernel_traitsILi128ELi64ELi64ELi4ES3_EELi4ELi5ELb0EEEvNS_16Flash_fwd_paramsE) ;  /* 0xffffffb80e907950 */ /* 0x000fea0003c3ffff */
.L_x_4042:
        /* <DEDUP_REMOVED lines=12> */
.L_x_7168:


//--------------------- .text._ZN5flash32flash_fwd_splitkv_combine_kernelI23Flash_fwd_kernel_traitsILi128ELi64ELi64ELi4ELb0ELb0EN7cutlass10bfloat16_tE19Flash_kernel_traitsILi128ELi64ELi64ELi4ES3_EELi4ELi4ELb0EEEvNS_16Flash_fwd_paramsE --------------------------
	.section	.text._ZN5flash32flash_fwd_splitkv_combine_kernelI23Flash_fwd_kernel_traitsILi128ELi64ELi64ELi4ELb0ELb0EN7cutlass10bfloat16_tE19Flash_kernel_traitsILi128ELi64ELi64ELi4ES3_EELi4ELi4ELb0EEEvNS_16Flash_fwd_paramsE,"ax",@progbits
	.align	128
        .global         _ZN5flash32flash_fwd_splitkv_combine_kernelI23Flash_fwd_kernel_traitsILi128ELi64ELi64ELi4ELb0ELb0EN7cutlass10bfloat16_tE19Flash_kernel_traitsILi128ELi64ELi64ELi4ES3_EELi4ELi4ELb0EEEvNS_16Flash_fwd_paramsE
        .type           _ZN5flash32flash_fwd_splitkv_combine_kernelI23Flash_fwd_kernel_traitsILi128ELi64ELi64ELi4ELb0ELb0EN7cutlass10bfloat16_tE19Flash_kernel_traitsILi128ELi64ELi64ELi4ES3_EELi4ELi4ELb0EEEvNS_16Flash_fwd_paramsE,@function
        .size           _ZN5flash32flash_fwd_splitkv_combine_kernelI23Flash_fwd_kernel_traitsILi128ELi64ELi64ELi4ELb0ELb0EN7cutlass10bfloat16_tE19Flash_kernel_traitsILi128ELi64ELi64ELi4ES3_EELi4ELi4ELb0EEEvNS_16Flash_fwd_paramsE,(.L_x_7169 - _ZN5flash32flash_fwd_splitkv_combine_kernelI23Flash_fwd_kernel_traitsILi128ELi64ELi64ELi4ELb0ELb0EN7cutlass10bfloat16_tE19Flash_kernel_traitsILi128ELi64ELi64ELi4ES3_EELi4ELi4ELb0EEEvNS_16Flash_fwd_paramsE)
        .other          _ZN5flash32flash_fwd_splitkv_combine_kernelI23Flash_fwd_kernel_traitsILi128ELi64ELi64ELi4ELb0ELb0EN7cutlass10bfloat16_tE19Flash_kernel_traitsILi128ELi64ELi64ELi4ES3_EELi4ELi4ELb0EEEvNS_16Flash_fwd_paramsE,@"STO_CUDA_ENTRY STV_DEFAULT"
_ZN5flash32flash_fwd_splitkv_combine_kernelI23Flash_fwd_kernel_traitsILi128ELi64ELi64ELi4ELb0ELb0EN7cutlass10bfloat16_tE19Flash_kernel_traitsILi128ELi64ELi64ELi4ES3_EELi4ELi4ELb0EEEvNS_16Flash_fwd_paramsE:
.text._ZN5flash32flash_fwd_splitkv_combine_kernelI23Flash_fwd_kernel_traitsILi128ELi64ELi64ELi4ELb0ELb0EN7cutlass10bfloat16_tE19Flash_kernel_traitsILi128ELi64ELi64ELi4ES3_EELi4ELi4ELb0EEEvNS_16Flash_fwd_paramsE:
        /* <DEDUP_REMOVED lines=38> */
.L_x_4043:
[----:B------:R-:W-:Y:S01]  /*0260*/  IMAD.U32 R22, RZ, RZ, UR15 ;  /* 0x0000000fff167e24 */ /* 0x000fe2000f8e00ff */
[----:B------:R-:W-:Y:S01]  /*0270*/  MOV R18, UR13 ;  /* 0x0000000d00127c02 */ /* 0x000fe20008000f00 */
[----:B------:R-:W-:Y:S01]  /*0280*/  IMAD.U32 R17, RZ, RZ, UR17 ;  /* 0x00000011ff117e24 */ /* 0x000fe2000f8e00ff */
[----:B------:R-:W-:Y:S02]  /*0290*/  MOV R16, UR10 ;  /* 0x0000000a00107c02 */ /* 0x000fe40008000f00 */
[----:B------:R-:W-:Y:S02]  /*02a0*/  MOV R14, 0x2c0 ;  /* 0x000002c0000e7802 */ /* 0x000fe40000000f00 */
[----:B------:R-:W-:Y:S05]  /*02b0*/  CALL.REL.NOINC `($__internal_17_$__cuda_sm20_div_s64) ;  /* 0x0000003c00647944 */ /* 0x000fea0003c00000 */
.L_x_4044:
        /* <DEDUP_REMOVED lines=30> */
.L_x_4046:
[----:B------:R-:W-:Y:S01]  /*04a0*/  IMAD.MOV.U32 R22, RZ, RZ, R10 ;  /* 0x000000ffff167224 */ /* 0x000fe200078e000a */
[----:B------:R-:W-:Y:S02]  /*04b0*/  MOV R17, R11 ;  /* 0x0000000b00117202 */ /* 0x000fe40000000f00 */
[----:B------:R-:W-:Y:S02]  /*04c0*/  MOV R14, 0x4e0 ;  /* 0x000004e0000e7802 */ /* 0x000fe40000000f00 */
[----:B------:R-:W-:Y:S05]  /*04d0*/  CALL.REL.NOINC `($__internal_17_$__cuda_sm20_div_s64) ;  /* 0x0000003800dc7944 */ /* 0x000fea0003c00000 */
[----:B------:R-:W-:Y:S02]  /*04e0*/  MOV R4, R10 ;  /* 0x0000000a00047202 */ /* 0x000fe40000000f00 */
[----:B------:R-:W-:Y:S02]  /*04f0*/  MOV R5, R11 ;  /* 0x0000000b00057202 */ /* 0x000fe40000000f00 */
.L_x_4047:
[----:B------:R-:W-:Y:S05]  /*0500*/  BSYNC.RECONVERGENT B0 ;  /* 0x0000000000007941 */ /* 0x000fea0003800200 */
.L_x_4045:
        /* <DEDUP_REMOVED lines=58> */
.L_x_4049:
[----:B------:R-:W-:Y:S01]  /*08b0*/  IMAD.MOV.U32 R22, RZ, RZ, R18 ;  /* 0x000000ffff167224 */ /* 0x000fe200078e0012 */
[----:B------:R-:W-:Y:S01]  /*08c0*/  MOV R18, R8 ;  /* 0x0000000800127202 */ /* 0x000fe20000000f00 */
[----:B------:R-:W-:Y:S01]  /*08d0*/  IMAD.MOV.U32 R17, RZ, RZ, R16 ;  /* 0x000000ffff117224 */ /* 0x000fe200078e0010 */
[----:B------:R-:W-:Y:S02]  /*08e0*/  MOV R16, R0 ;  /* 0x0000000000107202 */ /* 0x000fe40000000f00 */
[----:B------:R-:W-:Y:S02]  /*08f0*/  MOV R14, 0x910 ;  /* 0x00000910000e7802 */ /* 0x000fe40000000f00 */
[----:B------:R-:W-:Y:S05]  /*0900*/  CALL.REL.NOINC `($__internal_17_$__cuda_sm20_div_s64) ;  /* 0x0000003400d07944 */ /* 0x000fea0003c00000 */
.L_x_4050:
[----:B------:R-:W-:Y:S05]  /*0910*/  BSYNC.RECONVERGENT B0 ;  /* 0x0000000000007941 */ /* 0x000fea0003800200 */
.L_x_4048:
        /* <DEDUP_REMOVED lines=124> */
.L_x_4052:
[----:B------:R-:W-:Y:S01]  /*10e0*/  IMAD.MOV.U32 R22, RZ, RZ, R10 ;  /* 0x000000ffff167224 */ /* 0x000fe200078e000a */
[----:B------:R-:W-:Y:S01]  /*10f0*/  MOV R18, R7 ;  /* 0x0000000700127202 */ /* 0x000fe20000000f00 */
[----:B------:R-:W-:Y:S01]  /*1100*/  IMAD.MOV.U32 R17, RZ, RZ, R11 ;  /* 0x000000ffff117224 */ /* 0x000fe200078e000b */
[----:B------:R-:W-:Y:S02]  /*1110*/  MOV R16, R25 ;  /* 0x0000001900107202 */ /* 0x000fe40000000f00 */
[----:B------:R-:W-:Y:S02]  /*1120*/  MOV R14, 0x1140 ;  /* 0x00001140000e7802 */ /* 0x000fe40000000f00 */
[----:B------:R-:W-:Y:S05]  /*1130*/  CALL.REL.NOINC `($__internal_17_$__cuda_sm20_div_s64) ;  /* 0x0000002c00c47944 */ /* 0x000fea0003c00000 */
[----:B------:R-:W-:Y:S02]  /*1140*/  MOV R32, R10 ;  /* 0x0000000a00207202 */ /* 0x000fe40000000f00 */
[----:B------:R-:W-:Y:S02]  /*1150*/  MOV R33, R11 ;  /* 0x0000000b00217202 */ /* 0x000fe40000000f00 */
.L_x_4053:
[----:B------:R-:W-:Y:S05]  /*1160*/  BSYNC.RECONVERGENT B0 ;  /* 0x0000000000007941 */ /* 0x000fea0003800200 */
.L_x_4051:
        /* <DEDUP_REMOVED lines=57> */
.L_x_4055:
[----:B------:R-:W-:Y:S01]  /*1500*/  IMAD.MOV.U32 R22, RZ, RZ, R4 ;  /* 0x000000ffff167224 */ /* 0x000fe200078e0004 */
[----:B------:R-:W-:Y:S01]  /*1510*/  MOV R17, R5 ;  /* 0x0000000500117202 */ /* 0x000fe20000000f00 */
[----:B------:R-:W-:Y:S01]  /*1520*/  IMAD.MOV.U32 R18, RZ, RZ, R6 ;  /* 0x000000ffff127224 */ /* 0x000fe200078e0006 */
[----:B------:R-:W-:Y:S02]  /*1530*/  MOV R14, 0x1550 ;  /* 0x00001550000e7802 */ /* 0x000fe40000000f00 */
[----:B------:R-:W-:Y:S05]  /*1540*/  CALL.REL.NOINC `($__internal_17_$__cuda_sm20_div_s64) ;  /* 0x0000002800c07944 */ /* 0x000fea0003c00000 */
[----:B------:R-:W-:Y:S02]  /*1550*/  MOV R26, R10 ;  /* 0x0000000a001a7202 */ /* 0x000fe40000000f00 */
[----:B------:R-:W-:Y:S02]  /*1560*/  MOV R27, R11 ;  /* 0x0000000b001b7202 */ /* 0x000fe40000000f00 */
.L_x_4056:
[----:B------:R-:W-:Y:S05]  /*1570*/  BSYNC.RECONVERGENT B0 ;  /* 0x0000000000007941 */ /* 0x000fea0003800200 */
.L_x_4054:
        /* <DEDUP_REMOVED lines=72> */
.L_x_4058:
[----:B0-----:R-:W-:Y:S05]  /*1a00*/  BSYNC.RECONVERGENT B0 ;  /* 0x0000000000007941 */ /* 0x001fea0003800200 */
.L_x_4057:
        /* <DEDUP_REMOVED lines=140> */
.L_x_4062:
[----:B------:R-:W-:Y:S01]  /*22d0*/  LEA.HI R2, R19, UR14, RZ, 0x1c ;  /* 0x0000000e13027c11 */ /* 0x000fe2000f8fe0ff */
[----:B------:R-:W-:Y:S01]  /*22e0*/  IMAD.MOV.U32 R17, RZ, RZ, RZ ;  /* 0x000000ffff117224 */ /* 0x000fe200078e00ff */
[----:B------:R-:W-:Y:S02]  /*22f0*/  MOV R18, R30 ;  /* 0x0000001e00127202 */ /* 0x000fe40000000f00 */
[----:B------:R-:W-:Y:S01]  /*2300*/  MOV R14, 0x2330 ;  /* 0x00002330000e7802 */ /* 0x000fe20000000f00 */
[----:B------:R-:W-:Y:S02]  /*2310*/  IMAD.MOV.U32 R22, RZ, RZ, R2 ;  /* 0x000000ffff167224 */ /* 0x000fe400078e0002 */
[----:B------:R-:W-:Y:S05]  /*2320*/  CALL.REL.NOINC `($__internal_17_$__cuda_sm20_div_s64) ;  /* 0x0000001c00487944 */ /* 0x000fea0003c00000 */
[----:B------:R-:W-:Y:S02]  /*2330*/  IADD3 R9, PT, PT, -R10, RZ, RZ ;  /* 0x000000ff0a097210 */ /* 0x000fe40007ffe1ff */
[----:B------:R-:W-:-:S03]  /*2340*/  MOV R31, R11 ;  /* 0x0000000b001f7202 */ /* 0x000fc60000000f00 */
[----:B------:R-:W-:Y:S01]  /*2350*/  IMAD R9, R30, R9, R2 ;  /* 0x000000091e097224 */ /* 0x000fe200078e0202 */
[----:B------:R-:W-:-:S07]  /*2360*/  MOV R30, R10 ;  /* 0x0000000a001e7202 */ /* 0x000fce0000000f00 */
.L_x_4063:
        /* <DEDUP_REMOVED lines=59> */
.L_x_4065:
[----:B------:R-:W-:Y:S01]  /*2720*/  IMAD.MOV.U32 R22, RZ, RZ, R30 ;  /* 0x000000ffff167224 */ /* 0x000fe200078e001e */
[----:B------:R-:W-:Y:S01]  /*2730*/  MOV R17, R31 ;  /* 0x0000001f00117202 */ /* 0x000fe20000000f00 */
[----:B------:R-:W-:Y:S01]  /*2740*/  IMAD.MOV.U32 R18, RZ, RZ, R34 ;  /* 0x000000ffff127224 */ /* 0x000fe200078e0022 */
[----:B------:R-:W-:Y:S02]  /*2750*/  MOV R14, 0x2770 ;  /* 0x00002770000e7802 */ /* 0x000fe40000000f00 */
[----:B------:R-:W-:Y:S05]  /*2760*/  CALL.REL.NOINC `($__internal_17_$__cuda_sm20_div_s64) ;  /* 0x0000001800387944 */ /* 0x000fea0003c00000 */
[----:B------:R-:W-:-:S05]  /*2770*/  IADD3 R31, PT, PT, -R10, RZ, RZ ;  /* 0x000000ff0a1f7210 */ /* 0x000fca0007ffe1ff */
[----:B------:R-:W-:Y:S02]  /*2780*/  IMAD R31, R31, R34, R30 ;  /* 0x000000221f1f7224 */ /* 0x000fe400078e021e */
.L_x_4066:
[----:B------:R-:W-:Y:S05]  /*2790*/  BSYNC.RECONVERGENT B0 ;  /* 0x0000000000007941 */ /* 0x000fea0003800200 */
.L_x_4064:
        /* <DEDUP_REMOVED lines=157> */
.L_x_4061:
[----:B------:R-:W0:Y:S01]  /*3170*/  LDC.64 R4, c[0x0][0x420] ;  /* 0x00010800ff047b82 */ /* 0x000e220000000a00 */
[----:B------:R-:W-:-:S05]  /*3180*/  IADD3 R2, PT, PT, R2, UR14, RZ ;  /* 0x0000000e02027c10 */ /* 0x000fca000fffe0ff */
[----:B0-----:R-:W-:-:S05]  /*3190*/  IMAD.WIDE.U32 R2, R2, 0x4, R4 ;  /* 0x0000000402027825 */ /* 0x001fca00078e0004 */
[----:B------:R1:W-:Y:S02]  /*31a0*/  STG.E desc[UR8][R2.64], R21 ;  /* 0x0000001502007986 */ /* 0x0003e4000c101908 */
.L_x_4060:
[----:B------:R-:W-:Y:S05]  /*31b0*/  BSYNC.RECONVERGENT B1 ;  /* 0x0000000000017941 */ /* 0x000fea0003800200 */
.L_x_4059:
        /* <DEDUP_REMOVED lines=17> */
.L_x_4068:
[----:B------:R-:W-:Y:S05]  /*32d0*/  BSYNC.RECONVERGENT B0 ;  /* 0x0000000000007941 */ /* 0x000fea0003800200 */
.L_x_4067:
        /* <DEDUP_REMOVED lines=43> */
.L_x_4079:
        /* <DEDUP_REMOVED lines=9> */
.L_x_4072:
[----:B------:R-:W-:Y:S05]  /*3620*/  BSYNC.RECONVERGENT B0 ;  /* 0x0000000000007941 */ /* 0x000fea0003800200 */
.L_x_4071:
        /* <DEDUP_REMOVED lines=12> */
.L_x_4074:
[----:B------:R-:W-:Y:S05]  /*36f0*/  BSYNC.RECONVERGENT B0 ;  /* 0x0000000000007941 */ /* 0x000fea0003800200 */
.L_x_4073:
        /* <DEDUP_REMOVED lines=12> */
.L_x_4076:
[----:B------:R-:W-:Y:S05]  /*37c0*/  BSYNC.RECONVERGENT B0 ;  /* 0x0000000000007941 */ /* 0x000fea0003800200 */
.L_x_4075:
        /* <DEDUP_REMOVED lines=12> */
.L_x_4078:
[----:B------:R-:W-:Y:S05]  /*3890*/  BSYNC.RECONVERGENT B0 ;  /* 0x0000000000007941 */ /* 0x000fea0003800200 */
.L_x_4077:
        /* <DEDUP_REMOVED lines=11> */
.L_x_4070:
        /* <DEDUP_REMOVED lines=11> */
.L_x_4082:
        /* <DEDUP_REMOVED lines=8> */
.L_x_4081:
[----:B------:R-:W-:Y:S05]  /*3a80*/  BSYNC.RECONVERGENT B0 ;  /* 0x0000000000007941 */ /* 0x000fea0003800200 */
.L_x_4080:
        /* <DEDUP_REMOVED lines=9> */
.L_x_4069:
        /* <DEDUP_REMOVED lines=83> */
        .weak           $__internal_17_$__cuda_sm20_div_s64
        .type           $__internal_17_$__cuda_sm20_div_s64,@function
        .size           $__internal_17_$__cuda_sm20_div_s64,(.L_x_7169 - $__internal_17_$__cuda_sm20_div_s64)
$__internal_17_$__cuda_sm20_div_s64:
        /* <DEDUP_REMOVED lines=83> */
[----:B------:R-:W-:Y:S06]  /*4580*/  RET.REL.NODEC R12 `(_ZN5flash32flash_fwd_splitkv_combine_kernelI23Flash_fwd_kernel_traitsILi128ELi64ELi64ELi4ELb0ELb0EN7cutlass10bfloat16_tE19Flash_kernel_traitsILi128ELi64ELi64ELi4ES3_EELi4ELi4ELb0EEEvNS_16Flash_fwd_paramsE) ;  /* 0xffffffb80c9c7950 */ /* 0x000fec0003c3ffff */
.L_x_4083:
        /* <DEDUP_REMOVED lines=15> */
.L_x_7169:


//--------------------- .text._ZN5flash32flash_fwd_splitkv_combine_kernelI23Flash_fwd_kernel_traitsILi128ELi64ELi64ELi4ELb0ELb0EN7cutlass10bfloat16_tE19Flash_kernel_traitsILi128ELi64ELi64ELi4ES3_EELi4ELi3ELb0EEEvNS_16Flash_fwd_paramsE --------------------------
	.section	.text._ZN5flash32flash_fwd_splitkv_combine_kernelI23Flash_fwd_kernel_traitsILi128ELi64ELi64ELi4ELb0ELb0EN7cutlass10bfloat16_tE19Flash_kernel_traitsILi128ELi64ELi64ELi4ES3_EELi4ELi3ELb0EEEvNS_16Flash_fwd_paramsE,"ax",@progbits
	.align	128
        .global         _ZN5flash32flash_fwd_splitkv_combine_kernelI23Flash_fwd_kernel_traitsILi128ELi64ELi64ELi4ELb0ELb0EN7cutlass10bfloat16_tE19Flash_kernel_traitsILi128ELi64ELi64ELi4ES3_EELi4ELi3ELb0EEEvNS_16Flash_fwd_paramsE
        .type           _ZN5flash32flash_fwd_splitkv_combine_kernelI23Flash_fwd_kernel_traitsILi128ELi64ELi64ELi4ELb0ELb0EN7cutlass10bfloat16_tE19Flash_kernel_traitsILi128ELi64ELi64ELi4ES3_EELi4ELi3ELb0EEEvNS_16Flash_fwd_paramsE,@function
        .size           _ZN5flash32flash_fwd_splitkv_combine_kernelI23Flash_fwd_kernel_traitsILi128ELi64ELi64ELi4ELb0ELb0EN7cutlass10bfloat16_tE19Flash_kernel_traitsILi128ELi64ELi64ELi4ES3_EELi4ELi3ELb0EEEvNS_16Flash_fwd_paramsE,(.L_x_7170 - _ZN5flash32flash_fwd_splitkv_combine_kernelI23Flash_fwd_kernel_traitsILi128ELi64ELi64ELi4ELb0ELb0EN7cutlass10bfloat16_tE19Flash_kernel_traitsILi128ELi64ELi64ELi4ES3_EELi4ELi3ELb0EEEvNS_16Flash_fwd_paramsE)
        .other          _ZN5flash32flash_fwd_splitkv_combine_kernelI23Flash_fwd_kernel_traitsILi128ELi64ELi64ELi4ELb0ELb0EN7cutlass10bfloat16_tE19Flash_kernel_traitsILi128ELi64ELi64ELi4ES3_EELi4ELi3ELb0EEEvNS_16Flash_fwd_paramsE,@"STO_CUDA_ENTRY STV_DEFAULT"
_ZN5flash32flash_fwd_splitkv_combine_kernelI23Flash_fwd_kernel_traitsILi128ELi64ELi64ELi4ELb0ELb0EN7cutlass10bfloat16_tE19Flash_kernel_traitsILi128ELi64ELi64ELi4ES3_EELi4ELi3ELb0EEEvNS_16Flash_fwd_paramsE:
.text._ZN5flash32flash_fwd_splitkv_combine_kernelI23Flash_fwd_kernel_traitsILi128ELi64ELi64ELi4ELb0ELb0EN7cutlass10bfloat16_tE19Flash_kernel_traitsILi128ELi64ELi64ELi4ES3_EELi4ELi3ELb0EEEvNS_16Flash_fwd_paramsE:
        /* <DEDUP_REMOVED lines=38> */
.L_x_4084:
[----:B------:R-:W-:Y:S01]  /*0260*/  IMAD.U32 R22, RZ, RZ, UR15 ;  /* 0x0000000fff167e24 */ /* 0x000fe2000f8e00ff */
[----:B------:R-:W-:Y:S01]  /*0270*/  MOV R18, UR13 ;  /* 0x0000000d00127c02 */ /* 0x000fe20008000f00 */
[----:B------:R-:W-:Y:S01]  /*0280*/  IMAD.U32 R17, RZ, RZ, UR17 ;  /* 0x00000011ff117e24 */ /* 0x000fe2000f8e00ff */
[----:B------:R-:W-:Y:S02]  /*0290*/  MOV R16, UR10 ;  /* 0x0000000a00107c02 */ /* 0x000fe40008000f00 */
[----:B------:R-:W-:Y:S02]  /*02a0*/  MOV R14, 0x2c0 ;  /* 0x000002c0000e7802 */ /* 0x000fe40000000f00 */
[----:B------:R-:W-:Y:S05]  /*02b0*/  CALL.REL.NOINC `($__internal_18_$__cuda_sm20_div_s64) ;  /* 0x0000003c00547944 */ /* 0x000fea0003c00000 */
.L_x_4085:
        /* <DEDUP_REMOVED lines=30> */
.L_x_4087:
[----:B------:R-:W-:Y:S01]  /*04a0*/  IMAD.MOV.U32 R22, RZ, RZ, R10 ;  /* 0x000000ffff167224 */ /* 0x000fe200078e000a */
[----:B------:R-:W-:Y:S02]  /*04b0*/  MOV R17, R11 ;  /* 0x0000000b00117202 */ /* 0x000fe40000000f00 */
[----:B------:R-:W-:Y:S02]  /*04c0*/  MOV R14, 0x4e0 ;  /* 0x000004e0000e7802 */ /* 0x000fe40000000f00 */
[----:B------:R-:W-:Y:S05]  /*04d0*/  CALL.REL.NOINC `($__internal_18_$__cuda_sm20_div_s64) ;  /* 0x0000003800cc7944 */ /* 0x000fea0003c00000 */
[----:B------:R-:W-:Y:S02]  /*04e0*/  MOV R4, R10 ;  /* 0x0000000a00047202 */ /* 0x000fe40000000f00 */
[----:B------:R-:W-:Y:S02]  /*04f0*/  MOV R5, R11 ;  /* 0x0000000b00057202 */ /* 0x000fe40000000f00 */
.L_x_4088:
[----:B------:R-:W-:Y:S05]  /*0500*/  BSYNC.RECONVERGENT B0 ;  /* 0x0000000000007941 */ /* 0x000fea0003800200 */
.L_x_4086:
        /* <DEDUP_REMOVED lines=58> */
.L_x_4090:
[----:B------:R-:W-:Y:S01]  /*08b0*/  IMAD.MOV.U32 R22, RZ, RZ, R18 ;  /* 0x000000ffff167224 */ /* 0x000fe200078e0012 */
[----:B------:R-:W-:Y:S01]  /*08c0*/  MOV R18, R8 ;  /* 0x0000000800127202 */ /* 0x000fe20000000f00 */
[----:B------:R-:W-:Y:S01]  /*08d0*/  IMAD.MOV.U32 R17, RZ, RZ, R16 ;  /* 0x000000ffff117224 */ /* 0x000fe200078e0010 */
[----:B------:R-:W-:Y:S02]  /*08e0*/  MOV R16, R0 ;  /* 0x0000000000107202 */ /* 0x000fe40000000f00 */
[----:B------:R-:W-:Y:S02]  /*08f0*/  MOV R14, 0x910 ;  /* 0x00000910000e7802 */ /* 0x000fe40000000f00 */
[----:B------:R-:W-:Y:S05]  /*0900*/  CALL.REL.NOINC `($__internal_18_$__cuda_sm20_div_s64) ;  /* 0x0000003400c07944 */ /* 0x000fea0003c00000 */
.L_x_4091:
[----:B------:R-:W-:Y:S05]  /*0910*/  BSYNC.RECONVERGENT B0 ;  /* 0x0000000000007941 */ /* 0x000fea0003800200 */
.L_x_4089:
        /* <DEDUP_REMOVED lines=124> */
.L_x_4093:
[----:B------:R-:W-:Y:S01]  /*10e0*/  IMAD.MOV.U32 R22, RZ, RZ, R10 ;  /* 0x000000ffff167224 */ /* 0x000fe200078e000a */
[----:B------:R-:W-:Y:S01]  /*10f0*/  MOV R18, R7 ;  /* 0x0000000700127202 */ /* 0x000fe20000000f00 */
[----:B------:R-:W-:Y:S01]  /*1100*/  IMAD.MOV.U32 R17, RZ, RZ, R11 ;  /* 0x000000ffff117224 */ /* 0x000fe200078e000b */
[----:B------:R-:W-:Y:S02]  /*1110*/  MOV R16, R25 ;  /* 0x0000001900107202 */ /* 0x000fe40000000f00 */
[----:B------:R-:W-:Y:S02]  /*1120*/  MOV R14, 0x1140 ;  /* 0x00001140000e7802 */ /* 0x000fe40000000f00 */
[----:B------:R-:W-:Y:S05]  /*1130*/  CALL.REL.NOINC `($__internal_18_$__cuda_sm20_div_s64) ;  /* 0x0000002c00b47944 */ /* 0x000fea0003c00000 */
[----:B------:R-:W-:Y:S02]  /*1140*/  MOV R32, R10 ;  /* 0x0000000a00207202 */ /* 0x000fe40000000f00 */
[----:B------:R-:W-:Y:S02]  /*1150*/  MOV R33, R11 ;  /* 0x0000000b00217202 */ /* 0x000fe40000000f00 */
.L_x_4094:
[----:B------:R-:W-:Y:S05]  /*1160*/  BSYNC.RECONVERGENT B0 ;  /* 0x0000000000007941 */ /* 0x000fea0003800200 */
.L_x_4092:
        /* <DEDUP_REMOVED lines=57> */
.L_x_4096:
[----:B------:R-:W-:Y:S01]  /*1500*/  IMAD.MOV.U32 R22, RZ, RZ, R4 ;  /* 0x000000ffff167224 */ /* 0x000fe200078e0004 */
[----:B------:R-:W-:Y:S01]  /*1510*/  MOV R17, R5 ;  /* 0x0000000500117202 */ /* 0x000fe20000000f00 */
[----:B------:R-:W-:Y:S01]  /*1520*/  IMAD.MOV.U32 R18, RZ, RZ, R6 ;  /* 0x000000ffff127224 */ /* 0x000fe200078e0006 */
[----:B------:R-:W-:Y:S02]  /*1530*/  MOV R14, 0x1550 ;  /* 0x00001550000e7802 */ /* 0x000fe40000000f00 */
[----:B------:R-:W-:Y:S05]  /*1540*/  CALL.REL.NOINC `($__internal_18_$__cuda_sm20_div_s64) ;  /* 0x0000002800b07944 */ /* 0x000fea0003c00000 */
[----:B------:R-:W-:Y:S02]  /*1550*/  MOV R26, R10 ;  /* 0x0000000a001a7202 */ /* 0x000fe40000000f00 */
[----:B------:R-:W-:Y:S02]  /*1560*/  MOV R27, R11 ;  /* 0x0000000b001b7202 */ /* 0x000fe40000000f00 */
.L_x_4097:
[----:B------:R-:W-:Y:S05]  /*1570*/  BSYNC.RECONVERGENT B0 ;  /* 0x0000000000007941 */ /* 0x000fea0003800200 */
.L_x_4095:
        /* <DEDUP_REMOVED lines=72> */
.L_x_4099:
[----:B0-----:R-:W-:Y:S05]  /*1a00*/  BSYNC.RECONVERGENT B0 ;  /* 0x0000000000007941 */ /* 0x001fea0003800200 */
.L_x_4098:
        /* <DEDUP_REMOVED lines=136> */
.L_x_4103:
[----:B------:R-:W-:Y:S01]  /*2290*/  LEA.HI R2, R19, UR14, RZ, 0x1d ;  /* 0x0000000e13027c11 */ /* 0x000fe2000f8fe8ff */
[----:B------:R-:W-:Y:S01]  /*22a0*/  IMAD.MOV.U32 R17, RZ, RZ, RZ ;  /* 0x000000ffff117224 */ /* 0x000fe200078e00ff */
[----:B------:R-:W-:Y:S02]  /*22b0*/  MOV R18, R30 ;  /* 0x0000001e00127202 */ /* 0x000fe40000000f00 */
[----:B------:R-:W-:Y:S01]  /*22c0*/  MOV R14, 0x22f0 ;  /* 0x000022f0000e7802 */ /* 0x000fe20000000f00 */
[----:B------:R-:W-:Y:S02]  /*22d0*/  IMAD.MOV.U32 R22, RZ, RZ, R2 ;  /* 0x000000ffff167224 */ /* 0x000fe400078e0002 */
[----:B------:R-:W-:Y:S05]  /*22e0*/  CALL.REL.NOINC `($__internal_18_$__cuda_sm20_div_s64) ;  /* 0x0000001c00487944 */ /* 0x000fea0003c00000 */
[----:B------:R-:W-:Y:S02]  /*22f0*/  IADD3 R9, PT, PT, -R10, RZ, RZ ;  /* 0x000000ff0a097210 */ /* 0x000fe40007ffe1ff */
[----:B------:R-:W-:-:S03]  /*2300*/  MOV R31, R11 ;  /* 0x0000000b001f7202 */ /* 0x000fc60000000f00 */
[----:B------:R-:W-:Y:S01]  /*2310*/  IMAD R9, R30, R9, R2 ;  /* 0x000000091e097224 */ /* 0x000fe200078e0202 */
[----:B------:R-:W-:-:S07]  /*2320*/  MOV R30, R10 ;  /* 0x0000000a001e7202 */ /* 0x000fce0000000f00 */
.L_x_4104:
        /* <DEDUP_REMOVED lines=59> */
.L_x_4106:
[----:B------:R-:W-:Y:S01]  /*26e0*/  IMAD.MOV.U32 R22, RZ, RZ, R30 ;  /* 0x000000ffff167224 */ /* 0x000fe200078e001e */
[----:B------:R-:W-:Y:S01]  /*26f0*/  MOV R17, R31 ;  /* 0x0000001f00117202 */ /* 0x000fe20000000f00 */
[----:B------:R-:W-:Y:S01]  /*2700*/  IMAD.MOV.U32 R18, RZ, RZ, R34 ;  /* 0x000000ffff127224 */ /* 0x000fe200078e0022 */
[----:B------:R-:W-:Y:S02]  /*2710*/  MOV R14, 0x2730 ;  /* 0x00002730000e7802 */ /* 0x000fe40000000f00 */
[----:B------:R-:W-:Y:S05]  /*2720*/  CALL.REL.NOINC `($__internal_18_$__cuda_sm20_div_s64) ;  /* 0x0000001800387944 */ /* 0x000fea0003c00000 */
[----:B------:R-:W-:-:S05]  /*2730*/  IADD3 R31, PT, PT, -R10, RZ, RZ ;  /* 0x000000ff0a1f7210 */ /* 0x000fca0007ffe1ff */
[----:B------:R-:W-:Y:S02]  /*2740*/  IMAD R31, R31, R34, R30 ;  /* 0x000000221f1f7224 */ /* 0x000fe400078e021e */
.L_x_4107:
[----:B------:R-:W-:Y:S05]  /*2750*/  BSYNC.RECONVERGENT B0 ;  /* 0x0000000000007941 */ /* 0x000fea0003800200 */
.L_x_4105:
        /* <DEDUP_REMOVED lines=157> */
.L_x_4102:
[----:B------:R-:W0:Y:S01]  /*3130*/  LDC.64 R4, c[0x0][0x420] ;  /* 0x00010800ff047b82 */ /* 0x000e220000000a00 */
[----:B------:R-:W-:-:S05]  /*3140*/  IADD3 R2, PT, PT, R2, UR14, RZ ;  /* 0x0000000e02027c10 */ /* 0x000fca000fffe0ff */
[----:B0-----:R-:W-:-:S05]  /*3150*/  IMAD.WIDE.U32 R2, R2, 0x4, R4 ;  /* 0x0000000402027825 */ /* 0x001fca00078e0004 */
[----:B------:R1:W-:Y:S02]  /*3160*/  STG.E desc[UR8][R2.64], R21 ;  /* 0x0000001502007986 */ /* 0x0003e4000c101908 */
.L_x_4101:
[----:B------:R-:W-:Y:S05]  /*3170*/  BSYNC.RECONVERGENT B1 ;  /* 0x0000000000017941 */ /* 0x000fea0003800200 */
.L_x_4100:
        /* <DEDUP_REMOVED lines=17> */
.L_x_4109:
[----:B------:R-:W-:Y:S05]  /*3290*/  BSYNC.RECONVERGENT B0 ;  /* 0x0000000000007941 */ /* 0x000fea0003800200 */
.L_x_4108:
        /* <DEDUP_REMOVED lines=43> */
.L_x_4120:
        /* <DEDUP_REMOVED lines=9> */
.L_x_4113:
[----:B------:R-:W-:Y:S05]  /*35e0*/  BSYNC.RECONVERGENT B0 ;  /* 0x0000000000007941 */ /* 0x000fea0003800200 */
.L_x_4112:
        /* <DEDUP_REMOVED lines=12> */
.L_x_4115:
[----:B------:R-:W-:Y:S05]  /*36b0*/  BSYNC.RECONVERGENT B0 ;  /* 0x0000000000007941 */ /* 0x000fea0003800200 */
.L_x_4114:
        /* <DEDUP_REMOVED lines=12> */
.L_x_4117:
[----:B------:R-:W-:Y:S05]  /*3780*/  BSYNC.RECONVERGENT B0 ;  /* 0x0000000000007941 */ /* 0x000fea0003800200 */
.L_x_4116:
        /* <DEDUP_REMOVED lines=12> */
.L_x_4119:
[----:B------:R-:W-:Y:S05]  /*3850*/  BSYNC.RECONVERGENT B0 ;  /* 0x0000000000007941 */ /* 0x000fea0003800200 */
.L_x_4118:
        /* <DEDUP_REMOVED lines=11> */
.L_x_4111:
        /* <DEDUP_REMOVED lines=11> */
.L_x_4123:
        /* <DEDUP_REMOVED lines=8> */
.L_x_4122:
[----:B------:R-:W-:Y:S05]  /*3a40*/  BSYNC.RECONVERGENT B0 ;  /* 0x0000000000007941 */ /* 0x000fea0003800200 */
.L_x_4121:
        /* <DEDUP_REMOVED lines=9> */
.L_x_4110:
        /* <DEDUP_REMOVED lines=83> */
        .weak           $__internal_18_$__cuda_sm20_div_s64
        .type           $__internal_18_$__cuda_sm20_div_s64,@function
        .size           $__internal_18_$__cuda_sm20_div_s64,(.L_x_7170 - $__internal_18_$__cuda_sm20_div_s64)
$__internal_18_$__cuda_sm20_div_s64:
        /* <DEDUP_REMOVED lines=83> */
[----:B------:R-:W-:Y:S06]  /*4540*/  RET.REL.NODEC R12 `(_ZN5flash32flash_fwd_splitkv_combine_kernelI23Flash_fwd_kernel_traitsILi128ELi64ELi64ELi4ELb0ELb0EN7cutlass10bfloat16_tE19Flash_kernel_traitsILi128ELi64ELi64ELi4ES3_EELi4ELi3ELb0EEEvNS_16Flash_fwd_paramsE) ;  /* 0xffffffb80cac7950 */ /* 0x000fec0003c3ffff */
.L_x_4124:
        /* <DEDUP_REMOVED lines=11> */
.L_x_7170:


//--------------------- .text._ZN5flash32flash_fwd_splitkv_combine_kernelI23Flash_fwd_kernel_traitsILi128ELi64ELi64ELi4ELb0ELb0EN7cutlass10bfloat16_tE19Flash_kernel_traitsILi128ELi64ELi64ELi4ES3_EELi4ELi2ELb0EEEvNS_16Flash_fwd_paramsE --------------------------
	.section	.text._ZN5flash32flash_fwd_splitkv_combine_kernelI23Flash_fwd_kernel_traitsILi128ELi64ELi64ELi4ELb0ELb0EN7cutlass10bfloat16_tE19Flash_kernel_traitsILi128ELi64ELi64ELi4ES3_EELi4ELi2ELb0EEEvNS_16Flash_fwd_paramsE,"ax",@progbits
	.align	128
        .global         _ZN5flash32flash_fwd_splitkv_combine_kernelI23Flash_fwd_kernel_traitsILi128ELi64ELi64ELi4ELb0ELb0EN7cutlass10bfloat16_tE19Flash_kernel_traitsILi128ELi64ELi64ELi4ES3_EELi4ELi2ELb0EEEvNS_16Flash_fwd_paramsE
        .type           _ZN5flash32flash_fwd_splitkv_combine_kernelI23Flash_fwd_kernel_traitsILi128ELi64ELi64ELi4ELb0ELb0EN7cutlass10bfloat16_tE19Flash_kernel_traitsILi128ELi64ELi64ELi4ES3_EELi4ELi2ELb0EEEvNS_16Flash_fwd_paramsE,@function
        .size           _ZN5flash32flash_fwd_splitkv_combine_kernelI23Flash_fwd_kernel_traitsILi128ELi64ELi64ELi4ELb0ELb0EN7cutlass10bfloat16_tE19Flash_kernel_traitsILi128ELi64ELi64ELi4ES3_EELi4ELi2ELb0EEEvNS_16Flash_fwd_paramsE,(.L_x_7171 - _ZN5flash32flash_fwd_splitkv_combine_kernelI23Flash_fwd_kernel_traitsILi128ELi64ELi64ELi4ELb0ELb0EN7cutlass10bfloat16_tE19Flash_kernel_traitsILi128ELi64ELi64ELi4ES3_EELi4ELi2ELb0EEEvNS_16Flash_fwd_paramsE)
        .other          _ZN5flash32flash_fwd_splitkv_combine_kernelI23Flash_fwd_kernel_traitsILi128ELi64ELi64ELi4ELb0ELb0EN7cutlass10bfloat16_tE19Flash_kernel_traitsILi128ELi64ELi64ELi4ES3_EELi4ELi2ELb0EEEvNS_16Flash_fwd_paramsE,@"STO_CUDA_ENTRY STV_DEFAULT"
_ZN5flash32flash_fwd_splitkv_combine_kernelI23Flash_fwd_kernel_traitsILi128ELi64ELi64ELi4ELb0ELb0EN7cutlass10bfloat16_tE19Flash_kernel_traitsILi128ELi64ELi64ELi4ES3_EELi4ELi2ELb0EEEvNS_16Flash_fwd_paramsE:
.text._ZN5flash32flash_fwd_splitkv_combine_kernelI23Flash_fwd_kernel_traitsILi128ELi64ELi64ELi4ELb0ELb0EN7cutlass10bfloat16_tE19Flash_kernel_traitsILi128ELi64ELi64ELi4ES3_EELi4ELi2ELb0EEEvNS_16Flash_fwd_paramsE:
        /* <DEDUP_REMOVED lines=38> */
.L_x_4125:
[----:B------:R-:W-:Y:S01]  /*0260*/  IMAD.U32 R24, RZ, RZ, UR21 ;  /* 0x00000015ff187e24 */ /* 0x000fe2000f8e00ff */
[----:B------:R-:W-:Y:S01]  /*0270*/  MOV R16, UR19 ;  /* 0x0000001300107c02 */ /* 0x000fe20008000f00 */
[----:B------:R-:W-:Y:S01]  /*0280*/  IMAD.U32 R15, RZ, RZ, UR15 ;  /* 0x0000000fff0f7e24 */ /* 0x000fe2000f8e00ff */
[----:B------:R-:W-:Y:S02]  /*0290*/  MOV R13, UR14 ;  /* 0x0000000e000d7c02 */ /* 0x000fe40008000f00 */
[----:B------:R-:W-:Y:S02]  /*02a0*/  MOV R14, 0x2c0 ;  /* 0x000002c0000e7802 */ /* 0x000fe40000000f00 */
[----:B------:R-:W-:Y:S05]  /*02b0*/  CALL.REL.NOINC `($__internal_19_$__cuda_sm20_div_s64) ;  /* 0x0000003c00487944 */ /* 0x000fea0003c00000 */
[----:B------:R-:W-:-:S07]  /*02c0*/  MOV R10, R0 ;  /* 0x00000000000a7202 */ /* 0x000fce0000000f00 */
.L_x_4126:
        /* <DEDUP_REMOVED lines=30> */
.L_x_4128:
[----:B------:R-:W-:Y:S01]  /*04b0*/  IMAD.MOV.U32 R24, RZ, RZ, R10 ;  /* 0x000000ffff187224 */ /* 0x000fe200078e000a */
[----:B------:R-:W-:Y:S02]  /*04c0*/  MOV R15, R11 ;  /* 0x0000000b000f7202 */ /* 0x000fe40000000f00 */
[----:B------:R-:W-:Y:S02]  /*04d0*/  MOV R14, 0x4f0 ;  /* 0x000004f0000e7802 */ /* 0x000fe40000000f00 */
[----:B------:R-:W-:Y:S05]  /*04e0*/  CALL.REL.NOINC `($__internal_19_$__cuda_sm20_div_s64) ;  /* 0x0000003800bc7944 */ /* 0x000fea0003c00000 */
[----:B------:R-:W-:Y:S02]  /*04f0*/  MOV R6, R0 ;  /* 0x0000000000067202 */ /* 0x000fe40000000f00 */
[----:B------:R-:W-:Y:S02]  /*0500*/  MOV R7, R11 ;  /* 0x0000000b00077202 */ /* 0x000fe40000000f00 */
.L_x_4129:
[----:B------:R-:W-:Y:S05]  /*0510*/  BSYNC.RECONVERGENT B0 ;  /* 0x0000000000007941 */ /* 0x000fea0003800200 */
.L_x_4127:
        /* <DEDUP_REMOVED lines=58> */
.L_x_4131:
[----:B------:R-:W-:Y:S01]  /*08c0*/  IMAD.MOV.U32 R24, RZ, RZ, R16 ;  /* 0x000000ffff187224 */ /* 0x000fe200078e0010 */
[----:B------:R-:W-:Y:S01]  /*08d0*/  MOV R16, R10 ;  /* 0x0000000a00107202 */ /* 0x000fe20000000f00 */
[----:B------:R-:W-:Y:S01]  /*08e0*/  IMAD.MOV.U32 R15, RZ, RZ, R13 ;  /* 0x000000ffff0f7224 */ /* 0x000fe200078e000d */
[----:B------:R-:W-:Y:S02]  /*08f0*/  MOV R13, R4 ;  /* 0x00000004000d7202 */ /* 0x000fe40000000f00 */
[----:B------:R-:W-:Y:S02]  /*0900*/  MOV R14, 0x920 ;  /* 0x00000920000e7802 */ /* 0x000fe40000000f00 */
[----:B------:R-:W-:Y:S05]  /*0910*/  CALL.REL.NOINC `($__internal_19_$__cuda_sm20_div_s64) ;  /* 0x0000003400b07944 */ /* 0x000fea0003c00000 */
[----:B------:R-:W-:Y:S02]  /*0920*/  MOV R14, R0 ;  /* 0x00000000000e7202 */ /* 0x000fe40000000f00 */
[----:B------:R-:W-:Y:S02]  /*0930*/  MOV R15, R11 ;  /* 0x0000000b000f7202 */ /* 0x000fe40000000f00 */
.L_x_4132:
[----:B------:R-:W-:Y:S05]  /*0940*/  BSYNC.RECONVERGENT B0 ;  /* 0x0000000000007941 */ /* 0x000fea0003800200 */
.L_x_4130:
        /* <DEDUP_REMOVED lines=124> */
.L_x_4134:
[----:B------:R-:W-:Y:S01]  /*1110*/  IMAD.MOV.U32 R24, RZ, RZ, R14 ;  /* 0x000000ffff187224 */ /* 0x000fe200078e000e */
[----:B------:R-:W-:Y:S01]  /*1120*/  MOV R16, R9 ;  /* 0x0000000900107202 */ /* 0x000fe20000000f00 */
[----:B------:R-:W-:Y:S01]  /*1130*/  IMAD.MOV.U32 R13, RZ, RZ, R3 ;  /* 0x000000ffff0d7224 */ /* 0x000fe200078e0003 */
[----:B------:R-:W-:Y:S02]  /*1140*/  MOV R14, 0x1160 ;  /* 0x00001160000e7802 */ /* 0x000fe40000000f00 */
[----:B------:R-:W-:Y:S05]  /*1150*/  CALL.REL.NOINC `($__internal_19_$__cuda_sm20_div_s64) ;  /* 0x0000002c00a07944 */ /* 0x000fea0003c00000 */
[----:B------:R-:W-:Y:S02]  /*1160*/  MOV R30, R0 ;  /* 0x00000000001e7202 */ /* 0x000fe40000000f00 */
[----:B------:R-:W-:Y:S02]  /*1170*/  MOV R31, R11 ;  /* 0x0000000b001f7202 */ /* 0x000fe40000000f00 */
.L_x_4135:
[----:B------:R-:W-:Y:S05]  /*1180*/  BSYNC.RECONVERGENT B0 ;  /* 0x0000000000007941 */ /* 0x000fea0003800200 */
.L_x_4133:
        /* <DEDUP_REMOVED lines=57> */
.L_x_4137:
[----:B------:R-:W-:Y:S01]  /*1520*/  IMAD.MOV.U32 R24, RZ, RZ, R6 ;  /* 0x000000ffff187224 */ /* 0x000fe200078e0006 */
[----:B------:R-:W-:Y:S01]  /*1530*/  MOV R15, R7 ;  /* 0x00000007000f7202 */ /* 0x000fe20000000f00 */
[----:B------:R-:W-:Y:S01]  /*1540*/  IMAD.MOV.U32 R16, RZ, RZ, R8 ;  /* 0x000000ffff107224 */ /* 0x000fe200078e0008 */
[----:B------:R-:W-:Y:S02]  /*1550*/  MOV R14, 0x1570 ;  /* 0x00001570000e7802 */ /* 0x000fe40000000f00 */
[----:B------:R-:W-:Y:S05]  /*1560*/  CALL.REL.NOINC `($__internal_19_$__cuda_sm20_div_s64) ;  /* 0x00000028009c7944 */ /* 0x000fea0003c00000 */
[----:B------:R-:W-:Y:S02]  /*1570*/  MOV R22, R0 ;  /* 0x0000000000167202 */ /* 0x000fe40000000f00 */
[----:B------:R-:W-:Y:S02]  /*1580*/  MOV R23, R11 ;  /* 0x0000000b00177202 */ /* 0x000fe40000000f00 */
.L_x_4138:
[----:B------:R-:W-:Y:S05]  /*1590*/  BSYNC.RECONVERGENT B0 ;  /* 0x0000000000007941 */ /* 0x000fea0003800200 */
.L_x_4136:
        /* <DEDUP_REMOVED lines=81> */
.L_x_4140:
[----:B------:R-:W-:Y:S05]  /*1ab0*/  BSYNC.RECONVERGENT B0 ;  /* 0x0000000000007941 */ /* 0x000fea0003800200 */
.L_x_4139:
        /* <DEDUP_REMOVED lines=118> */
.L_x_4144:
[----:B------:R-:W-:Y:S01]  /*2220*/  LEA.HI R24, R17, UR20, RZ, 0x1e ;  /* 0x0000001411187c11 */ /* 0x000fe2000f8ff0ff */
[----:B------:R-:W-:Y:S01]  /*2230*/  IMAD.MOV.U32 R15, RZ, RZ, RZ ;  /* 0x000000ffff0f7224 */ /* 0x000fe200078e00ff */
[----:B------:R-:W-:Y:S01]  /*2240*/  MOV R14, 0x2270 ;  /* 0x00002270000e7802 */ /* 0x000fe20000000f00 */
[----:B------:R-:W-:Y:S02]  /*2250*/  IMAD.MOV.U32 R16, RZ, RZ, R26 ;  /* 0x000000ffff107224 */ /* 0x000fe400078e001a */
[----:B------:R-:W-:Y:S05]  /*2260*/  CALL.REL.NOINC `($__internal_19_$__cuda_sm20_div_s64) ;  /* 0x0000001c005c7944 */ /* 0x000fea0003c00000 */
[----:B------:R-:W-:Y:S02]  /*2270*/  IADD3 R13, PT, PT, -R0, RZ, RZ ;  /* 0x000000ff000d7210 */ /* 0x000fe40007ffe1ff */
[----:B------:R-:W-:-:S03]  /*2280*/  MOV R27, R11 ;  /* 0x0000000b001b7202 */ /* 0x000fc60000000f00 */
[----:B------:R-:W-:Y:S01]  /*2290*/  IMAD R24, R26, R13, R24 ;  /* 0x0000000d1a187224 */ /* 0x000fe200078e0218 */
[----:B------:R-:W-:-:S07]  /*22a0*/  MOV R26, R0 ;  /* 0x00000000001a7202 */ /* 0x000fce0000000f00 */
.L_x_4145:
        /* <DEDUP_REMOVED lines=60> */
.L_x_4147:
[----:B------:R-:W-:Y:S01]  /*2670*/  IMAD.MOV.U32 R24, RZ, RZ, R26 ;  /* 0x000000ffff187224 */ /* 0x000fe200078e001a */
[----:B------:R-:W-:Y:S01]  /*2680*/  MOV R15, R27 ;  /* 0x0000001b000f7202 */ /* 0x000fe20000000f00 */
[----:B------:R-:W-:Y:S01]  /*2690*/  IMAD.MOV.U32 R16, RZ, RZ, R32 ;  /* 0x000000ffff107224 */ /* 0x000fe200078e0020 */
[----:B------:R-:W-:Y:S02]  /*26a0*/  MOV R14, 0x26c0 ;  /* 0x000026c0000e7802 */ /* 0x000fe40000000f00 */
[----:B------:R-:W-:Y:S05]  /*26b0*/  CALL.REL.NOINC `($__internal_19_$__cuda_sm20_div_s64) ;  /* 0x0000001800487944 */ /* 0x000fea0003c00000 */
[----:B------:R-:W-:-:S05]  /*26c0*/  IADD3 R27, PT, PT, -R0, RZ, RZ ;  /* 0x000000ff001b7210 */ /* 0x000fca0007ffe1ff */
[----:B------:R-:W-:Y:S02]  /*26d0*/  IMAD R27, R27, R32, R26 ;  /* 0x000000201b1b7224 */ /* 0x000fe400078e021a */
.L_x_4148:
[----:B------:R-:W-:Y:S05]  /*26e0*/  BSYNC.RECONVERGENT B0 ;  /* 0x0000000000007941 */ /* 0x000fea0003800200 */
.L_x_4146:
        /* <DEDUP_REMOVED lines=162> */
.L_x_4143:
[----:B------:R-:W0:Y:S01]  /*3110*/  LDC.64 R2, c[0x0][0x420] ;  /* 0x00010800ff027b82 */ /* 0x000e220000000a00 */
[----:B------:R-:W-:-:S05]  /*3120*/  IADD3 R11, PT, PT, R11, UR20, RZ ;  /* 0x000000140b0b7c10 */ /* 0x000fca000fffe0ff */
[----:B0-----:R-:W-:-:S05]  /*3130*/  IMAD.WIDE.U32 R2, R11, 0x4, R2 ;  /* 0x000000040b027825 */ /* 0x001fca00078e0002 */
[----:B------:R1:W-:Y:S02]  /*3140*/  STG.E desc[UR10][R2.64], R20 ;  /* 0x0000001402007986 */ /* 0x0003e4000c10190a */
.L_x_4142:
[----:B------:R-:W-:Y:S05]  /*3150*/  BSYNC.RECONVERGENT B1 ;  /* 0x0000000000017941 */ /* 0x000fea0003800200 */
.L_x_4141:
        /* <DEDUP_REMOVED lines=16> */
.L_x_4150:
[----:B------:R-:W-:Y:S05]  /*3260*/  BSYNC.RECONVERGENT B0 ;  /* 0x0000000000007941 */ /* 0x000fea0003800200 */
.L_x_4149:
        /* <DEDUP_REMOVED lines=43> */
.L_x_4161:
        /* <DEDUP_REMOVED lines=9> */
.L_x_4154:
[----:B------:R-:W-:Y:S05]  /*35b0*/  BSYNC.RECONVERGENT B0 ;  /* 0x0000000000007941 */ /* 0x000fea0003800200 */
.L_x_4153:
        /* <DEDUP_REMOVED lines=12> */
.L_x_4156:
[----:B------:R-:W-:Y:S05]  /*3680*/  BSYNC.RECONVERGENT B0 ;  /* 0x0000000000007941 */ /* 0x000fea0003800200 */
.L_x_4155:
        /* <DEDUP_REMOVED lines=12> */
.L_x_4158:
[----:B------:R-:W-:Y:S05]  /*3750*/  BSYNC.RECONVERGENT B0 ;  /* 0x0000000000007941 */ /* 0x000fea0003800200 */
.L_x_4157:
        /* <DEDUP_REMOVED lines=12> */
.L_x_4160:
[----:B------:R-:W-:Y:S05]  /*3820*/  BSYNC.RECONVERGENT B0 ;  /* 0x0000000000007941 */ /* 0x000fea0003800200 */
.L_x_4159:
        /* <DEDUP_REMOVED lines=11> */
.L_x_4152:
        /* <DEDUP_REMOVED lines=11> */
.L_x_4164:
        /* <DEDUP_REMOVED lines=8> */
.L_x_4163:
[----:B------:R-:W-:Y:S05]  /*3a10*/  BSYNC.RECONVERGENT B0 ;  /* 0x0000000000007941 */ /* 0x000fea0003800200 */
.L_x_4162:
        /* <DEDUP_REMOVED lines=9> */
.L_x_4151:
        /* <DEDUP_REMOVED lines=83> */
        .weak           $__internal_19_$__cuda_sm20_div_s64
        .type           $__internal_19_$__cuda_sm20_div_s64,@function
        .size           $__internal_19_$__cuda_sm20_div_s64,(.L_x_7171 - $__internal_19_$__cuda_sm20_div_s64)
$__internal_19_$__cuda_sm20_div_s64:
        /* <DEDUP_REMOVED lines=82> */
[----:B------:R-:W-:Y:S06]  /*4500*/  RET.REL.NODEC R14 `(_ZN5flash32flash_fwd_splitkv_combine_kernelI23Flash_fwd_kernel_traitsILi128ELi64ELi64ELi4ELb0ELb0EN7cutlass10bfloat16_tE19Flash_kernel_traitsILi128ELi64ELi64ELi4ES3_EELi4ELi2ELb0EEEvNS_16Flash_fwd_paramsE) ;  /* 0xffffffb80ebc7950 */ /* 0x000fec0003c3ffff */
.L_x_4165:
        /* <DEDUP_REMOVED lines=15> */
.L_x_7171:


//--------------------- .text._ZN5flash32flash_fwd_splitkv_combine_kernelI23Flash_fwd_kernel_traitsILi128ELi64ELi64ELi4ELb0ELb0EN7cutlass10bfloat16_tE19Flash_kernel_traitsILi128ELi64ELi64ELi4ES3_EELi4ELi1ELb0EEEvNS_16Flash_fwd_paramsE --------------------------
	.section	.text._ZN5flash32flash_fwd_splitkv_combine_kernelI23Flash_fwd_kernel_traitsILi128ELi64ELi64ELi4ELb0ELb0EN7cutlass10bfloat16_tE19Flash_kernel_traitsILi128ELi64ELi64ELi4ES3_EELi4ELi1ELb0EEEvNS_16Flash_fwd_paramsE,"ax",@progbits
	.align	128
        .global         _ZN5flash32flash_fwd_splitkv_combine_kernelI23Flash_fwd_kernel_traitsILi128ELi64ELi64ELi4ELb0ELb0EN7cutlass10bfloat16_tE19Flash_kernel_traitsILi128ELi64ELi64ELi4ES3_EELi4ELi1ELb0EEEvNS_16Flash_fwd_paramsE
        .type           _ZN5flash32flash_fwd_splitkv_combine_kernelI23Flash_fwd_kernel_traitsILi128ELi64ELi64ELi4ELb0ELb0EN7cutlass10bfloat16_tE19Flash_kernel_traitsILi128ELi64ELi64ELi4ES3_EELi4ELi1ELb0EEEvNS_16Flash_fwd_paramsE,@function
        .size           _ZN5flash32flash_fwd_splitkv_combine_kernelI23Flash_fwd_kernel_traitsILi128ELi64ELi64ELi4ELb0ELb0EN7cutlass10bfloat16_tE19Flash_kernel_traitsILi128ELi64ELi64ELi4ES3_EELi4ELi1ELb0EEEvNS_16Flash_fwd_paramsE,(.L_x_7172 - _ZN5flash32flash_fwd_splitkv_combine_kernelI23Flash_fwd_kernel_traitsILi128ELi64ELi64ELi4ELb0ELb0EN7cutlass10bfloat16_tE19Flash_kernel_traitsILi128ELi64ELi64ELi4ES3_EELi4ELi1ELb0EEEvNS_16Flash_fwd_paramsE)
        .other          _ZN5flash32flash_fwd_splitkv_combine_kernelI23Flash_fwd_kernel_traitsILi128ELi64ELi64ELi4ELb0ELb0EN7cutlass10bfloat16_tE19Flash_kernel_traitsILi128ELi64ELi64ELi4ES3_EELi4ELi1ELb0EEEvNS_16Flash_fwd_paramsE,@"STO_CUDA_ENTRY STV_DEFAULT"
_ZN5flash32flash_fwd_splitkv_combine_kernelI23Flash_fwd_kernel_traitsILi128ELi64ELi64ELi4ELb0ELb0EN7cutlass10bfloat16_tE19Flash_kernel_traitsILi128ELi64ELi64ELi4ES3_EELi4ELi1ELb0EEEvNS_16Flash_fwd_paramsE:
.text._ZN5flash32flash_fwd_splitkv_combine_kernelI23Flash_fwd_kernel_traitsILi128ELi64ELi64ELi4ELb0ELb0EN7cutlass10bfloat16_tE19Flash_kernel_traitsILi128ELi64ELi64ELi4ES3_EELi4ELi1ELb0EEEvNS_16Flash_fwd_paramsE:
        /* <DEDUP_REMOVED lines=38> */
.L_x_4166:
[----:B------:R-:W-:Y:S01]  /*0260*/  IMAD.U32 R22, RZ, RZ, UR15 ;  /* 0x0000000fff167e24 */ /* 0x000fe2000f8e00ff */
[----:B------:R-:W-:Y:S01]  /*0270*/  MOV R18, UR13 ;  /* 0x0000000d00127c02 */ /* 0x000fe20008000f00 */
[----:B------:R-:W-:Y:S01]  /*0280*/  IMAD.U32 R17, RZ, RZ, UR17 ;  /* 0x00000011ff117e24 */ /* 0x000fe2000f8e00ff */
[----:B------:R-:W-:Y:S02]  /*0290*/  MOV R16, UR10 ;  /* 0x0000000a00107c02 */ /* 0x000fe40008000f00 */
[----:B------:R-:W-:Y:S02]  /*02a0*/  MOV R14, 0x2c0 ;  /* 0x000002c0000e7802 */ /* 0x000fe40000000f00 */
[----:B------:R-:W-:Y:S05]  /*02b0*/  CALL.REL.NOINC `($__internal_20_$__cuda_sm20_div_s64) ;  /* 0x0000003c00307944 */ /* 0x000fea0003c00000 */
.L_x_4167:
        /* <DEDUP_REMOVED lines=30> */
.L_x_4169:
[----:B------:R-:W-:Y:S01]  /*04a0*/  IMAD.MOV.U32 R22, RZ, RZ, R10 ;  /* 0x000000ffff167224 */ /* 0x000fe200078e000a */
[----:B------:R-:W-:Y:S02]  /*04b0*/  MOV R17, R11 ;  /* 0x0000000b00117202 */ /* 0x000fe40000000f00 */
[----:B------:R-:W-:Y:S02]  /*04c0*/  MOV R14, 0x4e0 ;  /* 0x000004e0000e7802 */ /* 0x000fe40000000f00 */
[----:B------:R-:W-:Y:S05]  /*04d0*/  CALL.REL.NOINC `($__internal_20_$__cuda_sm20_div_s64) ;  /* 0x0000003800a87944 */ /* 0x000fea0003c00000 */
[----:B------:R-:W-:Y:S02]  /*04e0*/  MOV R4, R10 ;  /* 0x0000000a00047202 */ /* 0x000fe40000000f00 */
[----:B------:R-:W-:Y:S02]  /*04f0*/  MOV R5, R11 ;  /* 0x0000000b00057202 */ /* 0x000fe40000000f00 */
.L_x_4170:
[----:B------:R-:W-:Y:S05]  /*0500*/  BSYNC.RECONVERGENT B0 ;  /* 0x0000000000007941 */ /* 0x000fea0003800200 */
.L_x_4168:
        /* <DEDUP_REMOVED lines=58> */
.L_x_4172:
[----:B------:R-:W-:Y:S01]  /*08b0*/  IMAD.MOV.U32 R22, RZ, RZ, R18 ;  /* 0x000000ffff167224 */ /* 0x000fe200078e0012 */
[----:B------:R-:W-:Y:S01]  /*08c0*/  MOV R18, R8 ;  /* 0x0000000800127202 */ /* 0x000fe20000000f00 */
[----:B------:R-:W-:Y:S01]  /*08d0*/  IMAD.MOV.U32 R17, RZ, RZ, R16 ;  /* 0x000000ffff117224 */ /* 0x000fe200078e0010 */
[----:B------:R-:W-:Y:S02]  /*08e0*/  MOV R16, R0 ;  /* 0x0000000000107202 */ /* 0x000fe40000000f00 */
[----:B------:R-:W-:Y:S02]  /*08f0*/  MOV R14, 0x910 ;  /* 0x00000910000e7802 */ /* 0x000fe40000000f00 */
[----:B------:R-:W-:Y:S05]  /*0900*/  CALL.REL.NOINC `($__internal_20_$__cuda_sm20_div_s64) ;  /* 0x00000034009c7944 */ /* 0x000fea0003c00000 */
.L_x_4173:
[----:B------:R-:W-:Y:S05]  /*0910*/  BSYNC.RECONVERGENT B0 ;  /* 0x0000000000007941 */ /* 0x000fea0003800200 */
.L_x_4171:
        /* <DEDUP_REMOVED lines=124> */
.L_x_4175:
[----:B------:R-:W-:Y:S01]  /*10e0*/  IMAD.MOV.U32 R22, RZ, RZ, R10 ;  /* 0x000000ffff167224 */ /* 0x000fe200078e000a */
[----:B------:R-:W-:Y:S01]  /*10f0*/  MOV R18, R7 ;  /* 0x0000000700127202 */ /* 0x000fe20000000f00 */
[----:B------:R-:W-:Y:S01]  /*1100*/  IMAD.MOV.U32 R17, RZ, RZ, R11 ;  /* 0x000000ffff117224 */ /* 0x000fe200078e000b */
[----:B------:R-:W-:Y:S02]  /*1110*/  MOV R16, R25 ;  /* 0x0000001900107202 */ /* 0x000fe40000000f00 */
[----:B------:R-:W-:Y:S02]  /*1120*/  MOV R14, 0x1140 ;  /* 0x00001140000e7802 */ /* 0x000fe40000000f00 */
[----:B------:R-:W-:Y:S05]  /*1130*/  CALL.REL.NOINC `($__internal_20_$__cuda_sm20_div_s64) ;  /* 0x0000002c00907944 */ /* 0x000fea0003c00000 */
[----:B------:R-:W-:Y:S02]  /*1140*/  MOV R32, R10 ;  /* 0x0000000a00207202 */ /* 0x000fe40000000f00 */
[----:B------:R-:W-:Y:S02]  /*1150*/  MOV R33, R11 ;  /* 0x0000000b00217202 */ /* 0x000fe40000000f00 */
.L_x_4176:
[----:B------:R-:W-:Y:S05]  /*1160*/  BSYNC.RECONVERGENT B0 ;  /* 0x0000000000007941 */ /* 0x000fea0003800200 */
.L_x_4174:
        /* <DEDUP_REMOVED lines=57> */
.L_x_4178:
[----:B------:R-:W-:Y:S01]  /*1500*/  IMAD.MOV.U32 R22, RZ, RZ, R4 ;  /* 0x000000ffff167224 */ /* 0x000fe200078e0004 */
[----:B------:R-:W-:Y:S01]  /*1510*/  MOV R17, R5 ;  /* 0x0000000500117202 */ /* 0x000fe20000000f00 */
[----:B------:R-:W-:Y:S01]  /*1520*/  IMAD.MOV.U32 R18, RZ, RZ, R6 ;  /* 0x000000ffff127224 */ /* 0x000fe200078e0006 */
[----:B------:R-:W-:Y:S02]  /*1530*/  MOV R14, 0x1550 ;  /* 0x00001550000e7802 */ /* 0x000fe40000000f00 */
[----:B------:R-:W-:Y:S05]  /*1540*/  CALL.REL.NOINC `($__internal_20_$__cuda_sm20_div_s64) ;  /* 0x00000028008c7944 */ /* 0x000fea0003c00000 */
[----:B------:R-:W-:Y:S02]  /*1550*/  MOV R26, R10 ;  /* 0x0000000a001a7202 */ /* 0x000fe40000000f00 */
[----:B------:R-:W-:Y:S02]  /*1560*/  MOV R27, R11 ;  /* 0x0000000b001b7202 */ /* 0x000fe40000000f00 */
.L_x_4179:
[----:B------:R-:W-:Y:S05]  /*1570*/  BSYNC.RECONVERGENT B0 ;  /* 0x0000000000007941 */ /* 0x000fea0003800200 */
.L_x_4177:
        /* <DEDUP_REMOVED lines=73> */
.L_x_4181:
[----:B0-----:R-:W-:Y:S05]  /*1a10*/  BSYNC.RECONVERGENT B0 ;  /* 0x0000000000007941 */ /* 0x001fea0003800200 */
.L_x_4180:
        /* <DEDUP_REMOVED lines=126> */
.L_x_4185:
[----:B------:R-:W-:Y:S01]  /*2200*/  LEA.HI R2, R19, UR14, RZ, 0x1f ;  /* 0x0000000e13027c11 */ /* 0x000fe2000f8ff8ff */
[----:B------:R-:W-:Y:S01]  /*2210*/  IMAD.MOV.U32 R17, RZ, RZ, RZ ;  /* 0x000000ffff117224 */ /* 0x000fe200078e00ff */
[----:B------:R-:W-:Y:S02]  /*2220*/  MOV R18, R30 ;  /* 0x0000001e00127202 */ /* 0x000fe40000000f00 */
[----:B------:R-:W-:Y:S01]  /*2230*/  MOV R14, 0x2260 ;  /* 0x00002260000e7802 */ /* 0x000fe20000000f00 */
[----:B------:R-:W-:Y:S02]  /*2240*/  IMAD.MOV.U32 R22, RZ, RZ, R2 ;  /* 0x000000ffff167224 */ /* 0x000fe400078e0002 */
[----:B------:R-:W-:Y:S05]  /*2250*/  CALL.REL.NOINC `($__internal_20_$__cuda_sm20_div_s64) ;  /* 0x0000001c00487944 */ /* 0x000fea0003c00000 */
[----:B------:R-:W-:Y:S02]  /*2260*/  IADD3 R9, PT, PT, -R10, RZ, RZ ;  /* 0x000000ff0a097210 */ /* 0x000fe40007ffe1ff */
[----:B------:R-:W-:-:S03]  /*2270*/  MOV R31, R11 ;  /* 0x0000000b001f7202 */ /* 0x000fc60000000f00 */
[----:B------:R-:W-:Y:S01]  /*2280*/  IMAD R9, R30, R9, R2 ;  /* 0x000000091e097224 */ /* 0x000fe200078e0202 */
[----:B------:R-:W-:-:S07]  /*2290*/  MOV R30, R10 ;  /* 0x0000000a001e7202 */ /* 0x000fce0000000f00 */
.L_x_4186:
        /* <DEDUP_REMOVED lines=59> */
.L_x_4188:
[----:B------:R-:W-:Y:S01]  /*2650*/  IMAD.MOV.U32 R22, RZ, RZ, R30 ;  /* 0x000000ffff167224 */ /* 0x000fe200078e001e */
[----:B------:R-:W-:Y:S01]  /*2660*/  MOV R17, R31 ;  /* 0x0000001f00117202 */ /* 0x000fe20000000f00 */
[----:B------:R-:W-:Y:S01]  /*2670*/  IMAD.MOV.U32 R18, RZ, RZ, R34 ;  /* 0x000000ffff127224 */ /* 0x000fe200078e0022 */
[----:B------:R-:W-:Y:S02]  /*2680*/  MOV R14, 0x26a0 ;  /* 0x000026a0000e7802 */ /* 0x000fe40000000f00 */
[----:B------:R-:W-:Y:S05]  /*2690*/  CALL.REL.NOINC `($__internal_20_$__cuda_sm20_div_s64) ;  /* 0x0000001800387944 */ /* 0x000fea0003c00000 */
[----:B------:R-:W-:-:S05]  /*26a0*/  IADD3 R31, PT, PT, -R10, RZ, RZ ;  /* 0x000000ff0a1f7210 */ /* 0x000fca0007ffe1ff */
[----:B------:R-:W-:Y:S02]  /*26b0*/  IMAD R31, R31, R34, R30 ;  /* 0x000000221f1f7224 */ /* 0x000fe400078e021e */
.L_x_4189:
[----:B------:R-:W-:Y:S05]  /*26c0*/  BSYNC.RECONVERGENT B0 ;  /* 0x0000000000007941 */ /* 0x000fea0003800200 */
.L_x_4187:
        /* <DEDUP_REMOVED lines=157> */
.L_x_4184:
[----:B------:R-:W0:Y:S01]  /*30a0*/  LDC.64 R4, c[0x0][0x420] ;  /* 0x00010800ff047b82 */ /* 0x000e220000000a00 */
[----:B------:R-:W-:-:S05]  /*30b0*/  IADD3 R2, PT, PT, R2, UR14, RZ ;  /* 0x0000000e02027c10 */ /* 0x000fca000fffe0ff */
[----:B0-----:R-:W-:-:S05]  /*30c0*/  IMAD.WIDE.U32 R2, R2, 0x4, R4 ;  /* 0x0000000402027825 */ /* 0x001fca00078e0004 */
[----:B------:R1:W-:Y:S02]  /*30d0*/  STG.E desc[UR8][R2.64], R21 ;  /* 0x0000001502007986 */ /* 0x0003e4000c101908 */
.L_x_4183:
[----:B------:R-:W-:Y:S05]  /*30e0*/  BSYNC.RECONVERGENT B1 ;  /* 0x0000000000017941 */ /* 0x000fea0003800200 */
.L_x_4182:
        /* <DEDUP_REMOVED lines=17> */
.L_x_4191:
[----:B------:R-:W-:Y:S05]  /*3200*/  BSYNC.RECONVERGENT B0 ;  /* 0x0000000000007941 */ /* 0x000fea0003800200 */
.L_x_4190:
        /* <DEDUP_REMOVED lines=43> */
.L_x_4202:
        /* <DEDUP_REMOVED lines=9> */
.L_x_4195:
[----:B------:R-:W-:Y:S05]  /*3550*/  BSYNC.RECONVERGENT B0 ;  /* 0x0000000000007941 */ /* 0x000fea0003800200 */
.L_x_4194:
        /* <DEDUP_REMOVED lines=12> */
.L_x_4197:
[----:B------:R-:W-:Y:S05]  /*3620*/  BSYNC.RECONVERGENT B0 ;  /* 0x0000000000007941 */ /* 0x000fea0003800200 */
.L_x_4196:
        /* <DEDUP_REMOVED lines=12> */
.L_x_4199:
[----:B------:R-:W-:Y:S05]  /*36f0*/  BSYNC.RECONVERGENT B0 ;  /* 0x0000000000007941 */ /* 0x000fea0003800200 */
.L_x_4198:
        /* <DEDUP_REMOVED lines=12> */
.L_x_4201:
[----:B------:R-:W-:Y:S05]  /*37c0*/  BSYNC.RECONVERGENT B0 ;  /* 0x0000000000007941 */ /* 0x000fea0003800200 */
.L_x_4200:
        /* <DEDUP_REMOVED lines=11> */
.L_x_4193:
        /* <DEDUP_REMOVED lines=11> */
.L_x_4205:
        /* <DEDUP_REMOVED lines=8> */
.L_x_4204:
[----:B------:R-:W-:Y:S05]  /*39b0*/  BSYNC.RECONVERGENT B0 ;  /* 0x0000000000007941 */ /* 0x000fea0003800200 */
.L_x_4203:
        /* <DEDUP_REMOVED lines=9> */
.L_x_4192:
        /* <DEDUP_REMOVED lines=83> */
        .weak           $__internal_20_$__cuda_sm20_div_s64
        .type           $__internal_20_$__cuda_sm20_div_s64,@function
        .size           $__internal_20_$__cuda_sm20_div_s64,(.L_x_7172 - $__internal_20_$__cuda_sm20_div_s64)
$__internal_20_$__cuda_sm20_div_s64:
        /* <DEDUP_REMOVED lines=83> */
[----:B------:R-:W-:Y:S06]  /*44b0*/  RET.REL.NODEC R12 `(_ZN5flash32flash_fwd_splitkv_combine_kernelI23Flash_fwd_kernel_traitsILi128ELi64ELi64ELi4ELb0ELb0EN7cutlass10bfloat16_tE19Flash_kernel_traitsILi128ELi64ELi64ELi4ES3_EELi4ELi1ELb0EEEvNS_16Flash_fwd_paramsE) ;  /* 0xffffffb80cd07950 */ /* 0x000fec0003c3ffff */
.L_x_4206:
        /* <DEDUP_REMOVED lines=12> */
.L_x_7172:


//--------------------- .text._ZN5flash32flash_fwd_splitkv_combine_kernelI23Flash_fwd_kernel_traitsILi128ELi64ELi64ELi4ELb0ELb0EN7cutlass10bfloat16_tE19Flash_kernel_traitsILi128ELi64ELi64ELi4ES3_EELi4ELi7ELb1EEEvNS_16Flash_fwd_paramsE --------------------------
	.section	.text._ZN5flash32flash_fwd_splitkv_combine_kernelI23Flash_fwd_kernel_traitsILi128ELi64ELi64ELi4ELb0ELb0EN7cutlass10bfloat16_tE19Flash_kernel_traitsILi128ELi64ELi64ELi4ES3_EELi4ELi7ELb1EEEvNS_16Flash_fwd_paramsE,"ax",@progbits
	.align	128
        .global         _ZN5flash32flash_fwd_splitkv_combine_kernelI23Flash_fwd_kernel_traitsILi128ELi64ELi64ELi4ELb0ELb0EN7cutlass10bfloat16_tE19Flash_kernel_traitsILi128ELi64ELi64ELi4ES3_EELi4ELi7ELb1EEEvNS_16Flash_fwd_paramsE
        .type           _ZN5flash32flash_fwd_splitkv_combine_kernelI23Flash_fwd_kernel_traitsILi128ELi64ELi64ELi4ELb0ELb0EN7cutlass10bfloat16_tE19Flash_kernel_traitsILi128ELi64ELi64ELi4ES3_EELi4ELi7ELb1EEEvNS_16Flash_fwd_paramsE,@function
        .size           _ZN5flash32flash_fwd_splitkv_combine_kernelI23Flash_fwd_kernel_traitsILi128ELi64ELi64ELi4ELb0ELb0EN7cutlass10bfloat16_tE19Flash_kernel_traitsILi128ELi64ELi64ELi4ES3_EELi4ELi7ELb1EEEvNS_16Flash_fwd_paramsE,(.L_x_7173 - _ZN5flash32flash_fwd_splitkv_combine_kernelI23Flash_fwd_kernel_traitsILi128ELi64ELi64ELi4ELb0ELb0EN7cutlass10bfloat16_tE19Flash_kernel_traitsILi128ELi64ELi64ELi4ES3_EELi4ELi7ELb1EEEvNS_16Flash_fwd_paramsE)
        .other          _ZN5flash32flash_fwd_splitkv_combine_kernelI23Flash_fwd_kernel_traitsILi128ELi64ELi64ELi4ELb0ELb0EN7cutlass10bfloat16_tE19Flash_kernel_traitsILi128ELi64ELi64ELi4ES3_EELi4ELi7ELb1EEEvNS_16Flash_fwd_paramsE,@"STO_CUDA_ENTRY STV_DEFAULT"
_ZN5flash32flash_fwd_splitkv_combine_kernelI23Flash_fwd_kernel_traitsILi128ELi64ELi64ELi4ELb0ELb0EN7cutlass10bfloat16_tE19Flash_kernel_traitsILi128ELi64ELi64ELi4ES3_EELi4ELi7ELb1EEEvNS_16Flash_fwd_paramsE:
.text._ZN5flash32flash_fwd_splitkv_combine_kernelI23Flash_fwd_kernel_traitsILi128ELi64ELi64ELi4ELb0ELb0EN7cutlass10bfloat16_tE19Flash_kernel_traitsILi128ELi64ELi64ELi4ES3_EELi4ELi7ELb1EEEvNS_16Flash_fwd_paramsE:
        /* <DEDUP_REMOVED lines=38> */
.L_x_4207:
[----:B------:R-:W-:Y:S01]  /*0260*/  IMAD.U32 R22, RZ, RZ, UR20 ;  /* 0x00000014ff167e24 */ /* 0x000fe2000f8e00ff */
[----:B------:R-:W-:Y:S01]  /*0270*/  MOV R20, UR18 ;  /* 0x0000001200147c02 */ /* 0x000fe20008000f00 */
[----:B------:R-:W-:Y:S01]  /*0280*/  IMAD.U32 R15, RZ, RZ, UR14 ;  /* 0x0000000eff0f7e24 */ /* 0x000fe2000f8e00ff */
[----:B------:R-:W-:Y:S02]  /*0290*/  MOV R13, UR5 ;  /* 0x00000005000d7c02 */ /* 0x000fe40008000f00 */
[----:B------:R-:W-:Y:S02]  /*02a0*/  MOV R18, 0x2c0 ;  /* 0x000002c000127802 */ /* 0x000fe40000000f00 */
[----:B------:R-:W-:Y:S05]  /*02b0*/  CALL.REL.NOINC `($__internal_21_$__cuda_sm20_div_s64) ;  /* 0x0000004c00807944 */ /* 0x000fea0003c00000 */
[----:B------:R-:W-:-:S07]  /*02c0*/  MOV R14, R0 ;  /* 0x00000000000e7202 */ /* 0x000fce0000000f00 */
.L_x_4208:
        /* <DEDUP_REMOVED lines=30> */
.L_x_4210:
[----:B------:R-:W-:Y:S02]  /*04b0*/  MOV R22, R14 ;  /* 0x0000000e00167202 */ /* 0x000fe40000000f00 */
[----:B------:R-:W-:Y:S02]  /*04c0*/  MOV R18, 0x4e0 ;  /* 0x000004e000127802 */ /* 0x000fe40000000f00 */
[----:B------:R-:W-:Y:S05]  /*04d0*/  CALL.REL.NOINC `($__internal_21_$__cuda_sm20_div_s64) ;  /* 0x0000004800f87944 */ /* 0x000fea0003c00000 */
[----:B------:R-:W-:Y:S02]  /*04e0*/  MOV R6, R0 ;  /* 0x0000000000067202 */ /* 0x000fe40000000f00 */
[----:B------:R-:W-:Y:S02]  /*04f0*/  MOV R7, R15 ;  /* 0x0000000f00077202 */ /* 0x000fe40000000f00 */
.L_x_4211:
[----:B------:R-:W-:Y:S05]  /*0500*/  BSYNC.RECONVERGENT B0 ;  /* 0x0000000000007941 */ /* 0x000fea0003800200 */
.L_x_4209:
        /* <DEDUP_REMOVED lines=58> */
.L_x_4213:
[----:B------:R-:W-:Y:S01]  /*08b0*/  IMAD.MOV.U32 R22, RZ, RZ, R20 ;  /* 0x000000ffff167224 */ /* 0x000fe200078e0014 */
[----:B------:R-:W-:Y:S01]  /*08c0*/  MOV R20, R14 ;  /* 0x0000000e00147202 */ /* 0x000fe20000000f00 */
[----:B------:R-:W-:Y:S01]  /*08d0*/  IMAD.MOV.U32 R15, RZ, RZ, R13 ;  /* 0x000000ffff0f7224 */ /* 0x000fe200078e000d */
[----:B------:R-:W-:Y:S02]  /*08e0*/  MOV R13, R32 ;  /* 0x00000020000d7202 */ /* 0x000fe40000000f00 */
[----:B------:R-:W-:Y:S02]  /*08f0*/  MOV R18, 0x910 ;  /* 0x0000091000127802 */ /* 0x000fe40000000f00 */
[----:B------:R-:W-:Y:S05]  /*0900*/  CALL.REL.NOINC `($__internal_21_$__cuda_sm20_div_s64) ;  /* 0x0000004400ec7944 */ /* 0x000fea0003c00000 */
[----:B------:R-:W-:Y:S02]  /*0910*/  MOV R22, R0 ;  /* 0x0000000000167202 */ /* 0x000fe40000000f00 */
[----:B------:R-:W-:Y:S02]  /*0920*/  MOV R23, R15 ;  /* 0x0000000f00177202 */ /* 0x000fe40000000f00 */
.L_x_4214:
[----:B------:R-:W-:Y:S05]  /*0930*/  BSYNC.RECONVERGENT B0 ;  /* 0x0000000000007941 */ /* 0x000fea0003800200 */
.L_x_4212:
        /* <DEDUP_REMOVED lines=125> */
.L_x_4216:
[----:B------:R-:W-:Y:S01]  /*1110*/  IMAD.MOV.U32 R15, RZ, RZ, R23 ;  /* 0x000000ffff0f7224 */ /* 0x000fe200078e0017 */
[----:B------:R-:W-:Y:S01]  /*1120*/  MOV R20, R11 ;  /* 0x0000000b00147202 */ /* 0x000fe20000000f00 */
[----:B------:R-:W-:Y:S01]  /*1130*/  IMAD.MOV.U32 R13, RZ, RZ, R3 ;  /* 0x000000ffff0d7224 */ /* 0x000fe200078e0003 */
[----:B------:R-:W-:Y:S02]  /*1140*/  MOV R18, 0x1160 ;  /* 0x0000116000127802 */ /* 0x000fe40000000f00 */
[----:B------:R-:W-:Y:S05]  /*1150*/  CALL.REL.NOINC `($__internal_21_$__cuda_sm20_div_s64) ;  /* 0x0000003c00d87944 */ /* 0x000fea0003c00000 */
[----:B------:R-:W-:Y:S02]  /*1160*/  MOV R36, R0 ;  /* 0x0000000000247202 */ /* 0x000fe40000000f00 */
[----:B------:R-:W-:Y:S02]  /*1170*/  MOV R37, R15 ;  /* 0x0000000f00257202 */ /* 0x000fe40000000f00 */
.L_x_4217:
[----:B------:R-:W-:Y:S05]  /*1180*/  BSYNC.RECONVERGENT B0 ;  /* 0x0000000000007941 */ /* 0x000fea0003800200 */
.L_x_4215:
        /* <DEDUP_REMOVED lines=57> */
.L_x_4219:
[----:B------:R-:W-:Y:S01]  /*1520*/  IMAD.MOV.U32 R22, RZ, RZ, R6 ;  /* 0x000000ffff167224 */ /* 0x000fe200078e0006 */
[----:B------:R-:W-:Y:S01]  /*1530*/  MOV R15, R7 ;  /* 0x00000007000f7202 */ /* 0x000fe20000000f00 */
[----:B------:R-:W-:Y:S01]  /*1540*/  IMAD.MOV.U32 R20, RZ, RZ, R10 ;  /* 0x000000ffff147224 */ /* 0x000fe200078e000a */
[----:B------:R-:W-:Y:S02]  /*1550*/  MOV R18, 0x1570 ;  /* 0x0000157000127802 */ /* 0x000fe40000000f00 */
[----:B------:R-:W-:Y:S05]  /*1560*/  CALL.REL.NOINC `($__internal_21_$__cuda_sm20_div_s64) ;  /* 0x0000003800d47944 */ /* 0x000fea0003c00000 */
[----:B------:R-:W-:Y:S02]  /*1570*/  MOV R18, R0 ;  /* 0x0000000000127202 */ /* 0x000fe40000000f00 */
[----:B------:R-:W-:Y:S02]  /*1580*/  MOV R19, R15 ;  /* 0x0000000f00137202 */ /* 0x000fe40000000f00 */
.L_x_4220:
[----:B------:R-:W-:Y:S05]  /*1590*/  BSYNC.RECONVERGENT B0 ;  /* 0x0000000000007941 */ /* 0x000fea0003800200 */
.L_x_4218:
        /* <DEDUP_REMOVED lines=281> */
.L_x_4224:
[----:B------:R-:W-:Y:S01]  /*2730*/  IMAD.MOV.U32 R15, RZ, RZ, RZ ;  /* 0x000000ffff0f7224 */ /* 0x000fe200078e00ff */
[----:B------:R-:W-:Y:S02]  /*2740*/  MOV R20, R34 ;  /* 0x0000002200147202 */ /* 0x000fe40000000f00 */
[----:B------:R-:W-:Y:S02]  /*2750*/  MOV R18, 0x2770 ;  /* 0x0000277000127802 */ /* 0x000fe40000000f00 */
[----:B------:R-:W-:Y:S05]  /*2760*/  CALL.REL.NOINC `($__internal_21_$__cuda_sm20_div_s64) ;  /* 0x0000002800547944 */ /* 0x000fea0003c00000 */
[----:B------:R-:W-:Y:S02]  /*2770*/  IADD3 R5, PT, PT, -R0, RZ, RZ ;  /* 0x000000ff00057210 */ /* 0x000fe40007ffe1ff */
[----:B------:R-:W-:-:S03]  /*2780*/  MOV R35, R15 ;  /* 0x0000000f00237202 */ /* 0x000fc60000000f00 */
[----:B------:R-:W-:Y:S01]  /*2790*/  IMAD R22, R34, R5, R22 ;  /* 0x0000000522167224 */ /* 0x000fe200078e0216 */
[----:B------:R-:W-:-:S07]  /*27a0*/  MOV R34, R0 ;  /* 0x0000000000227202 */ /* 0x000fce0000000f00 */
.L_x_4225:
        /* <DEDUP_REMOVED lines=59> */
.L_x_4227:
[----:B------:R-:W-:Y:S01]  /*2b60*/  IMAD.MOV.U32 R22, RZ, RZ, R34 ;  /* 0x000000ffff167224 */ /* 0x000fe200078e0022 */
[----:B------:R-:W-:Y:S01]  /*2b70*/  MOV R15, R35 ;  /* 0x00000023000f7202 */ /* 0x000fe20000000f00 */
[----:B------:R-:W-:Y:S01]  /*2b80*/  IMAD.MOV.U32 R20, RZ, RZ, R32 ;  /* 0x000000ffff147224 */ /* 0x000fe200078e0020 */
[----:B------:R-:W-:Y:S02]  /*2b90*/  MOV R18, 0x2bb0 ;  /* 0x00002bb000127802 */ /* 0x000fe40000000f00 */
[----:B------:R-:W-:Y:S05]  /*2ba0*/  CALL.REL.NOINC `($__internal_21_$__cuda_sm20_div_s64) ;  /* 0x0000002400447944 */ /* 0x000fea0003c00000 */
[----:B------:R-:W-:-:S05]  /*2bb0*/  IADD3 R33, PT, PT, -R0, RZ, RZ ;  /* 0x000000ff00217210 */ /* 0x000fca0007ffe1ff */
[----:B------:R-:W-:Y:S02]  /*2bc0*/  IMAD R33, R33, R32, R34 ;  /* 0x0000002021217224 */ /* 0x000fe400078e0222 */
.L_x_4228:
[----:B------:R-:W-:Y:S05]  /*2bd0*/  BSYNC.RECONVERGENT B0 ;  /* 0x0000000000007941 */ /* 0x000fea0003800200 */
.L_x_4226:
        /* <DEDUP_REMOVED lines=160> */
.L_x_4223:
[----:B------:R-:W0:Y:S01]  /*35e0*/  LDC.64 R2, c[0x0][0x420] ;  /* 0x00010800ff027b82 */ /* 0x000e220000000a00 */
[----:B------:R-:W-:-:S05]  /*35f0*/  IADD3 R0, PT, PT, R12, UR19, RZ ;  /* 0x000000130c007c10 */ /* 0x000fca000fffe0ff */
[----:B0-----:R-:W-:-:S05]  /*3600*/  IMAD.WIDE.U32 R2, R0, 0x4, R2 ;  /* 0x0000000400027825 */ /* 0x001fca00078e0002 */
[----:B------:R1:W-:Y:S02]  /*3610*/  STG.E desc[UR10][R2.64], R21 ;  /* 0x0000001502007986 */ /* 0x0003e4000c10190a */
.L_x_4222:
[----:B------:R-:W-:Y:S05]  /*3620*/  BSYNC.RECONVERGENT B1 ;  /* 0x0000000000017941 */ /* 0x000fea0003800200 */
.L_x_4221:
        /* <DEDUP_REMOVED lines=77> */
.L_x_4233:
        /* <DEDUP_REMOVED lines=133> */
.L_x_4232:
        /* <DEDUP_REMOVED lines=73> */
.L_x_4234:
[----:B------:R-:W-:-:S09]  /*47e0*/  UISETP.NE.OR UP1, UPT, UR5, URZ, UP1 ;  /* 0x000000ff0500728c */ /* 0x000fd20008f25670 */
[----:B------:R-:W-:Y:S05]  /*47f0*/  BRA.U !UP1, `(.L_x_4230) ;  /* 0x0000000109947547 */ /* 0x000fea000b800000 */
.L_x_4231:
[----:B------:R-:W-:-:S13]  /*4800*/  ISETP.GE.AND P0, PT, R12, UR9, PT ;  /* 0x000000090c007c0c */ /* 0x000fda000bf06270 */
.L_x_4235:
        /* <DEDUP_REMOVED lines=36> */
.L_x_4230:
        /* <DEDUP_REMOVED lines=10> */
.L_x_4236:
        /* <DEDUP_REMOVED lines=12> */
.L_x_4229:
        /* <DEDUP_REMOVED lines=81> */
        .weak           $__internal_21_$__cuda_sm20_div_s64
        .type           $__internal_21_$__cuda_sm20_div_s64,@function
        .size           $__internal_21_$__cuda_sm20_div_s64,(.L_x_7173 - $__internal_21_$__cuda_sm20_div_s64)
$__internal_21_$__cuda_sm20_div_s64:
        /* <DEDUP_REMOVED lines=82> */
[----:B------:R-:W-:Y:S06]  /*55e0*/  RET.REL.NODEC R18 `(_ZN5flash32flash_fwd_splitkv_combine_kernelI23Flash_fwd_kernel_traitsILi128ELi64ELi64ELi4ELb0ELb0EN7cutlass10bfloat16_tE19Flash_kernel_traitsILi128ELi64ELi64ELi4ES3_EELi4ELi7ELb1EEEvNS_16Flash_fwd_paramsE) ;  /* 0xffffffa812847950 */ /* 0x000fec0003c3ffff */
.L_x_4237:
        /* <DEDUP_REMOVED lines=9> */
.L_x_7173:


//--------------------- .text._ZN5flash32flash_fwd_splitkv_combine_kernelI23Flash_fwd_kernel_traitsILi128ELi64ELi64ELi4ELb0ELb0EN7cutlass10bfloat16_tE19Flash_kernel_traitsILi128ELi64ELi64ELi4ES3_EELi4ELi6ELb1EEEvNS_16Flash_fwd_paramsE --------------------------
	.section	.text._ZN5flash32flash_fwd_splitkv_combine_kernelI23Flash_fwd_kernel_traitsILi128ELi64ELi64ELi4ELb0ELb0EN7cutlass10bfloat16_tE19Flash_kernel_traitsILi128ELi64ELi64ELi4ES3_EELi4ELi6ELb1EEEvNS_16Flash_fwd_paramsE,"ax",@progbits
	.align	128
        .global         _ZN5flash32flash_fwd_splitkv_combine_kernelI23Flash_fwd_kernel_traitsILi128ELi64ELi64ELi4ELb0ELb0EN7cutlass10bfloat16_tE19Flash_kernel_traitsILi128ELi64ELi64ELi4ES3_EELi4ELi6ELb1EEEvNS_16Flash_fwd_paramsE
        .type           _ZN5flash32flash_fwd_splitkv_combine_kernelI23Flash_fwd_kernel_traitsILi128ELi64ELi64ELi4ELb0ELb0EN7cutlass10bfloat16_tE19Flash_kernel_traitsILi128ELi64ELi64ELi4ES3_EELi4ELi6ELb1EEEvNS_16Flash_fwd_paramsE,@function
        .size           _ZN5flash32flash_fwd_splitkv_combine_kernelI23Flash_fwd_kernel_traitsILi128ELi64ELi64ELi4ELb0ELb0EN7cutlass10bfloat16_tE19Flash_kernel_traitsILi128ELi64ELi64ELi4ES3_EELi4ELi6ELb1EEEvNS_16Flash_fwd_paramsE,(.L_x_7174 - _ZN5flash32flash_fwd_splitkv_combine_kernelI23Flash_fwd_kernel_traitsILi128ELi64ELi64ELi4ELb0ELb0EN7cutlass10bfloat16_tE19Flash_kernel_traitsILi128ELi64ELi64ELi4ES3_EELi4ELi6ELb1EEEvNS_16Flash_fwd_paramsE)
        .other          _ZN5flash32flash_fwd_splitkv_combine_kernelI23Flash_fwd_kernel_traitsILi128ELi64ELi64ELi4ELb0ELb0EN7cutlass10bfloat16_tE19Flash_kernel_traitsILi128ELi64ELi64ELi4ES3_EELi4ELi6ELb1EEEvNS_16Flash_fwd_paramsE,@"STO_CUDA_ENTRY STV_DEFAULT"
_ZN5flash32flash_fwd_splitkv_combine_kernelI23Flash_fwd_kernel_traitsILi128ELi64ELi64ELi4ELb0ELb0EN7cutlass10bfloat16_tE19Flash_kernel_traitsILi128ELi64ELi64ELi4ES3_EELi4ELi6ELb1EEEvNS_16Flash_fwd_paramsE:
.text._ZN5flash32flash_fwd_splitkv_combine_kernelI23Flash_fwd_kernel_traitsILi128ELi64ELi64ELi4ELb0ELb0EN7cutlass10bfloat16_tE19Flash_kernel_traitsILi128ELi64ELi64ELi4ES3_EELi4ELi6ELb1EEEvNS_16Flash_fwd_paramsE:
        /* <DEDUP_REMOVED lines=38> */
.L_x_4238:
[----:B------:R-:W-:Y:S01]  /*0260*/  IMAD.U32 R22, RZ, RZ, UR21 ;  /* 0x00000015ff167e24 */ /* 0x000fe2000f8e00ff */
[----:B------:R-:W-:Y:S01]  /*0270*/  MOV R20, UR19 ;  /* 0x0000001300147c02 */ /* 0x000fe20008000f00 */
[----:B------:R-:W-:Y:S01]  /*0280*/  IMAD.U32 R19, RZ, RZ, UR15 ;  /* 0x0000000fff137e24 */ /* 0x000fe2000f8e00ff */
[----:B------:R-:W-:Y:S02]  /*0290*/  MOV R18, UR14 ;  /* 0x0000000e00127c02 */ /* 0x000fe40008000f00 */
[----:B------:R-:W-:Y:S02]  /*02a0*/  MOV R16, 0x2c0 ;  /* 0x000002c000107802 */ /* 0x000fe40000000f00 */
[----:B------:R-:W-:Y:S05]  /*02b0*/  CALL.REL.NOINC `($__internal_22_$__cuda_sm20_div_s64) ;  /* 0x0000004800a07944 */ /* 0x000fea0003c00000 */
.L_x_4239:
        /* <DEDUP_REMOVED lines=30> */
.L_x_4241:
[----:B------:R-:W-:Y:S01]  /*04a0*/  IMAD.MOV.U32 R22, RZ, RZ, R10 ;  /* 0x000000ffff167224 */ /* 0x000fe200078e000a */
[----:B------:R-:W-:Y:S02]  /*04b0*/  MOV R19, R11 ;  /* 0x0000000b00137202 */ /* 0x000fe40000000f00 */
[----:B------:R-:W-:Y:S02]  /*04c0*/  MOV R16, 0x4e0 ;  /* 0x000004e000107802 */ /* 0x000fe40000000f00 */
[----:B------:R-:W-:Y:S05]  /*04d0*/  CALL.REL.NOINC `($__internal_22_$__cuda_sm20_div_s64) ;  /* 0x0000004800187944 */ /* 0x000fea0003c00000 */
[----:B------:R-:W-:Y:S02]  /*04e0*/  MOV R4, R10 ;  /* 0x0000000a00047202 */ /* 0x000fe40000000f00 */
[----:B------:R-:W-:Y:S02]  /*04f0*/  MOV R5, R11 ;  /* 0x0000000b00057202 */ /* 0x000fe40000000f00 */
.L_x_4242:
[----:B------:R-:W-:Y:S05]  /*0500*/  BSYNC.RECONVERGENT B0 ;  /* 0x0000000000007941 */ /* 0x000fea0003800200 */
.L_x_4240:
        /* <DEDUP_REMOVED lines=57> */
.L_x_4244:
[----:B------:R-:W-:Y:S01]  /*08a0*/  IMAD.MOV.U32 R22, RZ, RZ, R20 ;  /* 0x000000ffff167224 */ /* 0x000fe200078e0014 */
[----:B------:R-:W-:Y:S01]  /*08b0*/  MOV R20, R9 ;  /* 0x0000000900147202 */ /* 0x000fe20000000f00 */
[----:B------:R-:W-:Y:S01]  /*08c0*/  IMAD.MOV.U32 R19, RZ, RZ, R18 ;  /* 0x000000ffff137224 */ /* 0x000fe200078e0012 */
[----:B------:R-:W-:Y:S02]  /*08d0*/  MOV R18, R29 ;  /* 0x0000001d00127202 */ /* 0x000fe40000000f00 */
[----:B------:R-:W-:Y:S02]  /*08e0*/  MOV R16, 0x900 ;  /* 0x0000090000107802 */ /* 0x000fe40000000f00 */
[----:B------:R-:W-:Y:S05]  /*08f0*/  CALL.REL.NOINC `($__internal_22_$__cuda_sm20_div_s64) ;  /* 0x0000004400107944 */ /* 0x000fea0003c00000 */
.L_x_4245:
[----:B------:R-:W-:Y:S05]  /*0900*/  BSYNC.RECONVERGENT B0 ;  /* 0x0000000000007941 */ /* 0x000fea0003800200 */
.L_x_4243:
        /* <DEDUP_REMOVED lines=124> */
.L_x_4247:
[----:B------:R-:W-:Y:S01]  /*10d0*/  IMAD.MOV.U32 R22, RZ, RZ, R10 ;  /* 0x000000ffff167224 */ /* 0x000fe200078e000a */
[----:B------:R-:W-:Y:S01]  /*10e0*/  MOV R20, R8 ;  /* 0x0000000800147202 */ /* 0x000fe20000000f00 */
[----:B------:R-:W-:Y:S01]  /*10f0*/  IMAD.MOV.U32 R19, RZ, RZ, R11 ;  /* 0x000000ffff137224 */ /* 0x000fe200078e000b */
[----:B------:R-:W-:Y:S02]  /*1100*/  MOV R18, R0 ;  /* 0x0000000000127202 */ /* 0x000fe40000000f00 */
[----:B------:R-:W-:Y:S02]  /*1110*/  MOV R16, 0x1130 ;  /* 0x0000113000107802 */ /* 0x000fe40000000f00 */
[----:B------:R-:W-:Y:S05]  /*1120*/  CALL.REL.NOINC `($__internal_22_$__cuda_sm20_div_s64) ;  /* 0x0000003c00047944 */ /* 0x000fea0003c00000 */
[----:B------:R-:W-:Y:S02]  /*1130*/  MOV R32, R10 ;  /* 0x0000000a00207202 */ /* 0x000fe40000000f00 */
[----:B------:R-:W-:Y:S02]  /*1140*/  MOV R33, R11 ;  /* 0x0000000b00217202 */ /* 0x000fe40000000f00 */
.L_x_4248:
[----:B------:R-:W-:Y:S05]  /*1150*/  BSYNC.RECONVERGENT B0 ;  /* 0x0000000000007941 */ /* 0x000fea0003800200 */
.L_x_4246:
        /* <DEDUP_REMOVED lines=57> */
.L_x_4250:
[----:B------:R-:W-:Y:S01]  /*14f0*/  IMAD.MOV.U32 R22, RZ, RZ, R4 ;  /* 0x000000ffff167224 */ /* 0x000fe200078e0004 */
[----:B------:R-:W-:Y:S01]  /*1500*/  MOV R19, R5 ;  /* 0x0000000500137202 */ /* 0x000fe20000000f00 */
[----:B------:R-:W-:Y:S01]  /*1510*/  IMAD.MOV.U32 R20, RZ, RZ, R7 ;  /* 0x000000ffff147224 */ /* 0x000fe200078e0007 */
[----:B------:R-:W-:Y:S02]  /*1520*/  MOV R16, 0x1540 ;  /* 0x0000154000107802 */ /* 0x000fe40000000f00 */
[----:B------:R-:W-:Y:S05]  /*1530*/  CALL.REL.NOINC `($__internal_22_$__cuda_sm20_div_s64) ;  /* 0x0000003800007944 */ /* 0x000fea0003c00000 */
[----:B------:R-:W-:Y:S02]  /*1540*/  MOV R14, R10 ;  /* 0x0000000a000e7202 */ /* 0x000fe40000000f00 */
[----:B------:R-:W-:Y:S02]  /*1550*/  MOV R15, R11 ;  /* 0x0000000b000f7202 */ /* 0x000fe40000000f00 */
.L_x_4251:
[----:B------:R-:W-:Y:S05]  /*1560*/  BSYNC.RECONVERGENT B0 ;  /* 0x0000000000007941 */ /* 0x000fea0003800200 */
.L_x_4249:
        /* <DEDUP_REMOVED lines=238> */
.L_x_4255:
[----:B------:R-:W-:Y:S01]  /*2450*/  IMAD.MOV.U32 R22, RZ, RZ, R2 ;  /* 0x000000ffff167224 */ /* 0x000fe200078e0002 */
[----:B------:R-:W-:Y:S01]  /*2460*/  MOV R19, RZ ;  /* 0x000000ff00137202 */ /* 0x000fe20000000f00 */
[----:B------:R-:W-:Y:S01]  /*2470*/  IMAD.MOV.U32 R20, RZ, RZ, R30 ;  /* 0x000000ffff147224 */ /* 0x000fe200078e001e */
[----:B------:R-:W-:Y:S02]  /*2480*/  MOV R16, 0x24a0 ;  /* 0x000024a000107802 */ /* 0x000fe40000000f00 */
[----:B------:R-:W-:Y:S05]  /*2490*/  CALL.REL.NOINC `($__internal_22_$__cuda_sm20_div_s64) ;  /* 0x0000002800287944 */ /* 0x000fea0003c00000 */
[----:B------:R-:W-:Y:S02]  /*24a0*/  IADD3 R13, PT, PT, -R10, RZ, RZ ;  /* 0x000000ff0a0d7210 */ /* 0x000fe40007ffe1ff */
[----:B------:R-:W-:-:S03]  /*24b0*/  MOV R31, R11 ;  /* 0x0000000b001f7202 */ /* 0x000fc60000000f00 */
[----:B------:R-:W-:Y:S01]  /*24c0*/  IMAD R13, R30, R13, R2 ;  /* 0x0000000d1e0d7224 */ /* 0x000fe200078e0202 */
[----:B------:R-:W-:-:S07]  /*24d0*/  MOV R30, R10 ;  /* 0x0000000a001e7202 */ /* 0x000fce0000000f00 */
.L_x_4256:
        /* <DEDUP_REMOVED lines=59> */
.L_x_4258:
[----:B------:R-:W-:Y:S01]  /*2890*/  IMAD.MOV.U32 R22, RZ, RZ, R30 ;  /* 0x000000ffff167224 */ /* 0x000fe200078e001e */
[----:B------:R-:W-:Y:S01]  /*28a0*/  MOV R19, R31 ;  /* 0x0000001f00137202 */ /* 0x000fe20000000f00 */
[----:B------:R-:W-:Y:S01]  /*28b0*/  IMAD.MOV.U32 R20, RZ, RZ, R28 ;  /* 0x000000ffff147224 */ /* 0x000fe200078e001c */
[----:B------:R-:W-:Y:S02]  /*28c0*/  MOV R16, 0x28e0 ;  /* 0x000028e000107802 */ /* 0x000fe40000000f00 */
[----:B------:R-:W-:Y:S05]  /*28d0*/  CALL.REL.NOINC `($__internal_22_$__cuda_sm20_div_s64) ;  /* 0x0000002400187944 */ /* 0x000fea0003c00000 */
[----:B------:R-:W-:-:S05]  /*28e0*/  IADD3 R11, PT, PT, -R10, RZ, RZ ;  /* 0x000000ff0a0b7210 */ /* 0x000fca0007ffe1ff */
[----:B------:R-:W-:Y:S02]  /*28f0*/  IMAD R28, R11, R28, R30 ;  /* 0x0000001c0b1c7224 */ /* 0x000fe400078e021e */
.L_x_4259:
[----:B------:R-:W-:Y:S05]  /*2900*/  BSYNC.RECONVERGENT B0 ;  /* 0x0000000000007941 */ /* 0x000fea0003800200 */
.L_x_4257:
        /* <DEDUP_REMOVED lines=160> */
.L_x_4254:
[----:B------:R-:W0:Y:S01]  /*3310*/  LDC.64 R2, c[0x0][0x420] ;  /* 0x00010800ff027b82 */ /* 0x000e220000000a00 */
[----:B------:R-:W-:-:S05]  /*3320*/  IADD3 R0, PT, PT, R12, UR20, RZ ;  /* 0x000000140c007c10 */ /* 0x000fca000fffe0ff */
[----:B0-----:R-:W-:-:S05]  /*3330*/  IMAD.WIDE.U32 R2, R0, 0x4, R2 ;  /* 0x0000000400027825 */ /* 0x001fca00078e0002 */
[----:B------:R0:W-:Y:S02]  /*3340*/  STG.E desc[UR10][R2.64], R23 ;  /* 0x0000001702007986 */ /* 0x0001e4000c10190a */
.L_x_4253:
[----:B------:R-:W-:Y:S05]  /*3350*/  BSYNC.RECONVERGENT B1 ;  /* 0x0000000000017941 */ /* 0x000fea0003800200 */
.L_x_4252:
        /* <DEDUP_REMOVED lines=66> */
.L_x_4264:
        /* <DEDUP_REMOVED lines=133> */
.L_x_4263:
        /* <DEDUP_REMOVED lines=73> */
.L_x_4265:
[----:B------:R-:W-:-:S09]  /*4460*/  UISETP.NE.OR UP1, UPT, UR5, URZ, UP1 ;  /* 0x000000ff0500728c */ /* 0x000fd20008f25670 */
[----:B------:R-:W-:Y:S05]  /*4470*/  BRA.U !UP1, `(.L_x_4261) ;  /* 0x0000000109947547 */ /* 0x000fea000b800000 */
.L_x_4262:
[----:B------:R-:W-:-:S13]  /*4480*/  ISETP.GE.AND P0, PT, R12, UR8, PT ;  /* 0x000000080c007c0c */ /* 0x000fda000bf06270 */
.L_x_4266:
        /* <DEDUP_REMOVED lines=36> */
.L_x_4261:
        /* <DEDUP_REMOVED lines=10> */
.L_x_4267:
        /* <DEDUP_REMOVED lines=12> */
.L_x_4260:
        /* <DEDUP_REMOVED lines=81> */
        .weak           $__internal_22_$__cuda_sm20_div_s64
        .type           $__internal_22_$__cuda_sm20_div_s64,@function
        .size           $__internal_22_$__cuda_sm20_div_s64,(.L_x_7174 - $__internal_22_$__cuda_sm20_div_s64)
$__internal_22_$__cuda_sm20_div_s64:
        /* <DEDUP_REMOVED lines=83> */
[----:B------:R-:W-:Y:S06]  /*5270*/  RET.REL.NODEC R14 `(_ZN5flash32flash_fwd_splitkv_combine_kernelI23Flash_fwd_kernel_traitsILi128ELi64ELi64ELi4ELb0ELb0EN7cutlass10bfloat16_tE19Flash_kernel_traitsILi128ELi64ELi64ELi4ES3_EELi4ELi6ELb1EEEvNS_16Flash_fwd_paramsE) ;  /* 0xffffffac0e607950 */ /* 0x000fec0003c3ffff */
.L_x_4268:
        /* <DEDUP_REMOVED lines=16> */
.L_x_7174:


//--------------------- .text._ZN5flash32flash_fwd_splitkv_combine_kernelI23Flash_fwd_kernel_traitsILi128ELi64ELi64ELi4ELb0ELb0EN7cutlass10bfloat16_tE19Flash_kernel_traitsILi128ELi64ELi64ELi4ES3_EELi4ELi5ELb1EEEvNS_16Flash_fwd_paramsE --------------------------
	.section	.text._ZN5flash32flash_fwd_splitkv_combine_kernelI23Flash_fwd_kernel_traitsILi128ELi64ELi64ELi4ELb0ELb0EN7cutlass10bfloat16_tE19Flash_kernel_traitsILi128ELi64ELi64ELi4ES3_EELi4ELi5ELb1EEEvNS_16Flash_fwd_paramsE,"ax",@progbits
	.align	128
        .global         _ZN5flash32flash_fwd_splitkv_combine_kernelI23Flash_fwd_kernel_traitsILi128ELi64ELi64ELi4ELb0ELb0EN7cutlass10bfloat16_tE19Flash_kernel_traitsILi128ELi64ELi64ELi4ES3_EELi4ELi5ELb1EEEvNS_16Flash_fwd_paramsE
        .type           _ZN5flash32flash_fwd_splitkv_combine_kernelI23Flash_fwd_kernel_traitsILi128ELi64ELi64ELi4ELb0ELb0EN7cutlass10bfloat16_tE19Flash_kernel_traitsILi128ELi64ELi64ELi4ES3_EELi4ELi5ELb1EEEvNS_16Flash_fwd_paramsE,@function
        .size           _ZN5flash32flash_fwd_splitkv_combine_kernelI23Flash_fwd_kernel_traitsILi128ELi64ELi64ELi4ELb0ELb0EN7cutlass10bfloat16_tE19Flash_kernel_traitsILi128ELi64ELi64ELi4ES3_EELi4ELi5ELb1EEEvNS_16Flash_fwd_paramsE,(.L_x_7175 - _ZN5flash32flash_fwd_splitkv_combine_kernelI23Flash_fwd_kernel_traitsILi128ELi64ELi64ELi4ELb0ELb0EN7cutlass10bfloat16_tE19Flash_kernel_traitsILi128ELi64ELi64ELi4ES3_EELi4ELi5ELb1EEEvNS_16Flash_fwd_paramsE)
        .other          _ZN5flash32flash_fwd_splitkv_combine_kernelI23Flash_fwd_kernel_traitsILi128ELi64ELi64ELi4ELb0ELb0EN7cutlass10bfloat16_tE19Flash_kernel_traitsILi128ELi64ELi64ELi4ES3_EELi4ELi5ELb1EEEvNS_16Flash_fwd_paramsE,@"STO_CUDA_ENTRY STV_DEFAULT"
_ZN5flash32flash_fwd_splitkv_combine_kernelI23Flash_fwd_kernel_traitsILi128ELi64ELi64ELi4ELb0ELb0EN7cutlass10bfloat16_tE19Flash_kernel_traitsILi128ELi64ELi64ELi4ES3_EELi4ELi5ELb1EEEvNS_16Flash_fwd_paramsE:
.text._ZN5flash32flash_fwd_splitkv_combine_kernelI23Flash_fwd_kernel_traitsILi128ELi64ELi64ELi4ELb0ELb0EN7cutlass10bfloat16_tE19Flash_kernel_traitsILi128ELi64ELi64ELi4ES3_EELi4ELi5ELb1EEEvNS_16Flash_fwd_paramsE:
        /* <DEDUP_REMOVED lines=38> */
.L_x_4269:
[----:B------:R-:W-:Y:S01]  /*0260*/  IMAD.U32 R16, RZ, RZ, UR14 ;  /* 0x0000000eff107e24 */ /* 0x000fe2000f8e00ff */
[----:B------:R-:W-:Y:S01]  /*0270*/  MOV R20, UR12 ;  /* 0x0000000c00147c02 */ /* 0x000fe20008000f00 */
[----:B------:R-:W-:Y:S01]  /*0280*/  IMAD.U32 R21, RZ, RZ, UR15 ;  /* 0x0000000fff157e24 */ /* 0x000fe2000f8e00ff */
[----:B------:R-:W-:Y:S02]  /*0290*/  MOV R19, UR7 ;  /* 0x0000000700137c02 */ /* 0x000fe40008000f00 */
[----:B------:R-:W-:Y:S02]  /*02a0*/  MOV R18, 0x2c0 ;  /* 0x000002c000127802 */ /* 0x000fe40000000f00 */
[----:B------:R-:W-:Y:S05]  /*02b0*/  CALL.REL.NOINC `($__internal_23_$__cuda_sm20_div_s64) ;  /* 0x0000004800407944 */ /* 0x000fea0003c00000 */
[----:B------:R-:W-:-:S07]  /*02c0*/  MOV R11, R13 ;  /* 0x0000000d000b7202 */ /* 0x000fce0000000f00 */
.L_x_4270:
        /* <DEDUP_REMOVED lines=30> */
.L_x_4272:
[----:B------:R-:W-:Y:S01]  /*04b0*/  IMAD.MOV.U32 R16, RZ, RZ, R10 ;  /* 0x000000ffff107224 */ /* 0x000fe200078e000a */
[----:B------:R-:W-:Y:S02]  /*04c0*/  MOV R21, R11 ;  /* 0x0000000b00157202 */ /* 0x000fe40000000f00 */
[----:B------:R-:W-:Y:S02]  /*04d0*/  MOV R18, 0x4f0 ;  /* 0x000004f000127802 */ /* 0x000fe40000000f00 */
[----:B------:R-:W-:Y:S05]  /*04e0*/  CALL.REL.NOINC `($__internal_23_$__cuda_sm20_div_s64) ;  /* 0x0000004400b47944 */ /* 0x000fea0003c00000 */
[----:B------:R-:W-:Y:S02]  /*04f0*/  MOV R4, R10 ;  /* 0x0000000a00047202 */ /* 0x000fe40000000f00 */
[----:B------:R-:W-:Y:S02]  /*0500*/  MOV R5, R13 ;  /* 0x0000000d00057202 */ /* 0x000fe40000000f00 */
.L_x_4273:
[----:B------:R-:W-:Y:S05]  /*0510*/  BSYNC.RECONVERGENT B0 ;  /* 0x0000000000007941 */ /* 0x000fea0003800200 */
.L_x_4271:
        /* <DEDUP_REMOVED lines=57> */
.L_x_4275:
[----:B------:R-:W-:Y:S01]  /*08b0*/  IMAD.MOV.U32 R16, RZ, RZ, R20 ;  /* 0x000000ffff107224 */ /* 0x000fe200078e0014 */
[----:B------:R-:W-:Y:S01]  /*08c0*/  MOV R20, R11 ;  /* 0x0000000b00147202 */ /* 0x000fe20000000f00 */
[----:B------:R-:W-:Y:S01]  /*08d0*/  IMAD.MOV.U32 R21, RZ, RZ, R19 ;  /* 0x000000ffff157224 */ /* 0x000fe200078e0013 */
[----:B------:R-:W-:Y:S02]  /*08e0*/  MOV R19, R29 ;  /* 0x0000001d00137202 */ /* 0x000fe40000000f00 */
[----:B------:R-:W-:Y:S02]  /*08f0*/  MOV R18, 0x910 ;  /* 0x0000091000127802 */ /* 0x000fe40000000f00 */
[----:B------:R-:W-:Y:S05]  /*0900*/  CALL.REL.NOINC `($__internal_23_$__cuda_sm20_div_s64) ;  /* 0x0000004000ac7944 */ /* 0x000fea0003c00000 */
[----:B------:R-:W-:Y:S02]  /*0910*/  MOV R12, R10 ;  /* 0x0000000a000c7202 */ /* 0x000fe40000000f00 */
.L_x_4276:
[----:B------:R-:W-:Y:S05]  /*0920*/  BSYNC.RECONVERGENT B0 ;  /* 0x0000000000007941 */ /* 0x000fea0003800200 */
.L_x_4274:
        /* <DEDUP_REMOVED lines=124> */
.L_x_4278:
[----:B------:R-:W-:Y:S01]  /*10f0*/  IMAD.MOV.U32 R16, RZ, RZ, R12 ;  /* 0x000000ffff107224 */ /* 0x000fe200078e000c */
[----:B------:R-:W-:Y:S01]  /*1100*/  MOV R20, R8 ;  /* 0x0000000800147202 */ /* 0x000fe20000000f00 */
[----:B------:R-:W-:Y:S01]  /*1110*/  IMAD.MOV.U32 R21, RZ, RZ, R13 ;  /* 0x000000ffff157224 */ /* 0x000fe200078e000d */
[----:B------:R-:W-:Y:S02]  /*1120*/  MOV R19, R0 ;  /* 0x0000000000137202 */ /* 0x000fe40000000f00 */
[----:B------:R-:W-:Y:S02]  /*1130*/  MOV R18, 0x1150 ;  /* 0x0000115000127802 */ /* 0x000fe40000000f00 */
[----:B------:R-:W-:Y:S05]  /*1140*/  CALL.REL.NOINC `($__internal_23_$__cuda_sm20_div_s64) ;  /* 0x00000038009c7944 */ /* 0x000fea0003c00000 */
[----:B------:R-:W-:Y:S02]  /*1150*/  MOV R34, R10 ;  /* 0x0000000a00227202 */ /* 0x000fe40000000f00 */
[----:B------:R-:W-:Y:S02]  /*1160*/  MOV R35, R13 ;  /* 0x0000000d00237202 */ /* 0x000fe40000000f00 */
.L_x_4279:
[----:B------:R-:W-:Y:S05]  /*1170*/  BSYNC.RECONVERGENT B0 ;  /* 0x0000000000007941 */ /* 0x000fea0003800200 */
.L_x_4277:
        /* <DEDUP_REMOVED lines=57> */
.L_x_4281:
[----:B------:R-:W-:Y:S01]  /*1510*/  IMAD.MOV.U32 R16, RZ, RZ, R4 ;  /* 0x000000ffff107224 */ /* 0x000fe200078e0004 */
[----:B------:R-:W-:Y:S01]  /*1520*/  MOV R21, R5 ;  /* 0x0000000500157202 */ /* 0x000fe20000000f00 */
[----:B------:R-:W-:Y:S01]  /*1530*/  IMAD.MOV.U32 R20, RZ, RZ, R7 ;  /* 0x000000ffff147224 */ /* 0x000fe200078e0007 */
[----:B------:R-:W-:Y:S02]  /*1540*/  MOV R18, 0x1560 ;  /* 0x0000156000127802 */ /* 0x000fe40000000f00 */
[----:B------:R-:W-:Y:S05]  /*1550*/  CALL.REL.NOINC `($__internal_23_$__cuda_sm20_div_s64) ;  /* 0x0000003400987944 */ /* 0x000fea0003c00000 */
[----:B------:R-:W-:Y:S02]  /*1560*/  MOV R14, R10 ;  /* 0x0000000a000e7202 */ /* 0x000fe40000000f00 */
[----:B------:R-:W-:Y:S02]  /*1570*/  MOV R15, R13 ;  /* 0x0000000d000f7202 */ /* 0x000fe40000000f00 */
.L_x_4282:
[----:B------:R-:W-:Y:S05]  /*1580*/  BSYNC.RECONVERGENT B0 ;  /* 0x0000000000007941 */ /* 0x000fea0003800200 */
.L_x_4280:
        /* <DEDUP_REMOVED lines=70> */
.L_x_4284:
[----:B0-----:R-:W-:Y:S05]  /*19f0*/  BSYNC.RECONVERGENT B0 ;  /* 0x0000000000007941 */ /* 0x001fea0003800200 */
.L_x_4283:
        /* <DEDUP_REMOVED lines=143> */
.L_x_4288:
[----:B------:R-:W-:Y:S01]  /*22f0*/  IMAD.MOV.U32 R16, RZ, RZ, R2 ;  /* 0x000000ffff107224 */ /* 0x000fe200078e0002 */
[----:B------:R-:W-:Y:S01]  /*2300*/  MOV R21, RZ ;  /* 0x000000ff00157202 */ /* 0x000fe20000000f00 */
[----:B------:R-:W-:Y:S01]  /*2310*/  IMAD.MOV.U32 R20, RZ, RZ, R32 ;  /* 0x000000ffff147224 */ /* 0x000fe200078e0020 */
[----:B------:R-:W-:Y:S02]  /*2320*/  MOV R18, 0x2340 ;  /* 0x0000234000127802 */ /* 0x000fe40000000f00 */
[----:B------:R-:W-:Y:S05]  /*2330*/  CALL.REL.NOINC `($__internal_23_$__cuda_sm20_div_s64) ;  /* 0x0000002800207944 */ /* 0x000fea0003c00000 */
[----:B------:R-:W-:Y:S02]  /*2340*/  IADD3 R15, PT, PT, -R10, RZ, RZ ;  /* 0x000000ff0a0f7210 */ /* 0x000fe40007ffe1ff */
[----:B------:R-:W-:-:S03]  /*2350*/  MOV R33, R13 ;  /* 0x0000000d00217202 */ /* 0x000fc60000000f00 */
[----:B------:R-:W-:Y:S01]  /*2360*/  IMAD R14, R32, R15, R2 ;  /* 0x0000000f200e7224 */ /* 0x000fe200078e0202 */
[----:B------:R-:W-:-:S07]  /*2370*/  MOV R32, R10 ;  /* 0x0000000a00207202 */ /* 0x000fce0000000f00 */
.L_x_4289:
        /* <DEDUP_REMOVED lines=59> */
.L_x_4291:
[----:B------:R-:W-:Y:S01]  /*2730*/  IMAD.MOV.U32 R16, RZ, RZ, R32 ;  /* 0x000000ffff107224 */ /* 0x000fe200078e0020 */
[----:B------:R-:W-:Y:S01]  /*2740*/  MOV R21, R33 ;  /* 0x0000002100157202 */ /* 0x000fe20000000f00 */
[----:B------:R-:W-:Y:S01]  /*2750*/  IMAD.MOV.U32 R20, RZ, RZ, R28 ;  /* 0x000000ffff147224 */ /* 0x000fe200078e001c */
[----:B------:R-:W-:Y:S02]  /*2760*/  MOV R18, 0x2780 ;  /* 0x0000278000127802 */ /* 0x000fe40000000f00 */
[----:B------:R-:W-:Y:S05]  /*2770*/  CALL.REL.NOINC `($__internal_23_$__cuda_sm20_div_s64) ;  /* 0x0000002400107944 */ /* 0x000fea0003c00000 */
[----:B------:R-:W-:-:S05]  /*2780*/  IADD3 R13, PT, PT, -R10, RZ, RZ ;  /* 0x000000ff0a0d7210 */ /* 0x000fca0007ffe1ff */
[----:B------:R-:W-:Y:S02]  /*2790*/  IMAD R28, R13, R28, R32 ;  /* 0x0000001c0d1c7224 */ /* 0x000fe400078e0220 */
.L_x_4292:
[----:B------:R-:W-:Y:S05]  /*27a0*/  BSYNC.RECONVERGENT B0 ;  /* 0x0000000000007941 */ /* 0x000fea0003800200 */
.L_x_4290:
        /* <DEDUP_REMOVED lines=160> */
.L_x_4287:
[----:B------:R-:W0:Y:S01]  /*31b0*/  LDC.64 R2, c[0x0][0x420] ;  /* 0x00010800ff027b82 */ /* 0x000e220000000a00 */
[----:B------:R-:W-:-:S05]  /*31c0*/  IADD3 R0, PT, PT, R12, UR13, RZ ;  /* 0x0000000d0c007c10 */ /* 0x000fca000fffe0ff */
[----:B0-----:R-:W-:-:S05]  /*31d0*/  IMAD.WIDE.U32 R2, R0, 0x4, R2 ;  /* 0x0000000400027825 */ /* 0x001fca00078e0002 */
[----:B------:R1:W-:Y:S02]  /*31e0*/  STG.E desc[UR10][R2.64], R24 ;  /* 0x0000001802007986 */ /* 0x0003e4000c10190a */
.L_x_4286:
[----:B------:R-:W-:Y:S05]  /*31f0*/  BSYNC.RECONVERGENT B1 ;  /* 0x0000000000017941 */ /* 0x000fea0003800200 */
.L_x_4285:
        /* <DEDUP_REMOVED lines=14> */
.L_x_4294:
[----:B------:R-:W-:Y:S05]  /*32e0*/  BSYNC.RECONVERGENT B0 ;  /* 0x0000000000007941 */ /* 0x000fea0003800200 */
.L_x_4293:
        /* <DEDUP_REMOVED lines=49> */
.L_x_4299:
        /* <DEDUP_REMOVED lines=133> */
.L_x_4298:
        /* <DEDUP_REMOVED lines=73> */
.L_x_4300:
[----:B------:R-:W-:-:S09]  /*42e0*/  UISETP.NE.OR UP1, UPT, UR5, URZ, UP1 ;  /* 0x000000ff0500728c */ /* 0x000fd20008f25670 */
[----:B------:R-:W-:Y:S05]  /*42f0*/  BRA.U !UP1, `(.L_x_4296) ;  /* 0x0000000109947547 */ /* 0x000fea000b800000 */
.L_x_4297:
[----:B------:R-:W-:-:S13]  /*4300*/  ISETP.GE.AND P0, PT, R12, UR15, PT ;  /* 0x0000000f0c007c0c */ /* 0x000fda000bf06270 */
.L_x_4301:
        /* <DEDUP_REMOVED lines=36> */
.L_x_4296:
        /* <DEDUP_REMOVED lines=10> */
.L_x_4302:
        /* <DEDUP_REMOVED lines=12> */
.L_x_4295:
        /* <DEDUP_REMOVED lines=81> */
        .weak           $__internal_23_$__cuda_sm20_div_s64
        .type           $__internal_23_$__cuda_sm20_div_s64,@function
        .size           $__internal_23_$__cuda_sm20_div_s64,(.L_x_7175 - $__internal_23_$__cuda_sm20_div_s64)
$__internal_23_$__cuda_sm20_div_s64:
        /* <DEDUP_REMOVED lines=83> */
[----:B------:R-:W-:Y:S05]  /*50f0*/  RET.REL.NODEC R14 `(_ZN5flash32flash_fwd_splitkv_combine_kernelI23Flash_fwd_kernel_traitsILi128ELi64ELi64ELi4ELb0ELb0EN7cutlass10bfloat16_tE19Flash_kernel_traitsILi128ELi64ELi64ELi4ES3_EELi4ELi5ELb1EEEvNS_16Flash_fwd_paramsE) ;  /* 0xffffffac0ec07950 */ /* 0x000fea0003c3ffff */
.L_x_4303:
        /* <DEDUP_REMOVED lines=16> */
.L_x_7175:


//--------------------- .text._ZN5flash32flash_fwd_splitkv_combine_kernelI23Flash_fwd_kernel_traitsILi128ELi64ELi64ELi4ELb0ELb0EN7cutlass10bfloat16_tE19Flash_kernel_traitsILi128ELi64ELi64ELi4ES3_EELi4ELi4ELb1EEEvNS_16Flash_fwd_paramsE --------------------------
	.section	.text._ZN5flash32flash_fwd_splitkv_combine_kernelI23Flash_fwd_kernel_traitsILi128ELi64ELi64ELi4ELb0ELb0EN7cutlass10bfloat16_tE19Flash_kernel_traitsILi128ELi64ELi64ELi4ES3_EELi4ELi4ELb1EEEvNS_16Flash_fwd_paramsE,"ax",@progbits
	.align	128
        .global         _ZN5flash32flash_fwd_splitkv_combine_kernelI23Flash_fwd_kernel_traitsILi128ELi64ELi64ELi4ELb0ELb0EN7cutlass10bfloat16_tE19Flash_kernel_traitsILi128ELi64ELi64ELi4ES3_EELi4ELi4ELb1EEEvNS_16Flash_fwd_paramsE
        .type           _ZN5flash32flash_fwd_splitkv_combine_kernelI23Flash_fwd_kernel_traitsILi128ELi64ELi64ELi4ELb0ELb0EN7cutlass10bfloat16_tE19Flash_kernel_traitsILi128ELi64ELi64ELi4ES3_EELi4ELi4ELb1EEEvNS_16Flash_fwd_paramsE,@function
        .size           _ZN5flash32flash_fwd_splitkv_combine_kernelI23Flash_fwd_kernel_traitsILi128ELi64ELi64ELi4ELb0ELb0EN7cutlass10bfloat16_tE19Flash_kernel_traitsILi128ELi64ELi64ELi4ES3_EELi4ELi4ELb1EEEvNS_16Flash_fwd_paramsE,(.L_x_7176 - _ZN5flash32flash_fwd_splitkv_combine_kernelI23Flash_fwd_kernel_traitsILi128ELi64ELi64ELi4ELb0ELb0EN7cutlass10bfloat16_tE19Flash_kernel_traitsILi128ELi64ELi64ELi4ES3_EELi4ELi4ELb1EEEvNS_16Flash_fwd_paramsE)
        .other          _ZN5flash32flash_fwd_splitkv_combine_kernelI23Flash_fwd_kernel_traitsILi128ELi64ELi64ELi4ELb0ELb0EN7cutlass10bfloat16_tE19Flash_kernel_traitsILi128ELi64ELi64ELi4ES3_EELi4ELi4ELb1EEEvNS_16Flash_fwd_paramsE,@"STO_CUDA_ENTRY STV_DEFAULT"
_ZN5flash32flash_fwd_splitkv_combine_kernelI23Flash_fwd_kernel_traitsILi128ELi64ELi64ELi4ELb0ELb0EN7cutlass10bfloat16_tE19Flash_kernel_traitsILi128ELi64ELi64ELi4ES3_EELi4ELi4ELb1EEEvNS_16Flash_fwd_paramsE:
.text._ZN5flash32flash_fwd_splitkv_combine_kernelI23Flash_fwd_kernel_traitsILi128ELi64ELi64ELi4ELb0ELb0EN7cutlass10bfloat16_tE19Flash_kernel_traitsILi128ELi64ELi64ELi4ES3_EELi4ELi4ELb1EEEvNS_16Flash_fwd_paramsE:
        /* <DEDUP_REMOVED lines=38> */
.L_x_4304:
[----:B------:R-:W-:Y:S01]  /*0260*/  IMAD.U32 R14, RZ, RZ, UR16 ;  /* 0x00000010ff0e7e24 */ /* 0x000fe2000f8e00ff */
[----:B------:R-:W-:Y:S01]  /*0270*/  MOV R18, UR14 ;  /* 0x0000000e00127c02 */ /* 0x000fe20008000f00 */
[----:B------:R-:W-:Y:S01]  /*0280*/  IMAD.U32 R19, RZ, RZ, UR17 ;  /* 0x00000011ff137e24 */ /* 0x000fe2000f8e00ff */
[----:B------:R-:W-:Y:S02]  /*0290*/  MOV R17, UR9 ;  /* 0x0000000900117c02 */ /* 0x000fe40008000f00 */
[----:B------:R-:W-:Y:S02]  /*02a0*/  MOV R16, 0x2c0 ;  /* 0x000002c000107802 */ /* 0x000fe40000000f00 */
[----:B------:R-:W-:Y:S05]  /*02b0*/  CALL.REL.NOINC `($__internal_24_$__cuda_sm20_div_s64) ;  /* 0x0000004800387944 */ /* 0x000fea0003c00000 */
.L_x_4305:
        /* <DEDUP_REMOVED lines=30> */
.L_x_4307:
[----:B------:R-:W-:Y:S01]  /*04a0*/  IMAD.MOV.U32 R14, RZ, RZ, R10 ;  /* 0x000000ffff0e7224 */ /* 0x000fe200078e000a */
[----:B------:R-:W-:Y:S02]  /*04b0*/  MOV R19, R11 ;  /* 0x0000000b00137202 */ /* 0x000fe40000000f00 */
[----:B------:R-:W-:Y:S02]  /*04c0*/  MOV R16, 0x4e0 ;  /* 0x000004e000107802 */ /* 0x000fe40000000f00 */
[----:B------:R-:W-:Y:S05]  /*04d0*/  CALL.REL.NOINC `($__internal_24_$__cuda_sm20_div_s64) ;  /* 0x0000004400b07944 */ /* 0x000fea0003c00000 */
[----:B------:R-:W-:Y:S02]  /*04e0*/  MOV R4, R10 ;  /* 0x0000000a00047202 */ /* 0x000fe40000000f00 */
[----:B------:R-:W-:Y:S02]  /*04f0*/  MOV R5, R11 ;  /* 0x0000000b00057202 */ /* 0x000fe40000000f00 */
.L_x_4308:
[----:B------:R-:W-:Y:S05]  /*0500*/  BSYNC.RECONVERGENT B0 ;  /* 0x0000000000007941 */ /* 0x000fea0003800200 */
.L_x_4306:
        /* <DEDUP_REMOVED lines=57> */
.L_x_4310:
[----:B------:R-:W-:Y:S01]  /*08a0*/  IMAD.MOV.U32 R14, RZ, RZ, R18 ;  /* 0x000000ffff0e7224 */ /* 0x000fe200078e0012 */
[----:B------:R-:W-:Y:S01]  /*08b0*/  MOV R18, R9 ;  /* 0x0000000900127202 */ /* 0x000fe20000000f00 */
[----:B------:R-:W-:Y:S01]  /*08c0*/  IMAD.MOV.U32 R19, RZ, RZ, R17 ;  /* 0x000000ffff137224 */ /* 0x000fe200078e0011 */
[----:B------:R-:W-:Y:S02]  /*08d0*/  MOV R17, R25 ;  /* 0x0000001900117202 */ /* 0x000fe40000000f00 */
[----:B------:R-:W-:Y:S02]  /*08e0*/  MOV R16, 0x900 ;  /* 0x0000090000107802 */ /* 0x000fe40000000f00 */
[----:B------:R-:W-:Y:S05]  /*08f0*/  CALL.REL.NOINC `($__internal_24_$__cuda_sm20_div_s64) ;  /* 0x0000004000a87944 */ /* 0x000fea0003c00000 */
.L_x_4311:
[----:B------:R-:W-:Y:S05]  /*0900*/  BSYNC.RECONVERGENT B0 ;  /* 0x0000000000007941 */ /* 0x000fea0003800200 */
.L_x_4309:
        /* <DEDUP_REMOVED lines=123> */
.L_x_4313:
[----:B------:R-:W-:Y:S01]  /*10c0*/  IMAD.MOV.U32 R14, RZ, RZ, R10 ;  /* 0x000000ffff0e7224 */ /* 0x000fe200078e000a */
[----:B------:R-:W-:Y:S01]  /*10d0*/  MOV R18, R8 ;  /* 0x0000000800127202 */ /* 0x000fe20000000f00 */
[----:B------:R-:W-:Y:S01]  /*10e0*/  IMAD.MOV.U32 R19, RZ, RZ, R11 ;  /* 0x000000ffff137224 */ /* 0x000fe200078e000b */
[----:B------:R-:W-:Y:S02]  /*10f0*/  MOV R17, R0 ;  /* 0x0000000000117202 */ /* 0x000fe40000000f00 */
[----:B------:R-:W-:Y:S02]  /*1100*/  MOV R16, 0x1120 ;  /* 0x0000112000107802 */ /* 0x000fe40000000f00 */
[----:B------:R-:W-:Y:S05]  /*1110*/  CALL.REL.NOINC `($__internal_24_$__cuda_sm20_div_s64) ;  /* 0x0000003800a07944 */ /* 0x000fea0003c00000 */
[----:B------:R-:W-:Y:S02]  /*1120*/  MOV R32, R10 ;  /* 0x0000000a00207202 */ /* 0x000fe40000000f00 */
[----:B------:R-:W-:Y:S02]  /*1130*/  MOV R33, R11 ;  /* 0x0000000b00217202 */ /* 0x000fe40000000f00 */
.L_x_4314:
[----:B------:R-:W-:Y:S05]  /*1140*/  BSYNC.RECONVERGENT B0 ;  /* 0x0000000000007941 */ /* 0x000fea0003800200 */
.L_x_4312:
        /* <DEDUP_REMOVED lines=57> */
.L_x_4316:
[----:B------:R-:W-:Y:S01]  /*14e0*/  IMAD.MOV.U32 R14, RZ, RZ, R4 ;  /* 0x000000ffff0e7224 */ /* 0x000fe200078e0004 */
[----:B------:R-:W-:Y:S01]  /*14f0*/  MOV R19, R5 ;  /* 0x0000000500137202 */ /* 0x000fe20000000f00 */
[----:B------:R-:W-:Y:S01]  /*1500*/  IMAD.MOV.U32 R18, RZ, RZ, R6 ;  /* 0x000000ffff127224 */ /* 0x000fe200078e0006 */
[----:B------:R-:W-:Y:S02]  /*1510*/  MOV R16, 0x1530 ;  /* 0x0000153000107802 */ /* 0x000fe40000000f00 */
[----:B------:R-:W-:Y:S05]  /*1520*/  CALL.REL.NOINC `($__internal_24_$__cuda_sm20_div_s64) ;  /* 0x00000034009c7944 */ /* 0x000fea0003c00000 */
[----:B------:R-:W-:Y:S02]  /*1530*/  MOV R20, R10 ;  /* 0x0000000a00147202 */ /* 0x000fe40000000f00 */
[----:B------:R-:W-:Y:S02]  /*1540*/  MOV R21, R11 ;  /* 0x0000000b00157202 */ /* 0x000fe40000000f00 */
.L_x_4317:
[----:B------:R-:W-:Y:S05]  /*1550*/  BSYNC.RECONVERGENT B0 ;  /* 0x0000000000007941 */ /* 0x000fea0003800200 */
.L_x_4315:
        /* <DEDUP_REMOVED lines=71> */
.L_x_4319:
[----:B0-----:R-:W-:Y:S05]  /*19d0*/  BSYNC.RECONVERGENT B0 ;  /* 0x0000000000007941 */ /* 0x001fea0003800200 */
.L_x_4318:
        /* <DEDUP_REMOVED lines=140> */
.L_x_4323:
[----:B------:R-:W-:Y:S01]  /*22a0*/  LEA.HI R2, R7, UR15, RZ, 0x1c ;  /* 0x0000000f07027c11 */ /* 0x000fe2000f8fe0ff */
[----:B------:R-:W-:Y:S01]  /*22b0*/  IMAD.MOV.U32 R19, RZ, RZ, RZ ;  /* 0x000000ffff137224 */ /* 0x000fe200078e00ff */
[----:B------:R-:W-:Y:S02]  /*22c0*/  MOV R18, R30 ;  /* 0x0000001e00127202 */ /* 0x000fe40000000f00 */
[----:B------:R-:W-:Y:S01]  /*22d0*/  MOV R16, 0x2300 ;  /* 0x0000230000107802 */ /* 0x000fe20000000f00 */
[----:B------:R-:W-:Y:S02]  /*22e0*/  IMAD.MOV.U32 R14, RZ, RZ, R2 ;  /* 0x000000ffff0e7224 */ /* 0x000fe400078e0002 */
[----:B------:R-:W-:Y:S05]  /*22f0*/  CALL.REL.NOINC `($__internal_24_$__cuda_sm20_div_s64) ;  /* 0x0000002800287944 */ /* 0x000fea0003c00000 */
[----:B------:R-:W-:Y:S02]  /*2300*/  IADD3 R13, PT, PT, -R10, RZ, RZ ;  /* 0x000000ff0a0d7210 */ /* 0x000fe40007ffe1ff */
[----:B------:R-:W-:-:S03]  /*2310*/  MOV R31, R11 ;  /* 0x0000000b001f7202 */ /* 0x000fc60000000f00 */
[----:B------:R-:W-:Y:S01]  /*2320*/  IMAD R12, R30, R13, R2 ;  /* 0x0000000d1e0c7224 */ /* 0x000fe200078e0202 */
[----:B------:R-:W-:-:S07]  /*2330*/  MOV R30, R10 ;  /* 0x0000000a001e7202 */ /* 0x000fce0000000f00 */
.L_x_4324:
        /* <DEDUP_REMOVED lines=59> */
.L_x_4326:
[----:B------:R-:W-:Y:S01]  /*26f0*/  IMAD.MOV.U32 R14, RZ, RZ, R30 ;  /* 0x000000ffff0e7224 */ /* 0x000fe200078e001e */
[----:B------:R-:W-:Y:S01]  /*2700*/  MOV R19, R31 ;  /* 0x0000001f00137202 */ /* 0x000fe20000000f00 */
[----:B------:R-:W-:Y:S01]  /*2710*/  IMAD.MOV.U32 R18, RZ, RZ, R34 ;  /* 0x000000ffff127224 */ /* 0x000fe200078e0022 */
[----:B------:R-:W-:Y:S02]  /*2720*/  MOV R16, 0x2740 ;  /* 0x0000274000107802 */ /* 0x000fe40000000f00 */
[----:B------:R-:W-:Y:S05]  /*2730*/  CALL.REL.NOINC `($__internal_24_$__cuda_sm20_div_s64) ;  /* 0x0000002400187944 */ /* 0x000fea0003c00000 */
[----:B------:R-:W-:-:S05]  /*2740*/  IADD3 R11, PT, PT, -R10, RZ, RZ ;  /* 0x000000ff0a0b7210 */ /* 0x000fca0007ffe1ff */
[----:B------:R-:W-:Y:S02]  /*2750*/  IMAD R30, R11, R34, R30 ;  /* 0x000000220b1e7224 */ /* 0x000fe400078e021e */
.L_x_4327:
[----:B------:R-:W-:Y:S05]  /*2760*/  BSYNC.RECONVERGENT B0 ;  /* 0x0000000000007941 */ /* 0x000fea0003800200 */
.L_x_4325:
        /* <DEDUP_REMOVED lines=159> */
.L_x_4322:
[----:B------:R-:W0:Y:S01]  /*3160*/  LDC.64 R4, c[0x0][0x420] ;  /* 0x00010800ff047b82 */ /* 0x000e220000000a00 */
[----:B------:R-:W-:-:S05]  /*3170*/  IADD3 R2, PT, PT, R2, UR15, RZ ;  /* 0x0000000f02027c10 */ /* 0x000fca000fffe0ff */
[----:B0-----:R-:W-:-:S05]  /*3180*/  IMAD.WIDE.U32 R2, R2, 0x4, R4 ;  /* 0x0000000402027825 */ /* 0x001fca00078e0004 */
[----:B------:R1:W-:Y:S02]  /*3190*/  STG.E desc[UR10][R2.64], R22 ;  /* 0x0000001602007986 */ /* 0x0003e4000c10190a */
.L_x_4321:
[----:B------:R-:W-:Y:S05]  /*31a0*/  BSYNC.RECONVERGENT B1 ;  /* 0x0000000000017941 */ /* 0x000fea0003800200 */
.L_x_4320:
        /* <DEDUP_REMOVED lines=17> */
.L_x_4329:
[----:B------:R-:W-:Y:S05]  /*32c0*/  BSYNC.RECONVERGENT B0 ;  /* 0x0000000000007941 */ /* 0x000fea0003800200 */
.L_x_4328:
        /* <DEDUP_REMOVED lines=49> */
.L_x_4334:
        /* <DEDUP_REMOVED lines=133> */
.L_x_4333:
        /* <DEDUP_REMOVED lines=73> */
.L_x_4335:
[----:B------:R-:W-:-:S09]  /*42c0*/  UISETP.NE.OR UP1, UPT, UR5, URZ, UP1 ;  /* 0x000000ff0500728c */ /* 0x000fd20008f25670 */
[----:B------:R-:W-:Y:S05]  /*42d0*/  BRA.U !UP1, `(.L_x_4331) ;  /* 0x0000000109947547 */ /* 0x000fea000b800000 */
.L_x_4332:
[----:B------:R-:W-:-:S13]  /*42e0*/  ISETP.GE.AND P0, PT, R12, UR13, PT ;  /* 0x0000000d0c007c0c */ /* 0x000fda000bf06270 */
.L_x_4336:
        /* <DEDUP_REMOVED lines=36> */
.L_x_4331:
        /* <DEDUP_REMOVED lines=10> */
.L_x_4337:
        /* <DEDUP_REMOVED lines=12> */
.L_x_4330:
        /* <DEDUP_REMOVED lines=81> */
        .weak           $__internal_24_$__cuda_sm20_div_s64
        .type           $__internal_24_$__cuda_sm20_div_s64,@function
        .size           $__internal_24_$__cuda_sm20_div_s64,(.L_x_7176 - $__internal_24_$__cuda_sm20_div_s64)
$__internal_24_$__cuda_sm20_div_s64:
        /* <DEDUP_REMOVED lines=83> */
[----:B------:R-:W-:Y:S05]  /*50d0*/  RET.REL.NODEC R12 `(_ZN5flash32flash_fwd_splitkv_combine_kernelI23Flash_fwd_kernel_traitsILi128ELi64ELi64ELi4ELb0ELb0EN7cutlass10bfloat16_tE19Flash_kernel_traitsILi128ELi64ELi64ELi4ES3_EELi4ELi4ELb1EEEvNS_16Flash_fwd_paramsE) ;  /* 0xffffffac0cc87950 */ /* 0x000fea0003c3ffff */
.L_x_4338:
        /* <DEDUP_REMOVED lines=10> */
.L_x_7176:


//--------------------- .text._ZN5flash32flash_fwd_splitkv_combine_kernelI23Flash_fwd_kernel_traitsILi128ELi64ELi64ELi4ELb0ELb0EN7cutlass10bfloat16_tE19Flash_kernel_traitsILi128ELi64ELi64ELi4ES3_EELi4ELi3ELb1EEEvNS_16Flash_fwd_paramsE --------------------------
	.section	.text._ZN5flash32flash_fwd_splitkv_combine_kernelI23Flash_fwd_kernel_traitsILi128ELi64ELi64ELi4ELb0ELb0EN7cutlass10bfloat16_tE19Flash_kernel_traitsILi128ELi64ELi64ELi4ES3_EELi4ELi3ELb1EEEvNS_16Flash_fwd_paramsE,"ax",@progbits
	.align	128
        .global         _ZN5flash32flash_fwd_splitkv_combine_kernelI23Flash_fwd_kernel_traitsILi128ELi64ELi64ELi4ELb0ELb0EN7cutlass10bfloat16_tE19Flash_kernel_traitsILi128ELi64ELi64ELi4ES3_EELi4ELi3ELb1EEEvNS_16Flash_fwd_paramsE
        .type           _ZN5flash32flash_fwd_splitkv_combine_kernelI23Flash_fwd_kernel_traitsILi128ELi64ELi64ELi4ELb0ELb0EN7cutlass10bfloat16_tE19Flash_kernel_traitsILi128ELi64ELi64ELi4ES3_EELi4ELi3ELb1EEEvNS_16Flash_fwd_paramsE,@function
        .size           _ZN5flash32flash_fwd_splitkv_combine_kernelI23Flash_fwd_kernel_traitsILi128ELi64ELi64ELi4ELb0ELb0EN7cutlass10bfloat16_tE19Flash_kernel_traitsILi128ELi64ELi64ELi4ES3_EELi4ELi3ELb1EEEvNS_16Flash_fwd_paramsE,(.L_x_7177 - _ZN5flash32flash_fwd_splitkv_combine_kernelI23Flash_fwd_kernel_traitsILi128ELi64ELi64ELi4ELb0ELb0EN7cutlass10bfloat16_tE19Flash_kernel_traitsILi128ELi64ELi64ELi4ES3_EELi4ELi3ELb1EEEvNS_16Flash_fwd_paramsE)
        .other          _ZN5flash32flash_fwd_splitkv_combine_kernelI23Flash_fwd_kernel_traitsILi128ELi64ELi64ELi4ELb0ELb0EN7cutlass10bfloat16_tE19Flash_kernel_traitsILi128ELi64ELi64ELi4ES3_EELi4ELi3ELb1EEEvNS_16Flash_fwd_paramsE,@"STO_CUDA_ENTRY STV_DEFAULT"
_ZN5flash32flash_fwd_splitkv_combine_kernelI23Flash_fwd_kernel_traitsILi128ELi64ELi64ELi4ELb0ELb0EN7cutlass10bfloat16_tE19Flash_kernel_traitsILi128ELi64ELi64ELi4ES3_EELi4ELi3ELb1EEEvNS_16Flash_fwd_paramsE:
.text._ZN5flash32flash_fwd_splitkv_combine_kernelI23Flash_fwd_kernel_traitsILi128ELi64ELi64ELi4ELb0ELb0EN7cutlass10bfloat16_tE19Flash_kernel_traitsILi128ELi64ELi64ELi4ES3_EELi4ELi3ELb1EEEvNS_16Flash_fwd_paramsE:
        /* <DEDUP_REMOVED lines=38> */
.L_x_4339:
[----:B------:R-:W-:Y:S01]  /*0260*/  IMAD.U32 R14, RZ, RZ, UR16 ;  /* 0x00000010ff0e7e24 */ /* 0x000fe2000f8e00ff */
[----:B------:R-:W-:Y:S01]  /*0270*/  MOV R18, UR14 ;  /* 0x0000000e00127c02 */ /* 0x000fe20008000f00 */
[----:B------:R-:W-:Y:S01]  /*0280*/  IMAD.U32 R19, RZ, RZ, UR17 ;  /* 0x00000011ff137e24 */ /* 0x000fe2000f8e00ff */
[----:B------:R-:W-:Y:S02]  /*0290*/  MOV R17, UR9 ;  /* 0x0000000900117c02 */ /* 0x000fe40008000f00 */
[----:B------:R-:W-:Y:S02]  /*02a0*/  MOV R16, 0x2c0 ;  /* 0x000002c000107802 */ /* 0x000fe40000000f00 */
[----:B------:R-:W-:Y:S05]  /*02b0*/  CALL.REL.NOINC `($__internal_25_$__cuda_sm20_div_s64) ;  /* 0x0000004800307944 */ /* 0x000fea0003c00000 */
.L_x_4340:
        /* <DEDUP_REMOVED lines=30> */
.L_x_4342:
[----:B------:R-:W-:Y:S01]  /*04a0*/  IMAD.MOV.U32 R14, RZ, RZ, R10 ;  /* 0x000000ffff0e7224 */ /* 0x000fe200078e000a */
[----:B------:R-:W-:Y:S02]  /*04b0*/  MOV R19, R11 ;  /* 0x0000000b00137202 */ /* 0x000fe40000000f00 */
[----:B------:R-:W-:Y:S02]  /*04c0*/  MOV R16, 0x4e0 ;  /* 0x000004e000107802 */ /* 0x000fe40000000f00 */
[----:B------:R-:W-:Y:S05]  /*04d0*/  CALL.REL.NOINC `($__internal_25_$__cuda_sm20_div_s64) ;  /* 0x0000004400a87944 */ /* 0x000fea0003c00000 */
[----:B------:R-:W-:Y:S02]  /*04e0*/  MOV R4, R10 ;  /* 0x0000000a00047202 */ /* 0x000fe40000000f00 */
[----:B------:R-:W-:Y:S02]  /*04f0*/  MOV R5, R11 ;  /* 0x0000000b00057202 */ /* 0x000fe40000000f00 */
.L_x_4343:
[----:B------:R-:W-:Y:S05]  /*0500*/  BSYNC.RECONVERGENT B0 ;  /* 0x0000000000007941 */ /* 0x000fea0003800200 */
.L_x_4341:
        /* <DEDUP_REMOVED lines=57> */
.L_x_4345:
[----:B------:R-:W-:Y:S01]  /*08a0*/  IMAD.MOV.U32 R14, RZ, RZ, R18 ;  /* 0x000000ffff0e7224 */ /* 0x000fe200078e0012 */
[----:B------:R-:W-:Y:S01]  /*08b0*/  MOV R18, R9 ;  /* 0x0000000900127202 */ /* 0x000fe20000000f00 */
[----:B------:R-:W-:Y:S01]  /*08c0*/  IMAD.MOV.U32 R19, RZ, RZ, R17 ;  /* 0x000000ffff137224 */ /* 0x000fe200078e0011 */
[----:B------:R-:W-:Y:S02]  /*08d0*/  MOV R17, R25 ;  /* 0x0000001900117202 */ /* 0x000fe40000000f00 */
[----:B------:R-:W-:Y:S02]  /*08e0*/  MOV R16, 0x900 ;  /* 0x0000090000107802 */ /* 0x000fe40000000f00 */
[----:B------:R-:W-:Y:S05]  /*08f0*/  CALL.REL.NOINC `($__internal_25_$__cuda_sm20_div_s64) ;  /* 0x0000004000a07944 */ /* 0x000fea0003c00000 */
.L_x_4346:
[----:B------:R-:W-:Y:S05]  /*0900*/  BSYNC.RECONVERGENT B0 ;  /* 0x0000000000007941 */ /* 0x000fea0003800200 */
.L_x_4344:
        /* <DEDUP_REMOVED lines=123> */
.L_x_4348:
[----:B------:R-:W-:Y:S01]  /*10c0*/  IMAD.MOV.U32 R14, RZ, RZ, R10 ;  /* 0x000000ffff0e7224 */ /* 0x000fe200078e000a */
[----:B------:R-:W-:Y:S01]  /*10d0*/  MOV R18, R8 ;  /* 0x0000000800127202 */ /* 0x000fe20000000f00 */
[----:B------:R-:W-:Y:S01]  /*10e0*/  IMAD.MOV.U32 R19, RZ, RZ, R11 ;  /* 0x000000ffff137224 */ /* 0x000fe200078e000b */
[----:B------:R-:W-:Y:S02]  /*10f0*/  MOV R17, R0 ;  /* 0x0000000000117202 */ /* 0x000fe40000000f00 */
[----:B------:R-:W-:Y:S02]  /*1100*/  MOV R16, 0x1120 ;  /* 0x0000112000107802 */ /* 0x000fe40000000f00 */
[----:B------:R-:W-:Y:S05]  /*1110*/  CALL.REL.NOINC `($__internal_25_$__cuda_sm20_div_s64) ;  /* 0x0000003800987944 */ /* 0x000fea0003c00000 */
[----:B------:R-:W-:Y:S02]  /*1120*/  MOV R32, R10 ;  /* 0x0000000a00207202 */ /* 0x000fe40000000f00 */
[----:B------:R-:W-:Y:S02]  /*1130*/  MOV R33, R11 ;  /* 0x0000000b00217202 */ /* 0x000fe40000000f00 */
.L_x_4349:
[----:B------:R-:W-:Y:S05]  /*1140*/  BSYNC.RECONVERGENT B0 ;  /* 0x0000000000007941 */ /* 0x000fea0003800200 */
.L_x_4347:
        /* <DEDUP_REMOVED lines=57> */
.L_x_4351:
[----:B------:R-:W-:Y:S01]  /*14e0*/  IMAD.MOV.U32 R14, RZ, RZ, R4 ;  /* 0x000000ffff0e7224 */ /* 0x000fe200078e0004 */
[----:B------:R-:W-:Y:S01]  /*14f0*/  MOV R19, R5 ;  /* 0x0000000500137202 */ /* 0x000fe20000000f00 */
[----:B------:R-:W-:Y:S01]  /*1500*/  IMAD.MOV.U32 R18, RZ, RZ, R6 ;  /* 0x000000ffff127224 */ /* 0x000fe200078e0006 */
[----:B------:R-:W-:Y:S02]  /*1510*/  MOV R16, 0x1530 ;  /* 0x0000153000107802 */ /* 0x000fe40000000f00 */
[----:B------:R-:W-:Y:S05]  /*1520*/  CALL.REL.NOINC `($__internal_25_$__cuda_sm20_div_s64) ;  /* 0x0000003400947944 */ /* 0x000fea0003c00000 */
[----:B------:R-:W-:Y:S02]  /*1530*/  MOV R20, R10 ;  /* 0x0000000a00147202 */ /* 0x000fe40000000f00 */
[----:B------:R-:W-:Y:S02]  /*1540*/  MOV R21, R11 ;  /* 0x0000000b00157202 */ /* 0x000fe40000000f00 */
.L_x_4352:
[----:B------:R-:W-:Y:S05]  /*1550*/  BSYNC.RECONVERGENT B0 ;  /* 0x0000000000007941 */ /* 0x000fea0003800200 */
.L_x_4350:
        /* <DEDUP_REMOVED lines=72> */
.L_x_4354:
[----:B0-----:R-:W-:Y:S05]  /*19e0*/  BSYNC.RECONVERGENT B0 ;  /* 0x0000000000007941 */ /* 0x001fea0003800200 */
.L_x_4353:
        /* <DEDUP_REMOVED lines=137> */
.L_x_4358:
[----:B------:R-:W-:Y:S01]  /*2280*/  LEA.HI R2, R7, UR15, RZ, 0x1d ;  /* 0x0000000f07027c11 */ /* 0x000fe2000f8fe8ff */
[----:B------:R-:W-:Y:S01]  /*2290*/  IMAD.MOV.U32 R19, RZ, RZ, RZ ;  /* 0x000000ffff137224 */ /* 0x000fe200078e00ff */
[----:B------:R-:W-:Y:S02]  /*22a0*/  MOV R18, R30 ;  /* 0x0000001e00127202 */ /* 0x000fe40000000f00 */
[----:B------:R-:W-:Y:S01]  /*22b0*/  MOV R16, 0x22e0 ;  /* 0x000022e000107802 */ /* 0x000fe20000000f00 */
[----:B------:R-:W-:Y:S02]  /*22c0*/  IMAD.MOV.U32 R14, RZ, RZ, R2 ;  /* 0x000000ffff0e7224 */ /* 0x000fe400078e0002 */
[----:B------:R-:W-:Y:S05]  /*22d0*/  CALL.REL.NOINC `($__internal_25_$__cuda_sm20_div_s64) ;  /* 0x0000002800287944 */ /* 0x000fea0003c00000 */
[----:B------:R-:W-:Y:S02]  /*22e0*/  IADD3 R13, PT, PT, -R10, RZ, RZ ;  /* 0x000000ff0a0d7210 */ /* 0x000fe40007ffe1ff */
[----:B------:R-:W-:-:S03]  /*22f0*/  MOV R31, R11 ;  /* 0x0000000b001f7202 */ /* 0x000fc60000000f00 */
[----:B------:R-:W-:Y:S01]  /*2300*/  IMAD R12, R30, R13, R2 ;  /* 0x0000000d1e0c7224 */ /* 0x000fe200078e0202 */
[----:B------:R-:W-:-:S07]  /*2310*/  MOV R30, R10 ;  /* 0x0000000a001e7202 */ /* 0x000fce0000000f00 */
.L_x_4359:
        /* <DEDUP_REMOVED lines=59> */
.L_x_4361:
[----:B------:R-:W-:Y:S01]  /*26d0*/  IMAD.MOV.U32 R14, RZ, RZ, R30 ;  /* 0x000000ffff0e7224 */ /* 0x000fe200078e001e */
[----:B------:R-:W-:Y:S01]  /*26e0*/  MOV R19, R31 ;  /* 0x0000001f00137202 */ /* 0x000fe20000000f00 */
[----:B------:R-:W-:Y:S01]  /*26f0*/  IMAD.MOV.U32 R18, RZ, RZ, R34 ;  /* 0x000000ffff127224 */ /* 0x000fe200078e0022 */
[----:B------:R-:W-:Y:S02]  /*2700*/  MOV R16, 0x2720 ;  /* 0x0000272000107802 */ /* 0x000fe40000000f00 */
[----:B------:R-:W-:Y:S05]  /*2710*/  CALL.REL.NOINC `($__internal_25_$__cuda_sm20_div_s64) ;  /* 0x0000002400187944 */ /* 0x000fea0003c00000 */
[----:B------:R-:W-:-:S05]  /*2720*/  IADD3 R11, PT, PT, -R10, RZ, RZ ;  /* 0x000000ff0a0b7210 */ /* 0x000fca0007ffe1ff */
[----:B------:R-:W-:Y:S02]  /*2730*/  IMAD R30, R11, R34, R30 ;  /* 0x000000220b1e7224 */ /* 0x000fe400078e021e */
.L_x_4362:
[----:B------:R-:W-:Y:S05]  /*2740*/  BSYNC.RECONVERGENT B0 ;  /* 0x0000000000007941 */ /* 0x000fea0003800200 */
.L_x_4360:
        /* <DEDUP_REMOVED lines=159> */
.L_x_4357:
[----:B------:R-:W0:Y:S01]  /*3140*/  LDC.64 R4, c[0x0][0x420] ;  /* 0x00010800ff047b82 */ /* 0x000e220000000a00 */
[----:B------:R-:W-:-:S05]  /*3150*/  IADD3 R2, PT, PT, R2, UR15, RZ ;  /* 0x0000000f02027c10 */ /* 0x000fca000fffe0ff */
[----:B0-----:R-:W-:-:S05]  /*3160*/  IMAD.WIDE.U32 R2, R2, 0x4, R4 ;  /* 0x0000000402027825 */ /* 0x001fca00078e0004 */
[----:B------:R1:W-:Y:S02]  /*3170*/  STG.E desc[UR10][R2.64], R22 ;  /* 0x0000001602007986 */ /* 0x0003e4000c10190a */
.L_x_4356:
[----:B------:R-:W-:Y:S05]  /*3180*/  BSYNC.RECONVERGENT B1 ;  /* 0x0000000000017941 */ /* 0x000fea0003800200 */
.L_x_4355:
        /* <DEDUP_REMOVED lines=17> */
.L_x_4364:
[----:B------:R-:W-:Y:S05]  /*32a0*/  BSYNC.RECONVERGENT B0 ;  /* 0x0000000000007941 */ /* 0x000fea0003800200 */
.L_x_4363:
        /* <DEDUP_REMOVED lines=49> */
.L_x_4369:
        /* <DEDUP_REMOVED lines=133> */
.L_x_4368:
        /* <DEDUP_REMOVED lines=73> */
.L_x_4370:
[----:B------:R-:W-:-:S09]  /*42a0*/  UISETP.NE.OR UP1, UPT, UR5, URZ, UP1 ;  /* 0x000000ff0500728c */ /* 0x000fd20008f25670 */
[----:B------:R-:W-:Y:S05]  /*42b0*/  BRA.U !UP1, `(.L_x_4366) ;  /* 0x0000000109947547 */ /* 0x000fea000b800000 */
.L_x_4367:
[----:B------:R-:W-:-:S13]  /*42c0*/  ISETP.GE.AND P0, PT, R12, UR13, PT ;  /* 0x0000000d0c007c0c */ /* 0x000fda000bf06270 */
.L_x_4371:
        /* <DEDUP_REMOVED lines=36> */
.L_x_4366:
        /* <DEDUP_REMOVED lines=10> */
.L_x_4372:
        /* <DEDUP_REMOVED lines=12> */
.L_x_4365:
        /* <DEDUP_REMOVED lines=81> */
        .weak           $__internal_25_$__cuda_sm20_div_s64
        .type           $__internal_25_$__cuda_sm20_div_s64,@function
        .size           $__internal_25_$__cuda_sm20_div_s64,(.L_x_7177 - $__internal_25_$__cuda_sm20_div_s64)
$__internal_25_$__cuda_sm20_div_s64:
        /* <DEDUP_REMOVED lines=83> */
[----:B------:R-:W-:Y:S05]  /*50b0*/  RET.REL.NODEC R12 `(_ZN5flash32flash_fwd_splitkv_combine_kernelI23Flash_fwd_kernel_traitsILi128ELi64ELi64ELi4ELb0ELb0EN7cutlass10bfloat16_tE19Flash_kernel_traitsILi128ELi64ELi64ELi4ES3_EELi4ELi3ELb1EEEvNS_16Flash_fwd_paramsE) ;  /* 0xffffffac0cd07950 */ /* 0x000fea0003c3ffff */
.L_x_4373:
        /* <DEDUP_REMOVED lines=12> */
.L_x_7177:


//--------------------- .text._ZN5flash32flash_fwd_splitkv_combine_kernelI23Flash_fwd_kernel_traitsILi128ELi64ELi64ELi4ELb0ELb0EN7cutlass10bfloat16_tE19Flash_kernel_traitsILi128ELi64ELi64ELi4ES3_EELi4ELi2ELb1EEEvNS_16Flash_fwd_paramsE --------------------------
	.section	.text._ZN5flash32flash_fwd_splitkv_combine_kernelI23Flash_fwd_kernel_traitsILi128ELi64ELi64ELi4ELb0ELb0EN7cutlass10bfloat16_tE19Flash_kernel_traitsILi128ELi64ELi64ELi4ES3_EELi4ELi2ELb1EEEvNS_16Flash_fwd_paramsE,"ax",@progbits
	.align	128
        .global         _ZN5flash32flash_fwd_splitkv_combine_kernelI23Flash_fwd_kernel_traitsILi128ELi64ELi64ELi4ELb0ELb0EN7cutlass10bfloat16_tE19Flash_kernel_traitsILi128ELi64ELi64ELi4ES3_EELi4ELi2ELb1EEEvNS_16Flash_fwd_paramsE
        .type           _ZN5flash32flash_fwd_splitkv_combine_kernelI23Flash_fwd_kernel_traitsILi128ELi64ELi64ELi4ELb0ELb0EN7cutlass10bfloat16_tE19Flash_kernel_traitsILi128ELi64ELi64ELi4ES3_EELi4ELi2ELb1EEEvNS_16Flash_fwd_paramsE,@function
        .size           _ZN5flash32flash_fwd_splitkv_combine_kernelI23Flash_fwd_kernel_traitsILi128ELi64ELi64ELi4ELb0ELb0EN7cutlass10bfloat16_tE19Flash_kernel_traitsILi128ELi64ELi64ELi4ES3_EELi4ELi2ELb1EEEvNS_16Flash_fwd_paramsE,(.L_x_7178 - _ZN5flash32flash_fwd_splitkv_combine_kernelI23Flash_fwd_kernel_traitsILi128ELi64ELi64ELi4ELb0ELb0EN7cutlass10bfloat16_tE19Flash_kernel_traitsILi128ELi64ELi64ELi4ES3_EELi4ELi2ELb1EEEvNS_16Flash_fwd_paramsE)
        .other          _ZN5flash32flash_fwd_splitkv_combine_kernelI23Flash_fwd_kernel_traitsILi128ELi64ELi64ELi4ELb0ELb0EN7cutlass10bfloat16_tE19Flash_kernel_traitsILi128ELi64ELi64ELi4ES3_EELi4ELi2ELb1EEEvNS_16Flash_fwd_paramsE,@"STO_CUDA_ENTRY STV_DEFAULT"
_ZN5flash32flash_fwd_splitkv_combine_kernelI23Flash_fwd_kernel_traitsILi128ELi64ELi64ELi4ELb0ELb0EN7cutlass10bfloat16_tE19Flash_kernel_traitsILi128ELi64ELi64ELi4ES3_EELi4ELi2ELb1EEEvNS_16Flash_fwd_paramsE:
.text._ZN5flash32flash_fwd_splitkv_combine_kernelI23Flash_fwd_kernel_traitsILi128ELi64ELi64ELi4ELb0ELb0EN7cutlass10bfloat16_tE19Flash_kernel_traitsILi128ELi64ELi64ELi4ES3_EELi4ELi2ELb1EEEvNS_16Flash_fwd_paramsE:
        /* <DEDUP_REMOVED lines=38> */
.L_x_4374:
[----:B------:R-:W-:Y:S01]  /*0260*/  IMAD.U32 R24, RZ, RZ, UR21 ;  /* 0x00000015ff187e24 */ /* 0x000fe2000f8e00ff */
[----:B------:R-:W-:Y:S01]  /*0270*/  MOV R16, UR19 ;  /* 0x0000001300107c02 */ /* 0x000fe20008000f00 */
[----:B------:R-:W-:Y:S01]  /*0280*/  IMAD.U32 R17, RZ, RZ, UR15 ;  /* 0x0000000fff117e24 */ /* 0x000fe2000f8e00ff */
[----:B------:R-:W-:Y:S02]  /*0290*/  MOV R15, UR14 ;  /* 0x0000000e000f7c02 */ /* 0x000fe40008000f00 */
[----:B------:R-:W-:Y:S02]  /*02a0*/  MOV R14, 0x2c0 ;  /* 0x000002c0000e7802 */ /* 0x000fe40000000f00 */
[----:B------:R-:W-:Y:S05]  /*02b0*/  CALL.REL.NOINC `($__internal_26_$__cuda_sm20_div_s64) ;  /* 0x00000048001c7944 */ /* 0x000fea0003c00000 */
[----:B------:R-:W-:-:S07]  /*02c0*/  MOV R12, R0 ;  /* 0x00000000000c7202 */ /* 0x000fce0000000f00 */
.L_x_4375:
        /* <DEDUP_REMOVED lines=30> */
.L_x_4377:
[----:B------:R-:W-:Y:S01]  /*04b0*/  IMAD.MOV.U32 R24, RZ, RZ, R12 ;  /* 0x000000ffff187224 */ /* 0x000fe200078e000c */
[----:B------:R-:W-:Y:S02]  /*04c0*/  MOV R17, R13 ;  /* 0x0000000d00117202 */ /* 0x000fe40000000f00 */
[----:B------:R-:W-:Y:S02]  /*04d0*/  MOV R14, 0x4f0 ;  /* 0x000004f0000e7802 */ /* 0x000fe40000000f00 */
[----:B------:R-:W-:Y:S05]  /*04e0*/  CALL.REL.NOINC `($__internal_26_$__cuda_sm20_div_s64) ;  /* 0x0000004400907944 */ /* 0x000fea0003c00000 */
[----:B------:R-:W-:Y:S02]  /*04f0*/  MOV R6, R0 ;  /* 0x0000000000067202 */ /* 0x000fe40000000f00 */
[----:B------:R-:W-:Y:S02]  /*0500*/  MOV R7, R13 ;  /* 0x0000000d00077202 */ /* 0x000fe40000000f00 */
.L_x_4378:
[----:B------:R-:W-:Y:S05]  /*0510*/  BSYNC.RECONVERGENT B0 ;  /* 0x0000000000007941 */ /* 0x000fea0003800200 */
.L_x_4376:
        /* <DEDUP_REMOVED lines=57> */
.L_x_4380:
[----:B------:R-:W-:Y:S01]  /*08b0*/  IMAD.MOV.U32 R24, RZ, RZ, R16 ;  /* 0x000000ffff187224 */ /* 0x000fe200078e0010 */
[----:B------:R-:W-:Y:S01]  /*08c0*/  MOV R16, R11 ;  /* 0x0000000b00107202 */ /* 0x000fe20000000f00 */
[----:B------:R-:W-:Y:S01]  /*08d0*/  IMAD.MOV.U32 R17, RZ, RZ, R15 ;  /* 0x000000ffff117224 */ /* 0x000fe200078e000f */
[----:B------:R-:W-:Y:S02]  /*08e0*/  MOV R15, R3 ;  /* 0x00000003000f7202 */ /* 0x000fe40000000f00 */
[----:B------:R-:W-:Y:S02]  /*08f0*/  MOV R14, 0x910 ;  /* 0x00000910000e7802 */ /* 0x000fe40000000f00 */
[----:B------:R-:W-:Y:S05]  /*0900*/  CALL.REL.NOINC `($__internal_26_$__cuda_sm20_div_s64) ;  /* 0x0000004000887944 */ /* 0x000fea0003c00000 */
[----:B------:R-:W-:Y:S02]  /*0910*/  MOV R12, R0 ;  /* 0x00000000000c7202 */ /* 0x000fe40000000f00 */
.L_x_4381:
[----:B------:R-:W-:Y:S05]  /*0920*/  BSYNC.RECONVERGENT B0 ;  /* 0x0000000000007941 */ /* 0x000fea0003800200 */
.L_x_4379:
        /* <DEDUP_REMOVED lines=124> */
.L_x_4383:
[----:B------:R-:W-:Y:S01]  /*10f0*/  IMAD.MOV.U32 R24, RZ, RZ, R12 ;  /* 0x000000ffff187224 */ /* 0x000fe200078e000c */
[----:B------:R-:W-:Y:S01]  /*1100*/  MOV R16, R10 ;  /* 0x0000000a00107202 */ /* 0x000fe20000000f00 */
[----:B------:R-:W-:Y:S01]  /*1110*/  IMAD.MOV.U32 R17, RZ, RZ, R13 ;  /* 0x000000ffff117224 */ /* 0x000fe200078e000d */
[----:B------:R-:W-:Y:S02]  /*1120*/  MOV R15, R4 ;  /* 0x00000004000f7202 */ /* 0x000fe40000000f00 */
[----:B------:R-:W-:Y:S02]  /*1130*/  MOV R14, 0x1150 ;  /* 0x00001150000e7802 */ /* 0x000fe40000000f00 */
[----:B------:R-:W-:Y:S05]  /*1140*/  CALL.REL.NOINC `($__internal_26_$__cuda_sm20_div_s64) ;  /* 0x0000003800787944 */ /* 0x000fea0003c00000 */
[----:B------:R-:W-:Y:S02]  /*1150*/  MOV R30, R0 ;  /* 0x00000000001e7202 */ /* 0x000fe40000000f00 */
[----:B------:R-:W-:Y:S02]  /*1160*/  MOV R31, R13 ;  /* 0x0000000d001f7202 */ /* 0x000fe40000000f00 */
.L_x_4384:
[----:B------:R-:W-:Y:S05]  /*1170*/  BSYNC.RECONVERGENT B0 ;  /* 0x0000000000007941 */ /* 0x000fea0003800200 */
.L_x_4382:
        /* <DEDUP_REMOVED lines=57> */
.L_x_4386:
[----:B------:R-:W-:Y:S01]  /*1510*/  IMAD.MOV.U32 R24, RZ, RZ, R6 ;  /* 0x000000ffff187224 */ /* 0x000fe200078e0006 */
[----:B------:R-:W-:Y:S01]  /*1520*/  MOV R17, R7 ;  /* 0x0000000700117202 */ /* 0x000fe20000000f00 */
[----:B------:R-:W-:Y:S01]  /*1530*/  IMAD.MOV.U32 R16, RZ, RZ, R9 ;  /* 0x000000ffff107224 */ /* 0x000fe200078e0009 */
[----:B------:R-:W-:Y:S02]  /*1540*/  MOV R14, 0x1560 ;  /* 0x00001560000e7802 */ /* 0x000fe40000000f00 */
[----:B------:R-:W-:Y:S05]  /*1550*/  CALL.REL.NOINC `($__internal_26_$__cuda_sm20_div_s64) ;  /* 0x0000003400747944 */ /* 0x000fea0003c00000 */
[----:B------:R-:W-:Y:S02]  /*1560*/  MOV R22, R0 ;  /* 0x0000000000167202 */ /* 0x000fe40000000f00 */
[----:B------:R-:W-:Y:S02]  /*1570*/  MOV R23, R13 ;  /* 0x0000000d00177202 */ /* 0x000fe40000000f00 */
.L_x_4387:
[----:B------:R-:W-:Y:S05]  /*1580*/  BSYNC.RECONVERGENT B0 ;  /* 0x0000000000007941 */ /* 0x000fea0003800200 */
.L_x_4385:
        /* <DEDUP_REMOVED lines=81> */
.L_x_4389:
[----:B------:R-:W-:Y:S05]  /*1aa0*/  BSYNC.RECONVERGENT B0 ;  /* 0x0000000000007941 */ /* 0x000fea0003800200 */
.L_x_4388:
        /* <DEDUP_REMOVED lines=118> */
.L_x_4393:
[----:B------:R-:W-:Y:S01]  /*2210*/  LEA.HI R24, R7, UR20, RZ, 0x1e ;  /* 0x0000001407187c11 */ /* 0x000fe2000f8ff0ff */
[----:B------:R-:W-:Y:S01]  /*2220*/  IMAD.MOV.U32 R17, RZ, RZ, RZ ;  /* 0x000000ffff117224 */ /* 0x000fe200078e00ff */
[----:B------:R-:W-:Y:S01]  /*2230*/  MOV R14, 0x2260 ;  /* 0x00002260000e7802 */ /* 0x000fe20000000f00 */
[----:B------:R-:W-:Y:S02]  /*2240*/  IMAD.MOV.U32 R16, RZ, RZ, R26 ;  /* 0x000000ffff107224 */ /* 0x000fe400078e001a */
[----:B------:R-:W-:Y:S05]  /*2250*/  CALL.REL.NOINC `($__internal_26_$__cuda_sm20_div_s64) ;  /* 0x0000002800347944 */ /* 0x000fea0003c00000 */
[----:B------:R-:W-:Y:S02]  /*2260*/  IADD3 R15, PT, PT, -R0, RZ, RZ ;  /* 0x000000ff000f7210 */ /* 0x000fe40007ffe1ff */
[----:B------:R-:W-:-:S03]  /*2270*/  MOV R27, R13 ;  /* 0x0000000d001b7202 */ /* 0x000fc60000000f00 */
[----:B------:R-:W-:Y:S01]  /*2280*/  IMAD R24, R26, R15, R24 ;  /* 0x0000000f1a187224 */ /* 0x000fe200078e0218 */
[----:B------:R-:W-:-:S07]  /*2290*/  MOV R26, R0 ;  /* 0x00000000001a7202 */ /* 0x000fce0000000f00 */
.L_x_4394:
        /* <DEDUP_REMOVED lines=60> */
.L_x_4396:
[----:B------:R-:W-:Y:S01]  /*2660*/  IMAD.MOV.U32 R24, RZ, RZ, R26 ;  /* 0x000000ffff187224 */ /* 0x000fe200078e001a */
[----:B------:R-:W-:Y:S01]  /*2670*/  MOV R17, R27 ;  /* 0x0000001b00117202 */ /* 0x000fe20000000f00 */
[----:B------:R-:W-:Y:S01]  /*2680*/  IMAD.MOV.U32 R16, RZ, RZ, R32 ;  /* 0x000000ffff107224 */ /* 0x000fe200078e0020 */
[----:B------:R-:W-:Y:S02]  /*2690*/  MOV R14, 0x26b0 ;  /* 0x000026b0000e7802 */ /* 0x000fe40000000f00 */
[----:B------:R-:W-:Y:S05]  /*26a0*/  CALL.REL.NOINC `($__internal_26_$__cuda_sm20_div_s64) ;  /* 0x0000002400207944 */ /* 0x000fea0003c00000 */
[----:B------:R-:W-:-:S05]  /*26b0*/  IADD3 R13, PT, PT, -R0, RZ, RZ ;  /* 0x000000ff000d7210 */ /* 0x000fca0007ffe1ff */
[----:B------:R-:W-:Y:S02]  /*26c0*/  IMAD R26, R13, R32, R26 ;  /* 0x000000200d1a7224 */ /* 0x000fe400078e021a */
.L_x_4397:
[----:B------:R-:W-:Y:S05]  /*26d0*/  BSYNC.RECONVERGENT B0 ;  /* 0x0000000000007941 */ /* 0x000fea0003800200 */
.L_x_4395:
        /* <DEDUP_REMOVED lines=162> */
.L_x_4392:
[----:B------:R-:W0:Y:S01]  /*3100*/  LDC.64 R2, c[0x0][0x420] ;  /* 0x00010800ff027b82 */ /* 0x000e220000000a00 */
[----:B------:R-:W-:-:S05]  /*3110*/  IADD3 R12, PT, PT, R12, UR20, RZ ;  /* 0x000000140c0c7c10 */ /* 0x000fca000fffe0ff */
[----:B0-----:R-:W-:-:S05]  /*3120*/  IMAD.WIDE.U32 R2, R12, 0x4, R2 ;  /* 0x000000040c027825 */ /* 0x001fca00078e0002 */
[----:B------:R1:W-:Y:S02]  /*3130*/  STG.E desc[UR10][R2.64], R20 ;  /* 0x0000001402007986 */ /* 0x0003e4000c10190a */
.L_x_4391:
[----:B------:R-:W-:Y:S05]  /*3140*/  BSYNC.RECONVERGENT B1 ;  /* 0x0000000000017941 */ /* 0x000fea0003800200 */
.L_x_4390:
        /* <DEDUP_REMOVED lines=16> */
.L_x_4399:
[----:B------:R-:W-:Y:S05]  /*3250*/  BSYNC.RECONVERGENT B0 ;  /* 0x0000000000007941 */ /* 0x000fea0003800200 */
.L_x_4398:
        /* <DEDUP_REMOVED lines=49> */
.L_x_4404:
        /* <DEDUP_REMOVED lines=133> */
.L_x_4403:
        /* <DEDUP_REMOVED lines=73> */
.L_x_4405:
[----:B------:R-:W-:-:S09]  /*4250*/  UISETP.NE.OR UP1, UPT, UR5, URZ, UP1 ;  /* 0x000000ff0500728c */ /* 0x000fd20008f25670 */
[----:B------:R-:W-:Y:S05]  /*4260*/  BRA.U !UP1, `(.L_x_4401) ;  /* 0x0000000109947547 */ /* 0x000fea000b800000 */
.L_x_4402:
[----:B------:R-:W-:-:S13]  /*4270*/  ISETP.GE.AND P0, PT, R12, UR12, PT ;  /* 0x0000000c0c007c0c */ /* 0x000fda000bf06270 */
.L_x_4406:
        /* <DEDUP_REMOVED lines=36> */
.L_x_4401:
        /* <DEDUP_REMOVED lines=10> */
.L_x_4407:
        /* <DEDUP_REMOVED lines=12> */
.L_x_4400:
        /* <DEDUP_REMOVED lines=81> */
        .weak           $__internal_26_$__cuda_sm20_div_s64
        .type           $__internal_26_$__cuda_sm20_div_s64,@function
        .size           $__internal_26_$__cuda_sm20_div_s64,(.L_x_7178 - $__internal_26_$__cuda_sm20_div_s64)
$__internal_26_$__cuda_sm20_div_s64:
        /* <DEDUP_REMOVED lines=83> */
[----:B------:R-:W-:Y:S06]  /*5060*/  RET.REL.NODEC R18 `(_ZN5flash32flash_fwd_splitkv_combine_kernelI23Flash_fwd_kernel_traitsILi128ELi64ELi64ELi4ELb0ELb0EN7cutlass10bfloat16_tE19Flash_kernel_traitsILi128ELi64ELi64ELi4ES3_EELi4ELi2ELb1EEEvNS_16Flash_fwd_paramsE) ;  /* 0xffffffac12e47950 */ /* 0x000fec0003c3ffff */
.L_x_4408:
        /* <DEDUP_REMOVED lines=9> */
.L_x_7178:


//--------------------- .text._ZN5flash32flash_fwd_splitkv_combine_kernelI23Flash_fwd_kernel_traitsILi128ELi64ELi64ELi4ELb0ELb0EN7cutlass10bfloat16_tE19Flash_kernel_traitsILi128ELi64ELi64ELi4ES3_EELi4ELi1ELb1EEEvNS_16Flash_fwd_paramsE --------------------------
	.section	.text._ZN5flash32flash_fwd_splitkv_combine_kernelI23Flash_fwd_kernel_traitsILi128ELi64ELi64ELi4ELb0ELb0EN7cutlass10bfloat16_tE19Flash_kernel_traitsILi128ELi64ELi64ELi4ES3_EELi4ELi1ELb1EEEvNS_16Flash_fwd_paramsE,"ax",@progbits
	.align	128
        .global         _ZN5flash32flash_fwd_splitkv_combine_kernelI23Flash_fwd_kernel_traitsILi128ELi64ELi64ELi4ELb0ELb0EN7cutlass10bfloat16_tE19Flash_kernel_traitsILi128ELi64ELi64ELi4ES3_EELi4ELi1ELb1EEEvNS_16Flash_fwd_paramsE
        .type           _ZN5flash32flash_fwd_splitkv_combine_kernelI23Flash_fwd_kernel_traitsILi128ELi64ELi64ELi4ELb0ELb0EN7cutlass10bfloat16_tE19Flash_kernel_traitsILi128ELi64ELi64ELi4ES3_EELi4ELi1ELb1EEEvNS_16Flash_fwd_paramsE,@function
        .size           _ZN5flash32flash_fwd_splitkv_combine_kernelI23Flash_fwd_kernel_traitsILi128ELi64ELi64ELi4ELb0ELb0EN7cutlass10bfloat16_tE19Flash_kernel_traitsILi128ELi64ELi64ELi4ES3_EELi4ELi1ELb1EEEvNS_16Flash_fwd_paramsE,(.L_x_7179 - _ZN5flash32flash_fwd_splitkv_combine_kernelI23Flash_fwd_kernel_traitsILi128ELi64ELi64ELi4ELb0ELb0EN7cutlass10bfloat16_tE19Flash_kernel_traitsILi128ELi64ELi64ELi4ES3_EELi4ELi1ELb1EEEvNS_16Flash_fwd_paramsE)
        .other          _ZN5flash32flash_fwd_splitkv_combine_kernelI23Flash_fwd_kernel_traitsILi128ELi64ELi64ELi4ELb0ELb0EN7cutlass10bfloat16_tE19Flash_kernel_traitsILi128ELi64ELi64ELi4ES3_EELi4ELi1ELb1EEEvNS_16Flash_fwd_paramsE,@"STO_CUDA_ENTRY STV_DEFAULT"
_ZN5flash32flash_fwd_splitkv_combine_kernelI23Flash_fwd_kernel_traitsILi128ELi64ELi64ELi4ELb0ELb0EN7cutlass10bfloat16_tE19Flash_kernel_traitsILi128ELi64ELi64ELi4ES3_EELi4ELi1ELb1EEEvNS_16Flash_fwd_paramsE:
.text._ZN5flash32flash_fwd_splitkv_combine_kernelI23Flash_fwd_kernel_traitsILi128ELi64ELi64ELi4ELb0ELb0EN7cutlass10bfloat16_tE19Flash_kernel_traitsILi128ELi64ELi64ELi4ES3_EELi4ELi1ELb1EEEvNS_16Flash_fwd_paramsE:
        /* <DEDUP_REMOVED lines=38> */
.L_x_4409:
[----:B------:R-:W-:Y:S01]  /*0260*/  IMAD.U32 R14, RZ, RZ, UR16 ;  /* 0x00000010ff0e7e24 */ /* 0x000fe2000f8e00ff */
[----:B------:R-:W-:Y:S01]  /*0270*/  MOV R18, UR14 ;  /* 0x0000000e00127c02 */ /* 0x000fe20008000f00 */
[----:B------:R-:W-:Y:S01]  /*0280*/  IMAD.U32 R19, RZ, RZ, UR17 ;  /* 0x00000011ff137e24 */ /* 0x000fe2000f8e00ff */
[----:B------:R-:W-:Y:S02]  /*0290*/  MOV R17, UR9 ;  /* 0x0000000900117c02 */ /* 0x000fe40008000f00 */
[----:B------:R-:W-:Y:S02]  /*02a0*/  MOV R16, 0x2c0 ;  /* 0x000002c000107802 */ /* 0x000fe40000000f00 */
[----:B------:R-:W-:Y:S05]  /*02b0*/  CALL.REL.NOINC `($__internal_27_$__cuda_sm20_div_s64) ;  /* 0x00000048000c7944 */ /* 0x000fea0003c00000 */
.L_x_4410:
        /* <DEDUP_REMOVED lines=30> */
.L_x_4412:
[----:B------:R-:W-:Y:S01]  /*04a0*/  IMAD.MOV.U32 R14, RZ, RZ, R10 ;  /* 0x000000ffff0e7224 */ /* 0x000fe200078e000a */
[----:B------:R-:W-:Y:S02]  /*04b0*/  MOV R19, R11 ;  /* 0x0000000b00137202 */ /* 0x000fe40000000f00 */
[----:B------:R-:W-:Y:S02]  /*04c0*/  MOV R16, 0x4e0 ;  /* 0x000004e000107802 */ /* 0x000fe40000000f00 */
[----:B------:R-:W-:Y:S05]  /*04d0*/  CALL.REL.NOINC `($__internal_27_$__cuda_sm20_div_s64) ;  /* 0x0000004400847944 */ /* 0x000fea0003c00000 */
[----:B------:R-:W-:Y:S02]  /*04e0*/  MOV R4, R10 ;  /* 0x0000000a00047202 */ /* 0x000fe40000000f00 */
[----:B------:R-:W-:Y:S02]  /*04f0*/  MOV R5, R11 ;  /* 0x0000000b00057202 */ /* 0x000fe40000000f00 */
.L_x_4413:
[----:B------:R-:W-:Y:S05]  /*0500*/  BSYNC.RECONVERGENT B0 ;  /* 0x0000000000007941 */ /* 0x000fea0003800200 */
.L_x_4411:
        /* <DEDUP_REMOVED lines=57> */
.L_x_4415:
[----:B------:R-:W-:Y:S01]  /*08a0*/  IMAD.MOV.U32 R14, RZ, RZ, R18 ;  /* 0x000000ffff0e7224 */ /* 0x000fe200078e0012 */
[----:B------:R-:W-:Y:S01]  /*08b0*/  MOV R18, R9 ;  /* 0x0000000900127202 */ /* 0x000fe20000000f00 */
[----:B------:R-:W-:Y:S01]  /*08c0*/  IMAD.MOV.U32 R19, RZ, RZ, R17 ;  /* 0x000000ffff137224 */ /* 0x000fe200078e0011 */
[----:B------:R-:W-:Y:S02]  /*08d0*/  MOV R17, R25 ;  /* 0x0000001900117202 */ /* 0x000fe40000000f00 */
[----:B------:R-:W-:Y:S02]  /*08e0*/  MOV R16, 0x900 ;  /* 0x0000090000107802 */ /* 0x000fe40000000f00 */
[----:B------:R-:W-:Y:S05]  /*08f0*/  CALL.REL.NOINC `($__internal_27_$__cuda_sm20_div_s64) ;  /* 0x00000040007c7944 */ /* 0x000fea0003c00000 */
.L_x_4416:
[----:B------:R-:W-:Y:S05]  /*0900*/  BSYNC.RECONVERGENT B0 ;  /* 0x0000000000007941 */ /* 0x000fea0003800200 */
.L_x_4414:
        /* <DEDUP_REMOVED lines=123> */
.L_x_4418:
[----:B------:R-:W-:Y:S01]  /*10c0*/  IMAD.MOV.U32 R14, RZ, RZ, R10 ;  /* 0x000000ffff0e7224 */ /* 0x000fe200078e000a */
[----:B------:R-:W-:Y:S01]  /*10d0*/  MOV R18, R8 ;  /* 0x0000000800127202 */ /* 0x000fe20000000f00 */
[----:B------:R-:W-:Y:S01]  /*10e0*/  IMAD.MOV.U32 R19, RZ, RZ, R11 ;  /* 0x000000ffff137224 */ /* 0x000fe200078e000b */
[----:B------:R-:W-:Y:S02]  /*10f0*/  MOV R17, R0 ;  /* 0x0000000000117202 */ /* 0x000fe40000000f00 */
[----:B------:R-:W-:Y:S02]  /*1100*/  MOV R16, 0x1120 ;  /* 0x0000112000107802 */ /* 0x000fe40000000f00 */
[----:B------:R-:W-:Y:S05]  /*1110*/  CALL.REL.NOINC `($__internal_27_$__cuda_sm20_div_s64) ;  /* 0x0000003800747944 */ /* 0x000fea0003c00000 */
[----:B------:R-:W-:Y:S02]  /*1120*/  MOV R32, R10 ;  /* 0x0000000a00207202 */ /* 0x000fe40000000f00 */
[----:B------:R-:W-:Y:S02]  /*1130*/  MOV R33, R11 ;  /* 0x0000000b00217202 */ /* 0x000fe40000000f00 */
.L_x_4419:
[----:B------:R-:W-:Y:S05]  /*1140*/  BSYNC.RECONVERGENT B0 ;  /* 0x0000000000007941 */ /* 0x000fea0003800200 */
.L_x_4417:
        /* <DEDUP_REMOVED lines=57> */
.L_x_4421:
[----:B------:R-:W-:Y:S01]  /*14e0*/  IMAD.MOV.U32 R14, RZ, RZ, R4 ;  /* 0x000000ffff0e7224 */ /* 0x000fe200078e0004 */
[----:B------:R-:W-:Y:S01]  /*14f0*/  MOV R19, R5 ;  /* 0x0000000500137202 */ /* 0x000fe20000000f00 */
[----:B------:R-:W-:Y:S01]  /*1500*/  IMAD.MOV.U32 R18, RZ, RZ, R6 ;  /* 0x000000ffff127224 */ /* 0x000fe200078e0006 */
[----:B------:R-:W-:Y:S02]  /*1510*/  MOV R16, 0x1530 ;  /* 0x0000153000107802 */ /* 0x000fe40000000f00 */
[----:B------:R-:W-:Y:S05]  /*1520*/  CALL.REL.NOINC `($__internal_27_$__cuda_sm20_div_s64) ;  /* 0x0000003400707944 */ /* 0x000fea0003c00000 */
[----:B------:R-:W-:Y:S02]  /*1530*/  MOV R26, R10 ;  /* 0x0000000a001a7202 */ /* 0x000fe40000000f00 */
[----:B------:R-:W-:Y:S02]  /*1540*/  MOV R27, R11 ;  /* 0x0000000b001b7202 */ /* 0x000fe40000000f00 */
.L_x_4422:
[----:B------:R-:W-:Y:S05]  /*1550*/  BSYNC.RECONVERGENT B0 ;  /* 0x0000000000007941 */ /* 0x000fea0003800200 */
.L_x_4420:
        /* <DEDUP_REMOVED lines=73> */
.L_x_4424:
[----:B0-----:R-:W-:Y:S05]  /*19f0*/  BSYNC.RECONVERGENT B0 ;  /* 0x0000000000007941 */ /* 0x001fea0003800200 */
.L_x_4423:
        /* <DEDUP_REMOVED lines=127> */
.L_x_4428:
[----:B------:R-:W-:Y:S01]  /*21f0*/  LEA.HI R2, R7, UR15, RZ, 0x1f ;  /* 0x0000000f07027c11 */ /* 0x000fe2000f8ff8ff */
[----:B------:R-:W-:Y:S01]  /*2200*/  IMAD.MOV.U32 R19, RZ, RZ, RZ ;  /* 0x000000ffff137224 */ /* 0x000fe200078e00ff */
[----:B------:R-:W-:Y:S02]  /*2210*/  MOV R18, R30 ;  /* 0x0000001e00127202 */ /* 0x000fe40000000f00 */
[----:B------:R-:W-:Y:S01]  /*2220*/  MOV R16, 0x2250 ;  /* 0x0000225000107802 */ /* 0x000fe20000000f00 */
[----:B------:R-:W-:Y:S02]  /*2230*/  IMAD.MOV.U32 R14, RZ, RZ, R2 ;  /* 0x000000ffff0e7224 */ /* 0x000fe400078e0002 */
[----:B------:R-:W-:Y:S05]  /*2240*/  CALL.REL.NOINC `($__internal_27_$__cuda_sm20_div_s64) ;  /* 0x0000002800287944 */ /* 0x000fea0003c00000 */
[----:B------:R-:W-:Y:S02]  /*2250*/  IADD3 R13, PT, PT, -R10, RZ, RZ ;  /* 0x000000ff0a0d7210 */ /* 0x000fe40007ffe1ff */
[----:B------:R-:W-:-:S03]  /*2260*/  MOV R31, R11 ;  /* 0x0000000b001f7202 */ /* 0x000fc60000000f00 */
[----:B------:R-:W-:Y:S01]  /*2270*/  IMAD R12, R30, R13, R2 ;  /* 0x0000000d1e0c7224 */ /* 0x000fe200078e0202 */
[----:B------:R-:W-:-:S07]  /*2280*/  MOV R30, R10 ;  /* 0x0000000a001e7202 */ /* 0x000fce0000000f00 */
.L_x_4429:
        /* <DEDUP_REMOVED lines=59> */
.L_x_4431:
[----:B------:R-:W-:Y:S01]  /*2640*/  IMAD.MOV.U32 R14, RZ, RZ, R30 ;  /* 0x000000ffff0e7224 */ /* 0x000fe200078e001e */
[----:B------:R-:W-:Y:S01]  /*2650*/  MOV R19, R31 ;  /* 0x0000001f00137202 */ /* 0x000fe20000000f00 */
[----:B------:R-:W-:Y:S01]  /*2660*/  IMAD.MOV.U32 R18, RZ, RZ, R34 ;  /* 0x000000ffff127224 */ /* 0x000fe200078e0022 */
[----:B------:R-:W-:Y:S02]  /*2670*/  MOV R16, 0x2690 ;  /* 0x0000269000107802 */ /* 0x000fe40000000f00 */
[----:B------:R-:W-:Y:S05]  /*2680*/  CALL.REL.NOINC `($__internal_27_$__cuda_sm20_div_s64) ;  /* 0x0000002400187944 */ /* 0x000fea0003c00000 */
[----:B------:R-:W-:-:S05]  /*2690*/  IADD3 R11, PT, PT, -R10, RZ, RZ ;  /* 0x000000ff0a0b7210 */ /* 0x000fca0007ffe1ff */
[----:B------:R-:W-:Y:S02]  /*26a0*/  IMAD R30, R11, R34, R30 ;  /* 0x000000220b1e7224 */ /* 0x000fe400078e021e */
.L_x_4432:
[----:B------:R-:W-:Y:S05]  /*26b0*/  BSYNC.RECONVERGENT B0 ;  /* 0x0000000000007941 */ /* 0x000fea0003800200 */
.L_x_4430:
        /* <DEDUP_REMOVED lines=159> */
.L_x_4427:
[----:B------:R-:W0:Y:S01]  /*30b0*/  LDC.64 R4, c[0x0][0x420] ;  /* 0x00010800ff047b82 */ /* 0x000e220000000a00 */
[----:B------:R-:W-:-:S05]  /*30c0*/  IADD3 R2, PT, PT, R2, UR15, RZ ;  /* 0x0000000f02027c10 */ /* 0x000fca000fffe0ff */
[----:B0-----:R-:W-:-:S05]  /*30d0*/  IMAD.WIDE.U32 R2, R2, 0x4, R4 ;  /* 0x0000000402027825 */ /* 0x001fca00078e0004 */
[----:B------:R1:W-:Y:S02]  /*30e0*/  STG.E desc[UR10][R2.64], R22 ;  /* 0x0000001602007986 */ /* 0x0003e4000c10190a */
.L_x_4426:
[----:B------:R-:W-:Y:S05]  /*30f0*/  BSYNC.RECONVERGENT B1 ;  /* 0x0000000000017941 */ /* 0x000fea0003800200 */
.L_x_4425:
        /* <DEDUP_REMOVED lines=17> */
.L_x_4434:
[----:B------:R-:W-:Y:S05]  /*3210*/  BSYNC.RECONVERGENT B0 ;  /* 0x0000000000007941 */ /* 0x000fea0003800200 */
.L_x_4433:
        /* <DEDUP_REMOVED lines=49> */
.L_x_4439:
        /* <DEDUP_REMOVED lines=133> */
.L_x_4438:
        /* <DEDUP_REMOVED lines=73> */
.L_x_4440:
[----:B------:R-:W-:-:S09]  /*4210*/  UISETP.NE.OR UP1, UPT, UR5, URZ, UP1 ;  /* 0x000000ff0500728c */ /* 0x000fd20008f25670 */
[----:B------:R-:W-:Y:S05]  /*4220*/  BRA.U !UP1, `(.L_x_4436) ;  /* 0x0000000109947547 */ /* 0x000fea000b800000 */
.L_x_4437:
[----:B------:R-:W-:-:S13]  /*4230*/  ISETP.GE.AND P0, PT, R12, UR13, PT ;  /* 0x0000000d0c007c0c */ /* 0x000fda000bf06270 */
.L_x_4441:
        /* <DEDUP_REMOVED lines=36> */
.L_x_4436:
        /* <DEDUP_REMOVED lines=10> */
.L_x_4442:
        /* <DEDUP_REMOVED lines=12> */
.L_x_4435:
        /* <DEDUP_REMOVED lines=81> */
        .weak           $__internal_27_$__cuda_sm20_div_s64
        .type           $__internal_27_$__cuda_sm20_div_s64,@function
        .size           $__internal_27_$__cuda_sm20_div_s64,(.L_x_7179 - $__internal_27_$__cuda_sm20_div_s64)
$__internal_27_$__cuda_sm20_div_s64:
        /* <DEDUP_REMOVED lines=83> */
[----:B------:R-:W-:Y:S05]  /*5020*/  RET.REL.NODEC R12 `(_ZN5flash32flash_fwd_splitkv_combine_kernelI23Flash_fwd_kernel_traitsILi128ELi64ELi64ELi4ELb0ELb0EN7cutlass10bfloat16_tE19Flash_kernel_traitsILi128ELi64ELi64ELi4ES3_EELi4ELi1ELb1EEEvNS_16Flash_fwd_paramsE) ;  /* 0xffffffac0cf47950 */ /* 0x000fea0003c3ffff */
.L_x_4443:
        /* <DEDUP_REMOVED lines=13> */
.L_x_7179:


//--------------------- .text._ZN5flash24flash_fwd_splitkv_kernelI23Flash_fwd_kernel_traitsILi128ELi64ELi64ELi4ELb0ELb0EN7cutlass10bfloat16_tE19Flash_kernel_traitsILi128ELi64ELi64ELi4ES3_EELb1ELb0ELb0ELb0ELb0ELb0ELb0ELb0EEEvNS_16Flash_fwd_paramsE --------------------------
	.section	.text._ZN5flash24flash_fwd_splitkv_kernelI23Flash_fwd_kernel_traitsILi128ELi64ELi64ELi4ELb0ELb0EN7cutlass10bfloat16_tE19Flash_kernel_traitsILi128ELi64ELi64ELi4ES3_EELb1ELb0ELb0ELb0ELb0ELb0ELb0ELb0EEEvNS_16Flash_fwd_paramsE,"ax",@progbits
	.align	128
        .global         _ZN5flash24flash_fwd_splitkv_kernelI23Flash_fwd_kernel_traitsILi128ELi64ELi64ELi4ELb0ELb0EN7cutlass10bfloat16_tE19Flash_kernel_traitsILi128ELi64ELi64ELi4ES3_EELb1ELb0ELb0ELb0ELb0ELb0ELb0ELb0EEEvNS_16Flash_fwd_paramsE
        .type           _ZN5flash24flash_fwd_splitkv_kernelI23Flash_fwd_kernel_traitsILi128ELi64ELi64ELi4ELb0ELb0EN7cutlass10bfloat16_tE19Flash_kernel_traitsILi128ELi64ELi64ELi4ES3_EELb1ELb0ELb0ELb0ELb0ELb0ELb0ELb0EEEvNS_16Flash_fwd_paramsE,@function
        .size           _ZN5flash24flash_fwd_splitkv_kernelI23Flash_fwd_kernel_traitsILi128ELi64ELi64ELi4ELb0ELb0EN7cutlass10bfloat16_tE19Flash_kernel_traitsILi128ELi64ELi64ELi4ES3_EELb1ELb0ELb0ELb0ELb0ELb0ELb0ELb0EEEvNS_16Flash_fwd_paramsE,(.L_x_7236 - _ZN5flash24flash_fwd_splitkv_kernelI23Flash_fwd_kernel_traitsILi128ELi64ELi64ELi4ELb0ELb0EN7cutlass10bfloat16_tE19Flash_kernel_traitsILi128ELi64ELi64ELi4ES3_EELb1ELb0ELb0ELb0ELb0ELb0ELb0ELb0EEEvNS_16Flash_fwd_paramsE)
        .other          _ZN5flash24flash_fwd_splitkv_kernelI23Flash_fwd_kernel_traitsILi128ELi64ELi64ELi4ELb0ELb0EN7cutlass10bfloat16_tE19Flash_kernel_traitsILi128ELi64ELi64ELi4ES3_EELb1ELb0ELb0ELb0ELb0ELb0ELb0ELb0EEEvNS_16Flash_fwd_paramsE,@"STO_CUDA_ENTRY STV_DEFAULT"
_ZN5flash24flash_fwd_splitkv_kernelI23Flash_fwd_kernel_traitsILi128ELi64ELi64ELi4ELb0ELb0EN7cutlass10bfloat16_tE19Flash_kernel_traitsILi128ELi64ELi64ELi4ES3_EELb1ELb0ELb0ELb0ELb0ELb0ELb0ELb0EEEvNS_16Flash_fwd_paramsE:
.text._ZN5flash24flash_fwd_splitkv_kernelI23Flash_fwd_kernel_traitsILi128ELi64ELi64ELi4ELb0ELb0EN7cutlass10bfloat16_tE19Flash_kernel_traitsILi128ELi64ELi64ELi4ES3_EELb1ELb0ELb0ELb0ELb0ELb0ELb0ELb0EEEvNS_16Flash_fwd_paramsE:
        /* <DEDUP_REMOVED lines=26> */
[----:B------:R-:W-:-:S02]  /*01a0*/  @P3 IADD3 R16, P1, PT, R11, UR6, RZ ;  /* 0x000000060b103c10 */ /* 0x000fc4000ff3e0ff */
[C---:B------:R-:W-:Y:S02]  /*01b0*/  @P2 IADD3.X R7, PT, PT, R4.reuse, UR5, RZ, P0, !PT ;  /* 0x0000000504072c10 */ /* 0x040fe400087fe4ff */
[----:B------:R-:W-:Y:S02]  /*01c0*/  IADD3 R12, P0, PT, R11, R8, RZ ;  /* 0x000000080b0c7210 */ /* 0x000fe40007f1e0ff */
[C---:B------:R-:W-:Y:S01]  /*01d0*/  @P3 IADD3.X R17, PT, PT, R4.reuse, UR7, RZ, P1, !PT ;  /* 0x0000000704113c10 */ /* 0x040fe20008ffe4ff */
[----:B------:R-:W2:Y:S01]  /*01e0*/  @!P4 LDC R5, c[0x0][0x434] ;  /* 0x00010d00ff05cb82 */ /* 0x000ea20000000800 */
[----:B------:R2:W5:Y:S01]  /*01f0*/  @P2 LDG.E R95, desc[UR16][R6.64] ;  /* 0x00000010065f2981 */ /* 0x000562000c1e1900 */
[----:B------:R-:W-:Y:S01]  /*0200*/  IMAD.X R13, R4, 0x1, R9, P0 ;  /* 0x00000001040d7824 */ /* 0x000fe200000e0609 */
[----:B------:R-:W-:Y:S02]  /*0210*/  ISETP.NE.U32.AND P0, PT, R8, RZ, PT ;  /* 0x000000ff0800720c */ /* 0x000fe40003f05070 */
[----:B------:R2:W5:Y:S02]  /*0220*/  @P3 LDG.E R0, desc[UR16][R16.64] ;  /* 0x0000001010003981 */ /* 0x000564000c1e1900 */
[----:B------:R-:W-:-:S02]  /*0230*/  ISETP.NE.AND.EX P0, PT, R9, RZ, PT, P0 ;  /* 0x000000ff0900720c */ /* 0x000fc40003f05300 */
[----:B---3--:R-:W-:Y:S02]  /*0240*/  ISETP.NE.AND P1, PT, RZ, UR4, PT ;  /* 0x00000004ff007c0c */ /* 0x008fe4000bf25270 */
[----:B------:R-:W-:Y:S01]  /*0250*/  ISETP.EQ.U32.AND P3, PT, R8, RZ, PT ;  /* 0x000000ff0800720c */ /* 0x000fe20003f62070 */
[----:B-1----:R-:W1:Y:S03]  /*0260*/  @!P2 LDC R2, c[0x0][0x43c] ;  /* 0x00010f00ff02ab82 */ /* 0x002e660000000800 */
[----:B------:R-:W-:-:S05]  /*0270*/  ISETP.EQ.OR.EX P3, PT, R9, RZ, !P1, P3 ;  /* 0x000000ff0900720c */ /* 0x000fca0004f62730 */
[----:B------:R-:W3:Y:S08]  /*0280*/  @!P0 LDC R9, c[0x0][0x438] ;  /* 0x00010e00ff098b82 */ /* 0x000ef00000000800 */
[----:B------:R-:W1:Y:S01]  /*0290*/  @!P2 LDC.64 R6, c[0x0][0x488] ;  /* 0x00012200ff06ab82 */ /* 0x000e620000000a00 */
[----:B------:R-:W-:Y:S02]  /*02a0*/  IMAD.MOV.U32 R3, RZ, RZ, -0x1 ;  /* 0xffffffffff037424 */ /* 0x000fe400078e00ff */
[----:B----4-:R-:W-:-:S04]  /*02b0*/  IMAD.SHL.U32 R164, R19, 0x40, RZ ;  /* 0x0000004013a47824 */ /* 0x010fc800078e00ff */
[----:B------:R4:W5:Y:S01]  /*02c0*/  @!P3 LDG.E R3, desc[UR16][R12.64] ;  /* 0x000000100c03b981 */ /* 0x000962000c1e1900 */
[----:B--2---:R-:W-:-:S05]  /*02d0*/  @P4 IMAD.IADD R5, R15, 0x1, -R162 ;  /* 0x000000010f054824 */ /* 0x004fca00078e0aa2 */
[----:B------:R-:W-:Y:S01]  /*02e0*/  ISETP.GT.AND P3, PT, R5, R164, PT ;  /* 0x000000a40500720c */ /* 0x000fe20003f64270 */
[----:B-1-34-:R-:W-:-:S12]  /*02f0*/  @!P0 BRA `(.L_x_4444) ;  /* 0x00000000000c8947 */ /* 0x01afd80003800000 */
[----:B------:R-:W2:Y:S02]  /*0300*/  @P1 LDG.E R8, desc[UR16][R12.64+0x4] ;  /* 0x000004100c081981 */ /* 0x000ea4000c1e1900 */
[----:B--2--5:R-:W-:-:S06]  /*0310*/  @P1 IADD3 R9, PT, PT, R8, -R3, RZ ;  /* 0x8000000308091210 */ /* 0x024fcc0007ffe0ff */
[----:B------:R1:W5:Y:S02]  /*0320*/  @!P1 LDG.E R9, desc[UR16][R12.64] ;  /* 0x000000100c099981 */ /* 0x000364000c1e1900 */
.L_x_4444:
        /* <DEDUP_REMOVED lines=8> */
[----:B------:R-:W1:Y:S03]  /*03b0*/  S2R R93, SR_TID.X ;  /* 0x00000000005d7919 */ /* 0x000e660000002100 */
[----:B------:R-:W-:Y:S01]  /*03c0*/  @!P2 IADD3 R95, PT, PT, R2, R9, -R0 ;  /* 0x00000009025fa210 */ /* 0x000fe20007ffe800 */
[----:B------:R-:W-:-:S04]  /*03d0*/  VIADD R2, R19, 0x1 ;  /* 0x0000000113027836 */ /* 0x000fc80000000000 */
[----:B------:R-:W-:Y:S02]  /*03e0*/  VIADD R9, R95, 0x3f ;  /* 0x0000003f5f097836 */ /* 0x000fe40000000000 */
        /* <DEDUP_REMOVED lines=34> */
[----:B--2---:R-:W-:Y:S01]  /*0610*/  IMAD R163, R163, UR7, R16 ;  /* 0x00000007a3a37c24 */ /* 0x004fe2000f8e0210 */
[----:B------:R-:W-:Y:S01]  /*0620*/  LOP3.LUT R8, R6, 0x40, RZ, 0xfc, !PT ;  /* 0x0000004006087812 */ /* 0x000fe200078efcff */
[----:B------:R-:W-:Y:S02]  /*0630*/  VIADD R11, R93, 0x10 ;  /* 0x000000105d0b7836 */ /* 0x000fe40000000000 */
[----:B------:R-:W-:Y:S01]  /*0640*/  IMAD.X R13, R0, 0x1, R9, P0 ;  /* 0x00000001000d7824 */ /* 0x000fe200000e0609 */
[----:B------:R-:W-:Y:S01]  /*0650*/  IADD3 R0, PT, PT, -R164, R5, RZ ;  /* 0x00000005a4007210 */ /* 0x000fe20007ffe1ff */
[----:B----4-:R-:W-:Y:S01]  /*0660*/  IMAD R164, R163, UR6, R164 ;  /* 0x00000006a3a47c24 */ /* 0x010fe2000f8e02a4 */
[C---:B------:R-:W-:Y:S01]  /*0670*/  IADD3 R9, PT, PT, R93.reuse, 0x20, RZ ;  /* 0x000000205d097810 */ /* 0x040fe20007ffe0ff */
        /* <DEDUP_REMOVED lines=19> */
.L_x_4447:
[----:B------:R-:W-:Y:S05]  /*07b0*/  BSYNC.RECONVERGENT B0 ;  /* 0x0000000000007941 */ /* 0x000fea0003800200 */
.L_x_4446:
        /* <DEDUP_REMOVED lines=18> */
.L_x_4449:
[----:B------:R-:W-:Y:S05]  /*08e0*/  BSYNC.RECONVERGENT B0 ;  /* 0x0000000000007941 */ /* 0x000fea0003800200 */
.L_x_4448:
        /* <DEDUP_REMOVED lines=18> */
.L_x_4451:
[----:B------:R-:W-:Y:S05]  /*0a10*/  BSYNC.RECONVERGENT B0 ;  /* 0x0000000000007941 */ /* 0x000fea0003800200 */
.L_x_4450:
        /* <DEDUP_REMOVED lines=17> */
.L_x_4453:
[----:B------:R-:W-:Y:S05]  /*0b30*/  BSYNC.RECONVERGENT B0 ;  /* 0x0000000000007941 */ /* 0x000fea0003800200 */
.L_x_4452:
        /* <DEDUP_REMOVED lines=20> */
.L_x_4445:
        /* <DEDUP_REMOVED lines=11> */
.L_x_4454:
[----:B------:R-:W-:Y:S05]  /*0d30*/  BRA.U !UP1, `(.L_x_4455) ;  /* 0x0000000509887547 */ /* 0x000fea000b800000 */
[----:B------:R-:W2:Y:S01]  /*0d40*/  LDC R13, c[0x0][0x4f0] ;  /* 0x00013c00ff0d7b82 */ /* 0x000ea20000000800 */
[----:B------:R-:W-:Y:S01]  /*0d50*/  LEA R0, R101, 0xffffffc0, 0x6 ;  /* 0xffffffc065007811 */ /* 0x000fe200078e30ff */
[----:B------:R-:W3:Y:S03]  /*0d60*/  LDCU.64 UR4, c[0x0][0x4e8] ;  /* 0x00009d00ff0477ac */ /* 0x000ee60008000a00 */
[----:B-----5:R-:W-:Y:S01]  /*0d70*/  IABS R2, R0 ;  /* 0x0000000000027213 */ /* 0x020fe20000000000 */
[----:B------:R-:W4:Y:S01]  /*0d80*/  LDCU.64 UR6, c[0x0][0x3a0] ;  /* 0x00007400ff0677ac */ /* 0x000f220008000a00 */
[----:B------:R-:W4:Y:S01]  /*0d90*/  LDCU.64 UR10, c[0x0][0x3b8] ;  /* 0x00007700ff0a77ac */ /* 0x000f220008000a00 */
[----:B------:R-:W4:Y:S01]  /*0da0*/  LDCU.64 UR8, c[0x0][0x3c0] ;  /* 0x00007800ff0877ac */ /* 0x000f220008000a00 */
[----:B--2---:R-:W-:-:S04]  /*0db0*/  IABS R4, R13 ;  /* 0x0000000d00047213 */ /* 0x004fc80000000000 */
[----:B------:R-:W1:Y:S08]  /*0dc0*/  I2F.RP R8, R4 ;  /* 0x0000000400087306 */ /* 0x000e700000209400 */
        /* <DEDUP_REMOVED lines=17> */
[----:B---3--:R-:W-:-:S04]  /*0ee0*/  IMAD.WIDE.U32 R2, R163, UR4, RZ ;  /* 0x00000004a3027c25 */ /* 0x008fc8000f8e00ff */
        /* <DEDUP_REMOVED lines=59> */
[----:B------:R-:W-:Y:S02]  /*12a0*/  IADD3 R11, PT, PT, R7, R3, RZ ;  /* 0x00000003070b7210 */ /* 0x000fe40007ffe0ff */
[----:B------:R-:W-:Y:S01]  /*12b0*/  MOV R10, R6 ;  /* 0x00000006000a7202 */ /* 0x000fe20000000f00 */
[C---:B-1----:R-:W-:Y:S02]  /*12c0*/  IMAD R7, R0.reuse, UR6, RZ ;  /* 0x0000000600077c24 */ /* 0x042fe4000f8e02ff */
[----:B------:R-:W-:Y:S02]  /*12d0*/  IMAD R3, R0, UR4, RZ ;  /* 0x0000000400037c24 */ /* 0x000fe4000f8e02ff */
[----:B------:R-:W-:-:S04]  /*12e0*/  IMAD.WIDE.U32 R8, R4, UR4, R8 ;  /* 0x0000000404087c25 */ /* 0x000fc8000f8e0008 */
[C---:B------:R-:W-:Y:S02]  /*12f0*/  IMAD R7, R4.reuse, UR7, R7 ;  /* 0x0000000704077c24 */ /* 0x040fe4000f8e0207 */
[----:B------:R-:W-:Y:S01]  /*1300*/  IMAD.WIDE.U32 R12, R4, UR6, R10 ;  /* 0x00000006040c7c25 */ /* 0x000fe2000f8e000a */
[----:B------:R-:W-:-:S03]  /*1310*/  MOV R10, R8 ;  /* 0x00000008000a7202 */ /* 0x000fc60000000f00 */
[----:B------:R-:W-:Y:S01]  /*1320*/  IMAD R3, R4, UR5, R3 ;  /* 0x0000000504037c24 */ /* 0x000fe2000f8e0203 */
[----:B------:R-:W-:-:S03]  /*1330*/  IADD3 R4, PT, PT, R13, R7, RZ ;  /* 0x000000070d047210 */ /* 0x000fc60007ffe0ff */
[----:B------:R-:W-:Y:S01]  /*1340*/  IMAD.IADD R0, R9, 0x1, R3 ;  /* 0x0000000109007824 */ /* 0x000fe200078e0203 */
[----:B------:R-:W-:Y:S06]  /*1350*/  BRA `(.L_x_4456) ;  /* 0x00000004004c7947 */ /* 0x000fec0003800000 */
.L_x_4455:
        /* <DEDUP_REMOVED lines=15> */
.L_x_4457:
[----:B------:R-:W2:Y:S01]  /*1450*/  LDC.64 R102, c[0x0][0x3b8] ;  /* 0x0000ee00ff667b82 */ /* 0x000ea20000000a00 */
[----:B-1----:R-:W-:-:S05]  /*1460*/  IADD3 R6, PT, PT, R0, R3, RZ ;  /* 0x0000000300067210 */ /* 0x002fca0007ffe0ff */
[C---:B--2---:R-:W-:Y:S02]  /*1470*/  IMAD R11, R6.reuse, R103, RZ ;  /* 0x00000067060b7224 */ /* 0x044fe400078e02ff */
[----:B------:R-:W-:-:S05]  /*1480*/  IMAD.WIDE.U32 R6, R6, R102, RZ ;  /* 0x0000006606067225 */ /* 0x000fca00078e00ff */
[----:B------:R-:W-:Y:S02]  /*1490*/  IADD3 R11, PT, PT, R7, R11, RZ ;  /* 0x0000000b070b7210 */ /* 0x000fe40007ffe0ff */
[----:B------:R-:W-:Y:S02]  /*14a0*/  MOV R10, R6 ;  /* 0x00000006000a7202 */ /* 0x000fe40000000f00 */
.L_x_4458:
        /* <DEDUP_REMOVED lines=14> */
.L_x_4459:
[----:B------:R-:W1:Y:S01]  /*1590*/  LDC.64 R28, c[0x0][0x3c0] ;  /* 0x0000f000ff1c7b82 */ /* 0x000e620000000a00 */
[----:B------:R-:W-:-:S05]  /*15a0*/  IADD3 R3, PT, PT, R0, R3, RZ ;  /* 0x0000000300037210 */ /* 0x000fca0007ffe0ff */
[C---:B-1----:R-:W-:Y:S02]  /*15b0*/  IMAD R13, R3.reuse, R29, RZ ;  /* 0x0000001d030d7224 */ /* 0x042fe400078e02ff */
[----:B-----5:R-:W-:-:S05]  /*15c0*/  IMAD.WIDE.U32 R2, R3, R28, RZ ;  /* 0x0000001c03027225 */ /* 0x020fca00078e00ff */
[----:B------:R-:W-:Y:S02]  /*15d0*/  IADD3 R13, PT, PT, R3, R13, RZ ;  /* 0x0000000d030d7210 */ /* 0x000fe40007ffe0ff */
[----:B------:R-:W-:-:S07]  /*15e0*/  MOV R12, R2 ;  /* 0x00000002000c7202 */ /* 0x000fce0000000f00 */
.L_x_4460:
[----:B------:R-:W1:Y:S01]  /*15f0*/  LDC R9, c[0x0][0x3e8] ;  /* 0x0000fa00ff097b82 */ /* 0x000e620000000800 */
        /* <DEDUP_REMOVED lines=10> */
[----:B------:R-:W-:Y:S02]  /*16a0*/  IMAD.HI.U32 R3, R7, R3, R6 ;  /* 0x0000000307037227 */ /* 0x000fe400078e0006 */
[----:B------:R-:W1:Y:S04]  /*16b0*/  LDC.64 R6, c[0x0][0x3d8] ;  /* 0x0000f600ff067b82 */ /* 0x000e680000000a00 */
        /* <DEDUP_REMOVED lines=11> */
[----:B------:R-:W-:-:S05]  /*1770*/  LEA R0, R101, 0xffffffc0, 0x6 ;  /* 0xffffffc065007811 */ /* 0x000fca00078e30ff */
[----:B------:R-:W-:Y:S01]  /*1780*/  @P2 IADD3 R4, PT, PT, R4, 0x1, RZ ;  /* 0x0000000104042810 */ /* 0x000fe20007ffe0ff */
[----:B------:R-:W-:-:S04]  /*1790*/  IMAD.WIDE.U32 R10, R0, R102, R10 ;  /* 0x00000066000a7225 */ /* 0x000fc800078e000a */
[----:B------:R-:W-:Y:S01]  /*17a0*/  IMAD R11, R0, R103, R11 ;  /* 0x00000067000b7224 */ /* 0x000fe200078e020b */
[----:B------:R-:W-:Y:S02]  /*17b0*/  @!P1 IADD3 R4, PT, PT, -R4, RZ, RZ ;  /* 0x000000ff04049210 */ /* 0x000fe40007ffe1ff */
[----:B------:R-:W-:Y:S01]  /*17c0*/  @!P0 LOP3.LUT R4, RZ, R9, RZ, 0x33, !PT ;  /* 0x00000009ff048212 */ /* 0x000fe200078e33ff */
[----:B------:R-:W-:-:S04]  /*17d0*/  IMAD.WIDE.U32 R8, R0, R28, R12 ;  /* 0x0000001c00087225 */ /* 0x000fc800078e000c */
[----:B------:R-:W-:Y:S01]  /*17e0*/  IMAD R13, R0, R29, R9 ;  /* 0x0000001d000d7224 */ /* 0x000fe200078e0209 */
[----:B------:R-:W-:Y:S01]  /*17f0*/  SHF.R.S32.HI R9, RZ, 0x1f, R4 ;  /* 0x0000001fff097819 */ /* 0x000fe20000011404 */
[----:B------:R-:W-:Y:S02]  /*1800*/  IMAD.MOV.U32 R12, RZ, RZ, R8 ;  /* 0x000000ffff0c7224 */ /* 0x000fe400078e0008 */
[----:B--2---:R-:W-:-:S04]  /*1810*/  IMAD.WIDE.U32 R10, R4, R2, R10 ;  /* 0x00000002040a7225 */ /* 0x004fc800078e000a */
[C---:B-1----:R-:W-:Y:S02]  /*1820*/  IMAD R0, R9.reuse, R6, RZ ;  /* 0x0000000609007224 */ /* 0x042fe400078e02ff */
[----:B------:R-:W-:Y:S02]  /*1830*/  IMAD R9, R9, R2, RZ ;  /* 0x0000000209097224 */ /* 0x000fe400078e02ff */
[----:B------:R-:W-:-:S04]  /*1840*/  IMAD.WIDE.U32 R12, R4, R6, R12 ;  /* 0x00000006040c7225 */ /* 0x000fc800078e000c */
[C---:B------:R-:W-:Y:S02]  /*1850*/  IMAD R0, R4.reuse, R7, R0 ;  /* 0x0000000704007224 */ /* 0x040fe400078e0200 */
[----:B------:R-:W-:-:S03]  /*1860*/  IMAD R3, R4, R3, R9 ;  /* 0x0000000304037224 */ /* 0x000fc600078e0209 */
[----:B------:R-:W-:Y:S02]  /*1870*/  IADD3 R4, PT, PT, R13, R0, RZ ;  /* 0x000000000d047210 */ /* 0x000fe40007ffe0ff */
[----:B------:R-:W-:-:S07]  /*1880*/  IADD3 R0, PT, PT, R11, R3, RZ ;  /* 0x000000030b007210 */ /* 0x000fce0007ffe0ff */
.L_x_4456:
[----:B------:R-:W-:Y:S01]  /*1890*/  ISETP.NE.AND P0, PT, R162, -0x1, PT ;  /* 0xffffffffa200780c */ /* 0x000fe20003f05270 */
[----:B------:R-:W1:Y:S01]  /*18a0*/  S2UR UR5, SR_CgaCtaId ;  /* 0x00000000000579c3 */ /* 0x000e620000008800 */
[----:B------:R-:W2:Y:S01]  /*18b0*/  LDCU.64 UR10, c[0x0][0x388] ;  /* 0x00007100ff0a77ac */ /* 0x000ea20008000a00 */
[----:B------:R-:W-:Y:S01]  /*18c0*/  IMAD.SHL.U32 R30, R101, 0x40, RZ ;  /* 0x00000040651e7824 */ /* 0x000fe200078e00ff */
[----:B------:R-:W-:Y:S01]  /*18d0*/  SHF.R.U32.HI R14, RZ, 0x3, R93 ;  /* 0x00000003ff0e7819 */ /* 0x000fe2000001165d */
[----:B------:R-:W-:Y:S01]  /*18e0*/  IMAD.IADD R156, R5, 0x1, -R164 ;  /* 0x00000001059c7824 */ /* 0x000fe200078e0aa4 */
[----:B------:R-:W3:Y:S01]  /*18f0*/  LDCU.64 UR8, c[0x0][0x390] ;  /* 0x00007200ff0877ac */ /* 0x000ee20008000a00 */
[----:B------:R-:W-:Y:S01]  /*1900*/  IMAD.MOV.U32 R15, RZ, RZ, RZ ;  /* 0x000000ffff0f7224 */ /* 0x000fe200078e00ff */
[C---:B------:R-:W-:Y:S01]  /*1910*/  IADD3 R11, PT, PT, R14.reuse, 0x10, RZ ;  /* 0x000000100e0b7810 */ /* 0x040fe20007ffe0ff */
[----:B------:R-:W-:Y:S01]  /*1920*/  BSSY.RECONVERGENT B0, `(.L_x_4461) ;  /* 0x0000044000007945 */ /* 0x000fe20003800200 */
[----:B------:R-:W4:Y:S01]  /*1930*/  LDCU.64 UR6, c[0x0][0x3c8] ;  /* 0x00007900ff0677ac */ /* 0x000f220008000a00 */
[-C--:B------:R-:W-:Y:S01]  /*1940*/  ISETP.GE.AND P5, PT, R14, R156.reuse, PT ;  /* 0x0000009c0e00720c */ /* 0x080fe20003fa6270 */
[----:B------:R-:W-:Y:S01]  /*1950*/  IMAD.WIDE.U32 R18, R19, 0x40, R14 ;  /* 0x0000004013127825 */ /* 0x000fe200078e000e */
[----:B------:R-:W5:Y:S01]  /*1960*/  @!P0 LDC.64 R6, c[0x0][0x398] ;  /* 0x0000e600ff068b82 */ /* 0x000f620000000a00 */
[----:B------:R-:W-:Y:S01]  /*1970*/  UMOV UR4, 0x400 ;  /* 0x0000040000047882 */ /* 0x000fe20000000000 */
[----:B------:R-:W-:-:S06]  /*1980*/  ISETP.GE.AND P2, PT, R11, R156, PT ;  /* 0x0000009c0b00720c */ /* 0x000fcc0003f46270 */
[----:B------:R-:W2:Y:S01]  /*1990*/  @P0 LDC.64 R2, c[0x0][0x3b0] ;  /* 0x0000ec00ff020b82 */ /* 0x000ea20000000a00 */
[----:B-1----:R-:W-:Y:S01]  /*19a0*/  ULEA UR5, UR5, UR4, 0x18 ;  /* 0x0000000405057291 */ /* 0x002fe2000f8ec0ff */
[----:B-----5:R-:W-:Y:S01]  /*19b0*/  @!P0 IMAD.WIDE.U32 R8, R163, R6, RZ ;  /* 0x00000006a3088225 */ /* 0x020fe200078e00ff */
[----:B------:R-:W-:-:S03]  /*19c0*/  IADD3 R6, PT, PT, R30, -0x40, RZ ;  /* 0xffffffc01e067810 */ /* 0x000fc60007ffe0ff */
[----:B------:R-:W-:Y:S02]  /*19d0*/  @!P0 IMAD R7, R163, R7, R9 ;  /* 0x00000007a3078224 */ /* 0x000fe400078e0209 */
[----:B------:R-:W-:Y:S02]  /*19e0*/  @!P0 IMAD.MOV.U32 R13, RZ, RZ, R8 ;  /* 0x000000ffff0d8224 */ /* 0x000fe400078e0008 */
[----:B--2---:R-:W-:-:S04]  /*19f0*/  @P0 IMAD.WIDE.U32 R8, R162, R2, RZ ;  /* 0x00000002a2080225 */ /* 0x004fc800078e00ff */
[----:B------:R-:W-:Y:S01]  /*1a00*/  @P0 IMAD.MOV.U32 R13, RZ, RZ, R8 ;  /* 0x000000ffff0d0224 */ /* 0x000fe200078e0008 */
[----:B------:R-:W-:Y:S01]  /*1a10*/  SHF.L.U32 R8, R93, 0x3, RZ ;  /* 0x000000035d087819 */ /* 0x000fe200000006ff */
[----:B------:R-:W-:Y:S02]  /*1a20*/  @P0 IMAD R7, R162, R3, R9 ;  /* 0x00000003a2070224 */ /* 0x000fe400078e0209 */
[----:B------:R-:W-:Y:S01]  /*1a30*/  VIADD R9, R14, 0x20 ;  /* 0x000000200e097836 */ /* 0x000fe20000000000 */
[----:B------:R-:W-:Y:S01]  /*1a40*/  LOP3.LUT R166, R8, 0x38, RZ, 0xc0, !PT ;  /* 0x0000003808a67812 */ /* 0x000fe200078ec0ff */
[----:B------:R-:W-:Y:S01]  /*1a50*/  VIADD R3, R14, 0x30 ;  /* 0x000000300e037836 */ /* 0x000fe20000000000 */
[----:B------:R-:W-:Y:S02]  /*1a60*/  LOP3.LUT R2, R8, 0x1f8, RZ, 0xc0, !PT ;  /* 0x000001f808027812 */ /* 0x000fe400078ec0ff */
[C---:B------:R-:W-:Y:S02]  /*1a70*/  IADD3 R20, P1, PT, R166.reuse, R10, RZ ;  /* 0x0000000aa6147210 */ /* 0x040fe40007f3e0ff */
[----:B------:R-:W-:-:S02]  /*1a80*/  IADD3 R24, P0, PT, R166, R12, RZ ;  /* 0x0000000ca6187210 */ /* 0x000fc40007f1e0ff */
[----:B------:R-:W-:Y:S01]  /*1a90*/  IADD3 R22, P3, PT, R166, R13, RZ ;  /* 0x0000000da6167210 */ /* 0x000fe20007f7e0ff */
[----:B------:R-:W-:Y:S01]  /*1aa0*/  IMAD.X R21, RZ, RZ, R0, P1 ;  /* 0x000000ffff157224 */ /* 0x000fe200008e0600 */
[----:B------:R-:W-:Y:S01]  /*1ab0*/  LOP3.LUT R165, R2, 0x38, R93, 0x78, !PT ;  /* 0x0000003802a57812 */ /* 0x000fe200078e785d */
[----:B------:R-:W-:Y:S01]  /*1ac0*/  IMAD.X R25, RZ, RZ, R4, P0 ;  /* 0x000000ffff197224 */ /* 0x000fe200000e0604 */
[----:B------:R-:W-:Y:S01]  /*1ad0*/  IADD3 R2, PT, PT, -R6, R95, RZ ;  /* 0x0000005f06027210 */ /* 0x000fe20007ffe1ff */
[C---:B------:R-:W-:Y:S01]  /*1ae0*/  IMAD.WIDE.U32 R20, R14.reuse, R102, R20 ;  /* 0x000000660e147225 */ /* 0x040fe200078e0014 */
[----:B------:R-:W-:Y:S02]  /*1af0*/  LOP3.LUT R165, R165, 0x1e00, R8, 0xf8, !PT ;  /* 0x00001e00a5a57812 */ /* 0x000fe400078ef808 */
[C---:B------:R-:W-:Y:S01]  /*1b00*/  ISETP.GE.AND P6, PT, R14.reuse, R2, PT ;  /* 0x000000020e00720c */ /* 0x040fe20003fc6270 */
[----:B------:R-:W-:Y:S01]  /*1b10*/  IMAD.WIDE.U32 R12, R14, R28, R24 ;  /* 0x0000001c0e0c7225 */ /* 0x000fe200078e0018 */
[----:B------:R-:W-:-:S02]  /*1b20*/  LEA R158, P4, R20, UR10, 0x1 ;  /* 0x0000000a149e7c11 */ /* 0x000fc4000f8808ff */
[-C--:B------:R-:W-:Y:S01]  /*1b30*/  ISETP.GE.AND P1, PT, R9, R156.reuse, PT ;  /* 0x0000009c0900720c */ /* 0x080fe20003f26270 */
[----:B------:R-:W-:Y:S01]  /*1b40*/  IMAD.X R23, RZ, RZ, R7, P3 ;  /* 0x000000ffff177224 */ /* 0x000fe200018e0607 */
[----:B---3--:R-:W-:Y:S01]  /*1b50*/  LEA R160, P3, R12, UR8, 0x1 ;  /* 0x000000080ca07c11 */ /* 0x008fe2000f8608ff */
[C---:B------:R-:W-:Y:S01]  /*1b60*/  IMAD R159, R14.reuse, R103, R21 ;  /* 0x000000670e9f7224 */ /* 0x040fe200078e0215 */
[----:B------:R-:W-:Y:S01]  /*1b70*/  ISETP.GE.AND P0, PT, R3, R156, PT ;  /* 0x0000009c0300720c */ /* 0x000fe20003f06270 */
[----:B------:R-:W-:Y:S01]  /*1b80*/  IMAD R161, R14, R29, R13 ;  /* 0x0000001d0ea17224 */ /* 0x000fe200078e020d */
[----:B------:R-:W-:Y:S01]  /*1b90*/  LOP3.LUT R157, R166, 0x40, RZ, 0xfc, !PT ;  /* 0x00000040a69d7812 */ /* 0x000fe200078efcff */
[----:B----4-:R-:W-:Y:S01]  /*1ba0*/  IMAD.WIDE.U32 R14, R16, UR6, R22 ;  /* 0x00000006100e7c25 */ /* 0x010fe2000f8e0016 */
[----:B------:R-:W-:Y:S02]  /*1bb0*/  LEA.HI.X R159, R20, UR11, R159, 0x1, P4 ;  /* 0x0000000b149f7c11 */ /* 0x000fe4000a0f0c9f */
[----:B------:R-:W-:Y:S01]  /*1bc0*/  LEA.HI.X R161, R12, UR9, R161, 0x1, P3 ;  /* 0x000000090ca17c11 */ /* 0x000fe200098f0ca1 */
[----:B------:R-:W-:Y:S01]  /*1bd0*/  IMAD R17, R16, UR7, R15 ;  /* 0x0000000710117c24 */ /* 0x000fe2000f8e020f */
[----:B------:R-:W-:Y:S01]  /*1be0*/  LEA R165, R165, UR5, 0x1 ;  /* 0x00000005a5a57c11 */ /* 0x000fe2000f8e08ff */
        /* <DEDUP_REMOVED lines=23> */
.L_x_4462:
[----:B------:R-:W-:Y:S05]  /*1d60*/  BSYNC.RECONVERGENT B0 ;  /* 0x0000000000007941 */ /* 0x000fea0003800200 */
.L_x_4461:
        /* <DEDUP_REMOVED lines=28> */
.L_x_4464:
[----:B------:R-:W-:Y:S05]  /*1f30*/  BSYNC.RECONVERGENT B0 ;  /* 0x0000000000007941 */ /* 0x000fea0003800200 */
.L_x_4463:
[C---:B------:R-:W-:Y:S01]  /*1f40*/  IMAD.SHL.U32 R13, R102.reuse, 0x10, RZ ;  /* 0x00000010660d7824 */ /* 0x040fe200078e00ff */
[----:B------:R-:W-:Y:S01]  /*1f50*/  BSSY.RECONVERGENT B0, `(.L_x_4465) ;  /* 0x000001e000007945 */ /* 0x000fe20003800200 */
[----:B------:R-:W-:Y:S02]  /*1f60*/  ISETP.GE.AND P4, PT, R9, R2, PT ;  /* 0x000000020900720c */ /* 0x000fe40003f86270 */
[----:B------:R-:W-:Y:S01]  /*1f70*/  SHF.L.U64.HI R92, R102, 0x4, R103 ;  /* 0x00000004665c7819 */ /* 0x000fe20000010267 */
[----:B------:R-:W-:Y:S01]  /*1f80*/  IMAD.SHL.U32 R31, R13, 0x2, RZ ;  /* 0x000000020d1f7824 */ /* 0x000fe200078e00ff */
[----:B------:R-:W-:Y:S05]  /*1f90*/  @P1 BRA `(.L_x_4466) ;  /* 0x0000000000641947 */ /* 0x000fea0003800000 */
[----:B------:R-:W3:Y:S01]  /*1fa0*/  LDCU.64 UR8, c[0x0][0x3b0] ;  /* 0x00007600ff0877ac */ /* 0x000ee20008000a00 */
[----:B------:R-:W-:Y:S01]  /*1fb0*/  IADD3 R7, P1, PT, R18, 0x20, RZ ;  /* 0x0000002012077810 */ /* 0x000fe20007f3e0ff */
[----:B-12---:R-:W-:Y:S01]  /*1fc0*/  IMAD.MOV.U32 R20, RZ, RZ, R14 ;  /* 0x000000ffff147224 */ /* 0x006fe200078e000e */
[----:B------:R-:W-:Y:S01]  /*1fd0*/  MOV R21, R17 ;  /* 0x0000001100157202 */ /* 0x000fe20000000f00 */
[----:B------:R-:W1:Y:S02]  /*1fe0*/  LDCU UR4, c[0x0][0x440] ;  /* 0x00008800ff0477ac */ /* 0x000e640008000800 */
[----:B------:R-:W-:Y:S01]  /*1ff0*/  IMAD.X R0, RZ, RZ, R19, P1 ;  /* 0x000000ffff007224 */ /* 0x000fe200008e0613 */
[----:B------:R-:W2:Y:S03]  /*2000*/  LDCU.64 UR6, c[0x0][0x380] ;  /* 0x00007000ff0677ac */ /* 0x000ea60008000a00 */
[----:B---3--:R-:W-:-:S02]  /*2010*/  IMAD R0, R0, UR8, RZ ;  /* 0x0000000800007c24 */ /* 0x008fc4000f8e02ff */
[----:B------:R-:W-:Y:S01]  /*2020*/  IMAD.WIDE.U32 R20, R7, UR8, R20 ;  /* 0x0000000807147c25 */ /* 0x000fe2000f8e0014 */
[----:B-1----:R-:W-:-:S03]  /*2030*/  ISETP.GE.AND P2, PT, R166, UR4, PT ;  /* 0x00000004a6007c0c */ /* 0x002fc6000bf46270 */
        /* <DEDUP_REMOVED lines=15> */
.L_x_4466:
[----:B------:R-:W-:Y:S05]  /*2130*/  BSYNC.RECONVERGENT B0 ;  /* 0x0000000000007941 */ /* 0x000fea0003800200 */
.L_x_4465:
[----:B------:R-:W-:Y:S01]  /*2140*/  SHF.L.U64.HI R92, R13, 0x1, R92 ;  /* 0x000000010d5c7819 */ /* 0x000fe2000001025c */
[----:B------:R-:W-:Y:S01]  /*2150*/  BSSY.RECONVERGENT B0, `(.L_x_4467) ;  /* 0x000001d000007945 */ /* 0x000fe20003800200 */
[----:B------:R-:W-:Y:S02]  /*2160*/  IADD3 R12, P1, PT, R31, R158, RZ ;  /* 0x0000009e1f0c7210 */ /* 0x000fe40007f3e0ff */
[----:B------:R-:W-:-:S03]  /*2170*/  ISETP.GE.AND P3, PT, R3, R2, PT ;  /* 0x000000020300720c */ /* 0x000fc60003f66270 */
[----:B------:R-:W-:Y:S01]  /*2180*/  IMAD.X R13, R92, 0x1, R159, P1 ;  /* 0x000000015c0d7824 */ /* 0x000fe200008e069f */
[----:B------:R-:W-:Y:S09]  /*2190*/  @P0 BRA `(.L_x_4468) ;  /* 0x0000000000600947 */ /* 0x000ff20003800000 */
[----:B------:R-:W4:Y:S01]  /*21a0*/  LDCU.64 UR8, c[0x0][0x3b0] ;  /* 0x00007600ff0877ac */ /* 0x000f220008000a00 */
[----:B------:R-:W-:Y:S02]  /*21b0*/  IADD3 R0, P0, PT, R18, 0x30, RZ ;  /* 0x0000003012007810 */ /* 0x000fe40007f1e0ff */
[----:B------:R-:W-:Y:S01]  /*21c0*/  MOV R15, R17 ;  /* 0x00000011000f7202 */ /* 0x000fe20000000f00 */
[----:B------:R-:W5:Y:S02]  /*21d0*/  LDCU UR4, c[0x0][0x440] ;  /* 0x00008800ff0477ac */ /* 0x000f640008000800 */
[----:B------:R-:W-:Y:S01]  /*21e0*/  IMAD.X R7, RZ, RZ, R19, P0 ;  /* 0x000000ffff077224 */ /* 0x000fe200000e0613 */
[----:B------:R-:W1:Y:S03]  /*21f0*/  LDCU.64 UR6, c[0x0][0x380] ;  /* 0x00007000ff0677ac */ /* 0x000e660008000a00 */
[----:B----4-:R-:W-:-:S02]  /*2200*/  IMAD R7, R7, UR8, RZ ;  /* 0x0000000807077c24 */ /* 0x010fc4000f8e02ff */
[----:B------:R-:W-:Y:S01]  /*2210*/  IMAD.WIDE.U32 R14, R0, UR8, R14 ;  /* 0x00000008000e7c25 */ /* 0x000fe2000f8e000e */
[----:B-----5:R-:W-:-:S03]  /*2220*/  ISETP.GE.AND P1, PT, R166, UR4, PT ;  /* 0x00000004a6007c0c */ /* 0x020fc6000bf26270 */
        /* <DEDUP_REMOVED lines=15> */
.L_x_4468:
[----:B------:R-:W-:Y:S05]  /*2320*/  BSYNC.RECONVERGENT B0 ;  /* 0x0000000000007941 */ /* 0x000fea0003800200 */
.L_x_4467:
[----:B------:R-:W-:Y:S04]  /*2330*/  BSSY.RECONVERGENT B0, `(.L_x_4469) ;  /* 0x0000011000007945 */ /* 0x000fe80003800200 */
[----:B------:R-:W-:Y:S05]  /*2340*/  @P6 BRA `(.L_x_4470) ;  /* 0x00000000003c6947 */ /* 0x000fea0003800000 */
[----:B------:R-:W5:Y:S02]  /*2350*/  LDCU UR4, c[0x0][0x440] ;  /* 0x00008800ff0477ac */ /* 0x000f640008000800 */
[----:B-----5:R-:W-:Y:S02]  /*2360*/  ISETP.GE.AND P1, PT, R166, UR4, PT ;  /* 0x00000004a6007c0c */ /* 0x020fe4000bf26270 */
        /* <DEDUP_REMOVED lines=13> */
.L_x_4470:
[----:B------:R-:W-:Y:S05]  /*2440*/  BSYNC.RECONVERGENT B0 ;  /* 0x0000000000007941 */ /* 0x000fea0003800200 */
.L_x_4469:
[----:B------:R-:W-:Y:S04]  /*2450*/  BSSY.RECONVERGENT B0, `(.L_x_4471) ;  /* 0x000000f000007945 */ /* 0x000fe80003800200 */
[----:B------:R-:W-:Y:S05]  /*2460*/  @P5 BRA `(.L_x_4472) ;  /* 0x0000000000345947 */ /* 0x000fea0003800000 */
        /* <DEDUP_REMOVED lines=13> */
.L_x_4472:
[----:B------:R-:W-:Y:S05]  /*2540*/  BSYNC.RECONVERGENT B0 ;  /* 0x0000000000007941 */ /* 0x000fea0003800200 */
.L_x_4471:
[----:B------:R-:W-:Y:S04]  /*2550*/  BSSY.RECONVERGENT B0, `(.L_x_4473) ;  /* 0x0000013000007945 */ /* 0x000fe80003800200 */
        /* <DEDUP_REMOVED lines=18> */
.L_x_4474:
[----:B------:R-:W-:Y:S05]  /*2680*/  BSYNC.RECONVERGENT B0 ;  /* 0x0000000000007941 */ /* 0x000fea0003800200 */
.L_x_4473:
        /* <DEDUP_REMOVED lines=17> */
.L_x_4476:
[----:B------:R-:W-:Y:S05]  /*27a0*/  BSYNC.RECONVERGENT B0 ;  /* 0x0000000000007941 */ /* 0x000fea0003800200 */
.L_x_4475:
[----:B------:R-:W0:Y:S01]  /*27b0*/  LDGDEPBAR ;  /* 0x00000000000079af */ /* 0x000e220000000000 */
[C---:B------:R-:W-:Y:S01]  /*27c0*/  IMAD.SHL.U32 R154, R93.reuse, 0x40, RZ ;  /* 0x000000405d9a7824 */ /* 0x040fe200078e00ff */
[--C-:B-1----:R-:W-:Y:S01]  /*27d0*/  SHF.R.U32.HI R13, RZ, 0x1, R93.reuse ;  /* 0x00000001ff0d7819 */ /* 0x102fe2000001165d */
[----:B------:R-:W-:Y:S01]  /*27e0*/  IMAD.SHL.U32 R4, R93, 0x20, RZ ;  /* 0x000000205d047824 */ /* 0x000fe200078e00ff */
[----:B------:R-:W-:Y:S01]  /*27f0*/  SHF.R.U32.HI R0, RZ, 0x2, R93 ;  /* 0x00000002ff007819 */ /* 0x000fe2000001165d */
[----:B------:R-:W-:Y:S01]  /*2800*/  BSSY.RECONVERGENT B0, `(.L_x_4477) ;  /* 0x0000023000007945 */ /* 0x000fe20003800200 */
[----:B------:R-:W-:Y:S02]  /*2810*/  LOP3.LUT R7, R154, 0x1c0, RZ, 0xc0, !PT ;  /* 0x000001c09a077812 */ /* 0x000fe400078ec0ff */
[----:B------:R-:W-:Y:S02]  /*2820*/  LOP3.LUT R15, R13, 0x1f0, RZ, 0xc0, !PT ;  /* 0x000001f00d0f7812 */ /* 0x000fe400078ec0ff */
[----:B------:R-:W-:-:S02]  /*2830*/  LOP3.LUT R8, R7, 0x38, R8, 0xf8, !PT ;  /* 0x0000003807087812 */ /* 0x000fc400078ef808 */
[----:B------:R-:W-:Y:S02]  /*2840*/  LOP3.LUT R7, R154, 0x200, RZ, 0xc0, !PT ;  /* 0x000002009a077812 */ /* 0x000fe400078ec0ff */
[----:B------:R-:W-:Y:S02]  /*2850*/  LOP3.LUT R0, R0, 0x7, RZ, 0xc0, !PT ;  /* 0x0000000700007812 */ /* 0x000fe400078ec0ff */
[----:B------:R-:W-:Y:S02]  /*2860*/  IADD3 R94, PT, PT, R15, 0x1, R164 ;  /* 0x000000010f5e7810 */ /* 0x000fe40007ffe0a4 */
[----:B------:R-:W-:Y:S02]  /*2870*/  LOP3.LUT R155, R7, 0x7c00, R4, 0xf8, !PT ;  /* 0x00007c00079b7812 */ /* 0x000fe400078ef804 */
[----:B------:R-:W-:Y:S02]  /*2880*/  LOP3.LUT R4, R8, 0x8, R13, 0x78, !PT ;  /* 0x0000000808047812 */ /* 0x000fe400078e780d */
[----:B------:R-:W-:Y:S01]  /*2890*/  IADD3 R94, PT, PT, -R5, R94, R0 ;  /* 0x0000005e055e7210 */ /* 0x000fe20007ffe100 */
[----:B------:R-:W-:Y:S01]  /*28a0*/  IMAD.SHL.U32 R5, R28, 0x10, RZ ;  /* 0x000000101c057824 */ /* 0x000fe200078e00ff */
[----:B------:R-:W-:-:S04]  /*28b0*/  DEPBAR.LE SB0, 0x0 ;  /* 0x000080000000791a */ /* 0x000fc80000000000 */
[----:B------:R-:W-:Y:S01]  /*28c0*/  SHF.L.U64.HI R0, R28, 0x4, R29 ;  /* 0x000000041c007819 */ /* 0x000fe2000001021d */
[----:B------:R-:W-:Y:S01]  /*28d0*/  IMAD.IADD R155, R4, 0x1, R155 ;  /* 0x00000001049b7824 */ /* 0x000fe200078e029b */
[----:B------:R-:W-:Y:S01]  /*28e0*/  IADD3 R94, PT, PT, R94, UR14, R95 ;  /* 0x0000000e5e5e7c10 */ /* 0x000fe2000fffe05f */
[----:B------:R-:W-:Y:S06]  /*28f0*/  BAR.SYNC.DEFER_BLOCKING 0x0 ;  /* 0x0000000000007b1d */ /* 0x000fec0000010000 */
        /* <DEDUP_REMOVED lines=17> */
.L_x_4478:
[----:B------:R1:W-:Y:S04]  /*2a10*/  STS.128 [R165+0x8000], RZ ;  /* 0x008000ffa5007388 */ /* 0x0003e80000000c00 */
[----:B------:R1:W-:Y:S02]  /*2a20*/  STS.128 [R165+0xa000], RZ ;  /* 0x00a000ffa5007388 */ /* 0x0003e40000000c00 */
.L_x_4479:
[----:B------:R-:W-:Y:S05]  /*2a30*/  BSYNC.RECONVERGENT B0 ;  /* 0x0000000000007941 */ /* 0x000fea0003800200 */
.L_x_4477:
[-C--:B------:R-:W-:Y:S01]  /*2a40*/  ISETP.GE.AND P1, PT, R11, R2.reuse, PT ;  /* 0x000000020b00720c */ /* 0x080fe20003f26270 */
[----:B------:R-:W-:Y:S01]  /*2a50*/  BSSY.RECONVERGENT B0, `(.L_x_4480) ;  /* 0x000001b000007945 */ /* 0x000fe20003800200 */
[----:B------:R-:W-:Y:S02]  /*2a60*/  ISETP.GE.AND P3, PT, R3, R2, PT ;  /* 0x000000020300720c */ /* 0x000fe40003f66270 */
[----:B------:R-:W-:Y:S02]  /*2a70*/  LOP3.LUT R3, R8, 0x8, R93, 0x78, !PT ;  /* 0x0000000808037812 */ /* 0x000fe400078e785d */
[----:B------:R-:W-:Y:S02]  /*2a80*/  LOP3.LUT R154, R154, 0x400, RZ, 0xc0, !PT ;  /* 0x000004009a9a7812 */ /* 0x000fe400078ec0ff */
[----:B------:R-:W-:Y:S02]  /*2a90*/  LEA R8, P0, R5, R160, 0x1 ;  /* 0x000000a005087211 */ /* 0x000fe400078008ff */
[----:B------:R-:W-:Y:S01]  /*2aa0*/  ISETP.GE.AND P2, PT, R9, R2, PT ;  /* 0x000000020900720c */ /* 0x000fe20003f46270 */
[----:B------:R-:W-:Y:S01]  /*2ab0*/  IMAD R154, R3, 0x2, R154 ;  /* 0x00000002039a7824 */ /* 0x000fe200078e029a */
[----:B------:R-:W-:Y:S01]  /*2ac0*/  LEA.HI.X R9, R5, R161, R0, 0x1, P0 ;  /* 0x000000a105097211 */ /* 0x000fe200000f0c00 */
[----:B------:R1:W-:Y:S01]  /*2ad0*/  @P1 STS.128 [R165+0x8800], RZ ;  /* 0x008800ffa5001388 */ /* 0x0003e20000000c00 */
[----:B------:R-:W-:-:S03]  /*2ae0*/  LEA R155, R155, UR5, 0x1 ;  /* 0x000000059b9b7c11 */ /* 0x000fc6000f8e08ff */
[----:B------:R1:W-:Y:S01]  /*2af0*/  @P1 STS.128 [R165+0xa800], RZ ;  /* 0x00a800ffa5001388 */ /* 0x0003e20000000c00 */
[----:B------:R-:W-:Y:S05]  /*2b00*/  @P1 BRA `(.L_x_4481) ;  /* 0x00000000003c1947 */ /* 0x000fea0003800000 */
        /* <DEDUP_REMOVED lines=15> */
.L_x_4481:
[----:B------:R-:W-:Y:S05]  /*2c00*/  BSYNC.RECONVERGENT B0 ;  /* 0x0000000000007941 */ /* 0x000fea0003800200 */
.L_x_4480:
        /* <DEDUP_REMOVED lines=21> */
.L_x_4483:
[----:B------:R-:W-:Y:S05]  /*2d60*/  BSYNC.RECONVERGENT B0 ;  /* 0x0000000000007941 */ /* 0x000fea0003800200 */
.L_x_4482:
        /* <DEDUP_REMOVED lines=19> */
.L_x_4485:
[----:B------:R-:W-:Y:S05]  /*2ea0*/  BSYNC.RECONVERGENT B0 ;  /* 0x0000000000007941 */ /* 0x000fea0003800200 */
.L_x_4484:
[----:B------:R-:W-:Y:S01]  /*2eb0*/  LDSM.16.M88.4 R80, [R155] ;  /* 0x000000009b50783b */ /* 0x000fe20000000200 */
[----:B------:R-:W-:Y:S01]  /*2ec0*/  IMAD.MOV.U32 R5, RZ, RZ, 0x20 ;  /* 0x00000020ff057424 */ /* 0x000fe200078e00ff */
[----:B------:R-:W-:Y:S01]  /*2ed0*/  R2P PR, R93, 0x6 ;  /* 0x000000065d007804 */ /* 0x000fe20000000000 */
[----:B-1----:R-:W-:Y:S01]  /*2ee0*/  VIADD R2, R154, UR5 ;  /* 0x000000059a027c36 */ /* 0x002fe20008000000 */
[----:B------:R-:W1:Y:S01]  /*2ef0*/  LDSM.16.M88.4 R52, [R154+UR5+0x4000] ;  /* 0x004000059a34783b */ /* 0x000e620008000200 */
[----:B------:R-:W-:Y:S01]  /*2f00*/  IMAD.MOV.U32 R0, RZ, RZ, 0x40 ;  /* 0x00000040ff007424 */ /* 0x000fe200078e00ff */
[----:B------:R-:W-:Y:S02]  /*2f10*/  ISETP.NE.AND P6, PT, R101, 0x1, PT ;  /* 0x000000016500780c */ /* 0x000fe40003fc5270 */
[----:B------:R-:W5:Y:S01]  /*2f20*/  LDSM.16.M88.4 R44, [R154+UR5+0x4800] ;  /* 0x004800059a2c783b */ /* 0x000f620008000200 */
[----:B------:R-:W-:Y:S02]  /*2f30*/  SEL R5, R5, 0xffffffe0, !P1 ;  /* 0xffffffe005057807 */ /* 0x000fe40004800000 */
[----:B------:R-:W-:Y:S01]  /*2f40*/  SEL R0, R0, 0xffffffc0, !P2 ;  /* 0xffffffc000007807 */ /* 0x000fe20005000000 */
[----:B------:R-:W5:Y:S01]  /*2f50*/  LDSM.16.M88.4 R36, [R154+UR5+0x5000] ;  /* 0x005000059a24783b */ /* 0x000f620008000200 */
[C---:B------:R-:W-:Y:S01]  /*2f60*/  IADD3 R149, PT, PT, R2.reuse, R5, RZ ;  /* 0x0000000502957210 */ /* 0x040fe20007ffe0ff */
[C---:B------:R-:W-:Y:S01]  /*2f70*/  IMAD.IADD R153, R155.reuse, 0x1, R5 ;  /* 0x000000019b997824 */ /* 0x040fe200078e0205 */
[----:B------:R-:W-:Y:S01]  /*2f80*/  IADD3 R148, PT, PT, R2, R0, RZ ;  /* 0x0000000002947210 */ /* 0x000fe20007ffe0ff */
[----:B----4-:R-:W4:Y:S01]  /*2f90*/  LDSM.16.M88.4 R16, [R154+UR5+0x5800] ;  /* 0x005800059a10783b */ /* 0x010f220008000200 */
[----:B------:R-:W-:Y:S01]  /*2fa0*/  IMAD.IADD R152, R155, 0x1, R0 ;  /* 0x000000019b987824 */ /* 0x000fe200078e0200 */
[----:B------:R-:W-:-:S02]  /*2fb0*/  VIMNMX R132, PT, PT, R94, R95, PT ;  /* 0x0000005f5e847248 */ /* 0x000fc40003fe0100 */
[----:B------:R-:W-:Y:S01]  /*2fc0*/  LDSM.16.M88.4 R12, [R153] ;  /* 0x00000000990c783b */ /* 0x000fe20000000200 */
[C---:B------:R-:W-:Y:S01]  /*2fd0*/  IMAD.IADD R151, R5.reuse, 0x1, R152 ;  /* 0x0000000105977824 */ /* 0x040fe200078e0298 */
[----:B------:R-:W-:Y:S02]  /*2fe0*/  IADD3 R147, PT, PT, R5, R148, RZ ;  /* 0x0000009405937210 */ /* 0x000fe40007ffe0ff */
[----:B------:R-:W4:Y:S01]  /*2ff0*/  LDSM.16.M88.4 R60, [R149+0x4000] ;  /* 0x00400000953c783b */ /* 0x000f220000000200 */
[----:B------:R-:W-:-:S03]  /*3000*/  VIADDMNMX R2, R94, 0x8, R95, PT ;  /* 0x000000085e027846 */ /* 0x000fc6000380015f */
[----:B--23--:R-:W2:Y:S04]  /*3010*/  LDSM.16.M88.4 R20, [R149+0x4800] ;  /* 0x004800009514783b */ /* 0x00cea80000000200 */
[----:B------:R-:W3:Y:S04]  /*3020*/  LDSM.16.M88.4 R8, [R149+0x5000] ;  /* 0x005000009508783b */ /* 0x000ee80000000200 */
[----:B------:R-:W-:Y:S04]  /*3030*/  LDSM.16.M88.4 R24, [R152] ;  /* 0x000000009818783b */ /* 0x000fe80000000200 */
[----:B------:R-:W-:Y:S01]  /*3040*/  LDSM.16.M88.4 R88, [R148+0x4000] ;  /* 0x004000009458783b */ /* 0x000fe20000000200 */
[C---:B-1----:R-:W-:Y:S03]  /*3050*/  HMMA.16816.F32.BF16 R56, R80.reuse, R52, RZ ;  /* 0x000000345038723c */ /* 0x042fe600000418ff */
[----:B------:R-:W-:Y:S04]  /*3060*/  LDSM.16.M88.4 R84, [R148+0x4800] ;  /* 0x004800009454783b */ /* 0x000fe80000000200 */
[----:B------:R-:W-:Y:S01]  /*3070*/  LDSM.16.M88.4 R64, [R148+0x5000] ;  /* 0x005000009440783b */ /* 0x000fe20000000200 */
[C---:B-----5:R-:W-:Y:S03]  /*3080*/  HMMA.16816.F32.BF16 R48, R80.reuse, R44, RZ ;  /* 0x0000002c5030723c */ /* 0x060fe600000418ff */
[----:B------:R-:W-:Y:S04]  /*3090*/  LDSM.16.M88.4 R76, [R147+0x4000] ;  /* 0x00400000934c783b */ /* 0x000fe80000000200 */
[----:B------:R-:W-:Y:S01]  /*30a0*/  LDSM.16.M88.4 R72, [R147+0x4800] ;  /* 0x004800009348783b */ /* 0x000fe20000000200 */
[C---:B------:R-:W-:Y:S03]  /*30b0*/  HMMA.16816.F32.BF16 R40, R80.reuse, R36, RZ ;  /* 0x000000245028723c */ /* 0x040fe600000418ff */
[----:B------:R-:W-:Y:S04]  /*30c0*/  LDSM.16.M88.4 R68, [R154+UR5+0x6000] ;  /* 0x006000059a44783b */ /* 0x000fe80008000200 */
[----:B------:R-:W0:Y:S01]  /*30d0*/  LDGDEPBAR ;  /* 0x00000000000079af */ /* 0x000e220000000000 */
[C---:B------:R-:W-:Y:S08]  /*30e0*/  HMMA.16816.F32.BF16 R52, R80.reuse, R54, RZ ;  /* 0x000000365034723c */ /* 0x040ff000000418ff */
[C---:B------:R-:W-:Y:S08]  /*30f0*/  HMMA.16816.F32.BF16 R44, R80.reuse, R46, RZ ;  /* 0x0000002e502c723c */ /* 0x040ff000000418ff */
[C---:B------:R-:W-:Y:S08]  /*3100*/  HMMA.16816.F32.BF16 R36, R80.reuse, R38, RZ ;  /* 0x000000265024723c */ /* 0x040ff000000418ff */
[C---:B----4-:R-:W-:Y:S08]  /*3110*/  HMMA.16816.F32.BF16 R32, R80.reuse, R16, RZ ;  /* 0x000000105020723c */ /* 0x050ff000000418ff */
[----:B------:R-:W-:Y:S01]  /*3120*/  HMMA.16816.F32.BF16 R80, R80, R18, RZ ;  /* 0x000000125050723c */ /* 0x000fe200000418ff */
        /* <DEDUP_REMOVED lines=9> */
[----:B------:R-:W2:Y:S07]  /*31c0*/  LDSM.16.M88.4 R8, [R151] ;  /* 0x000000009708783b */ /* 0x000eae0000000200 */
[C---:B-1----:R-:W-:Y:S08]  /*31d0*/  HMMA.16816.F32.BF16 R32, R12.reuse, R16, R32 ;  /* 0x000000100c20723c */ /* 0x042ff00000041820 */
[----:B------:R-:W-:Y:S01]  /*31e0*/  HMMA.16816.F32.BF16 R80, R12, R18, R80 ;  /* 0x000000120c50723c */ /* 0x000fe20000041850 */
[----:B------:R-:W1:Y:S04]  /*31f0*/  LDSM.16.M88.4 R16, [R147+0x5000] ;  /* 0x005000009310783b */ /* 0x000e680000000200 */
[----:B------:R-:W3:Y:S03]  /*3200*/  LDSM.16.M88.4 R12, [R147+0x5800] ;  /* 0x00580000930c783b */ /* 0x000ee60000000200 */
        /* <DEDUP_REMOVED lines=8> */
[----:B------:R-:W5:Y:S07]  /*3290*/  LDSM.16.M88.4 R64, [R154+UR5+0x6800] ;  /* 0x006800059a40783b */ /* 0x000f6e0008000200 */
[C---:B----4-:R-:W-:Y:S08]  /*32a0*/  HMMA.16816.F32.BF16 R32, R24.reuse, R60, R32 ;  /* 0x0000003c1820723c */ /* 0x050ff00000041820 */
[----:B------:R-:W-:Y:S01]  /*32b0*/  HMMA.16816.F32.BF16 R80, R24, R62, R80 ;  /* 0x0000003e1850723c */ /* 0x000fe20000041850 */
[----:B------:R-:W4:Y:S04]  /*32c0*/  LDSM.16.M88.4 R60, [R154+UR5+0x7000] ;  /* 0x007000059a3c783b */ /* 0x000f280008000200 */
[----:B------:R-:W4:Y:S03]  /*32d0*/  LDSM.16.M88.4 R24, [R154+UR5+0x7800] ;  /* 0x007800059a18783b */ /* 0x000f260008000200 */
        /* <DEDUP_REMOVED lines=9> */
[C---:B---3--:R-:W-:Y:S08]  /*3370*/  HMMA.16816.F32.BF16 R32, R8.reuse, R12, R32 ;  /* 0x0000000c0820723c */ /* 0x048ff00000041820 */
[----:B------:R-:W-:Y:S01]  /*3380*/  HMMA.16816.F32.BF16 R80, R8, R14, R80 ;  /* 0x0000000e0850723c */ /* 0x000fe20000041850 */
[----:B------:R-:W2:Y:S04]  /*3390*/  LDSM.16.M88.4 R12, [R149+0x6800] ;  /* 0x00680000950c783b */ /* 0x000ea80000000200 */
[----:B------:R-:W3:Y:S03]  /*33a0*/  LDSM.16.M88.4 R8, [R149+0x7000] ;  /* 0x007000009508783b */ /* 0x000ee60000000200 */
[C---:B------:R-:W-:Y:S08]  /*33b0*/  HMMA.16816.F32.BF16 R56, R20.reuse, R68, R56 ;  /* 0x000000441438723c */ /* 0x040ff00000041838 */
[C---:B------:R-:W-:Y:S01]  /*33c0*/  HMMA.16816.F32.BF16 R52, R20.reuse, R70, R52 ;  /* 0x000000461434723c */ /* 0x040fe20000041834 */
[----:B------:R-:W3:Y:S07]  /*33d0*/  LDSM.16.M88.4 R68, [R148+0x6800] ;  /* 0x006800009444783b */ /* 0x000eee0000000200 */
        /* <DEDUP_REMOVED lines=8> */
[----:B------:R-:W-:Y:S04]  /*3460*/  LDSM.16.M88.4 R24, [R151+0x2000] ;  /* 0x002000009718783b */ /* 0x000fe80000000200 */
[----:B------:R-:W4:Y:S03]  /*3470*/  LDSM.16.M88.4 R20, [R147+0x6000] ;  /* 0x006000009314783b */ /* 0x000f260000000200 */
        /* <DEDUP_REMOVED lines=18> */
[C---:B----4-:R-:W-:Y:S08]  /*35a0*/  HMMA.16816.F32.BF16 R32, R76.reuse, R60, R32 ;  /* 0x0000003c4c20723c */ /* 0x050ff00000041820 */
[----:B------:R-:W-:Y:S08]  /*35b0*/  HMMA.16816.F32.BF16 R80, R76, R62, R80 ;  /* 0x0000003e4c50723c */ /* 0x000ff00000041850 */
        /* <DEDUP_REMOVED lines=21> */
.L_x_4487:
        /* <DEDUP_REMOVED lines=59> */
.L_x_4488:
[----:B------:R-:W1:Y:S01]  /*3ac0*/  LDCU UR4, c[0x0][0x440] ;  /* 0x00008800ff0477ac */ /* 0x000e620008000800 */
[C---:B------:R-:W-:Y:S01]  /*3ad0*/  IMAD.SHL.U32 R6, R102.reuse, 0x20, RZ ;  /* 0x0000002066067824 */ /* 0x040fe200078e00ff */
[----:B------:R-:W-:Y:S02]  /*3ae0*/  IADD3 R10, P0, PT, R31, R158, RZ ;  /* 0x0000009e1f0a7210 */ /* 0x000fe40007f1e0ff */
[----:B------:R-:W-:Y:S02]  /*3af0*/  SHF.L.U64.HI R3, R102, 0x5, R103 ;  /* 0x0000000566037819 */ /* 0x000fe40000010267 */
[----:B------:R-:W-:Y:S01]  /*3b00*/  IADD3 R8, P3, PT, R6, R10, RZ ;  /* 0x0000000a06087210 */ /* 0x000fe20007f7e0ff */
[----:B------:R-:W-:-:S03]  /*3b10*/  IMAD.X R11, R92, 0x1, R159, P0 ;  /* 0x000000015c0b7824 */ /* 0x000fc600000e069f */
[----:B------:R-:W-:Y:S01]  /*3b20*/  IADD3 R12, P0, PT, R8, R6, RZ ;  /* 0x00000006080c7210 */ /* 0x000fe20007f1e0ff */
[----:B------:R-:W-:-:S04]  /*3b30*/  IMAD.X R9, R3, 0x1, R11, P3 ;  /* 0x0000000103097824 */ /* 0x000fc800018e060b */
[----:B------:R-:W-:Y:S01]  /*3b40*/  IMAD.X R13, R9, 0x1, R3, P0 ;  /* 0x00000001090d7824 */ /* 0x000fe200000e0603 */
        /* <DEDUP_REMOVED lines=43> */
.L_x_4486:
[----:B------:R-:W-:Y:S01]  /*3e00*/  IMAD.SHL.U32 R6, R93, 0x2, RZ ;  /* 0x000000025d067824 */ /* 0x000fe200078e00ff */
[----:B------:R-:W2:Y:S01]  /*3e10*/  LDCU UR4, c[0x0][0x45c] ;  /* 0x00008b80ff0477ac */ /* 0x000ea20008000800 */
[----:B------:R-:W-:Y:S02]  /*3e20*/  IMAD.IADD R150, R7, 0x1, R4 ;  /* 0x0000000107967824 */ /* 0x000fe400078e0204 */
[----:B------:R-:W-:Y:S01]  /*3e30*/  IMAD.MOV.U32 R171, RZ, RZ, -0x1 ;  /* 0xffffffffffab7424 */ /* 0x000fe200078e00ff */
[----:B------:R-:W-:Y:S02]  /*3e40*/  LOP3.LUT R6, R6, 0x6, RZ, 0xc0, !PT ;  /* 0x0000000606067812 */ /* 0x000fe400078ec0ff */
[----:B------:R-:W-:-:S03]  /*3e50*/  LEA R150, R150, UR5, 0x1 ;  /* 0x0000000596967c11 */ /* 0x000fc6000f8e08ff */
[----:B------:R-:W-:Y:S02]  /*3e60*/  IMAD R3, R101, 0x40, R6 ;  /* 0x0000004065037824 */ /* 0x000fe400078e0206 */
[--C-:B------:R-:W-:Y:S01]  /*3e70*/  IMAD.IADD R146, R5, 0x1, R150.reuse ;  /* 0x0000000105927824 */ /* 0x100fe200078e0296 */
[----:B------:R-:W-:Y:S01]  /*3e80*/  LDSM.16.MT88.4 R68, [R150+0xa000] ;  /* 0x00a000009644783b */ /* 0x000fe20000004200 */
[C---:B-1----:R-:W-:Y:S02]  /*3e90*/  VIADD R9, R3.reuse, 0xffffffc1 ;  /* 0xffffffc103097836 */ /* 0x042fe40000000000 */
        /* <DEDUP_REMOVED lines=13> */
[----:B------:R-:W-:Y:S01]  /*3f70*/  FSEL R21, R58, -INF , !P0 ;  /* 0xff8000003a157808 */ /* 0x000fe20004000000 */
[----:B------:R-:W-:Y:S01]  /*3f80*/  IMAD.IADD R145, R0, 0x1, R150 ;  /* 0x0000000100917824 */ /* 0x000fe200078e0296 */
[----:B------:R-:W-:-:S02]  /*3f90*/  ISETP.GE.AND P1, PT, R9, R132, PT ;  /* 0x000000840900720c */ /* 0x000fc40003f26270 */
[----:B------:R-:W-:Y:S01]  /*3fa0*/  ISETP.GE.AND P0, PT, R9, R2, PT ;  /* 0x000000020900720c */ /* 0x000fe20003f06270 */
[----:B------:R-:W-:Y:S01]  /*3fb0*/  VIADD R9, R3, 0xffffffd1 ;  /* 0xffffffd103097836 */ /* 0x000fe20000000000 */
[----:B------:R-:W-:Y:S01]  /*3fc0*/  ISETP.GE.AND P4, PT, R11, R132, PT ;  /* 0x000000840b00720c */ /* 0x000fe20003f86270 */
[----:B------:R-:W-:Y:S01]  /*3fd0*/  IMAD.IADD R144, R5, 0x1, R145 ;  /* 0x0000000105907824 */ /* 0x000fe200078e0291 */
[----:B------:R-:W-:Y:S01]  /*3fe0*/  ISETP.GE.AND P2, PT, R11, R2, PT ;  /* 0x000000020b00720c */ /* 0x000fe20003f46270 */
[----:B------:R-:W-:Y:S01]  /*3ff0*/  VIADD R11, R3, 0xffffffd0 ;  /* 0xffffffd0030b7836 */ /* 0x000fe20000000000 */
[----:B------:R-:W-:Y:S02]  /*4000*/  FSEL R52, R52, -INF , !P4 ;  /* 0xff80000034347808 */ /* 0x000fe40006000000 */
[----:B------:R-:W-:Y:S01]  /*4010*/  FSEL R19, R54, -INF , !P2 ;  /* 0xff80000036137808 */ /* 0x000fe20005000000 */
[----:B------:R-:W-:Y:S01]  /*4020*/  LDSM.16.MT88.4 R60, [R144+0x8000] ;  /* 0x00800000903c783b */ /* 0x000fe20000004200 */
        /* <DEDUP_REMOVED lines=13> */
[----:B------:R-:W-:Y:S02]  /*4100*/  ISETP.GE.AND P5, PT, R9, R2, PT ;  /* 0x000000020900720c */ /* 0x000fe40003fa6270 */
        /* <DEDUP_REMOVED lines=12> */
[C---:B------:R-:W-:Y:S01]  /*41d0*/  VIADD R11, R3.reuse, 0xfffffff0 ;  /* 0xfffffff0030b7836 */ /* 0x040fe20000000000 */
[----:B------:R-:W-:Y:S01]  /*41e0*/  FSEL R112, R40, -INF , !P2 ;  /* 0xff80000028707808 */ /* 0x000fe20005000000 */
[----:B------:R-:W-:Y:S01]  /*41f0*/  VIADD R3, R3, 0xfffffff9 ;  /* 0xfffffff903037836 */ /* 0x000fe20000000000 */
[----:B------:R-:W-:Y:S02]  /*4200*/  ISETP.GE.AND P2, PT, R13, R132, PT ;  /* 0x000000840d00720c */ /* 0x000fe40003f46270 */
[----:B------:R-:W-:-:S02]  /*4210*/  FMNMX3.FTZ R31, R56, R12, R52, !PT ;  /* 0x0000000c381f7276 */ /* 0x000fc40007810034 */
[----:B------:R-:W-:Y:S02]  /*4220*/  FSEL R116, R36, -INF , !P2 ;  /* 0xff80000024747808 */ /* 0x000fe40005000000 */
[-C--:B------:R-:W-:Y:S02]  /*4230*/  ISETP.GE.AND P2, PT, R11, R132.reuse, PT ;  /* 0x000000840b00720c */ /* 0x080fe40003f46270 */
[----:B------:R-:W-:Y:S02]  /*4240*/  FSEL R118, R41, -INF , !P1 ;  /* 0xff80000029767808 */ /* 0x000fe40004800000 */
[-C--:B------:R-:W-:Y:S02]  /*4250*/  ISETP.GE.AND P1, PT, R27, R132.reuse, PT ;  /* 0x000000841b00720c */ /* 0x080fe40003f26270 */
[----:B------:R-:W-:Y:S02]  /*4260*/  FSEL R124, R32, -INF , !P2 ;  /* 0xff800000207c7808 */ /* 0x000fe40005000000 */
[----:B------:R-:W-:-:S02]  /*4270*/  ISETP.GE.AND P2, PT, R23, R132, PT ;  /* 0x000000841700720c */ /* 0x000fc40003f46270 */
[----:B------:R-:W-:Y:S02]  /*4280*/  FMNMX3.FTZ R31, R31, R14, R48, !PT ;  /* 0x0000000e1f1f7276 */ /* 0x000fe40007810030 */
[----:B------:R-:W-:Y:S02]  /*4290*/  FMNMX3.FTZ R18, R21, R59, R19, !PT ;  /* 0x0000003b15127276 */ /* 0x000fe40007810013 */
[----:B------:R-:W-:Y:S02]  /*42a0*/  FSEL R114, R37, -INF , !P1 ;  /* 0xff80000025727808 */ /* 0x000fe40004800000 */
[----:B------:R-:W-:Y:S02]  /*42b0*/  ISETP.GE.AND P1, PT, R25, R132, PT ;  /* 0x000000841900720c */ /* 0x000fe40003f26270 */
[----:B------:R-:W-:Y:S02]  /*42c0*/  FSEL R120, R80, -INF , !P2 ;  /* 0xff80000050787808 */ /* 0x000fe40005000000 */
[----:B------:R-:W-:-:S02]  /*42d0*/  FMNMX3.FTZ R31, R31, R6, R10, !PT ;  /* 0x000000061f1f7276 */ /* 0x000fc4000781000a */
[----:B------:R-:W-:Y:S02]  /*42e0*/  ISETP.GE.AND P2, PT, R13, R2, PT ;  /* 0x000000020d00720c */ /* 0x000fe40003f46270 */
[----:B------:R-:W-:Y:S02]  /*42f0*/  FSEL R13, R46, -INF , !P0 ;  /* 0xff8000002e0d7808 */ /* 0x000fe40004000000 */
[----:B------:R-:W-:Y:S02]  /*4300*/  FMNMX3.FTZ R18, R18, R17, R15, !PT ;  /* 0x0000001112127276 */ /* 0x000fe4000781000f */
[----:B------:R-:W-:Y:S02]  /*4310*/  FSEL R122, R33, -INF , !P1 ;  /* 0xff800000217a7808 */ /* 0x000fe40004800000 */
[----:B------:R-:W-:Y:S02]  /*4320*/  FMNMX3.FTZ R31, R31, R8, R112, !PT ;  /* 0x000000081f1f7276 */ /* 0x000fe40007810070 */
[----:B------:R-:W-:-:S02]  /*4330*/  ISETP.GE.AND P1, PT, R3, R132, PT ;  /* 0x000000840300720c */ /* 0x000fc40003f26270 */
[----:B------:R-:W-:Y:S02]  /*4340*/  ISETP.GE.AND P0, PT, R11, R2, PT ;  /* 0x000000020b00720c */ /* 0x000fe40003f06270 */
[----:B------:R-:W-:Y:S02]  /*4350*/  FSEL R11, R47, -INF , !P5 ;  /* 0xff8000002f0b7808 */ /* 0x000fe40006800000 */
[----:B------:R-:W-:Y:S01]  /*4360*/  FSEL R131, R42, -INF , !P4 ;  /* 0xff8000002a837808 */ /* 0x000fe20006000000 */
[----:B------:R-:W-:Y:S01]  /*4370*/  LDSM.16.MT88.4 R44, [R146+0x8000] ;  /* 0x00800000922c783b */ /* 0x000fe20000004200 */
[----:B------:R-:W-:Y:S02]  /*4380*/  FMNMX3.FTZ R18, R18, R9, R13, !PT ;  /* 0x0000000912127276 */ /* 0x000fe4000781000d */
[----:B------:R-:W-:Y:S02]  /*4390*/  FMNMX3.FTZ R31, R31, R118, R116, !PT ;  /* 0x000000761f1f7276 */ /* 0x000fe40007810074 */
[----:B------:R-:W-:-:S02]  /*43a0*/  FSEL R26, R81, -INF , !P1 ;  /* 0xff800000511a7808 */ /* 0x000fc40004800000 */
        /* <DEDUP_REMOVED lines=20> */
[----:B------:R-:W-:Y:S01]  /*44f0*/  FMNMX.FTZ R18, R25, R18, !PT ;  /* 0x0000001219127209 */ /* 0x000fe20007810000 */
[----:B------:R-:W-:Y:S04]  /*4500*/  LDSM.16.MT88.4 R80, [R145+0xa000] ;  /* 0x00a000009150783b */ /* 0x000fe80000004200 */
        /* <DEDUP_REMOVED lines=24> */
[----:B------:R-:W2:Y:S01]  /*4690*/  LDSM.16.MT88.4 R4, [R144+0xa000] ;  /* 0x00a000009004783b */ /* 0x000ea20000004200 */
[--C-:B------:R-:W-:Y:S01]  /*46a0*/  FFMA.FTZ R33, R10, UR4, -R125.reuse ;  /* 0x000000040a217c23 */ /* 0x100fe2000801087d */
[--C-:B------:R-:W-:Y:S01]  /*46b0*/  FFMA.FTZ R30, R8, UR4, -R125.reuse ;  /* 0x00000004081e7c23 */ /* 0x100fe2000801087d */
[----:B------:R-:W3:Y:S01]  /*46c0*/  MUFU.EX2 R108, R108 ;  /* 0x0000006c006c7308 */ /* 0x000ee20000000800 */
[--C-:B------:R-:W-:Y:S01]  /*46d0*/  FFMA.FTZ R32, R9, UR4, -R24.reuse ;  /* 0x0000000409207c23 */ /* 0x100fe20008010818 */
[--C-:B------:R-:W-:Y:S01]  /*46e0*/  FFMA.FTZ R0, R11, UR4, -R24.reuse ;  /* 0x000000040b007c23 */ /* 0x100fe20008010818 */
[--C-:B------:R-:W-:Y:S01]  /*46f0*/  FFMA.FTZ R105, R48, UR4, -R125.reuse ;  /* 0x0000000430697c23 */ /* 0x100fe2000801087d */
[----:B------:R-:W4:Y:S01]  /*4700*/  LDSM.16.MT88.4 R8, [R146+0x8800] ;  /* 0x008800009208783b */ /* 0x000f220000004200 */
[--C-:B------:R-:W-:Y:S01]  /*4710*/  FFMA.FTZ R35, R15, UR4, -R24.reuse ;  /* 0x000000040f237c23 */ /* 0x100fe20008010818 */
        /* <DEDUP_REMOVED lines=10> */
[----:B------:R-:W1:Y:S01]  /*47c0*/  MUFU.EX2 R104, R104 ;  /* 0x0000006800687308 */ /* 0x000e620000000800 */
[----:B---3--:R-:W-:Y:S01]  /*47d0*/  F2FP.BF16.F32.PACK_AB R84, R108, R111 ;  /* 0x0000006f6c54723e */ /* 0x008fe200000010ff */
[----:B------:R-:W3:Y:S01]  /*47e0*/  LDSM.16.MT88.4 R16, [R145+0x8800] ;  /* 0x008800009110783b */ /* 0x000ee20000004200 */
        /* <DEDUP_REMOVED lines=11> */
[----:B------:R-:W-:Y:S01]  /*48a0*/  FADD.FTZ R108, R111, R108 ;  /* 0x0000006c6f6c7221 */ /* 0x000fe20000010000 */
[----:B------:R-:W-:Y:S01]  /*48b0*/  LDSM.16.MT88.4 R24, [R146+0x9800] ;  /* 0x009800009218783b */ /* 0x000fe20000004200 */
[----:B------:R-:W2:Y:S01]  /*48c0*/  MUFU.EX2 R110, R110 ;  /* 0x0000006e006e7308 */ /* 0x000ea20000000800 */
[----:B-1----:R-:W-:Y:S01]  /*48d0*/  F2FP.BF16.F32.PACK_AB R86, R104, R107 ;  /* 0x0000006b6856723e */ /* 0x002fe200000010ff */
[----:B------:R-:W-:-:S04]  /*48e0*/  FADD.FTZ R107, R107, R108 ;  /* 0x0000006c6b6b7221 */ /* 0x000fc80000010000 */
[----:B------:R-:W-:Y:S02]  /*48f0*/  FADD.FTZ R104, R104, R107 ;  /* 0x0000006b68687221 */ /* 0x000fe40000010000 */
[----:B------:R-:W-:Y:S08]  /*4900*/  MUFU.EX2 R109, R109 ;  /* 0x0000006d006d7308 */ /* 0x000ff00000000800 */
[----:B------:R-:W1:Y:S01]  /*4910*/  MUFU.EX2 R106, R106 ;  /* 0x0000006a006a7308 */ /* 0x000e620000000800 */
[----:B--2---:R-:W-:Y:S01]  /*4920*/  F2FP.BF16.F32.PACK_AB R85, R110, R113 ;  /* 0x000000716e55723e */ /* 0x004fe200000010ff */
[----:B------:R-:W-:-:S06]  /*4930*/  FADD.FTZ R110, R113, R110 ;  /* 0x0000006e716e7221 */ /* 0x000fcc0000010000 */
        /* <DEDUP_REMOVED lines=34> */
[----:B------:R-:W-:Y:S01]  /*4b60*/  HMMA.16816.F32.BF16 R88, R84, R4, RZ ;  /* 0x000000045458723c */ /* 0x000fe200000418ff */
[----:B--2---:R-:W-:Y:S01]  /*4b70*/  F2FP.BF16.F32.PACK_AB R4, R34, R105 ;  /* 0x000000692204723e */ /* 0x004fe200000010ff */
        /* <DEDUP_REMOVED lines=8> */
[----:B----4-:R-:W-:-:S04]  /*4c00*/  F2FP.BF16.F32.PACK_AB R7, R0, R31 ;  /* 0x0000001f0007723e */ /* 0x010fc800000010ff */
[----:B------:R-:W-:Y:S03]  /*4c10*/  MUFU.EX2 R120, R120 ;  /* 0x0000007800787308 */ /* 0x000fe60000000800 */
[C---:B------:R-:W-:Y:S05]  /*4c20*/  HMMA.16816.F32.BF16 R40, R4.reuse, R8, R40 ;  /* 0x000000080428723c */ /* 0x040fea0000041828 */
[----:B------:R-:W2:Y:S03]  /*4c30*/  MUFU.EX2 R175, R175 ;  /* 0x000000af00af7308 */ /* 0x000ea60000000800 */
[C---:B------:R-:W-:Y:S01]  /*4c40*/  HMMA.16816.F32.BF16 R44, R4.reuse, R10, R44 ;  /* 0x0000000a042c723c */ /* 0x040fe2000004182c */
[----:B------:R-:W4:Y:S04]  /*4c50*/  LDSM.16.MT88.4 R8, [R146+0xa800] ;  /* 0x00a800009208783b */ /* 0x000f280000004200 */
[----:B------:R-:W-:Y:S03]  /*4c60*/  MUFU.EX2 R122, R122 ;  /* 0x0000007a007a7308 */ /* 0x000fe60000000800 */
[C---:B-----5:R-:W-:Y:S05]  /*4c70*/  HMMA.16816.F32.BF16 R56, R4.reuse, R12, R56 ;  /* 0x0000000c0438723c */ /* 0x060fea0000041838 */
[----:B------:R-:W5:Y:S03]  /*4c80*/  MUFU.EX2 R123, R123 ;  /* 0x0000007b007b7308 */ /* 0x000f660000000800 */
[C---:B------:R-:W-:Y:S01]  /*4c90*/  HMMA.16816.F32.BF16 R60, R4.reuse, R14, R60 ;  /* 0x0000000e043c723c */ /* 0x040fe2000004183c */
[----:B------:R-:W1:Y:S04]  /*4ca0*/  LDSM.16.MT88.4 R12, [R144+0xa800] ;  /* 0x00a80000900c783b */ /* 0x000e680000004200 */
[----:B------:R-:W-:Y:S03]  /*4cb0*/  MUFU.EX2 R125, R125 ;  /* 0x0000007d007d7308 */ /* 0x000fe60000000800 */
[C---:B------:R-:W-:Y:S05]  /*4cc0*/  HMMA.16816.F32.BF16 R96, R4.reuse, R20, R96 ;  /* 0x000000140460723c */ /* 0x040fea0000041860 */
[----:B------:R-:W5:Y:S03]  /*4cd0*/  MUFU.EX2 R126, R126 ;  /* 0x0000007e007e7308 */ /* 0x000f660000000800 */
        /* <DEDUP_REMOVED lines=15> */
[----:B------:R-:W-:Y:S01]  /*4dd0*/  HMMA.16816.F32.BF16 R80, R4, R18, R80 ;  /* 0x000000120450723c */ /* 0x000fe20000041850 */
[----:B------:R-:W3:Y:S01]  /*4de0*/  LDSM.16.MT88.4 R16, [R145+0x9000] ;  /* 0x009000009110783b */ /* 0x000ee20000004200 */
[----:B------:R-:W-:-:S02]  /*4df0*/  F2FP.BF16.F32.PACK_AB R4, R115, R112 ;  /* 0x000000707304723e */ /* 0x000fc400000010ff */
[----:B------:R-:W-:Y:S02]  /*4e00*/  F2FP.BF16.F32.PACK_AB R6, R114, R117 ;  /* 0x000000757206723e */ /* 0x000fe400000010ff */
        /* <DEDUP_REMOVED lines=24> */
[----:B------:R-:W-:Y:S01]  /*4f90*/  HMMA.16816.F32.BF16 R84, R4, R18, R84 ;  /* 0x000000120454723c */ /* 0x000fe20000041854 */
[----:B------:R-:W-:Y:S01]  /*4fa0*/  F2FP.BF16.F32.PACK_AB R4, R129, R124 ;  /* 0x0000007c8104723e */ /* 0x000fe200000010ff */
[----:B------:R-:W2:Y:S01]  /*4fb0*/  LDSM.16.MT88.4 R16, [R146+0xb800] ;  /* 0x00b800009210783b */ /* 0x000ea20000004200 */
[----:B------:R-:W-:-:S02]  /*4fc0*/  F2FP.BF16.F32.PACK_AB R6, R175, R120 ;  /* 0x00000078af06723e */ /* 0x000fc400000010ff */
[----:B-----5:R-:W-:Y:S02]  /*4fd0*/  F2FP.BF16.F32.PACK_AB R5, R123, R122 ;  /* 0x0000007a7b05723e */ /* 0x020fe400000010ff */
[----:B------:R-:W-:-:S07]  /*4fe0*/  F2FP.BF16.F32.PACK_AB R7, R126, R125 ;  /* 0x0000007d7e07723e */ /* 0x000fce00000010ff */
[C---:B----4-:R-:W-:Y:S08]  /*4ff0*/  HMMA.16816.F32.BF16 R96, R4.reuse, R8, R96 ;  /* 0x000000080460723c */ /* 0x050ff00000041860 */
        /* <DEDUP_REMOVED lines=21> */
[----:B-1----:R-:W-:Y:S01]  /*5150*/  HMMA.16816.F32.BF16 R92, R4, R12, R92 ;  /* 0x0000000c045c723c */ /* 0x002fe2000004185c */
[----:B------:R-:W-:-:S04]  /*5160*/  FADD.FTZ R13, R33, R34 ;  /* 0x00000022210d7221 */ /* 0x000fc80000010000 */
[----:B------:R-:W-:-:S03]  /*5170*/  FADD.FTZ R13, R30, R13 ;  /* 0x0000000d1e0d7221 */ /* 0x000fc60000010000 */
[----:B------:R-:W-:Y:S01]  /*5180*/  HMMA.16816.F32.BF16 R56, R4, R20, R56 ;  /* 0x000000140438723c */ /* 0x000fe20000041838 */
[----:B------:R-:W-:-:S04]  /*5190*/  FADD.FTZ R0, R112, R13 ;  /* 0x0000000d70007221 */ /* 0x000fc80000010000 */
[----:B------:R-:W-:-:S03]  /*51a0*/  FADD.FTZ R0, R115, R0 ;  /* 0x0000000073007221 */ /* 0x000fc60000010000 */
[C---:B------:R-:W-:Y:S08]  /*51b0*/  HMMA.16816.F32.BF16 R60, R4.reuse, R22, R60 ;  /* 0x00000016043c723c */ /* 0x040ff0000004183c */
[C---:B------:R-:W-:Y:S08]  /*51c0*/  HMMA.16816.F32.BF16 R76, R4.reuse, R18, R76 ;  /* 0x00000012044c723c */ /* 0x040ff0000004184c */
[C---:B------:R-:W-:Y:S08]  /*51d0*/  HMMA.16816.F32.BF16 R80, R4.reuse, R14, R80 ;  /* 0x0000000e0450723c */ /* 0x040ff00000041850 */
        /* <DEDUP_REMOVED lines=13> */
[----:B------:R-:W-:Y:S01]  /*52b0*/  SHF.L.U32 R0, R101, 0x6, RZ ;  /* 0x0000000665007819 */ /* 0x000fe200000006ff */
[----:B------:R-:W2:Y:S04]  /*52c0*/  LDCU.64 UR6, c[0x0][0x3a8] ;  /* 0x00007500ff0677ac */ /* 0x000ea80008000a00 */
[C---:B------:R-:W-:Y:S02]  /*52d0*/  VIADD R6, R0.reuse, 0xffffff80 ;  /* 0xffffff8000067836 */ /* 0x040fe40000000000 */
[----:B------:R-:W-:-:S03]  /*52e0*/  VIADD R0, R0, 0xffffffc0 ;  /* 0xffffffc000007836 */ /* 0x000fc60000000000 */
[----:B------:R-:W-:Y:S02]  /*52f0*/  IABS R8, R6 ;  /* 0x0000000600087213 */ /* 0x000fe40000000000 */
[----:B------:R-:W-:Y:S02]  /*5300*/  IABS R10, R0 ;  /* 0x00000000000a7213 */ /* 0x000fe40000000000 */
[-C--:B-1----:R-:W-:Y:S02]  /*5310*/  IABS R4, R5.reuse ;  /* 0x0000000500047213 */ /* 0x082fe40000000000 */
[-C--:B------:R-:W-:Y:S02]  /*5320*/  LOP3.LUT R6, R6, R5.reuse, RZ, 0x3c, !PT ;  /* 0x0000000506067212 */ /* 0x080fe400078e3cff */
[----:B------:R-:W1:Y:S01]  /*5330*/  I2F.RP R9, R4 ;  /* 0x0000000400097306 */ /* 0x000e620000209400 */
[----:B------:R-:W-:Y:S02]  /*5340*/  LOP3.LUT R0, R0, R5, RZ, 0x3c, !PT ;  /* 0x0000000500007212 */ /* 0x000fe400078e3cff */
[----:B------:R-:W-:-:S02]  /*5350*/  ISETP.GE.AND P0, PT, R6, RZ, PT ;  /* 0x000000ff0600720c */ /* 0x000fc40003f06270 */
        /* <DEDUP_REMOVED lines=50> */
.L_x_4490:
[----:B------:R-:W-:Y:S01]  /*5680*/  UMOV UR6, URZ ;  /* 0x000000ff00067c82 */ /* 0x000fe20008000000 */
[----:B------:R-:W-:Y:S01]  /*5690*/  IMAD.SHL.U32 R0, R28, 0x40, RZ ;  /* 0x000000401c007824 */ /* 0x000fe200078e00ff */
[----:B------:R-:W-:-:S05]  /*56a0*/  IADD3 R5, P0, PT, RZ, -UR6, RZ ;  /* 0x80000006ff057c10 */ /* 0x000fca000ff1e0ff */
[----:B------:R-:W-:-:S05]  /*56b0*/  IMAD.X R0, RZ, RZ, ~R0, P0 ;  /* 0x000000ffff007224 */ /* 0x000fca00000e0e00 */
[----:B------:R-:W-:-:S04]  /*56c0*/  SHF.R.S64 R5, R5, 0x1f, R0 ;  /* 0x0000001f05057819 */ /* 0x000fc80000001000 */
[----:B------:R-:W-:-:S04]  /*56d0*/  IADD3 R160, P0, PT, R5, R160, RZ ;  /* 0x000000a005a07210 */ /* 0x000fc80007f1e0ff */
[----:B------:R-:W-:-:S09]  /*56e0*/  LEA.HI.X.SX32 R161, R0, R161, 0x1, P0 ;  /* 0x000000a100a17211 */ /* 0x000fd200000f0eff */
.L_x_4491:
[----:B------:R-:W1:Y:S01]  /*56f0*/  LDCU UR6, c[0x0][0x440] ;  /* 0x00008800ff0677ac */ /* 0x000e620008000800 */
[C---:B------:R-:W-:Y:S01]  /*5700*/  IMAD.SHL.U32 R4, R28.reuse, 0x20, RZ ;  /* 0x000000201c047824 */ /* 0x040fe200078e00ff */
[C---:B------:R-:W-:Y:S02]  /*5710*/  LEA R6, P2, R28.reuse, R160, 0x5 ;  /* 0x000000a01c067211 */ /* 0x040fe400078428ff */
[--C-:B------:R-:W-:Y:S02]  /*5720*/  SHF.L.U64.HI R0, R28, 0x5, R29.reuse ;  /* 0x000000051c007819 */ /* 0x100fe4000001021d */
[----:B------:R-:W-:Y:S02]  /*5730*/  IADD3 R8, P3, PT, R4, R6, RZ ;  /* 0x0000000604087210 */ /* 0x000fe40007f7e0ff */
[----:B------:R-:W-:Y:S02]  /*5740*/  LEA.HI.X R7, R28, R161, R29, 0x5, P2 ;  /* 0x000000a11c077211 */ /* 0x000fe400010f2c1d */
[----:B------:R-:W-:-:S03]  /*5750*/  IADD3 R10, P2, PT, R8, R4, RZ ;  /* 0x00000004080a7210 */ /* 0x000fc60007f5e0ff */
[----:B------:R-:W-:-:S04]  /*5760*/  IMAD.X R9, R0, 0x1, R7, P3 ;  /* 0x0000000100097824 */ /* 0x000fc800018e0607 */
[----:B------:R-:W-:Y:S01]  /*5770*/  IMAD.X R11, R9, 0x1, R0, P2 ;  /* 0x00000001090b7824 */ /* 0x000fe200010e0600 */
[----:B-1----:R-:W-:Y:S01]  /*5780*/  ISETP.GE.AND P1, PT, R166, UR6, PT ;  /* 0x00000006a6007c0c */ /* 0x002fe2000bf26270 */
[----:B------:R-:W1:Y:S01]  /*5790*/  S2R R0, SR_TID.X ;  /* 0x0000000000007919 */ /* 0x000e620000002100 */
[----:B------:R-:W-:-:S11]  /*57a0*/  ISETP.GE.AND P0, PT, R157, UR6, PT ;  /* 0x000000069d007c0c */ /* 0x000fd6000bf06270 */
[----:B------:R-:W-:Y:S01]  /*57b0*/  @!PT LDS RZ, [RZ] ;  /* 0x00000000fffff984 */ /* 0x000fe20000000800 */
[----:B------:R-:W-:Y:S01]  /*57c0*/  @!PT LDS RZ, [RZ] ;  /* 0x00000000fffff984 */ /* 0x000fe20000000800 */
[----:B------:R-:W-:Y:S01]  /*57d0*/  @!PT LDS RZ, [RZ] ;  /* 0x00000000fffff984 */ /* 0x000fe20000000800 */
[----:B------:R-:W-:Y:S02]  /*57e0*/  @!P1 LDGSTS.E.BYPASS.LTC128B.128 [R165+0x8000], desc[UR16][R160.64] ;  /* 0x08000000a0a59fae */ /* 0x000fe4000b981a10 */
[----:B------:R-:W-:Y:S02]  /*57f0*/  @!P0 IMAD.MOV.U32 R4, RZ, RZ, R6 ;  /* 0x000000ffff048224 */ /* 0x000fe400078e0006 */
[----:B------:R-:W-:Y:S01]  /*5800*/  @P1 STS.128 [R165+0x8000], RZ ;  /* 0x008000ffa5001388 */ /* 0x000fe20000000c00 */
[----:B------:R-:W-:-:S03]  /*5810*/  @!P0 IMAD.MOV.U32 R5, RZ, RZ, R7 ;  /* 0x000000ffff058224 */ /* 0x000fc600078e0007 */
        /* <DEDUP_REMOVED lines=9> */
[----:B------:R-:W-:Y:S01]  /*58b0*/  @P1 STS.128 [R165+0x8800], RZ ;  /* 0x008800ffa5001388 */ /* 0x000fe20000000c00 */
[----:B-1----:R-:W-:-:S03]  /*58c0*/  IMAD.SHL.U32 R0, R0, 0x2, RZ ;  /* 0x0000000200007824 */ /* 0x002fc600078e00ff */
[----:B------:R-:W-:Y:S01]  /*58d0*/  @!PT LDS RZ, [RZ] ;  /* 0x00000000fffff984 */ /* 0x000fe20000000800 */
[----:B------:R-:W-:Y:S01]  /*58e0*/  @!PT LDS RZ, [RZ] ;  /* 0x00000000fffff984 */ /* 0x000fe20000000800 */
[----:B------:R-:W-:Y:S01]  /*58f0*/  @!PT LDS RZ, [RZ] ;  /* 0x00000000fffff984 */ /* 0x000fe20000000800 */
[----:B------:R1:W-:Y:S02]  /*5900*/  @!P0 LDGSTS.E.BYPASS.LTC128B.128 [R165+0xa800], desc[UR16][R4.64+0x80] ;  /* 0x0a80008004a58fae */ /* 0x0003e4000b981a10 */
[----:B------:R-:W-:Y:S02]  /*5910*/  LOP3.LUT R0, R0, 0x6, RZ, 0xc0, !PT ;  /* 0x0000000600007812 */ /* 0x000fe400078ec0ff */
        /* <DEDUP_REMOVED lines=23> */
[----:B-1----:R-:W2:Y:S04]  /*5a90*/  LDSM.16.M88.4 R4, [R154+UR5+0x4800] ;  /* 0x004800059a04783b */ /* 0x002ea80008000200 */
[----:B------:R-:W1:Y:S04]  /*5aa0*/  LDSM.16.M88.4 R112, [R154+UR5+0x5000] ;  /* 0x005000059a70783b */ /* 0x000e680008000200 */
[----:B------:R-:W4:Y:S04]  /*5ab0*/  LDSM.16.M88.4 R20, [R154+UR5+0x5800] ;  /* 0x005800059a14783b */ /* 0x000f280008000200 */
[----:B------:R-:W-:Y:S04]  /*5ac0*/  LDSM.16.M88.4 R24, [R153] ;  /* 0x000000009918783b */ /* 0x000fe80000000200 */
[----:B------:R-:W5:Y:S04]  /*5ad0*/  LDSM.16.M88.4 R128, [R149+0x4000] ;  /* 0x004000009580783b */ /* 0x000f680000000200 */
[----:B------:R-:W5:Y:S04]  /*5ae0*/  LDSM.16.M88.4 R124, [R149+0x4800] ;  /* 0x00480000957c783b */ /* 0x000f680000000200 */
[----:B------:R-:W5:Y:S04]  /*5af0*/  LDSM.16.M88.4 R120, [R149+0x5000] ;  /* 0x005000009578783b */ /* 0x000f680000000200 */
[----:B------:R-:W5:Y:S04]  /*5b00*/  LDSM.16.M88.4 R32, [R149+0x5800] ;  /* 0x005800009520783b */ /* 0x000f680000000200 */
[----:B------:R-:W-:Y:S01]  /*5b10*/  LDSM.16.M88.4 R28, [R152] ;  /* 0x00000000981c783b */ /* 0x000fe20000000200 */
[C---:B---3--:R-:W-:Y:S03]  /*5b20*/  HMMA.16816.F32.BF16 R16, R104.reuse, R12, RZ ;  /* 0x0000000c6810723c */ /* 0x048fe600000418ff */
[----:B------:R-:W0:Y:S05]  /*5b30*/  LDGDEPBAR ;  /* 0x00000000000079af */ /* 0x000e2a0000000000 */
[C---:B--2---:R-:W-:Y:S08]  /*5b40*/  HMMA.16816.F32.BF16 R8, R104.reuse, R4, RZ ;  /* 0x000000046808723c */ /* 0x044ff000000418ff */
[C---:B-1----:R-:W-:Y:S08]  /*5b50*/  HMMA.16816.F32.BF16 R116, R104.reuse, R112, RZ ;  /* 0x000000706874723c */ /* 0x042ff000000418ff */
[C---:B------:R-:W-:Y:S08]  /*5b60*/  HMMA.16816.F32.BF16 R12, R104.reuse, R14, RZ ;  /* 0x0000000e680c723c */ /* 0x040ff000000418ff */
[C---:B------:R-:W-:Y:S08]  /*5b70*/  HMMA.16816.F32.BF16 R4, R104.reuse, R6, RZ ;  /* 0x000000066804723c */ /* 0x040ff000000418ff */
[C---:B------:R-:W-:Y:S08]  /*5b80*/  HMMA.16816.F32.BF16 R112, R104.reuse, R114, RZ ;  /* 0x000000726870723c */ /* 0x040ff000000418ff */
[C---:B----4-:R-:W-:Y:S08]  /*5b90*/  HMMA.16816.F32.BF16 R108, R104.reuse, R20, RZ ;  /* 0x00000014686c723c */ /* 0x050ff000000418ff */
[----:B------:R-:W-:Y:S01]  /*5ba0*/  HMMA.16816.F32.BF16 R104, R104, R22, RZ ;  /* 0x000000166868723c */ /* 0x000fe200000418ff */
[----:B------:R-:W1:Y:S07]  /*5bb0*/  LDSM.16.M88.4 R20, [R148+0x4000] ;  /* 0x004000009414783b */ /* 0x000e6e0000000200 */
[C---:B-----5:R-:W-:Y:S08]  /*5bc0*/  HMMA.16816.F32.BF16 R16, R24.reuse, R128, R16 ;  /* 0x000000801810723c */ /* 0x060ff00000041810 */
[C---:B------:R-:W-:Y:S01]  /*5bd0*/  HMMA.16816.F32.BF16 R12, R24.reuse, R130, R12 ;  /* 0x00000082180c723c */ /* 0x040fe2000004180c */
[----:B------:R-:W-:Y:S07]  /*5be0*/  LDSM.16.M88.4 R128, [R151] ;  /* 0x000000009780783b */ /* 0x000fee0000000200 */
[C---:B------:R-:W-:Y:S08]  /*5bf0*/  HMMA.16816.F32.BF16 R8, R24.reuse, R124, R8 ;  /* 0x0000007c1808723c */ /* 0x040ff00000041808 */
[C---:B------:R-:W-:Y:S01]  /*5c00*/  HMMA.16816.F32.BF16 R4, R24.reuse, R126, R4 ;  /* 0x0000007e1804723c */ /* 0x040fe20000041804 */
[----:B------:R-:W2:Y:S07]  /*5c10*/  LDSM.16.M88.4 R124, [R148+0x4800] ;  /* 0x00480000947c783b */ /* 0x000eae0000000200 */
[C---:B------:R-:W-:Y:S08]  /*5c20*/  HMMA.16816.F32.BF16 R116, R24.reuse, R120, R116 ;  /* 0x000000781874723c */ /* 0x040ff00000041874 */
        /* <DEDUP_REMOVED lines=14> */
[----:B------:R-:W2:Y:S07]  /*5d10*/  LDSM.16.M88.4 R120, [R147+0x5800] ;  /* 0x005800009378783b */ /* 0x000eae0000000200 */
[C---:B----4-:R-:W-:Y:S08]  /*5d20*/  HMMA.16816.F32.BF16 R108, R28.reuse, R32, R108 ;  /* 0x000000201c6c723c */ /* 0x050ff0000004186c */
[----:B------:R-:W-:Y:S01]  /*5d30*/  HMMA.16816.F32.BF16 R104, R28, R34, R104 ;  /* 0x000000221c68723c */ /* 0x000fe20000041868 */
[----:B------:R-:W-:Y:S04]  /*5d40*/  LDSM.16.M88.4 R32, [R155+0x2000] ;  /* 0x002000009b20783b */ /* 0x000fe80000000200 */
[----:B------:R-:W3:Y:S03]  /*5d50*/  LDSM.16.M88.4 R28, [R154+UR5+0x6000] ;  /* 0x006000059a1c783b */ /* 0x000ee60008000200 */
[C---:B-----5:R-:W-:Y:S08]  /*5d60*/  HMMA.16816.F32.BF16 R16, R128.reuse, R24, R16 ;  /* 0x000000188010723c */ /* 0x060ff00000041810 */
[C---:B------:R-:W-:Y:S01]  /*5d70*/  HMMA.16816.F32.BF16 R12, R128.reuse, R26, R12 ;  /* 0x0000001a800c723c */ /* 0x040fe2000004180c */
[----:B------:R-:W4:Y:S07]  /*5d80*/  LDSM.16.M88.4 R24, [R154+UR5+0x6800] ;  /* 0x006800059a18783b */ /* 0x000f2e0008000200 */
[C---:B-1----:R-:W-:Y:S08]  /*5d90*/  HMMA.16816.F32.BF16 R8, R128.reuse, R20, R8 ;  /* 0x000000148008723c */ /* 0x042ff00000041808 */
[C---:B------:R-:W-:Y:S01]  /*5da0*/  HMMA.16816.F32.BF16 R4, R128.reuse, R22, R4 ;  /* 0x000000168004723c */ /* 0x040fe20000041804 */
[----:B------:R-:W-:Y:S07]  /*5db0*/  LDSM.16.M88.4 R20, [R154+UR5+0x7000] ;  /* 0x007000059a14783b */ /* 0x000fee0008000200 */
[C---:B--2---:R-:W-:Y:S08]  /*5dc0*/  HMMA.16816.F32.BF16 R108, R128.reuse, R120, R108 ;  /* 0x00000078806c723c */ /* 0x044ff0000004186c */
[----:B------:R-:W-:Y:S01]  /*5dd0*/  HMMA.16816.F32.BF16 R104, R128, R122, R104 ;  /* 0x0000007a8068723c */ /* 0x000fe20000041868 */
[----:B------:R-:W1:Y:S07]  /*5de0*/  LDSM.16.M88.4 R120, [R154+UR5+0x7800] ;  /* 0x007800059a78783b */ /* 0x000e6e0008000200 */
[C---:B---3--:R-:W-:Y:S08]  /*5df0*/  HMMA.16816.F32.BF16 R16, R32.reuse, R28, R16 ;  /* 0x0000001c2010723c */ /* 0x048ff00000041810 */
[C---:B------:R-:W-:Y:S01]  /*5e00*/  HMMA.16816.F32.BF16 R12, R32.reuse, R30, R12 ;  /* 0x0000001e200c723c */ /* 0x040fe2000004180c */
[----:B------:R-:W-:Y:S07]  /*5e10*/  LDSM.16.M88.4 R28, [R153+0x2000] ;  /* 0x00200000991c783b */ /* 0x000fee0000000200 */
[C---:B----4-:R-:W-:Y:S08]  /*5e20*/  HMMA.16816.F32.BF16 R8, R32.reuse, R24, R8 ;  /* 0x000000182008723c */ /* 0x050ff00000041808 */
[----:B------:R-:W-:Y:S01]  /*5e30*/  HMMA.16816.F32.BF16 R4, R32, R26, R4 ;  /* 0x0000001a2004723c */ /* 0x000fe20000041804 */
[----:B------:R-:W2:Y:S07]  /*5e40*/  LDSM.16.M88.4 R24, [R149+0x6000] ;  /* 0x006000009518783b */ /* 0x000eae0000000200 */
[C---:B------:R-:W-:Y:S08]  /*5e50*/  HMMA.16816.F32.BF16 R116, R128.reuse, R124, R116 ;  /* 0x0000007c8074723c */ /* 0x040ff00000041874 */
[----:B------:R-:W-:Y:S01]  /*5e60*/  HMMA.16816.F32.BF16 R112, R128, R126, R112 ;  /* 0x0000007e8070723c */ /* 0x000fe20000041870 */
[----:B------:R-:W3:Y:S07]  /*5e70*/  LDSM.16.M88.4 R124, [R149+0x6800] ;  /* 0x00680000957c783b */ /* 0x000eee0000000200 */
[C---:B-1----:R-:W-:Y:S08]  /*5e80*/  HMMA.16816.F32.BF16 R108, R32.reuse, R120, R108 ;  /* 0x00000078206c723c */ /* 0x042ff0000004186c */
[C---:B------:R-:W-:Y:S08]  /*5e90*/  HMMA.16816.F32.BF16 R116, R32.reuse, R20, R116 ;  /* 0x000000142074723c */ /* 0x040ff00000041874 */
[C---:B------:R-:W-:Y:S01]  /*5ea0*/  HMMA.16816.F32.BF16 R112, R32.reuse, R22, R112 ;  /* 0x000000162070723c */ /* 0x040fe20000041870 */
[----:B------:R-:W1:Y:S07]  /*5eb0*/  LDSM.16.M88.4 R20, [R149+0x7000] ;  /* 0x007000009514783b */ /* 0x000e6e0000000200 */
[----:B------:R-:W-:Y:S01]  /*5ec0*/  HMMA.16816.F32.BF16 R104, R32, R122, R104 ;  /* 0x0000007a2068723c */ /* 0x000fe20000041868 */
[----:B------:R-:W4:Y:S04]  /*5ed0*/  LDSM.16.M88.4 R120, [R149+0x7800] ;  /* 0x007800009578783b */ /* 0x000f280000000200 */
[----:B------:R-:W-:Y:S03]  /*5ee0*/  LDSM.16.M88.4 R32, [R152+0x2000] ;  /* 0x002000009820783b */ /* 0x000fe60000000200 */
[C---:B--2---:R-:W-:Y:S08]  /*5ef0*/  HMMA.16816.F32.BF16 R16, R28.reuse, R24, R16 ;  /* 0x000000181c10723c */ /* 0x044ff00000041810 */
[C---:B------:R-:W-:Y:S01]  /*5f00*/  HMMA.16816.F32.BF16 R12, R28.reuse, R26, R12 ;  /* 0x0000001a1c0c723c */ /* 0x040fe2000004180c */
[----:B------:R-:W2:Y:S07]  /*5f10*/  LDSM.16.M88.4 R24, [R148+0x6000] ;  /* 0x006000009418783b */ /* 0x000eae0000000200 */
[C---:B---3--:R-:W-:Y:S08]  /*5f20*/  HMMA.16816.F32.BF16 R8, R28.reuse, R124, R8 ;  /* 0x0000007c1c08723c */ /* 0x048ff00000041808 */
[C---:B------:R-:W-:Y:S01]  /*5f30*/  HMMA.16816.F32.BF16 R4, R28.reuse, R126, R4 ;  /* 0x0000007e1c04723c */ /* 0x040fe20000041804 */
[----:B------:R-:W3:Y:S07]  /*5f40*/  LDSM.16.M88.4 R124, [R148+0x6800] ;  /* 0x00680000947c783b */ /* 0x000eee0000000200 */
[C---:B-1----:R-:W-:Y:S08]  /*5f50*/  HMMA.16816.F32.BF16 R116, R28.reuse, R20, R116 ;  /* 0x000000141c74723c */ /* 0x042ff00000041874 */
[C---:B------:R-:W-:Y:S01]  /*5f60*/  HMMA.16816.F32.BF16 R112, R28.reuse, R22, R112 ;  /* 0x000000161c70723c */ /* 0x040fe20000041870 */
[----:B------:R-:W1:Y:S07]  /*5f70*/  LDSM.16.M88.4 R20, [R148+0x7000] ;  /* 0x007000009414783b */ /* 0x000e6e0000000200 */
[C---:B----4-:R-:W-:Y:S08]  /*5f80*/  HMMA.16816.F32.BF16 R108, R28.reuse, R120, R108 ;  /* 0x000000781c6c723c */ /* 0x050ff0000004186c */
[----:B------:R-:W-:Y:S01]  /*5f90*/  HMMA.16816.F32.BF16 R104, R28, R122, R104 ;  /* 0x0000007a1c68723c */ /* 0x000fe20000041868 */
[----:B------:R-:W-:Y:S04]  /*5fa0*/  LDSM.16.M88.4 R28, [R151+0x2000] ;  /* 0x00200000971c783b */ /* 0x000fe80000000200 */
[----:B------:R-:W4:Y:S03]  /*5fb0*/  LDSM.16.M88.4 R120, [R148+0x7800] ;  /* 0x007800009478783b */ /* 0x000f260000000200 */
[C---:B--2---:R-:W-:Y:S08]  /*5fc0*/  HMMA.16816.F32.BF16 R16, R32.reuse, R24, R16 ;  /* 0x000000182010723c */ /* 0x044ff00000041810 */
[C---:B------:R-:W-:Y:S01]  /*5fd0*/  HMMA.16816.F32.BF16 R12, R32.reuse, R26, R12 ;  /* 0x0000001a200c723c */ /* 0x040fe2000004180c */
[----:B------:R-:W2:Y:S07]  /*5fe0*/  LDSM.16.M88.4 R24, [R147+0x6000] ;  /* 0x006000009318783b */ /* 0x000eae0000000200 */
[----:B---3--:R-:W-:Y:S01]  /*5ff0*/  HMMA.16816.F32.BF16 R8, R32, R124, R8 ;  /* 0x0000007c2008723c */ /* 0x008fe20000041808 */
[----:B------:R-:W-:-:S04]  /*6000*/  IMAD R124, R101, 0x40, R0 ;  /* 0x00000040657c7824 */ /* 0x000fc800078e0200 */
[----:B------:R-:W-:-:S03]  /*6010*/  VIADD R125, R124, 0xffffff81 ;  /* 0xffffff817c7d7836 */ /* 0x000fc60000000000 */
[----:B-1----:R-:W-:Y:S02]  /*6020*/  HMMA.16816.F32.BF16 R116, R32, R20, R116 ;  /* 0x000000142074723c */ /* 0x002fe40000041874 */
[C---:B------:R-:W-:Y:S02]  /*6030*/  ISETP.GE.AND P2, PT, R125.reuse, R132, PT ;  /* 0x000000847d00720c */ /* 0x040fe40003f46270 */
[----:B------:R-:W-:-:S04]  /*6040*/  ISETP.GE.AND P6, PT, R125, R2, PT ;  /* 0x000000027d00720c */ /* 0x000fc80003fc6270 */
[C---:B------:R-:W-:Y:S01]  /*6050*/  HMMA.16816.F32.BF16 R112, R32.reuse, R22, R112 ;  /* 0x000000162070723c */ /* 0x040fe20000041870 */
[----:B------:R-:W1:Y:S07]  /*6060*/  LDSM.16.M88.4 R20, [R147+0x6800] ;  /* 0x006800009314783b */ /* 0x000e6e0000000200 */
[----:B----4-:R-:W-:Y:S01]  /*6070*/  HMMA.16816.F32.BF16 R108, R32, R120, R108 ;  /* 0x00000078206c723c */ /* 0x010fe2000004186c */
[----:B------:R-:W-:-:S05]  /*6080*/  VIADD R121, R124, 0xffffff80 ;  /* 0xffffff807c797836 */ /* 0x000fca0000000000 */
[C---:B------:R-:W-:Y:S02]  /*6090*/  ISETP.GE.AND P4, PT, R121.reuse, R132, PT ;  /* 0x000000847900720c */ /* 0x040fe40003f86270 */
[----:B------:R-:W-:Y:S01]  /*60a0*/  ISETP.GE.AND P3, PT, R121, R2, PT ;  /* 0x000000027900720c */ /* 0x000fe20003f66270 */
[C---:B--2---:R-:W-:Y:S08]  /*60b0*/  HMMA.16816.F32.BF16 R16, R28.reuse, R24, R16 ;  /* 0x000000181c10723c */ /* 0x044ff00000041810 */
[----:B------:R-:W-:Y:S01]  /*60c0*/  HMMA.16816.F32.BF16 R12, R28, R26, R12 ;  /* 0x0000001a1c0c723c */ /* 0x000fe2000004180c */
[----:B------:R-:W2:Y:S07]  /*60d0*/  LDSM.16.M88.4 R24, [R147+0x7000] ;  /* 0x007000009318783b */ /* 0x000eae0000000200 */
[----:B------:R-:W-:Y:S03]  /*60e0*/  HMMA.16816.F32.BF16 R4, R32, R126, R4 ;  /* 0x0000007e2004723c */ /* 0x000fe60000041804 */
[----:B------:R-:W-:-:S02]  /*60f0*/  FSEL R133, R16, -INF , !P4 ;  /* 0xff80000010857808 */ /* 0x000fc40006000000 */
[----:B------:R-:W-:Y:S02]  /*6100*/  FSEL R0, R18, -INF , !P3 ;  /* 0xff80000012007808 */ /* 0x000fe40005800000 */
[----:B------:R-:W-:Y:S01]  /*6110*/  FSEL R131, R17, -INF , !P2 ;  /* 0xff80000011837808 */ /* 0x000fe20005000000 */
[----:B-1----:R-:W-:Y:S01]  /*6120*/  HMMA.16816.F32.BF16 R8, R28, R20, R8 ;  /* 0x000000141c08723c */ /* 0x002fe20000041808 */
[----:B------:R-:W-:Y:S01]  /*6130*/  FSEL R128, R19, -INF , !P6 ;  /* 0xff80000013807808 */ /* 0x000fe20007000000 */
[----:B------:R-:W-:Y:S01]  /*6140*/  VIADD R21, R124, 0xffffff88 ;  /* 0xffffff887c157836 */ /* 0x000fe20000000000 */
[----:B------:R-:W1:Y:S01]  /*6150*/  LDSM.16.M88.4 R16, [R147+0x7800] ;  /* 0x007800009310783b */ /* 0x000e620000000200 */
[----:B------:R-:W-:-:S04]  /*6160*/  DEPBAR.LE SB0, 0x0 ;  /* 0x000080000000791a */ /* 0x000fc80000000000 */
[----:B------:R-:W-:Y:S01]  /*6170*/  BAR.SYNC.DEFER_BLOCKING 0x0 ;  /* 0x0000000000007b1d */ /* 0x000fe20000010000 */
[C---:B------:R-:W-:Y:S01]  /*6180*/  ISETP.GE.AND P5, PT, R21.reuse, R132, PT ;  /* 0x000000841500720c */ /* 0x040fe20003fa6270 */
[----:B------:R-:W-:Y:S01]  /*6190*/  HMMA.16816.F32.BF16 R104, R32, R122, R104 ;  /* 0x0000007a2068723c */ /* 0x000fe20000041868 */
[----:B------:R-:W-:Y:S01]  /*61a0*/  ISETP.GE.AND P4, PT, R21, R2, PT ;  /* 0x000000021500720c */ /* 0x000fe20003f86270 */
[----:B------:R-:W-:Y:S01]  /*61b0*/  VIADD R21, R124, 0xffffff90 ;  /* 0xffffff907c157836 */ /* 0x000fe20000000000 */
[----:B------:R-:W-:Y:S02]  /*61c0*/  FSEL R135, R12, -INF , !P5 ;  /* 0xff8000000c877808 */ /* 0x000fe40006800000 */
[----:B------:R-:W-:Y:S02]  /*61d0*/  FSEL R14, R14, -INF , !P4 ;  /* 0xff8000000e0e7808 */ /* 0x000fe40006000000 */
[C---:B------:R-:W-:Y:S01]  /*61e0*/  ISETP.GE.AND P6, PT, R21.reuse, R132, PT ;  /* 0x000000841500720c */ /* 0x040fe20003fc6270 */
[----:B------:R-:W-:Y:S01]  /*61f0*/  HMMA.16816.F32.BF16 R4, R28, R22, R4 ;  /* 0x000000161c04723c */ /* 0x000fe20000041804 */
[C---:B------:R-:W-:Y:S01]  /*6200*/  VIADD R23, R124.reuse, 0xffffff89 ;  /* 0xffffff897c177836 */ /* 0x040fe20000000000 */
[----:B------:R-:W-:Y:S01]  /*6210*/  ISETP.GE.AND P5, PT, R21, R2, PT ;  /* 0x000000021500720c */ /* 0x000fe20003fa6270 */
[----:B------:R-:W-:Y:S01]  /*6220*/  VIADD R21, R124, 0xffffff98 ;  /* 0xffffff987c157836 */ /* 0x000fe20000000000 */
[----:B------:R-:W-:-:S02]  /*6230*/  FSEL R121, R8, -INF , !P6 ;  /* 0xff80000008797808 */ /* 0x000fc40007000000 */
[C---:B------:R-:W-:Y:S02]  /*6240*/  ISETP.GE.AND P3, PT, R23.reuse, R132, PT ;  /* 0x000000841700720c */ /* 0x040fe40003f66270 */
[----:B------:R-:W-:Y:S01]  /*6250*/  ISETP.GE.AND P2, PT, R23, R2, PT ;  /* 0x000000021700720c */ /* 0x000fe20003f46270 */
[C---:B--2---:R-:W-:Y:S01]  /*6260*/  HMMA.16816.F32.BF16 R116, R28.reuse, R24, R116 ;  /* 0x000000181c74723c */ /* 0x044fe20000041874 */
[----:B------:R-:W-:Y:S01]  /*6270*/  VIADD R23, R124, 0xffffff91 ;  /* 0xffffff917c177836 */ /* 0x000fe20000000000 */
[----:B------:R-:W-:Y:S02]  /*6280*/  FSEL R22, R10, -INF , !P5 ;  /* 0xff8000000a167808 */ /* 0x000fe40006800000 */
[----:B------:R-:W-:Y:S01]  /*6290*/  FSEL R12, R15, -INF , !P2 ;  /* 0xff8000000f0c7808 */ /* 0x000fe20005000000 */
[----:B------:R-:W-:Y:S01]  /*62a0*/  VIADD R15, R124, 0xffffff99 ;  /* 0xffffff997c0f7836 */ /* 0x000fe20000000000 */
[-C--:B------:R-:W-:Y:S02]  /*62b0*/  ISETP.GE.AND P4, PT, R23, R132.reuse, PT ;  /* 0x000000841700720c */ /* 0x080fe40003f86270 */
[----:B------:R-:W-:Y:S01]  /*62c0*/  HMMA.16816.F32.BF16 R112, R28, R26, R112 ;  /* 0x0000001a1c70723c */ /* 0x000fe20000041870 */
[----:B------:R-:W-:-:S02]  /*62d0*/  ISETP.GE.AND P2, PT, R21, R132, PT ;  /* 0x000000841500720c */ /* 0x000fc40003f46270 */
[----:B------:R-:W-:Y:S01]  /*62e0*/  FSEL R25, R9, -INF , !P4 ;  /* 0xff80000009197808 */ /* 0x000fe20006000000 */
[----:B------:R-:W-:Y:S01]  /*62f0*/  VIADD R9, R124, 0xffffffa0 ;  /* 0xffffffa07c097836 */ /* 0x000fe20000000000 */
[----:B------:R-:W-:Y:S02]  /*6300*/  ISETP.GE.AND P5, PT, R15, R132, PT ;  /* 0x000000840f00720c */ /* 0x000fe40003fa6270 */
[----:B------:R-:W-:Y:S01]  /*6310*/  FSEL R13, R13, -INF , !P3 ;  /* 0xff8000000d0d7808 */ /* 0x000fe20005800000 */
[----:B-1----:R-:W-:Y:S01]  /*6320*/  HMMA.16816.F32.BF16 R108, R28, R16, R108 ;  /* 0x000000101c6c723c */ /* 0x002fe2000004186c */
[-C--:B------:R-:W-:Y:S02]  /*6330*/  ISETP.GE.AND P3, PT, R23, R2.reuse, PT ;  /* 0x000000021700720c */ /* 0x080fe40003f66270 */
[----:B------:R-:W-:Y:S02]  /*6340*/  ISETP.GE.AND P6, PT, R21, R2, PT ;  /* 0x000000021500720c */ /* 0x000fe40003fc6270 */
[----:B------:R-:W-:-:S02]  /*6350*/  FSEL R23, R4, -INF , !P2 ;  /* 0xff80000004177808 */ /* 0x000fc40005000000 */
[----:B------:R-:W-:Y:S01]  /*6360*/  FSEL R21, R5, -INF , !P5 ;  /* 0xff80000005157808 */ /* 0x000fe20006800000 */
[C---:B------:R-:W-:Y:S01]  /*6370*/  VIADD R5, R124.reuse, 0xffffffa9 ;  /* 0xffffffa97c057836 */ /* 0x040fe20000000000 */
[-C--:B------:R-:W-:Y:S01]  /*6380*/  ISETP.GE.AND P4, PT, R15, R2.reuse, PT ;  /* 0x000000020f00720c */ /* 0x080fe20003f86270 */
[----:B------:R-:W-:Y:S01]  /*6390*/  HMMA.16816.F32.BF16 R16, R28, R18, R104 ;  /* 0x000000121c10723c */ /* 0x000fe20000041868 */
[----:B------:R-:W-:Y:S02]  /*63a0*/  ISETP.GE.AND P2, PT, R9, R2, PT ;  /* 0x000000020900720c */ /* 0x000fe40003f46270 */
[----:B------:R-:W-:Y:S01]  /*63b0*/  FSEL R24, R11, -INF , !P3 ;  /* 0xff8000000b187808 */ /* 0x000fe20005800000 */
[C---:B------:R-:W-:Y:S01]  /*63c0*/  VIADD R11, R124.reuse, 0xffffffa1 ;  /* 0xffffffa17c0b7836 */ /* 0x040fe20000000000 */
[----:B------:R-:W-:Y:S01]  /*63d0*/  FSEL R126, R7, -INF , !P4 ;  /* 0xff800000077e7808 */ /* 0x000fe20006000000 */
[----:B------:R-:W-:Y:S01]  /*63e0*/  VIADD R7, R124, 0xffffffb1 ;  /* 0xffffffb17c077836 */ /* 0x000fe20000000000 */
[----:B------:R-:W-:-:S02]  /*63f0*/  FSEL R122, R118, -INF , !P2 ;  /* 0xff800000767a7808 */ /* 0x000fc40005000000 */
[-C--:B------:R-:W-:Y:S02]  /*6400*/  ISETP.GE.AND P2, PT, R5, R132.reuse, PT ;  /* 0x000000840500720c */ /* 0x080fe40003f46270 */
[----:B------:R-:W-:Y:S02]  /*6410*/  FSEL R20, R6, -INF , !P6 ;  /* 0xff80000006147808 */ /* 0x000fe40007000000 */
[-C--:B------:R-:W-:Y:S01]  /*6420*/  ISETP.GE.AND P3, PT, R9, R132.reuse, PT ;  /* 0x000000840900720c */ /* 0x080fe20003f66270 */
[----:B------:R-:W-:Y:S01]  /*6430*/  VIADD R9, R124, 0xffffffa8 ;  /* 0xffffffa87c097836 */ /* 0x000fe20000000000 */
[----:B------:R-:W-:Y:S02]  /*6440*/  ISETP.GE.AND P6, PT, R11, R132, PT ;  /* 0x000000840b00720c */ /* 0x000fe40003fc6270 */
[----:B------:R-:W-:Y:S02]  /*6450*/  FSEL R125, R113, -INF , !P2 ;  /* 0xff800000717d7808 */ /* 0x000fe40005000000 */
[----:B------:R-:W-:-:S02]  /*6460*/  ISETP.GE.AND P2, PT, R7, R2, PT ;  /* 0x000000020700720c */ /* 0x000fc40003f46270 */
[----:B------:R-:W-:Y:S02]  /*6470*/  FSEL R123, R117, -INF , !P6 ;  /* 0xff800000757b7808 */ /* 0x000fe40007000000 */
[----:B------:R-:W-:Y:S02]  /*6480*/  FSEL R127, R116, -INF , !P3 ;  /* 0xff800000747f7808 */ /* 0x000fe40005800000 */
[-C--:B------:R-:W-:Y:S01]  /*6490*/  ISETP.GE.AND P6, PT, R5, R2.reuse, PT ;  /* 0x000000020500720c */ /* 0x080fe20003fc6270 */
[----:B------:R-:W-:Y:S01]  /*64a0*/  VIADD R5, R124, 0xffffffb0 ;  /* 0xffffffb07c057836 */ /* 0x000fe20000000000 */
[----:B------:R-:W-:Y:S02]  /*64b0*/  FSEL R106, R111, -INF , !P2 ;  /* 0xff8000006f6a7808 */ /* 0x000fe40005000000 */
[----:B------:R-:W-:Y:S02]  /*64c0*/  ISETP.GE.AND P5, PT, R11, R2, PT ;  /* 0x000000020b00720c */ /* 0x000fe40003fa6270 */
[----:B------:R-:W-:-:S02]  /*64d0*/  ISETP.GE.AND P4, PT, R9, R132, PT ;  /* 0x000000840900720c */ /* 0x000fc40003f86270 */
[----:B------:R-:W-:Y:S02]  /*64e0*/  ISETP.GE.AND P3, PT, R9, R2, PT ;  /* 0x000000020900720c */ /* 0x000fe40003f66270 */
[----:B------:R-:W-:Y:S02]  /*64f0*/  ISETP.GE.U32.AND P2, PT, R101, 0x3, PT ;  /* 0x000000036500780c */ /* 0x000fe40003f46070 */
[----:B------:R-:W-:Y:S02]  /*6500*/  FSEL R120, R119, -INF , !P5 ;  /* 0xff80000077787808 */ /* 0x000fe40006800000 */
[----:B------:R-:W-:Y:S02]  /*6510*/  FSEL R129, R112, -INF , !P4 ;  /* 0xff80000070817808 */ /* 0x000fe40006000000 */
[----:B------:R-:W-:Y:S02]  /*6520*/  FSEL R118, R114, -INF , !P3 ;  /* 0xff80000072767808 */ /* 0x000fe40005800000 */
[----:B------:R-:W-:-:S02]  /*6530*/  ISETP.GE.AND P5, PT, R5, R132, PT ;  /* 0x000000840500720c */ /* 0x000fc40003fa6270 */
[----:B------:R-:W-:Y:S01]  /*6540*/  ISETP.GE.AND P4, PT, R5, R2, PT ;  /* 0x000000020500720c */ /* 0x000fe20003f86270 */
[C---:B------:R-:W-:Y:S01]  /*6550*/  VIADD R5, R124.reuse, 0xffffffb9 ;  /* 0xffffffb97c057836 */ /* 0x040fe20000000000 */
[----:B------:R-:W-:Y:S01]  /*6560*/  ISETP.GE.AND P3, PT, R7, R132, PT ;  /* 0x000000840700720c */ /* 0x000fe20003f66270 */
[----:B------:R-:W-:Y:S01]  /*6570*/  VIADD R7, R124, 0xffffffb8 ;  /* 0xffffffb87c077836 */ /* 0x000fe20000000000 */
[----:B------:R-:W-:Y:S02]  /*6580*/  FSEL R124, R115, -INF , !P6 ;  /* 0xff800000737c7808 */ /* 0x000fe40007000000 */
[----:B------:R-:W-:Y:S02]  /*6590*/  FSEL R113, R108, -INF , !P5 ;  /* 0xff8000006c717808 */ /* 0x000fe40006800000 */
[----:B------:R-:W-:Y:S02]  /*65a0*/  FSEL R110, R110, -INF , !P4 ;  /* 0xff8000006e6e7808 */ /* 0x000fe40006000000 */
[----:B------:R-:W-:-:S02]  /*65b0*/  FSEL R109, R109, -INF , !P3 ;  /* 0xff8000006d6d7808 */ /* 0x000fc40005800000 */
[-C--:B------:R-:W-:Y:S02]  /*65c0*/  ISETP.GE.AND P6, PT, R7, R132.reuse, PT ;  /* 0x000000840700720c */ /* 0x080fe40003fc6270 */
        /* <DEDUP_REMOVED lines=71> */
.L_x_4493:
[----:B------:R-:W-:Y:S01]  /*6a40*/  UMOV UR6, URZ ;  /* 0x000000ff00067c82 */ /* 0x000fe20008000000 */
[----:B------:R-:W-:Y:S01]  /*6a50*/  IMAD.SHL.U32 R2, R102, 0x40, RZ ;  /* 0x0000004066027824 */ /* 0x000fe200078e00ff */
[----:B------:R-:W-:-:S05]  /*6a60*/  IADD3 R4, P2, PT, RZ, -UR6, RZ ;  /* 0x80000006ff047c10 */ /* 0x000fca000ff5e0ff */
[----:B------:R-:W-:-:S05]  /*6a70*/  IMAD.X R2, RZ, RZ, ~R2, P2 ;  /* 0x000000ffff027224 */ /* 0x000fca00010e0e02 */
[----:B------:R-:W-:-:S04]  /*6a80*/  SHF.R.S64 R5, R4, 0x1f, R2 ;  /* 0x0000001f04057819 */ /* 0x000fc80000001002 */
[----:B------:R-:W-:-:S04]  /*6a90*/  IADD3 R158, P2, PT, R5, R158, RZ ;  /* 0x0000009e059e7210 */ /* 0x000fc80007f5e0ff */
[----:B------:R-:W-:-:S09]  /*6aa0*/  LEA.HI.X.SX32 R159, R2, R159, 0x1, P2 ;  /* 0x0000009f029f7211 */ /* 0x000fd200010f0eff */
.L_x_4494:
[C---:B------:R-:W-:Y:S01]  /*6ab0*/  IMAD.SHL.U32 R2, R102.reuse, 0x20, RZ ;  /* 0x0000002066027824 */ /* 0x040fe200078e00ff */
[C---:B------:R-:W-:Y:S01]  /*6ac0*/  LEA R8, P2, R102.reuse, R158, 0x5 ;  /* 0x0000009e66087211 */ /* 0x040fe200078428ff */
[----:B------:R-:W-:Y:S01]  /*6ad0*/  @!PT LDS RZ, [RZ] ;  /* 0x00000000fffff984 */ /* 0x000fe20000000800 */
[----:B------:R-:W-:Y:S01]  /*6ae0*/  @!PT LDS RZ, [RZ] ;  /* 0x00000000fffff984 */ /* 0x000fe20000000800 */
[----:B------:R-:W-:Y:S01]  /*6af0*/  @!PT LDS RZ, [RZ] ;  /* 0x00000000fffff984 */ /* 0x000fe20000000800 */
[----:B------:R1:W-:Y:S01]  /*6b00*/  @!P1 LDGSTS.E.BYPASS.LTC128B.128 [R165+0x4000], desc[UR16][R158.64] ;  /* 0x040000009ea59fae */ /* 0x0003e2000b981a10 */
[--C-:B------:R-:W-:Y:S02]  /*6b10*/  SHF.L.U64.HI R4, R102, 0x5, R103.reuse ;  /* 0x0000000566047819 */ /* 0x100fe40000010267 */
[-C--:B------:R-:W-:Y:S01]  /*6b20*/  IADD3 R6, P3, PT, R8, R2.reuse, RZ ;  /* 0x0000000208067210 */ /* 0x080fe20007f7e0ff */
[----:B------:R1:W-:Y:S01]  /*6b30*/  @P1 STS.128 [R165+0x4000], RZ ;  /* 0x004000ffa5001388 */ /* 0x0003e20000000c00 */
[----:B------:R-:W-:Y:S02]  /*6b40*/  LEA.HI.X R9, R102, R159, R103, 0x5, P2 ;  /* 0x0000009f66097211 */ /* 0x000fe400010f2c67 */
[----:B------:R-:W-:Y:S01]  /*6b50*/  IADD3 R10, P2, PT, R6, R2, RZ ;  /* 0x00000002060a7210 */ /* 0x000fe20007f5e0ff */
[----:B------:R-:W-:Y:S01]  /*6b60*/  @!PT LDS RZ, [RZ] ;  /* 0x00000000fffff984 */ /* 0x000fe20000000800 */
[----:B------:R-:W-:Y:S01]  /*6b70*/  @!PT LDS RZ, [RZ] ;  /* 0x00000000fffff984 */ /* 0x000fe20000000800 */
[----:B------:R-:W-:Y:S01]  /*6b80*/  @!PT LDS RZ, [RZ] ;  /* 0x00000000fffff984 */ /* 0x000fe20000000800 */
[----:B------:R1:W-:Y:S02]  /*6b90*/  @!P0 LDGSTS.E.BYPASS.LTC128B.128 [R165+0x6000], desc[UR16][R158.64+0x80] ;  /* 0x060000809ea58fae */ /* 0x0003e4000b981a10 */
[----:B------:R-:W-:-:S02]  /*6ba0*/  IMAD.X R7, R9, 0x1, R4, P3 ;  /* 0x0000000109077824 */ /* 0x000fc400018e0604 */
[----:B------:R1:W-:Y:S02]  /*6bb0*/  @P0 STS.128 [R165+0x6000], RZ ;  /* 0x006000ffa5000388 */ /* 0x0003e40000000c00 */
[----:B------:R-:W-:Y:S02]  /*6bc0*/  IMAD.X R11, R7, 0x1, R4, P2 ;  /* 0x00000001070b7824 */ /* 0x000fe400010e0604 */
[----:B------:R-:W-:Y:S01]  /*6bd0*/  @!PT LDS RZ, [RZ] ;  /* 0x00000000fffff984 */ /* 0x000fe20000000800 */
[----:B------:R-:W-:Y:S01]  /*6be0*/  @!PT LDS RZ, [RZ] ;  /* 0x00000000fffff984 */ /* 0x000fe20000000800 */
[----:B------:R-:W-:Y:S01]  /*6bf0*/  @!PT LDS RZ, [RZ] ;  /* 0x00000000fffff984 */ /* 0x000fe20000000800 */
[----:B------:R1:W-:Y:S01]  /*6c00*/  @!P1 LDGSTS.E.BYPASS.LTC128B.128 [R165+0x4800], desc[UR16][R8.64] ;  /* 0x0480000008a59fae */ /* 0x0003e2000b981a10 */
[----:B------:R-:W-:Y:S02]  /*6c10*/  @!P0 IMAD.MOV.U32 R4, RZ, RZ, R6 ;  /* 0x000000ffff048224 */ /* 0x000fe400078e0006 */
[----:B------:R-:W-:Y:S01]  /*6c20*/  @!P0 IMAD.MOV.U32 R5, RZ, RZ, R7 ;  /* 0x000000ffff058224 */ /* 0x000fe200078e0007 */
        /* <DEDUP_REMOVED lines=27> */
.L_x_4492:
[----:B-1----:R-:W-:Y:S01]  /*6de0*/  FMNMX3.FTZ R7, R3, R0, R128, !PT ;  /* 0x0000000003077276 */ /* 0x002fe20007810080 */
[----:B------:R-:W-:Y:S01]  /*6df0*/  LDSM.16.MT88.4 R8, [R150+0x8000] ;  /* 0x008000009608783b */ /* 0x000fe20000004200 */
[----:B------:R-:W-:Y:S02]  /*6e00*/  FMNMX3.FTZ R4, R100, R133, R131, !PT ;  /* 0x0000008564047276 */ /* 0x000fe40007810083 */
[----:B------:R-:W-:Y:S01]  /*6e10*/  FMNMX3.FTZ R7, R7, R14, R12, !PT ;  /* 0x0000000e07077276 */ /* 0x000fe2000781000c */
[----:B------:R-:W-:Y:S01]  /*6e20*/  LDSM.16.MT88.4 R16, [R145+0x8000] ;  /* 0x008000009110783b */ /* 0x000fe20000004200 */
        /* <DEDUP_REMOVED lines=13> */
[----:B------:R-:W-:Y:S01]  /*6f00*/  IADD3 R171, PT, PT, R101, -0x3, RZ ;  /* 0xfffffffd65ab7810 */ /* 0x000fe20007ffe0ff */
[----:B------:R-:W1:Y:S04]  /*6f10*/  SHFL.BFLY PT, R2, R7, 0x2, 0x1f ;  /* 0x0c401f0007027f89 */ /* 0x000e6800000e0000 */
[----:B------:R-:W2:Y:S01]  /*6f20*/  SHFL.BFLY PT, R5, R4, 0x2, 0x1f ;  /* 0x0c401f0004057f89 */ /* 0x000ea200000e0000 */
[----:B-1----:R-:W-:-:S02]  /*6f30*/  FMNMX.FTZ R2, R7, R2, !PT ;  /* 0x0000000207027209 */ /* 0x002fc40007810000 */
[----:B--2---:R-:W-:-:S03]  /*6f40*/  FMNMX.FTZ R5, R4, R5, !PT ;  /* 0x0000000504057209 */ /* 0x004fc60007810000 */
[----:B------:R-:W1:Y:S04]  /*6f50*/  SHFL.BFLY PT, R31, R2, 0x1, 0x1f ;  /* 0x0c201f00021f7f89 */ /* 0x000e6800000e0000 */
[----:B------:R-:W2:Y:S01]  /*6f60*/  SHFL.BFLY PT, R32, R5, 0x1, 0x1f ;  /* 0x0c201f0005207f89 */ /* 0x000ea200000e0000 */
[----:B-1----:R-:W-:Y:S02]  /*6f70*/  FMNMX.FTZ R31, R2, R31, !PT ;  /* 0x0000001f021f7209 */ /* 0x002fe40007810000 */
[----:B--2---:R-:W-:-:S03]  /*6f80*/  FMNMX.FTZ R32, R5, R32, !PT ;  /* 0x0000002005207209 */ /* 0x004fc60007810000 */
[C---:B------:R-:W-:Y:S01]  /*6f90*/  FMUL.FTZ R103, R31.reuse, UR4 ;  /* 0x000000041f677c20 */ /* 0x040fe20008410000 */
[----:B------:R-:W-:Y:S02]  /*6fa0*/  FSETP.NEU.FTZ.AND P0, PT, R31, -INF , PT ;  /* 0xff8000001f00780b */ /* 0x000fe40003f1d000 */
[C---:B------:R-:W-:Y:S01]  /*6fb0*/  FSETP.NEU.FTZ.AND P1, PT, R32.reuse, -INF , PT ;  /* 0xff8000002000780b */ /* 0x040fe20003f3d000 */
[C---:B------:R-:W-:Y:S01]  /*6fc0*/  FMUL.FTZ R108, R32.reuse, UR4 ;  /* 0x00000004206c7c20 */ /* 0x040fe20008410000 */
[----:B------:R-:W-:Y:S02]  /*6fd0*/  FSEL R103, R103, RZ, P0 ;  /* 0x000000ff67677208 */ /* 0x000fe40000000000 */
[----:B------:R-:W-:Y:S02]  /*6fe0*/  FSEL R5, R32, RZ, P1 ;  /* 0x000000ff20057208 */ /* 0x000fe40000800000 */
[----:B------:R-:W-:Y:S01]  /*6ff0*/  FSEL R108, R108, RZ, P1 ;  /* 0x000000ff6c6c7208 */ /* 0x000fe20000800000 */
[--C-:B------:R-:W-:Y:S01]  /*7000*/  FFMA.FTZ R34, R0, UR4, -R103.reuse ;  /* 0x0000000400227c23 */ /* 0x100fe20008010867 */
[--C-:B------:R-:W-:Y:S01]  /*7010*/  FFMA.FTZ R0, R14, UR4, -R103.reuse ;  /* 0x000000040e007c23 */ /* 0x100fe20008010867 */
[----:B------:R-:W-:Y:S01]  /*7020*/  FFMA.FTZ R33, R12, UR4, -R103 ;  /* 0x000000040c217c23 */ /* 0x000fe20008010867 */
[----:B------:R-:W-:Y:S01]  /*7030*/  FSEL R6, R31, RZ, P0 ;  /* 0x000000ff1f067208 */ /* 0x000fe20000000000 */
[--C-:B------:R-:W-:Y:S01]  /*7040*/  FFMA.FTZ R28, R13, UR4, -R108.reuse ;  /* 0x000000040d1c7c23 */ /* 0x100fe2000801086c */
[----:B------:R-:W-:Y:S01]  /*7050*/  FADD.FTZ R4, R100, -R5 ;  /* 0x8000000564047221 */ /* 0x000fe20000010000 */
[----:B------:R-:W1:Y:S01]  /*7060*/  LDSM.16.MT88.4 R12, [R146+0x8000] ;  /* 0x00800000920c783b */ /* 0x000e620000004200 */
[----:B------:R-:W-:Y:S01]  /*7070*/  FFMA.FTZ R102, R133, UR4, -R108 ;  /* 0x0000000485667c23 */ /* 0x000fe2000801086c */
[----:B------:R-:W-:Y:S01]  /*7080*/  FADD.FTZ R6, R3, -R6 ;  /* 0x8000000603067221 */ /* 0x000fe20000010000 */
[--C-:B------:R-:W-:Y:S01]  /*7090*/  FFMA.FTZ R30, R131, UR4, -R108.reuse ;  /* 0x00000004831e7c23 */ /* 0x100fe2000801086c */
[--C-:B------:R-:W-:Y:S01]  /*70a0*/  FFMA.FTZ R29, R135, UR4, -R108.reuse ;  /* 0x00000004871d7c23 */ /* 0x100fe2000801086c */
[--C-:B------:R-:W-:Y:S01]  /*70b0*/  FFMA.FTZ R2, R128, UR4, -R103.reuse ;  /* 0x0000000480027c23 */ /* 0x100fe20008010867 */
[----:B------:R-:W-:Y:S01]  /*70c0*/  FMUL.FTZ R35, R4, UR4 ;  /* 0x0000000404237c20 */ /* 0x000fe20008410000 */
[----:B------:R-:W-:Y:S01]  /*70d0*/  FMUL.FTZ R3, R6, UR4 ;  /* 0x0000000406037c20 */ /* 0x000fe20008410000 */
        /* <DEDUP_REMOVED lines=26> */
[----:B------:R-:W-:Y:S01]  /*7280*/  FFMA.FTZ R108, R107, UR4, -R108 ;  /* 0x000000046b6c7c23 */ /* 0x000fe2000801086c */
[--C-:B------:R-:W-:Y:S01]  /*7290*/  FFMA.FTZ R107, R110, UR4, -R103.reuse ;  /* 0x000000046e6b7c23 */ /* 0x100fe20008010867 */
[--C-:B------:R-:W-:Y:S01]  /*72a0*/  FFMA.FTZ R106, R106, UR4, -R103.reuse ;  /* 0x000000046a6a7c23 */ /* 0x100fe20008010867 */
[--C-:B------:R-:W-:Y:S01]  /*72b0*/  FFMA.FTZ R105, R105, UR4, -R103.reuse ;  /* 0x0000000469697c23 */ /* 0x100fe20008010867 */
[----:B------:R-:W-:-:S02]  /*72c0*/  FFMA.FTZ R104, R104, UR4, -R103 ;  /* 0x0000000468687c23 */ /* 0x000fc40008010867 */
[----:B------:R-:W-:Y:S08]  /*72d0*/  MUFU.EX2 R34, R34 ;  /* 0x0000002200227308 */ /* 0x000ff00000000800 */
[----:B------:R-:W2:Y:S01]  /*72e0*/  MUFU.EX2 R2, R2 ;  /* 0x0000000200027308 */ /* 0x000ea20000000800 */
[----:B---3--:R-:W-:-:S07]  /*72f0*/  F2FP.BF16.F32.PACK_AB R6, R28, R29 ;  /* 0x0000001d1c06723e */ /* 0x008fce00000010ff */
[----:B------:R-:W-:Y:S08]  /*7300*/  MUFU.EX2 R0, R0 ;  /* 0x0000000000007308 */ /* 0x000ff00000000800 */
[----:B------:R-:W3:Y:S01]  /*7310*/  MUFU.EX2 R33, R33 ;  /* 0x0000002100217308 */ /* 0x000ee20000000800 */
[----:B--2---:R-:W-:-:S07]  /*7320*/  F2FP.BF16.F32.PACK_AB R5, R2, R34 ;  /* 0x000000220205723e */ /* 0x004fce00000010ff */
[----:B------:R-:W2:Y:S08]  /*7330*/  MUFU.EX2 R35, R35 ;  /* 0x0000002300237308 */ /* 0x000eb00000000800 */
        /* <DEDUP_REMOVED lines=28> */
[----:B------:R-:W2:Y:S01]  /*7500*/  LDSM.16.MT88.4 R8, [R144+0x8000] ;  /* 0x008000009008783b */ /* 0x000ea20000004200 */
[----:B------:R-:W-:Y:S01]  /*7510*/  FMUL.FTZ R55, R55, R3 ;  /* 0x0000000337377220 */ /* 0x000fe20000410000 */
[-C--:B------:R-:W-:Y:S01]  /*7520*/  FMUL.FTZ R56, R56, R35.reuse ;  /* 0x0000002338387220 */ /* 0x080fe20000410000 */
[----:B------:R-:W-:Y:S01]  /*7530*/  FMUL.FTZ R57, R57, R35 ;  /* 0x0000002339397220 */ /* 0x000fe20000410000 */
[-C--:B------:R-:W-:Y:S01]  /*7540*/  FMUL.FTZ R58, R58, R3.reuse ;  /* 0x000000033a3a7220 */ /* 0x080fe20000410000 */
[----:B------:R-:W-:Y:S01]  /*7550*/  FMUL.FTZ R59, R59, R3 ;  /* 0x000000033b3b7220 */ /* 0x000fe20000410000 */
[-C--:B------:R-:W-:Y:S01]  /*7560*/  FMUL.FTZ R60, R60, R35.reuse ;  /* 0x000000233c3c7220 */ /* 0x080fe20000410000 */
[C---:B-1----:R-:W-:Y:S01]  /*7570*/  HMMA.16816.F32.BF16 R40, R4.reuse, R12, R40 ;  /* 0x0000000c0428723c */ /* 0x042fe20000041828 */
        /* <DEDUP_REMOVED lines=8> */
[----:B------:R-:W1:Y:S01]  /*7600*/  LDSM.16.MT88.4 R12, [R150+0xa000] ;  /* 0x00a00000960c783b */ /* 0x000e620000004200 */
[-C--:B------:R-:W-:Y:S01]  /*7610*/  FMUL.FTZ R68, R68, R35.reuse ;  /* 0x0000002344447220 */ /* 0x080fe20000410000 */
[----:B------:R-:W-:Y:S01]  /*7620*/  FMUL.FTZ R69, R69, R35 ;  /* 0x0000002345457220 */ /* 0x000fe20000410000 */
[-C--:B------:R-:W-:Y:S01]  /*7630*/  FMUL.FTZ R70, R70, R3.reuse ;  /* 0x0000000346467220 */ /* 0x080fe20000410000 */
[----:B------:R-:W-:Y:S01]  /*7640*/  FMUL.FTZ R71, R71, R3 ;  /* 0x0000000347477220 */ /* 0x000fe20000410000 */
        /* <DEDUP_REMOVED lines=9> */
[----:B------:R-:W3:Y:S01]  /*76e0*/  MUFU.EX2 R115, R115 ;  /* 0x0000007300737308 */ /* 0x000ee20000000800 */
[C---:B------:R-:W-:Y:S01]  /*76f0*/  HMMA.16816.F32.BF16 R52, R4.reuse, R18, R52 ;  /* 0x000000120434723c */ /* 0x040fe20000041834 */
        /* <DEDUP_REMOVED lines=8> */
[C---:B--2---:R-:W-:Y:S01]  /*7780*/  HMMA.16816.F32.BF16 R56, R4.reuse, R8, R56 ;  /* 0x000000080438723c */ /* 0x044fe20000041838 */
        /* <DEDUP_REMOVED lines=8> */
[----:B------:R-:W2:Y:S01]  /*7810*/  LDSM.16.MT88.4 R8, [R145+0xa000] ;  /* 0x00a000009108783b */ /* 0x000ea20000004200 */
[-C--:B------:R-:W-:Y:S01]  /*7820*/  FMUL.FTZ R84, R84, R35.reuse ;  /* 0x0000002354547220 */ /* 0x080fe20000410000 */
[----:B------:R-:W-:Y:S01]  /*7830*/  FMUL.FTZ R85, R85, R35 ;  /* 0x0000002355557220 */ /* 0x000fe20000410000 */
[-C--:B------:R-:W-:Y:S01]  /*7840*/  FMUL.FTZ R86, R86, R3.reuse ;  /* 0x0000000356567220 */ /* 0x080fe20000410000 */
[----:B------:R-:W-:Y:S01]  /*7850*/  FMUL.FTZ R87, R87, R3 ;  /* 0x0000000357577220 */ /* 0x000fe20000410000 */
[----:B------:R-:W-:Y:S01]  /*7860*/  MUFU.EX2 R114, R114 ;  /* 0x0000007200727308 */ /* 0x000fe20000000800 */
[----:B------:R-:W-:Y:S01]  /*7870*/  FFMA.FTZ R35, R175, R35, R102 ;  /* 0x00000023af237223 */ /* 0x000fe20000010066 */
[----:B-1----:R-:W-:Y:S01]  /*7880*/  HMMA.16816.F32.BF16 R64, R4, R12, R64 ;  /* 0x0000000c0440723c */ /* 0x002fe20000041840 */
[----:B------:R-:W-:-:S02]  /*7890*/  FFMA.FTZ R3, R173, R3, R34 ;  /* 0x00000003ad037223 */ /* 0x000fc40000010022 */
[----:B------:R-:W-:Y:S02]  /*78a0*/  FADD.FTZ R30, R30, R35 ;  /* 0x000000231e1e7221 */ /* 0x000fe40000010000 */
[----:B------:R-:W-:Y:S01]  /*78b0*/  FADD.FTZ R3, R2, R3 ;  /* 0x0000000302037221 */ /* 0x000fe20000010000 */
[----:B------:R-:W1:Y:S01]  /*78c0*/  MUFU.EX2 R119, R119 ;  /* 0x0000007700777308 */ /* 0x000e620000000800 */
[----:B------:R-:W-:Y:S01]  /*78d0*/  FADD.FTZ R29, R29, R30 ;  /* 0x0000001e1d1d7221 */ /* 0x000fe20000010000 */
[C---:B------:R-:W-:Y:S01]  /*78e0*/  HMMA.16816.F32.BF16 R68, R4.reuse, R14, R68 ;  /* 0x0000000e0444723c */ /* 0x040fe20000041844 */
[----:B------:R-:W5:Y:S01]  /*78f0*/  LDSM.16.MT88.4 R12, [R144+0xa000] ;  /* 0x00a00000900c783b */ /* 0x000f620000004200 */
[----:B------:R-:W-:Y:S01]  /*7900*/  FADD.FTZ R0, R0, R3 ;  /* 0x0000000300007221 */ /* 0x000fe20000010000 */
[----:B------:R-:W-:Y:S01]  /*7910*/  FADD.FTZ R29, R28, R29 ;  /* 0x0000001d1c1d7221 */ /* 0x000fe20000010000 */
[----:B------:R-:W-:Y:S02]  /*7920*/  MOV R3, R31 ;  /* 0x0000001f00037202 */ /* 0x000fe40000000f00 */
[----:B------:R-:W-:Y:S01]  /*7930*/  MUFU.EX2 R116, R116 ;  /* 0x0000007400747308 */ /* 0x000fe20000000800 */
[----:B------:R-:W-:Y:S01]  /*7940*/  FADD.FTZ R33, R33, R0 ;  /* 0x0000000021217221 */ /* 0x000fe20000010000 */
[C---:B----4-:R-:W-:Y:S06]  /*7950*/  HMMA.16816.F32.BF16 R72, R4.reuse, R16, R72 ;  /* 0x000000100448723c */ /* 0x050fec0000041848 */
        /* <DEDUP_REMOVED lines=10> */
[----:B------:R-:W-:Y:S02]  /*7a00*/  MUFU.EX2 R125, R125 ;  /* 0x0000007d007d7308 */ /* 0x000fe40000000800 */
[----:B------:R-:W-:Y:S01]  /*7a10*/  HMMA.16816.F32.BF16 R84, R4, R14, R84 ;  /* 0x0000000e0454723c */ /* 0x000fe20000041854 */
[----:B---3--:R-:W-:Y:S01]  /*7a20*/  F2FP.BF16.F32.PACK_AB R4, R115, R100 ;  /* 0x000000647304723e */ /* 0x008fe200000010ff */
[----:B------:R-:W3:Y:S01]  /*7a30*/  LDSM.16.MT88.4 R12, [R150+0xa800] ;  /* 0x00a80000960c783b */ /* 0x000ee20000004200 */
[----:B-1----:R-:W-:Y:S01]  /*7a40*/  F2FP.BF16.F32.PACK_AB R5, R119, R114 ;  /* 0x000000727705723e */ /* 0x002fe200000010ff */
[----:B------:R-:W-:Y:S01]  /*7a50*/  FADD.FTZ R100, R100, R29 ;  /* 0x0000001d64647221 */ /* 0x000fe20000010000 */
[----:B------:R-:W-:Y:S01]  /*7a60*/  F2FP.BF16.F32.PACK_AB R6, R117, R112 ;  /* 0x000000707506723e */ /* 0x000fe200000010ff */
[----:B------:R-:W-:Y:S01]  /*7a70*/  MUFU.EX2 R122, R122 ;  /* 0x0000007a007a7308 */ /* 0x000fe20000000800 */
[----:B----4-:R-:W-:Y:S01]  /*7a80*/  F2FP.BF16.F32.PACK_AB R7, R121, R116 ;  /* 0x000000747907723e */ /* 0x010fe200000010ff */
[----:B------:R-:W-:Y:S01]  /*7a90*/  FADD.FTZ R114, R114, R33 ;  /* 0x0000002172727221 */ /* 0x000fe20000010000 */
[----:B------:R-:W-:Y:S01]  /*7aa0*/  FADD.FTZ R115, R115, R100 ;  /* 0x0000006473737221 */ /* 0x000fe20000010000 */
[----:B------:R-:W-:-:S02]  /*7ab0*/  MOV R100, R32 ;  /* 0x0000002000647202 */ /* 0x000fc40000000f00 */
        /* <DEDUP_REMOVED lines=17> */
[C---:B------:R-:W-:Y:S01]  /*7bd0*/  HMMA.16816.F32.BF16 R52, R4.reuse, R22, R52 ;  /* 0x000000160434723c */ /* 0x040fe20000041834 */
[----:B------:R-:W1:Y:S01]  /*7be0*/  LDSM.16.MT88.4 R20, [R145+0xa800] ;  /* 0x00a800009114783b */ /* 0x000e620000004200 */
[----:B------:R-:W-:Y:S06]  /*7bf0*/  MUFU.EX2 R109, R109 ;  /* 0x0000006d006d7308 */ /* 0x000fec0000000800 */
[C---:B---3--:R-:W-:Y:S02]  /*7c00*/  HMMA.16816.F32.BF16 R64, R4.reuse, R12, R64 ;  /* 0x0000000c0440723c */ /* 0x048fe40000041840 */
[----:B------:R-:W-:Y:S06]  /*7c10*/  MUFU.EX2 R108, R108 ;  /* 0x0000006c006c7308 */ /* 0x000fec0000000800 */
[C---:B------:R-:W-:Y:S01]  /*7c20*/  HMMA.16816.F32.BF16 R68, R4.reuse, R14, R68 ;  /* 0x0000000e0444723c */ /* 0x040fe20000041844 */
[----:B------:R-:W3:Y:S01]  /*7c30*/  LDSM.16.MT88.4 R12, [R150+0x9000] ;  /* 0x00900000960c783b */ /* 0x000ee20000004200 */
[----:B------:R-:W-:Y:S06]  /*7c40*/  MUFU.EX2 R107, R107 ;  /* 0x0000006b006b7308 */ /* 0x000fec0000000800 */
[C---:B----4-:R-:W-:Y:S02]  /*7c50*/  HMMA.16816.F32.BF16 R88, R4.reuse, R16, R88 ;  /* 0x000000100458723c */ /* 0x050fe40000041858 */
[----:B------:R-:W4:Y:S06]  /*7c60*/  MUFU.EX2 R106, R106 ;  /* 0x0000006a006a7308 */ /* 0x000f2c0000000800 */
[C---:B------:R-:W-:Y:S01]  /*7c70*/  HMMA.16816.F32.BF16 R84, R4.reuse, R18, R84 ;  /* 0x000000120454723c */ /* 0x040fe20000041854 */
[----:B------:R-:W4:Y:S01]  /*7c80*/  LDSM.16.MT88.4 R16, [R144+0x9000] ;  /* 0x009000009010783b */ /* 0x000f220000004200 */
[----:B------:R-:W-:Y:S06]  /*7c90*/  MUFU.EX2 R105, R105 ;  /* 0x0000006900697308 */ /* 0x000fec0000000800 */
[C---:B------:R-:W-:Y:S02]  /*7ca0*/  HMMA.16816.F32.BF16 R96, R4.reuse, R24, R96 ;  /* 0x000000180460723c */ /* 0x040fe40000041860 */
[----:B------:R-:W4:Y:S06]  /*7cb0*/  MUFU.EX2 R104, R104 ;  /* 0x0000006800687308 */ /* 0x000f2c0000000800 */
[C---:B------:R-:W-:Y:S01]  /*7cc0*/  HMMA.16816.F32.BF16 R36, R4.reuse, R26, R36 ;  /* 0x0000001a0424723c */ /* 0x040fe20000041824 */
[----:B------:R-:W-:Y:S07]  /*7cd0*/  LDSM.16.MT88.4 R24, [R145+0xb000] ;  /* 0x00b000009118783b */ /* 0x000fee0000004200 */
[C---:B-----5:R-:W-:Y:S08]  /*7ce0*/  HMMA.16816.F32.BF16 R72, R4.reuse, R8, R72 ;  /* 0x000000080448723c */ /* 0x060ff00000041848 */
[C---:B------:R-:W-:Y:S01]  /*7cf0*/  HMMA.16816.F32.BF16 R76, R4.reuse, R10, R76 ;  /* 0x0000000a044c723c */ /* 0x040fe2000004184c */
[----:B------:R-:W-:Y:S07]  /*7d00*/  LDSM.16.MT88.4 R8, [R145+0x9000] ;  /* 0x009000009108783b */ /* 0x000fee0000004200 */
[C---:B-1----:R-:W-:Y:S08]  /*7d10*/  HMMA.16816.F32.BF16 R92, R4.reuse, R20, R92 ;  /* 0x00000014045c723c */ /* 0x042ff0000004185c */
[----:B------:R-:W-:Y:S01]  /*7d20*/  HMMA.16816.F32.BF16 R80, R4, R22, R80 ;  /* 0x000000160450723c */ /* 0x000fe20000041850 */
[----:B------:R-:W1:Y:S01]  /*7d30*/  LDSM.16.MT88.4 R20, [R146+0x9000] ;  /* 0x009000009214783b */ /* 0x000e620000004200 */
[----:B------:R-:W-:Y:S01]  /*7d40*/  F2FP.BF16.F32.PACK_AB R4, R123, R126 ;  /* 0x0000007e7b04723e */ /* 0x000fe200000010ff */
[----:B------:R-:W-:Y:S01]  /*7d50*/  FADD.FTZ R126, R126, R117 ;  /* 0x000000757e7e7221 */ /* 0x000fe20000010000 */
        /* <DEDUP_REMOVED lines=10> */
[----:B------:R-:W-:-:S06]  /*7e00*/  FADD.FTZ R118, R129, R118 ;  /* 0x0000007681767221 */ /* 0x000fcc0000010000 */
        /* <DEDUP_REMOVED lines=46> */
[C---:B------:R-:W-:Y:S08]  /*80f0*/  HMMA.16816.F32.BF16 R56, R4.reuse, R20, R56 ;  /* 0x000000140438723c */ /* 0x040ff00000041838 */
[C---:B------:R-:W-:Y:S08]  /*8100*/  HMMA.16816.F32.BF16 R60, R4.reuse, R22, R60 ;  /* 0x00000016043c723c */ /* 0x040ff0000004183c */
[C---:B----4-:R-:W-:Y:S08]  /*8110*/  HMMA.16816.F32.BF16 R72, R4.reuse, R8, R72 ;  /* 0x000000080448723c */ /* 0x050ff00000041848 */
[C---:B------:R-:W-:Y:S08]  /*8120*/  HMMA.16816.F32.BF16 R76, R4.reuse, R10, R76 ;  /* 0x0000000a044c723c */ /* 0x040ff0000004184c */
[C---:B--2---:R-:W-:Y:S08]  /*8130*/  HMMA.16816.F32.BF16 R92, R4.reuse, R12, R92 ;  /* 0x0000000c045c723c */ /* 0x044ff0000004185c */
[C---:B------:R-:W-:Y:S08]  /*8140*/  HMMA.16816.F32.BF16 R80, R4.reuse, R14, R80 ;  /* 0x0000000e0450723c */ /* 0x040ff00000041850 */
[C---:B---3--:R-:W-:Y:S08]  /*8150*/  HMMA.16816.F32.BF16 R88, R4.reuse, R16, R88 ;  /* 0x000000100458723c */ /* 0x048ff00000041858 */
[----:B------:R-:W-:-:S15]  /*8160*/  HMMA.16816.F32.BF16 R84, R4, R18, R84 ;  /* 0x000000120454723c */ /* 0x000fde0000041854 */
[----:B------:R-:W-:-:S05]  /*8170*/  NOP ;  /* 0x0000000000007918 */ /* 0x000fca0000000000 */
.L_x_4489:
[----:B------:R-:W-:-:S13]  /*8180*/  ISETP.GE.AND P0, PT, R171, RZ, PT ;  /* 0x000000ffab00720c */ /* 0x000fda0003f06270 */
[----:B------:R-:W-:Y:S05]  /*8190*/  @!P0 BRA `(.L_x_4495) ;  /* 0x0000002800a48947 */ /* 0x000fea0003800000 */
[----:B------:R-:W-:Y:S01]  /*81a0*/  ISETP.NE.U32.AND P3, PT, RZ, UR12, PT ;  /* 0x0000000cff007c0c */ /* 0x000fe2000bf65070 */
[----:B------:R-:W-:Y:S01]  /*81b0*/  IMAD.MOV.U32 R170, RZ, RZ, RZ ;  /* 0x000000ffffaa7224 */ /* 0x000fe200078e00ff */
[C---:B------:R-:W-:Y:S01]  /*81c0*/  LEA R172, R171.reuse, 0x40, 0x6 ;  /* 0x00000040abac7811 */ /* 0x040fe200078e30ff */
[----:B------:R-:W-:Y:S01]  /*81d0*/  IMAD.MOV.U32 R0, RZ, RZ, R3 ;  /* 0x000000ffff007224 */ /* 0x000fe200078e0003 */
[----:B------:R-:W-:Y:S01]  /*81e0*/  ISETP.NE.AND.EX P3, PT, RZ, UR13, PT, P3 ;  /* 0x0000000dff007c0c */ /* 0x000fe2000bf65330 */
[----:B------:R-:W-:Y:S01]  /*81f0*/  IMAD.MOV.U32 R101, RZ, RZ, R100 ;  /* 0x000000ffff657224 */ /* 0x000fe200078e0064 */
[----:B------:R-:W1:Y:S01]  /*8200*/  LDCU UR10, c[0x0][0x440] ;  /* 0x00008800ff0a77ac */ /* 0x000e620008000800 */
[----:B------:R-:W-:Y:S01]  /*8210*/  VIADD R171, R171, 0x1 ;  /* 0x00000001abab7836 */ /* 0x000fe20000000000 */
[----:B------:R-:W2:Y:S01]  /*8220*/  LDCU UR4, c[0x0][0x45c] ;  /* 0x00008b80ff0477ac */ /* 0x000ea20008000800 */
[----:B------:R-:W3:Y:S08]  /*8230*/  LDCU.64 UR6, c[0x0][0x3a0] ;  /* 0x00007400ff0677ac */ /* 0x000ef00008000a00 */
[----:B------:R-:W-:Y:S01]  /*8240*/  @!P3 IADD3 R170, P4, PT, RZ, -R170, RZ ;  /* 0x800000aaffaab210 */ /* 0x000fe20007f9e0ff */
[----:B------:R-:W4:-:S12]  /*8250*/  LDCU.64 UR8, c[0x0][0x3a8] ;  /* 0x00007500ff0877ac */ /* 0x000f180008000a00 */
.L_x_4499:
[----:B-1----:R-:W-:Y:S01]  /*8260*/  ISETP.GE.AND P2, PT, R166, UR10, PT ;  /* 0x0000000aa6007c0c */ /* 0x002fe2000bf46270 */
[----:B------:R-:W1:Y:S01]  /*8270*/  @!P3 LDC R2, c[0x0][0x3c0] ;  /* 0x0000f000ff02bb82 */ /* 0x000e620000000800 */
[----:B------:R-:W-:Y:S07]  /*8280*/  DEPBAR.LE SB0, 0x0 ;  /* 0x000080000000791a */ /* 0x000fee0000000000 */
[----:B------:R-:W-:Y:S01]  /*8290*/  BAR.SYNC.DEFER_BLOCKING 0x0 ;  /* 0x0000000000007b1d */ /* 0x000fe20000010000 */
[----:B------:R-:W-:Y:S01]  /*82a0*/  ISETP.GE.AND P1, PT, R157, UR10, PT ;  /* 0x0000000a9d007c0c */ /* 0x000fe2000bf26270 */
[----:B------:R-:W-:Y:S02]  /*82b0*/  IMAD.MOV.U32 R5, RZ, RZ, R160 ;  /* 0x000000ffff057224 */ /* 0x000fe400078e00a0 */
[----:B------:R-:W-:Y:S02]  /*82c0*/  IMAD.MOV.U32 R4, RZ, RZ, R161 ;  /* 0x000000ffff047224 */ /* 0x000fe400078e00a1 */
[----:B-1----:R-:W-:Y:S04]  /*82d0*/  @!P3 IMAD.SHL.U32 R3, R2, 0x40, RZ ;  /* 0x000000400203b824 */ /* 0x002fe800078e00ff */
[----:B------:R-:W-:Y:S01]  /*82e0*/  @!P3 IMAD.X R3, RZ, RZ, ~R3, P4 ;  /* 0x000000ffff03b224 */ /* 0x000fe200020e0e03 */
[----:B------:R-:W1:Y:S04]  /*82f0*/  LDC R103, c[0x0][0x3c4] ;  /* 0x0000f100ff677b82 */ /* 0x000e680000000800 */
[----:B------:R-:W-:Y:S04]  /*8300*/  @!P3 SHF.R.S64 R7, R170, 0x1f, R3 ;  /* 0x0000001faa07b819 */ /* 0x000fe80000001003 */
[----:B------:R-:W-:Y:S04]  /*8310*/  @!P3 IADD3 R160, P0, PT, R160, R7, RZ ;  /* 0x00000007a0a0b210 */ /* 0x000fe80007f1e0ff */
[----:B------:R-:W-:Y:S01]  /*8320*/  @!P3 LEA.HI.X.SX32 R161, R3, R161, 0x1, P0 ;  /* 0x000000a103a1b211 */ /* 0x000fe200000f0eff */
[----:B------:R-:W-:Y:S08]  /*8330*/  @!P3 BRA `(.L_x_4496) ;  /* 0x0000000000f4b947 */ /* 0x000ff00003800000 */
[----:B------:R-:W-:Y:S01]  /*8340*/  VIADD R6, R172, 0xffffffc0 ;  /* 0xffffffc0ac067836 */ /* 0x000fe20000000000 */
[----:B------:R-:W5:Y:S01]  /*8350*/  LDC R7, c[0x0][0x4f0] ;  /* 0x00013c00ff077b82 */ /* 0x000f620000000800 */
[----:B------:R-:W-:Y:S03]  /*8360*/  MOV R10, RZ ;  /* 0x000000ff000a7202 */ /* 0x000fe60000000f00 */
[----:B------:R-:W-:Y:S02]  /*8370*/  IABS R9, R6 ;  /* 0x0000000600097213 */ /* 0x000fe40000000000 */
[-C--:B-----5:R-:W-:Y:S02]  /*8380*/  IABS R3, R7.reuse ;  /* 0x0000000700037213 */ /* 0x0a0fe40000000000 */
[----:B------:R-:W-:Y:S02]  /*8390*/  LOP3.LUT R6, R6, R7, RZ, 0x3c, !PT ;  /* 0x0000000706067212 */ /* 0x000fe400078e3cff */
[----:B------:R-:W5:Y:S10]  /*83a0*/  I2F.RP R12, R3 ;  /* 0x00000003000c7306 */ /* 0x000f740000209400 */
[----:B-----5:R-:W5:Y:S02]  /*83b0*/  MUFU.RCP R2, R12 ;  /* 0x0000000c00027308 */ /* 0x020f640000001000 */
[----:B-----5:R-:W-:Y:S08]  /*83c0*/  VIADD R8, R2, 0xffffffe ;  /* 0x0ffffffe02087836 */ /* 0x020ff00000000000 */
[----:B------:R-:W5:Y:S02]  /*83d0*/  F2I.FTZ.U32.TRUNC.NTZ R11, R8 ;  /* 0x00000008000b7305 */ /* 0x000f64000021f000 */
[--C-:B-----5:R-:W-:Y:S04]  /*83e0*/  IMAD.MOV R2, RZ, RZ, -R11.reuse ;  /* 0x000000ffff027224 */ /* 0x120fe800078e0a0b */
[----:B------:R-:W-:Y:S04]  /*83f0*/  IMAD R2, R2, R3, RZ ;  /* 0x0000000302027224 */ /* 0x000fe800078e02ff */
[----:B------:R-:W-:Y:S01]  /*8400*/  IMAD.HI.U32 R2, R11, R2, R10 ;  /* 0x000000020b027227 */ /* 0x000fe200078e000a */
[----:B------:R-:W-:Y:S05]  /*8410*/  IABS R10, R172 ;  /* 0x000000ac000a7213 */ /* 0x000fea0000000000 */
[C---:B------:R-:W-:Y:S04]  /*8420*/  IMAD.HI.U32 R11, R2.reuse, R9, RZ ;  /* 0x00000009020b7227 */ /* 0x040fe800078e00ff */
[----:B------:R-:W-:Y:S02]  /*8430*/  IMAD.MOV R8, RZ, RZ, -R11 ;  /* 0x000000ffff087224 */ /* 0x000fe400078e0a0b */
[----:B------:R-:W-:Y:S04]  /*8440*/  IMAD.HI.U32 R2, R2, R10, RZ ;  /* 0x0000000a02027227 */ /* 0x000fe800078e00ff */
[C---:B------:R-:W-:Y:S02]  /*8450*/  IMAD R9, R3.reuse, R8, R9 ;  /* 0x0000000803097224 */ /* 0x040fe400078e0209 */
[----:B------:R-:W-:Y:S03]  /*8460*/  IMAD.MOV R8, RZ, RZ, -R2 ;  /* 0x000000ffff087224 */ /* 0x000fe600078e0a02 */
[C---:B------:R-:W-:Y:S01]  /*8470*/  ISETP.GT.U32.AND P0, PT, R3.reuse, R9, PT ;  /* 0x000000090300720c */ /* 0x040fe20003f04070 */
[C---:B------:R-:W-:Y:S05]  /*8480*/  IMAD R10, R3.reuse, R8, R10 ;  /* 0x00000008030a7224 */ /* 0x040fea00078e020a */
[----:B------:R-:W-:Y:S07]  /*8490*/  ISETP.GT.U32.AND P5, PT, R3, R10, PT ;  /* 0x0000000a0300720c */ /* 0x000fee0003fa4070 */
[----:B------:R-:W-:Y:S02]  /*84a0*/  @!P0 IMAD.IADD R9, R9, 0x1, -R3 ;  /* 0x0000000109098824 */ /* 0x000fe400078e0a03 */
[----:B------:R-:W-:Y:S03]  /*84b0*/  @!P0 VIADD R11, R11, 0x1 ;  /* 0x000000010b0b8836 */ /* 0x000fe60000000000 */
[-C--:B------:R-:W-:Y:S01]  /*84c0*/  ISETP.GE.U32.AND P6, PT, R9, R3.reuse, PT ;  /* 0x000000030900720c */ /* 0x080fe20003fc6070 */
[----:B------:R-:W-:Y:S01]  /*84d0*/  @!P5 VIADD R2, R2, 0x1 ;  /* 0x000000010202d836 */ /* 0x000fe20000000000 */
[-C--:B------:R-:W-:Y:S02]  /*84e0*/  @!P5 IADD3 R10, PT, PT, R10, -R3.reuse, RZ ;  /* 0x800000030a0ad210 */ /* 0x080fe40007ffe0ff */
[----:B------:R-:W-:Y:S02]  /*84f0*/  ISETP.GE.AND P5, PT, R6, RZ, PT ;  /* 0x000000ff0600720c */ /* 0x000fe40003fa6270 */
[----:B------:R-:W-:Y:S02]  /*8500*/  ISETP.GE.U32.AND P0, PT, R10, R3, PT ;  /* 0x000000030a00720c */ /* 0x000fe40003f06070 */
[-C--:B------:R-:W-:Y:S02]  /*8510*/  LOP3.LUT R3, R172, R7.reuse, RZ, 0x3c, !PT ;  /* 0x00000007ac037212 */ /* 0x080fe400078e3cff */
[----:B------:R-:W-:Y:S03]  /*8520*/  LOP3.LUT R9, RZ, R7, RZ, 0x33, !PT ;  /* 0x00000007ff097212 */ /* 0x000fe600078e33ff */
[----:B------:R-:W-:Y:S02]  /*8530*/  @P6 IADD3 R11, PT, PT, R11, 0x1, RZ ;  /* 0x000000010b0b6810 */ /* 0x000fe40007ffe0ff */
[----:B------:R-:W-:Y:S03]  /*8540*/  ISETP.GE.AND P6, PT, R3, RZ, PT ;  /* 0x000000ff0300720c */ /* 0x000fe60003fc6270 */
[----:B------:R-:W-:Y:S02]  /*8550*/  @!P5 IMAD.MOV R11, RZ, RZ, -R11 ;  /* 0x000000ffff0bd224 */ /* 0x000fe400078e0a0b */
[----:B------:R-:W-:Y:S01]  /*8560*/  @P0 VIADD R2, R2, 0x1 ;  /* 0x0000000102020836 */ /* 0x000fe20000000000 */
[----:B------:R-:W-:Y:S04]  /*8570*/  ISETP.NE.AND P0, PT, R7, RZ, PT ;  /* 0x000000ff0700720c */ /* 0x000fe80003f05270 */
[----:B------:R-:W-:Y:S03]  /*8580*/  SEL R13, R9, R11, !P0 ;  /* 0x0000000b090d7207 */ /* 0x000fe60004000000 */
[----:B------:R-:W-:Y:S02]  /*8590*/  @!P6 IADD3 R2, PT, PT, -R2, RZ, RZ ;  /* 0x000000ff0202e210 */ /* 0x000fe40007ffe1ff */
[----:B------:R-:W-:Y:S02]  /*85a0*/  LEA R16, P5, R13, R168, 0x2 ;  /* 0x000000a80d107211 */ /* 0x000fe400078a10ff */
[----:B------:R-:W-:Y:S02]  /*85b0*/  SEL R9, R9, R2, !P0 ;  /* 0x0000000209097207 */ /* 0x000fe40004000000 */
[-C--:B------:R-:W-:Y:S01]  /*85c0*/  LEA.HI.X.SX32 R17, R13, R169.reuse, 0x2, P5 ;  /* 0x000000a90d117211 */ /* 0x080fe200028f16ff */
[----:B------:R-:W5:Y:S01]  /*85d0*/  LDC.64 R2, c[0x0][0x3c0] ;  /* 0x0000f000ff027b82 */ /* 0x000f620000000a00 */
[C---:B------:R-:W-:Y:S01]  /*85e0*/  LEA R14, P0, R9.reuse, R168, 0x2 ;  /* 0x000000a8090e7211 */ /* 0x040fe200078010ff */
[C---:B------:R-:W-:Y:S02]  /*85f0*/  IMAD.IADD R8, R9.reuse, 0x1, -R13 ;  /* 0x0000000109087824 */ /* 0x040fe400078e0a0d */
[----:B------:R-:W2:Y:S01]  /*8600*/  LDG.E R11, desc[UR16][R16.64] ;  /* 0x00000010100b7981 */ /* 0x000ea2000c1e1900 */
[----:B------:R-:W-:Y:S01]  /*8610*/  LEA.HI.X.SX32 R15, R9, R169, 0x2, P0 ;  /* 0x000000a9090f7211 */ /* 0x000fe200000f16ff */
[----:B------:R-:W-:Y:S04]  /*8620*/  IMAD R7, R8, R7, -0x40 ;  /* 0xffffffc008077424 */ /* 0x000fe800078e0207 */
[----:B------:R-:W2:Y:S01]  /*8630*/  LDG.E R6, desc[UR16][R14.64] ;  /* 0x000000100e067981 */ /* 0x000ea2000c1e1900 */
[----:B------:R-:W-:Y:S05]  /*8640*/  SHF.R.S32.HI R9, RZ, 0x1f, R7 ;  /* 0x0000001fff097819 */ /* 0x000fea0000011407 */
[-C--:B-----5:R-:W-:Y:S02]  /*8650*/  IMAD R8, R9, R2.reuse, RZ ;  /* 0x0000000209087224 */ /* 0x0a0fe400078e02ff */
[C---:B------:R-:W-:Y:S04]  /*8660*/  IMAD.WIDE.U32 R12, R7.reuse, R2, RZ ;  /* 0x00000002070c7225 */ /* 0x040fe800078e00ff */
[----:B------:R-:W-:Y:S05]  /*8670*/  IMAD R8, R7, R3, R8 ;  /* 0x0000000307087224 */ /* 0x000fea00078e0208 */
[----:B------:R-:W-:Y:S01]  /*8680*/  IADD3 R13, PT, PT, R13, R8, RZ ;  /* 0x000000080d0d7210 */ /* 0x000fe20007ffe0ff */
[----:B--2---:R-:W-:Y:S04]  /*8690*/  IMAD.IADD R6, R11, 0x1, -R6 ;  /* 0x000000010b067824 */ /* 0x004fe800078e0a06 */
[----:B----4-:R-:W-:Y:S01]  /*86a0*/  IMAD.WIDE.U32 R12, R6, UR8, R12 ;  /* 0x00000008060c7c25 */ /* 0x010fe2000f8e000c */
[----:B------:R-:W-:Y:S02]  /*86b0*/  SHF.R.S32.HI R3, RZ, 0x1f, R6 ;  /* 0x0000001fff037819 */ /* 0x000fe40000011406 */
[----:B------:R-:W-:Y:S03]  /*86c0*/  LEA R160, P0, R12, R5, 0x1 ;  /* 0x000000050ca07211 */ /* 0x000fe600078008ff */
[----:B------:R-:W-:Y:S04]  /*86d0*/  IMAD R3, R3, UR8, RZ ;  /* 0x0000000803037c24 */ /* 0x000fe8000f8e02ff */
[----:B------:R-:W-:Y:S04]  /*86e0*/  IMAD R3, R6, UR9, R3 ;  /* 0x0000000906037c24 */ /* 0x000fe8000f8e0203 */
[----:B------:R-:W-:Y:S05]  /*86f0*/  IMAD.IADD R3, R13, 0x1, R3 ;  /* 0x000000010d037824 */ /* 0x000fea00078e0203 */
[----:B------:R-:W-:Y:S07]  /*8700*/  LEA.HI.X R161, R12, R4, R3, 0x1, P0 ;  /* 0x000000040ca17211 */ /* 0x000fee00000f0c03 */
.L_x_4496:
[----:B------:R-:W-:Y:S01]  /*8710*/  @!PT LDS RZ, [RZ] ;  /* 0x00000000fffff984 */ /* 0x000fe20000000800 */
[----:B------:R-:W-:Y:S01]  /*8720*/  @!PT LDS RZ, [RZ] ;  /* 0x00000000fffff984 */ /* 0x000fe20000000800 */
[----:B------:R-:W-:Y:S01]  /*8730*/  @!PT LDS RZ, [RZ] ;  /* 0x00000000fffff984 */ /* 0x000fe20000000800 */
[----:B------:R2:W-:Y:S01]  /*8740*/  @!P2 LDGSTS.E.BYPASS.LTC128B.128 [R165+0x8000], desc[UR16][R160.64] ;  /* 0x08000000a0a5afae */ /* 0x0005e2000b981a10 */
[C---:B------:R-:W-:Y:S01]  /*8750*/  LEA R176, P0, R2.reuse, R160, 0x5 ;  /* 0x000000a002b07211 */ /* 0x040fe200078028ff */
[C---:B------:R-:W-:Y:S01]  /*8760*/  IMAD.SHL.U32 R3, R2.reuse, 0x20, RZ ;  /* 0x0000002002037824 */ /* 0x040fe200078e00ff */
[C-C-:B-1----:R-:W-:Y:S01]  /*8770*/  SHF.L.U64.HI R100, R2.reuse, 0x5, R103.reuse ;  /* 0x0000000502647819 */ /* 0x142fe20000010267 */
[----:B------:R-:W-:Y:S01]  /*8780*/  @P2 STS.128 [R165+0x8000], RZ ;  /* 0x008000ffa5002388 */ /* 0x000fe20000000c00 */
[----:B------:R-:W-:Y:S02]  /*8790*/  LEA.HI.X R177, R2, R161, R103, 0x5, P0 ;  /* 0x000000a102b17211 */ /* 0x000fe400000f2c67 */
[-C--:B------:R-:W-:Y:S01]  /*87a0*/  IADD3 R102, P5, PT, R176, R3.reuse, RZ ;  /* 0x00000003b0667210 */ /* 0x080fe20007fbe0ff */
[----:B------:R-:W-:Y:S01]  /*87b0*/  @!PT LDS RZ, [RZ] ;  /* 0x00000000fffff984 */ /* 0x000fe20000000800 */
[----:B------:R-:W-:Y:S01]  /*87c0*/  @!PT LDS RZ, [RZ] ;  /* 0x00000000fffff984 */ /* 0x000fe20000000800 */
[----:B------:R-:W-:Y:S01]  /*87d0*/  @!PT LDS RZ, [RZ] ;  /* 0x00000000fffff984 */ /* 0x000fe20000000800 */
[----:B------:R1:W-:Y:S03]  /*87e0*/  @!P1 LDGSTS.E.BYPASS.LTC128B.128 [R165+0xa000], desc[UR16][R160.64+0x80] ;  /* 0x0a000080a0a59fae */ /* 0x0003e6000b981a10 */
[----:B------:R-:W-:Y:S01]  /*87f0*/  IADD3 R2, P0, PT, R102, R3, RZ ;  /* 0x0000000366027210 */ /* 0x000fe20007f1e0ff */
[----:B------:R-:W-:Y:S01]  /*8800*/  @P1 STS.128 [R165+0xa000], RZ ;  /* 0x00a000ffa5001388 */ /* 0x000fe20000000c00 */
[--C-:B------:R-:W-:Y:S03]  /*8810*/  IMAD.X R103, R177, 0x1, R100.reuse, P5 ;  /* 0x00000001b1677824 */ /* 0x100fe600028e0664 */
[----:B------:R-:W-:Y:S01]  /*8820*/  @!PT LDS RZ, [RZ] ;  /* 0x00000000fffff984 */ /* 0x000fe20000000800 */
[----:B------:R-:W-:Y:S01]  /*8830*/  @!PT LDS RZ, [RZ] ;  /* 0x00000000fffff984 */ /* 0x000fe20000000800 */
[----:B------:R-:W-:Y:S01]  /*8840*/  @!PT LDS RZ, [RZ] ;  /* 0x00000000fffff984 */ /* 0x000fe20000000800 */
[----:B------:R1:W-:Y:S01]  /*8850*/  @!P2 LDGSTS.E.BYPASS.LTC128B.128 [R165+0x8800], desc[UR16][R176.64] ;  /* 0x08800000b0a5afae */ /* 0x0003e2000b981a10 */
[----:B------:R-:W-:Y:S01]  /*8860*/  IMAD.X R3, R103, 0x1, R100, P0 ;  /* 0x0000000167037824 */ /* 0x000fe200000e0664 */
[----:B------:R-:W-:Y:S02]  /*8870*/  ISETP.NE.AND P0, PT, R171, 0x1, PT ;  /* 0x00000001ab00780c */ /* 0x000fe40003f05270 */
        /* <DEDUP_REMOVED lines=31> */
[----:B------:R-:W2:Y:S04]  /*8a70*/  LDSM.16.M88.4 R120, [R154+UR5+0x5800] ;  /* 0x005800059a78783b */ /* 0x000ea80008000200 */
[----:B------:R-:W-:Y:S04]  /*8a80*/  LDSM.16.M88.4 R124, [R153] ;  /* 0x00000000997c783b */ /* 0x000fe80000000200 */
[----:B------:R-:W1:Y:S04]  /*8a90*/  LDSM.16.M88.4 R128, [R149+0x4000] ;  /* 0x004000009580783b */ /* 0x000e680000000200 */
[----:B------:R-:W1:Y:S04]  /*8aa0*/  LDSM.16.M88.4 R132, [R149+0x4800] ;  /* 0x004800009584783b */ /* 0x000e680000000200 */
[----:B------:R-:W1:Y:S04]  /*8ab0*/  LDSM.16.M88.4 R136, [R149+0x5000] ;  /* 0x005000009588783b */ /* 0x000e680000000200 */
[----:B------:R-:W1:Y:S01]  /*8ac0*/  LDSM.16.M88.4 R140, [R149+0x5800] ;  /* 0x00580000958c783b */ /* 0x000e620000000200 */
[C---:B-----5:R-:W-:Y:S08]  /*8ad0*/  HMMA.16816.F32.BF16 R4, R104.reuse, R108, RZ ;  /* 0x0000006c6804723c */ /* 0x060ff000000418ff */
[C---:B------:R-:W-:Y:S01]  /*8ae0*/  HMMA.16816.F32.BF16 R8, R104.reuse, R110, RZ ;  /* 0x0000006e6808723c */ /* 0x040fe200000418ff */
[----:B------:R-:W-:Y:S07]  /*8af0*/  LDSM.16.M88.4 R108, [R148+0x4000] ;  /* 0x00400000946c783b */ /* 0x000fee0000000200 */
[C---:B---3--:R-:W-:Y:S08]  /*8b00*/  HMMA.16816.F32.BF16 R12, R104.reuse, R112, RZ ;  /* 0x00000070680c723c */ /* 0x048ff000000418ff */
[C---:B------:R-:W-:Y:S01]  /*8b10*/  HMMA.16816.F32.BF16 R16, R104.reuse, R114, RZ ;  /* 0x000000726810723c */ /* 0x040fe200000418ff */
[----:B------:R-:W-:Y:S07]  /*8b20*/  LDSM.16.M88.4 R112, [R148+0x4800] ;  /* 0x004800009470783b */ /* 0x000fee0000000200 */
[C---:B----4-:R-:W-:Y:S08]  /*8b30*/  HMMA.16816.F32.BF16 R20, R104.reuse, R116, RZ ;  /* 0x000000746814723c */ /* 0x050ff000000418ff */
[C---:B------:R-:W-:Y:S01]  /*8b40*/  HMMA.16816.F32.BF16 R24, R104.reuse, R118, RZ ;  /* 0x000000766818723c */ /* 0x040fe200000418ff */
[----:B------:R-:W-:Y:S07]  /*8b50*/  LDSM.16.M88.4 R116, [R148+0x5000] ;  /* 0x005000009474783b */ /* 0x000fee0000000200 */
[C---:B--2---:R-:W-:Y:S08]  /*8b60*/  HMMA.16816.F32.BF16 R28, R104.reuse, R120, RZ ;  /* 0x00000078681c723c */ /* 0x044ff000000418ff */
[----:B------:R-:W-:Y:S01]  /*8b70*/  HMMA.16816.F32.BF16 R32, R104, R122, RZ ;  /* 0x0000007a6820723c */ /* 0x000fe200000418ff */
[----:B------:R-:W2:Y:S04]  /*8b80*/  LDSM.16.M88.4 R104, [R152] ;  /* 0x000000009868783b */ /* 0x000ea80000000200 */
[----:B------:R-:W3:Y:S03]  /*8b90*/  LDSM.16.M88.4 R120, [R148+0x5800] ;  /* 0x005800009478783b */ /* 0x000ee60000000200 */
[C---:B-1----:R-:W-:Y:S08]  /*8ba0*/  HMMA.16816.F32.BF16 R4, R124.reuse, R128, R4 ;  /* 0x000000807c04723c */ /* 0x042ff00000041804 */
[C---:B------:R-:W-:Y:S01]  /*8bb0*/  HMMA.16816.F32.BF16 R8, R124.reuse, R130, R8 ;  /* 0x000000827c08723c */ /* 0x040fe20000041808 */
[----:B------:R-:W-:Y:S07]  /*8bc0*/  LDSM.16.M88.4 R128, [R147+0x4000] ;  /* 0x004000009380783b */ /* 0x000fee0000000200 */
[C---:B------:R-:W-:Y:S08]  /*8bd0*/  HMMA.16816.F32.BF16 R12, R124.reuse, R132, R12 ;  /* 0x000000847c0c723c */ /* 0x040ff0000004180c */
[C---:B------:R-:W-:Y:S01]  /*8be0*/  HMMA.16816.F32.BF16 R16, R124.reuse, R134, R16 ;  /* 0x000000867c10723c */ /* 0x040fe20000041810 */
[----:B------:R-:W-:Y:S07]  /*8bf0*/  LDSM.16.M88.4 R132, [R154+UR5+0x6800] ;  /* 0x006800059a84783b */ /* 0x000fee0008000200 */
[C---:B------:R-:W-:Y:S08]  /*8c00*/  HMMA.16816.F32.BF16 R20, R124.reuse, R136, R20 ;  /* 0x000000887c14723c */ /* 0x040ff00000041814 */
[C---:B------:R-:W-:Y:S08]  /*8c10*/  HMMA.16816.F32.BF16 R24, R124.reuse, R138, R24 ;  /* 0x0000008a7c18723c */ /* 0x040ff00000041818 */
[C---:B------:R-:W-:Y:S08]  /*8c20*/  HMMA.16816.F32.BF16 R28, R124.reuse, R140, R28 ;  /* 0x0000008c7c1c723c */ /* 0x040ff0000004181c */
[----:B------:R-:W-:Y:S01]  /*8c30*/  HMMA.16816.F32.BF16 R32, R124, R142, R32 ;  /* 0x0000008e7c20723c */ /* 0x000fe20000041820 */
[----:B------:R-:W1:Y:S07]  /*8c40*/  LDSM.16.M88.4 R124, [R151] ;  /* 0x00000000977c783b */ /* 0x000e6e0000000200 */
        /* <DEDUP_REMOVED lines=9> */
[C---:B---3--:R-:W-:Y:S08]  /*8ce0*/  HMMA.16816.F32.BF16 R28, R104.reuse, R120, R28 ;  /* 0x00000078681c723c */ /* 0x048ff0000004181c */
[----:B------:R-:W-:Y:S01]  /*8cf0*/  HMMA.16816.F32.BF16 R32, R104, R122, R32 ;  /* 0x0000007a6820723c */ /* 0x000fe20000041820 */
[----:B------:R-:W3:Y:S04]  /*8d00*/  LDSM.16.M88.4 R104, [R147+0x5800] ;  /* 0x005800009368783b */ /* 0x000ee80000000200 */
[----:B------:R-:W5:Y:S03]  /*8d10*/  LDSM.16.M88.4 R120, [R154+UR5+0x6000] ;  /* 0x006000059a78783b */ /* 0x000f660008000200 */
        /* <DEDUP_REMOVED lines=9> */
[C---:B---3--:R-:W-:Y:S08]  /*8db0*/  HMMA.16816.F32.BF16 R28, R124.reuse, R104, R28 ;  /* 0x000000687c1c723c */ /* 0x048ff0000004181c */
[----:B------:R-:W-:Y:S01]  /*8dc0*/  HMMA.16816.F32.BF16 R32, R124, R106, R32 ;  /* 0x0000006a7c20723c */ /* 0x000fe20000041820 */
[----:B------:R-:W3:Y:S04]  /*8dd0*/  LDSM.16.M88.4 R104, [R153+0x2000] ;  /* 0x002000009968783b */ /* 0x000ee80000000200 */
[----:B------:R-:W-:Y:S03]  /*8de0*/  LDSM.16.M88.4 R124, [R149+0x7000] ;  /* 0x00700000957c783b */ /* 0x000fe60000000200 */
[C---:B-----5:R-:W-:Y:S08]  /*8df0*/  HMMA.16816.F32.BF16 R4, R116.reuse, R120, R4 ;  /* 0x000000787404723c */ /* 0x060ff00000041804 */
        /* <DEDUP_REMOVED lines=10> */
[----:B------:R-:W1:Y:S04]  /*8ea0*/  LDSM.16.M88.4 R108, [R149+0x7800] ;  /* 0x00780000956c783b */ /* 0x000e680000000200 */
[----:B------:R-:W2:Y:S03]  /*8eb0*/  LDSM.16.M88.4 R116, [R152+0x2000] ;  /* 0x002000009874783b */ /* 0x000ea60000000200 */
        /* <DEDUP_REMOVED lines=9> */
[C---:B-1----:R-:W-:Y:S08]  /*8f50*/  HMMA.16816.F32.BF16 R28, R104.reuse, R108, R28 ;  /* 0x0000006c681c723c */ /* 0x042ff0000004181c */
[----:B------:R-:W-:Y:S01]  /*8f60*/  HMMA.16816.F32.BF16 R32, R104, R110, R32 ;  /* 0x0000006e6820723c */ /* 0x000fe20000041820 */
[----:B------:R-:W-:Y:S04]  /*8f70*/  LDSM.16.M88.4 R104, [R151+0x2000] ;  /* 0x002000009768783b */ /* 0x000fe80000000200 */
[----:B------:R-:W1:Y:S03]  /*8f80*/  LDSM.16.M88.4 R108, [R147+0x6000] ;  /* 0x00600000936c783b */ /* 0x000e660000000200 */
[C---:B--2---:R-:W-:Y:S08]  /*8f90*/  HMMA.16816.F32.BF16 R4, R116.reuse, R128, R4 ;  /* 0x000000807404723c */ /* 0x044ff00000041804 */
[C---:B------:R-:W-:Y:S01]  /*8fa0*/  HMMA.16816.F32.BF16 R8, R116.reuse, R130, R8 ;  /* 0x000000827408723c */ /* 0x040fe20000041808 */
[----:B------:R-:W2:Y:S07]  /*8fb0*/  LDSM.16.M88.4 R128, [R147+0x7000] ;  /* 0x007000009380783b */ /* 0x000eae0000000200 */
[C---:B------:R-:W-:Y:S08]  /*8fc0*/  HMMA.16816.F32.BF16 R12, R116.reuse, R132, R12 ;  /* 0x00000084740c723c */ /* 0x040ff0000004180c */
[C---:B------:R-:W-:Y:S01]  /*8fd0*/  HMMA.16816.F32.BF16 R16, R116.reuse, R134, R16 ;  /* 0x000000867410723c */ /* 0x040fe20000041810 */
[----:B------:R-:W5:Y:S01]  /*8fe0*/  LDSM.16.M88.4 R132, [R147+0x7800] ;  /* 0x007800009384783b */ /* 0x000f620000000200 */
[----:B------:R-:W-:Y:S04]  /*8ff0*/  DEPBAR.LE SB0, 0x0 ;  /* 0x000080000000791a */ /* 0x000fe80000000000 */
[----:B------:R-:W-:Y:S02]  /*9000*/  BAR.SYNC.DEFER_BLOCKING 0x0 ;  /* 0x0000000000007b1d */ /* 0x000fe40000010000 */
[C---:B---3--:R-:W-:Y:S08]  /*9010*/  HMMA.16816.F32.BF16 R20, R116.reuse, R112, R20 ;  /* 0x000000707414723c */ /* 0x048ff00000041814 */
[C---:B------:R-:W-:Y:S08]  /*9020*/  HMMA.16816.F32.BF16 R24, R116.reuse, R114, R24 ;  /* 0x000000727418723c */ /* 0x040ff00000041818 */
[C---:B----4-:R-:W-:Y:S08]  /*9030*/  HMMA.16816.F32.BF16 R28, R116.reuse, R120, R28 ;  /* 0x00000078741c723c */ /* 0x050ff0000004181c */
[----:B------:R-:W-:Y:S08]  /*9040*/  HMMA.16816.F32.BF16 R32, R116, R122, R32 ;  /* 0x0000007a7420723c */ /* 0x000ff00000041820 */
[C---:B-1----:R-:W-:Y:S08]  /*9050*/  HMMA.16816.F32.BF16 R4, R104.reuse, R108, R4 ;  /* 0x0000006c6804723c */ /* 0x042ff00000041804 */
[C---:B------:R-:W-:Y:S08]  /*9060*/  HMMA.16816.F32.BF16 R8, R104.reuse, R110, R8 ;  /* 0x0000006e6808723c */ /* 0x040ff00000041808 */
[C---:B------:R-:W-:Y:S08]  /*9070*/  HMMA.16816.F32.BF16 R12, R104.reuse, R124, R12 ;  /* 0x0000007c680c723c */ /* 0x040ff0000004180c */
[C---:B------:R-:W-:Y:S08]  /*9080*/  HMMA.16816.F32.BF16 R16, R104.reuse, R126, R16 ;  /* 0x0000007e6810723c */ /* 0x040ff00000041810 */
[C---:B--2---:R-:W-:Y:S08]  /*9090*/  HMMA.16816.F32.BF16 R20, R104.reuse, R128, R20 ;  /* 0x000000806814723c */ /* 0x044ff00000041814 */
[C---:B------:R-:W-:Y:S08]  /*90a0*/  HMMA.16816.F32.BF16 R24, R104.reuse, R130, R24 ;  /* 0x000000826818723c */ /* 0x040ff00000041818 */
[C---:B-----5:R-:W-:Y:S08]  /*90b0*/  HMMA.16816.F32.BF16 R28, R104.reuse, R132, R28 ;  /* 0x00000084681c723c */ /* 0x060ff0000004181c */
[----:B------:R-:W-:Y:S01]  /*90c0*/  HMMA.16816.F32.BF16 R32, R104, R134, R32 ;  /* 0x000000866820723c */ /* 0x000fe20000041820 */
[----:B------:R-:W-:Y:S08]  /*90d0*/  @!UPT UIADD3 URZ, UPT, UPT, URZ, URZ, URZ ;  /* 0x000000fffffff290 */ /* 0x000ff0000fffe0ff */
[----:B------:R-:W-:Y:S11]  /*90e0*/  @!P0 BRA `(.L_x_4497) ;  /* 0x0000000400e48947 */ /* 0x000ff60003800000 */
[----:B------:R-:W1:Y:S01]  /*90f0*/  @!P3 LDC R2, c[0x0][0x3b8] ;  /* 0x0000ee00ff02bb82 */ /* 0x000e620000000800 */
[----:B------:R-:W-:Y:S07]  /*9100*/  @!P3 IMAD.MOV.U32 R100, RZ, RZ, RZ ;  /* 0x000000ffff64b224 */ /* 0x000fee00078e00ff */
[----:B------:R-:W2:Y:S01]  /*9110*/  LDC R103, c[0x0][0x3bc] ;  /* 0x0000ef00ff677b82 */ /* 0x000ea20000000800 */
        /* <DEDUP_REMOVED lines=34> */
[----:B------:R-:W-:Y:S02]  /*9340*/  @!P5 IMAD.IADD R104, R104, 0x1, -R3 ;  /* 0x000000016868d824 */ /* 0x000fe400078e0a03 */
[----:B------:R-:W-:Y:S01]  /*9350*/  @!P5 VIADD R2, R2, 0x1 ;  /* 0x000000010202d836 */ /* 0x000fe20000000000 */
[----:B------:R-:W-:Y:S02]  /*9360*/  ISETP.GE.AND P5, PT, R109, RZ, PT ;  /* 0x000000ff6d00720c */ /* 0x000fe40003fa6270 */
[----:B------:R-:W-:Y:S07]  /*9370*/  ISETP.GE.U32.AND P0, PT, R104, R3, PT ;  /* 0x000000036800720c */ /* 0x000fee0003f06070 */
[----:B------:R-:W-:Y:S01]  /*9380*/  @P6 VIADD R106, R106, 0x1 ;  /* 0x000000016a6a6836 */ /* 0x000fe20000000000 */
[----:B------:R-:W-:Y:S02]  /*9390*/  ISETP.GE.AND P6, PT, R105, RZ, PT ;  /* 0x000000ff6900720c */ /* 0x000fe40003fc6270 */
[----:B------:R-:W-:Y:S01]  /*93a0*/  LOP3.LUT R105, RZ, R100, RZ, 0x33, !PT ;  /* 0x00000064ff697212 */ /* 0x000fe200078e33ff */
        /* <DEDUP_REMOVED lines=23> */
[----:B------:R-:W-:Y:S03]  /*9520*/  LEA R158, P0, R108, R158, 0x1 ;  /* 0x0000009e6c9e7211 */ /* 0x000fe600078008ff */
[----:B------:R-:W-:Y:S04]  /*9530*/  IMAD R3, R3, UR6, RZ ;  /* 0x0000000603037c24 */ /* 0x000fe8000f8e02ff */
[----:B------:R-:W-:Y:S05]  /*9540*/  IMAD R3, R102, UR7, R3 ;  /* 0x0000000766037c24 */ /* 0x000fea000f8e0203 */
[----:B------:R-:W-:Y:S04]  /*9550*/  IADD3 R3, PT, PT, R109, R3, RZ ;  /* 0x000000036d037210 */ /* 0x000fe80007ffe0ff */
[----:B------:R-:W-:Y:S07]  /*9560*/  LEA.HI.X R159, R108, R159, R3, 0x1, P0 ;  /* 0x0000009f6c9f7211 */ /* 0x000fee00000f0c03 */
.L_x_4498:
[----:B------:R-:W-:Y:S01]  /*9570*/  @!PT LDS RZ, [RZ] ;  /* 0x00000000fffff984 */ /* 0x000fe20000000800 */
[----:B------:R-:W-:Y:S01]  /*9580*/  @!PT LDS RZ, [RZ] ;  /* 0x00000000fffff984 */ /* 0x000fe20000000800 */
[----:B------:R-:W-:Y:S01]  /*9590*/  @!PT LDS RZ, [RZ] ;  /* 0x00000000fffff984 */ /* 0x000fe20000000800 */
[----:B------:R1:W-:Y:S01]  /*95a0*/  @!P2 LDGSTS.E.BYPASS.LTC128B.128 [R165+0x4000], desc[UR16][R158.64] ;  /* 0x040000009ea5afae */ /* 0x0003e2000b981a10 */
        /* <DEDUP_REMOVED lines=9> */
[----:B------:R1:W-:Y:S03]  /*9640*/  @!P1 LDGSTS.E.BYPASS.LTC128B.128 [R165+0x6000], desc[UR16][R158.64+0x80] ;  /* 0x060000809ea59fae */ /* 0x0003e6000b981a10 */
[----:B------:R-:W-:Y:S01]  /*9650*/  IADD3 R2, P0, PT, R102, R3, RZ ;  /* 0x0000000366027210 */ /* 0x000fe20007f1e0ff */
        /* <DEDUP_REMOVED lines=34> */
.L_x_4497:
        /* <DEDUP_REMOVED lines=48> */
[--C-:B------:R-:W-:Y:S03]  /*9b80*/  FFMA.FTZ R122, R11, UR4, -R124.reuse ;  /* 0x000000040b7a7c23 */ /* 0x100fe6000801087c */
[----:B------:R-:W4:Y:S01]  /*9b90*/  MUFU.EX2 R2, R101 ;  /* 0x0000006500027308 */ /* 0x000f220000000800 */
[--C-:B------:R-:W-:Y:S01]  /*9ba0*/  FFMA.FTZ R135, R29, UR4, -R125.reuse ;  /* 0x000000041d877c23 */ /* 0x100fe2000801087d */
[--C-:B------:R-:W-:Y:S01]  /*9bb0*/  FFMA.FTZ R136, R30, UR4, -R124.reuse ;  /* 0x000000041e887c23 */ /* 0x100fe2000801087c */
[--C-:B------:R-:W-:Y:S01]  /*9bc0*/  FFMA.FTZ R137, R31, UR4, -R124.reuse ;  /* 0x000000041f897c23 */ /* 0x100fe2000801087c */
[--C-:B------:R-:W-:Y:S01]  /*9bd0*/  FFMA.FTZ R138, R32, UR4, -R125.reuse ;  /* 0x00000004208a7c23 */ /* 0x100fe2000801087d */
[----:B------:R-:W-:Y:S01]  /*9be0*/  LDSM.16.MT88.4 R28, [R150+0x9800] ;  /* 0x00980000961c783b */ /* 0x000fe20000004200 */
[--C-:B------:R-:W-:Y:S01]  /*9bf0*/  FFMA.FTZ R139, R34, UR4, -R124.reuse ;  /* 0x00000004228b7c23 */ /* 0x100fe2000801087c */
[--C-:B------:R-:W-:Y:S03]  /*9c00*/  FFMA.FTZ R126, R12, UR4, -R125.reuse ;  /* 0x000000040c7e7c23 */ /* 0x100fe6000801087d */
[----:B------:R-:W-:Y:S01]  /*9c10*/  MUFU.EX2 R121, R121 ;  /* 0x0000007900797308 */ /* 0x000fe20000000800 */
[--C-:B--2---:R-:W-:Y:S01]  /*9c20*/  FFMA.FTZ R103, R10, UR4, -R124.reuse ;  /* 0x000000040a677c23 */ /* 0x104fe2000801087c */
[C---:B---3--:R-:W-:Y:S01]  /*9c30*/  FMUL.FTZ R10, R0.reuse, R98 ;  /* 0x00000062000a7220 */ /* 0x048fe20000410000 */
[C---:B------:R-:W-:Y:S01]  /*9c40*/  FMUL.FTZ R11, R0.reuse, R99 ;  /* 0x00000063000b7220 */ /* 0x040fe20000410000 */
[C---:B------:R-:W-:Y:S01]  /*9c50*/  FMUL.FTZ R38, R0.reuse, R38 ;  /* 0x0000002600267220 */ /* 0x040fe20000410000 */
[C---:B------:R-:W-:Y:S01]  /*9c60*/  FMUL.FTZ R39, R0.reuse, R39 ;  /* 0x0000002700277220 */ /* 0x040fe20000410000 */
[C---:B------:R-:W-:Y:S01]  /*9c70*/  FMUL.FTZ R42, R0.reuse, R42 ;  /* 0x0000002a002a7220 */ /* 0x040fe20000410000 */
[----:B------:R-:W-:Y:S03]  /*9c80*/  FMUL.FTZ R43, R0, R43 ;  /* 0x0000002b002b7220 */ /* 0x000fe60000410000 */
[----:B------:R-:W2:Y:S01]  /*9c90*/  MUFU.EX2 R120, R120 ;  /* 0x0000007800787308 */ /* 0x000ea20000000800 */
        /* <DEDUP_REMOVED lines=16> */
[----:B--2---:R-:W-:Y:S01]  /*9da0*/  F2FP.BF16.F32.PACK_AB R96, R120, R121 ;  /* 0x000000797860723e */ /* 0x004fe200000010ff */
        /* <DEDUP_REMOVED lines=14> */
[----:B------:R-:W2:Y:S01]  /*9e90*/  MUFU.EX2 R102, R102 ;  /* 0x0000006600667308 */ /* 0x000ea20000000800 */
[----:B---3--:R-:W-:Y:S01]  /*9ea0*/  F2FP.BF16.F32.PACK_AB R97, R6, R123 ;  /* 0x0000007b0661723e */ /* 0x008fe200000010ff */
[C---:B------:R-:W-:Y:S01]  /*9eb0*/  FMUL.FTZ R64, R2.reuse, R64 ;  /* 0x0000004002407220 */ /* 0x040fe20000410000 */
[----:B------:R-:W-:Y:S01]  /*9ec0*/  FMUL.FTZ R65, R2, R65 ;  /* 0x0000004102417220 */ /* 0x000fe20000410000 */
        /* <DEDUP_REMOVED lines=26> */
[C---:B------:R-:W-:Y:S01]  /*a070*/  FMUL.FTZ R82, R0.reuse, R82 ;  /* 0x0000005200527220 */ /* 0x040fe20000410000 */
[----:B------:R-:W-:Y:S01]  /*a080*/  FMUL.FTZ R83, R0, R83 ;  /* 0x0000005300537220 */ /* 0x000fe20000410000 */
[--C-:B------:R-:W-:Y:S01]  /*a090*/  FFMA.FTZ R130, R16, UR4, -R125.reuse ;  /* 0x0000000410827c23 */ /* 0x100fe2000801087d */
[----:B---3--:R-:W-:Y:S01]  /*a0a0*/  F2FP.BF16.F32.PACK_AB R99, R122, R103 ;  /* 0x000000677a63723e */ /* 0x008fe200000010ff */
[----:B------:R-:W-:Y:S01]  /*a0b0*/  FFMA.FTZ R131, R17, UR4, -R125 ;  /* 0x0000000411837c23 */ /* 0x000fe2000801087d */
[--C-:B------:R-:W-:Y:S01]  /*a0c0*/  FFMA.FTZ R133, R18, UR4, -R124.reuse ;  /* 0x0000000412857c23 */ /* 0x100fe2000801087c */
[----:B------:R-:W-:Y:S01]  /*a0d0*/  FFMA.FTZ R132, R19, UR4, -R124 ;  /* 0x0000000413847c23 */ /* 0x000fe2000801087c */
[----:B------:R-:W-:Y:S01]  /*a0e0*/  MUFU.EX2 R126, R126 ;  /* 0x0000007e007e7308 */ /* 0x000fe20000000800 */
[C---:B------:R-:W-:Y:S01]  /*a0f0*/  FMUL.FTZ R16, R2.reuse, R88 ;  /* 0x0000005802107220 */ /* 0x040fe20000410000 */
[----:B------:R-:W-:Y:S01]  /*a100*/  FMUL.FTZ R17, R2, R89 ;  /* 0x0000005902117220 */ /* 0x000fe20000410000 */
[C---:B-1----:R-:W-:Y:S07]  /*a110*/  HMMA.16816.F32.BF16 R8, R96.reuse, R104, R8 ;  /* 0x000000686008723c */ /* 0x042fee0000041808 */
[----:B------:R-:W1:Y:S01]  /*a120*/  MUFU.EX2 R127, R127 ;  /* 0x0000007f007f7308 */ /* 0x000e620000000800 */
[C---:B------:R-:W-:Y:S01]  /*a130*/  FMUL.FTZ R18, R0.reuse, R90 ;  /* 0x0000005a00127220 */ /* 0x040fe20000410000 */
[----:B------:R-:W-:Y:S01]  /*a140*/  FMUL.FTZ R19, R0, R91 ;  /* 0x0000005b00137220 */ /* 0x000fe20000410000 */
[C---:B------:R-:W-:Y:S01]  /*a150*/  HMMA.16816.F32.BF16 R36, R96.reuse, R106, R36 ;  /* 0x0000006a6024723c */ /* 0x040fe20000041824 */
[----:B------:R-:W2:Y:S02]  /*a160*/  LDSM.16.MT88.4 R104, [R144+0x8000] ;  /* 0x008000009068783b */ /* 0x000ea40000004200 */
[C---:B------:R-:W-:Y:S01]  /*a170*/  FMUL.FTZ R84, R2.reuse, R84 ;  /* 0x0000005402547220 */ /* 0x040fe20000410000 */
[----:B------:R-:W-:Y:S03]  /*a180*/  FMUL.FTZ R85, R2, R85 ;  /* 0x0000005502557220 */ /* 0x000fe60000410000 */
[----:B------:R-:W-:Y:S01]  /*a190*/  MUFU.EX2 R129, R129 ;  /* 0x0000008100817308 */ /* 0x000fe20000000800 */
[C---:B------:R-:W-:Y:S01]  /*a1a0*/  FMUL.FTZ R86, R0.reuse, R86 ;  /* 0x0000005600567220 */ /* 0x040fe20000410000 */
[----:B------:R-:W-:Y:S01]  /*a1b0*/  FMUL.FTZ R87, R0, R87 ;  /* 0x0000005700577220 */ /* 0x000fe20000410000 */
[C---:B------:R-:W-:Y:S03]  /*a1c0*/  HMMA.16816.F32.BF16 R40, R96.reuse, R108, R40 ;  /* 0x0000006c6028723c */ /* 0x040fe60000041828 */
[----:B------:R-:W-:Y:S01]  /*a1d0*/  FFMA.FTZ R121, R2, R175, R121 ;  /* 0x000000af02797223 */ /* 0x000fe20000010079 */
[----:B------:R-:W-:Y:S03]  /*a1e0*/  ISETP.NE.AND P0, PT, R171, RZ, PT ;  /* 0x000000ffab00720c */ /* 0x000fe60003f05270 */
[----:B------:R-:W3:Y:S01]  /*a1f0*/  MUFU.EX2 R128, R128 ;  /* 0x0000008000807308 */ /* 0x000ee20000000800 */
[----:B-1----:R-:W-:Y:S01]  /*a200*/  F2FP.BF16.F32.PACK_AB R88, R127, R126 ;  /* 0x0000007e7f58723e */ /* 0x002fe200000010ff */
[----:B------:R-:W-:Y:S01]  /*a210*/  FFMA.FTZ R123, R0, R173, R123 ;  /* 0x000000ad007b7223 */ /* 0x000fe2000001007b */
[C---:B------:R-:W-:Y:S01]  /*a220*/  HMMA.16816.F32.BF16 R44, R96.reuse, R110, R44 ;  /* 0x0000006e602c723c */ /* 0x040fe2000004182c */
[----:B------:R-:W1:Y:S02]  /*a230*/  LDSM.16.MT88.4 R108, [R150+0xa000] ;  /* 0x00a00000966c783b */ /* 0x000e640000004200 */
[----:B------:R-:W-:Y:S01]  /*a240*/  MOV R0, R3 ;  /* 0x0000000300007202 */ /* 0x000fe20000000f00 */
[----:B------:R-:W-:Y:S03]  /*a250*/  FADD.FTZ R120, R120, R121 ;  /* 0x0000007978787221 */ /* 0x000fe60000010000 */
[----:B------:R-:W-:Y:S01]  /*a260*/  MUFU.EX2 R130, R130 ;  /* 0x0000008200827308 */ /* 0x000fe20000000800 */
[----:B------:R-:W-:Y:S01]  /*a270*/  FADD.FTZ R6, R6, R123 ;  /* 0x0000007b06067221 */ /* 0x000fe20000010000 */
[----:B------:R-:W-:Y:S01]  /*a280*/  MOV R101, R100 ;  /* 0x0000006400657202 */ /* 0x000fe20000000f00 */
[C---:B------:R-:W-:Y:S03]  /*a290*/  HMMA.16816.F32.BF16 R48, R96.reuse, R112, R48 ;  /* 0x000000706030723c */ /* 0x040fe60000041830 */
[----:B------:R-:W-:Y:S01]  /*a2a0*/  FADD.FTZ R7, R7, R120 ;  /* 0x0000007807077221 */ /* 0x000fe20000010000 */
[----:B------:R-:W-:Y:S03]  /*a2b0*/  FADD.FTZ R103, R103, R6 ;  /* 0x0000000667677221 */ /* 0x000fe60000010000 */
[----:B------:R-:W4:Y:S01]  /*a2c0*/  MUFU.EX2 R131, R131 ;  /* 0x0000008300837308 */ /* 0x000f220000000800 */
[----:B---3--:R-:W-:Y:S01]  /*a2d0*/  F2FP.BF16.F32.PACK_AB R89, R128, R129 ;  /* 0x000000818059723e */ /* 0x008fe200000010ff */
[----:B------:R-:W-:Y:S01]  /*a2e0*/  FADD.FTZ R7, R102, R7 ;  /* 0x0000000766077221 */ /* 0x000fe20000010000 */
[C---:B------:R-:W-:Y:S01]  /*a2f0*/  HMMA.16816.F32.BF16 R52, R96.reuse, R114, R52 ;  /* 0x000000726034723c */ /* 0x040fe20000041834 */
[----:B------:R-:W3:Y:S02]  /*a300*/  LDSM.16.MT88.4 R112, [R146+0xa000] ;  /* 0x00a000009270783b */ /* 0x000ee40000004200 */
[----:B------:R-:W-:Y:S01]  /*a310*/  FADD.FTZ R122, R122, R103 ;  /* 0x000000677a7a7221 */ /* 0x000fe20000010000 */
[----:B------:R-:W-:Y:S03]  /*a320*/  FADD.FTZ R126, R126, R7 ;  /* 0x000000077e7e7221 */ /* 0x000fe60000010000 */
[----:B------:R-:W-:Y:S01]  /*a330*/  MUFU.EX2 R133, R133 ;  /* 0x0000008500857308 */ /* 0x000fe20000000800 */
[----:B------:R-:W-:Y:S01]  /*a340*/  FADD.FTZ R129, R129, R122 ;  /* 0x0000007a81817221 */ /* 0x000fe20000010000 */
[----:B------:R-:W-:Y:S01]  /*a350*/  FADD.FTZ R127, R127, R126 ;  /* 0x0000007e7f7f7221 */ /* 0x000fe20000010000 */
[C---:B--2---:R-:W-:Y:S03]  /*a360*/  HMMA.16816.F32.BF16 R56, R96.reuse, R104, R56 ;  /* 0x000000686038723c */ /* 0x044fe60000041838 */
[----:B------:R-:W-:Y:S04]  /*a370*/  FADD.FTZ R128, R128, R129 ;  /* 0x0000008180807221 */ /* 0x000fe80000010000 */
[----:B------:R-:W2:Y:S01]  /*a380*/  MUFU.EX2 R132, R132 ;  /* 0x0000008400847308 */ /* 0x000ea20000000800 */
[C---:B----4-:R-:W-:Y:S01]  /*a390*/  F2FP.BF16.F32.PACK_AB R90, R131.reuse, R130 ;  /* 0x00000082835a723e */ /* 0x050fe200000010ff */
[----:B------:R-:W-:Y:S01]  /*a3a0*/  FADD.FTZ R130, R130, R127 ;  /* 0x0000007f82827221 */ /* 0x000fe20000010000 */
[C---:B------:R-:W-:Y:S01]  /*a3b0*/  HMMA.16816.F32.BF16 R60, R96.reuse, R106, R60 ;  /* 0x0000006a603c723c */ /* 0x040fe2000004183c */
[----:B------:R-:W4:Y:S02]  /*a3c0*/  LDSM.16.MT88.4 R104, [R145+0xa000] ;  /* 0x00a000009168783b */ /* 0x000f240000004200 */
[----:B------:R-:W-:Y:S04]  /*a3d0*/  FADD.FTZ R131, R131, R130 ;  /* 0x0000008283837221 */ /* 0x000fe80000010000 */
[----:B------:R-:W-:Y:S01]  /*a3e0*/  MUFU.EX2 R134, R134 ;  /* 0x0000008600867308 */ /* 0x000fe20000000800 */
[C---:B-1----:R-:W-:Y:S09]  /*a3f0*/  HMMA.16816.F32.BF16 R64, R96.reuse, R108, R64 ;  /* 0x0000006c6040723c */ /* 0x042ff20000041840 */
[----:B------:R-:W-:Y:S01]  /*a400*/  MUFU.EX2 R135, R135 ;  /* 0x0000008700877308 */ /* 0x000fe20000000800 */
[C---:B--2---:R-:W-:Y:S01]  /*a410*/  F2FP.BF16.F32.PACK_AB R91, R132.reuse, R133 ;  /* 0x00000085845b723e */ /* 0x044fe200000010ff */
[----:B------:R-:W-:Y:S01]  /*a420*/  FADD.FTZ R133, R133, R128 ;  /* 0x0000008085857221 */ /* 0x000fe20000010000 */
[C---:B------:R-:W-:Y:S01]  /*a430*/  HMMA.16816.F32.BF16 R68, R96.reuse, R110, R68 ;  /* 0x0000006e6044723c */ /* 0x040fe20000041844 */
[----:B------:R-:W1:Y:S02]  /*a440*/  LDSM.16.MT88.4 R108, [R144+0xa000] ;  /* 0x00a00000906c783b */ /* 0x000e640000004200 */
[----:B------:R-:W-:Y:S04]  /*a450*/  FADD.FTZ R133, R132, R133 ;  /* 0x0000008584857221 */ /* 0x000fe80000010000 */
[----:B------:R-:W-:Y:S01]  /*a460*/  MUFU.EX2 R136, R136 ;  /* 0x0000008800887308 */ /* 0x000fe20000000800 */
[C---:B---3--:R-:W-:Y:S09]  /*a470*/  HMMA.16816.F32.BF16 R72, R96.reuse, R112, R72 ;  /* 0x000000706048723c */ /* 0x048ff20000041848 */
[----:B------:R-:W-:Y:S01]  /*a480*/  MUFU.EX2 R137, R137 ;  /* 0x0000008900897308 */ /* 0x000fe20000000800 */
[C---:B------:R-:W-:Y:S01]  /*a490*/  HMMA.16816.F32.BF16 R76, R96.reuse, R114, R76 ;  /* 0x00000072604c723c */ /* 0x040fe2000004184c */
[----:B------:R-:W-:Y:S08]  /*a4a0*/  LDSM.16.MT88.4 R112, [R145+0x8800] ;  /* 0x008800009170783b */ /* 0x000ff00000004200 */
[----:B------:R-:W-:Y:S01]  /*a4b0*/  MUFU.EX2 R138, R138 ;  /* 0x0000008a008a7308 */ /* 0x000fe20000000800 */
[C---:B----4-:R-:W-:Y:S09]  /*a4c0*/  HMMA.16816.F32.BF16 R12, R96.reuse, R104, R12 ;  /* 0x00000068600c723c */ /* 0x050ff2000004180c */
[----:B------:R-:W-:Y:S01]  /*a4d0*/  MUFU.EX2 R139, R139 ;  /* 0x0000008b008b7308 */ /* 0x000fe20000000800 */
[C---:B------:R-:W-:Y:S01]  /*a4e0*/  HMMA.16816.F32.BF16 R80, R96.reuse, R106, R80 ;  /* 0x0000006a6050723c */ /* 0x040fe20000041850 */
[----:B------:R-:W2:Y:S07]  /*a4f0*/  LDSM.16.MT88.4 R104, [R146+0x8800] ;  /* 0x008800009268783b */ /* 0x000eae0000004200 */
[C---:B-1----:R-:W-:Y:S08]  /*a500*/  HMMA.16816.F32.BF16 R16, R96.reuse, R108, R16 ;  /* 0x0000006c6010723c */ /* 0x042ff00000041810 */
[----:B------:R-:W-:Y:S01]  /*a510*/  HMMA.16816.F32.BF16 R84, R96, R110, R84 ;  /* 0x0000006e6054723c */ /* 0x000fe20000041854 */
[----:B------:R-:W1:Y:S07]  /*a520*/  LDSM.16.MT88.4 R96, [R150+0xa800] ;  /* 0x00a800009660783b */ /* 0x000e6e0000004200 */
[C---:B------:R-:W-:Y:S01]  /*a530*/  HMMA.16816.F32.BF16 R8, R88.reuse, R92, R8 ;  /* 0x0000005c5808723c */ /* 0x040fe20000041808 */
[----:B------:R-:W-:Y:S07]  /*a540*/  LDSM.16.MT88.4 R108, [R146+0x9000] ;  /* 0x00900000926c783b */ /* 0x000fee0000004200 */
[C---:B------:R-:W-:Y:S01]  /*a550*/  HMMA.16816.F32.BF16 R36, R88.reuse, R94, R36 ;  /* 0x0000005e5824723c */ /* 0x040fe20000041824 */
[----:B------:R-:W3:Y:S07]  /*a560*/  LDSM.16.MT88.4 R92, [R146+0xa800] ;  /* 0x00a80000925c783b */ /* 0x000eee0000004200 */
[C---:B--2---:R-:W-:Y:S08]  /*a570*/  HMMA.16816.F32.BF16 R40, R88.reuse, R104, R40 ;  /* 0x000000685828723c */ /* 0x044ff00000041828 */
[C---:B------:R-:W-:Y:S01]  /*a580*/  HMMA.16816.F32.BF16 R44, R88.reuse, R106, R44 ;  /* 0x0000006a582c723c */ /* 0x040fe2000004182c */
[----:B------:R-:W2:Y:S07]  /*a590*/  LDSM.16.MT88.4 R104, [R145+0xa800] ;  /* 0x00a800009168783b */ /* 0x000eae0000004200 */
[C---:B------:R-:W-:Y:S03]  /*a5a0*/  HMMA.16816.F32.BF16 R48, R88.reuse, R112, R48 ;  /* 0x000000705830723c */ /* 0x040fe60000041830 */
[--C-:B------:R-:W-:Y:S01]  /*a5b0*/  FFMA.FTZ R112, R20, UR4, -R125.reuse ;  /* 0x0000000414707c23 */ /* 0x100fe2000801087d */
[--C-:B------:R-:W-:Y:S04]  /*a5c0*/  FFMA.FTZ R113, R21, UR4, -R125.reuse ;  /* 0x0000000415717c23 */ /* 0x100fe8000801087d */
[C---:B------:R-:W-:Y:S01]  /*a5d0*/  HMMA.16816.F32.BF16 R52, R88.reuse, R114, R52 ;  /* 0x000000725834723c */ /* 0x040fe20000041834 */
[----:B------:R-:W-:Y:S02]  /*a5e0*/  MUFU.EX2 R112, R112 ;  /* 0x0000007000707308 */ /* 0x000fe40000000800 */
[--C-:B------:R-:W-:Y:S01]  /*a5f0*/  FFMA.FTZ R114, R22, UR4, -R124.reuse ;  /* 0x0000000416727c23 */ /* 0x100fe2000801087c */
[--C-:B------:R-:W-:Y:S02]  /*a600*/  FFMA.FTZ R115, R23, UR4, -R124.reuse ;  /* 0x0000000417737c23 */ /* 0x100fe4000801087c */
[----:B------:R-:W4:Y:S02]  /*a610*/  LDSM.16.MT88.4 R20, [R144+0xa800] ;  /* 0x00a800009014783b */ /* 0x000f240000004200 */
[C---:B------:R-:W-:Y:S03]  /*a620*/  HMMA.16816.F32.BF16 R56, R88.reuse, R116, R56 ;  /* 0x000000745838723c */ /* 0x040fe60000041838 */
[----:B------:R-:W5:Y:S01]  /*a630*/  MUFU.EX2 R113, R113 ;  /* 0x0000007100717308 */ /* 0x000f620000000800 */
[--C-:B------:R-:W-:Y:S01]  /*a640*/  FFMA.FTZ R116, R24, UR4, -R125.reuse ;  /* 0x0000000418747c23 */ /* 0x100fe2000801087d */
[--C-:B------:R-:W-:Y:S01]  /*a650*/  FFMA.FTZ R117, R25, UR4, -R125.reuse ;  /* 0x0000000419757c23 */ /* 0x100fe2000801087d */
[----:B------:R-:W-:Y:S02]  /*a660*/  FFMA.FTZ R125, R33, UR4, -R125 ;  /* 0x00000004217d7c23 */ /* 0x000fe4000801087d */
[C---:B------:R-:W-:Y:S05]  /*a670*/  HMMA.16816.F32.BF16 R60, R88.reuse, R118, R60 ;  /* 0x00000076583c723c */ /* 0x040fea000004183c */
[----:B------:R-:W-:Y:S01]  /*a680*/  MUFU.EX2 R114, R114 ;  /* 0x0000007200727308 */ /* 0x000fe20000000800 */
[--C-:B------:R-:W-:Y:S01]  /*a690*/  FFMA.FTZ R118, R26, UR4, -R124.reuse ;  /* 0x000000041a767c23 */ /* 0x100fe2000801087c */
[--C-:B------:R-:W-:Y:S01]  /*a6a0*/  FFMA.FTZ R119, R27, UR4, -R124.reuse ;  /* 0x000000041b777c23 */ /* 0x100fe2000801087c */
[----:B------:R-:W-:Y:S01]  /*a6b0*/  FFMA.FTZ R124, R35, UR4, -R124 ;  /* 0x00000004237c7c23 */ /* 0x000fe2000801087c */
[----:B------:R-:W-:Y:S01]  /*a6c0*/  LDSM.16.MT88.4 R24, [R144+0x9000] ;  /* 0x009000009018783b */ /* 0x000fe20000004200 */
[C---:B-1----:R-:W-:Y:S05]  /*a6d0*/  HMMA.16816.F32.BF16 R64, R88.reuse, R96, R64 ;  /* 0x000000605840723c */ /* 0x042fea0000041840 */
[----:B------:R-:W1:Y:S02]  /*a6e0*/  MUFU.EX2 R115, R115 ;  /* 0x0000007300737308 */ /* 0x000e640000000800 */
[----:B------:R-:W-:Y:S01]  /*a6f0*/  LDSM.16.MT88.4 R32, [R150+0xb800] ;  /* 0x00b800009620783b */ /* 0x000fe20000004200 */
[C---:B------:R-:W-:Y:S07]  /*a700*/  HMMA.16816.F32.BF16 R68, R88.reuse, R98, R68 ;  /* 0x000000625844723c */ /* 0x040fee0000041844 */
[----:B------:R-:W-:Y:S01]  /*a710*/  MUFU.EX2 R116, R116 ;  /* 0x0000007400747308 */ /* 0x000fe20000000800 */
[----:B------:R-:W1:Y:S01]  /*a720*/  LDSM.16.MT88.4 R96, [R150+0x9000] ;  /* 0x009000009660783b */ /* 0x000e620000004200 */
[C---:B---3--:R-:W-:Y:S08]  /*a730*/  HMMA.16816.F32.BF16 R72, R88.reuse, R92, R72 ;  /* 0x0000005c5848723c */ /* 0x048ff00000041848 */
[----:B------:R-:W3:Y:S01]  /*a740*/  MUFU.EX2 R117, R117 ;  /* 0x0000007500757308 */ /* 0x000ee20000000800 */
[C---:B------:R-:W-:Y:S01]  /*a750*/  HMMA.16816.F32.BF16 R76, R88.reuse, R94, R76 ;  /* 0x0000005e584c723c */ /* 0x040fe2000004184c */
[----:B------:R-:W3:Y:S08]  /*a760*/  LDSM.16.MT88.4 R92, [R145+0x9000] ;  /* 0x00900000915c783b */ /* 0x000ef00000004200 */
[----:B------:R-:W-:Y:S01]  /*a770*/  MUFU.EX2 R118, R118 ;  /* 0x0000007600767308 */ /* 0x000fe20000000800 */
[C---:B--2---:R-:W-:Y:S09]  /*a780*/  HMMA.16816.F32.BF16 R12, R88.reuse, R104, R12 ;  /* 0x00000068580c723c */ /* 0x044ff2000004180c */
[----:B------:R-:W2:Y:S01]  /*a790*/  MUFU.EX2 R119, R119 ;  /* 0x0000007700777308 */ /* 0x000ea20000000800 */
[C---:B------:R-:W-:Y:S01]  /*a7a0*/  HMMA.16816.F32.BF16 R80, R88.reuse, R106, R80 ;  /* 0x0000006a5850723c */ /* 0x040fe20000041850 */
[----:B------:R-:W-:Y:S08]  /*a7b0*/  LDSM.16.MT88.4 R104, [R145+0x9800] ;  /* 0x009800009168783b */ /* 0x000ff00000004200 */
[----:B------:R-:W2:Y:S01]  /*a7c0*/  MUFU.EX2 R125, R125 ;  /* 0x0000007d007d7308 */ /* 0x000ea20000000800 */
[C---:B----4-:R-:W-:Y:S09]  /*a7d0*/  HMMA.16816.F32.BF16 R16, R88.reuse, R20, R16 ;  /* 0x000000145810723c */ /* 0x050ff20000041810 */
[----:B------:R-:W4:Y:S01]  /*a7e0*/  MUFU.EX2 R124, R124 ;  /* 0x0000007c007c7308 */ /* 0x000f220000000800 */
[----:B-----5:R-:W-:Y:S01]  /*a7f0*/  F2FP.BF16.F32.PACK_AB R20, R113, R112 ;  /* 0x000000707114723e */ /* 0x020fe200000010ff */
[----:B------:R-:W-:Y:S01]  /*a800*/  FADD.FTZ R112, R112, R131 ;  /* 0x0000008370707221 */ /* 0x000fe20000010000 */
[----:B-1----:R-:W-:Y:S01]  /*a810*/  F2FP.BF16.F32.PACK_AB R21, R115, R114 ;  /* 0x000000727315723e */ /* 0x002fe200000010ff */
[----:B------:R-:W-:Y:S01]  /*a820*/  FADD.FTZ R114, R114, R133 ;  /* 0x0000008572727221 */ /* 0x000fe20000010000 */
[----:B------:R-:W-:Y:S01]  /*a830*/  HMMA.16816.F32.BF16 R84, R88, R22, R84 ;  /* 0x000000165854723c */ /* 0x000fe20000041854 */
[----:B------:R-:W1:Y:S02]  /*a840*/  LDSM.16.MT88.4 R88, [R150+0xb000] ;  /* 0x00b000009658783b */ /* 0x000e640000004200 */
[----:B---3--:R-:W-:Y:S01]  /*a850*/  F2FP.BF16.F32.PACK_AB R22, R117, R116 ;  /* 0x000000747516723e */ /* 0x008fe200000010ff */
[----:B------:R-:W-:Y:S01]  /*a860*/  FADD.FTZ R113, R113, R112 ;  /* 0x0000007071717221 */ /* 0x000fe20000010000 */
[----:B--2---:R-:W-:Y:S01]  /*a870*/  F2FP.BF16.F32.PACK_AB R23, R119, R118 ;  /* 0x000000767717723e */ /* 0x004fe200000010ff */
[----:B------:R-:W-:Y:S02]  /*a880*/  FADD.FTZ R115, R115, R114 ;  /* 0x0000007273737221 */ /* 0x000fe40000010000 */
[----:B------:R-:W-:Y:S02]  /*a890*/  FADD.FTZ R116, R116, R113 ;  /* 0x0000007174747221 */ /* 0x000fe40000010000 */
[----:B------:R-:W-:Y:S02]  /*a8a0*/  FADD.FTZ R118, R118, R115 ;  /* 0x0000007376767221 */ /* 0x000fe40000010000 */
[C---:B------:R-:W-:Y:S05]  /*a8b0*/  HMMA.16816.F32.BF16 R8, R20.reuse, R96, R8 ;  /* 0x000000601408723c */ /* 0x040fea0000041808 */
[----:B------:R-:W-:Y:S01]  /*a8c0*/  FADD.FTZ R117, R117, R116 ;  /* 0x0000007475757221 */ /* 0x000fe20000010000 */
[----:B------:R-:W-:Y:S02]  /*a8d0*/  FADD.FTZ R119, R119, R118 ;  /* 0x0000007677777221 */ /* 0x000fe40000010000 */
[C---:B------:R-:W-:Y:S01]  /*a8e0*/  HMMA.16816.F32.BF16 R36, R20.reuse, R98, R36 ;  /* 0x000000621424723c */ /* 0x040fe20000041824 */
[----:B------:R-:W2:Y:S07]  /*a8f0*/  LDSM.16.MT88.4 R96, [R146+0xb000] ;  /* 0x00b000009260783b */ /* 0x000eae0000004200 */
[C---:B------:R-:W-:Y:S08]  /*a900*/  HMMA.16816.F32.BF16 R40, R20.reuse, R108, R40 ;  /* 0x0000006c1428723c */ /* 0x040ff00000041828 */
[C---:B------:R-:W-:Y:S01]  /*a910*/  HMMA.16816.F32.BF16 R44, R20.reuse, R110, R44 ;  /* 0x0000006e142c723c */ /* 0x040fe2000004182c */
[----:B------:R-:W-:Y:S07]  /*a920*/  LDSM.16.MT88.4 R108, [R144+0x9800] ;  /* 0x00980000906c783b */ /* 0x000fee0000004200 */
[C---:B------:R-:W-:Y:S08]  /*a930*/  HMMA.16816.F32.BF16 R48, R20.reuse, R92, R48 ;  /* 0x0000005c1430723c */ /* 0x040ff00000041830 */
[C---:B------:R-:W-:Y:S01]  /*a940*/  HMMA.16816.F32.BF16 R52, R20.reuse, R94, R52 ;  /* 0x0000005e1434723c */ /* 0x040fe20000041834 */
[----:B------:R-:W3:Y:S07]  /*a950*/  LDSM.16.MT88.4 R92, [R145+0xb000] ;  /* 0x00b00000915c783b */ /* 0x000eee0000004200 */
[C---:B------:R-:W-:Y:S08]  /*a960*/  HMMA.16816.F32.BF16 R56, R20.reuse, R24, R56 ;  /* 0x000000181438723c */ /* 0x040ff00000041838 */
[C---:B------:R-:W-:Y:S01]  /*a970*/  HMMA.16816.F32.BF16 R60, R20.reuse, R26, R60 ;  /* 0x0000001a143c723c */ /* 0x040fe2000004183c */
[----:B------:R-:W5:Y:S07]  /*a980*/  LDSM.16.MT88.4 R24, [R144+0xb000] ;  /* 0x00b000009018783b */ /* 0x000f6e0000004200 */
[C---:B-1----:R-:W-:Y:S08]  /*a990*/  HMMA.16816.F32.BF16 R64, R20.reuse, R88, R64 ;  /* 0x000000581440723c */ /* 0x042ff00000041840 */
[C---:B------:R-:W-:Y:S01]  /*a9a0*/  HMMA.16816.F32.BF16 R68, R20.reuse, R90, R68 ;  /* 0x0000005a1444723c */ /* 0x040fe20000041844 */
[----:B------:R-:W1:Y:S07]  /*a9b0*/  LDSM.16.MT88.4 R88, [R146+0x9800] ;  /* 0x009800009258783b */ /* 0x000e6e0000004200 */
[C---:B--2---:R-:W-:Y:S08]  /*a9c0*/  HMMA.16816.F32.BF16 R72, R20.reuse, R96, R72 ;  /* 0x000000601448723c */ /* 0x044ff00000041848 */
[C---:B------:R-:W-:Y:S08]  /*a9d0*/  HMMA.16816.F32.BF16 R76, R20.reuse, R98, R76 ;  /* 0x00000062144c723c */ /* 0x040ff0000004184c */
[C---:B---3--:R-:W-:Y:S08]  /*a9e0*/  HMMA.16816.F32.BF16 R12, R20.reuse, R92, R12 ;  /* 0x0000005c140c723c */ /* 0x048ff0000004180c */
[C---:B------:R-:W-:Y:S08]  /*a9f0*/  HMMA.16816.F32.BF16 R80, R20.reuse, R94, R80 ;  /* 0x0000005e1450723c */ /* 0x040ff00000041850 */
[C---:B-----5:R-:W-:Y:S08]  /*aa00*/  HMMA.16816.F32.BF16 R16, R20.reuse, R24, R16 ;  /* 0x000000181410723c */ /* 0x060ff00000041810 */
[----:B------:R-:W-:Y:S01]  /*aa10*/  HMMA.16816.F32.BF16 R84, R20, R26, R84 ;  /* 0x0000001a1454723c */ /* 0x000fe20000041854 */
[----:B------:R-:W2:Y:S02]  /*aa20*/  LDSM.16.MT88.4 R24, [R146+0xb800] ;  /* 0x00b800009218783b */ /* 0x000ea40000004200 */
[----:B------:R-:W-:Y:S01]  /*aa30*/  F2FP.BF16.F32.PACK_AB R20, R135, R134 ;  /* 0x000000868714723e */ /* 0x000fe200000010ff */
[----:B------:R-:W-:Y:S01]  /*aa40*/  FADD.FTZ R134, R134, R117 ;  /* 0x0000007586867221 */ /* 0x000fe20000010000 */
[----:B------:R-:W-:Y:S01]  /*aa50*/  F2FP.BF16.F32.PACK_AB R21, R137, R136 ;  /* 0x000000888915723e */ /* 0x000fe200000010ff */
[----:B------:R-:W-:Y:S01]  /*aa60*/  FADD.FTZ R136, R136, R119 ;  /* 0x0000007788887221 */ /* 0x000fe20000010000 */
[----:B------:R-:W-:Y:S01]  /*aa70*/  F2FP.BF16.F32.PACK_AB R22, R125, R138 ;  /* 0x0000008a7d16723e */ /* 0x000fe200000010ff */
[----:B------:R-:W-:Y:S01]  /*aa80*/  FADD.FTZ R135, R135, R134 ;  /* 0x0000008687877221 */ /* 0x000fe20000010000 */
[----:B----4-:R-:W-:Y:S01]  /*aa90*/  F2FP.BF16.F32.PACK_AB R23, R124, R139 ;  /* 0x0000008b7c17723e */ /* 0x010fe200000010ff */
[----:B------:R-:W-:Y:S02]  /*aaa0*/  FADD.FTZ R136, R137, R136 ;  /* 0x0000008889887221 */ /* 0x000fe40000010000 */
[----:B------:R-:W-:Y:S02]  /*aab0*/  FADD.FTZ R138, R138, R135 ;  /* 0x000000878a8a7221 */ /* 0x000fe40000010000 */
[----:B------:R-:W-:Y:S02]  /*aac0*/  FADD.FTZ R139, R139, R136 ;  /* 0x000000888b8b7221 */ /* 0x000fe40000010000 */
[C---:B------:R-:W-:Y:S01]  /*aad0*/  HMMA.16816.F32.BF16 R96, R20.reuse, R28, R8 ;  /* 0x0000001c1460723c */ /* 0x040fe20000041808 */
[----:B------:R-:W3:Y:S02]  /*aae0*/  LDSM.16.MT88.4 R8, [R145+0xb800] ;  /* 0x00b800009108783b */ /* 0x000ee40000004200 */
[----:B------:R-:W-:Y:S01]  /*aaf0*/  FADD.FTZ R175, R125, R138 ;  /* 0x0000008a7daf7221 */ /* 0x000fe20000010000 */
[----:B------:R-:W-:Y:S04]  /*ab00*/  FADD.FTZ R173, R124, R139 ;  /* 0x0000008b7cad7221 */ /* 0x000fe80000010000 */
[C---:B------:R-:W-:Y:S01]  /*ab10*/  HMMA.16816.F32.BF16 R36, R20.reuse, R30, R36 ;  /* 0x0000001e1424723c */ /* 0x040fe20000041824 */
[----:B------:R-:W4:Y:S07]  /*ab20*/  LDSM.16.MT88.4 R28, [R144+0xb800] ;  /* 0x00b80000901c783b */ /* 0x000f2e0000004200 */
        /* <DEDUP_REMOVED lines=12> */
[C---:B----4-:R-:W-:Y:S08]  /*abf0*/  HMMA.16816.F32.BF16 R88, R20.reuse, R28, R16 ;  /* 0x0000001c1458723c */ /* 0x050ff00000041810 */
[----:B------:R-:W-:Y:S01]  /*ac00*/  HMMA.16816.F32.BF16 R84, R20, R30, R84 ;  /* 0x0000001e1454723c */ /* 0x000fe20000041854 */
[----:B------:R-:W-:Y:S08]  /*ac10*/  @!UPT UIADD3 URZ, UPT, UPT, URZ, URZ, URZ ;  /* 0x000000fffffff290 */ /* 0x000ff0000fffe0ff */
[----:B------:R-:W-:Y:S11]  /*ac20*/  @P0 BRA `(.L_x_4499) ;  /* 0xffffffd4008c0947 */ /* 0x000ff6000383ffff */
.L_x_4495:
[----:B------:R-:W1:Y:S01]  /*ac30*/  SHFL.BFLY PT, R12, R175, 0x2, 0x1f ;  /* 0x0c401f00af0c7f89 */ /* 0x000e6200000e0000 */
[----:B------:R-:W2:Y:S01]  /*ac40*/  S2UR UR4, SR_CgaCtaId ;  /* 0x00000000000479c3 */ /* 0x000ea20000008800 */
[----:B------:R-:W-:Y:S01]  /*ac50*/  UMOV UR5, 0x400 ;  /* 0x0000040000057882 */ /* 0x000fe20000000000 */
[----:B------:R-:W3:Y:S01]  /*ac60*/  LDCU.64 UR6, c[0x0][0x408] ;  /* 0x00008100ff0677ac */ /* 0x000ee20008000a00 */
[----:B------:R-:W4:Y:S01]  /*ac70*/  SHFL.BFLY PT, R0, R173, 0x2, 0x1f ;  /* 0x0c401f00ad007f89 */ /* 0x000f2200000e0000 */
[----:B------:R-:W-:Y:S01]  /*ac80*/  BSSY.RECONVERGENT B0, `(.L_x_4500) ;  /* 0x00000d7000007945 */ /* 0x000fe20003800200 */
[----:B------:R-:W5:Y:S01]  /*ac90*/  S2R R4, SR_TID.X ;  /* 0x0000000000047919 */ /* 0x000f620000002100 */
[----:B-1----:R-:W-:Y:S01]  /*aca0*/  FADD.FTZ R12, R12, R175 ;  /* 0x000000af0c0c7221 */ /* 0x002fe20000010000 */
[----:B--2---:R-:W-:Y:S01]  /*acb0*/  ULEA UR4, UR4, UR5, 0x18 ;  /* 0x0000000504047291 */ /* 0x004fe2000f8ec0ff */
[----:B----4-:R-:W-:-:S03]  /*acc0*/  FADD.FTZ R11, R0, R173 ;  /* 0x000000ad000b7221 */ /* 0x010fc60000010000 */
[----:B------:R-:W1:Y:S04]  /*acd0*/  SHFL.BFLY PT, R7, R12, 0x1, 0x1f ;  /* 0x0c201f000c077f89 */ /* 0x000e6800000e0000 */
[----:B------:R-:W2:Y:S01]  /*ace0*/  SHFL.BFLY PT, R6, R11, 0x1, 0x1f ;  /* 0x0c201f000b067f89 */ /* 0x000ea200000e0000 */
[C---:B-----5:R-:W-:Y:S02]  /*acf0*/  SHF.L.U32 R9, R4.reuse, 0x4, RZ ;  /* 0x0000000404097819 */ /* 0x060fe400000006ff */
[----:B------:R-:W-:Y:S02]  /*ad00*/  SHF.L.U32 R2, R4, 0x1, RZ ;  /* 0x0000000104027819 */ /* 0x000fe400000006ff */
[----:B------:R-:W-:Y:S02]  /*ad10*/  LOP3.LUT R9, R9, 0x1c0, RZ, 0xc0, !PT ;  /* 0x000001c009097812 */ /* 0x000fe400078ec0ff */
[----:B------:R-:W-:-:S02]  /*ad20*/  LOP3.LUT R5, R2, 0x6, RZ, 0xc0, !PT ;  /* 0x0000000602057812 */ /* 0x000fc400078ec0ff */
[----:B------:R-:W-:Y:S02]  /*ad30*/  LOP3.LUT R9, R9, 0x38, R2, 0xf8, !PT ;  /* 0x0000003809097812 */ /* 0x000fe400078ef802 */
[----:B------:R-:W-:Y:S02]  /*ad40*/  MOV R2, 0x10 ;  /* 0x0000001000027802 */ /* 0x000fe40000000f00 */
[----:B------:R-:W-:Y:S01]  /*ad50*/  LOP3.LUT P0, RZ, R4, 0x4, RZ, 0xc0, !PT ;  /* 0x0000000404ff7812 */ /* 0x000fe2000780c0ff */
[----:B-1----:R-:W-:Y:S01]  /*ad60*/  FADD.FTZ R7, R12, R7 ;  /* 0x000000070c077221 */ /* 0x002fe20000010000 */
[----:B------:R-:W-:Y:S02]  /*ad70*/  SHF.L.U32 R0, R4, 0x5, RZ ;  /* 0x0000000504007819 */ /* 0x000fe400000006ff */
[----:B------:R-:W-:Y:S01]  /*ad80*/  SEL R2, R2, 0xfffffff0, !P0 ;  /* 0xfffffff002027807 */ /* 0x000fe20004000000 */
[----:B--2---:R-:W-:Y:S01]  /*ad90*/  FADD.FTZ R6, R11, R6 ;  /* 0x000000060b067221 */ /* 0x004fe20000010000 */
[----:B------:R-:W1:Y:S01]  /*ada0*/  MUFU.RCP R10, R7 ;  /* 0x00000007000a7308 */ /* 0x000e620000001000 */
[----:B------:R-:W-:-:S02]  /*adb0*/  FSETP.NE.FTZ.AND P4, PT, R7, RZ, PT ;  /* 0x000000ff0700720b */ /* 0x000fc40003f95000 */
[----:B------:R-:W-:Y:S02]  /*adc0*/  LOP3.LUT R0, R5, 0x7c00, R0, 0xf8, !PT ;  /* 0x00007c0005007812 */ /* 0x000fe400078ef800 */
[----:B------:R-:W-:Y:S02]  /*add0*/  FSETP.NE.FTZ.AND P3, PT, R6, RZ, PT ;  /* 0x000000ff0600720b */ /* 0x000fe40003f75000 */
[----:B------:R-:W-:Y:S01]  /*ade0*/  LOP3.LUT P0, RZ, R4, 0x10, RZ, 0xc0, !PT ;  /* 0x0000001004ff7812 */ /* 0x000fe2000780c0ff */
[----:B------:R-:W2:Y:S01]  /*adf0*/  MUFU.RCP R8, R6 ;  /* 0x0000000600087308 */ /* 0x000ea20000001000 */
[----:B------:R-:W-:Y:S02]  /*ae00*/  LOP3.LUT R0, R0, R9, RZ, 0xfc, !PT ;  /* 0x0000000900007212 */ /* 0x000fe400078efcff */
[----:B------:R-:W-:Y:S02]  /*ae10*/  MOV R5, 0x20 ;  /* 0x0000002000057802 */ /* 0x000fe40000000f00 */
[----:B------:R-:W-:-:S02]  /*ae20*/  LOP3.LUT P1, RZ, R4, 0x8, RZ, 0xc0, !PT ;  /* 0x0000000804ff7812 */ /* 0x000fc4000782c0ff */
[----:B------:R-:W-:Y:S01]  /*ae30*/  LEA R9, R0, UR4, 0x1 ;  /* 0x0000000400097c11 */ /* 0x000fe2000f8e08ff */
[----:B------:R-:W4:Y:S01]  /*ae40*/  @P4 MUFU.LG2 R7, R7 ;  /* 0x0000000700074308 */ /* 0x000f220000000c00 */
[----:B-1----:R-:W-:Y:S01]  /*ae50*/  FSEL R10, R10, 1, P4 ;  /* 0x3f8000000a0a7808 */ /* 0x002fe20002000000 */
[----:B------:R-:W1:Y:S01]  /*ae60*/  @P3 LDC R16, c[0x0][0x458] ;  /* 0x00011600ff103b82 */ /* 0x000e620000000800 */
[----:B------:R-:W-:Y:S02]  /*ae70*/  SEL R0, R5, 0xffffffe0, !P1 ;  /* 0xffffffe005007807 */ /* 0x000fe40004800000 */
[C---:B------:R-:W-:Y:S01]  /*ae80*/  IADD3 R13, PT, PT, R9.reuse, 0x40, RZ ;  /* 0x00000040090d7810 */ /* 0x040fe20007ffe0ff */
        /* <DEDUP_REMOVED lines=21> */
[----:B------:R-:W-:Y:S01]  /*afe0*/  IADD3 R11, PT, PT, R0, R9, RZ ;  /* 0x00000009000b7210 */ /* 0x000fe20007ffe0ff */
[C---:B------:R-:W-:Y:S01]  /*aff0*/  FMUL.FTZ R52, R10.reuse, R52 ;  /* 0x000000340a347220 */ /* 0x040fe20000410000 */
[----:B------:R-:W-:Y:S01]  /*b000*/  @P0 IADD3 R13, PT, PT, R9, -0x40, RZ ;  /* 0xffffffc0090d0810 */ /* 0x000fe20007ffe0ff */
        /* <DEDUP_REMOVED lines=85> */
[----:B------:R-:W5:Y:S01]  /*b560*/  @P3 MUFU.LG2 R6, R6 ;  /* 0x0000000600063308 */ /* 0x000f620000000c00 */
[----:B------:R-:W-:Y:S01]  /*b570*/  F2FP.BF16.F32.PACK_AB R92, R93, R92 ;  /* 0x0000005c5d5c723e */ /* 0x000fe200000010ff */
[----:B------:R-:W-:Y:S01]  /*b580*/  STS [R17], R56 ;  /* 0x0000003811007388 */ /* 0x000fe20000000800 */
[----:B------:R-:W-:Y:S01]  /*b590*/  F2FP.BF16.F32.PACK_AB R94, R95, R94 ;  /* 0x0000005e5f5e723e */ /* 0x000fe200000010ff */
[----:B------:R-:W3:Y:S01]  /*b5a0*/  LDC R10, c[0x0][0x434] ;  /* 0x00010d00ff0a7b82 */ /* 0x000ee20000000800 */
        /* <DEDUP_REMOVED lines=10> */
[----:B------:R-:W-:Y:S01]  /*b650*/  ISETP.NE.AND P1, PT, R162, -0x1, PT ;  /* 0xffffffffa200780c */ /* 0x000fe20003f25270 */
[----:B------:R-:W-:Y:S01]  /*b660*/  STS [R9+0x2000], R64 ;  /* 0x0020004009007388 */ /* 0x000fe20000000800 */
[----:B------:R-:W-:Y:S01]  /*b670*/  LOP3.LUT P5, RZ, R4, 0x3, RZ, 0xc0, !PT ;  /* 0x0000000304ff7812 */ /* 0x000fe200078ac0ff */
[----:B-----5:R-:W-:Y:S01]  /*b680*/  @P3 FMUL.FTZ R6, R6, 0.69314718246459960938 ;  /* 0x3f31721806063820 */ /* 0x020fe20000410000 */
[----:B--2---:R-:W-:Y:S01]  /*b690*/  ISETP.NE.AND P2, PT, R8, RZ, PT ;  /* 0x000000ff0800720c */ /* 0x004fe20003f45270 */
[----:B------:R2:W-:Y:S01]  /*b6a0*/  STS [R9+0x2400], R66 ;  /* 0x0024004209007388 */ /* 0x0005e20000000800 */
[----:B------:R-:W-:-:S02]  /*b6b0*/  SHF.R.U32.HI R18, RZ, 0x2, R4 ;  /* 0x00000002ff127819 */ /* 0x000fc40000011604 */
[C---:B------:R-:W-:Y:S01]  /*b6c0*/  ISETP.NE.OR P0, PT, R162.reuse, -0x1, !P2 ;  /* 0xffffffffa200780c */ /* 0x040fe20005705670 */
[----:B------:R-:W-:Y:S04]  /*b6d0*/  STS [R5+0x2000], R68 ;  /* 0x0020004405007388 */ /* 0x000fe80000000800 */
[----:B------:R-:W-:Y:S01]  /*b6e0*/  STS [R5+0x2400], R70 ;  /* 0x0024004605007388 */ /* 0x000fe20000000800 */
[----:B------:R-:W4:Y:S03]  /*b6f0*/  @!P1 LDC.64 R20, c[0x0][0x400] ;  /* 0x00010000ff149b82 */ /* 0x000f260000000a00 */
[----:B------:R-:W-:Y:S04]  /*b700*/  STS [R11+0x2000], R72 ;  /* 0x002000480b007388 */ /* 0x000fe80000000800 */
[----:B------:R5:W-:Y:S01]  /*b710*/  STS [R11+0x2400], R74 ;  /* 0x0024004a0b007388 */ /* 0x000be20000000800 */
[----:B------:R-:W1:Y:S03]  /*b720*/  @!P2 LDC R2, c[0x0][0x3e0] ;  /* 0x0000f800ff02ab82 */ /* 0x000e660000000800 */
[----:B------:R-:W-:Y:S04]  /*b730*/  STS [R15+0x2000], R76 ;  /* 0x0020004c0f007388 */ /* 0x000fe80000000800 */
[----:B------:R-:W-:Y:S01]  /*b740*/  STS [R15+0x2400], R78 ;  /* 0x0024004e0f007388 */ /* 0x000fe20000000800 */
[----:B--2---:R-:W2:Y:S03]  /*b750*/  @P1 LDC.64 R8, c[0x0][0x408] ;  /* 0x00010200ff081b82 */ /* 0x004ea60000000a00 */
[----:B------:R-:W-:Y:S04]  /*b760*/  STS [R13+0x2000], R92 ;  /* 0x0020005c0d007388 */ /* 0x000fe80000000800 */
[----:B------:R-:W-:Y:S04]  /*b770*/  STS [R13+0x2400], R94 ;  /* 0x0024005e0d007388 */ /* 0x000fe80000000800 */
[----:B------:R-:W-:Y:S04]  /*b780*/  STS [R19+0x2000], R80 ;  /* 0x0020005013007388 */ /* 0x000fe80000000800 */
[----:B------:R3:W-:Y:S01]  /*b790*/  STS [R19+0x2400], R82 ;  /* 0x0024005213007388 */ /* 0x0007e20000000800 */
[----:B-----5:R-:W5:Y:S03]  /*b7a0*/  @P2 LDC R11, c[0x0][0x454] ;  /* 0x00011500ff0b2b82 */ /* 0x020f660000000800 */
[----:B------:R-:W-:Y:S04]  /*b7b0*/  STS [R17+0x2000], R88 ;  /* 0x0020005811007388 */ /* 0x000fe80000000800 */
[----:B------:R4:W-:Y:S01]  /*b7c0*/  STS [R17+0x2400], R90 ;  /* 0x0024005a11007388 */ /* 0x0009e20000000800 */
[----:B--2---:R-:W-:-:S03]  /*b7d0*/  @P1 IMAD.WIDE.U32 R24, R162, R8, RZ ;  /* 0x00000008a2181225 */ /* 0x004fc600078e00ff */
[----:B------:R-:W-:Y:S04]  /*b7e0*/  STS [R23+0x2000], R84 ;  /* 0x0020005417007388 */ /* 0x000fe80000000800 */
[----:B------:R2:W-:Y:S01]  /*b7f0*/  STS [R23+0x2400], R86 ;  /* 0x0024005617007388 */ /* 0x0005e20000000800 */
[----:B------:R-:W-:Y:S08]  /*b800*/  BAR.SYNC.DEFER_BLOCKING 0x0 ;  /* 0x0000000000007b1d */ /* 0x000ff00000010000 */
[----:B---3--:R-:W3:Y:S01]  /*b810*/  @P4 LDC R19, c[0x0][0x458] ;  /* 0x00011600ff134b82 */ /* 0x008ee20000000800 */
[----:B------:R-:W1:Y:S01]  /*b820*/  S2R R0, SR_CTAID.Z ;  /* 0x0000000000007919 */ /* 0x000e620000002700 */
[----:B------:R-:W1:Y:S01]  /*b830*/  S2R R5, SR_TID.X ;  /* 0x0000000000057919 */ /* 0x000e620000002100 */
[----:B----4-:R-:W-:-:S02]  /*b840*/  SHF.R.U32.HI R17, RZ, 0x1, R4 ;  /* 0x00000001ff117819 */ /* 0x010fc40000011604 */
[----:B------:R-:W-:Y:S02]  /*b850*/  MOV R4, 0x7f800000 ;  /* 0x7f80000000047802 */ /* 0x000fe40000000f00 */
[----:B------:R-:W-:Y:S01]  /*b860*/  LOP3.LUT R17, R17, 0x30, RZ, 0xc0, !PT ;  /* 0x0000003011117812 */ /* 0x000fe200078ec0ff */
[----:B--2---:R-:W-:-:S03]  /*b870*/  @!P1 IMAD.WIDE.U32 R22, R163, R20, RZ ;  /* 0x00000014a3169225 */ /* 0x004fc600078e00ff */
[----:B------:R-:W-:Y:S01]  /*b880*/  LOP3.LUT R17, R17, 0x7, R18, 0xf8, !PT ;  /* 0x0000000711117812 */ /* 0x000fe200078ef812 */
[----:B------:R2:W4:Y:S01]  /*b890*/  LDS.128 R12, [R165+0x1800] ;  /* 0x00180000a50c7984 */ /* 0x0005220000000c00 */
[C---:B------:R-:W-:Y:S02]  /*b8a0*/  @!P1 IMAD R21, R163.reuse, R21, R23 ;  /* 0x00000015a3159224 */ /* 0x040fe400078e0217 */
[----:B------:R-:W-:Y:S02]  /*b8b0*/  @P1 IMAD R21, R162, R9, R25 ;  /* 0x00000009a2151224 */ /* 0x000fe400078e0219 */
[C---:B------:R-:W-:Y:S02]  /*b8c0*/  @!P0 IMAD R162, R163.reuse, R10, RZ ;  /* 0x0000000aa3a28224 */ /* 0x040fe400078e02ff */
[----:B---3--:R-:W-:Y:S01]  /*b8d0*/  @P4 FFMA.FTZ R4, R100, R19, R7 ;  /* 0x0000001364044223 */ /* 0x008fe20000010007 */
[----:B-1----:R-:W-:Y:S01]  /*b8e0*/  @!P2 IMAD R9, R163, R2, R0 ;  /* 0x00000002a309a224 */ /* 0x002fe200078e0200 */
[----:B------:R-:W-:Y:S01]  /*b8f0*/  MOV R2, 0x7f800000 ;  /* 0x7f80000000027802 */ /* 0x000fe20000000f00 */
[----:B------:R-:W-:-:S02]  /*b900*/  @P3 FFMA.FTZ R2, R3, R16, R6 ;  /* 0x0000001003023223 */ /* 0x000fc40000010006 */
[----:B------:R-:W-:Y:S02]  /*b910*/  @!P2 IMAD R9, R9, R10, RZ ;  /* 0x0000000a0909a224 */ /* 0x000fe400078e02ff */
[----:B-----5:R-:W-:Y:S01]  /*b920*/  @P2 IMAD R9, R0, R11, R162 ;  /* 0x0000000b00092224 */ /* 0x020fe200078e02a2 */
[----:B--2---:R-:W-:Y:S06]  /*b930*/  @P5 BRA `(.L_x_4501) ;  /* 0x00000000002c5947 */ /* 0x004fec0003800000 */
[----:B------:R-:W1:Y:S01]  /*b940*/  LDCU.64 UR4, c[0x0][0x420] ;  /* 0x00008400ff0477ac */ /* 0x000e620008000a00 */
[----:B------:R-:W-:Y:S01]  /*b950*/  IMAD.IADD R6, R164, 0x1, R9 ;  /* 0x00000001a4067824 */ /* 0x000fe200078e0209 */
        /* <DEDUP_REMOVED lines=9> */
.L_x_4501:
[----:B------:R-:W-:Y:S05]  /*b9f0*/  BSYNC.RECONVERGENT B0 ;  /* 0x0000000000007941 */ /* 0x000fea0003800200 */
.L_x_4500:
[----:B------:R-:W-:Y:S01]  /*ba00*/  IMAD.MOV.U32 R167, RZ, RZ, RZ ;  /* 0x000000ffffa77224 */ /* 0x000fe200078e00ff */
[----:B------:R-:W-:Y:S01]  /*ba10*/  SHF.R.U32.HI R3, RZ, 0x3, R5 ;  /* 0x00000003ff037819 */ /* 0x000fe20000011605 */
[----:B------:R-:W-:Y:S01]  /*ba20*/  @P1 IMAD.MOV.U32 R22, RZ, RZ, R24 ;  /* 0x000000ffff161224 */ /* 0x000fe200078e0018 */
[----:B------:R-:W2:Y:S01]  /*ba30*/  LDCU.64 UR4, c[0x0][0x410] ;  /* 0x00008200ff0477ac */ /* 0x000ea20008000a00 */
[C---:B------:R-:W-:Y:S01]  /*ba40*/  IMAD.WIDE.U32 R6, R164.reuse, UR6, R166 ;  /* 0x00000006a4067c25 */ /* 0x040fe2000f8e00a6 */
[C---:B------:R-:W-:Y:S01]  /*ba50*/  ISETP.GE.AND P3, PT, R3.reuse, R156, PT ;  /* 0x0000009c0300720c */ /* 0x040fe20003f66270 */
[----:B------:R-:W-:Y:S02]  /*ba60*/  BSSY.RECONVERGENT B0, `(.L_x_4502) ;  /* 0x000001a000007945 */ /* 0x000fe40003800200 */
[----:B------:R-:W-:Y:S01]  /*ba70*/  IMAD R164, R164, UR7, R7 ;  /* 0x00000007a4a47c24 */ /* 0x000fe2000f8e0207 */
[----:B------:R-:W-:Y:S01]  /*ba80*/  IADD3 R16, P0, PT, R22, R6, RZ ;  /* 0x0000000616107210 */ /* 0x000fe20007f1e0ff */
[C---:B------:R-:W-:Y:S01]  /*ba90*/  VIADD R5, R3.reuse, 0x20 ;  /* 0x0000002003057836 */ /* 0x040fe20000000000 */
[C---:B------:R-:W-:Y:S01]  /*baa0*/  IADD3 R7, PT, PT, R3.reuse, 0x10, RZ ;  /* 0x0000001003077810 */ /* 0x040fe20007ffe0ff */
[----:B-1----:R-:W-:Y:S01]  /*bab0*/  VIADD R9, R3, 0x30 ;  /* 0x0000003003097836 */ /* 0x002fe20000000000 */
[----:B------:R-:W-:-:S02]  /*bac0*/  IADD3.X R17, PT, PT, R21, R164, RZ, P0, !PT ;  /* 0x000000a415117210 */ /* 0x000fc400007fe4ff */
[-C--:B------:R-:W-:Y:S02]  /*bad0*/  ISETP.GE.AND P2, PT, R7, R156.reuse, PT ;  /* 0x0000009c0700720c */ /* 0x080fe40003f46270 */
[-C--:B------:R-:W-:Y:S02]  /*bae0*/  ISETP.GE.AND P1, PT, R5, R156.reuse, PT ;  /* 0x0000009c0500720c */ /* 0x080fe40003f26270 */
[----:B------:R-:W-:Y:S01]  /*baf0*/  ISETP.GE.AND P0, PT, R9, R156, PT ;  /* 0x0000009c0900720c */ /* 0x000fe20003f06270 */
[----:B------:R1:W3:Y:S01]  /*bb00*/  LDS.128 R4, [R165+0x2000] ;  /* 0x00200000a5047984 */ /* 0x0002e20000000c00 */
[----:B--2---:R-:W-:-:S03]  /*bb10*/  IMAD.WIDE.U32 R16, R0, UR4, R16 ;  /* 0x0000000400107c25 */ /* 0x004fc6000f8e0010 */
[----:B------:R1:W2:Y:S01]  /*bb20*/  LDS.128 R8, [R165] ;  /* 0x00000000a5087984 */ /* 0x0002a20000000c00 */
[----:B------:R-:W-:Y:S01]  /*bb30*/  IMAD R21, R0, UR5, R17 ;  /* 0x0000000500157c24 */ /* 0x000fe2000f8e0211 */
[----:B------:R-:W-:Y:S06]  /*bb40*/  @P3 BRA `(.L_x_4503) ;  /* 0x00000000002c3947 */ /* 0x000fec0003800000 */
[----:B------:R-:W5:Y:S01]  /*bb50*/  LDCU UR8, c[0x0][0x440] ;  /* 0x00008800ff0877ac */ /* 0x000f620008000800 */
[----:B------:R-:W-:Y:S01]  /*bb60*/  IMAD.MOV.U32 R20, RZ, RZ, R16 ;  /* 0x000000ffff147224 */ /* 0x000fe200078e0010 */
[----:B------:R-:W4:Y:S03]  /*bb70*/  LDCU.64 UR4, c[0x0][0x3f0] ;  /* 0x00007e00ff0477ac */ /* 0x000f260008000a00 */
[----:B------:R-:W-:-:S04]  /*bb80*/  IMAD.WIDE.U32 R22, R3, UR6, R20 ;  /* 0x0000000603167c25 */ /* 0x000fc8000f8e0014 */
[----:B------:R-:W-:Y:S01]  /*bb90*/  IMAD R0, R3, UR7, R23 ;  /* 0x0000000703007c24 */ /* 0x000fe2000f8e0217 */
[----:B-----5:R-:W-:Y:S02]  /*bba0*/  ISETP.GE.AND P4, PT, R166, UR8, PT ;  /* 0x00000008a6007c0c */ /* 0x020fe4000bf86270 */
[----:B------:R-:W-:Y:S02]  /*bbb0*/  ISETP.GE.AND P3, PT, R157, UR8, PT ;  /* 0x000000089d007c0c */ /* 0x000fe4000bf66270 */
[----:B----4-:R-:W-:-:S04]  /*bbc0*/  LEA R18, P5, R22, UR4, 0x1 ;  /* 0x0000000416127c11 */ /* 0x010fc8000f8a08ff */
[----:B------:R-:W-:-:S05]  /*bbd0*/  LEA.HI.X R19, R22, UR5, R0, 0x1, P5 ;  /* 0x0000000516137c11 */ /* 0x000fca000a8f0c00 */
[----:B--2---:R2:W-:Y:S04]  /*bbe0*/  @!P4 STG.E.128 desc[UR16][R18.64], R8 ;  /* 0x000000081200c986 */ /* 0x0045e8000c101d10 */
[----:B---3--:R2:W-:Y:S02]  /*bbf0*/  @!P3 STG.E.128 desc[UR16][R18.64+0x80], R4 ;  /* 0x000080041200b986 */ /* 0x0085e4000c101d10 */
.L_x_4503:
[----:B------:R-:W-:Y:S05]  /*bc00*/  BSYNC.RECONVERGENT B0 ;  /* 0x0000000000007941 */ /* 0x000fea0003800200 */
.L_x_4502:
[----:B--2---:R2:W1:Y:S01]  /*bc10*/  LDS.128 R8, [R165+0x800] ;  /* 0x00080000a5087984 */ /* 0x0044620000000c00 */
[----:B------:R-:W-:Y:S03]  /*bc20*/  BSSY.RECONVERGENT B0, `(.L_x_4504) ;  /* 0x0000013000007945 */ /* 0x000fe60003800200 */
[----:B---3--:R2:W3:Y:S01]  /*bc30*/  LDS.128 R4, [R165+0x2800] ;  /* 0x00280000a5047984 */ /* 0x0084e20000000c00 */
[----:B------:R-:W-:Y:S05]  /*bc40*/  @P2 BRA `(.L_x_4505) ;  /* 0x0000000000402947 */ /* 0x000fea0003800000 */
[----:B------:R-:W5:Y:S01]  /*bc50*/  LDCU UR8, c[0x0][0x440] ;  /* 0x00008800ff0877ac */ /* 0x000f620008000800 */
[----:B------:R-:W-:Y:S01]  /*bc60*/  IADD3 R19, P2, PT, R3, 0x10, RZ ;  /* 0x0000001003137810 */ /* 0x000fe20007f5e0ff */
[----:B------:R-:W-:Y:S01]  /*bc70*/  IMAD.MOV.U32 R22, RZ, RZ, R16 ;  /* 0x000000ffff167224 */ /* 0x000fe200078e0010 */
[----:B------:R-:W-:Y:S01]  /*bc80*/  MOV R23, R21 ;  /* 0x0000001500177202 */ /* 0x000fe20000000f00 */
[----:B------:R-:W4:Y:S02]  /*bc90*/  LDCU.64 UR4, c[0x0][0x3f0] ;  /* 0x00007e00ff0477ac */ /* 0x000f240008000a00 */
[----:B------:R-:W-:Y:S02]  /*bca0*/  IMAD.X R0, RZ, RZ, RZ, P2 ;  /* 0x000000ffff007224 */ /* 0x000fe400010e06ff */
[----:B------:R-:W-:-:S04]  /*bcb0*/  IMAD.WIDE.U32 R22, R19, UR6, R22 ;  /* 0x0000000613167c25 */ /* 0x000fc8000f8e0016 */
[----:B------:R-:W-:-:S04]  /*bcc0*/  IMAD R0, R0, UR6, RZ ;  /* 0x0000000600007c24 */ /* 0x000fc8000f8e02ff */
[----:B------:R-:W-:Y:S01]  /*bcd0*/  IMAD R0, R19, UR7, R0 ;  /* 0x0000000713007c24 */ /* 0x000fe2000f8e0200 */
[----:B-----5:R-:W-:Y:S02]  /*bce0*/  ISETP.GE.AND P3, PT, R166, UR8, PT ;  /* 0x00000008a6007c0c */ /* 0x020fe4000bf66270 */
[----:B------:R-:W-:Y:S01]  /*bcf0*/  ISETP.GE.AND P2, PT, R157, UR8, PT ;  /* 0x000000089d007c0c */ /* 0x000fe2000bf46270 */
[----:B------:R-:W-:Y:S01]  /*bd00*/  IMAD.IADD R0, R0, 0x1, R23 ;  /* 0x0000000100007824 */ /* 0x000fe200078e0217 */
[----:B----4-:R-:W-:-:S04]  /*bd10*/  LEA R18, P4, R22, UR4, 0x1 ;  /* 0x0000000416127c11 */ /* 0x010fc8000f8808ff */
[----:B------:R-:W-:-:S05]  /*bd20*/  LEA.HI.X R19, R22, UR5, R0, 0x1, P4 ;  /* 0x0000000516137c11 */ /* 0x000fca000a0f0c00 */
[----:B-1----:R1:W-:Y:S04]  /*bd30*/  @!P3 STG.E.128 desc[UR16][R18.64], R8 ;  /* 0x000000081200b986 */ /* 0x0023e8000c101d10 */
[----:B---3--:R1:W-:Y:S02]  /*bd40*/  @!P2 STG.E.128 desc[UR16][R18.64+0x80], R4 ;  /* 0x000080041200a986 */ /* 0x0083e4000c101d10 */
.L_x_4505:
[----:B------:R-:W-:Y:S05]  /*bd50*/  BSYNC.RECONVERGENT B0 ;  /* 0x0000000000007941 */ /* 0x000fea0003800200 */
.L_x_4504:
[----:B-1----:R1:W1:Y:S01]  /*bd60*/  LDS.128 R8, [R165+0x1000] ;  /* 0x00100000a5087984 */ /* 0x0022620000000c00 */
[----:B------:R-:W-:Y:S03]  /*bd70*/  BSSY.RECONVERGENT B0, `(.L_x_4506) ;  /* 0x0000013000007945 */ /* 0x000fe60003800200 */
[----:B---3--:R3:W1:Y:S01]  /*bd80*/  LDS.128 R4, [R165+0x3000] ;  /* 0x00300000a5047984 */ /* 0x0086620000000c00 */
        /* <DEDUP_REMOVED lines=16> */
[----:B------:R1:W-:Y:S02]  /*be90*/  @!P1 STG.E.128 desc[UR16][R18.64+0x80], R4 ;  /* 0x0000800412009986 */ /* 0x0003e4000c101d10 */
.L_x_4507:
[----:B------:R-:W-:Y:S05]  /*bea0*/  BSYNC.RECONVERGENT B0 ;  /* 0x0000000000007941 */ /* 0x000fea0003800200 */
.L_x_4506:
[----:B------:R-:W-:Y:S05]  /*beb0*/  @P0 EXIT ;  /* 0x000000000000094d */ /* 0x000fea0003800000 */
[----:B------:R-:W5:Y:S01]  /*bec0*/  LDCU.64 UR4, c[0x0][0x3f0] ;  /* 0x00007e00ff0477ac */ /* 0x000f620008000a00 */
[----:B------:R-:W-:Y:S01]  /*bed0*/  IADD3 R3, P0, PT, R3, 0x30, RZ ;  /* 0x0000003003037810 */ /* 0x000fe20007f1e0ff */
[----:B-1----:R1:W1:Y:S01]  /*bee0*/  LDS.128 R4, [R165+0x3800] ;  /* 0x00380000a5047984 */ /* 0x0022620000000c00 */
[----:B------:R-:W-:Y:S01]  /*bef0*/  MOV R9, R21 ;  /* 0x0000001500097202 */ /* 0x000fe20000000f00 */
[----:B------:R-:W2:Y:S01]  /*bf00*/  LDCU UR8, c[0x0][0x440] ;  /* 0x00008800ff0877ac */ /* 0x000ea20008000800 */
[----:B------:R-:W-:Y:S02]  /*bf10*/  IMAD.MOV.U32 R8, RZ, RZ, R16 ;  /* 0x000000ffff087224 */ /* 0x000fe400078e0010 */
[----:B------:R-:W-:Y:S02]  /*bf20*/  IMAD.X R0, RZ, RZ, RZ, P0 ;  /* 0x000000ffff007224 */ /* 0x000fe400000e06ff */
[----:B------:R-:W-:-:S04]  /*bf30*/  IMAD.WIDE.U32 R8, R3, UR6, R8 ;  /* 0x0000000603087c25 */ /* 0x000fc8000f8e0008 */
[----:B------:R-:W-:-:S04]  /*bf40*/  IMAD R0, R0, UR6, RZ ;  /* 0x0000000600007c24 */ /* 0x000fc8000f8e02ff */
[----:B------:R-:W-:Y:S01]  /*bf50*/  IMAD R0, R3, UR7, R0 ;  /* 0x0000000703007c24 */ /* 0x000fe2000f8e0200 */
[----:B-----5:R-:W-:-:S03]  /*bf60*/  LEA R2, P0, R8, UR4, 0x1 ;  /* 0x0000000408027c11 */ /* 0x020fc6000f8008ff */
[----:B------:R-:W-:Y:S01]  /*bf70*/  IMAD.IADD R0, R0, 0x1, R9 ;  /* 0x0000000100007824 */ /* 0x000fe200078e0209 */
[----:B--2---:R-:W-:-:S04]  /*bf80*/  ISETP.GE.AND P1, PT, R166, UR8, PT ;  /* 0x00000008a6007c0c */ /* 0x004fc8000bf26270 */
[----:B------:R-:W-:Y:S02]  /*bf90*/  LEA.HI.X R3, R8, UR5, R0, 0x1, P0 ;  /* 0x0000000508037c11 */ /* 0x000fe400080f0c00 */
[----:B------:R-:W-:-:S07]  /*bfa0*/  ISETP.GE.AND P0, PT, R157, UR8, PT ;  /* 0x000000089d007c0c */ /* 0x000fce000bf06270 */
[----:B----4-:R2:W-:Y:S06]  /*bfb0*/  @!P1 STG.E.128 desc[UR16][R2.64], R12 ;  /* 0x0000000c02009986 */ /* 0x0105ec000c101d10 */
[----:B------:R-:W-:Y:S05]  /*bfc0*/  @P0 EXIT ;  /* 0x000000000000094d */ /* 0x000fea0003800000 */
[----:B-1----:R-:W-:Y:S01]  /*bfd0*/  STG.E.128 desc[UR16][R2.64+0x80], R4 ;  /* 0x0000800402007986 */ /* 0x002fe2000c101d10 */
[----:B------:R-:W-:Y:S05]  /*bfe0*/  EXIT ;  /* 0x000000000000794d */ /* 0x000fea0003800000 */
.L_x_4508:
        /* <DEDUP_REMOVED lines=9> */
.L_x_7236:


//--------------------- .text._ZN5flash24flash_fwd_splitkv_kernelI23Flash_fwd_kernel_traitsILi128ELi64ELi64ELi4ELb0ELb0EN7cutlass10bfloat16_tE19Flash_kernel_traitsILi128ELi64ELi64ELi4ES3_EELb1ELb0ELb0ELb0ELb0ELb1ELb0ELb0EEEvNS_16Flash_fwd_paramsE --------------------------
	.section	.text._ZN5flash24flash_fwd_splitkv_kernelI23Flash_fwd_kernel_traitsILi128ELi64ELi64ELi4ELb0ELb0EN7cutlass10bfloat16_tE19Flash_kernel_traitsILi128ELi64ELi64ELi4ES3_EELb1ELb0ELb0ELb0ELb0ELb1ELb0ELb0EEEvNS_16Flash_fwd_paramsE,"ax",@progbits
	.align	128
        .global         _ZN5flash24flash_fwd_splitkv_kernelI23Flash_fwd_kernel_traitsILi128ELi64ELi64ELi4ELb0ELb0EN7cutlass10bfloat16_tE19Flash_kernel_traitsILi128ELi64ELi64ELi4ES3_EELb1ELb0ELb0ELb0ELb0ELb1ELb0ELb0EEEvNS_16Flash_fwd_paramsE
        .type           _ZN5flash24flash_fwd_splitkv_kernelI23Flash_fwd_kernel_traitsILi128ELi64ELi64ELi4ELb0ELb0EN7cutlass10bfloat16_tE19Flash_kernel_traitsILi128ELi64ELi64ELi4ES3_EELb1ELb0ELb0ELb0ELb0ELb1ELb0ELb0EEEvNS_16Flash_fwd_paramsE,@function
        .size           _ZN5flash24flash_fwd_splitkv_kernelI23Flash_fwd_kernel_traitsILi128ELi64ELi64ELi4ELb0ELb0EN7cutlass10bfloat16_tE19Flash_kernel_traitsILi128ELi64ELi64ELi4ES3_EELb1ELb0ELb0ELb0ELb0ELb1ELb0ELb0EEEvNS_16Flash_fwd_paramsE,(.L_x_7237 - _ZN5flash24flash_fwd_splitkv_kernelI23Flash_fwd_kernel_traitsILi128ELi64ELi64ELi4ELb0ELb0EN7cutlass10bfloat16_tE19Flash_kernel_traitsILi128ELi64ELi64ELi4ES3_EELb1ELb0ELb0ELb0ELb0ELb1ELb0ELb0EEEvNS_16Flash_fwd_paramsE)
        .other          _ZN5flash24flash_fwd_splitkv_kernelI23Flash_fwd_kernel_traitsILi128ELi64ELi64ELi4ELb0ELb0EN7cutlass10bfloat16_tE19Flash_kernel_traitsILi128ELi64ELi64ELi4ES3_EELb1ELb0ELb0ELb0ELb0ELb1ELb0ELb0EEEvNS_16Flash_fwd_paramsE,@"STO_CUDA_ENTRY STV_DEFAULT"
_ZN5flash24flash_fwd_splitkv_kernelI23Flash_fwd_kernel_traitsILi128ELi64ELi64ELi4ELb0ELb0EN7cutlass10bfloat16_tE19Flash_kernel_traitsILi128ELi64ELi64ELi4ES3_EELb1ELb0ELb0ELb0ELb0ELb1ELb0ELb0EEEvNS_16Flash_fwd_paramsE:
.text._ZN5flash24flash_fwd_splitkv_kernelI23Flash_fwd_kernel_traitsILi128ELi64ELi64ELi4ELb0ELb0EN7cutlass10bfloat16_tE19Flash_kernel_traitsILi128ELi64ELi64ELi4ES3_EELb1ELb0ELb0ELb0ELb0ELb1ELb0ELb0EEEvNS_16Flash_fwd_paramsE:
        /* <DEDUP_REMOVED lines=51> */
.L_x_4509:
        /* <DEDUP_REMOVED lines=72> */
.L_x_4512:
[----:B------:R-:W-:Y:S05]  /*07b0*/  BSYNC.RECONVERGENT B0 ;  /* 0x0000000000007941 */ /* 0x000fea0003800200 */
.L_x_4511:
        /* <DEDUP_REMOVED lines=18> */
.L_x_4514:
[----:B------:R-:W-:Y:S05]  /*08e0*/  BSYNC.RECONVERGENT B0 ;  /* 0x0000000000007941 */ /* 0x000fea0003800200 */
.L_x_4513:
        /* <DEDUP_REMOVED lines=18> */
.L_x_4516:
[----:B------:R-:W-:Y:S05]  /*0a10*/  BSYNC.RECONVERGENT B0 ;  /* 0x0000000000007941 */ /* 0x000fea0003800200 */
.L_x_4515:
        /* <DEDUP_REMOVED lines=17> */
.L_x_4518:
[----:B------:R-:W-:Y:S05]  /*0b30*/  BSYNC.RECONVERGENT B0 ;  /* 0x0000000000007941 */ /* 0x000fea0003800200 */
.L_x_4517:
        /* <DEDUP_REMOVED lines=20> */
.L_x_4510:
        /* <DEDUP_REMOVED lines=11> */
.L_x_4519:
        /* <DEDUP_REMOVED lines=99> */
.L_x_4520:
        /* <DEDUP_REMOVED lines=15> */
.L_x_4522:
[----:B------:R-:W2:Y:S01]  /*1450*/  LDC.64 R102, c[0x0][0x3b8] ;  /* 0x0000ee00ff667b82 */ /* 0x000ea20000000a00 */
[----:B-1----:R-:W-:-:S05]  /*1460*/  IADD3 R6, PT, PT, R0, R3, RZ ;  /* 0x0000000300067210 */ /* 0x002fca0007ffe0ff */
[C---:B--2---:R-:W-:Y:S02]  /*1470*/  IMAD R11, R6.reuse, R103, RZ ;  /* 0x00000067060b7224 */ /* 0x044fe400078e02ff */
[----:B------:R-:W-:-:S05]  /*1480*/  IMAD.WIDE.U32 R6, R6, R102, RZ ;  /* 0x0000006606067225 */ /* 0x000fca00078e00ff */
[----:B------:R-:W-:Y:S02]  /*1490*/  IADD3 R11, PT, PT, R7, R11, RZ ;  /* 0x0000000b070b7210 */ /* 0x000fe40007ffe0ff */
[----:B------:R-:W-:Y:S02]  /*14a0*/  MOV R10, R6 ;  /* 0x00000006000a7202 */ /* 0x000fe40000000f00 */
.L_x_4523:
        /* <DEDUP_REMOVED lines=14> */
.L_x_4524:
[----:B------:R-:W1:Y:S01]  /*1590*/  LDC.64 R28, c[0x0][0x3c0] ;  /* 0x0000f000ff1c7b82 */ /* 0x000e620000000a00 */
[----:B------:R-:W-:-:S05]  /*15a0*/  IADD3 R3, PT, PT, R0, R3, RZ ;  /* 0x0000000300037210 */ /* 0x000fca0007ffe0ff */
[C---:B-1----:R-:W-:Y:S02]  /*15b0*/  IMAD R13, R3.reuse, R29, RZ ;  /* 0x0000001d030d7224 */ /* 0x042fe400078e02ff */
[----:B-----5:R-:W-:-:S05]  /*15c0*/  IMAD.WIDE.U32 R2, R3, R28, RZ ;  /* 0x0000001c03027225 */ /* 0x020fca00078e00ff */
[----:B------:R-:W-:Y:S02]  /*15d0*/  IADD3 R13, PT, PT, R3, R13, RZ ;  /* 0x0000000d030d7210 */ /* 0x000fe40007ffe0ff */
[----:B------:R-:W-:-:S07]  /*15e0*/  MOV R12, R2 ;  /* 0x00000002000c7202 */ /* 0x000fce0000000f00 */
.L_x_4525:
        /* <DEDUP_REMOVED lines=42> */
.L_x_4521:
        /* <DEDUP_REMOVED lines=77> */
.L_x_4527:
[----:B------:R-:W-:Y:S05]  /*1d60*/  BSYNC.RECONVERGENT B0 ;  /* 0x0000000000007941 */ /* 0x000fea0003800200 */
.L_x_4526:
        /* <DEDUP_REMOVED lines=28> */
.L_x_4529:
[----:B------:R-:W-:Y:S05]  /*1f30*/  BSYNC.RECONVERGENT B0 ;  /* 0x0000000000007941 */ /* 0x000fea0003800200 */
.L_x_4528:
        /* <DEDUP_REMOVED lines=31> */
.L_x_4531:
[----:B------:R-:W-:Y:S05]  /*2130*/  BSYNC.RECONVERGENT B0 ;  /* 0x0000000000007941 */ /* 0x000fea0003800200 */
.L_x_4530:
        /* <DEDUP_REMOVED lines=30> */
.L_x_4533:
[----:B------:R-:W-:Y:S05]  /*2320*/  BSYNC.RECONVERGENT B0 ;  /* 0x0000000000007941 */ /* 0x000fea0003800200 */
.L_x_4532:
        /* <DEDUP_REMOVED lines=17> */
.L_x_4535:
[----:B------:R-:W-:Y:S05]  /*2440*/  BSYNC.RECONVERGENT B0 ;  /* 0x0000000000007941 */ /* 0x000fea0003800200 */
.L_x_4534:
        /* <DEDUP_REMOVED lines=15> */
.L_x_4537:
[----:B------:R-:W-:Y:S05]  /*2540*/  BSYNC.RECONVERGENT B0 ;  /* 0x0000000000007941 */ /* 0x000fea0003800200 */
.L_x_4536:
        /* <DEDUP_REMOVED lines=19> */
.L_x_4539:
[----:B------:R-:W-:Y:S05]  /*2680*/  BSYNC.RECONVERGENT B0 ;  /* 0x0000000000007941 */ /* 0x000fea0003800200 */
.L_x_4538:
        /* <DEDUP_REMOVED lines=17> */
.L_x_4541:
[----:B------:R-:W-:Y:S05]  /*27a0*/  BSYNC.RECONVERGENT B0 ;  /* 0x0000000000007941 */ /* 0x000fea0003800200 */
.L_x_4540:
        /* <DEDUP_REMOVED lines=38> */
.L_x_4543:
[----:B------:R1:W-:Y:S04]  /*2a10*/  STS.128 [R163+0x8000], RZ ;  /* 0x008000ffa3007388 */ /* 0x0003e80000000c00 */
[----:B------:R1:W-:Y:S02]  /*2a20*/  STS.128 [R163+0xa000], RZ ;  /* 0x00a000ffa3007388 */ /* 0x0003e40000000c00 */
.L_x_4544:
[----:B------:R-:W-:Y:S05]  /*2a30*/  BSYNC.RECONVERGENT B0 ;  /* 0x0000000000007941 */ /* 0x000fea0003800200 */
.L_x_4542:
        /* <DEDUP_REMOVED lines=28> */
.L_x_4546:
[----:B------:R-:W-:Y:S05]  /*2c00*/  BSYNC.RECONVERGENT B0 ;  /* 0x0000000000007941 */ /* 0x000fea0003800200 */
.L_x_4545:
        /* <DEDUP_REMOVED lines=21> */
.L_x_4548:
[----:B------:R-:W-:Y:S05]  /*2d60*/  BSYNC.RECONVERGENT B0 ;  /* 0x0000000000007941 */ /* 0x000fea0003800200 */
.L_x_4547:
        /* <DEDUP_REMOVED lines=19> */
.L_x_4550:
[----:B------:R-:W-:Y:S05]  /*2ea0*/  BSYNC.RECONVERGENT B0 ;  /* 0x0000000000007941 */ /* 0x000fea0003800200 */
.L_x_4549:
[----:B------:R-:W-:Y:S01]  /*2eb0*/  LDSM.16.M88.4 R48, [R153] ;  /* 0x000000009930783b */ /* 0x000fe20000000200 */
[----:B------:R-:W-:Y:S01]  /*2ec0*/  R2P PR, R85, 0x6 ;  /* 0x0000000655007804 */ /* 0x000fe20000000000 */
[----:B------:R-:W5:Y:S01]  /*2ed0*/  LDCU UR8, c[0x0][0x50c] ;  /* 0x0000a180ff0877ac */ /* 0x000f620008000800 */
[----:B------:R-:W-:Y:S01]  /*2ee0*/  MOV R5, 0x20 ;  /* 0x0000002000057802 */ /* 0x000fe20000000f00 */
[----:B------:R-:W4:Y:S01]  /*2ef0*/  LDSM.16.M88.4 R36, [R152+UR5+0x4000] ;  /* 0x004000059824783b */ /* 0x000f220008000200 */
[----:B-1----:R-:W-:Y:S02]  /*2f00*/  IADD3 R2, PT, PT, R152, UR5, RZ ;  /* 0x0000000598027c10 */ /* 0x002fe4000fffe0ff */
[----:B------:R-:W-:Y:S01]  /*2f10*/  SEL R5, R5, 0xffffffe0, !P1 ;  /* 0xffffffe005057807 */ /* 0x000fe20004800000 */
[----:B------:R-:W1:Y:S01]  /*2f20*/  LDSM.16.M88.4 R64, [R152+UR5+0x4800] ;  /* 0x004800059840783b */ /* 0x000e620008000200 */
[----:B------:R-:W-:Y:S02]  /*2f30*/  MOV R0, 0x40 ;  /* 0x0000004000007802 */ /* 0x000fe40000000f00 */
[-C--:B------:R-:W-:Y:S01]  /*2f40*/  IADD3 R151, PT, PT, R153, R5.reuse, RZ ;  /* 0x0000000599977210 */ /* 0x080fe20007ffe0ff */
[----:B------:R-:W5:Y:S01]  /*2f50*/  LDSM.16.M88.4 R56, [R152+UR5+0x5000] ;  /* 0x005000059838783b */ /* 0x000f620008000200 */
[----:B------:R-:W-:-:S02]  /*2f60*/  IADD3 R147, PT, PT, R2, R5, RZ ;  /* 0x0000000502937210 */ /* 0x000fc40007ffe0ff */
[----:B------:R-:W-:Y:S01]  /*2f70*/  SEL R0, R0, 0xffffffc0, !P2 ;  /* 0xffffffc000007807 */ /* 0x000fe20005000000 */
[----:B------:R-:W5:Y:S01]  /*2f80*/  LDSM.16.M88.4 R12, [R152+UR5+0x5800] ;  /* 0x00580005980c783b */ /* 0x000f620008000200 */
[----:B------:R-:W-:Y:S02]  /*2f90*/  ISETP.NE.AND P6, PT, R101, 0x1, PT ;  /* 0x000000016500780c */ /* 0x000fe40003fc5270 */
[-C--:B------:R-:W-:Y:S01]  /*2fa0*/  IADD3 R150, PT, PT, R153, R0.reuse, RZ ;  /* 0x0000000099967210 */ /* 0x080fe20007ffe0ff */
[----:B------:R-:W-:Y:S01]  /*2fb0*/  LDSM.16.M88.4 R8, [R151] ;  /* 0x000000009708783b */ /* 0x000fe20000000200 */
[----:B------:R-:W-:Y:S02]  /*2fc0*/  IADD3 R146, PT, PT, R2, R0, RZ ;  /* 0x0000000002927210 */ /* 0x000fe40007ffe0ff */
[C---:B------:R-:W-:Y:S01]  /*2fd0*/  IADD3 R149, PT, PT, R5.reuse, R150, RZ ;  /* 0x0000009605957210 */ /* 0x040fe20007ffe0ff */
[----:B------:R-:W5:Y:S01]  /*2fe0*/  LDSM.16.M88.4 R40, [R147+0x4000] ;  /* 0x004000009328783b */ /* 0x000f620000000200 */
[----:B------:R-:W-:-:S02]  /*2ff0*/  IADD3 R145, PT, PT, R5, R146, RZ ;  /* 0x0000009205917210 */ /* 0x000fc40007ffe0ff */
[C---:B------:R-:W-:Y:S01]  /*3000*/  VIMNMX R104, PT, PT, R86.reuse, R87, PT ;  /* 0x0000005756687248 */ /* 0x040fe20003fe0100 */
[----:B------:R-:W5:Y:S01]  /*3010*/  LDSM.16.M88.4 R44, [R147+0x5000] ;  /* 0x00500000932c783b */ /* 0x000f620000000200 */
[----:B------:R-:W-:-:S03]  /*3020*/  VIADDMNMX R2, R86, 0x8, R87, PT ;  /* 0x0000000856027846 */ /* 0x000fc60003800157 */
[----:B------:R-:W5:Y:S04]  /*3030*/  LDSM.16.M88.4 R68, [R147+0x4800] ;  /* 0x004800009344783b */ /* 0x000f680000000200 */
[----:B------:R-:W5:Y:S04]  /*3040*/  LDSM.16.M88.4 R24, [R147+0x5800] ;  /* 0x005800009318783b */ /* 0x000f680000000200 */
[----:B--23--:R-:W-:Y:S01]  /*3050*/  LDSM.16.M88.4 R20, [R146+0x4000] ;  /* 0x004000009214783b */ /* 0x00cfe20000000200 */
[C---:B----4-:R-:W-:Y:S03]  /*3060*/  HMMA.16816.F32.BF16 R16, R48.reuse, R36, RZ ;  /* 0x000000243010723c */ /* 0x050fe600000418ff */
[----:B------:R-:W-:Y:S04]  /*3070*/  LDSM.16.M88.4 R76, [R146+0x5000] ;  /* 0x00500000924c783b */ /* 0x000fe80000000200 */
[----:B------:R-:W-:Y:S01]  /*3080*/  LDSM.16.M88.4 R72, [R153+0x2000] ;  /* 0x002000009948783b */ /* 0x000fe20000000200 */
[C---:B------:R-:W-:Y:S03]  /*3090*/  HMMA.16816.F32.BF16 R36, R48.reuse, R38, RZ ;  /* 0x000000263024723c */ /* 0x040fe600000418ff */
[----:B------:R-:W-:Y:S04]  /*30a0*/  LDSM.16.M88.4 R80, [R147+0x6000] ;  /* 0x006000009350783b */ /* 0x000fe80000000200 */
[----:B------:R-:W0:Y:S01]  /*30b0*/  LDGDEPBAR ;  /* 0x00000000000079af */ /* 0x000e220000000000 */
[C---:B-1----:R-:W-:Y:S08]  /*30c0*/  HMMA.16816.F32.BF16 R32, R48.reuse, R64, RZ ;  /* 0x000000403020723c */ /* 0x042ff000000418ff */
[C---:B-----5:R-:W-:Y:S08]  /*30d0*/  HMMA.16816.F32.BF16 R60, R48.reuse, R56, RZ ;  /* 0x00000038303c723c */ /* 0x060ff000000418ff */
[C---:B------:R-:W-:Y:S08]  /*30e0*/  HMMA.16816.F32.BF16 R64, R48.reuse, R66, RZ ;  /* 0x000000423040723c */ /* 0x040ff000000418ff */
[C---:B------:R-:W-:Y:S08]  /*30f0*/  HMMA.16816.F32.BF16 R56, R48.reuse, R58, RZ ;  /* 0x0000003a3038723c */ /* 0x040ff000000418ff */
[C---:B------:R-:W-:Y:S08]  /*3100*/  HMMA.16816.F32.BF16 R52, R48.reuse, R12, RZ ;  /* 0x0000000c3034723c */ /* 0x040ff000000418ff */
[----:B------:R-:W-:Y:S01]  /*3110*/  HMMA.16816.F32.BF16 R48, R48, R14, RZ ;  /* 0x0000000e3030723c */ /* 0x000fe200000418ff */
[----:B------:R-:W1:Y:S07]  /*3120*/  LDSM.16.M88.4 R12, [R150] ;  /* 0x00000000960c783b */ /* 0x000e6e0000000200 */
[C---:B------:R-:W-:Y:S08]  /*3130*/  HMMA.16816.F32.BF16 R16, R8.reuse, R40, R16 ;  /* 0x000000280810723c */ /* 0x040ff00000041810 */
        /* <DEDUP_REMOVED lines=9> */
[----:B------:R-:W-:Y:S01]  /*31d0*/  HMMA.16816.F32.BF16 R48, R8, R26, R48 ;  /* 0x0000001a0830723c */ /* 0x000fe20000041830 */
[----:B------:R-:W-:Y:S04]  /*31e0*/  LDSM.16.M88.4 R8, [R149] ;  /* 0x000000009508783b */ /* 0x000fe80000000200 */
[----:B------:R-:W4:Y:S03]  /*31f0*/  LDSM.16.M88.4 R24, [R145+0x4000] ;  /* 0x004000009118783b */ /* 0x000f260000000200 */
[C---:B-1----:R-:W-:Y:S08]  /*3200*/  HMMA.16816.F32.BF16 R16, R12.reuse, R20, R16 ;  /* 0x000000140c10723c */ /* 0x042ff00000041810 */
[C---:B------:R-:W-:Y:S01]  /*3210*/  HMMA.16816.F32.BF16 R36, R12.reuse, R22, R36 ;  /* 0x000000160c24723c */ /* 0x040fe20000041824 */
[----:B------:R-:W1:Y:S07]  /*3220*/  LDSM.16.M88.4 R20, [R145+0x4800] ;  /* 0x004800009114783b */ /* 0x000e6e0000000200 */
[C---:B--2---:R-:W-:Y:S08]  /*3230*/  HMMA.16816.F32.BF16 R32, R12.reuse, R40, R32 ;  /* 0x000000280c20723c */ /* 0x044ff00000041820 */
[C---:B------:R-:W-:Y:S01]  /*3240*/  HMMA.16816.F32.BF16 R64, R12.reuse, R42, R64 ;  /* 0x0000002a0c40723c */ /* 0x040fe20000041840 */
[----:B------:R-:W2:Y:S07]  /*3250*/  LDSM.16.M88.4 R40, [R152+UR5+0x6000] ;  /* 0x006000059828783b */ /* 0x000eae0008000200 */
[C---:B------:R-:W-:Y:S08]  /*3260*/  HMMA.16816.F32.BF16 R60, R12.reuse, R76, R60 ;  /* 0x0000004c0c3c723c */ /* 0x040ff0000004183c */
[C---:B------:R-:W-:Y:S01]  /*3270*/  HMMA.16816.F32.BF16 R56, R12.reuse, R78, R56 ;  /* 0x0000004e0c38723c */ /* 0x040fe20000041838 */
[----:B------:R-:W-:Y:S07]  /*3280*/  LDSM.16.M88.4 R76, [R152+UR5+0x6800] ;  /* 0x00680005984c783b */ /* 0x000fee0008000200 */
[C---:B---3--:R-:W-:Y:S08]  /*3290*/  HMMA.16816.F32.BF16 R52, R12.reuse, R44, R52 ;  /* 0x0000002c0c34723c */ /* 0x048ff00000041834 */
[----:B------:R-:W-:Y:S01]  /*32a0*/  HMMA.16816.F32.BF16 R48, R12, R46, R48 ;  /* 0x0000002e0c30723c */ /* 0x000fe20000041830 */
[----:B------:R-:W3:Y:S04]  /*32b0*/  LDSM.16.M88.4 R12, [R145+0x5800] ;  /* 0x00580000910c783b */ /* 0x000ee80000000200 */
[----:B------:R-:W5:Y:S03]  /*32c0*/  LDSM.16.M88.4 R44, [R151+0x2000] ;  /* 0x00200000972c783b */ /* 0x000f660000000200 */
[C---:B----4-:R-:W-:Y:S08]  /*32d0*/  HMMA.16816.F32.BF16 R16, R8.reuse, R24, R16 ;  /* 0x000000180810723c */ /* 0x050ff00000041810 */
[C---:B------:R-:W-:Y:S01]  /*32e0*/  HMMA.16816.F32.BF16 R36, R8.reuse, R26, R36 ;  /* 0x0000001a0824723c */ /* 0x040fe20000041824 */
[----:B------:R-:W-:Y:S07]  /*32f0*/  LDSM.16.M88.4 R24, [R150+0x2000] ;  /* 0x002000009618783b */ /* 0x000fee0000000200 */
[C---:B-1----:R-:W-:Y:S08]  /*3300*/  HMMA.16816.F32.BF16 R32, R8.reuse, R20, R32 ;  /* 0x000000140820723c */ /* 0x042ff00000041820 */
[----:B------:R-:W-:Y:S01]  /*3310*/  HMMA.16816.F32.BF16 R64, R8, R22, R64 ;  /* 0x000000160840723c */ /* 0x000fe20000041840 */
[----:B------:R-:W1:Y:S07]  /*3320*/  LDSM.16.M88.4 R20, [R146+0x6000] ;  /* 0x006000009214783b */ /* 0x000e6e0000000200 */
[C---:B--2---:R-:W-:Y:S08]  /*3330*/  HMMA.16816.F32.BF16 R16, R72.reuse, R40, R16 ;  /* 0x000000284810723c */ /* 0x044ff00000041810 */
[----:B------:R-:W-:Y:S01]  /*3340*/  HMMA.16816.F32.BF16 R36, R72, R42, R36 ;  /* 0x0000002a4824723c */ /* 0x000fe20000041824 */
[----:B------:R-:W-:Y:S07]  /*3350*/  LDSM.16.M88.4 R40, [R147+0x6800] ;  /* 0x006800009328783b */ /* 0x000fee0000000200 */
[C---:B------:R-:W-:Y:S08]  /*3360*/  HMMA.16816.F32.BF16 R60, R8.reuse, R68, R60 ;  /* 0x00000044083c723c */ /* 0x040ff0000004183c */
[C---:B------:R-:W-:Y:S01]  /*3370*/  HMMA.16816.F32.BF16 R56, R8.reuse, R70, R56 ;  /* 0x000000460838723c */ /* 0x040fe20000041838 */
[----:B------:R-:W-:Y:S07]  /*3380*/  LDSM.16.M88.4 R68, [R152+UR5+0x7000] ;  /* 0x007000059844783b */ /* 0x000fee0008000200 */
[C---:B---3--:R-:W-:Y:S08]  /*3390*/  HMMA.16816.F32.BF16 R52, R8.reuse, R12, R52 ;  /* 0x0000000c0834723c */ /* 0x048ff00000041834 */
[----:B------:R-:W-:Y:S01]  /*33a0*/  HMMA.16816.F32.BF16 R48, R8, R14, R48 ;  /* 0x0000000e0830723c */ /* 0x000fe20000041830 */
[----:B------:R-:W-:Y:S04]  /*33b0*/  LDSM.16.M88.4 R12, [R149+0x2000] ;  /* 0x00200000950c783b */ /* 0x000fe80000000200 */
[----:B------:R-:W2:Y:S03]  /*33c0*/  LDSM.16.M88.4 R8, [R145+0x6000] ;  /* 0x006000009108783b */ /* 0x000ea60000000200 */
[C---:B-----5:R-:W-:Y:S08]  /*33d0*/  HMMA.16816.F32.BF16 R16, R44.reuse, R80, R16 ;  /* 0x000000502c10723c */ /* 0x060ff00000041810 */
[----:B------:R-:W-:Y:S08]  /*33e0*/  HMMA.16816.F32.BF16 R36, R44, R82, R36 ;  /* 0x000000522c24723c */ /* 0x000ff00000041824 */
[----:B------:R-:W-:Y:S08]  /*33f0*/  HMMA.16816.F32.BF16 R32, R72, R76, R32 ;  /* 0x0000004c4820723c */ /* 0x000ff00000041820 */
[C---:B-1----:R-:W-:Y:S08]  /*3400*/  HMMA.16816.F32.BF16 R16, R24.reuse, R20, R16 ;  /* 0x000000141810723c */ /* 0x042ff00000041810 */
[----:B------:R-:W-:Y:S01]  /*3410*/  HMMA.16816.F32.BF16 R36, R24, R22, R36 ;  /* 0x000000161824723c */ /* 0x000fe20000041824 */
[----:B------:R-:W1:Y:S07]  /*3420*/  LDSM.16.M88.4 R20, [R152+UR5+0x7800] ;  /* 0x007800059814783b */ /* 0x000e6e0008000200 */
[----:B------:R-:W-:Y:S08]  /*3430*/  HMMA.16816.F32.BF16 R64, R72, R78, R64 ;  /* 0x0000004e4840723c */ /* 0x000ff00000041840 */
[C---:B--2---:R-:W-:Y:S08]  /*3440*/  HMMA.16816.F32.BF16 R16, R12.reuse, R8, R16 ;  /* 0x000000080c10723c */ /* 0x044ff00000041810 */
[----:B------:R-:W-:Y:S01]  /*3450*/  HMMA.16816.F32.BF16 R36, R12, R10, R36 ;  /* 0x0000000a0c24723c */ /* 0x000fe20000041824 */
[----:B------:R-:W2:Y:S07]  /*3460*/  LDSM.16.M88.4 R8, [R147+0x7000] ;  /* 0x007000009308783b */ /* 0x000eae0000000200 */
[----:B------:R-:W-:Y:S01]  /*3470*/  HMMA.16816.F32.BF16 R76, R72, R68, R60 ;  /* 0x00000044484c723c */ /* 0x000fe2000004183c */
[----:B------:R-:W-:Y:S02]  /*3480*/  LDSM.16.M88.4 R60, [R146+0x6800] ;  /* 0x00680000923c783b */ /* 0x000fe40000000200 */
[----:B------:R-:W-:Y:S01]  /*3490*/  FMUL.FTZ R3, R16, UR8 ;  /* 0x0000000810037c20 */ /* 0x000fe20008410000 */
[----:B------:R-:W-:Y:S01]  /*34a0*/  FMUL.FTZ R68, R17, UR8 ;  /* 0x0000000811447c20 */ /* 0x000fe20008410000 */
[----:B------:R-:W-:-:S03]  /*34b0*/  FMUL.FTZ R69, R18, UR8 ;  /* 0x0000000812457c20 */ /* 0x000fc60008410000 */
[----:B------:R-:W-:Y:S01]  /*34c0*/  HMMA.16816.F32.BF16 R56, R72, R70, R56 ;  /* 0x000000464838723c */ /* 0x000fe20000041838 */
[----:B------:R-:W-:Y:S01]  /*34d0*/  FMUL.FTZ R70, R19, UR8 ;  /* 0x0000000813467c20 */ /* 0x000fe20008410000 */
[----:B------:R-:W3:Y:S01]  /*34e0*/  MUFU.TANH R3, R3 ;  /* 0x0000000300037308 */ /* 0x000ee20000002400 */
[----:B------:R-:W4:Y:S05]  /*34f0*/  LDSM.16.M88.4 R16, [R146+0x7000] ;  /* 0x007000009210783b */ /* 0x000f2a0000000200 */
[C---:B------:R-:W-:Y:S01]  /*3500*/  HMMA.16816.F32.BF16 R80, R44.reuse, R40, R32 ;  /* 0x000000282c50723c */ /* 0x040fe20000041820 */
[----:B------:R-:W-:Y:S01]  /*3510*/  LDSM.16.M88.4 R32, [R145+0x6800] ;  /* 0x006800009120783b */ /* 0x000fe20000000200 */
[----:B------:R-:W2:Y:S06]  /*3520*/  MUFU.TANH R68, R68 ;  /* 0x0000004400447308 */ /* 0x000eac0000002400 */
[----:B------:R-:W-:Y:S01]  /*3530*/  HMMA.16816.F32.BF16 R64, R44, R42, R64 ;  /* 0x0000002a2c40723c */ /* 0x000fe20000041840 */
[----:B------:R-:W5:Y:S01]  /*3540*/  LDSM.16.M88.4 R40, [R147+0x7800] ;  /* 0x007800009328783b */ /* 0x000f620000000200 */
[----:B------:R-:W3:Y:S06]  /*3550*/  MUFU.TANH R69, R69 ;  /* 0x0000004500457308 */ /* 0x000eec0000002400 */
[----:B-1----:R-:W-:Y:S02]  /*3560*/  HMMA.16816.F32.BF16 R48, R72, R22, R48 ;  /* 0x000000164830723c */ /* 0x002fe40000041830 */
[----:B------:R-:W1:Y:S06]  /*3570*/  MUFU.TANH R70, R70 ;  /* 0x0000004600467308 */ /* 0x000e6c0000002400 */
[C---:B--2---:R-:W-:Y:S08]  /*3580*/  HMMA.16816.F32.BF16 R76, R44.reuse, R8, R76 ;  /* 0x000000082c4c723c */ /* 0x044ff0000004184c */
[----:B------:R-:W-:Y:S01]  /*3590*/  HMMA.16816.F32.BF16 R56, R44, R10, R56 ;  /* 0x0000000a2c38723c */ /* 0x000fe20000041838 */
[----:B------:R-:W2:Y:S07]  /*35a0*/  LDSM.16.M88.4 R8, [R146+0x7800] ;  /* 0x007800009208783b */ /* 0x000eae0000000200 */
[----:B------:R-:W-:Y:S01]  /*35b0*/  HMMA.16816.F32.BF16 R52, R72, R20, R52 ;  /* 0x000000144834723c */ /* 0x000fe20000041834 */
[----:B------:R-:W-:Y:S01]  /*35c0*/  FMUL.FTZ R20, R36, UR8 ;  /* 0x0000000824147c20 */ /* 0x000fe20008410000 */
[----:B------:R-:W-:-:S05]  /*35d0*/  FMUL.FTZ R21, R37, UR8 ;  /* 0x0000000825157c20 */ /* 0x000fca0008410000 */
[----:B------:R-:W1:Y:S01]  /*35e0*/  MUFU.TANH R20, R20 ;  /* 0x0000001400147308 */ /* 0x000e620000002400 */
[C---:B----4-:R-:W-:Y:S07]  /*35f0*/  HMMA.16816.F32.BF16 R76, R24.reuse, R16, R76 ;  /* 0x00000010184c723c */ /* 0x050fee000004184c */
[----:B------:R-:W4:Y:S01]  /*3600*/  MUFU.TANH R21, R21 ;  /* 0x0000001500157308 */ /* 0x000f220000002400 */
[----:B------:R-:W-:Y:S01]  /*3610*/  HMMA.16816.F32.BF16 R56, R24, R18, R56 ;  /* 0x000000121838723c */ /* 0x000fe20000041838 */
[----:B------:R-:W3:Y:S07]  /*3620*/  LDSM.16.M88.4 R16, [R145+0x7800] ;  /* 0x007800009110783b */ /* 0x000eee0000000200 */
[----:B-----5:R-:W-:Y:S08]  /*3630*/  HMMA.16816.F32.BF16 R48, R44, R42, R48 ;  /* 0x0000002a2c30723c */ /* 0x020ff00000041830 */
[C---:B------:R-:W-:Y:S08]  /*3640*/  HMMA.16816.F32.BF16 R80, R24.reuse, R60, R80 ;  /* 0x0000003c1850723c */ /* 0x040ff00000041850 */
[----:B------:R-:W-:Y:S01]  /*3650*/  HMMA.16816.F32.BF16 R64, R24, R62, R64 ;  /* 0x0000003e1840723c */ /* 0x000fe20000041840 */
[----:B------:R-:W5:Y:S01]  /*3660*/  LDSM.16.M88.4 R60, [R145+0x7000] ;  /* 0x00700000913c783b */ /* 0x000f620000000200 */
[----:B------:R-:W-:-:S06]  /*3670*/  DEPBAR.LE SB0, 0x0 ;  /* 0x000080000000791a */ /* 0x000fcc0000000000 */
[----:B------:R-:W-:Y:S08]  /*3680*/  HMMA.16816.F32.BF16 R52, R44, R40, R52 ;  /* 0x000000282c34723c */ /* 0x000ff00000041834 */
[----:B--2---:R-:W-:Y:S08]  /*3690*/  HMMA.16816.F32.BF16 R48, R24, R10, R48 ;  /* 0x0000000a1830723c */ /* 0x004ff00000041830 */
[----:B------:R-:W-:Y:S01]  /*36a0*/  HMMA.16816.F32.BF16 R80, R12, R32, R80 ;  /* 0x000000200c50723c */ /* 0x000fe20000041850 */
[----:B------:R-:W-:Y:S01]  /*36b0*/  FMUL.FTZ R32, R38, UR8 ;  /* 0x0000000826207c20 */ /* 0x000fe20008410000 */
[----:B------:R-:W-:-:S05]  /*36c0*/  FMUL.FTZ R33, R39, UR8 ;  /* 0x0000000827217c20 */ /* 0x000fca0008410000 */
[----:B------:R-:W2:Y:S01]  /*36d0*/  MUFU.TANH R32, R32 ;  /* 0x0000002000207308 */ /* 0x000ea20000002400 */
[----:B------:R-:W-:Y:S07]  /*36e0*/  HMMA.16816.F32.BF16 R52, R24, R8, R52 ;  /* 0x000000081834723c */ /* 0x000fee0000041834 */
[----:B------:R-:W1:Y:S01]  /*36f0*/  MUFU.TANH R33, R33 ;  /* 0x0000002100217308 */ /* 0x000e620000002400 */
[----:B------:R-:W-:Y:S03]  /*3700*/  HMMA.16816.F32.BF16 R64, R12, R34, R64 ;  /* 0x000000220c40723c */ /* 0x000fe60000041840 */
[----:B------:R-:W-:Y:S01]  /*3710*/  FMUL.FTZ R36, R80, UR8 ;  /* 0x0000000850247c20 */ /* 0x000fe20008410000 */
[----:B------:R-:W-:Y:S01]  /*3720*/  FMUL.FTZ R34, R81, UR8 ;  /* 0x0000000851227c20 */ /* 0x000fe20008410000 */
[----:B------:R-:W-:Y:S01]  /*3730*/  FMUL.FTZ R35, R82, UR8 ;  /* 0x0000000852237c20 */ /* 0x000fe20008410000 */
[----:B------:R-:W-:-:S02]  /*3740*/  FMUL.FTZ R37, R83, UR8 ;  /* 0x0000000853257c20 */ /* 0x000fc40008410000 */
[C---:B---3--:R-:W-:Y:S01]  /*3750*/  HMMA.16816.F32.BF16 R48, R12.reuse, R18, R48 ;  /* 0x000000120c30723c */ /* 0x048fe20000041830 */
[----:B------:R-:W3:Y:S07]  /*3760*/  MUFU.TANH R36, R36 ;  /* 0x0000002400247308 */ /* 0x000eee0000002400 */
[----:B-----5:R-:W-:Y:S01]  /*3770*/  HMMA.16816.F32.BF16 R76, R12, R60, R76 ;  /* 0x0000003c0c4c723c */ /* 0x020fe2000004184c */
[----:B------:R-:W1:Y:S02]  /*3780*/  MUFU.TANH R34, R34 ;  /* 0x0000002200227308 */ /* 0x000e640000002400 */
[----:B------:R-:W-:Y:S01]  /*3790*/  FMUL.FTZ R38, R64, UR8 ;  /* 0x0000000840267c20 */ /* 0x000fe20008410000 */
[----:B------:R-:W-:Y:S01]  /*37a0*/  FMUL.FTZ R39, R65, UR8 ;  /* 0x0000000841277c20 */ /* 0x000fe20008410000 */
[----:B------:R-:W-:Y:S01]  /*37b0*/  FMUL.FTZ R22, R66, UR8 ;  /* 0x0000000842167c20 */ /* 0x000fe20008410000 */
[----:B------:R-:W-:-:S02]  /*37c0*/  FMUL.FTZ R9, R67, UR8 ;  /* 0x0000000843097c20 */ /* 0x000fc40008410000 */
[C---:B------:R-:W-:Y:S01]  /*37d0*/  HMMA.16816.F32.BF16 R56, R12.reuse, R62, R56 ;  /* 0x0000003e0c38723c */ /* 0x040fe20000041838 */
[----:B------:R-:W1:Y:S02]  /*37e0*/  MUFU.TANH R35, R35 ;  /* 0x0000002300237308 */ /* 0x000e640000002400 */
[----:B------:R-:W-:Y:S01]  /*37f0*/  FMUL.FTZ R27, R50, UR8 ;  /* 0x00000008321b7c20 */ /* 0x000fe20008410000 */
[----:B------:R-:W-:Y:S01]  /*3800*/  FMUL.FTZ R25, R51, UR8 ;  /* 0x0000000833197c20 */ /* 0x000fe20008410000 */
[----:B------:R-:W-:Y:S01]  /*3810*/  FMUL.FTZ R48, R48, UR8 ;  /* 0x0000000830307c20 */ /* 0x000fe20008410000 */
[----:B------:R-:W-:Y:S02]  /*3820*/  FMUL.FTZ R49, R49, UR8 ;  /* 0x0000000831317c20 */ /* 0x000fe40008410000 */
[----:B------:R-:W-:Y:S01]  /*3830*/  HMMA.16816.F32.BF16 R52, R12, R16, R52 ;  /* 0x000000100c34723c */ /* 0x000fe20000041834 */
[----:B------:R-:W1:Y:S02]  /*3840*/  MUFU.TANH R37, R37 ;  /* 0x0000002500257308 */ /* 0x000e640000002400 */
[----:B------:R-:W-:Y:S01]  /*3850*/  FMUL.FTZ R76, R76, UR8 ;  /* 0x000000084c4c7c20 */ /* 0x000fe20008410000 */
[----:B------:R-:W-:Y:S01]  /*3860*/  FMUL.FTZ R77, R77, UR8 ;  /* 0x000000084d4d7c20 */ /* 0x000fe20008410000 */
[----:B------:R-:W-:Y:S01]  /*3870*/  FMUL.FTZ R78, R78, UR8 ;  /* 0x000000084e4e7c20 */ /* 0x000fe20008410000 */
[----:B------:R-:W-:-:S03]  /*3880*/  FMUL.FTZ R79, R79, UR8 ;  /* 0x000000084f4f7c20 */ /* 0x000fc60008410000 */
        /* <DEDUP_REMOVED lines=10> */
[----:B------:R-:W1:Y:S08]  /*3930*/  MUFU.TANH R22, R22 ;  /* 0x0000001600167308 */ /* 0x000e700000002400 */
[----:B------:R-:W1:Y:S08]  /*3940*/  MUFU.TANH R9, R9 ;  /* 0x0000000900097308 */ /* 0x000e700000002400 */
        /* <DEDUP_REMOVED lines=14> */
[----:B------:R-:W1:Y:S08]  /*3a30*/  MUFU.TANH R27, R27 ;  /* 0x0000001b001b7308 */ /* 0x000e700000002400 */
[----:B------:R-:W1:Y:S01]  /*3a40*/  MUFU.TANH R25, R25 ;  /* 0x0000001900197308 */ /* 0x000e620000002400 */
        /* <DEDUP_REMOVED lines=13> */
.L_x_4552:
[----:B------:R-:W2:Y:S01]  /*3b20*/  LDC R11, c[0x0][0x4f0] ;  /* 0x00013c00ff0b7b82 */ /* 0x000ea20000000800 */
[----:B------:R-:W-:Y:S01]  /*3b30*/  IADD3 R30, PT, PT, R30, -0x80, RZ ;  /* 0xffffff801e1e7810 */ /* 0x000fe20007ffe0ff */
[----:B------:R-:W3:Y:S01]  /*3b40*/  LDCU.64 UR6, c[0x0][0x3a0] ;  /* 0x00007400ff0677ac */ /* 0x000ee20008000a00 */
[----:B------:R-:W-:Y:S02]  /*3b50*/  IABS R12, R6 ;  /* 0x00000006000c7213 */ /* 0x000fe40000000000 */
[----:B------:R-:W-:Y:S02]  /*3b60*/  IABS R10, R30 ;  /* 0x0000001e000a7213 */ /* 0x000fe40000000000 */
        /* <DEDUP_REMOVED lines=54> */
.L_x_4553:
[----:B------:R-:W2:Y:S01]  /*3ed0*/  LDCU UR4, c[0x0][0x440] ;  /* 0x00008800ff0477ac */ /* 0x000ea20008000800 */
        /* <DEDUP_REMOVED lines=51> */
.L_x_4551:
[----:B------:R-:W-:Y:S01]  /*4210*/  IMAD.SHL.U32 R6, R85, 0x2, RZ ;  /* 0x0000000255067824 */ /* 0x000fe200078e00ff */
[----:B------:R-:W3:Y:S01]  /*4220*/  LDCU UR4, c[0x0][0x45c] ;  /* 0x00008b80ff0477ac */ /* 0x000ee20008000800 */
[----:B------:R-:W-:Y:S02]  /*4230*/  IMAD.IADD R148, R7, 0x1, R4 ;  /* 0x0000000107947824 */ /* 0x000fe400078e0204 */
[----:B------:R-:W-:Y:S01]  /*4240*/  IMAD.MOV.U32 R169, RZ, RZ, -0x1 ;  /* 0xffffffffffa97424 */ /* 0x000fe200078e00ff */
[----:B------:R-:W-:Y:S02]  /*4250*/  LOP3.LUT R6, R6, 0x6, RZ, 0xc0, !PT ;  /* 0x0000000606067812 */ /* 0x000fe400078ec0ff */
[----:B------:R-:W-:-:S03]  /*4260*/  LEA R148, R148, UR5, 0x1 ;  /* 0x0000000594947c11 */ /* 0x000fc6000f8e08ff */
[----:B------:R-:W-:Y:S02]  /*4270*/  IMAD R6, R101, 0x40, R6 ;  /* 0x0000004065067824 */ /* 0x000fe400078e0206 */
[--C-:B------:R-:W-:Y:S01]  /*4280*/  IMAD.IADD R144, R5, 0x1, R148.reuse ;  /* 0x0000000105907824 */ /* 0x100fe200078e0294 */
[----:B------:R-:W-:Y:S01]  /*4290*/  LDSM.16.MT88.4 R92, [R148+0x8000] ;  /* 0x00800000945c783b */ /* 0x000fe20000004200 */
[C---:B--2---:R-:W-:Y:S02]  /*42a0*/  VIADD R11, R6.reuse, 0xffffffc1 ;  /* 0xffffffc1060b7836 */ /* 0x044fe40000000000 */
        /* <DEDUP_REMOVED lines=8> */
[C---:B-1----:R-:W-:Y:S01]  /*4330*/  VIADD R49, R6.reuse, 0xfffffff0 ;  /* 0xfffffff006317836 */ /* 0x042fe20000000000 */
        /* <DEDUP_REMOVED lines=8> */
[C---:B------:R-:W-:Y:S01]  /*43c0*/  VIADD R11, R6.reuse, 0xffffffd1 ;  /* 0xffffffd1060b7836 */ /* 0x040fe20000000000 */
[----:B------:R-:W-:Y:S01]  /*43d0*/  ISETP.GE.AND P2, PT, R13, R104, PT ;  /* 0x000000680d00720c */ /* 0x000fe20003f46270 */
[----:B------:R-:W-:Y:S01]  /*43e0*/  IMAD.IADD R106, R5, 0x1, R107 ;  /* 0x00000001056a7824 */ /* 0x000fe200078e026b */
[----:B------:R-:W-:Y:S01]  /*43f0*/  ISETP.GE.AND P4, PT, R13, R2, PT ;  /* 0x000000020d00720c */ /* 0x000fe20003f86270 */
[----:B------:R-:W-:Y:S01]  /*4400*/  VIADD R13, R6, 0xffffffd0 ;  /* 0xffffffd0060d7836 */ /* 0x000fe20000000000 */
[----:B------:R-:W-:Y:S01]  /*4410*/  FSEL R41, R20, -INF , !P2 ;  /* 0xff80000014297808 */ /* 0x000fe20005000000 */
[----:B------:R-:W-:Y:S01]  /*4420*/  LDSM.16.MT88.4 R76, [R107+0x8000] ;  /* 0x008000006b4c783b */ /* 0x000fe20000004200 */
[----:B------:R-:W-:Y:S02]  /*4430*/  FSEL R23, R32, -INF , !P4 ;  /* 0xff80000020177808 */ /* 0x000fe40006000000 */
[----:B------:R-:W-:Y:S01]  /*4440*/  FSEL R43, R68, -INF , !P3 ;  /* 0xff800000442b7808 */ /* 0x000fe20005800000 */
[----:B------:R-:W-:Y:S01]  /*4450*/  LDSM.16.MT88.4 R56, [R107+0xa000] ;  /* 0x00a000006b38783b */ /* 0x000fe20000004200 */
[----:B------:R-:W-:-:S02]  /*4460*/  FSEL R31, R70, -INF , !P5 ;  /* 0xff800000461f7808 */ /* 0x000fc40006800000 */
[C---:B------:R-:W-:Y:S02]  /*4470*/  ISETP.GE.AND P2, PT, R11.reuse, R104, PT ;  /* 0x000000680b00720c */ /* 0x040fe40003f46270 */
[----:B------:R-:W-:Y:S01]  /*4480*/  ISETP.GE.AND P4, PT, R11, R2, PT ;  /* 0x000000020b00720c */ /* 0x000fe20003f86270 */
[C---:B------:R-:W-:Y:S01]  /*4490*/  VIADD R11, R6.reuse, 0xffffffd9 ;  /* 0xffffffd9060b7836 */ /* 0x040fe20000000000 */
[C---:B------:R-:W-:Y:S02]  /*44a0*/  ISETP.GE.AND P3, PT, R13.reuse, R104, PT ;  /* 0x000000680d00720c */ /* 0x040fe40003f66270 */
[----:B------:R-:W-:Y:S01]  /*44b0*/  ISETP.GE.AND P5, PT, R13, R2, PT ;  /* 0x000000020d00720c */ /* 0x000fe20003fa6270 */
[----:B------:R-:W-:Y:S01]  /*44c0*/  VIADD R13, R6, 0xffffffd8 ;  /* 0xffffffd8060d7836 */ /* 0x000fe20000000000 */
[----:B------:R-:W-:Y:S02]  /*44d0*/  FSEL R45, R21, -INF , !P1 ;  /* 0xff800000152d7808 */ /* 0x000fe40004800000 */
[----:B------:R-:W-:-:S02]  /*44e0*/  FSEL R21, R36, -INF , !P3 ;  /* 0xff80000024157808 */ /* 0x000fc40005800000 */
[----:B------:R-:W-:Y:S02]  /*44f0*/  FSEL R35, R35, -INF , !P5 ;  /* 0xff80000023237808 */ /* 0x000fe40006800000 */
[C---:B------:R-:W-:Y:S02]  /*4500*/  ISETP.GE.AND P3, PT, R11.reuse, R104, PT ;  /* 0x000000680b00720c */ /* 0x040fe40003f66270 */
[----:B------:R-:W-:Y:S01]  /*4510*/  ISETP.GE.AND P5, PT, R11, R2, PT ;  /* 0x000000020b00720c */ /* 0x000fe20003fa6270 */
[----:B------:R-:W-:Y:S01]  /*4520*/  VIADD R11, R6, 0xffffffe1 ;  /* 0xffffffe1060b7836 */ /* 0x000fe20000000000 */
[----:B------:R-:W-:Y:S02]  /*4530*/  ISETP.GE.AND P1, PT, R13, R104, PT ;  /* 0x000000680d00720c */ /* 0x000fe40003f26270 */
[----:B------:R-:W-:Y:S02]  /*4540*/  FSEL R33, R33, -INF , !P0 ;  /* 0xff80000021217808 */ /* 0x000fe40004000000 */
[----:B------:R-:W-:-:S02]  /*4550*/  ISETP.GE.AND P0, PT, R13, R2, PT ;  /* 0x000000020d00720c */ /* 0x000fc40003f06270 */
[----:B------:R-:W-:Y:S02]  /*4560*/  FSEL R19, R34, -INF , !P2 ;  /* 0xff80000022137808 */ /* 0x000fe40005000000 */
[----:B------:R-:W-:Y:S01]  /*4570*/  FSEL R13, R37, -INF , !P4 ;  /* 0xff800000250d7808 */ /* 0x000fe20006000000 */
[----:B------:R-:W-:Y:S01]  /*4580*/  VIADD R37, R6, 0xfffffff9 ;  /* 0xfffffff906257836 */ /* 0x000fe20000000000 */
[C---:B------:R-:W-:Y:S02]  /*4590*/  ISETP.GE.AND P2, PT, R15.reuse, R104, PT ;  /* 0x000000680f00720c */ /* 0x040fe40003f46270 */
[----:B------:R-:W-:Y:S02]  /*45a0*/  ISETP.GE.AND P4, PT, R15, R2, PT ;  /* 0x000000020f00720c */ /* 0x000fe40003f86270 */
[----:B------:R-:W-:Y:S02]  /*45b0*/  FSEL R17, R38, -INF , !P1 ;  /* 0xff80000026117808 */ /* 0x000fe40004800000 */
[----:B------:R-:W-:Y:S01]  /*45c0*/  FSEL R15, R39, -INF , !P3 ;  /* 0xff800000270f7808 */ /* 0x000fe20005800000 */
[----:B------:R-:W-:Y:S01]  /*45d0*/  VIADD R39, R6, 0xfffffff8 ;  /* 0xfffffff806277836 */ /* 0x000fe20000000000 */
[----:B------:R-:W-:-:S02]  /*45e0*/  ISETP.GE.AND P1, PT, R11, R104, PT ;  /* 0x000000680b00720c */ /* 0x000fc40003f26270 */
[----:B------:R-:W-:Y:S01]  /*45f0*/  ISETP.GE.AND P3, PT, R11, R2, PT ;  /* 0x000000020b00720c */ /* 0x000fe20003f66270 */
[----:B------:R-:W-:Y:S01]  /*4600*/  VIADD R11, R6, 0xffffffe8 ;  /* 0xffffffe8060b7836 */ /* 0x000fe20000000000 */
[----:B------:R-:W-:Y:S02]  /*4610*/  FMNMX3.FTZ R8, R3, R43, R41, !PT ;  /* 0x0000002b03087276 */ /* 0x000fe40007810029 */
[----:B------:R-:W-:Y:S02]  /*4620*/  FSEL R143, R143, -INF , !P2 ;  /* 0xff8000008f8f7808 */ /* 0x000fe40005000000 */
[----:B------:R-:W-:Y:S02]  /*4630*/  FMNMX3.FTZ R6, R8, R45, R21, !PT ;  /* 0x0000002d08067276 */ /* 0x000fe40007810015 */
[----:B------:R-:W-:Y:S02]  /*4640*/  ISETP.GE.AND P2, PT, R11, R104, PT ;  /* 0x000000680b00720c */ /* 0x000fe40003f46270 */
[----:B------:R-:W-:-:S02]  /*4650*/  FMNMX3.FTZ R6, R6, R19, R17, !PT ;  /* 0x0000001306067276 */ /* 0x000fc40007810011 */
[----:B------:R-:W-:Y:S02]  /*4660*/  FSEL R119, R119, -INF , !P2 ;  /* 0xff80000077777808 */ /* 0x000fe40005000000 */
[----:B------:R-:W-:Y:S02]  /*4670*/  FSEL R117, R117, -INF , !P1 ;  /* 0xff80000075757808 */ /* 0x000fe40004800000 */
[-C--:B------:R-:W-:Y:S02]  /*4680*/  ISETP.GE.AND P2, PT, R49, R104.reuse, PT ;  /* 0x000000683100720c */ /* 0x080fe40003f46270 */
[----:B------:R-:W-:Y:S02]  /*4690*/  ISETP.GE.AND P1, PT, R51, R104, PT ;  /* 0x000000683300720c */ /* 0x000fe40003f26270 */
[----:B------:R-:W-:Y:S02]  /*46a0*/  FMNMX3.FTZ R6, R6, R15, R143, !PT ;  /* 0x0000000f06067276 */ /* 0x000fe4000781008f */
[----:B------:R-:W-:-:S02]  /*46b0*/  FSEL R135, R135, -INF , !P2 ;  /* 0xff80000087877808 */ /* 0x000fc40005000000 */
[----:B------:R-:W-:Y:S02]  /*46c0*/  FSEL R141, R141, -INF , !P1 ;  /* 0xff8000008d8d7808 */ /* 0x000fe40004800000 */
[-C--:B------:R-:W-:Y:S02]  /*46d0*/  ISETP.GE.AND P2, PT, R39, R104.reuse, PT ;  /* 0x000000682700720c */ /* 0x080fe40003f46270 */
[----:B------:R-:W-:Y:S02]  /*46e0*/  ISETP.GE.AND P1, PT, R47, R104, PT ;  /* 0x000000682f00720c */ /* 0x000fe40003f26270 */
[----:B------:R-:W-:Y:S02]  /*46f0*/  FMNMX3.FTZ R6, R6, R117, R119, !PT ;  /* 0x0000007506067276 */ /* 0x000fe40007810077 */
[----:B------:R-:W-:Y:S02]  /*4700*/  FMNMX3.FTZ R8, R69, R31, R23, !PT ;  /* 0x0000001f45087276 */ /* 0x000fe40007810017 */
[----:B------:R-:W-:-:S02]  /*4710*/  FSEL R131, R131, -INF , !P2 ;  /* 0xff80000083837808 */ /* 0x000fc40005000000 */
[----:B------:R-:W-:Y:S02]  /*4720*/  FSEL R133, R133, -INF , !P1 ;  /* 0xff80000085857808 */ /* 0x000fe40004800000 */
[----:B------:R-:W-:Y:S02]  /*4730*/  ISETP.GE.AND P2, PT, R11, R2, PT ;  /* 0x000000020b00720c */ /* 0x000fe40003f46270 */
[----:B------:R-:W-:Y:S02]  /*4740*/  ISETP.GE.AND P1, PT, R37, R104, PT ;  /* 0x000000682500720c */ /* 0x000fe40003f26270 */
[----:B------:R-:W-:Y:S02]  /*4750*/  FMNMX3.FTZ R6, R6, R141, R135, !PT ;  /* 0x0000008d06067276 */ /* 0x000fe40007810087 */
[----:B------:R-:W-:Y:S02]  /*4760*/  FSEL R11, R22, -INF , !P0 ;  /* 0xff800000160b7808 */ /* 0x000fe40004000000 */
[----:B------:R-:W-:-:S02]  /*4770*/  FMNMX3.FTZ R8, R8, R33, R35, !PT ;  /* 0x0000002108087276 */ /* 0x000fc40007810023 */
[----:B------:R-:W-:Y:S02]  /*4780*/  FSEL R129, R129, -INF , !P1 ;  /* 0xff80000081817808 */ /* 0x000fe40004800000 */
[----:B------:R-:W-:Y:S02]  /*4790*/  FMNMX3.FTZ R6, R6, R133, R131, !PT ;  /* 0x0000008506067276 */ /* 0x000fe40007810083 */
        /* <DEDUP_REMOVED lines=25> */
[----:B-1----:R-:W-:-:S03]  /*4930*/  FMNMX.FTZ R100, R49, R100, !PT ;  /* 0x0000006431647209 */ /* 0x002fc60007810000 */
[----:B------:R-:W-:Y:S01]  /*4940*/  LDSM.16.MT88.4 R48, [R144+0xa000] ;  /* 0x00a000009030783b */ /* 0x000fe20000004200 */
[----:B--2---:R-:W-:Y:S01]  /*4950*/  FMNMX.FTZ R37, R8, R37, !PT ;  /* 0x0000002508257209 */ /* 0x004fe20007810000 */
[C---:B---3--:R-:W-:Y:S01]  /*4960*/  FMUL.FTZ R26, R100.reuse, UR4 ;  /* 0x00000004641a7c20 */ /* 0x048fe20008410000 */
[----:B------:R-:W-:-:S03]  /*4970*/  FSETP.NEU.FTZ.AND P0, PT, R100, -INF , PT ;  /* 0xff8000006400780b */ /* 0x000fc60003f1d000 */
[----:B------:R-:W1:Y:S01]  /*4980*/  SHFL.BFLY PT, R6, R37, 0x1, 0x1f ;  /* 0x0c201f0025067f89 */ /* 0x000e6200000e0000 */
[----:B------:R-:W-:-:S05]  /*4990*/  FSEL R26, R26, RZ, P0 ;  /* 0x000000ff1a1a7208 */ /* 0x000fca0000000000 */
        /* <DEDUP_REMOVED lines=18> */
[----:B-1----:R-:W-:-:S02]  /*4ac0*/  FMNMX.FTZ R3, R37, R6, !PT ;  /* 0x0000000625037209 */ /* 0x002fc40007810000 */
[----:B------:R-:W-:Y:S02]  /*4ad0*/  LDSM.16.MT88.4 R4, [R106+0xa000] ;  /* 0x00a000006a04783b */ /* 0x000fe40000004200 */
[C---:B------:R-:W-:Y:S01]  /*4ae0*/  FSETP.NEU.FTZ.AND P0, PT, R3.reuse, -INF , PT ;  /* 0xff8000000300780b */ /* 0x040fe20003f1d000 */
[----:B------:R-:W-:Y:S01]  /*4af0*/  FMUL.FTZ R24, R3, UR4 ;  /* 0x0000000403187c20 */ /* 0x000fe20008410000 */
[----:B------:R-:W-:Y:S04]  /*4b00*/  MUFU.EX2 R109, R109 ;  /* 0x0000006d006d7308 */ /* 0x000fe80000000800 */
[----:B------:R-:W-:Y:S02]  /*4b10*/  FSEL R24, R24, RZ, P0 ;  /* 0x000000ff18187208 */ /* 0x000fe40000000000 */
[----:B--2---:R-:W-:-:S02]  /*4b20*/  F2FP.BF16.F32.PACK_AB R64, R112, R113 ;  /* 0x000000717040723e */ /* 0x004fc400000010ff */
[----:B------:R-:W1:Y:S01]  /*4b30*/  MUFU.EX2 R108, R108 ;  /* 0x0000006c006c7308 */ /* 0x000e620000000800 */
[--C-:B------:R-:W-:Y:S01]  /*4b40*/  FFMA.FTZ R115, R69, UR4, -R24.reuse ;  /* 0x0000000445737c23 */ /* 0x100fe20008010818 */
[--C-:B------:R-:W-:Y:S01]  /*4b50*/  FFMA.FTZ R114, R31, UR4, -R24.reuse ;  /* 0x000000041f727c23 */ /* 0x100fe20008010818 */
[--C-:B------:R-:W-:Y:S01]  /*4b60*/  FFMA.FTZ R111, R23, UR4, -R24.reuse ;  /* 0x00000004176f7c23 */ /* 0x100fe20008010818 */
[--C-:B------:R-:W-:Y:S01]  /*4b70*/  FFMA.FTZ R110, R33, UR4, -R24.reuse ;  /* 0x00000004216e7c23 */ /* 0x100fe20008010818 */
[----:B------:R-:W2:Y:S01]  /*4b80*/  LDSM.16.MT88.4 R68, [R106+0x8000] ;  /* 0x008000006a44783b */ /* 0x000ea20000004200 */
[--C-:B------:R-:W-:Y:S01]  /*4b90*/  FFMA.FTZ R31, R11, UR4, -R24.reuse ;  /* 0x000000040b1f7c23 */ /* 0x100fe20008010818 */
[----:B------:R-:W-:Y:S01]  /*4ba0*/  FFMA.FTZ R0, R9, UR4, -R24 ;  /* 0x0000000409007c23 */ /* 0x000fe20008010818 */
[----:B------:R-:W-:Y:S01]  /*4bb0*/  MUFU.EX2 R115, R115 ;  /* 0x0000007300737308 */ /* 0x000fe20000000800 */
[----:B------:R-:W3:Y:S01]  /*4bc0*/  LDSM.16.MT88.4 R8, [R144+0x8800] ;  /* 0x008800009008783b */ /* 0x000ee20000004200 */
[----:B------:R-:W-:Y:S01]  /*4bd0*/  FFMA.FTZ R33, R17, UR4, -R26 ;  /* 0x0000000411217c23 */ /* 0x000fe2000801081a */
[--C-:B------:R-:W-:Y:S01]  /*4be0*/  FFMA.FTZ R35, R35, UR4, -R24.reuse ;  /* 0x0000000423237c23 */ /* 0x100fe20008010818 */
[--C-:B------:R-:W-:Y:S01]  /*4bf0*/  FFMA.FTZ R32, R13, UR4, -R24.reuse ;  /* 0x000000040d207c23 */ /* 0x100fe20008010818 */
[----:B------:R-:W-:Y:S01]  /*4c00*/  LDSM.16.MT88.4 R20, [R148+0x8800] ;  /* 0x008800009414783b */ /* 0x000fe20000004200 */
[--C-:B------:R-:W-:Y:S01]  /*4c10*/  FFMA.FTZ R120, R139, UR4, -R24.reuse ;  /* 0x000000048b787c23 */ /* 0x100fe20008010818 */
[--C-:B------:R-:W-:Y:S01]  /*4c20*/  FFMA.FTZ R121, R121, UR4, -R24.reuse ;  /* 0x0000000479797c23 */ /* 0x100fe20008010818 */
[----:B------:R-:W4:Y:S01]  /*4c30*/  MUFU.EX2 R114, R114 ;  /* 0x0000007200727308 */ /* 0x000f220000000800 */
[----:B-1----:R-:W-:Y:S01]  /*4c40*/  F2FP.BF16.F32.PACK_AB R66, R108, R109 ;  /* 0x0000006d6c42723e */ /* 0x002fe200000010ff */
[----:B------:R-:W1:Y:S01]  /*4c50*/  LDSM.16.MT88.4 R12, [R106+0x8800] ;  /* 0x008800006a0c783b */ /* 0x000e620000004200 */
[--C-:B------:R-:W-:Y:S01]  /*4c60*/  FFMA.FTZ R122, R137, UR4, -R24.reuse ;  /* 0x00000004897a7c23 */ /* 0x100fe20008010818 */
[--C-:B------:R-:W-:Y:S01]  /*4c70*/  FFMA.FTZ R123, R123, UR4, -R24.reuse ;  /* 0x000000047b7b7c23 */ /* 0x100fe20008010818 */
[--C-:B------:R-:W-:Y:S01]  /*4c80*/  FFMA.FTZ R128, R125, UR4, -R24.reuse ;  /* 0x000000047d807c23 */ /* 0x100fe20008010818 */
[----:B------:R-:W5:Y:S01]  /*4c90*/  LDSM.16.MT88.4 R16, [R107+0x8800] ;  /* 0x008800006b10783b */ /* 0x000f620000004200 */
[--C-:B------:R-:W-:Y:S01]  /*4ca0*/  FFMA.FTZ R127, R127, UR4, -R24.reuse ;  /* 0x000000047f7f7c23 */ /* 0x100fe20008010818 */
[----:B------:R-:W-:Y:S01]  /*4cb0*/  MUFU.EX2 R111, R111 ;  /* 0x0000006f006f7308 */ /* 0x000fe20000000800 */
[--C-:B------:R-:W-:Y:S01]  /*4cc0*/  FFMA.FTZ R125, R27, UR4, -R24.reuse ;  /* 0x000000041b7d7c23 */ /* 0x100fe20008010818 */
[----:B------:R-:W-:Y:S01]  /*4cd0*/  FFMA.FTZ R130, R25, UR4, -R24 ;  /* 0x0000000419827c23 */ /* 0x000fe20008010818 */
[----:B------:R-:W-:Y:S01]  /*4ce0*/  FADD.FTZ R112, R113, R112 ;  /* 0x0000007071707221 */ /* 0x000fe20000010000 */
[----:B------:R-:W-:Y:S03]  /*4cf0*/  LDSM.16.MT88.4 R24, [R144+0x9800] ;  /* 0x009800009018783b */ /* 0x000fe60000004200 */
[----:B------:R-:W-:Y:S01]  /*4d00*/  FADD.FTZ R109, R109, R112 ;  /* 0x000000706d6d7221 */ /* 0x000fe20000010000 */
[----:B------:R-:W2:Y:S01]  /*4d10*/  MUFU.EX2 R110, R110 ;  /* 0x0000006e006e7308 */ /* 0x000ea20000000800 */
[----:B----4-:R-:W-:Y:S01]  /*4d20*/  F2FP.BF16.F32.PACK_AB R65, R114, R115 ;  /* 0x000000737241723e */ /* 0x010fe200000010ff */
[----:B------:R-:W-:Y:S01]  /*4d30*/  FADD.FTZ R114, R115, R114 ;  /* 0x0000007273727221 */ /* 0x000fe20000010000 */
[----:B------:R-:W-:-:S05]  /*4d40*/  FADD.FTZ R108, R108, R109 ;  /* 0x0000006d6c6c7221 */ /* 0x000fca0000010000 */
[----:B------:R-:W-:Y:S08]  /*4d50*/  MUFU.EX2 R105, R105 ;  /* 0x0000006900697308 */ /* 0x000ff00000000800 */
[----:B------:R-:W4:Y:S01]  /*4d60*/  MUFU.EX2 R34, R34 ;  /* 0x0000002200227308 */ /* 0x000f220000000800 */
        /* <DEDUP_REMOVED lines=33> */
[----:B----4-:R-:W-:Y:S01]  /*4f80*/  F2FP.BF16.F32.PACK_AB R4, R34, R105 ;  /* 0x000000692204723e */ /* 0x010fe200000010ff */
[----:B------:R-:W-:Y:S01]  /*4f90*/  FADD.FTZ R105, R105, R108 ;  /* 0x0000006c69697221 */ /* 0x000fe20000010000 */
[----:B--2---:R-:W-:Y:S01]  /*4fa0*/  F2FP.BF16.F32.PACK_AB R5, R32, R35 ;  /* 0x000000232005723e */ /* 0x004fe200000010ff */
[----:B------:R-:W-:-:S02]  /*4fb0*/  FADD.FTZ R35, R35, R110 ;  /* 0x0000006e23237221 */ /* 0x000fc40000010000 */
[----:B------:R-:W-:Y:S01]  /*4fc0*/  FADD.FTZ R34, R34, R105 ;  /* 0x0000006922227221 */ /* 0x000fe20000010000 */
[----:B------:R-:W2:Y:S01]  /*4fd0*/  MUFU.EX2 R133, R133 ;  /* 0x0000008500857308 */ /* 0x000ea20000000800 */
[----:B------:R-:W-:Y:S01]  /*4fe0*/  HMMA.16816.F32.BF16 R64, R64, R6, RZ ;  /* 0x000000064040723c */ /* 0x000fe200000418ff */
[----:B------:R-:W-:Y:S01]  /*4ff0*/  F2FP.BF16.F32.PACK_AB R6, R30, R33 ;  /* 0x000000211e06723e */ /* 0x000fe200000010ff */
[----:B------:R-:W-:Y:S01]  /*5000*/  FADD.FTZ R32, R32, R35 ;  /* 0x0000002320207221 */ /* 0x000fe20000010000 */
[----:B---3--:R-:W-:-:S04]  /*5010*/  F2FP.BF16.F32.PACK_AB R7, R0, R31 ;  /* 0x0000001f0007723e */ /* 0x008fc800000010ff */
[----:B------:R-:W-:Y:S03]  /*5020*/  MUFU.EX2 R126, R126 ;  /* 0x0000007e007e7308 */ /* 0x000fe60000000800 */
[C---:B------:R-:W-:Y:S05]  /*5030*/  HMMA.16816.F32.BF16 R88, R4.reuse, R8, R88 ;  /* 0x000000080458723c */ /* 0x040fea0000041858 */
[----:B------:R-:W3:Y:S03]  /*5040*/  MUFU.EX2 R173, R173 ;  /* 0x000000ad00ad7308 */ /* 0x000ee60000000800 */
[C---:B------:R-:W-:Y:S01]  /*5050*/  HMMA.16816.F32.BF16 R84, R4.reuse, R10, R84 ;  /* 0x0000000a0454723c */ /* 0x040fe20000041854 */
[----:B------:R-:W4:Y:S04]  /*5060*/  LDSM.16.MT88.4 R8, [R144+0xa800] ;  /* 0x00a800009008783b */ /* 0x000f280000004200 */
[----:B------:R-:W-:Y:S03]  /*5070*/  MUFU.EX2 R127, R127 ;  /* 0x0000007f007f7308 */ /* 0x000fe60000000800 */
[C---:B-1----:R-:W-:Y:S05]  /*5080*/  HMMA.16816.F32.BF16 R72, R4.reuse, R12, R72 ;  /* 0x0000000c0448723c */ /* 0x042fea0000041848 */
[----:B------:R-:W1:Y:S03]  /*5090*/  MUFU.EX2 R128, R128 ;  /* 0x0000008000807308 */ /* 0x000e660000000800 */
[C---:B------:R-:W-:Y:S01]  /*50a0*/  HMMA.16816.F32.BF16 R68, R4.reuse, R14, R68 ;  /* 0x0000000e0444723c */ /* 0x040fe20000041844 */
[----:B------:R-:W2:Y:S04]  /*50b0*/  LDSM.16.MT88.4 R12, [R106+0xa800] ;  /* 0x00a800006a0c783b */ /* 0x000ea80000004200 */
[----:B------:R-:W-:Y:S03]  /*50c0*/  MUFU.EX2 R125, R125 ;  /* 0x0000007d007d7308 */ /* 0x000fe60000000800 */
[C---:B------:R-:W-:Y:S05]  /*50d0*/  HMMA.16816.F32.BF16 R96, R4.reuse, R20, R96 ;  /* 0x000000140460723c */ /* 0x040fea0000041860 */
[----:B------:R-:W1:Y:S03]  /*50e0*/  MUFU.EX2 R130, R130 ;  /* 0x0000008200827308 */ /* 0x000e660000000800 */
[C---:B------:R-:W-:Y:S01]  /*50f0*/  HMMA.16816.F32.BF16 R92, R4.reuse, R22, R92 ;  /* 0x00000016045c723c */ /* 0x040fe2000004185c */
[----:B------:R-:W3:Y:S07]  /*5100*/  LDSM.16.MT88.4 R20, [R148+0xa800] ;  /* 0x00a800009414783b */ /* 0x000eee0000004200 */
[C---:B-----5:R-:W-:Y:S08]  /*5110*/  HMMA.16816.F32.BF16 R80, R4.reuse, R16, R80 ;  /* 0x000000100450723c */ /* 0x060ff00000041850 */
[C---:B------:R-:W-:Y:S01]  /*5120*/  HMMA.16816.F32.BF16 R76, R4.reuse, R18, R76 ;  /* 0x00000012044c723c */ /* 0x040fe2000004184c */
[----:B------:R-:W5:Y:S07]  /*5130*/  LDSM.16.MT88.4 R16, [R107+0xa800] ;  /* 0x00a800006b10783b */ /* 0x000f6e0000004200 */
        /* <DEDUP_REMOVED lines=10> */
[----:B------:R-:W-:Y:S01]  /*51e0*/  HMMA.16816.F32.BF16 R56, R4, R18, R56 ;  /* 0x000000120438723c */ /* 0x000fe20000041838 */
[----:B------:R-:W5:Y:S01]  /*51f0*/  LDSM.16.MT88.4 R16, [R107+0x9000] ;  /* 0x009000006b10783b */ /* 0x000f620000004200 */
[----:B------:R-:W-:-:S02]  /*5200*/  F2FP.BF16.F32.PACK_AB R4, R117, R116 ;  /* 0x000000747504723e */ /* 0x000fc400000010ff */
[----:B------:R-:W-:Y:S02]  /*5210*/  F2FP.BF16.F32.PACK_AB R6, R118, R119 ;  /* 0x000000777606723e */ /* 0x000fe400000010ff */
[----:B------:R-:W-:Y:S02]  /*5220*/  F2FP.BF16.F32.PACK_AB R5, R121, R120 ;  /* 0x000000787905723e */ /* 0x000fe400000010ff */
[----:B------:R-:W-:-:S07]  /*5230*/  F2FP.BF16.F32.PACK_AB R7, R123, R122 ;  /* 0x0000007a7b07723e */ /* 0x000fce00000010ff */
        /* <DEDUP_REMOVED lines=21> */
[C---:B-----5:R-:W-:Y:S08]  /*5390*/  HMMA.16816.F32.BF16 R60, R4.reuse, R16, R60 ;  /* 0x00000010043c723c */ /* 0x060ff0000004183c */
[----:B------:R-:W-:Y:S01]  /*53a0*/  HMMA.16816.F32.BF16 R64, R4, R18, R64 ;  /* 0x000000120440723c */ /* 0x000fe20000041840 */
[----:B------:R-:W-:Y:S01]  /*53b0*/  F2FP.BF16.F32.PACK_AB R4, R133, R124 ;  /* 0x0000007c8504723e */ /* 0x000fe200000010ff */
[----:B------:R-:W3:Y:S01]  /*53c0*/  LDSM.16.MT88.4 R16, [R144+0xb800] ;  /* 0x00b800009010783b */ /* 0x000ee20000004200 */
[----:B------:R-:W-:-:S02]  /*53d0*/  F2FP.BF16.F32.PACK_AB R6, R173, R126 ;  /* 0x0000007ead06723e */ /* 0x000fc400000010ff */
[----:B-1----:R-:W-:Y:S02]  /*53e0*/  F2FP.BF16.F32.PACK_AB R5, R128, R127 ;  /* 0x0000007f8005723e */ /* 0x002fe400000010ff */
[----:B------:R-:W-:-:S07]  /*53f0*/  F2FP.BF16.F32.PACK_AB R7, R130, R125 ;  /* 0x0000007d8207723e */ /* 0x000fce00000010ff */
[C---:B----4-:R-:W-:Y:S08]  /*5400*/  HMMA.16816.F32.BF16 R96, R4.reuse, R8, R96 ;  /* 0x000000080460723c */ /* 0x050ff00000041860 */
[C---:B------:R-:W-:Y:S01]  /*5410*/  HMMA.16816.F32.BF16 R92, R4.reuse, R10, R92 ;  /* 0x0000000a045c723c */ /* 0x040fe2000004185c */
[----:B------:R-:W1:Y:S07]  /*5420*/  LDSM.16.MT88.4 R8, [R148+0xb800] ;  /* 0x00b800009408783b */ /* 0x000e6e0000004200 */
[C---:B--2---:R-:W-:Y:S08]  /*5430*/  HMMA.16816.F32.BF16 R80, R4.reuse, R12, R80 ;  /* 0x0000000c0450723c */ /* 0x044ff00000041850 */
[C---:B------:R-:W-:Y:S01]  /*5440*/  HMMA.16816.F32.BF16 R76, R4.reuse, R14, R76 ;  /* 0x0000000e044c723c */ /* 0x040fe2000004184c */
[----:B------:R-:W2:Y:S07]  /*5450*/  LDSM.16.MT88.4 R12, [R107+0xb800] ;  /* 0x00b800006b0c783b */ /* 0x000eae0000004200 */
[----:B---3--:R-:W-:Y:S01]  /*5460*/  HMMA.16816.F32.BF16 R44, R4, R16, R44 ;  /* 0x00000010042c723c */ /* 0x008fe2000004182c */
[----:B------:R-:W-:-:S04]  /*5470*/  FADD.FTZ R17, R31, R32 ;  /* 0x000000201f117221 */ /* 0x000fc80000010000 */
[----:B------:R-:W-:-:S03]  /*5480*/  FADD.FTZ R17, R0, R17 ;  /* 0x0000001100117221 */ /* 0x000fc60000010000 */
[----:B------:R-:W-:Y:S01]  /*5490*/  HMMA.16816.F32.BF16 R88, R4, R24, R88 ;  /* 0x000000180458723c */ /* 0x000fe20000041858 */
[----:B------:R-:W-:-:S04]  /*54a0*/  FADD.FTZ R120, R120, R17 ;  /* 0x0000001178787221 */ /* 0x000fc80000010000 */
[----:B------:R-:W-:-:S03]  /*54b0*/  FADD.FTZ R121, R121, R120 ;  /* 0x0000007879797221 */ /* 0x000fc60000010000 */
[C---:B------:R-:W-:Y:S08]  /*54c0*/  HMMA.16816.F32.BF16 R84, R4.reuse, R26, R84 ;  /* 0x0000001a0454723c */ /* 0x040ff00000041854 */
        /* <DEDUP_REMOVED lines=92> */
.L_x_4555:
[----:B------:R-:W-:Y:S01]  /*5a90*/  UMOV UR6, URZ ;  /* 0x000000ff00067c82 */ /* 0x000fe20008000000 */
[----:B------:R-:W-:Y:S01]  /*5aa0*/  IMAD.SHL.U32 R0, R28, 0x40, RZ ;  /* 0x000000401c007824 */ /* 0x000fe200078e00ff */
[----:B------:R-:W-:-:S05]  /*5ab0*/  IADD3 R5, P0, PT, RZ, -UR6, RZ ;  /* 0x80000006ff057c10 */ /* 0x000fca000ff1e0ff */
[----:B------:R-:W-:-:S05]  /*5ac0*/  IMAD.X R0, RZ, RZ, ~R0, P0 ;  /* 0x000000ffff007224 */ /* 0x000fca00000e0e00 */
[----:B------:R-:W-:-:S04]  /*5ad0*/  SHF.R.S64 R5, R5, 0x1f, R0 ;  /* 0x0000001f05057819 */ /* 0x000fc80000001000 */
[----:B------:R-:W-:-:S04]  /*5ae0*/  IADD3 R158, P0, PT, R5, R158, RZ ;  /* 0x0000009e059e7210 */ /* 0x000fc80007f1e0ff */
[----:B------:R-:W-:-:S09]  /*5af0*/  LEA.HI.X.SX32 R159, R0, R159, 0x1, P0 ;  /* 0x0000009f009f7211 */ /* 0x000fd200000f0eff */
.L_x_4556:
        /* <DEDUP_REMOVED lines=9> */
[----:B-1----:R-:W-:Y:S02]  /*5b90*/  ISETP.GE.AND P1, PT, R164, UR6, PT ;  /* 0x00000006a4007c0c */ /* 0x002fe4000bf26270 */
        /* <DEDUP_REMOVED lines=53> */
[----:B------:R-:W0:Y:S01]  /*5ef0*/  LDGDEPBAR ;  /* 0x00000000000079af */ /* 0x000e220000000000 */
[C---:B---3--:R-:W-:Y:S08]  /*5f00*/  HMMA.16816.F32.BF16 R16, R116.reuse, R12, RZ ;  /* 0x0000000c7410723c */ /* 0x048ff000000418ff */
[C---:B--2---:R-:W-:Y:S08]  /*5f10*/  HMMA.16816.F32.BF16 R8, R116.reuse, R4, RZ ;  /* 0x000000047408723c */ /* 0x044ff000000418ff */
[C---:B------:R-:W-:Y:S08]  /*5f20*/  HMMA.16816.F32.BF16 R12, R116.reuse, R14, RZ ;  /* 0x0000000e740c723c */ /* 0x040ff000000418ff */
[C---:B------:R-:W-:Y:S08]  /*5f30*/  HMMA.16816.F32.BF16 R4, R116.reuse, R6, RZ ;  /* 0x000000067404723c */ /* 0x040ff000000418ff */
[C---:B-1----:R-:W-:Y:S08]  /*5f40*/  HMMA.16816.F32.BF16 R32, R116.reuse, R28, RZ ;  /* 0x0000001c7420723c */ /* 0x042ff000000418ff */
[C---:B------:R-:W-:Y:S08]  /*5f50*/  HMMA.16816.F32.BF16 R28, R116.reuse, R30, RZ ;  /* 0x0000001e741c723c */ /* 0x040ff000000418ff */
[C---:B----4-:R-:W-:Y:S08]  /*5f60*/  HMMA.16816.F32.BF16 R120, R116.reuse, R128, RZ ;  /* 0x000000807478723c */ /* 0x050ff000000418ff */
[----:B------:R-:W-:Y:S01]  /*5f70*/  HMMA.16816.F32.BF16 R116, R116, R130, RZ ;  /* 0x000000827474723c */ /* 0x000fe200000418ff */
[----:B------:R-:W-:Y:S07]  /*5f80*/  LDSM.16.M88.4 R128, [R146+0x4800] ;  /* 0x004800009280783b */ /* 0x000fee0000000200 */
[C---:B-----5:R-:W-:Y:S08]  /*5f90*/  HMMA.16816.F32.BF16 R16, R108.reuse, R24, R16 ;  /* 0x000000186c10723c */ /* 0x060ff00000041810 */
[C---:B------:R-:W-:Y:S01]  /*5fa0*/  HMMA.16816.F32.BF16 R12, R108.reuse, R26, R12 ;  /* 0x0000001a6c0c723c */ /* 0x040fe2000004180c */
        /* <DEDUP_REMOVED lines=10> */
[----:B------:R-:W-:Y:S03]  /*6050*/  LDSM.16.M88.4 R108, [R145+0x4000] ;  /* 0x00400000916c783b */ /* 0x000fe60000000200 */
[C---:B-1----:R-:W-:Y:S08]  /*6060*/  HMMA.16816.F32.BF16 R8, R24.reuse, R128, R8 ;  /* 0x000000801808723c */ /* 0x042ff00000041808 */
[C---:B--2---:R-:W-:Y:S08]  /*6070*/  HMMA.16816.F32.BF16 R16, R24.reuse, R20, R16 ;  /* 0x000000141810723c */ /* 0x044ff00000041810 */
[C---:B------:R-:W-:Y:S01]  /*6080*/  HMMA.16816.F32.BF16 R12, R24.reuse, R22, R12 ;  /* 0x00000016180c723c */ /* 0x040fe2000004180c */
[----:B------:R-:W1:Y:S07]  /*6090*/  LDSM.16.M88.4 R20, [R149] ;  /* 0x000000009514783b */ /* 0x000e6e0000000200 */
        /* <DEDUP_REMOVED lines=11> */
[----:B------:R-:W1:Y:S07]  /*6150*/  LDSM.16.M88.4 R108, [R152+UR5+0x6000] ;  /* 0x00600005986c783b */ /* 0x000e6e0008000200 */
[C---:B--2---:R-:W-:Y:S08]  /*6160*/  HMMA.16816.F32.BF16 R8, R20.reuse, R128, R8 ;  /* 0x000000801408723c */ /* 0x044ff00000041808 */
[C---:B------:R-:W-:Y:S01]  /*6170*/  HMMA.16816.F32.BF16 R4, R20.reuse, R130, R4 ;  /* 0x000000821404723c */ /* 0x040fe20000041804 */
[----:B------:R-:W-:Y:S07]  /*6180*/  LDSM.16.M88.4 R128, [R151+0x2000] ;  /* 0x002000009780783b */ /* 0x000fee0000000200 */
[C---:B---3--:R-:W-:Y:S08]  /*6190*/  HMMA.16816.F32.BF16 R120, R20.reuse, R124, R120 ;  /* 0x0000007c1478723c */ /* 0x048ff00000041878 */
[C---:B----4-:R-:W-:Y:S08]  /*61a0*/  HMMA.16816.F32.BF16 R32, R20.reuse, R24, R32 ;  /* 0x000000181420723c */ /* 0x050ff00000041820 */
[C---:B------:R-:W-:Y:S01]  /*61b0*/  HMMA.16816.F32.BF16 R28, R20.reuse, R26, R28 ;  /* 0x0000001a141c723c */ /* 0x040fe2000004181c */
[----:B------:R-:W2:Y:S07]  /*61c0*/  LDSM.16.M88.4 R24, [R152+UR5+0x6800] ;  /* 0x006800059818783b */ /* 0x000eae0008000200 */
[----:B------:R-:W-:Y:S01]  /*61d0*/  HMMA.16816.F32.BF16 R116, R20, R126, R116 ;  /* 0x0000007e1474723c */ /* 0x000fe20000041874 */
[----:B------:R-:W3:Y:S04]  /*61e0*/  LDSM.16.M88.4 R20, [R152+UR5+0x7000] ;  /* 0x007000059814783b */ /* 0x000ee80008000200 */
[----:B------:R-:W4:Y:S03]  /*61f0*/  LDSM.16.M88.4 R124, [R152+UR5+0x7800] ;  /* 0x00780005987c783b */ /* 0x000f260008000200 */
        /* <DEDUP_REMOVED lines=18> */
[----:B------:R-:W-:Y:S07]  /*6320*/  LDSM.16.M88.4 R24, [R149+0x2000] ;  /* 0x002000009518783b */ /* 0x000fee0000000200 */
[C---:B---3--:R-:W-:Y:S08]  /*6330*/  HMMA.16816.F32.BF16 R32, R128.reuse, R20, R32 ;  /* 0x000000148020723c */ /* 0x048ff00000041820 */
[----:B------:R-:W-:Y:S01]  /*6340*/  HMMA.16816.F32.BF16 R28, R128, R22, R28 ;  /* 0x00000016801c723c */ /* 0x000fe2000004181c */
[----:B------:R-:W2:Y:S07]  /*6350*/  LDSM.16.M88.4 R20, [R145+0x6000] ;  /* 0x006000009114783b */ /* 0x000eae0000000200 */
[C---:B----4-:R-:W-:Y:S08]  /*6360*/  HMMA.16816.F32.BF16 R16, R112.reuse, R124, R16 ;  /* 0x0000007c7010723c */ /* 0x050ff00000041810 */
        /* <DEDUP_REMOVED lines=8> */
[----:B---3--:R-:W-:Y:S01]  /*63f0*/  HMMA.16816.F32.BF16 R120, R128, R124, R120 ;  /* 0x0000007c8078723c */ /* 0x008fe20000041878 */
[----:B------:R-:W3:Y:S02]  /*6400*/  S2R R125, SR_TID.X ;  /* 0x00000000007d7919 */ /* 0x000ee40000002100 */
[----:B------:R-:W-:Y:S01]  /*6410*/  FMUL.FTZ R16, R16, UR8 ;  /* 0x0000000810107c20 */ /* 0x000fe20008410000 */
[----:B------:R-:W-:Y:S01]  /*6420*/  FMUL.FTZ R0, R17, UR8 ;  /* 0x0000000811007c20 */ /* 0x000fe20008410000 */
[----:B------:R-:W-:-:S03]  /*6430*/  FMUL.FTZ R105, R18, UR8 ;  /* 0x0000000812697c20 */ /* 0x000fc60008410000 */
[----:B------:R-:W-:Y:S02]  /*6440*/  HMMA.16816.F32.BF16 R116, R128, R126, R116 ;  /* 0x0000007e8074723c */ /* 0x000fe40000041874 */
[----:B------:R-:W-:Y:S01]  /*6450*/  MUFU.TANH R0, R0 ;  /* 0x0000000000007308 */ /* 0x000fe20000002400 */
[----:B------:R-:W-:Y:S01]  /*6460*/  FMUL.FTZ R12, R12, UR8 ;  /* 0x000000080c0c7c20 */ /* 0x000fe20008410000 */
[----:B------:R-:W-:Y:S01]  /*6470*/  FMUL.FTZ R13, R13, UR8 ;  /* 0x000000080d0d7c20 */ /* 0x000fe20008410000 */
[----:B------:R-:W-:Y:S01]  /*6480*/  FMUL.FTZ R14, R14, UR8 ;  /* 0x000000080e0e7c20 */ /* 0x000fe20008410000 */
[----:B------:R-:W-:Y:S02]  /*6490*/  FMUL.FTZ R15, R15, UR8 ;  /* 0x000000080f0f7c20 */ /* 0x000fe40008410000 */
[C---:B-1----:R-:W-:Y:S01]  /*64a0*/  HMMA.16816.F32.BF16 R32, R112.reuse, R108, R32 ;  /* 0x0000006c7020723c */ /* 0x042fe20000041820 */
[----:B------:R-:W-:Y:S01]  /*64b0*/  FMUL.FTZ R108, R19, UR8 ;  /* 0x00000008136c7c20 */ /* 0x000fe20008410000 */
[----:B------:R1:W4:Y:S06]  /*64c0*/  MUFU.TANH R109, R16 ;  /* 0x00000010006d7308 */ /* 0x00032c0000002400 */
[----:B------:R-:W-:Y:S02]  /*64d0*/  HMMA.16816.F32.BF16 R28, R112, R110, R28 ;  /* 0x0000006e701c723c */ /* 0x000fe4000004181c */
[----:B------:R-:W5:Y:S06]  /*64e0*/  MUFU.TANH R105, R105 ;  /* 0x0000006900697308 */ /* 0x000f6c0000002400 */
[C---:B--2---:R-:W-:Y:S02]  /*64f0*/  HMMA.16816.F32.BF16 R8, R24.reuse, R20, R8 ;  /* 0x000000141808723c */ /* 0x044fe40000041808 */
[----:B------:R-:W2:Y:S01]  /*6500*/  MUFU.TANH R108, R108 ;  /* 0x0000006c006c7308 */ /* 0x000ea20000002400 */
[----:B-1----:R-:W1:Y:S05]  /*6510*/  LDSM.16.M88.4 R16, [R145+0x7000] ;  /* 0x007000009110783b */ /* 0x002e6a0000000200 */
[----:B------:R-:W-:Y:S02]  /*6520*/  HMMA.16816.F32.BF16 R4, R24, R22, R4 ;  /* 0x000000161804723c */ /* 0x000fe40000041804 */
[----:B------:R-:W2:Y:S08]  /*6530*/  MUFU.TANH R12, R12 ;  /* 0x0000000c000c7308 */ /* 0x000eb00000002400 */
[----:B------:R-:W-:Y:S01]  /*6540*/  MUFU.TANH R13, R13 ;  /* 0x0000000d000d7308 */ /* 0x000fe20000002400 */
[----:B------:R-:W-:Y:S01]  /*6550*/  FMUL.FTZ R20, R8, UR8 ;  /* 0x0000000808147c20 */ /* 0x000fe20008410000 */
[----:B------:R-:W-:Y:S01]  /*6560*/  FMUL.FTZ R23, R9, UR8 ;  /* 0x0000000809177c20 */ /* 0x000fe20008410000 */
[----:B------:R-:W-:Y:S01]  /*6570*/  FMUL.FTZ R21, R10, UR8 ;  /* 0x000000080a157c20 */ /* 0x000fe20008410000 */
[----:B------:R-:W-:-:S02]  /*6580*/  FMUL.FTZ R124, R11, UR8 ;  /* 0x000000080b7c7c20 */ /* 0x000fc40008410000 */
[----:B------:R-:W4:Y:S02]  /*6590*/  LDSM.16.M88.4 R8, [R146+0x7800] ;  /* 0x007800009208783b */ /* 0x000f240000000200 */
[----:B------:R-:W2:Y:S01]  /*65a0*/  MUFU.TANH R14, R14 ;  /* 0x0000000e000e7308 */ /* 0x000ea20000002400 */
[----:B------:R-:W-:Y:S01]  /*65b0*/  FMUL.FTZ R22, R4, UR8 ;  /* 0x0000000804167c20 */ /* 0x000fe20008410000 */
[----:B------:R-:W-:-:S06]  /*65c0*/  FMUL.FTZ R110, R6, UR8 ;  /* 0x00000008066e7c20 */ /* 0x000fcc0008410000 */
[----:B------:R-:W2:Y:S08]  /*65d0*/  MUFU.TANH R15, R15 ;  /* 0x0000000f000f7308 */ /* 0x000eb00000002400 */
[----:B------:R-:W2:Y:S01]  /*65e0*/  MUFU.TANH R23, R23 ;  /* 0x0000001700177308 */ /* 0x000ea20000002400 */
[----:B-1----:R-:W-:Y:S01]  /*65f0*/  HMMA.16816.F32.BF16 R32, R24, R16, R32 ;  /* 0x000000101820723c */ /* 0x002fe20000041820 */
[----:B------:R-:W-:Y:S01]  /*6600*/  FMUL.FTZ R16, R5, UR8 ;  /* 0x0000000805107c20 */ /* 0x000fe20008410000 */
[----:B------:R-:W-:-:S02]  /*6610*/  FMUL.FTZ R17, R7, UR8 ;  /* 0x0000000807117c20 */ /* 0x000fc40008410000 */
[----:B------:R-:W1:Y:S01]  /*6620*/  LDSM.16.M88.4 R4, [R145+0x7800] ;  /* 0x007800009104783b */ /* 0x000e620000000200 */
[----:B------:R-:W-:-:S04]  /*6630*/  DEPBAR.LE SB0, 0x0 ;  /* 0x000080000000791a */ /* 0x000fc80000000000 */
[----:B------:R-:W-:Y:S01]  /*6640*/  HMMA.16816.F32.BF16 R28, R24, R18, R28 ;  /* 0x00000012181c723c */ /* 0x000fe2000004181c */
[----:B---3--:R-:W-:Y:S01]  /*6650*/  IMAD.SHL.U32 R18, R125, 0x2, RZ ;  /* 0x000000027d127824 */ /* 0x008fe200078e00ff */
[----:B------:R-:W3:Y:S04]  /*6660*/  MUFU.TANH R124, R124 ;  /* 0x0000007c007c7308 */ /* 0x000ee80000002400 */
[----:B------:R-:W-:-:S04]  /*6670*/  LOP3.LUT R18, R18, 0x6, RZ, 0xc0, !PT ;  /* 0x0000000612127812 */ /* 0x000fc800078ec0ff */
[----:B------:R-:W3:Y:S01]  /*6680*/  MUFU.TANH R22, R22 ;  /* 0x0000001600167308 */ /* 0x000ee20000002400 */
[----:B------:R-:W-:Y:S01]  /*6690*/  FMUL.FTZ R32, R32, UR8 ;  /* 0x0000000820207c20 */ /* 0x000fe20008410000 */
[----:B------:R-:W-:Y:S01]  /*66a0*/  FMUL.FTZ R33, R33, UR8 ;  /* 0x0000000821217c20 */ /* 0x000fe20008410000 */
[C---:B----4-:R-:W-:Y:S01]  /*66b0*/  HMMA.16816.F32.BF16 R120, R112.reuse, R8, R120 ;  /* 0x000000087078723c */ /* 0x050fe20000041878 */
[----:B------:R-:W-:Y:S02]  /*66c0*/  IMAD R8, R101, 0x40, R18 ;  /* 0x0000004065087824 */ /* 0x000fe400078e0212 */
[----:B------:R-:W-:Y:S01]  /*66d0*/  FMUL.FTZ R34, R34, UR8 ;  /* 0x0000000822227c20 */ /* 0x000fe20008410000 */
[----:B------:R-:W-:Y:S01]  /*66e0*/  FMUL.FTZ R18, R35, UR8 ;  /* 0x0000000823127c20 */ /* 0x000fe20008410000 */
[C---:B------:R-:W-:Y:S02]  /*66f0*/  VIADD R19, R8.reuse, 0xffffff80 ;  /* 0xffffff8008137836 */ /* 0x040fe40000000000 */
[----:B------:R-:W-:Y:S01]  /*6700*/  FMUL.FTZ R125, R29, UR8 ;  /* 0x000000081d7d7c20 */ /* 0x000fe20008410000 */
[C---:B------:R-:W-:Y:S01]  /*6710*/  VIADD R9, R8.reuse, 0xffffff81 ;  /* 0xffffff8108097836 */ /* 0x040fe20000000000 */
[----:B------:R-:W-:Y:S01]  /*6720*/  HMMA.16816.F32.BF16 R116, R112, R10, R116 ;  /* 0x0000000a7074723c */ /* 0x000fe20000041874 */
[----:B------:R-:W4:Y:S01]  /*6730*/  MUFU.TANH R20, R20 ;  /* 0x0000001400147308 */ /* 0x000f220000002400 */
[C---:B------:R-:W-:Y:S01]  /*6740*/  ISETP.GE.AND P4, PT, R19.reuse, R104, PT ;  /* 0x000000681300720c */ /* 0x040fe20003f86270 */
[C---:B------:R-:W-:Y:S01]  /*6750*/  VIADD R29, R8.reuse, 0xffffff90 ;  /* 0xffffff90081d7836 */ /* 0x040fe20000000000 */
[----:B------:R-:W-:Y:S01]  /*6760*/  ISETP.GE.AND P3, PT, R19, R2, PT ;  /* 0x000000021300720c */ /* 0x000fe20003f66270 */
[----:B------:R-:W-:Y:S01]  /*6770*/  VIADD R19, R8, 0xffffff88 ;  /* 0xffffff8808137836 */ /* 0x000fe20000000000 */
[C---:B------:R-:W-:Y:S01]  /*6780*/  ISETP.GE.AND P2, PT, R9.reuse, R104, PT ;  /* 0x000000680900720c */ /* 0x040fe20003f46270 */
[----:B------:R-:W-:Y:S01]  /*6790*/  FMUL.FTZ R28, R28, UR8 ;  /* 0x000000081c1c7c20 */ /* 0x000fe20008410000 */
[----:B------:R-:W-:Y:S01]  /*67a0*/  ISETP.GE.AND P6, PT, R9, R2, PT ;  /* 0x000000020900720c */ /* 0x000fe20003fc6270 */
[----:B------:R-:W4:Y:S01]  /*67b0*/  MUFU.TANH R17, R17 ;  /* 0x0000001100117308 */ /* 0x000f220000002400 */
[----:B------:R-:W-:Y:S01]  /*67c0*/  FSEL R9, R109, -INF , !P4 ;  /* 0xff8000006d097808 */ /* 0x000fe20006000000 */
[C---:B------:R-:W-:Y:S01]  /*67d0*/  VIADD R11, R8.reuse, 0xffffff98 ;  /* 0xffffff98080b7836 */ /* 0x040fe20000000000 */
[----:B------:R-:W-:Y:S01]  /*67e0*/  ISETP.GE.AND P5, PT, R19, R104, PT ;  /* 0x000000681300720c */ /* 0x000fe20003fa6270 */
[----:B------:R-:W-:Y:S01]  /*67f0*/  FMUL.FTZ R10, R31, UR8 ;  /* 0x000000081f0a7c20 */ /* 0x000fe20008410000 */
[----:B------:R-:W-:Y:S01]  /*6800*/  ISETP.GE.AND P4, PT, R19, R2, PT ;  /* 0x000000021300720c */ /* 0x000fe20003f86270 */
[----:B------:R-:W-:Y:S01]  /*6810*/  VIADD R19, R8, 0xffffff89 ;  /* 0xffffff8908137836 */ /* 0x000fe20000000000 */
[----:B-1----:R-:W-:Y:S01]  /*6820*/  HMMA.16816.F32.BF16 R120, R24, R4, R120 ;  /* 0x000000041878723c */ /* 0x002fe20000041878 */
[----:B-----5:R-:W-:Y:S01]  /*6830*/  FSEL R4, R105, -INF , !P3 ;  /* 0xff80000069047808 */ /* 0x020fe20005800000 */
[----:B------:R-:W1:Y:S01]  /*6840*/  MUFU.TANH R131, R32 ;  /* 0x0000002000837308 */ /* 0x000e620000002400 */
[----:B------:R-:W-:-:S02]  /*6850*/  FSEL R5, R0, -INF , !P2 ;  /* 0xff80000000057808 */ /* 0x000fc40005000000 */
[C---:B------:R-:W-:Y:S02]  /*6860*/  ISETP.GE.AND P3, PT, R19.reuse, R104, PT ;  /* 0x000000681300720c */ /* 0x040fe40003f66270 */
[----:B------:R-:W-:Y:S01]  /*6870*/  ISETP.GE.AND P2, PT, R19, R2, PT ;  /* 0x000000021300720c */ /* 0x000fe20003f46270 */
[----:B------:R-:W-:Y:S01]  /*6880*/  HMMA.16816.F32.BF16 R116, R24, R6, R116 ;  /* 0x000000061874723c */ /* 0x000fe20000041874 */
[----:B--2---:R-:W-:Y:S01]  /*6890*/  FSEL R0, R108, -INF , !P6 ;  /* 0xff8000006c007808 */ /* 0x004fe20007000000 */
[----:B------:R-:W2:Y:S01]  /*68a0*/  MUFU.TANH R110, R110 ;  /* 0x0000006e006e7308 */ /* 0x000ea20000002400 */
[----:B------:R-:W-:Y:S01]  /*68b0*/  FSEL R19, R12, -INF , !P5 ;  /* 0xff8000000c137808 */ /* 0x000fe20006800000 */
[C---:B------:R-:W-:Y:S01]  /*68c0*/  VIADD R7, R8.reuse, 0xffffffa8 ;  /* 0xffffffa808077836 */ /* 0x040fe20000000000 */
[C---:B------:R-:W-:Y:S02]  /*68d0*/  ISETP.GE.AND P6, PT, R29.reuse, R104, PT ;  /* 0x000000681d00720c */ /* 0x040fe40003fc6270 */
[----:B------:R-:W-:Y:S01]  /*68e0*/  ISETP.GE.AND P5, PT, R29, R2, PT ;  /* 0x000000021d00720c */ /* 0x000fe20003fa6270 */
[----:B------:R-:W-:Y:S01]  /*68f0*/  VIADD R29, R8, 0xffffff91 ;  /* 0xffffff91081d7836 */ /* 0x000fe20000000000 */
[----:B------:R-:W-:Y:S01]  /*6900*/  FSEL R14, R14, -INF , !P4 ;  /* 0xff8000000e0e7808 */ /* 0x000fe20006000000 */
[----:B------:R5:W-:Y:S01]  /*6910*/  MUFU.TANH R129, R28 ;  /* 0x0000001c00817308 */ /* 0x000be20000002400 */
[----:B------:R-:W-:Y:S01]  /*6920*/  FSEL R13, R13, -INF , !P3 ;  /* 0xff8000000d0d7808 */ /* 0x000fe20005800000 */
[----:B------:R-:W-:Y:S01]  /*6930*/  FMUL.FTZ R108, R123, UR8 ;  /* 0x000000087b6c7c20 */ /* 0x000fe20008410000 */
[C---:B------:R-:W-:Y:S01]  /*6940*/  ISETP.GE.AND P4, PT, R29.reuse, R104, PT ;  /* 0x000000681d00720c */ /* 0x040fe20003f86270 */
[----:B------:R-:W-:Y:S01]  /*6950*/  FMUL.FTZ R120, R120, UR8 ;  /* 0x0000000878787c20 */ /* 0x000fe20008410000 */
[----:B------:R-:W-:Y:S01]  /*6960*/  ISETP.GE.AND P3, PT, R29, R2, PT ;  /* 0x000000021d00720c */ /* 0x000fe20003f66270 */
[C---:B------:R-:W-:Y:S01]  /*6970*/  VIADD R29, R8.reuse, 0xffffff99 ;  /* 0xffffff99081d7836 */ /* 0x040fe20000000000 */
[----:B------:R-:W-:Y:S01]  /*6980*/  FSEL R12, R15, -INF , !P2 ;  /* 0xff8000000f0c7808 */ /* 0x000fe20005000000 */
[----:B------:R-:W-:Y:S01]  /*6990*/  MUFU.TANH R127, R33 ;  /* 0x00000021007f7308 */ /* 0x000fe20000002400 */
[----:B------:R-:W-:Y:S01]  /*69a0*/  ISETP.GE.AND P2, PT, R11, R104, PT ;  /* 0x000000680b00720c */ /* 0x000fe20003f46270 */
[----:B------:R-:W-:Y:S01]  /*69b0*/  VIADD R15, R8, 0xffffffa0 ;  /* 0xffffffa0080f7836 */ /* 0x000fe20000000000 */
[----:B------:R-:W-:Y:S01]  /*69c0*/  FSEL R23, R23, -INF , !P4 ;  /* 0xff80000017177808 */ /* 0x000fe20006000000 */
[----:B------:R-:W-:Y:S01]  /*69d0*/  FMUL.FTZ R111, R121, UR8 ;  /* 0x00000008796f7c20 */ /* 0x000fe20008410000 */
[----:B---3--:R-:W-:Y:S01]  /*69e0*/  FSEL R24, R124, -INF , !P3 ;  /* 0xff8000007c187808 */ /* 0x008fe20005800000 */
[----:B------:R-:W-:Y:S01]  /*69f0*/  FMUL.FTZ R6, R122, UR8 ;  /* 0x000000087a067c20 */ /* 0x000fe20008410000 */
[----:B------:R-:W-:Y:S01]  /*6a00*/  FSEL R25, R22, -INF , !P2 ;  /* 0xff80000016197808 */ /* 0x000fe20005000000 */
[----:B------:R-:W3:Y:S01]  /*6a10*/  MUFU.TANH R126, R34 ;  /* 0x00000022007e7308 */ /* 0x000ee20000002400 */
[----:B-----5:R-:W-:Y:S01]  /*6a20*/  FMUL.FTZ R28, R30, UR8 ;  /* 0x000000081e1c7c20 */ /* 0x020fe20008410000 */
[----:B----4-:R-:W-:Y:S01]  /*6a30*/  FSEL R115, R20, -INF , !P6 ;  /* 0xff80000014737808 */ /* 0x010fe20007000000 */
[----:B------:R-:W-:Y:S01]  /*6a40*/  FMUL.FTZ R113, R116, UR8 ;  /* 0x0000000874717c20 */ /* 0x000fe20008410000 */
[----:B------:R-:W-:Y:S01]  /*6a50*/  ISETP.GE.AND P4, PT, R29, R2, PT ;  /* 0x000000021d00720c */ /* 0x000fe20003f86270 */
[----:B------:R-:W-:Y:S01]  /*6a60*/  FMUL.FTZ R109, R117, UR8 ;  /* 0x00000008756d7c20 */ /* 0x000fe20008410000 */
[C---:B------:R-:W-:Y:S01]  /*6a70*/  ISETP.GE.AND P3, PT, R15.reuse, R104, PT ;  /* 0x000000680f00720c */ /* 0x040fe20003f66270 */
[----:B------:R-:W-:Y:S01]  /*6a80*/  FMUL.FTZ R105, R118, UR8 ;  /* 0x0000000876697c20 */ /* 0x000fe20008410000 */
[----:B------:R-:W4:Y:S01]  /*6a90*/  MUFU.TANH R125, R125 ;  /* 0x0000007d007d7308 */ /* 0x000f220000002400 */
[-C--:B------:R-:W-:Y:S01]  /*6aa0*/  ISETP.GE.AND P2, PT, R15, R2.reuse, PT ;  /* 0x000000020f00720c */ /* 0x080fe20003f46270 */
[----:B------:R-:W-:Y:S01]  /*6ab0*/  VIADD R15, R8, 0xffffffa1 ;  /* 0xffffffa1080f7836 */ /* 0x000fe20000000000 */
[----:B------:R-:W-:-:S02]  /*6ac0*/  ISETP.GE.AND P6, PT, R11, R2, PT ;  /* 0x000000020b00720c */ /* 0x000fc40003fc6270 */
[----:B------:R-:W-:Y:S01]  /*6ad0*/  FSEL R20, R17, -INF , !P4 ;  /* 0xff80000011147808 */ /* 0x000fe20006000000 */
[----:B------:R-:W-:Y:S01]  /*6ae0*/  VIADD R17, R8, 0xffffffb8 ;  /* 0xffffffb808117836 */ /* 0x000fe20000000000 */
[----:B-1----:R-:W-:Y:S01]  /*6af0*/  FSEL R131, R131, -INF , !P3 ;  /* 0xff80000083837808 */ /* 0x002fe20005800000 */
[----:B------:R-:W-:Y:S01]  /*6b00*/  MUFU.TANH R28, R28 ;  /* 0x0000001c001c7308 */ /* 0x000fe20000002400 */
[----:B--2---:R-:W-:Y:S02]  /*6b10*/  FSEL R22, R110, -INF , !P6 ;  /* 0xff8000006e167808 */ /* 0x004fe40007000000 */
[C---:B------:R-:W-:Y:S02]  /*6b20*/  ISETP.GE.AND P4, PT, R7.reuse, R104, PT ;  /* 0x000000680700720c */ /* 0x040fe40003f86270 */
[----:B------:R-:W-:Y:S01]  /*6b30*/  ISETP.GE.AND P3, PT, R7, R2, PT ;  /* 0x000000020700720c */ /* 0x000fe20003f66270 */
[----:B------:R-:W-:Y:S01]  /*6b40*/  VIADD R7, R8, 0xffffffa9 ;  /* 0xffffffa908077836 */ /* 0x000fe20000000000 */
[----:B------:R-:W-:Y:S01]  /*6b50*/  ISETP.GE.AND P6, PT, R15, R104, PT ;  /* 0x000000680f00720c */ /* 0x000fe20003fc6270 */
[----:B------:R-:W1:Y:S01]  /*6b60*/  MUFU.TANH R21, R21 ;  /* 0x0000001500157308 */ /* 0x000e620000002400 */
[----:B---3--:R-:W-:-:S02]  /*6b70*/  FSEL R126, R126, -INF , !P2 ;  /* 0xff8000007e7e7808 */ /* 0x008fc40005000000 */
[----:B------:R-:W-:Y:S02]  /*6b80*/  FSEL R127, R127, -INF , !P6 ;  /* 0xff8000007f7f7808 */ /* 0x000fe40007000000 */
[C---:B------:R-:W-:Y:S02]  /*6b90*/  ISETP.GE.AND P2, PT, R7.reuse, R104, PT ;  /* 0x000000680700720c */ /* 0x040fe40003f46270 */
[-C--:B------:R-:W-:Y:S01]  /*6ba0*/  ISETP.GE.AND P6, PT, R7, R2.reuse, PT ;  /* 0x000000020700720c */ /* 0x080fe20003fc6270 */
[----:B------:R-:W2:Y:S01]  /*6bb0*/  MUFU.TANH R16, R16 ;  /* 0x0000001000107308 */ /* 0x000ea20000002400 */
[----:B------:R-:W-:Y:S01]  /*6bc0*/  VIADD R7, R8, 0xffffffb1 ;  /* 0xffffffb108077836 */ /* 0x000fe20000000000 */
[----:B----4-:R-:W-:Y:S02]  /*6bd0*/  FSEL R125, R125, -INF , !P2 ;  /* 0xff8000007d7d7808 */ /* 0x010fe40005000000 */
[----:B------:R-:W-:Y:S02]  /*6be0*/  FSEL R129, R129, -INF , !P4 ;  /* 0xff80000081817808 */ /* 0x000fe40006000000 */
[----:B------:R-:W-:-:S02]  /*6bf0*/  ISETP.GE.AND P2, PT, R7, R2, PT ;  /* 0x000000020700720c */ /* 0x000fc40003f46270 */
[----:B------:R-:W3:Y:S01]  /*6c00*/  MUFU.TANH R108, R108 ;  /* 0x0000006c006c7308 */ /* 0x000ee20000002400 */
[----:B-1----:R-:W-:Y:S02]  /*6c10*/  FSEL R128, R21, -INF , !P5 ;  /* 0xff80000015807808 */ /* 0x002fe40006800000 */
[----:B------:R-:W-:-:S05]  /*6c20*/  ISETP.GE.AND P5, PT, R29, R104, PT ;  /* 0x000000681d00720c */ /* 0x000fca0003fa6270 */
[----:B------:R-:W1:Y:S01]  /*6c30*/  MUFU.TANH R18, R18 ;  /* 0x0000001200127308 */ /* 0x000e620000002400 */
[----:B--2---:R-:W-:Y:S02]  /*6c40*/  FSEL R21, R16, -INF , !P5 ;  /* 0xff80000010157808 */ /* 0x004fe40006800000 */
[----:B------:R-:W-:Y:S01]  /*6c50*/  ISETP.GE.AND P5, PT, R15, R2, PT ;  /* 0x000000020f00720c */ /* 0x000fe20003fa6270 */
[----:B------:R-:W-:-:S04]  /*6c60*/  VIADD R15, R8, 0xffffffb0 ;  /* 0xffffffb0080f7836 */ /* 0x000fc80000000000 */
[----:B------:R2:W4:Y:S01]  /*6c70*/  MUFU.TANH R11, R120 ;  /* 0x00000078000b7308 */ /* 0x0005220000002400 */
[----:B---3--:R-:W-:Y:S02]  /*6c80*/  FSEL R108, R108, -INF , !P2 ;  /* 0xff8000006c6c7808 */ /* 0x008fe40005000000 */
[----:B------:R-:W-:Y:S02]  /*6c90*/  ISETP.GE.U32.AND P2, PT, R101, 0x3, PT ;  /* 0x000000036500780c */ /* 0x000fe40003f46070 */
[----:B------:R-:W-:-:S03]  /*6ca0*/  ISETP.GE.AND P4, PT, R15, R2, PT ;  /* 0x000000020f00720c */ /* 0x000fc60003f86270 */
[----:B------:R-:W3:Y:S01]  /*6cb0*/  MUFU.TANH R10, R10 ;  /* 0x0000000a000a7308 */ /* 0x000ee20000002400 */
[----:B-1----:R-:W-:Y:S02]  /*6cc0*/  FSEL R124, R18, -INF , !P5 ;  /* 0xff800000127c7808 */ /* 0x002fe40006800000 */
[----:B------:R-:W-:Y:S01]  /*6cd0*/  ISETP.GE.AND P5, PT, R15, R104, PT ;  /* 0x000000680f00720c */ /* 0x000fe20003fa6270 */
[----:B------:R-:W-:-:S04]  /*6ce0*/  VIADD R15, R8, 0xffffffb9 ;  /* 0xffffffb9080f7836 */ /* 0x000fc80000000000 */
[----:B------:R-:W1:Y:S01]  /*6cf0*/  MUFU.TANH R111, R111 ;  /* 0x0000006f006f7308 */ /* 0x000e620000002400 */
[----:B--2---:R-:W-:Y:S01]  /*6d00*/  FSEL R120, R28, -INF , !P3 ;  /* 0xff8000001c787808 */ /* 0x004fe20005800000 */
[----:B------:R-:W-:Y:S01]  /*6d10*/  BAR.SYNC.DEFER_BLOCKING 0x0 ;  /* 0x0000000000007b1d */ /* 0x000fe20000010000 */
[-C--:B------:R-:W-:Y:S01]  /*6d20*/  ISETP.GE.AND P3, PT, R7, R104.reuse, PT ;  /* 0x000000680700720c */ /* 0x080fe20003f66270 */
[----:B------:R-:W-:Y:S01]  /*6d30*/  FMUL.FTZ R7, R119, UR8 ;  /* 0x0000000877077c20 */ /* 0x000fe20008410000 */
[----:B----4-:R-:W-:Y:S02]  /*6d40*/  FSEL R117, R11, -INF , !P5 ;  /* 0xff8000000b757808 */ /* 0x010fe40006800000 */
[-C--:B------:R-:W-:Y:S01]  /*6d50*/  ISETP.GE.AND P5, PT, R15, R104.reuse, PT ;  /* 0x000000680f00720c */ /* 0x080fe20003fa6270 */
        /* <DEDUP_REMOVED lines=10> */
[----:B---3--:R-:W-:-:S07]  /*6e00*/  FSEL R113, R113, -INF , !P6 ;  /* 0xff80000071717808 */ /* 0x008fce0007000000 */
[----:B------:R-:W3:Y:S01]  /*6e10*/  MUFU.TANH R7, R7 ;  /* 0x0000000700077308 */ /* 0x000ee20000002400 */
[----:B-1----:R-:W-:Y:S02]  /*6e20*/  FSEL R109, R109, -INF , !P5 ;  /* 0xff8000006d6d7808 */ /* 0x002fe40006800000 */
[----:B--2---:R-:W-:Y:S02]  /*6e30*/  FSEL R105, R105, -INF , !P4 ;  /* 0xff80000069697808 */ /* 0x004fe40006000000 */
[----:B---3--:R-:W-:Y:S01]  /*6e40*/  FSEL R104, R7, -INF , !P3 ;  /* 0xff80000007687808 */ /* 0x008fe20005800000 */
        /* <DEDUP_REMOVED lines=64> */
.L_x_4558:
[----:B------:R-:W-:Y:S01]  /*7250*/  UMOV UR6, URZ ;  /* 0x000000ff00067c82 */ /* 0x000fe20008000000 */
[----:B------:R-:W-:Y:S01]  /*7260*/  IMAD.SHL.U32 R2, R102, 0x40, RZ ;  /* 0x0000004066027824 */ /* 0x000fe200078e00ff */
[----:B------:R-:W-:-:S05]  /*7270*/  IADD3 R6, P2, PT, RZ, -UR6, RZ ;  /* 0x80000006ff067c10 */ /* 0x000fca000ff5e0ff */
[----:B------:R-:W-:-:S05]  /*7280*/  IMAD.X R2, RZ, RZ, ~R2, P2 ;  /* 0x000000ffff027224 */ /* 0x000fca00010e0e02 */
[----:B------:R-:W-:-:S04]  /*7290*/  SHF.R.S64 R7, R6, 0x1f, R2 ;  /* 0x0000001f06077819 */ /* 0x000fc80000001002 */
[----:B------:R-:W-:-:S04]  /*72a0*/  IADD3 R156, P2, PT, R7, R156, RZ ;  /* 0x0000009c079c7210 */ /* 0x000fc80007f5e0ff */
[----:B------:R-:W-:-:S09]  /*72b0*/  LEA.HI.X.SX32 R157, R2, R157, 0x1, P2 ;  /* 0x0000009d029d7211 */ /* 0x000fd200010f0eff */
.L_x_4559:
        /* <DEDUP_REMOVED lines=51> */
.L_x_4557:
        /* <DEDUP_REMOVED lines=28> */
[----:B------:R-:W-:Y:S01]  /*77b0*/  FMUL.FTZ R112, R32, UR4 ;  /* 0x0000000420707c20 */ /* 0x000fe20008410000 */
[----:B------:R-:W-:Y:S02]  /*77c0*/  FSEL R103, R103, RZ, P0 ;  /* 0x000000ff67677208 */ /* 0x000fe40000000000 */
[----:B------:R-:W-:Y:S02]  /*77d0*/  FSEL R6, R31, RZ, P0 ;  /* 0x000000ff1f067208 */ /* 0x000fe40000000000 */
[----:B------:R-:W-:Y:S01]  /*77e0*/  FSEL R112, R112, RZ, P1 ;  /* 0x000000ff70707208 */ /* 0x000fe20000800000 */
[--C-:B------:R-:W-:Y:S01]  /*77f0*/  FFMA.FTZ R2, R0, UR4, -R103.reuse ;  /* 0x0000000400027c23 */ /* 0x100fe20008010867 */
[--C-:B------:R-:W-:Y:S01]  /*7800*/  FFMA.FTZ R0, R14, UR4, -R103.reuse ;  /* 0x000000040e007c23 */ /* 0x100fe20008010867 */
[--C-:B------:R-:W-:Y:S01]  /*7810*/  FFMA.FTZ R33, R12, UR4, -R103.reuse ;  /* 0x000000040c217c23 */ /* 0x100fe20008010867 */
[----:B------:R-:W-:Y:S01]  /*7820*/  FFMA.FTZ R34, R4, UR4, -R103 ;  /* 0x0000000404227c23 */ /* 0x000fe20008010867 */
[--C-:B------:R-:W-:Y:S01]  /*7830*/  FFMA.FTZ R102, R9, UR4, -R112.reuse ;  /* 0x0000000409667c23 */ /* 0x100fe20008010870 */
[--C-:B------:R-:W-:Y:S01]  /*7840*/  FFMA.FTZ R28, R13, UR4, -R112.reuse ;  /* 0x000000040d1c7c23 */ /* 0x100fe20008010870 */
[----:B------:R-:W-:Y:S01]  /*7850*/  FFMA.FTZ R30, R5, UR4, -R112 ;  /* 0x00000004051e7c23 */ /* 0x000fe20008010870 */
[----:B------:R-:W1:Y:S01]  /*7860*/  LDSM.16.MT88.4 R8, [R148+0x8000] ;  /* 0x008000009408783b */ /* 0x000e620000004200 */
[----:B------:R-:W-:Y:S01]  /*7870*/  FSEL R5, R32, RZ, P1 ;  /* 0x000000ff20057208 */ /* 0x000fe20000800000 */
[----:B------:R-:W-:Y:S01]  /*7880*/  FADD.FTZ R6, R3, -R6 ;  /* 0x8000000603067221 */ /* 0x000fe20000010000 */
[--C-:B------:R-:W-:Y:S01]  /*7890*/  FFMA.FTZ R29, R19, UR4, -R112.reuse ;  /* 0x00000004131d7c23 */ /* 0x100fe20008010870 */
[----:B------:R-:W2:Y:S01]  /*78a0*/  LDSM.16.MT88.4 R12, [R144+0x8000] ;  /* 0x00800000900c783b */ /* 0x000ea20000004200 */
[----:B------:R-:W-:Y:S01]  /*78b0*/  MUFU.EX2 R102, R102 ;  /* 0x0000006600667308 */ /* 0x000fe20000000800 */
[----:B------:R-:W-:Y:S01]  /*78c0*/  FADD.FTZ R4, R100, -R5 ;  /* 0x8000000564047221 */ /* 0x000fe20000010000 */
[----:B------:R-:W-:Y:S01]  /*78d0*/  FMUL.FTZ R3, R6, UR4 ;  /* 0x0000000406037c20 */ /* 0x000fe20008410000 */
[----:B------:R-:W3:Y:S01]  /*78e0*/  LDSM.16.MT88.4 R16, [R107+0x8000] ;  /* 0x008000006b10783b */ /* 0x000ee20000004200 */
[--C-:B------:R-:W-:Y:S01]  /*78f0*/  FFMA.FTZ R100, R115, UR4, -R112.reuse ;  /* 0x0000000473647c23 */ /* 0x100fe20008010870 */
[----:B------:R-:W-:Y:S01]  /*7900*/  FMUL.FTZ R35, R4, UR4 ;  /* 0x0000000404237c20 */ /* 0x000fe20008410000 */
        /* <DEDUP_REMOVED lines=29> */
[----:B------:R-:W-:-:S05]  /*7ae0*/  FFMA.FTZ R104, R104, UR4, -R103 ;  /* 0x0000000468687c23 */ /* 0x000fca0008010867 */
        /* <DEDUP_REMOVED lines=41> */
[C---:B--2---:R-:W-:Y:S01]  /*7d80*/  HMMA.16816.F32.BF16 R88, R4.reuse, R12, R88 ;  /* 0x0000000c0458723c */ /* 0x044fe20000041858 */
        /* <DEDUP_REMOVED lines=13> */
[-C--:B------:R-:W-:Y:S01]  /*7e60*/  FMUL.FTZ R44, R44, R35.reuse ;  /* 0x000000232c2c7220 */ /* 0x080fe20000410000 */
[----:B------:R-:W-:Y:S01]  /*7e70*/  FMUL.FTZ R45, R45, R35 ;  /* 0x000000232d2d7220 */ /* 0x000fe20000410000 */
[C---:B---3--:R-:W-:Y:S01]  /*7e80*/  HMMA.16816.F32.BF16 R80, R4.reuse, R16, R80 ;  /* 0x000000100450723c */ /* 0x048fe20000041850 */
        /* <DEDUP_REMOVED lines=16> */
[C---:B-1----:R-:W-:Y:S01]  /*7f90*/  HMMA.16816.F32.BF16 R72, R4.reuse, R8, R72 ;  /* 0x000000080448723c */ /* 0x042fe20000041848 */
        /* <DEDUP_REMOVED lines=8> */
[----:B------:R-:W1:Y:S01]  /*8020*/  LDSM.16.MT88.4 R8, [R107+0xa000] ;  /* 0x00a000006b08783b */ /* 0x000e620000004200 */
[-C--:B------:R-:W-:Y:S01]  /*8030*/  FMUL.FTZ R64, R64, R35.reuse ;  /* 0x0000002340407220 */ /* 0x080fe20000410000 */
[----:B------:R-:W-:Y:S01]  /*8040*/  FMUL.FTZ R65, R65, R35 ;  /* 0x0000002341417220 */ /* 0x000fe20000410000 */
[-C--:B------:R-:W-:Y:S01]  /*8050*/  FMUL.FTZ R66, R66, R3.reuse ;  /* 0x0000000342427220 */ /* 0x080fe20000410000 */
[----:B------:R-:W-:Y:S01]  /*8060*/  FMUL.FTZ R67, R67, R3 ;  /* 0x0000000343437220 */ /* 0x000fe20000410000 */
[----:B------:R-:W-:Y:S01]  /*8070*/  MUFU.EX2 R116, R116 ;  /* 0x0000007400747308 */ /* 0x000fe20000000800 */
[----:B------:R-:W-:Y:S01]  /*8080*/  FFMA.FTZ R35, R173, R35, R102 ;  /* 0x00000023ad237223 */ /* 0x000fe20000010066 */
[----:B--2---:R-:W-:Y:S01]  /*8090*/  HMMA.16816.F32.BF16 R36, R4, R12, R36 ;  /* 0x0000000c0424723c */ /* 0x004fe20000041824 */
[----:B------:R-:W-:-:S02]  /*80a0*/  FFMA.FTZ R3, R171, R3, R34 ;  /* 0x00000003ab037223 */ /* 0x000fc40000010022 */
[----:B------:R-:W-:Y:S02]  /*80b0*/  FADD.FTZ R30, R30, R35 ;  /* 0x000000231e1e7221 */ /* 0x000fe40000010000 */
[----:B------:R-:W-:Y:S01]  /*80c0*/  FADD.FTZ R3, R2, R3 ;  /* 0x0000000302037221 */ /* 0x000fe20000010000 */
[----:B------:R-:W2:Y:S01]  /*80d0*/  MUFU.EX2 R121, R121 ;  /* 0x0000007900797308 */ /* 0x000ea20000000800 */
        /* <DEDUP_REMOVED lines=13> */
[C---:B-1----:R-:W-:Y:S06]  /*81b0*/  HMMA.16816.F32.BF16 R52, R4.reuse, R8, R52 ;  /* 0x000000080434723c */ /* 0x042fec0000041834 */
[----:B------:R-:W1:Y:S02]  /*81c0*/  MUFU.EX2 R127, R127 ;  /* 0x0000007f007f7308 */ /* 0x000e640000000800 */
[C---:B------:R-:W-:Y:S01]  /*81d0*/  HMMA.16816.F32.BF16 R56, R4.reuse, R10, R56 ;  /* 0x0000000a0438723c */ /* 0x040fe20000041838 */
[----:B------:R-:W1:Y:S05]  /*81e0*/  LDSM.16.MT88.4 R8, [R144+0x8800] ;  /* 0x008800009008783b */ /* 0x000e6a0000004200 */
[----:B------:R-:W-:Y:S02]  /*81f0*/  MUFU.EX2 R130, R130 ;  /* 0x0000008200827308 */ /* 0x000fe40000000800 */
[C---:B-----5:R-:W-:Y:S06]  /*8200*/  HMMA.16816.F32.BF16 R60, R4.reuse, R12, R60 ;  /* 0x0000000c043c723c */ /* 0x060fec000004183c */
[----:B------:R-:W-:Y:S02]  /*8210*/  MUFU.EX2 R125, R125 ;  /* 0x0000007d007d7308 */ /* 0x000fe40000000800 */
[----:B------:R-:W-:Y:S01]  /*8220*/  HMMA.16816.F32.BF16 R64, R4, R14, R64 ;  /* 0x0000000e0440723c */ /* 0x000fe20000041840 */
[----:B---3--:R-:W-:Y:S01]  /*8230*/  F2FP.BF16.F32.PACK_AB R4, R115, R100 ;  /* 0x000000647304723e */ /* 0x008fe200000010ff */
[----:B------:R-:W3:Y:S01]  /*8240*/  LDSM.16.MT88.4 R12, [R148+0xa800] ;  /* 0x00a80000940c783b */ /* 0x000ee20000004200 */
[----:B--2---:R-:W-:Y:S01]  /*8250*/  F2FP.BF16.F32.PACK_AB R5, R121, R116 ;  /* 0x000000747905723e */ /* 0x004fe200000010ff */
        /* <DEDUP_REMOVED lines=15> */
[----:B------:R-:W4:Y:S01]  /*8350*/  LDSM.16.MT88.4 R16, [R106+0xa800] ;  /* 0x00a800006a10783b */ /* 0x000f220000004200 */
[----:B------:R-:W-:Y:S06]  /*8360*/  MUFU.EX2 R120, R120 ;  /* 0x0000007800787308 */ /* 0x000fec0000000800 */
[C---:B-1----:R-:W-:Y:S02]  /*8370*/  HMMA.16816.F32.BF16 R88, R4.reuse, R8, R88 ;  /* 0x000000080458723c */ /* 0x042fe40000041858 */
[----:B------:R-:W1:Y:S06]  /*8380*/  MUFU.EX2 R131, R131 ;  /* 0x0000008300837308 */ /* 0x000e6c0000000800 */
[C---:B------:R-:W-:Y:S01]  /*8390*/  HMMA.16816.F32.BF16 R84, R4.reuse, R10, R84 ;  /* 0x0000000a0454723c */ /* 0x040fe20000041854 */
[----:B------:R-:W5:Y:S01]  /*83a0*/  LDSM.16.MT88.4 R8, [R144+0xa800] ;  /* 0x00a800009008783b */ /* 0x000f620000004200 */
[----:B------:R-:W-:Y:S06]  /*83b0*/  MUFU.EX2 R117, R117 ;  /* 0x0000007500757308 */ /* 0x000fec0000000800 */
[C---:B------:R-:W-:Y:S02]  /*83c0*/  HMMA.16816.F32.BF16 R80, R4.reuse, R20, R80 ;  /* 0x000000140450723c */ /* 0x040fe40000041850 */
[----:B------:R-:W1:Y:S06]  /*83d0*/  MUFU.EX2 R122, R122 ;  /* 0x0000007a007a7308 */ /* 0x000e6c0000000800 */
        /* <DEDUP_REMOVED lines=20> */
[C---:B--2---:R-:W-:Y:S08]  /*8520*/  HMMA.16816.F32.BF16 R52, R4.reuse, R20, R52 ;  /* 0x000000140434723c */ /* 0x044ff00000041834 */
[----:B------:R-:W-:Y:S01]  /*8530*/  HMMA.16816.F32.BF16 R56, R4, R22, R56 ;  /* 0x000000160438723c */ /* 0x000fe20000041838 */
[----:B------:R-:W2:Y:S01]  /*8540*/  LDSM.16.MT88.4 R20, [R144+0x9000] ;  /* 0x009000009014783b */ /* 0x000ea20000004200 */
[----:B------:R-:W-:Y:S01]  /*8550*/  F2FP.BF16.F32.PACK_AB R4, R127, R128 ;  /* 0x000000807f04723e */ /* 0x000fe200000010ff */
[----:B------:R-:W-:Y:S01]  /*8560*/  FADD.FTZ R128, R128, R119 ;  /* 0x0000007780807221 */ /* 0x000fe20000010000 */
        /* <DEDUP_REMOVED lines=8> */
[----:B---3--:R-:W-:Y:S01]  /*85f0*/  HMMA.16816.F32.BF16 R96, R4, R12, R96 ;  /* 0x0000000c0460723c */ /* 0x008fe20000041860 */
[----:B------:R-:W-:Y:S01]  /*8600*/  FADD.FTZ R130, R125, R130 ;  /* 0x000000827d827221 */ /* 0x000fe20000010000 */
        /* <DEDUP_REMOVED lines=46> */
[C---:B------:R-:W-:Y:S08]  /*88f0*/  HMMA.16816.F32.BF16 R76, R4.reuse, R26, R76 ;  /* 0x0000001a044c723c */ /* 0x040ff0000004184c */
[C---:B------:R-:W-:Y:S08]  /*8900*/  HMMA.16816.F32.BF16 R72, R4.reuse, R20, R72 ;  /* 0x000000140448723c */ /* 0x040ff00000041848 */
[C---:B------:R-:W-:Y:S08]  /*8910*/  HMMA.16816.F32.BF16 R68, R4.reuse, R22, R68 ;  /* 0x000000160444723c */ /* 0x040ff00000041844 */
[C---:B----4-:R-:W-:Y:S08]  /*8920*/  HMMA.16816.F32.BF16 R44, R4.reuse, R8, R44 ;  /* 0x00000008042c723c */ /* 0x050ff0000004182c */
[C---:B------:R-:W-:Y:S08]  /*8930*/  HMMA.16816.F32.BF16 R48, R4.reuse, R10, R48 ;  /* 0x0000000a0430723c */ /* 0x040ff00000041830 */
[C---:B-1----:R-:W-:Y:S08]  /*8940*/  HMMA.16816.F32.BF16 R52, R4.reuse, R12, R52 ;  /* 0x0000000c0434723c */ /* 0x042ff00000041834 */
[C---:B------:R-:W-:Y:S08]  /*8950*/  HMMA.16816.F32.BF16 R56, R4.reuse, R14, R56 ;  /* 0x0000000e0438723c */ /* 0x040ff00000041838 */
[C---:B---3--:R-:W-:Y:S08]  /*8960*/  HMMA.16816.F32.BF16 R60, R4.reuse, R16, R60 ;  /* 0x00000010043c723c */ /* 0x048ff0000004183c */
[----:B------:R-:W-:-:S15]  /*8970*/  HMMA.16816.F32.BF16 R64, R4, R18, R64 ;  /* 0x000000120440723c */ /* 0x000fde0000041840 */
[----:B------:R-:W-:-:S05]  /*8980*/  NOP ;  /* 0x0000000000007918 */ /* 0x000fca0000000000 */
.L_x_4554:
        /* <DEDUP_REMOVED lines=11> */
[----:B------:R-:W3:Y:S08]  /*8a40*/  LDCU UR4, c[0x0][0x45c] ;  /* 0x00008b80ff0477ac */ /* 0x000ef00008000800 */
[----:B------:R-:W-:Y:S01]  /*8a50*/  @!P3 IADD3 R168, P4, PT, RZ, -R168, RZ ;  /* 0x800000a8ffa8b210 */ /* 0x000fe20007f9e0ff */
[----:B------:R-:W4:Y:S01]  /*8a60*/  LDCU.64 UR6, c[0x0][0x3a0] ;  /* 0x00007400ff0677ac */ /* 0x000f220008000a00 */
[----:B------:R-:W1:Y:S11]  /*8a70*/  LDCU.64 UR8, c[0x0][0x3a8] ;  /* 0x00007500ff0877ac */ /* 0x000e760008000a00 */
.L_x_4564:
        /* <DEDUP_REMOVED lines=68> */
[----:B------:R-:W-:Y:S01]  /*8ec0*/  IMAD.WIDE.U32 R12, R6, UR8, R12 ;  /* 0x00000008060c7c25 */ /* 0x000fe2000f8e000c */
[----:B------:R-:W-:Y:S02]  /*8ed0*/  SHF.R.S32.HI R3, RZ, 0x1f, R6 ;  /* 0x0000001fff037819 */ /* 0x000fe40000011406 */
[----:B------:R-:W-:Y:S03]  /*8ee0*/  LEA R158, P0, R12, R5, 0x1 ;  /* 0x000000050c9e7211 */ /* 0x000fe600078008ff */
[----:B------:R-:W-:Y:S04]  /*8ef0*/  IMAD R3, R3, UR8, RZ ;  /* 0x0000000803037c24 */ /* 0x000fe8000f8e02ff */
[----:B------:R-:W-:Y:S04]  /*8f00*/  IMAD R3, R6, UR9, R3 ;  /* 0x0000000906037c24 */ /* 0x000fe8000f8e0203 */
[----:B------:R-:W-:Y:S05]  /*8f10*/  IMAD.IADD R3, R13, 0x1, R3 ;  /* 0x000000010d037824 */ /* 0x000fea00078e0203 */
[----:B------:R-:W-:Y:S07]  /*8f20*/  LEA.HI.X R159, R12, R4, R3, 0x1, P0 ;  /* 0x000000040c9f7211 */ /* 0x000fee00000f0c03 */
.L_x_4561:
[----:B------:R-:W-:Y:S01]  /*8f30*/  @!PT LDS RZ, [RZ] ;  /* 0x00000000fffff984 */ /* 0x000fe20000000800 */
[----:B------:R-:W-:Y:S01]  /*8f40*/  @!PT LDS RZ, [RZ] ;  /* 0x00000000fffff984 */ /* 0x000fe20000000800 */
[----:B------:R-:W-:Y:S01]  /*8f50*/  @!PT LDS RZ, [RZ] ;  /* 0x00000000fffff984 */ /* 0x000fe20000000800 */
[----:B------:R-:W-:Y:S01]  /*8f60*/  @!P2 LDGSTS.E.BYPASS.LTC128B.128 [R163+0x8000], desc[UR16][R158.64] ;  /* 0x080000009ea3afae */ /* 0x000fe2000b981a10 */
[C---:B------:R-:W-:Y:S02]  /*8f70*/  LEA R174, P0, R2.reuse, R158, 0x5 ;  /* 0x0000009e02ae7211 */ /* 0x040fe400078028ff */
[C---:B------:R-:W-:Y:S02]  /*8f80*/  SHF.L.U32 R3, R2.reuse, 0x5, RZ ;  /* 0x0000000502037819 */ /* 0x040fe400000006ff */
[----:B------:R-:W-:Y:S01]  /*8f90*/  @P2 STS.128 [R163+0x8000], RZ ;  /* 0x008000ffa3002388 */ /* 0x000fe20000000c00 */
[C-C-:B-1----:R-:W-:Y:S02]  /*8fa0*/  LEA.HI.X R175, R2.reuse, R159, R101.reuse, 0x5, P0 ;  /* 0x0000009f02af7211 */ /* 0x142fe400000f2c65 */
[----:B------:R-:W-:Y:S02]  /*8fb0*/  SHF.L.U64.HI R100, R2, 0x5, R101 ;  /* 0x0000000502647819 */ /* 0x000fe40000010265 */
[----:B------:R-:W-:Y:S01]  /*8fc0*/  @!PT LDS RZ, [RZ] ;  /* 0x00000000fffff984 */ /* 0x000fe20000000800 */
[----:B------:R-:W-:Y:S01]  /*8fd0*/  @!PT LDS RZ, [RZ] ;  /* 0x00000000fffff984 */ /* 0x000fe20000000800 */
[----:B------:R-:W-:Y:S01]  /*8fe0*/  @!PT LDS RZ, [RZ] ;  /* 0x00000000fffff984 */ /* 0x000fe20000000800 */
[----:B------:R-:W-:Y:S01]  /*8ff0*/  @!P1 LDGSTS.E.BYPASS.LTC128B.128 [R163+0xa000], desc[UR16][R158.64+0x80] ;  /* 0x0a0000809ea39fae */ /* 0x000fe2000b981a10 */
[-C--:B------:R-:W-:Y:S04]  /*9000*/  IADD3 R102, P5, PT, R174, R3.reuse, RZ ;  /* 0x00000003ae667210 */ /* 0x080fe80007fbe0ff */
[----:B------:R-:W-:Y:S01]  /*9010*/  @P1 STS.128 [R163+0xa000], RZ ;  /* 0x00a000ffa3001388 */ /* 0x000fe20000000c00 */
[-C--:B------:R-:W-:Y:S02]  /*9020*/  IADD3.X R103, PT, PT, R175, R100.reuse, RZ, P5, !PT ;  /* 0x00000064af677210 */ /* 0x080fe40002ffe4ff */
[----:B------:R-:W-:Y:S02]  /*9030*/  IADD3 R2, P0, PT, R102, R3, RZ ;  /* 0x0000000366027210 */ /* 0x000fe40007f1e0ff */
[----:B------:R-:W-:Y:S01]  /*9040*/  @!PT LDS RZ, [RZ] ;  /* 0x00000000fffff984 */ /* 0x000fe20000000800 */
[----:B------:R-:W-:Y:S01]  /*9050*/  @!PT LDS RZ, [RZ] ;  /* 0x00000000fffff984 */ /* 0x000fe20000000800 */
[----:B------:R-:W-:Y:S01]  /*9060*/  @!PT LDS RZ, [RZ] ;  /* 0x00000000fffff984 */ /* 0x000fe20000000800 */
[----:B------:R-:W-:Y:S02]  /*9070*/  @!P2 LDGSTS.E.BYPASS.LTC128B.128 [R163+0x8800], desc[UR16][R174.64] ;  /* 0x08800000aea3afae */ /* 0x000fe4000b981a10 */
[----:B------:R-:W-:Y:S03]  /*9080*/  IADD3.X R3, PT, PT, R103, R100, RZ, P0, !PT ;  /* 0x0000006467037210 */ /* 0x000fe600007fe4ff */
[----:B------:R-:W-:Y:S01]  /*9090*/  @P2 STS.128 [R163+0x8800], RZ ;  /* 0x008800ffa3002388 */ /* 0x000fe20000000c00 */
[----:B------:R-:W-:Y:S04]  /*90a0*/  ISETP.NE.AND P0, PT, R169, 0x1, PT ;  /* 0x00000001a900780c */ /* 0x000fe80003f05270 */
[----:B------:R-:W-:Y:S01]  /*90b0*/  @!PT LDS RZ, [RZ] ;  /* 0x00000000fffff984 */ /* 0x000fe20000000800 */
[----:B------:R-:W-:Y:S01]  /*90c0*/  @!PT LDS RZ, [RZ] ;  /* 0x00000000fffff984 */ /* 0x000fe20000000800 */
[----:B------:R-:W-:Y:S01]  /*90d0*/  @!PT LDS RZ, [RZ] ;  /* 0x00000000fffff984 */ /* 0x000fe20000000800 */
[----:B------:R-:W-:Y:S05]  /*90e0*/  @!P1 LDGSTS.E.BYPASS.LTC128B.128 [R163+0xa800], desc[UR16][R174.64+0x80] ;  /* 0x0a800080aea39fae */ /* 0x000fea000b981a10 */
[----:B------:R-:W-:Y:S05]  /*90f0*/  @P1 STS.128 [R163+0xa800], RZ ;  /* 0x00a800ffa3001388 */ /* 0x000fea0000000c00 */
        /* <DEDUP_REMOVED lines=8> */
[----:B------:R1:W-:Y:S05]  /*9180*/  @!P1 LDGSTS.E.BYPASS.LTC128B.128 [R163+0xb000], desc[UR16][R102.64+0x80] ;  /* 0x0b00008066a39fae */ /* 0x0003ea000b981a10 */
        /* <DEDUP_REMOVED lines=11> */
[----:B------:R-:W-:Y:S05]  /*9240*/  LDSM.16.M88.4 R108, [R153] ;  /* 0x00000000996c783b */ /* 0x000fea0000000200 */
[----:B------:R-:W5:Y:S05]  /*9250*/  LDSM.16.M88.4 R112, [R152+UR5+0x4000] ;  /* 0x004000059870783b */ /* 0x000f6a0008000200 */
[----:B------:R-:W2:Y:S05]  /*9260*/  LDSM.16.M88.4 R116, [R152+UR5+0x4800] ;  /* 0x004800059874783b */ /* 0x000eaa0008000200 */
[----:B------:R-:W3:Y:S05]  /*9270*/  LDSM.16.M88.4 R120, [R152+UR5+0x5000] ;  /* 0x005000059878783b */ /* 0x000eea0008000200 */
[----:B------:R-:W0:Y:S05]  /*9280*/  LDGDEPBAR ;  /* 0x00000000000079af */ /* 0x000e2a0000000000 */
[----:B------:R-:W4:Y:S05]  /*9290*/  LDSM.16.M88.4 R124, [R152+UR5+0x5800] ;  /* 0x00580005987c783b */ /* 0x000f2a0008000200 */
[----:B------:R-:W-:Y:S05]  /*92a0*/  LDSM.16.M88.4 R128, [R151] ;  /* 0x000000009780783b */ /* 0x000fea0000000200 */
[----:B------:R-:W4:Y:S05]  /*92b0*/  LDSM.16.M88.4 R132, [R147+0x4000] ;  /* 0x004000009384783b */ /* 0x000f2a0000000200 */
[----:B------:R-:W4:Y:S05]  /*92c0*/  LDSM.16.M88.4 R136, [R147+0x4800] ;  /* 0x004800009388783b */ /* 0x000f2a0000000200 */
[----:B------:R-:W-:Y:S01]  /*92d0*/  LDSM.16.M88.4 R140, [R146+0x4000] ;  /* 0x00400000928c783b */ /* 0x000fe20000000200 */
[C---:B-----5:R-:W-:Y:S04]  /*92e0*/  HMMA.16816.F32.BF16 R4, R108.reuse, R112, RZ ;  /* 0x000000706c04723c */ /* 0x060fe800000418ff */
[----:B-1----:R-:W-:Y:S04]  /*92f0*/  LDSM.16.M88.4 R100, [R152+UR5+0x7000] ;  /* 0x007000059864783b */ /* 0x002fe80008000200 */
[C---:B------:R-:W-:Y:S01]  /*9300*/  HMMA.16816.F32.BF16 R8, R108.reuse, R114, RZ ;  /* 0x000000726c08723c */ /* 0x040fe200000418ff */
[----:B------:R-:W1:Y:S07]  /*9310*/  LDSM.16.M88.4 R112, [R147+0x5000] ;  /* 0x005000009370783b */ /* 0x000e6e0000000200 */
[C---:B--2---:R-:W-:Y:S08]  /*9320*/  HMMA.16816.F32.BF16 R12, R108.reuse, R116, RZ ;  /* 0x000000746c0c723c */ /* 0x044ff000000418ff */
[C---:B------:R-:W-:Y:S01]  /*9330*/  HMMA.16816.F32.BF16 R16, R108.reuse, R118, RZ ;  /* 0x000000766c10723c */ /* 0x040fe200000418ff */
[----:B------:R-:W2:Y:S07]  /*9340*/  LDSM.16.M88.4 R116, [R147+0x5800] ;  /* 0x005800009374783b */ /* 0x000eae0000000200 */
[C---:B---3--:R-:W-:Y:S08]  /*9350*/  HMMA.16816.F32.BF16 R20, R108.reuse, R120, RZ ;  /* 0x000000786c14723c */ /* 0x048ff000000418ff */
[C---:B------:R-:W-:Y:S01]  /*9360*/  HMMA.16816.F32.BF16 R24, R108.reuse, R122, RZ ;  /* 0x0000007a6c18723c */ /* 0x040fe200000418ff */
[----:B------:R-:W3:Y:S07]  /*9370*/  LDSM.16.M88.4 R120, [R150] ;  /* 0x000000009678783b */ /* 0x000eee0000000200 */
[C---:B----4-:R-:W-:Y:S08]  /*9380*/  HMMA.16816.F32.BF16 R28, R108.reuse, R124, RZ ;  /* 0x0000007c6c1c723c */ /* 0x050ff000000418ff */
[----:B------:R-:W-:Y:S01]  /*9390*/  HMMA.16816.F32.BF16 R32, R108, R126, RZ ;  /* 0x0000007e6c20723c */ /* 0x000fe200000418ff */
[----:B------:R-:W4:Y:S05]  /*93a0*/  LDSM.16.M88.4 R108, [R146+0x4800] ;  /* 0x00480000926c783b */ /* 0x000f2a0000000200 */
[----:B------:R-:W5:Y:S02]  /*93b0*/  LDSM.16.M88.4 R124, [R146+0x5000] ;  /* 0x00500000927c783b */ /* 0x000f640000000200 */
        /* <DEDUP_REMOVED lines=8> */
[----:B------:R-:W-:Y:S07]  /*9440*/  LDSM.16.M88.4 R112, [R149] ;  /* 0x000000009570783b */ /* 0x000fee0000000200 */
[C---:B--2---:R-:W-:Y:S08]  /*9450*/  HMMA.16816.F32.BF16 R28, R128.reuse, R116, R28 ;  /* 0x00000074801c723c */ /* 0x044ff0000004181c */
[----:B------:R-:W-:Y:S01]  /*9460*/  HMMA.16816.F32.BF16 R32, R128, R118, R32 ;  /* 0x000000768020723c */ /* 0x000fe20000041820 */
[----:B------:R-:W1:Y:S05]  /*9470*/  LDSM.16.M88.4 R116, [R145+0x4000] ;  /* 0x004000009174783b */ /* 0x000e6a0000000200 */
[----:B------:R-:W2:Y:S02]  /*9480*/  LDSM.16.M88.4 R128, [R145+0x4800] ;  /* 0x004800009180783b */ /* 0x000ea40000000200 */
[C---:B---3--:R-:W-:Y:S08]  /*9490*/  HMMA.16816.F32.BF16 R4, R120.reuse, R140, R4 ;  /* 0x0000008c7804723c */ /* 0x048ff00000041804 */
[C---:B------:R-:W-:Y:S08]  /*94a0*/  HMMA.16816.F32.BF16 R8, R120.reuse, R142, R8 ;  /* 0x0000008e7808723c */ /* 0x040ff00000041808 */
[C---:B----4-:R-:W-:Y:S08]  /*94b0*/  HMMA.16816.F32.BF16 R12, R120.reuse, R108, R12 ;  /* 0x0000006c780c723c */ /* 0x050ff0000004180c */
[C---:B------:R-:W-:Y:S01]  /*94c0*/  HMMA.16816.F32.BF16 R16, R120.reuse, R110, R16 ;  /* 0x0000006e7810723c */ /* 0x040fe20000041810 */
[----:B------:R-:W3:Y:S07]  /*94d0*/  LDSM.16.M88.4 R108, [R145+0x5800] ;  /* 0x00580000916c783b */ /* 0x000eee0000000200 */
[C---:B-----5:R-:W-:Y:S08]  /*94e0*/  HMMA.16816.F32.BF16 R20, R120.reuse, R124, R20 ;  /* 0x0000007c7814723c */ /* 0x060ff00000041814 */
[C---:B------:R-:W-:Y:S01]  /*94f0*/  HMMA.16816.F32.BF16 R24, R120.reuse, R126, R24 ;  /* 0x0000007e7818723c */ /* 0x040fe20000041818 */
[----:B------:R-:W-:Y:S07]  /*9500*/  LDSM.16.M88.4 R124, [R152+UR5+0x6000] ;  /* 0x00600005987c783b */ /* 0x000fee0008000200 */
[C---:B------:R-:W-:Y:S08]  /*9510*/  HMMA.16816.F32.BF16 R28, R120.reuse, R132, R28 ;  /* 0x00000084781c723c */ /* 0x040ff0000004181c */
[----:B------:R-:W-:Y:S01]  /*9520*/  HMMA.16816.F32.BF16 R32, R120, R134, R32 ;  /* 0x000000867820723c */ /* 0x000fe20000041820 */
[----:B------:R-:W4:Y:S05]  /*9530*/  LDSM.16.M88.4 R120, [R153+0x2000] ;  /* 0x002000009978783b */ /* 0x000f2a0000000200 */
[----:B------:R-:W5:Y:S02]  /*9540*/  LDSM.16.M88.4 R132, [R152+UR5+0x6800] ;  /* 0x006800059884783b */ /* 0x000f640008000200 */
[C---:B-1----:R-:W-:Y:S08]  /*9550*/  HMMA.16816.F32.BF16 R4, R112.reuse, R116, R4 ;  /* 0x000000747004723c */ /* 0x042ff00000041804 */
[C---:B------:R-:W-:Y:S01]  /*9560*/  HMMA.16816.F32.BF16 R8, R112.reuse, R118, R8 ;  /* 0x000000767008723c */ /* 0x040fe20000041808 */
[----:B------:R-:W1:Y:S07]  /*9570*/  LDSM.16.M88.4 R116, [R152+UR5+0x7800] ;  /* 0x007800059874783b */ /* 0x000e6e0008000200 */
[C---:B--2---:R-:W-:Y:S08]  /*9580*/  HMMA.16816.F32.BF16 R12, R112.reuse, R128, R12 ;  /* 0x00000080700c723c */ /* 0x044ff0000004180c */
[C---:B------:R-:W-:Y:S01]  /*9590*/  HMMA.16816.F32.BF16 R16, R112.reuse, R130, R16 ;  /* 0x000000827010723c */ /* 0x040fe20000041810 */
[----:B------:R-:W-:Y:S07]  /*95a0*/  LDSM.16.M88.4 R128, [R147+0x7000] ;  /* 0x007000009380783b */ /* 0x000fee0000000200 */
[C---:B------:R-:W-:Y:S08]  /*95b0*/  HMMA.16816.F32.BF16 R20, R112.reuse, R136, R20 ;  /* 0x000000887014723c */ /* 0x040ff00000041814 */
[C---:B------:R-:W-:Y:S08]  /*95c0*/  HMMA.16816.F32.BF16 R24, R112.reuse, R138, R24 ;  /* 0x0000008a7018723c */ /* 0x040ff00000041818 */
[C---:B---3--:R-:W-:Y:S08]  /*95d0*/  HMMA.16816.F32.BF16 R28, R112.reuse, R108, R28 ;  /* 0x0000006c701c723c */ /* 0x048ff0000004181c */
[----:B------:R-:W-:Y:S01]  /*95e0*/  HMMA.16816.F32.BF16 R32, R112, R110, R32 ;  /* 0x0000006e7020723c */ /* 0x000fe20000041820 */
[----:B------:R-:W-:Y:S05]  /*95f0*/  LDSM.16.M88.4 R108, [R151+0x2000] ;  /* 0x00200000976c783b */ /* 0x000fea0000000200 */
[----:B------:R-:W2:Y:S02]  /*9600*/  LDSM.16.M88.4 R112, [R147+0x6000] ;  /* 0x006000009370783b */ /* 0x000ea40000000200 */
[C---:B----4-:R-:W-:Y:S08]  /*9610*/  HMMA.16816.F32.BF16 R4, R120.reuse, R124, R4 ;  /* 0x0000007c7804723c */ /* 0x050ff00000041804 */
[C---:B------:R-:W-:Y:S01]  /*9620*/  HMMA.16816.F32.BF16 R8, R120.reuse, R126, R8 ;  /* 0x0000007e7808723c */ /* 0x040fe20000041808 */
[----:B------:R-:W3:Y:S07]  /*9630*/  LDSM.16.M88.4 R124, [R147+0x6800] ;  /* 0x00680000937c783b */ /* 0x000eee0000000200 */
[C---:B-----5:R-:W-:Y:S08]  /*9640*/  HMMA.16816.F32.BF16 R12, R120.reuse, R132, R12 ;  /* 0x00000084780c723c */ /* 0x060ff0000004180c */
[C---:B------:R-:W-:Y:S01]  /*9650*/  HMMA.16816.F32.BF16 R16, R120.reuse, R134, R16 ;  /* 0x000000867810723c */ /* 0x040fe20000041810 */
[----:B------:R-:W4:Y:S07]  /*9660*/  LDSM.16.M88.4 R132, [R147+0x7800] ;  /* 0x007800009384783b */ /* 0x000f2e0000000200 */
[C---:B------:R-:W-:Y:S08]  /*9670*/  HMMA.16816.F32.BF16 R20, R120.reuse, R100, R20 ;  /* 0x000000647814723c */ /* 0x040ff00000041814 */
[C---:B------:R-:W-:Y:S01]  /*9680*/  HMMA.16816.F32.BF16 R24, R120.reuse, R102, R24 ;  /* 0x000000667818723c */ /* 0x040fe20000041818 */
[----:B------:R-:W-:Y:S07]  /*9690*/  LDSM.16.M88.4 R100, [R150+0x2000] ;  /* 0x002000009664783b */ /* 0x000fee0000000200 */
[C---:B-1----:R-:W-:Y:S08]  /*96a0*/  HMMA.16816.F32.BF16 R28, R120.reuse, R116, R28 ;  /* 0x00000074781c723c */ /* 0x042ff0000004181c */
[----:B------:R-:W-:Y:S01]  /*96b0*/  HMMA.16816.F32.BF16 R32, R120, R118, R32 ;  /* 0x000000767820723c */ /* 0x000fe20000041820 */
[----:B------:R-:W1:Y:S05]  /*96c0*/  LDSM.16.M88.4 R116, [R146+0x6000] ;  /* 0x006000009274783b */ /* 0x000e6a0000000200 */
[----:B------:R-:W-:Y:S02]  /*96d0*/  LDSM.16.M88.4 R120, [R146+0x7000] ;  /* 0x007000009278783b */ /* 0x000fe40000000200 */
        /* <DEDUP_REMOVED lines=10> */
[----:B------:R-:W-:Y:S01]  /*9780*/  HMMA.16816.F32.BF16 R32, R108, R134, R32 ;  /* 0x000000866c20723c */ /* 0x000fe20000041820 */
[----:B------:R-:W3:Y:S07]  /*9790*/  LDSM.16.M88.4 R108, [R146+0x7800] ;  /* 0x00780000926c783b */ /* 0x000eee0000000200 */
[C---:B-1----:R-:W-:Y:S08]  /*97a0*/  HMMA.16816.F32.BF16 R4, R100.reuse, R116, R4 ;  /* 0x000000746404723c */ /* 0x042ff00000041804 */
[C---:B------:R-:W-:Y:S08]  /*97b0*/  HMMA.16816.F32.BF16 R8, R100.reuse, R118, R8 ;  /* 0x000000766408723c */ /* 0x040ff00000041808 */
[C---:B--2---:R-:W-:Y:S08]  /*97c0*/  HMMA.16816.F32.BF16 R12, R100.reuse, R112, R12 ;  /* 0x00000070640c723c */ /* 0x044ff0000004180c */
[C---:B------:R-:W-:Y:S08]  /*97d0*/  HMMA.16816.F32.BF16 R16, R100.reuse, R114, R16 ;  /* 0x000000726410723c */ /* 0x040ff00000041810 */
[C---:B------:R-:W-:Y:S08]  /*97e0*/  HMMA.16816.F32.BF16 R20, R100.reuse, R120, R20 ;  /* 0x000000786414723c */ /* 0x040ff00000041814 */
[C---:B------:R-:W-:Y:S08]  /*97f0*/  HMMA.16816.F32.BF16 R24, R100.reuse, R122, R24 ;  /* 0x0000007a6418723c */ /* 0x040ff00000041818 */
[C---:B---3--:R-:W-:Y:S08]  /*9800*/  HMMA.16816.F32.BF16 R28, R100.reuse, R108, R28 ;  /* 0x0000006c641c723c */ /* 0x048ff0000004181c */
[----:B------:R-:W-:Y:S01]  /*9810*/  HMMA.16816.F32.BF16 R32, R100, R110, R32 ;  /* 0x0000006e6420723c */ /* 0x000fe20000041820 */
[----:B------:R-:W1:Y:S05]  /*9820*/  LDSM.16.M88.4 R100, [R145+0x6800] ;  /* 0x006800009164783b */ /* 0x000e6a0000000200 */
[----:B------:R-:W2:Y:S02]  /*9830*/  LDSM.16.M88.4 R108, [R145+0x7000] ;  /* 0x00700000916c783b */ /* 0x000ea40000000200 */
[C---:B------:R-:W-:Y:S08]  /*9840*/  HMMA.16816.F32.BF16 R4, R124.reuse, R128, R4 ;  /* 0x000000807c04723c */ /* 0x040ff00000041804 */
[C---:B------:R-:W-:Y:S11]  /*9850*/  HMMA.16816.F32.BF16 R8, R124.reuse, R130, R8 ;  /* 0x000000827c08723c */ /* 0x040ff60000041808 */
[----:B------:R-:W-:Y:S01]  /*9860*/  FMUL.FTZ R196, R4, UR10 ;  /* 0x0000000a04c47c20 */ /* 0x000fe20008410000 */
[----:B------:R-:W-:Y:S01]  /*9870*/  FMUL.FTZ R194, R5, UR10 ;  /* 0x0000000a05c27c20 */ /* 0x000fe20008410000 */
[----:B------:R-:W-:Y:S01]  /*9880*/  FMUL.FTZ R195, R6, UR10 ;  /* 0x0000000a06c37c20 */ /* 0x000fe20008410000 */
[----:B------:R-:W-:Y:S03]  /*9890*/  FMUL.FTZ R193, R7, UR10 ;  /* 0x0000000a07c17c20 */ /* 0x000fe60008410000 */
[----:B------:R-:W3:Y:S02]  /*98a0*/  MUFU.TANH R196, R196 ;  /* 0x000000c400c47308 */ /* 0x000ee40000002400 */
[----:B------:R-:W-:Y:S01]  /*98b0*/  FMUL.FTZ R200, R8, UR10 ;  /* 0x0000000a08c87c20 */ /* 0x000fe20008410000 */
[----:B------:R-:W-:Y:S01]  /*98c0*/  FMUL.FTZ R198, R9, UR10 ;  /* 0x0000000a09c67c20 */ /* 0x000fe20008410000 */
[----:B------:R-:W-:Y:S01]  /*98d0*/  FMUL.FTZ R199, R10, UR10 ;  /* 0x0000000a0ac77c20 */ /* 0x000fe20008410000 */
[----:B------:R-:W-:Y:S05]  /*98e0*/  FMUL.FTZ R197, R11, UR10 ;  /* 0x0000000a0bc57c20 */ /* 0x000fea0008410000 */
[----:B------:R-:W4:Y:S01]  /*98f0*/  MUFU.TANH R194, R194 ;  /* 0x000000c200c27308 */ /* 0x000f220000002400 */
[C---:B-1----:R-:W-:Y:S09]  /*9900*/  HMMA.16816.F32.BF16 R12, R124.reuse, R100, R12 ;  /* 0x000000647c0c723c */ /* 0x042ff2000004180c */
[----:B------:R-:W1:Y:S01]  /*9910*/  MUFU.TANH R195, R195 ;  /* 0x000000c300c37308 */ /* 0x000e620000002400 */
[C---:B------:R-:W-:Y:S01]  /*9920*/  HMMA.16816.F32.BF16 R16, R124.reuse, R102, R16 ;  /* 0x000000667c10723c */ /* 0x040fe20000041810 */
[----:B------:R-:W5:Y:S01]  /*9930*/  LDSM.16.M88.4 R100, [R145+0x7800] ;  /* 0x007800009164783b */ /* 0x000f620000000200 */
[----:B------:R-:W-:Y:S07]  /*9940*/  DEPBAR.LE SB0, 0x0 ;  /* 0x000080000000791a */ /* 0x000fee0000000000 */
[----:B------:R-:W1:Y:S01]  /*9950*/  MUFU.TANH R193, R193 ;  /* 0x000000c100c17308 */ /* 0x000e620000002400 */
[----:B------:R-:W-:Y:S01]  /*9960*/  BAR.SYNC.DEFER_BLOCKING 0x0 ;  /* 0x0000000000007b1d */ /* 0x000fe20000010000 */
[C---:B--2---:R-:W-:Y:S05]  /*9970*/  HMMA.16816.F32.BF16 R20, R124.reuse, R108, R20 ;  /* 0x0000006c7c14723c */ /* 0x044fea0000041814 */
[----:B------:R-:W-:Y:S03]  /*9980*/  FMUL.FTZ R190, R12, UR10 ;  /* 0x0000000a0cbe7c20 */ /* 0x000fe60008410000 */
[----:B------:R-:W2:Y:S01]  /*9990*/  MUFU.TANH R200, R200 ;  /* 0x000000c800c87308 */ /* 0x000ea20000002400 */
        /* <DEDUP_REMOVED lines=12> */
[----:B------:R-:W1:Y:S01]  /*9a60*/  MUFU.TANH R199, R199 ;  /* 0x000000c700c77308 */ /* 0x000e620000002400 */
[----:B------:R-:W-:Y:S01]  /*9a70*/  FMUL.FTZ R181, R23, UR10 ;  /* 0x0000000a17b57c20 */ /* 0x000fe20008410000 */
[----:B------:R-:W-:Y:S01]  /*9a80*/  FMUL.FTZ R180, R24, UR10 ;  /* 0x0000000a18b47c20 */ /* 0x000fe20008410000 */
[----:B------:R-:W-:Y:S01]  /*9a90*/  FMUL.FTZ R178, R25, UR10 ;  /* 0x0000000a19b27c20 */ /* 0x000fe20008410000 */
[----:B------:R-:W-:Y:S06]  /*9aa0*/  FMUL.FTZ R179, R26, UR10 ;  /* 0x0000000a1ab37c20 */ /* 0x000fec0008410000 */
[----:B------:R-:W1:Y:S01]  /*9ab0*/  MUFU.TANH R197, R197 ;  /* 0x000000c500c57308 */ /* 0x000e620000002400 */
[----:B------:R-:W-:Y:S01]  /*9ac0*/  FMUL.FTZ R177, R27, UR10 ;  /* 0x0000000a1bb17c20 */ /* 0x000fe20008410000 */
[C---:B-----5:R-:W-:Y:S08]  /*9ad0*/  HMMA.16816.F32.BF16 R28, R124.reuse, R100, R28 ;  /* 0x000000647c1c723c */ /* 0x060ff0000004181c */
[----:B------:R-:W1:Y:S01]  /*9ae0*/  MUFU.TANH R190, R190 ;  /* 0x000000be00be7308 */ /* 0x000e620000002400 */
[----:B------:R-:W-:Y:S09]  /*9af0*/  HMMA.16816.F32.BF16 R32, R124, R102, R32 ;  /* 0x000000667c20723c */ /* 0x000ff20000041820 */
[----:B------:R-:W1:Y:S01]  /*9b00*/  MUFU.TANH R192, R192 ;  /* 0x000000c000c07308 */ /* 0x000e620000002400 */
[----:B------:R-:W-:Y:S01]  /*9b10*/  FMUL.FTZ R174, R28, UR10 ;  /* 0x0000000a1cae7c20 */ /* 0x000fe20008410000 */
[----:B------:R-:W-:Y:S01]  /*9b20*/  FMUL.FTZ R176, R29, UR10 ;  /* 0x0000000a1db07c20 */ /* 0x000fe20008410000 */
[----:B------:R-:W-:Y:S07]  /*9b30*/  FMUL.FTZ R104, R30, UR10 ;  /* 0x0000000a1e687c20 */ /* 0x000fee0008410000 */
[----:B------:R-:W1:Y:S01]  /*9b40*/  MUFU.TANH R191, R191 ;  /* 0x000000bf00bf7308 */ /* 0x000e620000002400 */
[----:B------:R-:W-:Y:S01]  /*9b50*/  FMUL.FTZ R103, R31, UR10 ;  /* 0x0000000a1f677c20 */ /* 0x000fe20008410000 */
[----:B------:R-:W-:Y:S01]  /*9b60*/  FMUL.FTZ R175, R32, UR10 ;  /* 0x0000000a20af7c20 */ /* 0x000fe20008410000 */
[----:B------:R-:W-:Y:S01]  /*9b70*/  FMUL.FTZ R172, R33, UR10 ;  /* 0x0000000a21ac7c20 */ /* 0x000fe20008410000 */
[----:B------:R-:W-:Y:S06]  /*9b80*/  FMUL.FTZ R34, R34, UR10 ;  /* 0x0000000a22227c20 */ /* 0x000fec0008410000 */
[----:B------:R-:W1:Y:S01]  /*9b90*/  MUFU.TANH R189, R189 ;  /* 0x000000bd00bd7308 */ /* 0x000e620000002400 */
[----:B------:R-:W-:Y:S09]  /*9ba0*/  FMUL.FTZ R35, R35, UR10 ;  /* 0x0000000a23237c20 */ /* 0x000ff20008410000 */
[----:B------:R-:W1:Y:S10]  /*9bb0*/  MUFU.TANH R188, R188 ;  /* 0x000000bc00bc7308 */ /* 0x000e740000002400 */
        /* <DEDUP_REMOVED lines=18> */
[----:B------:R1:W1:Y:S01]  /*9ce0*/  MUFU.TANH R101, R35 ;  /* 0x0000002300657308 */ /* 0x0002620000002400 */
[----:B--234-:R-:W-:Y:S05]  /*9cf0*/  @!P0 BRA `(.L_x_4562) ;  /* 0x0000000400e48947 */ /* 0x01cfea0003800000 */
[----:B------:R-:W2:Y:S01]  /*9d00*/  @!P3 LDC R2, c[0x0][0x3b8] ;  /* 0x0000ee00ff02bb82 */ /* 0x000ea20000000800 */
[----:B------:R-:W-:Y:S07]  /*9d10*/  @!P3 IMAD.MOV.U32 R4, RZ, RZ, RZ ;  /* 0x000000ffff04b224 */ /* 0x000fee00078e00ff */
[----:B------:R-:W3:Y:S01]  /*9d20*/  LDC R5, c[0x0][0x3bc] ;  /* 0x0000ef00ff057b82 */ /* 0x000ee20000000800 */
        /* <DEDUP_REMOVED lines=50> */
[C---:B------:R-:W-:Y:S04]  /*a050*/  LEA R12, P0, R7.reuse, R166, 0x2 ;  /* 0x000000a6070c7211 */ /* 0x040fe800078010ff */
[C---:B------:R-:W-:Y:S01]  /*a060*/  LEA.HI.X.SX32 R13, R7.reuse, R167, 0x2, P0 ;  /* 0x000000a7070d7211 */ /* 0x040fe200000f16ff */
[----:B------:R-:W3:Y:S01]  /*a070*/  LDG.E R9, desc[UR16][R8.64] ;  /* 0x0000001008097981 */ /* 0x000ee2000c1e1900 */
        /* <DEDUP_REMOVED lines=11> */
[----:B------:R-:W-:Y:S03]  /*a130*/  LEA R156, P0, R10, R156, 0x1 ;  /* 0x0000009c0a9c7211 */ /* 0x000fe600078008ff */
[----:B------:R-:W-:Y:S04]  /*a140*/  IMAD R3, R3, UR6, RZ ;  /* 0x0000000603037c24 */ /* 0x000fe8000f8e02ff */
[----:B------:R-:W-:Y:S05]  /*a150*/  IMAD R3, R6, UR7, R3 ;  /* 0x0000000706037c24 */ /* 0x000fea000f8e0203 */
[----:B------:R-:W-:Y:S04]  /*a160*/  IADD3 R3, PT, PT, R11, R3, RZ ;  /* 0x000000030b037210 */ /* 0x000fe80007ffe0ff */
[----:B------:R-:W-:Y:S07]  /*a170*/  LEA.HI.X R157, R10, R157, R3, 0x1, P0 ;  /* 0x0000009d0a9d7211 */ /* 0x000fee00000f0c03 */
.L_x_4563:
        /* <DEDUP_REMOVED lines=49> */
.L_x_4562:
[----:B--2---:R-:W-:Y:S01]  /*a490*/  FMNMX3.FTZ R3, R105, R196, R194, !PT ;  /* 0x000000c469037276 */ /* 0x004fe200078100c2 */
        /* <DEDUP_REMOVED lines=19> */
[----:B------:R-:W-:Y:S01]  /*a5d0*/  IADD3 R169, PT, PT, R169, -0x1, RZ ;  /* 0xffffffffa9a97810 */ /* 0x000fe20007ffe0ff */
[----:B------:R-:W1:Y:S01]  /*a5e0*/  SHFL.BFLY PT, R3, R6, 0x2, 0x1f ;  /* 0x0c401f0006037f89 */ /* 0x000e6200000e0000 */
[----:B------:R-:W-:Y:S07]  /*a5f0*/  IADD3 R170, PT, PT, R170, -0x40, RZ ;  /* 0xffffffc0aaaa7810 */ /* 0x000fee0007ffe0ff */
[----:B------:R-:W2:Y:S08]  /*a600*/  SHFL.BFLY PT, R2, R7, 0x2, 0x1f ;  /* 0x0c401f0007027f89 */ /* 0x000eb000000e0000 */
[----:B------:R-:W-:Y:S08]  /*a610*/  LDSM.16.MT88.4 R116, [R106+0x9800] ;  /* 0x009800006a74783b */ /* 0x000ff00000004200 */
        /* <DEDUP_REMOVED lines=82> */
[----:B------:R-:W-:Y:S03]  /*ab40*/  LDSM.16.MT88.4 R84, [R107+0x8800] ;  /* 0x008800006b54783b */ /* 0x000fe60000004200 */
[----:B------:R-:W1:Y:S01]  /*ab50*/  MUFU.EX2 R131, R131 ;  /* 0x0000008300837308 */ /* 0x000e620000000800 */
[----:B--2---:R-:W-:Y:S01]  /*ab60*/  F2FP.BF16.F32.PACK_AB R97, R130, R133 ;  /* 0x000000858261723e */ /* 0x004fe200000010ff */
        /* <DEDUP_REMOVED lines=15> */
[----:B-1----:R-:W-:Y:S01]  /*ac60*/  F2FP.BF16.F32.PACK_AB R98, R131, R132 ;  /* 0x000000848362723e */ /* 0x002fe200000010ff */
        /* <DEDUP_REMOVED lines=9> */
[----:B------:R-:W-:Y:S01]  /*ad00*/  MUFU.EX2 R136, R136 ;  /* 0x0000008800887308 */ /* 0x000fe20000000800 */
[--C-:B------:R-:W-:Y:S01]  /*ad10*/  FFMA.FTZ R178, R179, UR4, -R108.reuse ;  /* 0x00000004b3b27c23 */ /* 0x100fe2000801086c */
[--C-:B------:R-:W-:Y:S01]  /*ad20*/  FFMA.FTZ R177, R177, UR4, -R108.reuse ;  /* 0x00000004b1b17c23 */ /* 0x100fe2000801086c */
[--C-:B------:R-:W-:Y:S01]  /*ad30*/  FFMA.FTZ R174, R174, UR4, -R109.reuse ;  /* 0x00000004aeae7c23 */ /* 0x100fe2000801086d */
[--C-:B------:R-:W-:Y:S01]  /*ad40*/  FFMA.FTZ R179, R176, UR4, -R109.reuse ;  /* 0x00000004b0b37c23 */ /* 0x100fe2000801086d */
[--C-:B------:R-:W-:Y:S01]  /*ad50*/  FFMA.FTZ R104, R104, UR4, -R108.reuse ;  /* 0x0000000468687c23 */ /* 0x100fe2000801086c */
[----:B--2---:R-:W-:Y:S01]  /*ad60*/  F2FP.BF16.F32.PACK_AB R99, R128, R129 ;  /* 0x000000818063723e */ /* 0x004fe200000010ff */
[--C-:B------:R-:W-:Y:S03]  /*ad70*/  FFMA.FTZ R103, R103, UR4, -R108.reuse ;  /* 0x0000000467677c23 */ /* 0x100fe6000801086c */
[----:B------:R-:W1:Y:S01]  /*ad80*/  MUFU.EX2 R137, R137 ;  /* 0x0000008900897308 */ /* 0x000e620000000800 */
[--C-:B------:R-:W-:Y:S01]  /*ad90*/  FFMA.FTZ R175, R175, UR4, -R109.reuse ;  /* 0x00000004afaf7c23 */ /* 0x100fe2000801086d */
[----:B------:R-:W-:Y:S01]  /*ada0*/  FFMA.FTZ R109, R172, UR4, -R109 ;  /* 0x00000004ac6d7c23 */ /* 0x000fe2000801086d */
[--C-:B------:R-:W-:Y:S01]  /*adb0*/  FFMA.FTZ R102, R102, UR4, -R108.reuse ;  /* 0x0000000466667c23 */ /* 0x100fe2000801086c */
[----:B------:R-:W-:Y:S01]  /*adc0*/  FFMA.FTZ R108, R101, UR4, -R108 ;  /* 0x00000004656c7c23 */ /* 0x000fe2000801086c */
[C---:B------:R-:W-:Y:S05]  /*add0*/  HMMA.16816.F32.BF16 R4, R96.reuse, R12, R4 ;  /* 0x0000000c6004723c */ /* 0x040fea0000041804 */
[----:B------:R-:W-:Y:S01]  /*ade0*/  MUFU.EX2 R139, R139 ;  /* 0x0000008b008b7308 */ /* 0x000fe20000000800 */
[C---:B------:R-:W-:Y:S01]  /*adf0*/  FMUL.FTZ R12, R2.reuse, R88 ;  /* 0x00000058020c7220 */ /* 0x040fe20000410000 */
[C---:B------:R-:W-:Y:S01]  /*ae00*/  FMUL.FTZ R13, R2.reuse, R89 ;  /* 0x00000059020d7220 */ /* 0x040fe20000410000 */
[----:B------:R-:W-:Y:S01]  /*ae10*/  FFMA.FTZ R135, R2, R173, R135 ;  /* 0x000000ad02877223 */ /* 0x000fe20000010087 */
[C---:B------:R-:W-:Y:S03]  /*ae20*/  HMMA.16816.F32.BF16 R8, R96.reuse, R14, R8 ;  /* 0x0000000e6008723c */ /* 0x040fe60000041808 */
[C---:B------:R-:W-:Y:S01]  /*ae30*/  FMUL.FTZ R14, R0.reuse, R90 ;  /* 0x0000005a000e7220 */ /* 0x040fe20000410000 */
[C---:B------:R-:W-:Y:S02]  /*ae40*/  FMUL.FTZ R15, R0.reuse, R91 ;  /* 0x0000005b000f7220 */ /* 0x040fe40000410000 */
[----:B------:R-:W2:Y:S01]  /*ae50*/  MUFU.EX2 R138, R138 ;  /* 0x0000008a008a7308 */ /* 0x000ea20000000800 */
[----:B------:R-:W3:Y:S01]  /*ae60*/  LDSM.16.MT88.4 R88, [R106+0x8000] ;  /* 0x008000006a58783b */ /* 0x000ee20000004200 */
[----:B------:R-:W-:Y:S01]  /*ae70*/  FFMA.FTZ R133, R0, R171, R133 ;  /* 0x000000ab00857223 */ /* 0x000fe20000010085 */
[----:B------:R-:W-:Y:S01]  /*ae80*/  ISETP.NE.AND P0, PT, R169, RZ, PT ;  /* 0x000000ffa900720c */ /* 0x000fe20003f05270 */
[----:B------:R-:W-:Y:S01]  /*ae90*/  FADD.FTZ R135, R134, R135 ;  /* 0x0000008786877221 */ /* 0x000fe20000010000 */
[C---:B------:R-:W-:Y:S05]  /*aea0*/  HMMA.16816.F32.BF16 R12, R96.reuse, R20, R12 ;  /* 0x00000014600c723c */ /* 0x040fea000004180c */
[----:B------:R-:W-:Y:S01]  /*aeb0*/  MUFU.EX2 R140, R140 ;  /* 0x0000008c008c7308 */ /* 0x000fe20000000800 */
[C---:B------:R-:W-:Y:S01]  /*aec0*/  FMUL.FTZ R20, R2.reuse, R80 ;  /* 0x0000005002147220 */ /* 0x040fe20000410000 */
[----:B------:R-:W-:Y:S01]  /*aed0*/  FMUL.FTZ R21, R2, R81 ;  /* 0x0000005102157220 */ /* 0x000fe20000410000 */
[----:B------:R-:W-:Y:S01]  /*aee0*/  FADD.FTZ R130, R130, R133 ;  /* 0x0000008582827221 */ /* 0x000fe20000010000 */
[----:B------:R-:W-:Y:S01]  /*aef0*/  FADD.FTZ R132, R132, R135 ;  /* 0x0000008784847221 */ /* 0x000fe20000010000 */
[C---:B------:R-:W-:Y:S05]  /*af00*/  HMMA.16816.F32.BF16 R16, R96.reuse, R22, R16 ;  /* 0x000000166010723c */ /* 0x040fea0000041810 */
[----:B------:R-:W4:Y:S01]  /*af10*/  MUFU.EX2 R141, R141 ;  /* 0x0000008d008d7308 */ /* 0x000f220000000800 */
[C---:B------:R-:W-:Y:S01]  /*af20*/  FMUL.FTZ R22, R0.reuse, R82 ;  /* 0x0000005200167220 */ /* 0x040fe20000410000 */
[----:B------:R-:W-:Y:S01]  /*af30*/  FMUL.FTZ R23, R0, R83 ;  /* 0x0000005300177220 */ /* 0x000fe20000410000 */
[----:B------:R-:W-:Y:S01]  /*af40*/  FADD.FTZ R129, R129, R130 ;  /* 0x0000008281817221 */ /* 0x000fe20000010000 */
[----:B------:R-:W5:Y:S01]  /*af50*/  LDSM.16.MT88.4 R80, [R148+0xa000] ;  /* 0x00a000009450783b */ /* 0x000f620000004200 */
[----:B------:R-:W-:Y:S02]  /*af60*/  FADD.FTZ R131, R131, R132 ;  /* 0x0000008483837221 */ /* 0x000fe40000010000 */
[----:B------:R-:W-:Y:S03]  /*af70*/  FADD.FTZ R128, R128, R129 ;  /* 0x0000008180807221 */ /* 0x000fe60000010000 */
[----:B------:R-:W-:Y:S01]  /*af80*/  MUFU.EX2 R143, R143 ;  /* 0x0000008f008f7308 */ /* 0x000fe20000000800 */
[C---:B------:R-:W-:Y:S03]  /*af90*/  HMMA.16816.F32.BF16 R20, R96.reuse, R28, R20 ;  /* 0x0000001c6014723c */ /* 0x040fe60000041814 */
[C---:B------:R-:W-:Y:S01]  /*afa0*/  FMUL.FTZ R28, R2.reuse, R72 ;  /* 0x00000048021c7220 */ /* 0x040fe20000410000 */
[----:B------:R-:W-:Y:S05]  /*afb0*/  FMUL.FTZ R29, R2, R73 ;  /* 0x00000049021d7220 */ /* 0x000fea0000410000 */
[----:B------:R-:W4:Y:S01]  /*afc0*/  MUFU.EX2 R142, R142 ;  /* 0x0000008e008e7308 */ /* 0x000f220000000800 */
[C---:B------:R-:W-:Y:S03]  /*afd0*/  HMMA.16816.F32.BF16 R24, R96.reuse, R30, R24 ;  /* 0x0000001e6018723c */ /* 0x040fe60000041818 */
[C---:B------:R-:W-:Y:S01]  /*afe0*/  FMUL.FTZ R30, R0.reuse, R74 ;  /* 0x0000004a001e7220 */ /* 0x040fe20000410000 */
[----:B------:R-:W-:Y:S02]  /*aff0*/  FMUL.FTZ R31, R0, R75 ;  /* 0x0000004b001f7220 */ /* 0x000fe40000410000 */
[----:B------:R-:W1:Y:S03]  /*b000*/  LDSM.16.MT88.4 R72, [R144+0xa000] ;  /* 0x00a000009048783b */ /* 0x000e660000004200 */
[----:B------:R-:W-:Y:S02]  /*b010*/  MUFU.EX2 R184, R184 ;  /* 0x000000b800b87308 */ /* 0x000fe40000000800 */
[C---:B---3--:R-:W-:Y:S08]  /*b020*/  HMMA.16816.F32.BF16 R28, R96.reuse, R88, R28 ;  /* 0x00000058601c723c */ /* 0x048ff0000004181c */
[----:B------:R-:W-:Y:S01]  /*b030*/  MUFU.EX2 R185, R185 ;  /* 0x000000b900b97308 */ /* 0x000fe20000000800 */
[C---:B------:R-:W-:Y:S01]  /*b040*/  HMMA.16816.F32.BF16 R32, R96.reuse, R90, R32 ;  /* 0x0000005a6020723c */ /* 0x040fe20000041820 */
[----:B------:R-:W-:Y:S08]  /*b050*/  LDSM.16.MT88.4 R88, [R106+0x8800] ;  /* 0x008800006a58783b */ /* 0x000ff00000004200 */
[----:B------:R-:W-:Y:S01]  /*b060*/  MUFU.EX2 R182, R182 ;  /* 0x000000b600b67308 */ /* 0x000fe20000000800 */
[C---:B-----5:R-:W-:Y:S09]  /*b070*/  HMMA.16816.F32.BF16 R36, R96.reuse, R80, R36 ;  /* 0x000000506024723c */ /* 0x060ff20000041824 */
[----:B------:R-:W-:Y:S01]  /*b080*/  MUFU.EX2 R181, R181 ;  /* 0x000000b500b57308 */ /* 0x000fe20000000800 */
[C---:B------:R-:W-:Y:S01]  /*b090*/  HMMA.16816.F32.BF16 R40, R96.reuse, R82, R40 ;  /* 0x000000526028723c */ /* 0x040fe20000041828 */
[----:B------:R-:W-:Y:S08]  /*b0a0*/  LDSM.16.MT88.4 R80, [R144+0x8800] ;  /* 0x008800009050783b */ /* 0x000ff00000004200 */
[----:B------:R-:W-:Y:S01]  /*b0b0*/  MUFU.EX2 R180, R180 ;  /* 0x000000b400b47308 */ /* 0x000fe20000000800 */
[C---:B-1----:R-:W-:Y:S09]  /*b0c0*/  HMMA.16816.F32.BF16 R44, R96.reuse, R72, R44 ;  /* 0x00000048602c723c */ /* 0x042ff2000004182c */
[----:B------:R-:W-:Y:S01]  /*b0d0*/  MUFU.EX2 R183, R183 ;  /* 0x000000b700b77308 */ /* 0x000fe20000000800 */
[C---:B------:R-:W-:Y:S01]  /*b0e0*/  HMMA.16816.F32.BF16 R48, R96.reuse, R74, R48 ;  /* 0x0000004a6030723c */ /* 0x040fe20000041830 */
[----:B------:R-:W1:Y:S08]  /*b0f0*/  LDSM.16.MT88.4 R72, [R148+0x8800] ;  /* 0x008800009448783b */ /* 0x000e700000004200 */
[----:B------:R-:W-:Y:S01]  /*b100*/  MUFU.EX2 R178, R178 ;  /* 0x000000b200b27308 */ /* 0x000fe20000000800 */
[C---:B------:R-:W-:Y:S09]  /*b110*/  HMMA.16816.F32.BF16 R52, R96.reuse, R68, R52 ;  /* 0x000000446034723c */ /* 0x040ff20000041834 */
[----:B------:R-:W-:Y:S01]  /*b120*/  MUFU.EX2 R177, R177 ;  /* 0x000000b100b17308 */ /* 0x000fe20000000800 */
[----:B------:R-:W-:Y:S01]  /*b130*/  F2FP.BF16.F32.PACK_AB R68, R137, R136 ;  /* 0x000000888944723e */ /* 0x000fe200000010ff */
[----:B------:R-:W-:Y:S01]  /*b140*/  FADD.FTZ R136, R136, R131 ;  /* 0x0000008388887221 */ /* 0x000fe20000010000 */
[----:B--2---:R-:W-:Y:S01]  /*b150*/  F2FP.BF16.F32.PACK_AB R69, R138, R139 ;  /* 0x0000008b8a45723e */ /* 0x004fe200000010ff */
[----:B------:R-:W-:Y:S01]  /*b160*/  FADD.FTZ R139, R139, R128 ;  /* 0x000000808b8b7221 */ /* 0x000fe20000010000 */
[C---:B------:R-:W-:Y:S05]  /*b170*/  HMMA.16816.F32.BF16 R56, R96.reuse, R70, R56 ;  /* 0x000000466038723c */ /* 0x040fea0000041838 */
[----:B------:R-:W-:Y:S01]  /*b180*/  MUFU.EX2 R174, R174 ;  /* 0x000000ae00ae7308 */ /* 0x000fe20000000800 */
[----:B----4-:R-:W-:Y:S01]  /*b190*/  F2FP.BF16.F32.PACK_AB R70, R141, R140 ;  /* 0x0000008c8d46723e */ /* 0x010fe200000010ff */
[----:B------:R-:W-:Y:S01]  /*b1a0*/  FADD.FTZ R137, R137, R136 ;  /* 0x0000008889897221 */ /* 0x000fe20000010000 */
[----:B------:R-:W-:Y:S01]  /*b1b0*/  F2FP.BF16.F32.PACK_AB R71, R142, R143 ;  /* 0x0000008f8e47723e */ /* 0x000fe200000010ff */
[----:B------:R-:W-:Y:S01]  /*b1c0*/  FADD.FTZ R138, R138, R139 ;  /* 0x0000008b8a8a7221 */ /* 0x000fe20000010000 */
[C---:B------:R-:W-:Y:S05]  /*b1d0*/  HMMA.16816.F32.BF16 R60, R96.reuse, R76, R60 ;  /* 0x0000004c603c723c */ /* 0x040fea000004183c */
[----:B------:R-:W-:Y:S01]  /*b1e0*/  MUFU.EX2 R179, R179 ;  /* 0x000000b300b37308 */ /* 0x000fe20000000800 */
[----:B------:R-:W-:Y:S01]  /*b1f0*/  FADD.FTZ R140, R140, R137 ;  /* 0x000000898c8c7221 */ /* 0x000fe20000010000 */
[----:B------:R-:W-:Y:S03]  /*b200*/  FADD.FTZ R143, R143, R138 ;  /* 0x0000008a8f8f7221 */ /* 0x000fe60000010000 */
[----:B------:R-:W-:Y:S01]  /*b210*/  FADD.FTZ R141, R141, R140 ;  /* 0x0000008c8d8d7221 */ /* 0x000fe20000010000 */
[----:B------:R-:W-:Y:S01]  /*b220*/  HMMA.16816.F32.BF16 R64, R96, R78, R64 ;  /* 0x0000004e6040723c */ /* 0x000fe20000041840 */
[----:B------:R-:W2:Y:S03]  /*b230*/  LDSM.16.MT88.4 R76, [R148+0xa800] ;  /* 0x00a80000944c783b */ /* 0x000ea60000004200 */
[----:B------:R-:W-:Y:S01]  /*b240*/  MUFU.EX2 R104, R104 ;  /* 0x0000006800687308 */ /* 0x000fe20000000800 */
[----:B------:R-:W-:Y:S03]  /*b250*/  FADD.FTZ R143, R142, R143 ;  /* 0x0000008f8e8f7221 */ /* 0x000fe60000010000 */
[C---:B-1----:R-:W-:Y:S06]  /*b260*/  HMMA.16816.F32.BF16 R4, R68.reuse, R72, R4 ;  /* 0x000000484404723c */ /* 0x042fec0000041804 */
[----:B------:R-:W1:Y:S02]  /*b270*/  MUFU.EX2 R103, R103 ;  /* 0x0000006700677308 */ /* 0x000e640000000800 */
[C---:B------:R-:W-:Y:S01]  /*b280*/  HMMA.16816.F32.BF16 R8, R68.reuse, R74, R8 ;  /* 0x0000004a4408723c */ /* 0x040fe20000041808 */
[----:B------:R-:W3:Y:S07]  /*b290*/  LDSM.16.MT88.4 R72, [R144+0xa800] ;  /* 0x00a800009048783b */ /* 0x000eee0000004200 */
[----:B------:R-:W-:Y:S01]  /*b2a0*/  MUFU.EX2 R175, R175 ;  /* 0x000000af00af7308 */ /* 0x000fe20000000800 */
[C---:B------:R-:W-:Y:S09]  /*b2b0*/  HMMA.16816.F32.BF16 R12, R68.reuse, R80, R12 ;  /* 0x00000050440c723c */ /* 0x040ff2000004180c */
[----:B------:R1:W4:Y:S01]  /*b2c0*/  MUFU.EX2 R172, R109 ;  /* 0x0000006d00ac7308 */ /* 0x0003220000000800 */
[C---:B------:R-:W-:Y:S01]  /*b2d0*/  HMMA.16816.F32.BF16 R16, R68.reuse, R82, R16 ;  /* 0x000000524410723c */ /* 0x040fe20000041810 */
[----:B------:R-:W5:Y:S08]  /*b2e0*/  LDSM.16.MT88.4 R80, [R107+0xa800] ;  /* 0x00a800006b50783b */ /* 0x000f700000004200 */
[----:B------:R-:W-:Y:S01]  /*b2f0*/  MUFU.EX2 R102, R102 ;  /* 0x0000006600667308 */ /* 0x000fe20000000800 */
[C---:B------:R-:W-:Y:S09]  /*b300*/  HMMA.16816.F32.BF16 R20, R68.reuse, R84, R20 ;  /* 0x000000544414723c */ /* 0x040ff20000041814 */
[----:B------:R2:W3:Y:S01]  /*b310*/  MUFU.EX2 R101, R108 ;  /* 0x0000006c00657308 */ /* 0x0004e20000000800 */
[----:B-1----:R-:W-:Y:S02]  /*b320*/  F2FP.BF16.F32.PACK_AB R109, R103, R104 ;  /* 0x00000068676d723e */ /* 0x002fe400000010ff */
[----:B----4-:R-:W-:Y:S01]  /*b330*/  F2FP.BF16.F32.PACK_AB R110, R172, R175 ;  /* 0x000000afac6e723e */ /* 0x010fe200000010ff */
[C---:B------:R-:W-:Y:S01]  /*b340*/  HMMA.16816.F32.BF16 R24, R68.reuse, R86, R24 ;  /* 0x000000564418723c */ /* 0x040fe20000041818 */
[----:B------:R-:W1:Y:S07]  /*b350*/  LDSM.16.MT88.4 R84, [R106+0xa800] ;  /* 0x00a800006a54783b */ /* 0x000e6e0000004200 */
[C---:B------:R-:W-:Y:S03]  /*b360*/  HMMA.16816.F32.BF16 R28, R68.reuse, R88, R28 ;  /* 0x00000058441c723c */ /* 0x040fe6000004181c */
[----:B--2---:R-:W-:Y:S02]  /*b370*/  F2FP.BF16.F32.PACK_AB R108, R179, R174 ;  /* 0x000000aeb36c723e */ /* 0x004fe400000010ff */
[----:B---3--:R-:W-:Y:S03]  /*b380*/  F2FP.BF16.F32.PACK_AB R111, R101, R102 ;  /* 0x00000066656f723e */ /* 0x008fe600000010ff */
[C---:B------:R-:W-:Y:S01]  /*b390*/  HMMA.16816.F32.BF16 R32, R68.reuse, R90, R32 ;  /* 0x0000005a4420723c */ /* 0x040fe20000041820 */
[----:B------:R-:W-:Y:S07]  /*b3a0*/  LDSM.16.MT88.4 R88, [R144+0x9000] ;  /* 0x009000009058783b */ /* 0x000fee0000004200 */
[C---:B------:R-:W-:Y:S08]  /*b3b0*/  HMMA.16816.F32.BF16 R36, R68.reuse, R76, R36 ;  /* 0x0000004c4424723c */ /* 0x040ff00000041824 */
[C---:B------:R-:W-:Y:S01]  /*b3c0*/  HMMA.16816.F32.BF16 R40, R68.reuse, R78, R40 ;  /* 0x0000004e4428723c */ /* 0x040fe20000041828 */
[----:B------:R-:W2:Y:S07]  /*b3d0*/  LDSM.16.MT88.4 R76, [R148+0x9000] ;  /* 0x00900000944c783b */ /* 0x000eae0000004200 */
[C---:B------:R-:W-:Y:S08]  /*b3e0*/  HMMA.16816.F32.BF16 R44, R68.reuse, R72, R44 ;  /* 0x00000048442c723c */ /* 0x040ff0000004182c */
[C---:B------:R-:W-:Y:S01]  /*b3f0*/  HMMA.16816.F32.BF16 R48, R68.reuse, R74, R48 ;  /* 0x0000004a4430723c */ /* 0x040fe20000041830 */
[----:B------:R-:W3:Y:S07]  /*b400*/  LDSM.16.MT88.4 R72, [R107+0x9000] ;  /* 0x009000006b48783b */ /* 0x000eee0000004200 */
[C---:B-----5:R-:W-:Y:S08]  /*b410*/  HMMA.16816.F32.BF16 R52, R68.reuse, R80, R52 ;  /* 0x000000504434723c */ /* 0x060ff00000041834 */
[C---:B------:R-:W-:Y:S01]  /*b420*/  HMMA.16816.F32.BF16 R56, R68.reuse, R82, R56 ;  /* 0x000000524438723c */ /* 0x040fe20000041838 */
[----:B------:R-:W4:Y:S07]  /*b430*/  LDSM.16.MT88.4 R80, [R106+0x9000] ;  /* 0x009000006a50783b */ /* 0x000f2e0000004200 */
[C---:B-1----:R-:W-:Y:S08]  /*b440*/  HMMA.16816.F32.BF16 R60, R68.reuse, R84, R60 ;  /* 0x00000054443c723c */ /* 0x042ff0000004183c */
[----:B------:R-:W-:Y:S01]  /*b450*/  HMMA.16816.F32.BF16 R64, R68, R86, R64 ;  /* 0x000000564440723c */ /* 0x000fe20000041840 */
[----:B------:R-:W1:Y:S02]  /*b460*/  LDSM.16.MT88.4 R84, [R148+0xb000] ;  /* 0x00b000009454783b */ /* 0x000e640000004200 */
        /* <DEDUP_REMOVED lines=19> */
[C---:B------:R-:W-:Y:S03]  /*b5a0*/  HMMA.16816.F32.BF16 R12, R68.reuse, R88, R12 ;  /* 0x00000058440c723c */ /* 0x040fe6000004180c */
[----:B------:R-:W-:Y:S01]  /*b5b0*/  FADD.FTZ R173, R175, R0 ;  /* 0x00000000afad7221 */ /* 0x000fe20000010000 */
[----:B------:R-:W-:Y:S01]  /*b5c0*/  MOV R0, R3 ;  /* 0x0000000300007202 */ /* 0x000fe20000000f00 */
[----:B------:R-:W-:Y:S02]  /*b5d0*/  FADD.FTZ R102, R102, R103 ;  /* 0x0000006766667221 */ /* 0x000fe40000010000 */
[----:B------:R-:W-:Y:S01]  /*b5e0*/  FADD.FTZ R173, R172, R173 ;  /* 0x000000adacad7221 */ /* 0x000fe20000010000 */
[C---:B------:R-:W-:Y:S03]  /*b5f0*/  HMMA.16816.F32.BF16 R16, R68.reuse, R90, R16 ;  /* 0x0000005a4410723c */ /* 0x040fe60000041810 */
[----:B------:R-:W-:Y:S05]  /*b600*/  FADD.FTZ R171, R101, R102 ;  /* 0x0000006665ab7221 */ /* 0x000fea0000010000 */
        /* <DEDUP_REMOVED lines=10> */
[C---:B------:R-:W-:Y:S08]  /*b6b0*/  HMMA.16816.F32.BF16 R48, R68.reuse, R78, R48 ;  /* 0x0000004e4430723c */ /* 0x040ff00000041830 */
[C---:B---3--:R-:W-:Y:S08]  /*b6c0*/  HMMA.16816.F32.BF16 R52, R68.reuse, R72, R52 ;  /* 0x000000484434723c */ /* 0x048ff00000041834 */
[C---:B------:R-:W-:Y:S08]  /*b6d0*/  HMMA.16816.F32.BF16 R56, R68.reuse, R74, R56 ;  /* 0x0000004a4438723c */ /* 0x040ff00000041838 */
[C---:B----4-:R-:W-:Y:S08]  /*b6e0*/  HMMA.16816.F32.BF16 R60, R68.reuse, R80, R60 ;  /* 0x00000050443c723c */ /* 0x050ff0000004183c */
[----:B------:R-:W-:Y:S08]  /*b6f0*/  HMMA.16816.F32.BF16 R64, R68, R82, R64 ;  /* 0x000000524440723c */ /* 0x000ff00000041840 */
[C---:B------:R-:W-:Y:S01]  /*b700*/  HMMA.16816.F32.BF16 R96, R108.reuse, R92, R4 ;  /* 0x0000005c6c60723c */ /* 0x040fe20000041804 */
[----:B------:R-:W2:Y:S07]  /*b710*/  LDSM.16.MT88.4 R4, [R107+0xb800] ;  /* 0x00b800006b04783b */ /* 0x000eae0000004200 */
[C---:B------:R-:W-:Y:S01]  /*b720*/  HMMA.16816.F32.BF16 R92, R108.reuse, R94, R8 ;  /* 0x0000005e6c5c723c */ /* 0x040fe20000041808 */
[----:B------:R-:W3:Y:S07]  /*b730*/  LDSM.16.MT88.4 R8, [R106+0xb800] ;  /* 0x00b800006a08783b */ /* 0x000eee0000004200 */
        /* <DEDUP_REMOVED lines=13> */
[----:B------:R-:W-:Y:S01]  /*b810*/  HMMA.16816.F32.BF16 R64, R108, R10, R64 ;  /* 0x0000000a6c40723c */ /* 0x000fe20000041840 */
[----:B------:R-:W-:Y:S08]  /*b820*/  @!UPT UIADD3 URZ, UPT, UPT, URZ, URZ, URZ ;  /* 0x000000fffffff290 */ /* 0x000ff0000fffe0ff */
[----:B------:R-:W-:Y:S11]  /*b830*/  @P0 BRA `(.L_x_4564) ;  /* 0xffffffd000900947 */ /* 0x000ff6000383ffff */
.L_x_4560:
        /* <DEDUP_REMOVED lines=220> */
.L_x_4566:
[----:B------:R-:W-:Y:S05]  /*c600*/  BSYNC.RECONVERGENT B0 ;  /* 0x0000000000007941 */ /* 0x000fea0003800200 */
.L_x_4565:
        /* <DEDUP_REMOVED lines=32> */
.L_x_4568:
[----:B------:R-:W-:Y:S05]  /*c810*/  BSYNC.RECONVERGENT B0 ;  /* 0x0000000000007941 */ /* 0x000fea0003800200 */
.L_x_4567:
        /* <DEDUP_REMOVED lines=20> */
.L_x_4570:
[----:B------:R-:W-:Y:S05]  /*c960*/  BSYNC.RECONVERGENT B0 ;  /* 0x0000000000007941 */ /* 0x000fea0003800200 */
.L_x_4569:
        /* <DEDUP_REMOVED lines=20> */
.L_x_4572:
[----:B------:R-:W-:Y:S05]  /*cab0*/  BSYNC.RECONVERGENT B0 ;  /* 0x0000000000007941 */ /* 0x000fea0003800200 */
.L_x_4571:
        /* <DEDUP_REMOVED lines=20> */
.L_x_4573:
        /* <DEDUP_REMOVED lines=16> */
.L_x_7237:


//--------------------- .text._ZN5flash24flash_fwd_splitkv_kernelI23Flash_fwd_kernel_traitsILi128ELi64ELi64ELi4ELb0ELb0EN7cutlass10bfloat16_tE19Flash_kernel_traitsILi128ELi64ELi64ELi4ES3_EELb1ELb0ELb0ELb0ELb0ELb0ELb0ELb1EEEvNS_16Flash_fwd_paramsE --------------------------
	.section	.text._ZN5flash24flash_fwd_splitkv_kernelI23Flash_fwd_kernel_traitsILi128ELi64ELi64ELi4ELb0ELb0EN7cutlass10bfloat16_tE19Flash_kernel_traitsILi128ELi64ELi64ELi4ES3_EELb1ELb0ELb0ELb0ELb0ELb0ELb0ELb1EEEvNS_16Flash_fwd_paramsE,"ax",@progbits
	.align	128
        .global         _ZN5flash24flash_fwd_splitkv_kernelI23Flash_fwd_kernel_traitsILi128ELi64ELi64ELi4ELb0ELb0EN7cutlass10bfloat16_tE19Flash_kernel_traitsILi128ELi64ELi64ELi4ES3_EELb1ELb0ELb0ELb0ELb0ELb0ELb0ELb1EEEvNS_16Flash_fwd_paramsE
        .type           _ZN5flash24flash_fwd_splitkv_kernelI23Flash_fwd_kernel_traitsILi128ELi64ELi64ELi4ELb0ELb0EN7cutlass10bfloat16_tE19Flash_kernel_traitsILi128ELi64ELi64ELi4ES3_EELb1ELb0ELb0ELb0ELb0ELb0ELb0ELb1EEEvNS_16Flash_fwd_paramsE,@function
        .size           _ZN5flash24flash_fwd_splitkv_kernelI23Flash_fwd_kernel_traitsILi128ELi64ELi64ELi4ELb0ELb0EN7cutlass10bfloat16_tE19Flash_kernel_traitsILi128ELi64ELi64ELi4ES3_EELb1ELb0ELb0ELb0ELb0ELb0ELb0ELb1EEEvNS_16Flash_fwd_paramsE,(.L_x_7238 - _ZN5flash24flash_fwd_splitkv_kernelI23Flash_fwd_kernel_traitsILi128ELi64ELi64ELi4ELb0ELb0EN7cutlass10bfloat16_tE19Flash_kernel_traitsILi128ELi64ELi64ELi4ES3_EELb1ELb0ELb0ELb0ELb0ELb0ELb0ELb1EEEvNS_16Flash_fwd_paramsE)
        .other          _ZN5flash24flash_fwd_splitkv_kernelI23Flash_fwd_kernel_traitsILi128ELi64ELi64ELi4ELb0ELb0EN7cutlass10bfloat16_tE19Flash_kernel_traitsILi128ELi64ELi64ELi4ES3_EELb1ELb0ELb0ELb0ELb0ELb0ELb0ELb1EEEvNS_16Flash_fwd_paramsE,@"STO_CUDA_ENTRY STV_DEFAULT"
_ZN5flash24flash_fwd_splitkv_kernelI23Flash_fwd_kernel_traitsILi128ELi64ELi64ELi4ELb0ELb0EN7cutlass10bfloat16_tE19Flash_kernel_traitsILi128ELi64ELi64ELi4ES3_EELb1ELb0ELb0ELb0ELb0ELb0ELb0ELb1EEEvNS_16Flash_fwd_paramsE:
.text._ZN5flash24flash_fwd_splitkv_kernelI23Flash_fwd_kernel_traitsILi128ELi64ELi64ELi4ELb0ELb0EN7cutlass10bfloat16_tE19Flash_kernel_traitsILi128ELi64ELi64ELi4ES3_EELb1ELb0ELb0ELb0ELb0ELb0ELb0ELb1EEEvNS_16Flash_fwd_paramsE:
        /* <DEDUP_REMOVED lines=51> */
.L_x_4574:
[----:B------:R-:W-:Y:S01]  /*0330*/  @!P1 ISETP.NE.U32.AND P0, PT, R2, RZ, PT ;  /* 0x000000ff0200920c */ /* 0x000fe20003f05070 */
[----:B------:R-:W-:-:S12]  /*0340*/  @!P3 EXIT ;  /* 0x000000000000b94d */ /* 0x000fd80003800000 */
[----:B------:R-:W2:Y:S01]  /*0350*/  LDCU UR5, c[0x0][0x438] ;  /* 0x00008700ff0577ac */ /* 0x000ea20008000800 */
[----:B------:R-:W-:Y:S01]  /*0360*/  @!P1 ISETP.NE.AND.EX P0, PT, R3, RZ, PT, P0 ;  /* 0x000000ff0300920c */ /* 0x000fe20003f05300 */
[--C-:B-----5:R-:W-:Y:S01]  /*0370*/  IMAD.IADD R67, R67, 0x1, -R0.reuse ;  /* 0x0000000143437824 */ /* 0x120fe200078e0a00 */
[----:B------:R-:W3:Y:S01]  /*0380*/  S2R R153, SR_TID.X ;  /* 0x0000000000997919 */ /* 0x000ee20000002100 */
[----:B------:R-:W4:Y:S01]  /*0390*/  LDCU UR4, c[0x0][0x508] ;  /* 0x0000a100ff0477ac */ /* 0x000f220008000800 */
[----:B------:R-:W-:Y:S01]  /*03a0*/  @!P1 SEL R8, R8, RZ, P0 ;  /* 0x000000ff08089207 */ /* 0x000fe20000000000 */
[----:B------:R-:W-:Y:S02]  /*03b0*/  @P1 IMAD.IADD R57, R57, 0x1, -R0 ;  /* 0x0000000139391824 */ /* 0x000fe400078e0a00 */
[----:B------:R-:W-:Y:S02]  /*03c0*/  VIADD R2, R11, 0x1 ;  /* 0x000000010b027836 */ /* 0x000fe40000000000 */
[----:B------:R-:W-:-:S02]  /*03d0*/  @!P1 IMAD.IADD R57, R67, 0x1, R8 ;  /* 0x0000000143399824 */ /* 0x000fc400078e0208 */
[----:B------:R-:W-:Y:S01]  /*03e0*/  IMAD R2, R2, 0x40, -R157 ;  /* 0x0000004002027824 */ /* 0x000fe200078e0a9d */
[----:B------:R-:W1:Y:S01]  /*03f0*/  S2R R8, SR_CTAID.Z ;  /* 0x0000000000087919 */ /* 0x000e620000002700 */
        /* <DEDUP_REMOVED lines=21> */
[----:B------:R-:W3:Y:S02]  /*0550*/  LDCU.64 UR4, c[0x0][0x410] ;  /* 0x00008200ff0477ac */ /* 0x000ee40008000a00 */
[----:B------:R-:W-:Y:S01]  /*0560*/  IADD3 R9, PT, PT, R153, 0x20, RZ ;  /* 0x0000002099097810 */ /* 0x000fe20007ffe0ff */
[----:B------:R-:W4:Y:S04]  /*0570*/  LDCU UR8, c[0x0][0x434] ;  /* 0x00008680ff0877ac */ /* 0x000f280008000800 */
        /* <DEDUP_REMOVED lines=16> */
[C---:B------:R-:W-:Y:S01]  /*0680*/  IADD3 R7, PT, PT, R153.reuse, 0x30, RZ ;  /* 0x0000003099077810 */ /* 0x040fe20007ffe0ff */
[----:B---3--:R-:W-:Y:S01]  /*0690*/  IMAD.WIDE.U32 R12, R8, UR4, R12 ;  /* 0x00000004080c7c25 */ /* 0x008fe2000f8e000c */
[----:B------:R-:W-:-:S02]  /*06a0*/  ISETP.GE.AND P0, PT, R153, R0, PT ;  /* 0x000000009900720c */ /* 0x000fc40003f06270 */
[-C--:B------:R-:W-:Y:S01]  /*06b0*/  ISETP.GE.AND P3, PT, R11, R0.reuse, PT ;  /* 0x000000000b00720c */ /* 0x080fe20003f66270 */
[----:B------:R-:W-:Y:S01]  /*06c0*/  IMAD R19, R8, UR5, R13 ;  /* 0x0000000508137c24 */ /* 0x000fe2000f8e020d */
[-C--:B------:R-:W-:Y:S02]  /*06d0*/  ISETP.GE.AND P2, PT, R9, R0.reuse, PT ;  /* 0x000000000900720c */ /* 0x080fe40003f46270 */
[----:B------:R-:W-:Y:S02]  /*06e0*/  ISETP.GE.AND P1, PT, R7, R0, PT ;  /* 0x000000000700720c */ /* 0x000fe40003f26270 */
[----:B------:R-:W-:-:S05]  /*06f0*/  LOP3.LUT R8, R4, 0x40, RZ, 0xfc, !PT ;  /* 0x0000004004087812 */ /* 0x000fca00078efcff */
        /* <DEDUP_REMOVED lines=12> */
.L_x_4577:
[----:B------:R-:W-:Y:S05]  /*07c0*/  BSYNC.RECONVERGENT B0 ;  /* 0x0000000000007941 */ /* 0x000fea0003800200 */
.L_x_4576:
        /* <DEDUP_REMOVED lines=18> */
.L_x_4579:
[----:B------:R-:W-:Y:S05]  /*08f0*/  BSYNC.RECONVERGENT B0 ;  /* 0x0000000000007941 */ /* 0x000fea0003800200 */
.L_x_4578:
        /* <DEDUP_REMOVED lines=18> */
.L_x_4581:
[----:B------:R-:W-:Y:S05]  /*0a20*/  BSYNC.RECONVERGENT B0 ;  /* 0x0000000000007941 */ /* 0x000fea0003800200 */
.L_x_4580:
        /* <DEDUP_REMOVED lines=17> */
.L_x_4583:
[----:B------:R-:W-:Y:S05]  /*0b40*/  BSYNC.RECONVERGENT B0 ;  /* 0x0000000000007941 */ /* 0x000fea0003800200 */
.L_x_4582:
        /* <DEDUP_REMOVED lines=20> */
.L_x_4575:
        /* <DEDUP_REMOVED lines=11> */
.L_x_4584:
[----:B------:R-:W-:Y:S05]  /*0d40*/  BRA.U !UP0, `(.L_x_4585) ;  /* 0x00000005089c7547 */ /* 0x000fea000b800000 */
[----:B------:R-:W2:Y:S01]  /*0d50*/  LDC R7, c[0x0][0x4f0] ;  /* 0x00013c00ff077b82 */ /* 0x000ea20000000800 */
[----:B-----5:R-:W-:Y:S01]  /*0d60*/  LEA R4, R102, 0xffffffc0, 0x6 ;  /* 0xffffffc066047811 */ /* 0x020fe200078e30ff */
[----:B------:R-:W3:Y:S03]  /*0d70*/  LDCU.64 UR4, c[0x0][0x4e8] ;  /* 0x00009d00ff0477ac */ /* 0x000ee60008000a00 */
[----:B------:R-:W-:Y:S01]  /*0d80*/  IABS R0, R4 ;  /* 0x0000000400007213 */ /* 0x000fe20000000000 */
[----:B------:R-:W4:Y:S01]  /*0d90*/  LDCU.64 UR8, c[0x0][0x3a0] ;  /* 0x00007400ff0877ac */ /* 0x000f220008000a00 */
[----:B------:R-:W4:Y:S01]  /*0da0*/  LDCU.64 UR14, c[0x0][0x3b8] ;  /* 0x00007700ff0e77ac */ /* 0x000f220008000a00 */
[----:B--2---:R-:W-:-:S04]  /*0db0*/  IABS R3, R7 ;  /* 0x0000000700037213 */ /* 0x004fc80000000000 */
[----:B------:R-:W2:Y:S08]  /*0dc0*/  I2F.RP R6, R3 ;  /* 0x0000000300067306 */ /* 0x000eb00000209400 */
[----:B--2---:R-:W2:Y:S02]  /*0dd0*/  MUFU.RCP R12, R6 ;  /* 0x00000006000c7308 */ /* 0x004ea40000001000 */
[----:B--2---:R-:W-:-:S06]  /*0de0*/  IADD3 R12, PT, PT, R12, 0xffffffe, RZ ;  /* 0x0ffffffe0c0c7810 */ /* 0x004fcc0007ffe0ff */
[----:B------:R-:W2:Y:S02]  /*0df0*/  F2I.FTZ.U32.TRUNC.NTZ R13, R12 ;  /* 0x0000000c000d7305 */ /* 0x000ea4000021f000 */
[----:B--2---:R-:W-:Y:S01]  /*0e00*/  IMAD.MOV R2, RZ, RZ, -R13 ;  /* 0x000000ffff027224 */ /* 0x004fe200078e0a0d */
[----:B------:R-:W-:-:S03]  /*0e10*/  MOV R12, RZ ;  /* 0x000000ff000c7202 */ /* 0x000fc60000000f00 */
[----:B------:R-:W-:-:S04]  /*0e20*/  IMAD R2, R2, R3, RZ ;  /* 0x0000000302027224 */ /* 0x000fc800078e02ff */
[----:B-1----:R-:W-:-:S04]  /*0e30*/  IMAD.HI.U32 R5, R13, R2, R12 ;  /* 0x000000020d057227 */ /* 0x002fc800078e000c */
        /* <DEDUP_REMOVED lines=13> */
[----:B------:R-:W1:Y:S01]  /*0f10*/  LDC R3, c[0x0][0x3e8] ;  /* 0x0000fa00ff037b82 */ /* 0x000e620000000800 */
[----:B------:R-:W2:Y:S05]  /*0f20*/  LDCU.64 UR4, c[0x0][0x3a8] ;  /* 0x00007500ff0477ac */ /* 0x000eaa0008000a00 */
[----:B------:R-:W-:Y:S01]  /*0f30*/  @P0 VIADD R5, R5, 0x1 ;  /* 0x0000000105050836 */ /* 0x000fe20000000000 */
[----:B------:R-:W-:-:S04]  /*0f40*/  LEA R158, P0, R2, UR12, 0x2 ;  /* 0x0000000c029e7c11 */ /* 0x000fc8000f8010ff */
[----:B------:R-:W-:Y:S02]  /*0f50*/  LEA.HI.X R159, R2, UR13, R159, 0x2, P0 ;  /* 0x0000000d029f7c11 */ /* 0x000fe400080f149f */
[----:B------:R-:W-:Y:S02]  /*0f60*/  @!P1 IADD3 R5, PT, PT, -R5, RZ, RZ ;  /* 0x000000ff05059210 */ /* 0x000fe40007ffe1ff */
[----:B------:R-:W-:-:S05]  /*0f70*/  @!P3 LOP3.LUT R5, RZ, R7, RZ, 0x33, !PT ;  /* 0x00000007ff05b212 */ /* 0x000fca00078e33ff */
[----:B------:R-:W-:-:S06]  /*0f80*/  IMAD.WIDE R14, R5, 0x4, R158 ;  /* 0x00000004050e7825 */ /* 0x000fcc00078e029e */
[----:B------:R-:W3:Y:S01]  /*0f90*/  LDG.E R14, desc[UR6][R14.64] ;  /* 0x000000060e0e7981 */ /* 0x000ee2000c1e1900 */
[----:B-1----:R-:W-:Y:S01]  /*0fa0*/  IABS R2, R3 ;  /* 0x0000000300027213 */ /* 0x002fe20000000000 */
[----:B------:R-:W-:Y:S01]  /*0fb0*/  IMAD.MOV R5, RZ, RZ, -R5 ;  /* 0x000000ffff057224 */ /* 0x000fe200078e0a05 */
[----:B----4-:R-:W-:Y:S01]  /*0fc0*/  MOV R61, UR15 ;  /* 0x0000000f003d7c02 */ /* 0x010fe20008000f00 */
[----:B------:R-:W-:Y:S01]  /*0fd0*/  IMAD.U32 R60, RZ, RZ, UR14 ;  /* 0x0000000eff3c7e24 */ /* 0x000fe2000f8e00ff */
[----:B------:R-:W1:Y:S01]  /*0fe0*/  I2F.RP R9, R2 ;  /* 0x0000000200097306 */ /* 0x000e620000209400 */
[----:B------:R-:W-:-:S05]  /*0ff0*/  IMAD R4, R7, R5, R4 ;  /* 0x0000000507047224 */ /* 0x000fca00078e0204 */
[----:B------:R-:W-:Y:S02]  /*1000*/  SHF.R.S32.HI R5, RZ, 0x1f, R4 ;  /* 0x0000001fff057819 */ /* 0x000fe40000011404 */
[----:B-1----:R-:W1:Y:S02]  /*1010*/  MUFU.RCP R12, R9 ;  /* 0x00000009000c7308 */ /* 0x002e640000001000 */
[----:B-1----:R-:W-:-:S06]  /*1020*/  VIADD R12, R12, 0xffffffe ;  /* 0x0ffffffe0c0c7836 */ /* 0x002fcc0000000000 */
[----:B------:R-:W1:Y:S02]  /*1030*/  F2I.FTZ.U32.TRUNC.NTZ R13, R12 ;  /* 0x0000000c000d7305 */ /* 0x000e64000021f000 */
[----:B-1----:R-:W-:Y:S01]  /*1040*/  IADD3 R0, PT, PT, RZ, -R13, RZ ;  /* 0x8000000dff007210 */ /* 0x002fe20007ffe0ff */
[----:B------:R-:W-:-:S04]  /*1050*/  IMAD.MOV.U32 R12, RZ, RZ, RZ ;  /* 0x000000ffff0c7224 */ /* 0x000fc800078e00ff */
[----:B------:R-:W-:Y:S01]  /*1060*/  IMAD R6, R0, R2, RZ ;  /* 0x0000000200067224 */ /* 0x000fe200078e02ff */
[----:B------:R-:W-:-:S03]  /*1070*/  IABS R0, R8 ;  /* 0x0000000800007213 */ /* 0x000fc60000000000 */
[----:B------:R-:W-:Y:S01]  /*1080*/  IMAD.HI.U32 R13, R13, R6, R12 ;  /* 0x000000060d0d7227 */ /* 0x000fe200078e000c */
[----:B------:R-:W-:-:S05]  /*1090*/  MOV R6, R0 ;  /* 0x0000000000067202 */ /* 0x000fca0000000f00 */
[----:B------:R-:W-:-:S04]  /*10a0*/  IMAD.HI.U32 R0, R13, R6, RZ ;  /* 0x000000060d007227 */ /* 0x000fc800078e00ff */
[----:B------:R-:W-:-:S04]  /*10b0*/  IMAD.MOV R9, RZ, RZ, -R0 ;  /* 0x000000ffff097224 */ /* 0x000fc800078e0a00 */
[----:B------:R-:W-:Y:S02]  /*10c0*/  IMAD R13, R2, R9, R6 ;  /* 0x00000009020d7224 */ /* 0x000fe400078e0206 */
[----:B------:R-:W-:-:S03]  /*10d0*/  IMAD R6, R5, R60, RZ ;  /* 0x0000003c05067224 */ /* 0x000fc600078e02ff */
[----:B------:R-:W-:Y:S01]  /*10e0*/  ISETP.GT.U32.AND P0, PT, R2, R13, PT ;  /* 0x0000000d0200720c */ /* 0x000fe20003f04070 */
[----:B------:R-:W-:-:S12]  /*10f0*/  IMAD R6, R4, R61, R6 ;  /* 0x0000003d04067224 */ /* 0x000fd800078e0206 */
[-C--:B------:R-:W-:Y:S02]  /*1100*/  @!P0 IADD3 R13, PT, PT, R13, -R2.reuse, RZ ;  /* 0x800000020d0d8210 */ /* 0x080fe40007ffe0ff */
[----:B------:R-:W-:Y:S02]  /*1110*/  @!P0 IADD3 R0, PT, PT, R0, 0x1, RZ ;  /* 0x0000000100008810 */ /* 0x000fe40007ffe0ff */
[----:B------:R-:W-:Y:S02]  /*1120*/  ISETP.GE.U32.AND P1, PT, R13, R2, PT ;  /* 0x000000020d00720c */ /* 0x000fe40003f26070 */
[----:B------:R-:W-:-:S04]  /*1130*/  LOP3.LUT R2, R8, R3, RZ, 0x3c, !PT ;  /* 0x0000000308027212 */ /* 0x000fc800078e3cff */
[----:B------:R-:W-:-:S07]  /*1140*/  ISETP.GE.AND P0, PT, R2, RZ, PT ;  /* 0x000000ff0200720c */ /* 0x000fce0003f06270 */
[----:B------:R-:W-:Y:S01]  /*1150*/  @P1 VIADD R0, R0, 0x1 ;  /* 0x0000000100001836 */ /* 0x000fe20000000000 */
[----:B------:R-:W-:-:S04]  /*1160*/  ISETP.NE.AND P1, PT, R3, RZ, PT ;  /* 0x000000ff0300720c */ /* 0x000fc80003f25270 */
[----:B------:R-:W-:-:S04]  /*1170*/  MOV R7, R0 ;  /* 0x0000000000077202 */ /* 0x000fc80000000f00 */
[----:B------:R-:W-:Y:S02]  /*1180*/  @!P0 IADD3 R7, PT, PT, -R7, RZ, RZ ;  /* 0x000000ff07078210 */ /* 0x000fe40007ffe1ff */
[----:B---3--:R-:W-:Y:S01]  /*1190*/  SHF.R.S32.HI R9, RZ, 0x1f, R14 ;  /* 0x0000001fff097819 */ /* 0x008fe2000001140e */
[----:B------:R-:W-:-:S04]  /*11a0*/  IMAD.WIDE.U32 R18, R14, UR8, RZ ;  /* 0x000000080e127c25 */ /* 0x000fc8000f8e00ff */
[C---:B------:R-:W-:Y:S02]  /*11b0*/  IMAD R13, R9.reuse, UR8, RZ ;  /* 0x00000008090d7c24 */ /* 0x040fe4000f8e02ff */
[----:B--2---:R-:W-:Y:S02]  /*11c0*/  IMAD R9, R9, UR4, RZ ;  /* 0x0000000409097c24 */ /* 0x004fe4000f8e02ff */
[C---:B------:R-:W-:Y:S01]  /*11d0*/  IMAD R16, R14.reuse, UR9, R13 ;  /* 0x000000090e107c24 */ /* 0x040fe2000f8e020d */
[----:B------:R-:W1:Y:S01]  /*11e0*/  LDCU.128 UR8, c[0x0][0x3d0] ;  /* 0x00007a00ff0877ac */ /* 0x000e620008000c00 */
[C---:B------:R-:W-:Y:S02]  /*11f0*/  IMAD R12, R14.reuse, UR5, R9 ;  /* 0x000000050e0c7c24 */ /* 0x040fe4000f8e0209 */
[----:B------:R-:W-:Y:S01]  /*1200*/  IMAD.WIDE.U32 R14, R14, UR4, RZ ;  /* 0x000000040e0e7c25 */ /* 0x000fe2000f8e00ff */
[----:B------:R-:W2:Y:S01]  /*1210*/  LDCU.64 UR4, c[0x0][0x3c0] ;  /* 0x00007800ff0477ac */ /* 0x000ea20008000a00 */
[----:B------:R-:W-:-:S02]  /*1220*/  IADD3 R17, PT, PT, R19, R16, RZ ;  /* 0x0000001013117210 */ /* 0x000fc40007ffe0ff */
[----:B------:R-:W-:Y:S02]  /*1230*/  MOV R16, R18 ;  /* 0x0000001200107202 */ /* 0x000fe40000000f00 */
[----:B------:R-:W-:Y:S02]  /*1240*/  IADD3 R13, PT, PT, R15, R12, RZ ;  /* 0x0000000c0f0d7210 */ /* 0x000fe40007ffe0ff */
[----:B------:R-:W-:Y:S01]  /*1250*/  MOV R12, R14 ;  /* 0x0000000e000c7202 */ /* 0x000fe20000000f00 */
[----:B------:R-:W-:Y:S01]  /*1260*/  IMAD.WIDE.U32 R16, R4, R60, R16 ;  /* 0x0000003c04107225 */ /* 0x000fe200078e0010 */
[----:B------:R-:W-:-:S03]  /*1270*/  LOP3.LUT R14, RZ, R3, RZ, 0x33, !PT ;  /* 0x00000003ff0e7212 */ /* 0x000fc600078e33ff */
[----:B------:R-:W-:Y:S01]  /*1280*/  IMAD.IADD R17, R17, 0x1, R6 ;  /* 0x0000000111117824 */ /* 0x000fe200078e0206 */
[----:B------:R-:W-:Y:S01]  /*1290*/  SEL R7, R14, R7, !P1 ;  /* 0x000000070e077207 */ /* 0x000fe20004800000 */
[----:B--2---:R-:W-:Y:S01]  /*12a0*/  IMAD.U32 R2, RZ, RZ, UR4 ;  /* 0x00000004ff027e24 */ /* 0x004fe2000f8e00ff */
[----:B------:R-:W-:-:S03]  /*12b0*/  MOV R3, UR5 ;  /* 0x0000000500037c02 */ /* 0x000fc60008000f00 */
[----:B-1----:R-:W-:-:S04]  /*12c0*/  IMAD.WIDE.U32 R16, R7, UR8, R16 ;  /* 0x0000000807107c25 */ /* 0x002fc8000f8e0010 */
[-C--:B------:R-:W-:Y:S02]  /*12d0*/  IMAD R5, R5, R2.reuse, RZ ;  /* 0x0000000205057224 */ /* 0x080fe400078e02ff */
[----:B------:R-:W-:-:S04]  /*12e0*/  IMAD.WIDE.U32 R12, R4, R2, R12 ;  /* 0x00000002040c7225 */ /* 0x000fc800078e000c */
[----:B------:R-:W-:Y:S01]  /*12f0*/  IMAD R5, R4, R3, R5 ;  /* 0x0000000304057224 */ /* 0x000fe200078e0205 */
[----:B------:R-:W-:Y:S01]  /*1300*/  SHF.R.S32.HI R4, RZ, 0x1f, R7 ;  /* 0x0000001fff047819 */ /* 0x000fe20000011407 */
[----:B------:R-:W-:-:S03]  /*1310*/  IMAD.MOV.U32 R10, RZ, RZ, R16 ;  /* 0x000000ffff0a7224 */ /* 0x000fc600078e0010 */
[----:B------:R-:W-:Y:S01]  /*1320*/  IADD3 R13, PT, PT, R13, R5, RZ ;  /* 0x000000050d0d7210 */ /* 0x000fe20007ffe0ff */
[C---:B------:R-:W-:Y:S02]  /*1330*/  IMAD R6, R4.reuse, UR8, RZ ;  /* 0x0000000804067c24 */ /* 0x040fe4000f8e02ff */
[----:B------:R-:W-:Y:S02]  /*1340*/  IMAD R4, R4, UR10, RZ ;  /* 0x0000000a04047c24 */ /* 0x000fe4000f8e02ff */
[C---:B------:R-:W-:Y:S02]  /*1350*/  IMAD R6, R7.reuse, UR9, R6 ;  /* 0x0000000907067c24 */ /* 0x040fe4000f8e0206 */
[C---:B------:R-:W-:Y:S02]  /*1360*/  IMAD R4, R7.reuse, UR11, R4 ;  /* 0x0000000b07047c24 */ /* 0x040fe4000f8e0204 */
[----:B------:R-:W-:Y:S01]  /*1370*/  IMAD.WIDE.U32 R12, R7, UR10, R12 ;  /* 0x0000000a070c7c25 */ /* 0x000fe2000f8e000c */
[----:B------:R-:W-:-:S04]  /*1380*/  IADD3 R6, PT, PT, R17, R6, RZ ;  /* 0x0000000611067210 */ /* 0x000fc80007ffe0ff */
[----:B------:R-:W-:Y:S02]  /*1390*/  IADD3 R7, PT, PT, R13, R4, RZ ;  /* 0x000000040d077210 */ /* 0x000fe40007ffe0ff */
[----:B------:R-:W-:Y:S01]  /*13a0*/  MOV R16, R12 ;  /* 0x0000000c00107202 */ /* 0x000fe20000000f00 */
[----:B------:R-:W-:Y:S06]  /*13b0*/  BRA `(.L_x_4586) ;  /* 0x0000000400707947 */ /* 0x000fec0003800000 */
.L_x_4585:
        /* <DEDUP_REMOVED lines=15> */
.L_x_4587:
[----:B------:R-:W2:Y:S01]  /*14b0*/  LDC.64 R60, c[0x0][0x3b8] ;  /* 0x0000ee00ff3c7b82 */ /* 0x000ea20000000a00 */
[----:B------:R-:W-:-:S05]  /*14c0*/  IADD3 R2, PT, PT, R0, R7, RZ ;  /* 0x0000000700027210 */ /* 0x000fca0007ffe0ff */
[C---:B--2---:R-:W-:Y:S02]  /*14d0*/  IMAD R13, R2.reuse, R61, RZ ;  /* 0x0000003d020d7224 */ /* 0x044fe400078e02ff */
[----:B------:R-:W-:-:S05]  /*14e0*/  IMAD.WIDE.U32 R2, R2, R60, RZ ;  /* 0x0000003c02027225 */ /* 0x000fca00078e00ff */
[----:B------:R-:W-:Y:S02]  /*14f0*/  IADD3 R13, PT, PT, R3, R13, RZ ;  /* 0x0000000d030d7210 */ /* 0x000fe40007ffe0ff */
[----:B------:R-:W-:Y:S02]  /*1500*/  MOV R12, R2 ;  /* 0x00000002000c7202 */ /* 0x000fe40000000f00 */
.L_x_4588:
        /* <DEDUP_REMOVED lines=14> */
[----:B------:R-:W-:Y:S06]  /*15f0*/  BRA `(.L_x_4590) ;  /* 0x0000000000187947 */ /* 0x000fec0003800000 */
.L_x_4589:
[----:B------:R-:W2:Y:S01]  /*1600*/  LDC.64 R2, c[0x0][0x3c0] ;  /* 0x0000f000ff027b82 */ /* 0x000ea20000000a00 */
[----:B------:R-:W-:-:S05]  /*1610*/  IADD3 R0, PT, PT, R0, R7, RZ ;  /* 0x0000000700007210 */ /* 0x000fca0007ffe0ff */
[C---:B--2---:R-:W-:Y:S02]  /*1620*/  IMAD R15, R0.reuse, R3, RZ ;  /* 0x00000003000f7224 */ /* 0x044fe400078e02ff */
[----:B-1---5:R-:W-:-:S05]  /*1630*/  IMAD.WIDE.U32 R4, R0, R2, RZ ;  /* 0x0000000200047225 */ /* 0x022fca00078e00ff */
[----:B------:R-:W-:Y:S02]  /*1640*/  IADD3 R15, PT, PT, R5, R15, RZ ;  /* 0x0000000f050f7210 */ /* 0x000fe40007ffe0ff */
[----:B------:R-:W-:-:S07]  /*1650*/  MOV R10, R4 ;  /* 0x00000004000a7202 */ /* 0x000fce0000000f00 */
.L_x_4590:
[----:B------:R-:W1:Y:S01]  /*1660*/  LDC R19, c[0x0][0x3e8] ;  /* 0x0000fa00ff137b82 */ /* 0x000e620000000800 */
[----:B------:R-:W-:Y:S01]  /*1670*/  MOV R6, RZ ;  /* 0x000000ff00067202 */ /* 0x000fe20000000f00 */
[----:B------:R-:W-:Y:S01]  /*1680*/  IMAD.MOV.U32 R21, RZ, RZ, R15 ;  /* 0x000000ffff157224 */ /* 0x000fe200078e000f */
[----:B------:R-:W-:Y:S02]  /*1690*/  MOV R20, R10 ;  /* 0x0000000a00147202 */ /* 0x000fe40000000f00 */
[----:B------:R-:W-:Y:S02]  /*16a0*/  CS2R R158, SRZ ;  /* 0x00000000009e7805 */ /* 0x000fe4000001ff00 */
[----:B------:R-:W-:Y:S02]  /*16b0*/  MOV R18, R12 ;  /* 0x0000000c00127202 */ /* 0x000fe40000000f00 */
[-C--:B-1----:R-:W-:Y:S02]  /*16c0*/  IABS R4, R19.reuse ;  /* 0x0000001300047213 */ /* 0x082fe40000000000 */
[----:B------:R-:W-:-:S02]  /*16d0*/  LOP3.LUT R14, RZ, R19, RZ, 0x33, !PT ;  /* 0x00000013ff0e7212 */ /* 0x000fc400078e33ff */
[----:B------:R-:W1:Y:S08]  /*16e0*/  I2F.RP R9, R4 ;  /* 0x0000000400097306 */ /* 0x000e700000209400 */
[----:B-1----:R-:W1:Y:S02]  /*16f0*/  MUFU.RCP R7, R9 ;  /* 0x0000000900077308 */ /* 0x002e640000001000 */
[----:B-1----:R-:W-:-:S02]  /*1700*/  IADD3 R7, PT, PT, R7, 0xffffffe, RZ ;  /* 0x0ffffffe07077810 */ /* 0x002fc40007ffe0ff */
[----:B------:R-:W-:-:S04]  /*1710*/  LEA R9, R102, 0xffffffc0, 0x6 ;  /* 0xffffffc066097811 */ /* 0x000fc800078e30ff */
        /* <DEDUP_REMOVED lines=18> */
[----:B------:R-:W-:Y:S01]  /*1840*/  ISETP.NE.AND P1, PT, R19, RZ, PT ;  /* 0x000000ff1300720c */ /* 0x000fe20003f25270 */
[----:B------:R-:W-:Y:S02]  /*1850*/  IMAD.MOV.U32 R19, RZ, RZ, R13 ;  /* 0x000000ffff137224 */ /* 0x000fe400078e000d */
[----:B------:R-:W-:Y:S01]  /*1860*/  IMAD.WIDE.U32 R12, R9, R2, R20 ;  /* 0x00000002090c7225 */ /* 0x000fe200078e0014 */
[----:B------:R-:W-:-:S03]  /*1870*/  MOV R17, R0 ;  /* 0x0000000000117202 */ /* 0x000fc60000000f00 */
[----:B------:R-:W-:Y:S01]  /*1880*/  IMAD.WIDE.U32 R18, R9, R60, R18 ;  /* 0x0000003c09127225 */ /* 0x000fe200078e0012 */
[----:B------:R-:W-:-:S03]  /*1890*/  MOV R16, R12 ;  /* 0x0000000c00107202 */ /* 0x000fc60000000f00 */
        /* <DEDUP_REMOVED lines=14> */
.L_x_4586:
[----:B------:R-:W-:Y:S01]  /*1980*/  IMAD.MOV.U32 R9, RZ, RZ, RZ ;  /* 0x000000ffff097224 */ /* 0x000fe200078e00ff */
[----:B------:R-:W1:Y:S01]  /*1990*/  LDC.64 R110, c[0x0][0x3b0] ;  /* 0x0000ec00ff6e7b82 */ /* 0x000e620000000a00 */
[C---:B------:R-:W-:Y:S01]  /*19a0*/  IMAD.SHL.U32 R74, R153.reuse, 0x8, RZ ;  /* 0x00000008994a7824 */ /* 0x040fe200078e00ff */
[----:B------:R-:W2:Y:S03]  /*19b0*/  LDCU.64 UR4, c[0x0][0x390] ;  /* 0x00007200ff0477ac */ /* 0x000ea60008000a00 */
[----:B------:R3:W5:Y:S01]  /*19c0*/  @P2 LDG.E R9, desc[UR6][R114.64] ;  /* 0x0000000672092981 */ /* 0x000762000c1e1900 */
[----:B------:R-:W-:Y:S01]  /*19d0*/  ISETP.NE.AND P2, PT, R152, -0x1, PT ;  /* 0xffffffff9800780c */ /* 0x000fe20003f45270 */
[----:B------:R-:W4:Y:S01]  /*19e0*/  LDCU.64 UR10, c[0x0][0x3c8] ;  /* 0x00007900ff0a77ac */ /* 0x000f220008000a00 */
[----:B------:R-:W-:Y:S01]  /*19f0*/  SHF.R.U32.HI R112, RZ, 0x3, R153 ;  /* 0x00000003ff707819 */ /* 0x000fe20000011699 */
[----:B------:R-:W-:Y:S01]  /*1a00*/  IMAD.SHL.U32 R69, R153, 0x4, RZ ;  /* 0x0000000499457824 */ /* 0x000fe200078e00ff */
[C---:B------:R-:W-:Y:S01]  /*1a10*/  SHF.L.U64.HI R56, R2.reuse, 0x4, R3 ;  /* 0x0000000402387819 */ /* 0x040fe20000010203 */
[----:B------:R-:W3:Y:S01]  /*1a20*/  LDCU.64 UR8, c[0x0][0x388] ;  /* 0x00007100ff0877ac */ /* 0x000ee20008000a00 */
[----:B------:R-:W-:Y:S01]  /*1a30*/  SHF.L.U32 R59, R2, 0x4, RZ ;  /* 0x00000004023b7819 */ /* 0x000fe200000006ff */
[----:B------:R-:W-:Y:S01]  /*1a40*/  IMAD.SHL.U32 R62, R60, 0x10, RZ ;  /* 0x000000103c3e7824 */ /* 0x000fe200078e00ff */
[----:B------:R-:W-:-:S02]  /*1a50*/  MOV R113, RZ ;  /* 0x000000ff00717202 */ /* 0x000fc40000000f00 */
[----:B------:R-:W-:Y:S02]  /*1a60*/  LOP3.LUT R69, R69, 0x1c, RZ, 0xc0, !PT ;  /* 0x0000001c45457812 */ /* 0x000fe400078ec0ff */
[----:B------:R-:W-:Y:S01]  /*1a70*/  SHF.L.U32 R51, R102, 0x6, RZ ;  /* 0x0000000666337819 */ /* 0x000fe200000006ff */
[----:B------:R-:W2:Y:S01]  /*1a80*/  @!P2 LDC.64 R4, c[0x0][0x398] ;  /* 0x0000e600ff04ab82 */ /* 0x000ea20000000a00 */
[----:B------:R-:W-:-:S03]  /*1a90*/  SHF.R.U32.HI R65, RZ, 0x1, R153 ;  /* 0x00000001ff417819 */ /* 0x000fc60000011699 */
[----:B------:R-:W-:Y:S02]  /*1aa0*/  VIADD R50, R51, 0xffffffc0 ;  /* 0xffffffc033327836 */ /* 0x000fe40000000000 */
[----:B-1----:R-:W-:-:S04]  /*1ab0*/  @P2 IMAD.WIDE.U32 R18, R152, R110, RZ ;  /* 0x0000006e98122225 */ /* 0x002fc800078e00ff */
[C---:B--2---:R-:W-:Y:S02]  /*1ac0*/  @!P2 IMAD.WIDE.U32 R12, R155.reuse, R4, RZ ;  /* 0x000000049b0ca225 */ /* 0x044fe400078e00ff */
[----:B------:R-:W1:Y:S02]  /*1ad0*/  LDC R4, c[0x0][0x450] ;  /* 0x00011400ff047b82 */ /* 0x000e640000000800 */
[----:B------:R-:W-:Y:S01]  /*1ae0*/  @!P2 IMAD.MOV.U32 R15, RZ, RZ, R12 ;  /* 0x000000ffff0fa224 */ /* 0x000fe200078e000c */
[----:B------:R-:W-:Y:S01]  /*1af0*/  LOP3.LUT R12, R74, 0x38, RZ, 0xc0, !PT ;  /* 0x000000384a0c7812 */ /* 0x000fe200078ec0ff */
[----:B------:R-:W-:Y:S01]  /*1b00*/  @!P2 IMAD R5, R155, R5, R13 ;  /* 0x000000059b05a224 */ /* 0x000fe200078e020d */
[----:B------:R-:W-:Y:S01]  /*1b10*/  @P2 MOV R15, R18 ;  /* 0x00000012000f2202 */ /* 0x000fe20000000f00 */
[----:B------:R-:W-:Y:S01]  /*1b20*/  @P2 IMAD R5, R152, R111, R19 ;  /* 0x0000006f98052224 */ /* 0x000fe200078e0213 */
[C---:B------:R-:W-:Y:S02]  /*1b30*/  IADD3 R18, P2, PT, R12.reuse, R16, RZ ;  /* 0x000000100c127210 */ /* 0x040fe40007f5e0ff */
[C---:B------:R-:W-:Y:S01]  /*1b40*/  IADD3 R20, P3, PT, R12.reuse, R10, RZ ;  /* 0x0000000a0c147210 */ /* 0x040fe20007f7e0ff */
[----:B------:R-:W-:Y:S01]  /*1b50*/  IMAD.WIDE.U32 R10, R11, 0x40, R112 ;  /* 0x000000400b0a7825 */ /* 0x000fe200078e0070 */
[----:B------:R-:W-:-:S02]  /*1b60*/  IADD3 R16, P4, PT, R12, R15, RZ ;  /* 0x0000000f0c107210 */ /* 0x000fc40007f9e0ff */
[----:B------:R-:W-:Y:S01]  /*1b70*/  LOP3.LUT R100, R12, 0x40, RZ, 0xfc, !PT ;  /* 0x000000400c647812 */ /* 0x000fe200078efcff */
[----:B------:R-:W-:Y:S02]  /*1b80*/  IMAD.X R19, RZ, RZ, R7, P2 ;  /* 0x000000ffff137224 */ /* 0x000fe400010e0607 */
[----:B------:R-:W-:Y:S02]  /*1b90*/  IMAD.X R21, RZ, RZ, R6, P3 ;  /* 0x000000ffff157224 */ /* 0x000fe400018e0606 */
[----:B------:R-:W-:Y:S01]  /*1ba0*/  IMAD.WIDE.U32 R18, R112, R2, R18 ;  /* 0x0000000270127225 */ /* 0x000fe200078e0012 */
[----:B------:R-:W-:-:S03]  /*1bb0*/  SHF.R.S32.HI R2, RZ, 0x1f, R67 ;  /* 0x0000001fff027819 */ /* 0x000fc60000011443 */
[----:B------:R-:W-:Y:S01]  /*1bc0*/  IMAD R77, R112, R3, R19 ;  /* 0x00000003704d7224 */ /* 0x000fe200078e0213 */
[----:B------:R-:W-:Y:S01]  /*1bd0*/  LEA.HI R75, R2, R67, RZ, 0x6 ;  /* 0x00000043024b7211 */ /* 0x000fe200078f30ff */
[----:B------:R-:W-:Y:S01]  /*1be0*/  IMAD.SHL.U32 R76, R18, 0x2, RZ ;  /* 0x00000002124c7824 */ /* 0x000fe200078e00ff */
[----:B-1----:R-:W-:Y:S01]  /*1bf0*/  LEA.HI R63, R4, R4, RZ, 0x1 ;  /* 0x00000004043f7211 */ /* 0x002fe200078f08ff */
[----:B------:R-:W-:Y:S01]  /*1c00*/  IMAD.WIDE.U32 R20, R112, R60, R20 ;  /* 0x0000003c70147225 */ /* 0x000fe200078e0014 */
[----:B------:R-:W-:Y:S02]  /*1c10*/  SHF.L.U64.HI R77, R18, 0x1, R77 ;  /* 0x00000001124d7819 */ /* 0x000fe4000001024d */
[----:B------:R-:W-:Y:S01]  /*1c20*/  IADD3 R76, P2, PT, R76, UR4, RZ ;  /* 0x000000044c4c7c10 */ /* 0x000fe2000ff5e0ff */
[----:B------:R-:W-:Y:S01]  /*1c30*/  IMAD.X R17, RZ, RZ, R5, P4 ;  /* 0x000000ffff117224 */ /* 0x000fe200020e0605 */
[----:B------:R-:W-:Y:S01]  /*1c40*/  SHF.R.S32.HI R75, RZ, 0x6, R75 ;  /* 0x00000006ff4b7819 */ /* 0x000fe2000001144b */
[----:B------:R-:W-:Y:S01]  /*1c50*/  IMAD R79, R112, R61, R21 ;  /* 0x0000003d704f7224 */ /* 0x000fe200078e0215 */
[----:B------:R-:W-:Y:S01]  /*1c60*/  IADD3.X R77, PT, PT, R77, UR5, RZ, P2, !PT ;  /* 0x000000054d4d7c10 */ /* 0x000fe200097fe4ff */
[----:B------:R-:W-:Y:S01]  /*1c70*/  IMAD.SHL.U32 R78, R20, 0x2, RZ ;  /* 0x00000002144e7824 */ /* 0x000fe200078e00ff */
[----:B------:R-:W-:Y:S01]  /*1c80*/  ISETP.GE.AND P2, PT, R75, R102, PT ;  /* 0x000000664b00720c */ /* 0x000fe20003f46270 */
[----:B------:R-:W-:Y:S01]  /*1c90*/  IMAD.SHL.U32 R3, R153, 0x40, RZ ;  /* 0x0000004099037824 */ /* 0x000fe200078e00ff */
[----:B------:R-:W-:Y:S01]  /*1ca0*/  SHF.R.S32.HI R63, RZ, 0x1, R63 ;  /* 0x00000001ff3f7819 */ /* 0x000fe2000001143f */
[----:B----4-:R-:W-:Y:S01]  /*1cb0*/  IMAD.WIDE.U32 R16, R8, UR10, R16 ;  /* 0x0000000a08107c25 */ /* 0x010fe2000f8e0010 */
[----:B------:R-:W-:-:S02]  /*1cc0*/  SHF.L.U64.HI R79, R20, 0x1, R79 ;  /* 0x00000001144f7819 */ /* 0x000fc4000001024f */
[----:B---3--:R-:W-:Y:S01]  /*1cd0*/  IADD3 R78, P3, PT, R78, UR8, RZ ;  /* 0x000000084e4e7c10 */ /* 0x008fe2000ff7e0ff */
[-C--:B------:R-:W-:Y:S01]  /*1ce0*/  IMAD R6, R11, R110.reuse, RZ ;  /* 0x0000006e0b067224 */ /* 0x080fe200078e02ff */
[----:B------:R-:W-:Y:S01]  /*1cf0*/  LOP3.LUT R3, R3, 0x1c0, RZ, 0xc0, !PT ;  /* 0x000001c003037812 */ /* 0x000fe200078ec0ff */
[----:B------:R-:W-:Y:S01]  /*1d00*/  IMAD R70, R112, R63, R69 ;  /* 0x0000003f70467224 */ /* 0x000fe200078e0245 */
[----:B------:R-:W-:Y:S01]  /*1d10*/  IADD3.X R79, PT, PT, R79, UR9, RZ, P3, !PT ;  /* 0x000000094f4f7c10 */ /* 0x000fe20009ffe4ff */
[----:B------:R-:W-:Y:S01]  /*1d20*/  IMAD R17, R8, UR11, R17 ;  /* 0x0000000b08117c24 */ /* 0x000fe2000f8e0211 */
[----:B------:R-:W-:Y:S01]  /*1d30*/  LOP3.LUT R64, R3, 0x38, R74, 0xf8, !PT ;  /* 0x0000003803407812 */ /* 0x000fe200078ef84a */
[----:B------:R-:W-:Y:S01]  /*1d40*/  IMAD R5, R10, R111, R6 ;  /* 0x0000006f0a057224 */ /* 0x000fe200078e0206 */
[----:B------:R-:W-:Y:S01]  /*1d50*/  SHF.L.U64.HI R61, R60, 0x4, R61 ;  /* 0x000000043c3d7819 */ /* 0x000fe2000001023d */
[----:B------:R-:W-:Y:S01]  /*1d60*/  IMAD.IADD R69, R69, 0x1, R70 ;  /* 0x0000000145457824 */ /* 0x000fe200078e0246 */
[----:B------:R-:W-:Y:S01]  /*1d70*/  LOP3.LUT R58, R64, 0x8, R65, 0x78, !PT ;  /* 0x00000008403a7812 */ /* 0x000fe200078e7841 */
[----:B------:R-:W-:Y:S01]  /*1d80*/  IMAD.WIDE.U32 R110, R10, R110, R16 ;  /* 0x0000006e0a6e7225 */ /* 0x000fe200078e0010 */
[----:B------:R-:W-:-:S02]  /*1d90*/  SHF.R.S32.HI R68, RZ, 0x1f, R70 ;  /* 0x0000001fff447819 */ /* 0x000fc40000011446 */
[----:B------:R-:W-:Y:S01]  /*1da0*/  SHF.R.S32.HI R66, RZ, 0x1f, R69 ;  /* 0x0000001fff427819 */ /* 0x000fe20000011445 */
[----:B------:R-:W-:Y:S01]  /*1db0*/  IMAD.MOV.U32 R150, RZ, RZ, R76 ;  /* 0x000000ffff967224 */ /* 0x000fe200078e004c */
[----:B------:R-:W-:Y:S01]  /*1dc0*/  MOV R148, R78 ;  /* 0x0000004e00947202 */ /* 0x000fe20000000f00 */
[----:B------:R-:W-:Y:S01]  /*1dd0*/  IMAD.MOV.U32 R149, RZ, RZ, R79 ;  /* 0x000000ffff957224 */ /* 0x000fe200078e004f */
[----:B------:R-:W-:Y:S01]  /*1de0*/  MOV R151, R77 ;  /* 0x0000004d00977202 */ /* 0x000fe20000000f00 */
[----:B------:R-:W-:Y:S01]  /*1df0*/  IMAD.IADD R60, R111, 0x1, R5 ;  /* 0x000000016f3c7824 */ /* 0x000fe200078e0205 */
[----:B------:R-:W-:Y:S06]  /*1e00*/  @P2 BRA `(.L_x_4591) ;  /* 0x0000005c00e42947 */ /* 0x000fec0003800000 */
[----:B------:R-:W1:Y:S01]  /*1e10*/  LDC.64 R4, c[0x0][0x4a0] ;  /* 0x00012800ff047b82 */ /* 0x000e620000000a00 */
[----:B------:R-:W2:Y:S01]  /*1e20*/  LDCU.128 UR16, c[0x0][0x4b0] ;  /* 0x00009600ff1077ac */ /* 0x000ea20008000c00 */
[----:B------:R-:W-:Y:S01]  /*1e30*/  IMAD.MOV.U32 R13, RZ, RZ, RZ ;  /* 0x000000ffff0d7224 */ /* 0x000fe200078e00ff */
[----:B------:R-:W-:Y:S01]  /*1e40*/  VIMNMX R75, PT, PT, RZ, R75, !PT ;  /* 0x0000004bff4b7248 */ /* 0x000fe20007fe0100 */
[----:B------:R-:W-:Y:S01]  /*1e50*/  @!P0 IMAD.MOV R0, RZ, RZ, -R0 ;  /* 0x000000ffff008224 */ /* 0x000fe200078e0a00 */
[----:B------:R-:W3:Y:S01]  /*1e60*/  LDCU.128 UR12, c[0x0][0x4c0] ;  /* 0x00009800ff0c77ac */ /* 0x000ee20008000c00 */
[----:B-----5:R-:W-:Y:S01]  /*1e70*/  IMAD.IADD R48, R50, 0x1, R9 ;  /* 0x0000000132307824 */ /* 0x020fe200078e0209 */
[----:B------:R-:W-:Y:S01]  /*1e80*/  SHF.R.S32.HI R9, RZ, 0x1f, R67 ;  /* 0x0000001fff097819 */ /* 0x000fe20000011443 */
[----:B------:R-:W4:Y:S01]  /*1e90*/  LDC.64 R2, c[0x0][0x4a8] ;  /* 0x00012a00ff027b82 */ /* 0x000f220000000a00 */
[----:B------:R-:W2:Y:S01]  /*1ea0*/  LDCU.128 UR8, c[0x0][0x490] ;  /* 0x00009200ff0877ac */ /* 0x000ea20008000c00 */
[----:B------:R-:W-:Y:S01]  /*1eb0*/  SEL R14, R14, R0, !P1 ;  /* 0x000000000e0e7207 */ /* 0x000fe20004800000 */
[----:B------:R-:W-:Y:S01]  /*1ec0*/  IMAD R48, R48, R63, RZ ;  /* 0x0000003f30307224 */ /* 0x000fe200078e02ff */
[C---:B------:R-:W-:Y:S01]  /*1ed0*/  IADD3 R73, PT, PT, R112.reuse, 0x10, RZ ;  /* 0x0000001070497810 */ /* 0x040fe20007ffe0ff */
[----:B------:R-:W3:Y:S01]  /*1ee0*/  LDCU.64 UR4, c[0x0][0x488] ;  /* 0x00009100ff0477ac */ /* 0x000ee20008000a00 */
[C---:B------:R-:W-:Y:S01]  /*1ef0*/  IMAD.SHL.U32 R99, R63.reuse, 0x10, RZ ;  /* 0x000000103f637824 */ /* 0x040fe200078e00ff */
[C---:B------:R-:W-:Y:S01]  /*1f00*/  IADD3 R71, PT, PT, R112.reuse, 0x30, RZ ;  /* 0x0000003070477810 */ /* 0x040fe20007ffe0ff */
[C---:B------:R-:W-:Y:S01]  /*1f10*/  IMAD R97, R63.reuse, 0x30, RZ ;  /* 0x000000303f617824 */ /* 0x040fe200078e02ff */
[----:B------:R-:W-:Y:S01]  /*1f20*/  UMOV UR20, URZ ;  /* 0x000000ff00147c82 */ /* 0x000fe20008000000 */
[----:B------:R-:W-:Y:S01]  /*1f30*/  IMAD.SHL.U32 R95, R63, 0x20, RZ ;  /* 0x000000203f5f7824 */ /* 0x000fe200078e00ff */
[----:B------:R-:W-:Y:S01]  /*1f40*/  MOV R98, R50 ;  /* 0x0000003200627202 */ /* 0x000fe20000000f00 */
[----:B------:R-:W-:Y:S01]  /*1f50*/  VIADD R72, R112, 0x20 ;  /* 0x0000002070487836 */ /* 0x000fe20000000000 */
[----:B------:R-:W-:Y:S01]  /*1f60*/  SHF.R.S32.HI R94, RZ, 0x1f, R99 ;  /* 0x0000001fff5e7819 */ /* 0x000fe20000011463 */
[----:B------:R-:W-:Y:S01]  /*1f70*/  IMAD R106, R102, -0x40, R67 ;  /* 0xffffffc0666a7824 */ /* 0x000fe200078e0243 */
[----:B------:R-:W-:Y:S01]  /*1f80*/  SHF.R.S32.HI R93, RZ, 0x1f, R95 ;  /* 0x0000001fff5d7819 */ /* 0x000fe2000001145f */
[----:B-1----:R-:W-:Y:S01]  /*1f90*/  IMAD.WIDE.U32 R6, R155, R4, R12 ;  /* 0x000000049b067225 */ /* 0x002fe200078e000c */
[----:B------:R-:W-:-:S02]  /*1fa0*/  IADD3 R4, P0, PT, -R67, R112, RZ ;  /* 0x0000007043047210 */ /* 0x000fc40007f1e1ff */
[----:B------:R-:W-:Y:S01]  /*1fb0*/  SHF.R.S32.HI R92, RZ, 0x1f, R97 ;  /* 0x0000001fff5c7819 */ /* 0x000fe20000011461 */
[C---:B------:R-:W-:Y:S01]  /*1fc0*/  IMAD R7, R155.reuse, R5, R7 ;  /* 0x000000059b077224 */ /* 0x040fe200078e0207 */
[----:B------:R-:W-:Y:S01]  /*1fd0*/  SHF.R.S32.HI R5, RZ, 0x1f, R14 ;  /* 0x0000001fff057819 */ /* 0x000fe2000001140e */
[----:B--2---:R-:W-:Y:S01]  /*1fe0*/  IMAD.WIDE.U32 R16, R155, UR10, R12 ;  /* 0x0000000a9b107c25 */ /* 0x004fe2000f8e000c */
[----:B------:R-:W-:Y:S02]  /*1ff0*/  IADD3.X R9, PT, PT, RZ, ~R9, RZ, P0, !PT ;  /* 0x80000009ff097210 */ /* 0x000fe400007fe4ff */
[----:B------:R-:W-:Y:S01]  /*2000*/  IADD3 R82, P0, PT, R48, R69, RZ ;  /* 0x0000004530527210 */ /* 0x000fe20007f1e0ff */
[----:B------:R-:W-:Y:S01]  /*2010*/  IMAD.WIDE.U32 R10, R50, UR16, R6 ;  /* 0x00000010320a7c25 */ /* 0x000fe2000f8e0006 */
[C---:B----4-:R-:W-:Y:S02]  /*2020*/  SHF.L.U32 R88, R2.reuse, 0x6, RZ ;  /* 0x0000000602587819 */ /* 0x050fe400000006ff */
[----:B------:R-:W-:Y:S01]  /*2030*/  SHF.L.U64.HI R90, R2, 0x4, R3 ;  /* 0x00000004025a7819 */ /* 0x000fe20000010203 */
[----:B------:R-:W-:-:S02]  /*2040*/  IMAD R11, R50, UR17, R11 ;  /* 0x00000011320b7c24 */ /* 0x000fc4000f8e020b */
[----:B---3--:R-:W-:Y:S02]  /*2050*/  IMAD R7, R5, UR12, RZ ;  /* 0x0000000c05077c24 */ /* 0x008fe4000f8e02ff */
[----:B------:R-:W-:-:S04]  /*2060*/  IMAD.WIDE.U32 R10, R14, UR12, R10 ;  /* 0x0000000c0e0a7c25 */ /* 0x000fc8000f8e000a */
[C---:B------:R-:W-:Y:S01]  /*2070*/  IMAD R6, R14.reuse, UR13, R7 ;  /* 0x0000000d0e067c24 */ /* 0x040fe2000f8e0207 */
[----:B------:R-:W1:Y:S01]  /*2080*/  LDCU.64 UR12, c[0x0][0x4e0] ;  /* 0x00009c00ff0c77ac */ /* 0x000e620008000a00 */
[----:B------:R-:W-:Y:S02]  /*2090*/  IMAD R5, R5, UR18, RZ ;  /* 0x0000001205057c24 */ /* 0x000fe4000f8e02ff */
[----:B------:R-:W-:Y:S01]  /*20a0*/  IMAD R17, R155, UR11, R17 ;  /* 0x0000000b9b117c24 */ /* 0x000fe2000f8e0211 */
[----:B------:R-:W-:Y:S01]  /*20b0*/  IADD3 R7, PT, PT, R11, R6, RZ ;  /* 0x000000060b077210 */ /* 0x000fe20007ffe0ff */
[----:B------:R-:W-:Y:S01]  /*20c0*/  IMAD.MOV.U32 R6, RZ, RZ, R10 ;  /* 0x000000ffff067224 */ /* 0x000fe200078e000a */
[----:B------:R-:W2:Y:S01]  /*20d0*/  LDCU.64 UR10, c[0x0][0x4d0] ;  /* 0x00009a00ff0a77ac */ /* 0x000ea20008000a00 */
[----:B------:R-:W-:Y:S01]  /*20e0*/  IMAD R10, R14, UR19, R5 ;  /* 0x000000130e0a7c24 */ /* 0x000fe2000f8e0205 */
[----:B------:R-:W-:Y:S01]  /*20f0*/  SHF.R.S32.HI R5, RZ, 0x1f, R48 ;  /* 0x0000001fff057819 */ /* 0x000fe20000011430 */
[----:B------:R-:W-:Y:S01]  /*2100*/  IMAD.WIDE.U32 R16, R50, R2, R16 ;  /* 0x0000000232107225 */ /* 0x000fe200078e0010 */
[----:B------:R-:W-:Y:S01]  /*2110*/  IADD3 R48, P1, PT, R48, R70, RZ ;  /* 0x0000004630307210 */ /* 0x000fe20007f3e0ff */
[----:B------:R-:W3:Y:S02]  /*2120*/  LDCU.U8 UR19, c[0x0][0x533] ;  /* 0x0000a660ff1377ac */ /* 0x000ee40008000000 */
[----:B------:R-:W-:-:S02]  /*2130*/  IMAD.X R83, R5, 0x1, R66, P0 ;  /* 0x0000000105537824 */ /* 0x000fc400000e0642 */
[-C--:B------:R-:W-:Y:S02]  /*2140*/  IMAD R17, R50, R3.reuse, R17 ;  /* 0x0000000332117224 */ /* 0x080fe400078e0211 */
        /* <DEDUP_REMOVED lines=15> */
[----:B------:R-:W-:Y:S01]  /*2240*/  IMAD.WIDE.U32 R6, R4, UR16, R6 ;  /* 0x0000001004067c25 */ /* 0x000fe2000f8e0006 */
[----:B--2---:R-:W-:Y:S01]  /*2250*/  IADD3 R48, P0, PT, R48, UR10, RZ ;  /* 0x0000000a30307c10 */ /* 0x004fe2000ff1e0ff */
[----:B------:R-:W2:Y:S01]  /*2260*/  LDCU UR16, c[0x0][0x440] ;  /* 0x00008800ff1077ac */ /* 0x000ea20008000800 */
[----:B------:R-:W-:Y:S01]  /*2270*/  IADD3 R84, P1, PT, R82, UR14, RZ ;  /* 0x0000000e52547c10 */ /* 0x000fe2000ff3e0ff */
[----:B------:R-:W-:Y:S01]  /*2280*/  IMAD R9, R4, R3, R9 ;  /* 0x0000000304097224 */ /* 0x000fe200078e0209 */
[----:B------:R-:W-:Y:S01]  /*2290*/  IADD3.X R49, PT, PT, R0, UR11, RZ, P0, !PT ;  /* 0x0000000b00317c10 */ /* 0x000fe200087fe4ff */
[----:B------:R-:W-:Y:S01]  /*22a0*/  IMAD.WIDE.U32 R4, R4, R2, R10 ;  /* 0x0000000204047225 */ /* 0x000fe200078e000a */
[----:B------:R-:W-:Y:S01]  /*22b0*/  IADD3 R89, P0, PT, RZ, -UR20, RZ ;  /* 0x80000014ff597c10 */ /* 0x000fe2000ff1e0ff */
[----:B---3--:R-:W-:Y:S01]  /*22c0*/  UISETP.NE.AND UP0, UPT, UR19, URZ, UPT ;  /* 0x000000ff1300728c */ /* 0x008fe2000bf05270 */
[----:B------:R-:W-:Y:S01]  /*22d0*/  IADD3.X R85, PT, PT, R83, UR15, RZ, P1, !PT ;  /* 0x0000000f53557c10 */ /* 0x000fe20008ffe4ff */
[----:B------:R-:W-:Y:S01]  /*22e0*/  IMAD.IADD R81, R7, 0x1, R81 ;  /* 0x0000000107517824 */ /* 0x000fe200078e0251 */
[----:B------:R-:W-:Y:S01]  /*22f0*/  IADD3.X R86, PT, PT, RZ, ~UR18, RZ, P0, !PT ;  /* 0x80000012ff567c10 */ /* 0x000fe200087fe4ff */
[----:B------:R-:W-:Y:S01]  /*2300*/  IMAD.X R88, RZ, RZ, ~R88, P0 ;  /* 0x000000ffff587224 */ /* 0x000fe200000e0e58 */
[----:B------:R-:W-:Y:S01]  /*2310*/  LEA R80, P3, R6, UR8, 0x1 ;  /* 0x0000000806507c11 */ /* 0x000fe2000f8608ff */
[----:B------:R-:W-:Y:S01]  /*2320*/  IMAD.SHL.U32 R91, R2, 0x10, RZ ;  /* 0x00000010025b7824 */ /* 0x000fe200078e00ff */
[----:B------:R-:W-:Y:S01]  /*2330*/  IADD3 R9, PT, PT, R5, R9, RZ ;  /* 0x0000000905097210 */ /* 0x000fe20007ffe0ff */
[----:B------:R-:W-:Y:S01]  /*2340*/  IMAD R104, R102, -0x40, R57 ;  /* 0xffffffc066687824 */ /* 0x000fe200078e0239 */
[----:B------:R-:W-:Y:S01]  /*2350*/  LEA R10, P2, R4, UR4, 0x1 ;  /* 0x00000004040a7c11 */ /* 0x000fe2000f8408ff */
[----:B------:R-:W-:Y:S01]  /*2360*/  IMAD.MOV.U32 R96, RZ, RZ, R102 ;  /* 0x000000ffff607224 */ /* 0x000fe200078e0066 */
[----:B------:R-:W-:Y:S01]  /*2370*/  IADD3 R82, P1, PT, R82, UR10, RZ ;  /* 0x0000000a52527c10 */ /* 0x000fe2000ff3e0ff */
[----:B------:R-:W3:Y:S01]  /*2380*/  LDCU.64 UR14, c[0x0][0x3c0] ;  /* 0x00007800ff0e77ac */ /* 0x000ee20008000a00 */
[----:B------:R-:W-:-:S02]  /*2390*/  SHF.R.S64 R87, R89, 0x1f, R86 ;  /* 0x0000001f59577819 */ /* 0x000fc40000001056 */
[----:B------:R-:W-:Y:S02]  /*23a0*/  SHF.R.S64 R89, R89, 0x1f, R88 ;  /* 0x0000001f59597819 */ /* 0x000fe40000001058 */
[----:B----4-:R-:W-:Y:S02]  /*23b0*/  MOV R11, UR17 ;  /* 0x00000011000b7c02 */ /* 0x010fe40008000f00 */
[----:B------:R-:W-:Y:S02]  /*23c0*/  SHF.R.S32.HI R86, RZ, 0x1f, R86 ;  /* 0x0000001fff567819 */ /* 0x000fe40000011456 */
[----:B------:R-:W-:Y:S02]  /*23d0*/  SHF.R.S32.HI R88, RZ, 0x1f, R88 ;  /* 0x0000001fff587819 */ /* 0x000fe40000011458 */
[----:B------:R-:W-:Y:S02]  /*23e0*/  LEA.HI.X R81, R6, UR9, R81, 0x1, P3 ;  /* 0x0000000906517c11 */ /* 0x000fe400098f0c51 */
[----:B------:R-:W-:Y:S01]  /*23f0*/  LEA.HI.X R9, R4, UR5, R9, 0x1, P2 ;  /* 0x0000000504097c11 */ /* 0x000fe200090f0c09 */
[----:B------:R-:W4:Y:S01]  /*2400*/  LDCU.64 UR4, c[0x0][0x3b8] ;  /* 0x00007700ff0477ac */ /* 0x000f220008000a00 */
[----:B------:R-:W-:Y:S01]  /*2410*/  IADD3.X R83, PT, PT, R83, UR11, RZ, P1, !PT ;  /* 0x0000000b53537c10 */ /* 0x000fe20008ffe4ff */
[----:B--2---:R-:W1:Y:S06]  /*2420*/  LDCU.128 UR8, c[0x0][0x3a0] ;  /* 0x00007400ff0877ac */ /* 0x004e6c0008000c00 */
.L_x_4643:
[----:B------:R-:W-:Y:S01]  /*2430*/  VIADD R104, R104, 0x40 ;  /* 0x0000004068687836 */ /* 0x000fe20000000000 */
[----:B------:R-:W-:Y:S01]  /*2440*/  BSSY.RECONVERGENT B0, `(.L_x_4592) ;  /* 0x0000011000007945 */ /* 0x000fe20003800200 */
[----:B------:R-:W-:Y:S03]  /*2450*/  VIADD R106, R106, 0x40 ;  /* 0x000000406a6a7836 */ /* 0x000fe60000000000 */
[CC--:B------:R-:W-:Y:S02]  /*2460*/  ISETP.GE.AND P0, PT, R112.reuse, R104.reuse, PT ;  /* 0x000000687000720c */ /* 0x0c0fe40003f06270 */
[----:B------:R-:W-:Y:S02]  /*2470*/  ISETP.GE.AND P5, PT, R73, R104, PT ;  /* 0x000000684900720c */ /* 0x000fe40003fa6270 */
[----:B------:R-:W-:Y:S02]  /*2480*/  ISETP.GE.AND P0, PT, R112, R106, !P0 ;  /* 0x0000006a7000720c */ /* 0x000fe40004706270 */
[CC--:B------:R-:W-:Y:S02]  /*2490*/  ISETP.GE.AND P4, PT, R72.reuse, R104.reuse, PT ;  /* 0x000000684800720c */ /* 0x0c0fe40003f86270 */
[----:B------:R-:W-:Y:S02]  /*24a0*/  ISETP.GE.AND P3, PT, R71, R104, PT ;  /* 0x000000684700720c */ /* 0x000fe40003f66270 */
[-C--:B------:R-:W-:Y:S02]  /*24b0*/  ISETP.GE.AND P5, PT, R73, R106.reuse, !P5 ;  /* 0x0000006a4900720c */ /* 0x080fe40006fa6270 */
[-C--:B------:R-:W-:Y:S02]  /*24c0*/  ISETP.GE.AND P4, PT, R72, R106.reuse, !P4 ;  /* 0x0000006a4800720c */ /* 0x080fe40006786270 */
[----:B------:R-:W-:Y:S03]  /*24d0*/  ISETP.GE.AND P3, PT, R71, R106, !P3 ;  /* 0x0000006a4700720c */ /* 0x000fe60005f66270 */
[----:B------:R-:W-:Y:S05]  /*24e0*/  @!P0 BRA `(.L_x_4593) ;  /* 0x0000000000188947 */ /* 0x000fea0003800000 */
[----:B------:R-:W-:Y:S02]  /*24f0*/  ISETP.GE.AND P2, PT, R12, UR16, PT ;  /* 0x000000100c007c0c */ /* 0x000fe4000bf46270 */
[----:B------:R-:W-:Y:S11]  /*2500*/  ISETP.GE.AND P1, PT, R100, UR16, PT ;  /* 0x0000001064007c0c */ /* 0x000ff6000bf26270 */
[----:B------:R-:W2:Y:S04]  /*2510*/  @!P2 LDG.E.128 R16, desc[UR6][R80.64] ;  /* 0x000000065010a981 */ /* 0x000ea8000c1e1d00 */
[----:B--2---:R2:W-:Y:S04]  /*2520*/  @!P2 STG.E.128 desc[UR6][R76.64], R16 ;  /* 0x000000104c00a986 */ /* 0x0045e8000c101d06 */
[----:B------:R-:W5:Y:S04]  /*2530*/  @!P1 LDG.E.128 R4, desc[UR6][R80.64+0x80] ;  /* 0x0000800650049981 */ /* 0x000f68000c1e1d00 */
[----:B-----5:R2:W-:Y:S02]  /*2540*/  @!P1 STG.E.128 desc[UR6][R76.64+0x80], R4 ;  /* 0x000080044c009986 */ /* 0x0205e4000c101d06 */
.L_x_4593:
[----:B-1-34-:R-:W-:Y:S05]  /*2550*/  BSYNC.RECONVERGENT B0 ;  /* 0x0000000000007941 */ /* 0x01afea0003800200 */
.L_x_4592:
        /* <DEDUP_REMOVED lines=13> */
.L_x_4595:
[----:B------:R-:W-:Y:S05]  /*2630*/  BSYNC.RECONVERGENT B0 ;  /* 0x0000000000007941 */ /* 0x000fea0003800200 */
.L_x_4594:
[----:B------:R-:W-:Y:S04]  /*2640*/  BSSY.RECONVERGENT B0, `(.L_x_4596) ;  /* 0x000000e000007945 */ /* 0x000fe80003800200 */
[----:B------:R-:W-:Y:S05]  /*2650*/  @!P4 BRA `(.L_x_4597) ;  /* 0x000000000030c947 */ /* 0x000fea0003800000 */
        /* <DEDUP_REMOVED lines=12> */
.L_x_4597:
[----:B------:R-:W-:Y:S05]  /*2720*/  BSYNC.RECONVERGENT B0 ;  /* 0x0000000000007941 */ /* 0x000fea0003800200 */
.L_x_4596:
[----:B------:R-:W-:Y:S01]  /*2730*/  ISETP.NE.AND P1, PT, R11, RZ, PT ;  /* 0x000000ff0b00720c */ /* 0x000fe20003f25270 */
[----:B------:R-:W-:Y:S01]  /*2740*/  BSSY.RECONVERGENT B0, `(.L_x_4598) ;  /* 0x0000011000007945 */ /* 0x000fe20003800200 */
[----:B------:R-:W-:Y:S03]  /*2750*/  IADD3 R96, PT, PT, R96, -0x1, RZ ;  /* 0xffffffff60607810 */ /* 0x000fe60007ffe0ff */
[----:B------:R-:W-:Y:S05]  /*2760*/  @!P3 BRA `(.L_x_4599) ;  /* 0x000000000038b947 */ /* 0x000fea0003800000 */
        /* <DEDUP_REMOVED lines=14> */
.L_x_4599:
[----:B------:R-:W-:Y:S05]  /*2850*/  BSYNC.RECONVERGENT B0 ;  /* 0x0000000000007941 */ /* 0x000fea0003800200 */
.L_x_4598:
[----:B------:R-:W-:Y:S01]  /*2860*/  ISETP.GT.AND P2, PT, R96, R75, PT ;  /* 0x0000004b6000720c */ /* 0x000fe20003f44270 */
[----:B------:R-:W-:Y:S01]  /*2870*/  BSSY.RECONVERGENT B2, `(.L_x_4600) ;  /* 0x00004f2000027945 */ /* 0x000fe20003800200 */
[----:B------:R-:W-:Y:S01]  /*2880*/  IMAD.MOV.U32 R108, RZ, RZ, R98 ;  /* 0x000000ffff6c7224 */ /* 0x000fe200078e0062 */
[----:B------:R-:W-:Y:S02]  /*2890*/  IADD3 R98, PT, PT, R98, -0x40, RZ ;  /* 0xffffffc062627810 */ /* 0x000fe40007ffe0ff */
[----:B------:R-:W-:Y:S05]  /*28a0*/  @P1 BRA `(.L_x_4601) ;  /* 0x0000000000ec1947 */ /* 0x000fea0003800000 */
[----:B------:R-:W-:Y:S04]  /*28b0*/  BSSY.RECONVERGENT B0, `(.L_x_4602) ;  /* 0x000000a000007945 */ /* 0x000fe80003800200 */
[----:B------:R-:W-:Y:S05]  /*28c0*/  @!P0 BRA `(.L_x_4603) ;  /* 0x0000000000208947 */ /* 0x000fea0003800000 */
[----:B------:R-:W-:Y:S02]  /*28d0*/  ISETP.GE.AND P1, PT, R12, UR16, PT ;  /* 0x000000100c007c0c */ /* 0x000fe4000bf26270 */
[----:B------:R-:W-:Y:S11]  /*28e0*/  ISETP.GE.AND P0, PT, R100, UR16, PT ;  /* 0x0000001064007c0c */ /* 0x000ff6000bf06270 */
[--C-:B------:R-:W-:Y:S05]  /*28f0*/  @!P1 IMAD.MOV.U32 R8, RZ, RZ, R10.reuse ;  /* 0x000000ffff089224 */ /* 0x100fea00078e000a */
[----:B-1234-:R1:W2:Y:S02]  /*2900*/  @!P1 LDG.E.128 R16, desc[UR6][R8.64] ;  /* 0x0000000608109981 */ /* 0x01e2a4000c1e1d00 */
[----:B-1----:R-:W-:Y:S02]  /*2910*/  @!P0 IMAD.MOV.U32 R8, RZ, RZ, R10 ;  /* 0x000000ffff088224 */ /* 0x002fe400078e000a */
[----:B--2---:R1:W-:Y:S04]  /*2920*/  @!P1 STG.E.128 desc[UR6][R78.64], R16 ;  /* 0x000000104e009986 */ /* 0x0043e8000c101d06 */
[----:B------:R-:W2:Y:S04]  /*2930*/  @!P0 LDG.E.128 R4, desc[UR6][R8.64+0x80] ;  /* 0x0000800608048981 */ /* 0x000ea8000c1e1d00 */
[----:B--2---:R1:W-:Y:S02]  /*2940*/  @!P0 STG.E.128 desc[UR6][R78.64+0x80], R4 ;  /* 0x000080044e008986 */ /* 0x0043e4000c101d06 */
.L_x_4603:
[----:B------:R-:W-:Y:S05]  /*2950*/  BSYNC.RECONVERGENT B0 ;  /* 0x0000000000007941 */ /* 0x000fea0003800200 */
.L_x_4602:
[----:B------:R-:W-:Y:S04]  /*2960*/  BSSY.RECONVERGENT B0, `(.L_x_4604) ;  /* 0x000000c000007945 */ /* 0x000fe80003800200 */
[----:B------:R-:W-:Y:S05]  /*2970*/  @!P5 BRA `(.L_x_4605) ;  /* 0x000000000028d947 */ /* 0x000fea0003800000 */
[----:B------:R-:W-:Y:S02]  /*2980*/  ISETP.GE.AND P1, PT, R12, UR16, PT ;  /* 0x000000100c007c0c */ /* 0x000fe4000bf26270 */
[C---:B-1-3--:R-:W-:Y:S02]  /*2990*/  LEA R20, P0, R91.reuse, R10, 0x1 ;  /* 0x0000000a5b147211 */ /* 0x04afe400078008ff */
[----:B------:R-:W-:Y:S02]  /*29a0*/  LEA R2, P5, R62, R78, 0x1 ;  /* 0x0000004e3e027211 */ /* 0x000fe400078a08ff */
[----:B------:R-:W-:Y:S02]  /*29b0*/  LEA.HI.X R21, R91, R9, R90, 0x1, P0 ;  /* 0x000000095b157211 */ /* 0x000fe400000f0c5a */
[----:B------:R-:W-:Y:S02]  /*29c0*/  ISETP.GE.AND P0, PT, R100, UR16, PT ;  /* 0x0000001064007c0c */ /* 0x000fe4000bf06270 */
[----:B------:R-:W-:Y:S03]  /*29d0*/  LEA.HI.X R3, R62, R79, R61, 0x1, P5 ;  /* 0x0000004f3e037211 */ /* 0x000fe600028f0c3d */
[----:B--2-4-:R-:W2:Y:S04]  /*29e0*/  @!P1 LDG.E.128 R16, desc[UR6][R20.64] ;  /* 0x0000000614109981 */ /* 0x014ea8000c1e1d00 */
[----:B--2---:R1:W-:Y:S04]  /*29f0*/  @!P1 STG.E.128 desc[UR6][R2.64], R16 ;  /* 0x0000001002009986 */ /* 0x0043e8000c101d06 */
[----:B------:R-:W2:Y:S04]  /*2a00*/  @!P0 LDG.E.128 R4, desc[UR6][R20.64+0x80] ;  /* 0x0000800614048981 */ /* 0x000ea8000c1e1d00 */
[----:B--2---:R1:W-:Y:S02]  /*2a10*/  @!P0 STG.E.128 desc[UR6][R2.64+0x80], R4 ;  /* 0x0000800402008986 */ /* 0x0043e4000c101d06 */
.L_x_4605:
[----:B------:R-:W-:Y:S05]  /*2a20*/  BSYNC.RECONVERGENT B0 ;  /* 0x0000000000007941 */ /* 0x000fea0003800200 */
.L_x_4604:
        /* <DEDUP_REMOVED lines=14> */
.L_x_4607:
[----:B------:R-:W-:Y:S05]  /*2b10*/  BSYNC.RECONVERGENT B0 ;  /* 0x0000000000007941 */ /* 0x000fea0003800200 */
.L_x_4606:
[----:B------:R-:W-:Y:S01]  /*2b20*/  MOV R11, RZ ;  /* 0x000000ff000b7202 */ /* 0x000fe20000000f00 */
[----:B------:R-:W-:Y:S05]  /*2b30*/  @!P3 BRA `(.L_x_4608) ;  /* 0x0000004c0014b947 */ /* 0x000fea0003800000 */
[----:B-1----:R-:W2:Y:S01]  /*2b40*/  LDC.64 R2, c[0x0][0x4a8] ;  /* 0x00012a00ff027b82 */ /* 0x002ea20000000a00 */
[----:B------:R-:W-:Y:S02]  /*2b50*/  MOV R8, R10 ;  /* 0x0000000a00087202 */ /* 0x000fe40000000f00 */
[----:B------:R-:W-:Y:S03]  /*2b60*/  ISETP.GE.AND P0, PT, R12, UR16, PT ;  /* 0x000000100c007c0c */ /* 0x000fe6000bf06270 */
[----:B--234-:R-:W-:Y:S04]  /*2b70*/  IMAD.WIDE.U32 R16, R2, 0x60, R8 ;  /* 0x0000006002107825 */ /* 0x01cfe800078e0008 */
[----:B------:R-:W-:Y:S05]  /*2b80*/  IMAD R3, R3, 0x60, RZ ;  /* 0x0000006003037824 */ /* 0x000fea00078e02ff */
[----:B------:R-:W-:Y:S02]  /*2b90*/  IADD3 R17, PT, PT, R17, R3, RZ ;  /* 0x0000000311117210 */ /* 0x000fe40007ffe0ff */
[----:B------:R-:W1:Y:S03]  /*2ba0*/  LDC.64 R2, c[0x0][0x3b8] ;  /* 0x0000ee00ff027b82 */ /* 0x000e660000000a00 */
[----:B------:R-:W2:Y:S01]  /*2bb0*/  @!P0 LDG.E.128 R4, desc[UR6][R16.64] ;  /* 0x0000000610048981 */ /* 0x000ea2000c1e1d00 */
        /* <DEDUP_REMOVED lines=10> */
.L_x_4601:
[----:B------:R-:W-:Y:S05]  /*2c60*/  BRA.U !UP0, `(.L_x_4609) ;  /* 0x0000001d08047547 */ /* 0x000fea000b800000 */
[----:B------:R-:W-:Y:S04]  /*2c70*/  BSSY.RECONVERGENT B1, `(.L_x_4610) ;  /* 0x0000065000017945 */ /* 0x000fe80003800200 */
[----:B------:R-:W-:Y:S05]  /*2c80*/  @!P0 BRA `(.L_x_4611) ;  /* 0x00000004008c8947 */ /* 0x000fea0003800000 */
[----:B------:R-:W5:Y:S01]  /*2c90*/  LDC R3, c[0x0][0x440] ;  /* 0x00011000ff037b82 */ /* 0x000f620000000800 */
[----:B------:R-:W-:Y:S01]  /*2ca0*/  BSSY.RECONVERGENT B0, `(.L_x_4612) ;  /* 0x0000032000007945 */ /* 0x000fe20003800200 */
[-C--:B-----5:R-:W-:Y:S02]  /*2cb0*/  ISETP.GE.AND P0, PT, R12, R3.reuse, PT ;  /* 0x000000030c00720c */ /* 0x0a0fe40003f06270 */
[----:B------:R-:W-:Y:S11]  /*2cc0*/  ISETP.GE.AND P1, PT, R100, R3, PT ;  /* 0x000000036400720c */ /* 0x000ff60003f26270 */
[----:B------:R-:W-:Y:S05]  /*2cd0*/  @P0 BRA `(.L_x_4613) ;  /* 0x0000000000b80947 */ /* 0x000fea0003800000 */
[----:B------:R-:W-:Y:S02]  /*2ce0*/  ISETP.GE.AND P0, PT, R12, R11, PT ;  /* 0x0000000b0c00720c */ /* 0x000fe40003f06270 */
[----:B------:R-:W-:Y:S05]  /*2cf0*/  MOV R8, R10 ;  /* 0x0000000a00087202 */ /* 0x000fea0000000f00 */
[----:B-1234-:R-:W2:Y:S08]  /*2d00*/  LDG.E.128 R16, desc[UR6][R8.64] ;  /* 0x0000000608107981 */ /* 0x01eeb0000c1e1d00 */
[----:B------:R-:W3:Y:S06]  /*2d10*/  @!P0 LDG.E.64 R28, desc[UR6][R48.64] ;  /* 0x00000006301c8981 */ /* 0x000eec000c1e1b00 */
[----:B------:R-:W4:Y:S01]  /*2d20*/  @!P0 LDG.E.64 R6, desc[UR6][R14.64] ;  /* 0x000000060e068981 */ /* 0x000f22000c1e1b00 */
[C---:B--2---:R-:W-:Y:S01]  /*2d30*/  @!P0 LOP3.LUT R21, R16.reuse, 0xffff0000, RZ, 0xc0, !PT ;  /* 0xffff000010158812 */ /* 0x044fe200078ec0ff */
[----:B------:R-:W-:Y:S01]  /*2d40*/  @!P0 IMAD.U32 R25, R16, 0x10000, RZ ;  /* 0x0001000010198824 */ /* 0x000fe200078e00ff */
[C---:B------:R-:W-:Y:S01]  /*2d50*/  @!P0 LOP3.LUT R22, R18.reuse, 0xffff0000, RZ, 0xc0, !PT ;  /* 0xffff000012168812 */ /* 0x040fe200078ec0ff */
[----:B------:R-:W-:Y:S01]  /*2d60*/  @!P0 IMAD.U32 R26, R18, 0x10000, RZ ;  /* 0x00010000121a8824 */ /* 0x000fe200078e00ff */
[C---:B---3--:R-:W-:Y:S01]  /*2d70*/  @!P0 LOP3.LUT R27, R28.reuse, 0xffff0000, RZ, 0xc0, !PT ;  /* 0xffff00001c1b8812 */ /* 0x048fe200078ec0ff */
[----:B------:R-:W-:Y:S01]  /*2d80*/  @!P0 IMAD.U32 R23, R28, 0x10000, RZ ;  /* 0x000100001c178824 */ /* 0x000fe200078e00ff */
[C---:B------:R-:W-:Y:S02]  /*2d90*/  @!P0 SHF.L.U32 R24, R29.reuse, 0x10, RZ ;  /* 0x000000101d188819 */ /* 0x040fe400000006ff */
[----:B------:R-:W-:Y:S01]  /*2da0*/  @!P0 LOP3.LUT R29, R29, 0xffff0000, RZ, 0xc0, !PT ;  /* 0xffff00001d1d8812 */ /* 0x000fe200078ec0ff */
[----:B------:R-:W-:Y:S01]  /*2db0*/  @!P0 FMUL.FTZ R31, R21, R23 ;  /* 0x00000017151f8220 */ /* 0x000fe20000410000 */
        /* <DEDUP_REMOVED lines=32> */
.L_x_4613:
[----:B------:R-:W-:Y:S05]  /*2fc0*/  BSYNC.RECONVERGENT B0 ;  /* 0x0000000000007941 */ /* 0x000fea0003800200 */
.L_x_4612:
        /* <DEDUP_REMOVED lines=47> */
.L_x_4611:
[----:B------:R-:W-:Y:S05]  /*32c0*/  BSYNC.RECONVERGENT B1 ;  /* 0x0000000000017941 */ /* 0x000fea0003800200 */
.L_x_4610:
[C---:B------:R-:W-:Y:S01]  /*32d0*/  SHF.L.U64.HI R3, R99.reuse, 0x1, R94 ;  /* 0x0000000163037819 */ /* 0x040fe2000001025e */
[----:B-1234-:R-:W-:Y:S01]  /*32e0*/  IMAD.SHL.U32 R5, R99, 0x2, RZ ;  /* 0x0000000263057824 */ /* 0x01efe200078e00ff */
[----:B------:R-:W-:Y:S04]  /*32f0*/  BSSY.RECONVERGENT B1, `(.L_x_4614) ;  /* 0x000006d000017945 */ /* 0x000fe80003800200 */
[-C--:B------:R-:W-:Y:S02]  /*3300*/  IADD3 R20, P1, PT, R14, R5.reuse, RZ ;  /* 0x000000050e147210 */ /* 0x080fe40007f3e0ff */
[----:B------:R-:W-:Y:S03]  /*3310*/  IADD3 R36, P0, PT, R48, R5, RZ ;  /* 0x0000000530247210 */ /* 0x000fe60007f1e0ff */
[--C-:B------:R-:W-:Y:S02]  /*3320*/  IMAD.X R21, R15, 0x1, R3.reuse, P1 ;  /* 0x000000010f157824 */ /* 0x100fe400008e0603 */
[----:B------:R-:W-:Y:S01]  /*3330*/  IMAD.X R37, R49, 0x1, R3, P0 ;  /* 0x0000000131257824 */ /* 0x000fe200000e0603 */
[----:B------:R-:W-:Y:S07]  /*3340*/  @!P5 BRA `(.L_x_4615) ;  /* 0x00000004009cd947 */ /* 0x000fee0003800000 */
[C---:B------:R-:W-:Y:S01]  /*3350*/  LEA R42, P5, R91.reuse, R10, 0x1 ;  /* 0x0000000a5b2a7211 */ /* 0x040fe200078a08ff */
[----:B------:R-:W1:Y:S01]  /*3360*/  LDC R3, c[0x0][0x440] ;  /* 0x00011000ff037b82 */ /* 0x000e620000000800 */
[C---:B------:R-:W-:Y:S01]  /*3370*/  LEA R34, P0, R62.reuse, R78, 0x1 ;  /* 0x0000004e3e227211 */ /* 0x040fe200078008ff */
[----:B------:R-:W-:Y:S01]  /*3380*/  BSSY.RECONVERGENT B0, `(.L_x_4616) ;  /* 0x0000034000007945 */ /* 0x000fe20003800200 */
[----:B------:R-:W-:Y:S02]  /*3390*/  LEA.HI.X R43, R91, R9, R90, 0x1, P5 ;  /* 0x000000095b2b7211 */ /* 0x000fe400028f0c5a */
[----:B------:R-:W-:Y:S02]  /*33a0*/  LEA.HI.X R35, R62, R79, R61, 0x1, P0 ;  /* 0x0000004f3e237211 */ /* 0x000fe400000f0c3d */
[-C--:B-1----:R-:W-:Y:S02]  /*33b0*/  ISETP.GE.AND P6, PT, R12, R3.reuse, PT ;  /* 0x000000030c00720c */ /* 0x082fe40003fc6270 */
[----:B------:R-:W-:Y:S11]  /*33c0*/  ISETP.GE.AND P1, PT, R100, R3, PT ;  /* 0x000000036400720c */ /* 0x000ff60003f26270 */
        /* <DEDUP_REMOVED lines=47> */
.L_x_4617:
[----:B------:R-:W-:Y:S05]  /*36c0*/  BSYNC.RECONVERGENT B0 ;  /* 0x0000000000007941 */ /* 0x000fea0003800200 */
.L_x_4616:
        /* <DEDUP_REMOVED lines=47> */
.L_x_4615:
[----:B------:R-:W-:Y:S05]  /*39c0*/  BSYNC.RECONVERGENT B1 ;  /* 0x0000000000017941 */ /* 0x000fea0003800200 */
.L_x_4614:
[----:B------:R-:W-:Y:S04]  /*39d0*/  BSSY.RECONVERGENT B1, `(.L_x_4618) ;  /* 0x000006f000017945 */ /* 0x000fe80003800200 */
[----:B------:R-:W-:Y:S05]  /*39e0*/  @!P4 BRA `(.L_x_4619) ;  /* 0x0000000400b4c947 */ /* 0x000fea0003800000 */
[C---:B------:R-:W-:Y:S01]  /*39f0*/  LEA R22, P1, R63.reuse, R20, 0x5 ;  /* 0x000000143f167211 */ /* 0x040fe200078228ff */
[----:B------:R-:W3:Y:S01]  /*3a00*/  LDC R7, c[0x0][0x440] ;  /* 0x00011000ff077b82 */ /* 0x000ee20000000800 */
[C---:B------:R-:W-:Y:S01]  /*3a10*/  LEA R38, P0, R63.reuse, R36, 0x5 ;  /* 0x000000243f267211 */ /* 0x040fe200078028ff */
[----:B------:R-:W-:Y:S01]  /*3a20*/  BSSY.RECONVERGENT B0, `(.L_x_4620) ;  /* 0x000003a000007945 */ /* 0x000fe20003800200 */
[C---:B------:R-:W-:Y:S05]  /*3a30*/  LEA.HI.X.SX32 R23, R63.reuse, R21, 0x5, P1 ;  /* 0x000000153f177211 */ /* 0x040fea00008f2eff */
[----:B------:R-:W4:Y:S01]  /*3a40*/  LDC.64 R4, c[0x0][0x4a8] ;  /* 0x00012a00ff047b82 */ /* 0x000f220000000a00 */
[----:B------:R-:W-:Y:S07]  /*3a50*/  LEA.HI.X.SX32 R39, R63, R37, 0x5, P0 ;  /* 0x000000253f277211 */ /* 0x000fee00000f2eff */
[----:B------:R-:W5:Y:S01]  /*3a60*/  LDC.64 R2, c[0x0][0x3b8] ;  /* 0x0000ee00ff027b82 */ /* 0x000f620000000a00 */
[-C--:B---3--:R-:W-:Y:S02]  /*3a70*/  ISETP.GE.AND P6, PT, R12, R7.reuse, PT ;  /* 0x000000070c00720c */ /* 0x088fe40003fc6270 */
[----:B------:R-:W-:Y:S02]  /*3a80*/  ISETP.GE.AND P1, PT, R100, R7, PT ;  /* 0x000000076400720c */ /* 0x000fe40003f26270 */
[C---:B----4-:R-:W-:Y:S04]  /*3a90*/  LEA R44, P5, R4.reuse, R10, 0x6 ;  /* 0x0000000a042c7211 */ /* 0x050fe800078a30ff */
[----:B------:R-:W-:Y:S02]  /*3aa0*/  LEA.HI.X R45, R4, R9, R5, 0x6, P5 ;  /* 0x00000009042d7211 */ /* 0x000fe400028f3405 */
[C---:B-----5:R-:W-:Y:S04]  /*3ab0*/  LEA R40, P4, R2.reuse, R78, 0x6 ;  /* 0x0000004e02287211 */ /* 0x060fe800078830ff */
[----:B------:R-:W-:Y:S01]  /*3ac0*/  LEA.HI.X R41, R2, R79, R3, 0x6, P4 ;  /* 0x0000004f02297211 */ /* 0x000fe200020f3403 */
[----:B------:R-:W-:Y:S08]  /*3ad0*/  @P6 BRA `(.L_x_4621) ;  /* 0x0000000000b86947 */ /* 0x000ff00003800000 */
        /* <DEDUP_REMOVED lines=46> */
.L_x_4621:
[----:B------:R-:W-:Y:S05]  /*3dc0*/  BSYNC.RECONVERGENT B0 ;  /* 0x0000000000007941 */ /* 0x000fea0003800200 */
.L_x_4620:
        /* <DEDUP_REMOVED lines=47> */
.L_x_4619:
[----:B------:R-:W-:Y:S05]  /*40c0*/  BSYNC.RECONVERGENT B1 ;  /* 0x0000000000017941 */ /* 0x000fea0003800200 */
.L_x_4618:
[----:B------:R-:W-:Y:S04]  /*40d0*/  BSSY.RECONVERGENT B1, `(.L_x_4622) ;  /* 0x0000072000017945 */ /* 0x000fe80003800200 */
[----:B------:R-:W-:Y:S05]  /*40e0*/  @!P3 BRA `(.L_x_4623) ;  /* 0x0000000400c0b947 */ /* 0x000fea0003800000 */
[----:B------:R-:W-:Y:S01]  /*40f0*/  IMAD.MOV.U32 R8, RZ, RZ, R10 ;  /* 0x000000ffff087224 */ /* 0x000fe200078e000a */
[----:B------:R-:W5:Y:S01]  /*4100*/  LDC R7, c[0x0][0x440] ;  /* 0x00011000ff077b82 */ /* 0x000f620000000800 */
[C---:B------:R-:W-:Y:S01]  /*4110*/  LEA R20, P3, R63.reuse, R20, 0x6 ;  /* 0x000000143f147211 */ /* 0x040fe200078630ff */
[----:B------:R-:W-:Y:S01]  /*4120*/  BSSY.RECONVERGENT B0, `(.L_x_4624) ;  /* 0x000003d000007945 */ /* 0x000fe20003800200 */
[C---:B-12---:R-:W-:Y:S05]  /*4130*/  LEA R34, P0, R63.reuse, R36, 0x6 ;  /* 0x000000243f227211 */ /* 0x046fea00078030ff */
[----:B------:R-:W3:Y:S01]  /*4140*/  LDC.64 R4, c[0x0][0x4a8] ;  /* 0x00012a00ff047b82 */ /* 0x000ee20000000a00 */
[C---:B------:R-:W-:Y:S02]  /*4150*/  LEA.HI.X.SX32 R21, R63.reuse, R21, 0x6, P3 ;  /* 0x000000153f157211 */ /* 0x040fe400018f36ff */
[----:B------:R-:W-:Y:S05]  /*4160*/  LEA.HI.X.SX32 R35, R63, R37, 0x6, P0 ;  /* 0x000000253f237211 */ /* 0x000fea00000f36ff */
[----:B------:R-:W1:Y:S01]  /*4170*/  LDC.64 R2, c[0x0][0x3b8] ;  /* 0x0000ee00ff027b82 */ /* 0x000e620000000a00 */
[----:B---34-:R-:W-:Y:S01]  /*4180*/  IMAD.WIDE.U32 R40, R4, 0x60, R8 ;  /* 0x0000006004287825 */ /* 0x018fe200078e0008 */
[-C--:B-----5:R-:W-:Y:S02]  /*4190*/  ISETP.GE.AND P4, PT, R12, R7.reuse, PT ;  /* 0x000000070c00720c */ /* 0x0a0fe40003f86270 */
[----:B------:R-:W-:Y:S01]  /*41a0*/  ISETP.GE.AND P1, PT, R100, R7, PT ;  /* 0x000000076400720c */ /* 0x000fe20003f26270 */
[----:B------:R-:W-:Y:S02]  /*41b0*/  IMAD R5, R5, 0x60, RZ ;  /* 0x0000006005057824 */ /* 0x000fe400078e02ff */
[----:B-1----:R-:W-:Y:S03]  /*41c0*/  IMAD.WIDE.U32 R38, R2, 0x60, R78 ;  /* 0x0000006002267825 */ /* 0x002fe600078e004e */
[----:B------:R-:W-:Y:S01]  /*41d0*/  IADD3 R41, PT, PT, R41, R5, RZ ;  /* 0x0000000529297210 */ /* 0x000fe20007ffe0ff */
[----:B------:R-:W-:Y:S04]  /*41e0*/  IMAD R3, R3, 0x60, RZ ;  /* 0x0000006003037824 */ /* 0x000fe800078e02ff */
        /* <DEDUP_REMOVED lines=48> */
.L_x_4625:
[----:B------:R-:W-:Y:S05]  /*44f0*/  BSYNC.RECONVERGENT B0 ;  /* 0x0000000000007941 */ /* 0x000fea0003800200 */
.L_x_4624:
        /* <DEDUP_REMOVED lines=47> */
.L_x_4623:
[----:B------:R-:W-:Y:S05]  /*47f0*/  BSYNC.RECONVERGENT B1 ;  /* 0x0000000000017941 */ /* 0x000fea0003800200 */
.L_x_4622:
        /* <DEDUP_REMOVED lines=8> */
.L_x_4609:
[----:B-1234-:R-:W-:Y:S01]  /*4880*/  LEA.HI R16, R11, R11, RZ, 0x1 ;  /* 0x0000000b0b107211 */ /* 0x01efe200078f08ff */
        /* <DEDUP_REMOVED lines=12> */
[----:B------:R-:W-:Y:S05]  /*4950*/  IMAD.MOV.U32 R8, RZ, RZ, R10 ;  /* 0x000000ffff087224 */ /* 0x000fea00078e000a */
[----:B------:R-:W2:Y:S07]  /*4960*/  LDG.E.128 R52, desc[UR6][R8.64] ;  /* 0x0000000608347981 */ /* 0x000eae000c1e1d00 */
[----:B------:R-:W-:Y:S04]  /*4970*/  @!P0 ISETP.GE.U32.AND P1, PT, R12, R17, PT ;  /* 0x000000110c00820c */ /* 0x000fe80003f26070 */
[----:B------:R-:W-:Y:S02]  /*4980*/  @!P0 SEL R107, R16, RZ, P1 ;  /* 0x000000ff106b8207 */ /* 0x000fe40000800000 */
[----:B------:R-:W-:Y:S02]  /*4990*/  @!P0 SEL R120, R101, RZ, P1 ;  /* 0x000000ff65788207 */ /* 0x000fe40000800000 */
[----:B------:R-:W-:Y:S01]  /*49a0*/  @!P0 SEL R19, R17, R16, !P1 ;  /* 0x0000001011138207 */ /* 0x000fe20004800000 */
        /* <DEDUP_REMOVED lines=18> */
[C---:B------:R-:W-:Y:S02]  /*4ad0*/  @!P0 SHF.L.U32 R18, R23.reuse, 0x10, RZ ;  /* 0x0000001017128819 */ /* 0x040fe400000006ff */
[----:B------:R-:W-:Y:S02]  /*4ae0*/  @!P0 LOP3.LUT R22, R23, 0xffff0000, RZ, 0xc0, !PT ;  /* 0xffff000017168812 */ /* 0x000fe400078ec0ff */
[C---:B----4-:R-:W-:Y:S01]  /*4af0*/  @!P0 LOP3.LUT R32, R116.reuse, 0xffff0000, RZ, 0xc0, !PT ;  /* 0xffff000074208812 */ /* 0x050fe200078ec0ff */
[----:B------:R-:W-:Y:S01]  /*4b00*/  @!P0 IMAD.U32 R33, R116, 0x10000, RZ ;  /* 0x0001000074218824 */ /* 0x000fe200078e00ff */
[C---:B------:R-:W-:Y:S01]  /*4b10*/  @!P0 SHF.L.U32 R30, R117.reuse, 0x10, RZ ;  /* 0x00000010751e8819 */ /* 0x040fe200000006ff */
[----:B------:R-:W-:Y:S01]  /*4b20*/  @!P0 IMAD.U32 R29, R118, 0x10000, RZ ;  /* 0x00010000761d8824 */ /* 0x000fe200078e00ff */
[----:B------:R-:W-:Y:S01]  /*4b30*/  @!P0 LOP3.LUT R31, R117, 0xffff0000, RZ, 0xc0, !PT ;  /* 0xffff0000751f8812 */ /* 0x000fe200078ec0ff */
[----:B------:R-:W-:Y:S01]  /*4b40*/  @!P1 FADD.FTZ R33, -R33, -RZ ;  /* 0x800000ff21219221 */ /* 0x000fe20000010100 */
[C---:B------:R-:W-:Y:S01]  /*4b50*/  @!P0 SHF.L.U32 R25, R21.reuse, 0x10, RZ ;  /* 0x0000001015198819 */ /* 0x040fe200000006ff */
[----:B------:R-:W-:Y:S01]  /*4b60*/  @!P1 FADD.FTZ R32, -R32, -RZ ;  /* 0x800000ff20209221 */ /* 0x000fe20000010100 */
[----:B------:R-:W-:Y:S01]  /*4b70*/  @!P0 LOP3.LUT R26, R21, 0xffff0000, RZ, 0xc0, !PT ;  /* 0xffff0000151a8812 */ /* 0x000fe200078ec0ff */
[----:B-----5:R-:W-:Y:S01]  /*4b80*/  @!P0 IMAD.U32 R34, R44, 0x10000, RZ ;  /* 0x000100002c228824 */ /* 0x020fe200078e00ff */
[----:B------:R-:W-:Y:S01]  /*4b90*/  @!P0 LOP3.LUT R23, R118, 0xffff0000, RZ, 0xc0, !PT ;  /* 0xffff000076178812 */ /* 0x000fe200078ec0ff */
[----:B------:R-:W-:Y:S01]  /*4ba0*/  @!P0 FMUL.FTZ R0, R28, R33 ;  /* 0x000000211c008220 */ /* 0x000fe20000410000 */
        /* <DEDUP_REMOVED lines=8> */
[----:B------:R-:W-:Y:S01]  /*4c30*/  @!P0 LOP3.LUT R40, R45, 0xffff0000, RZ, 0xc0, !PT ;  /* 0xffff00002d288812 */ /* 0x000fe200078ec0ff */
[----:B------:R-:W-:Y:S01]  /*4c40*/  @!P1 FADD.FTZ R29, -R29, -RZ ;  /* 0x800000ff1d1d9221 */ /* 0x000fe20000010100 */
        /* <DEDUP_REMOVED lines=34> */
.L_x_4629:
[----:B------:R-:W-:Y:S05]  /*4e70*/  BSYNC.RECONVERGENT B0 ;  /* 0x0000000000007941 */ /* 0x000fea0003800200 */
.L_x_4628:
[----:B------:R-:W-:Y:S11]  /*4e80*/  ISETP.GE.AND P0, PT, R100, R103, PT ;  /* 0x000000676400720c */ /* 0x000ff60003f06270 */
[----:B------:R-:W-:Y:S02]  /*4e90*/  @!UPT UIADD3 URZ, UPT, UPT, URZ, URZ, URZ ;  /* 0x000000fffffff290 */ /* 0x000fe4000fffe0ff */
[----:B------:R-:W-:Y:S05]  /*4ea0*/  @P0 BRA `(.L_x_4627) ;  /* 0x0000000400540947 */ /* 0x000fea0003800000 */
[----:B------:R-:W-:Y:S01]  /*4eb0*/  ISETP.GE.AND P0, PT, R100, R11, PT ;  /* 0x0000000b6400720c */ /* 0x000fe20003f06270 */
[----:B------:R-:W-:Y:S05]  /*4ec0*/  IMAD.MOV.U32 R8, RZ, RZ, R10 ;  /* 0x000000ffff087224 */ /* 0x000fea00078e000a */
[----:B-1----:R-:W2:Y:S07]  /*4ed0*/  LDG.E.128 R52, desc[UR6][R8.64+0x80] ;  /* 0x0000800608347981 */ /* 0x002eae000c1e1d00 */
[----:B------:R-:W-:Y:S02]  /*4ee0*/  @!P0 IADD3 R105, P6, PT, R16, 0x40, RZ ;  /* 0x0000004010698810 */ /* 0x000fe40007fde0ff */
[-C--:B------:R-:W-:Y:S03]  /*4ef0*/  @!P0 ISETP.GE.U32.AND P1, PT, R100, R17.reuse, PT ;  /* 0x000000116400820c */ /* 0x080fe60003f26070 */
[----:B------:R-:W-:Y:S01]  /*4f00*/  @!P0 IMAD.X R120, RZ, RZ, R101, P6 ;  /* 0x000000ffff788224 */ /* 0x000fe200030e0665 */
[----:B------:R-:W-:Y:S02]  /*4f10*/  @!P0 SEL R105, R105, 0x40, P1 ;  /* 0x0000004069698807 */ /* 0x000fe40000800000 */
[----:B------:R-:W-:Y:S02]  /*4f20*/  @!P0 SEL R19, R17, R16, !P1 ;  /* 0x0000001011138207 */ /* 0x000fe40004800000 */
[----:B------:R-:W-:Y:S02]  /*4f30*/  @!P0 SEL R120, R120, RZ, P1 ;  /* 0x000000ff78788207 */ /* 0x000fe40000800000 */
[----:B------:R-:W-:Y:S01]  /*4f40*/  @!P0 SHF.L.U32 R103, R105, 0x1, RZ ;  /* 0x0000000169678819 */ /* 0x000fe200000006ff */
[----:B------:R-:W-:Y:S01]  /*4f50*/  @!P0 IMAD.WIDE R20, R19, 0x2, R8 ;  /* 0x0000000213148825 */ /* 0x000fe200078e0208 */
[----:B------:R-:W-:Y:S02]  /*4f60*/  @!P0 SHF.L.U64.HI R120, R105, 0x1, R120 ;  /* 0x0000000169788819 */ /* 0x000fe40000010278 */
[C---:B------:R-:W-:Y:S03]  /*4f70*/  @!P0 IADD3 R116, P1, PT, R103.reuse, R82, RZ ;  /* 0x0000005267748210 */ /* 0x040fe60007f3e0ff */
[----:B------:R-:W3:Y:S02]  /*4f80*/  @!P0 LDG.E.128 R20, desc[UR6][R20.64+0x80] ;  /* 0x0000800614148981 */ /* 0x000ee4000c1e1d00 */
[C---:B------:R-:W-:Y:S01]  /*4f90*/  @!P0 IMAD.X R117, R120.reuse, 0x1, R83, P1 ;  /* 0x0000000178758824 */ /* 0x040fe200008e0653 */
[----:B------:R-:W-:Y:S05]  /*4fa0*/  @!P0 IADD3 R34, P1, PT, R103, R84, RZ ;  /* 0x0000005467228210 */ /* 0x000fea0007f3e0ff */
[----:B------:R-:W4:Y:S01]  /*4fb0*/  @!P0 LDG.E.128 R116, desc[UR6][R116.64] ;  /* 0x0000000674748981 */ /* 0x000f22000c1e1d00 */
[----:B------:R-:W-:Y:S01]  /*4fc0*/  @!P0 IMAD.X R35, R120, 0x1, R85, P1 ;  /* 0x0000000178238824 */ /* 0x000fe200008e0655 */
[----:B------:R-:W-:Y:S06]  /*4fd0*/  ISETP.GE.U32.OR P1, PT, R100, R17, P0 ;  /* 0x000000116400720c */ /* 0x000fec0000726470 */
[----:B------:R1:W5:Y:S01]  /*4fe0*/  @!P0 LDG.E.128 R44, desc[UR6][R34.64] ;  /* 0x00000006222c8981 */ /* 0x000362000c1e1d00 */
[C---:B--2---:R-:W-:Y:S01]  /*4ff0*/  @!P0 LOP3.LUT R37, R52.reuse, 0xffff0000, RZ, 0xc0, !PT ;  /* 0xffff000034258812 */ /* 0x044fe200078ec0ff */
[----:B-1----:R-:W-:Y:S01]  /*5000*/  @!P0 IMAD.U32 R35, R52, 0x10000, RZ ;  /* 0x0001000034238824 */ /* 0x002fe200078e00ff */
[----:B------:R-:W-:Y:S02]  /*5010*/  @!P0 SHF.L.U32 R38, R53, 0x10, RZ ;  /* 0x0000001035268819 */ /* 0x000fe400000006ff */
[----:B---3--:R-:W-:Y:S01]  /*5020*/  @!P0 SHF.L.U32 R28, R20, 0x10, RZ ;  /* 0x00000010141c8819 */ /* 0x008fe200000006ff */
[----:B------:R-:W-:Y:S01]  /*5030*/  @!P0 IMAD.U32 R24, R22, 0x10000, RZ ;  /* 0x0001000016188824 */ /* 0x000fe200078e00ff */
[----:B------:R-:W-:Y:S01]  /*5040*/  @!P0 LOP3.LUT R27, R20, 0xffff0000, RZ, 0xc0, !PT ;  /* 0xffff0000141b8812 */ /* 0x000fe200078ec0ff */
[----:B------:R-:W-:Y:S01]  /*5050*/  @!P0 IMAD.U32 R25, R21, 0x10000, RZ ;  /* 0x0001000015198824 */ /* 0x000fe200078e00ff */
[----:B------:R-:W-:Y:S02]  /*5060*/  @!P0 LOP3.LUT R20, R22, 0xffff0000, RZ, 0xc0, !PT ;  /* 0xffff000016148812 */ /* 0x000fe400078ec0ff */
[----:B------:R-:W-:Y:S02]  /*5070*/  @!P0 SHF.L.U32 R18, R23, 0x10, RZ ;  /* 0x0000001017128819 */ /* 0x000fe400000006ff */
        /* <DEDUP_REMOVED lines=56> */
.L_x_4627:
[----:B------:R-:W-:Y:S05]  /*5400*/  BSYNC.RECONVERGENT B1 ;  /* 0x0000000000017941 */ /* 0x000fea0003800200 */
.L_x_4626:
[----:B------:R-:W-:Y:S04]  /*5410*/  BSSY.RECONVERGENT B1, `(.L_x_4630) ;  /* 0x00000b9000017945 */ /* 0x000fe80003800200 */
[----:B------:R-:W-:Y:S05]  /*5420*/  @!P5 BRA `(.L_x_4631) ;  /* 0x0000000800dcd947 */ /* 0x000fea0003800000 */
[C---:B------:R-:W-:Y:S01]  /*5430*/  LEA R30, P1, R91.reuse, R10, 0x1 ;  /* 0x0000000a5b1e7211 */ /* 0x040fe200078208ff */
[----:B------:R-:W3:Y:S01]  /*5440*/  LDC R103, c[0x0][0x440] ;  /* 0x00011000ff677b82 */ /* 0x000ee20000000800 */
[C---:B------:R-:W-:Y:S01]  /*5450*/  LEA R120, P0, R62.reuse, R78, 0x1 ;  /* 0x0000004e3e787211 */ /* 0x040fe200078008ff */
[----:B------:R-:W-:Y:S01]  /*5460*/  BSSY.RECONVERGENT B0, `(.L_x_4632) ;  /* 0x000005b000007945 */ /* 0x000fe20003800200 */
[----:B------:R-:W-:Y:S02]  /*5470*/  LEA.HI.X R31, R91, R9, R90, 0x1, P1 ;  /* 0x000000095b1f7211 */ /* 0x000fe400008f0c5a */
        /* <DEDUP_REMOVED lines=70> */
[----:B------:R-:W-:Y:S01]  /*58e0*/  @!P0 LOP3.LUT R46, R47, 0xffff0000, RZ, 0xc0, !PT ;  /* 0xffff00002f2e8812 */ /* 0x000fe200078ec0ff */
        /* <DEDUP_REMOVED lines=18> */
.L_x_4633:
[----:B------:R-:W-:Y:S05]  /*5a10*/  BSYNC.RECONVERGENT B0 ;  /* 0x0000000000007941 */ /* 0x000fea0003800200 */
.L_x_4632:
        /* <DEDUP_REMOVED lines=88> */
.L_x_4631:
[----:B------:R-:W-:Y:S05]  /*5fa0*/  BSYNC.RECONVERGENT B1 ;  /* 0x0000000000017941 */ /* 0x000fea0003800200 */
.L_x_4630:
[----:B------:R-:W-:Y:S04]  /*5fb0*/  BSSY.RECONVERGENT B1, `(.L_x_4634) ;  /* 0x00000b9000017945 */ /* 0x000fe80003800200 */
[----:B------:R-:W-:Y:S05]  /*5fc0*/  @!P4 BRA `(.L_x_4635) ;  /* 0x0000000800dcc947 */ /* 0x000fea0003800000 */
[----:B------:R-:W5:Y:S01]  /*5fd0*/  LDC R7, c[0x0][0x440] ;  /* 0x00011000ff077b82 */ /* 0x000f620000000800 */
[----:B------:R-:W-:Y:S07]  /*5fe0*/  BSSY.RECONVERGENT B0, `(.L_x_4636) ;  /* 0x000005f000007945 */ /* 0x000fee0003800200 */
[----:B------:R-:W1:Y:S08]  /*5ff0*/  LDC.64 R4, c[0x0][0x4a8] ;  /* 0x00012a00ff047b82 */ /* 0x000e700000000a00 */
[----:B------:R-:W3:Y:S01]  /*6000*/  LDC.64 R2, c[0x0][0x3b8] ;  /* 0x0000ee00ff027b82 */ /* 0x000ee20000000a00 */
[-C--:B-----5:R-:W-:Y:S02]  /*6010*/  ISETP.GE.AND P5, PT, R12, R7.reuse, PT ;  /* 0x000000070c00720c */ /* 0x0a0fe40003fa6270 */
[----:B------:R-:W-:Y:S02]  /*6020*/  ISETP.GE.AND P4, PT, R100, R7, PT ;  /* 0x000000076400720c */ /* 0x000fe40003f86270 */
[C---:B-1----:R-:W-:Y:S04]  /*6030*/  LEA R30, P1, R4.reuse, R10, 0x6 ;  /* 0x0000000a041e7211 */ /* 0x042fe800078230ff */
[----:B------:R-:W-:Y:S02]  /*6040*/  LEA.HI.X R31, R4, R9, R5, 0x6, P1 ;  /* 0x00000009041f7211 */ /* 0x000fe400008f3405 */
[C---:B---34-:R-:W-:Y:S04]  /*6050*/  LEA R120, P0, R2.reuse, R78, 0x6 ;  /* 0x0000004e02787211 */ /* 0x058fe800078030ff */
        /* <DEDUP_REMOVED lines=87> */
.L_x_4637:
[----:B------:R-:W-:Y:S05]  /*65d0*/  BSYNC.RECONVERGENT B0 ;  /* 0x0000000000007941 */ /* 0x000fea0003800200 */
.L_x_4636:
[----:B------:R-:W-:Y:S05]  /*65e0*/  @P4 BRA `(.L_x_4635) ;  /* 0x0000000400544947 */ /* 0x000fea0003800000 */
[C---:B------:R-:W-:Y:S01]  /*65f0*/  ISETP.GE.AND P0, PT, R100.reuse, R11, PT ;  /* 0x0000000b6400720c */ /* 0x040fe20003f06270 */
[----:B-12---:R-:W2:Y:S11]  /*6600*/  LDG.E.128 R52, desc[UR6][R30.64+0x80] ;  /* 0x000080061e347981 */ /* 0x006eb6000c1e1d00 */
        /* <DEDUP_REMOVED lines=83> */
.L_x_4635:
[----:B------:R-:W-:Y:S05]  /*6b40*/  BSYNC.RECONVERGENT B1 ;  /* 0x0000000000017941 */ /* 0x000fea0003800200 */
.L_x_4634:
[----:B------:R-:W-:Y:S04]  /*6b50*/  BSSY.RECONVERGENT B1, `(.L_x_4638) ;  /* 0x00000bc000017945 */ /* 0x000fe80003800200 */
[----:B------:R-:W-:Y:S05]  /*6b60*/  @!P3 BRA `(.L_x_4639) ;  /* 0x0000000800e8b947 */ /* 0x000fea0003800000 */
[----:B------:R-:W5:Y:S01]  /*6b70*/  LDC R7, c[0x0][0x440] ;  /* 0x00011000ff077b82 */ /* 0x000f620000000800 */
[----:B------:R-:W-:Y:S01]  /*6b80*/  MOV R8, R10 ;  /* 0x0000000a00087202 */ /* 0x000fe20000000f00 */
[----:B------:R-:W-:Y:S06]  /*6b90*/  BSSY.RECONVERGENT B0, `(.L_x_4640) ;  /* 0x0000061000007945 */ /* 0x000fec0003800200 */
        /* <DEDUP_REMOVED lines=11> */
[C---:B------:R-:W-:Y:S01]  /*6c50*/  ISETP.GE.AND P0, PT, R12.reuse, R11, PT ;  /* 0x0000000b0c00720c */ /* 0x040fe20003f06270 */
[----:B------:R-:W2:Y:S11]  /*6c60*/  LDG.E.128 R52, desc[UR6][R24.64] ;  /* 0x0000000618347981 */ /* 0x000eb6000c1e1d00 */
        /* <DEDUP_REMOVED lines=83> */
.L_x_4641:
[----:B------:R-:W-:Y:S05]  /*71a0*/  BSYNC.RECONVERGENT B0 ;  /* 0x0000000000007941 */ /* 0x000fea0003800200 */
.L_x_4640:
[----:B------:R-:W-:Y:S05]  /*71b0*/  @P3 BRA `(.L_x_4639) ;  /* 0x0000000400543947 */ /* 0x000fea0003800000 */
[C---:B------:R-:W-:Y:S01]  /*71c0*/  ISETP.GE.AND P0, PT, R100.reuse, R11, PT ;  /* 0x0000000b6400720c */ /* 0x040fe20003f06270 */
[----:B------:R-:W2:Y:S11]  /*71d0*/  LDG.E.128 R44, desc[UR6][R24.64+0x80] ;  /* 0x00008006182c7981 */ /* 0x000eb6000c1e1d00 */
[----:B------:R-:W-:Y:S01]  /*71e0*/  @!UPT UIADD3 URZ, UPT, UPT, URZ, URZ, URZ ;  /* 0x000000fffffff290 */ /* 0x000fe2000fffe0ff */
[----:B------:R-:W-:Y:S04]  /*71f0*/  @!P0 ISETP.GE.U32.AND P1, PT, R100, R17, PT ;  /* 0x000000116400820c */ /* 0x000fe80003f26070 */
[----:B------:R-:W-:Y:S02]  /*7200*/  @!P0 SEL R116, R16, RZ, P1 ;  /* 0x000000ff10748207 */ /* 0x000fe40000800000 */
[----:B-1----:R-:W-:Y:S02]  /*7210*/  @!P0 SEL R53, R101, RZ, P1 ;  /* 0x000000ff65358207 */ /* 0x002fe40000800000 */
[----:B------:R-:W-:Y:S02]  /*7220*/  @!P0 IADD3 R116, P3, PT, R97, R116, RZ ;  /* 0x0000007461748210 */ /* 0x000fe40007f7e0ff */
[----:B------:R-:W-:Y:S03]  /*7230*/  @!P0 SEL R11, R17, R16, !P1 ;  /* 0x00000010110b8207 */ /* 0x000fe60004800000 */
[----:B------:R-:W-:Y:S02]  /*7240*/  @!P0 IMAD.X R53, R92, 0x1, R53, P3 ;  /* 0x000000015c358824 */ /* 0x000fe400018e0635 */
[C---:B------:R-:W-:Y:S02]  /*7250*/  @!P0 IMAD.SHL.U32 R101, R116.reuse, 0x2, RZ ;  /* 0x0000000274658824 */ /* 0x040fe400078e00ff */
[----:B------:R-:W-:Y:S01]  /*7260*/  @!P0 IMAD.WIDE R20, R11, 0x2, R24 ;  /* 0x000000020b148825 */ /* 0x000fe200078e0218 */
[----:B------:R-:W-:Y:S02]  /*7270*/  @!P0 SHF.L.U64.HI R116, R116, 0x1, R53 ;  /* 0x0000000174748819 */ /* 0x000fe40000010235 */
[C---:B------:R-:W-:Y:S03]  /*7280*/  @!P0 IADD3 R54, P1, PT, R101.reuse, R82, RZ ;  /* 0x0000005265368210 */ /* 0x040fe60007f3e0ff */
[----:B------:R-:W3:Y:S01]  /*7290*/  @!P0 LDG.E.128 R20, desc[UR6][R20.64+0x80] ;  /* 0x0000800614148981 */ /* 0x000ee2000c1e1d00 */
[C---:B------:R-:W-:Y:S02]  /*72a0*/  @!P0 IADD3.X R55, PT, PT, R116.reuse, R83, RZ, P1, !PT ;  /* 0x0000005374378210 */ /* 0x040fe40000ffe4ff */
[----:B------:R-:W-:Y:S05]  /*72b0*/  @!P0 IADD3 R32, P1, PT, R101, R84, RZ ;  /* 0x0000005465208210 */ /* 0x000fea0007f3e0ff */
[----:B------:R-:W4:Y:S01]  /*72c0*/  @!P0 LDG.E.128 R52, desc[UR6][R54.64+0x80] ;  /* 0x0000800636348981 */ /* 0x000f22000c1e1d00 */
[----:B------:R-:W-:Y:S01]  /*72d0*/  @!P0 IMAD.X R33, R116, 0x1, R85, P1 ;  /* 0x0000000174218824 */ /* 0x000fe200008e0655 */
[----:B------:R-:W-:Y:S06]  /*72e0*/  ISETP.GE.U32.OR P1, PT, R100, R17, P0 ;  /* 0x000000116400720c */ /* 0x000fec0000726470 */
[----:B------:R2:W5:Y:S02]  /*72f0*/  @!P0 LDG.E.128 R40, desc[UR6][R32.64+0x80] ;  /* 0x0000800620288981 */ /* 0x000564000c1e1d00 */
[C---:B--2---:R-:W-:Y:S01]  /*7300*/  @!P0 LOP3.LUT R33, R44.reuse, 0xffff0000, RZ, 0xc0, !PT ;  /* 0xffff00002c218812 */ /* 0x044fe200078ec0ff */
[----:B------:R-:W-:Y:S01]  /*7310*/  @!P0 IMAD.U32 R31, R44, 0x10000, RZ ;  /* 0x000100002c1f8824 */ /* 0x000fe200078e00ff */
[----:B------:R-:W-:Y:S02]  /*7320*/  @!P0 SHF.L.U32 R36, R45, 0x10, RZ ;  /* 0x000000102d248819 */ /* 0x000fe400000006ff */
[C---:B---3--:R-:W-:Y:S01]  /*7330*/  @!P0 SHF.L.U32 R11, R23.reuse, 0x10, RZ ;  /* 0x00000010170b8819 */ /* 0x048fe200000006ff */
[----:B------:R-:W-:Y:S01]  /*7340*/  @!P0 IMAD.U32 R29, R20, 0x10000, RZ ;  /* 0x00010000141d8824 */ /* 0x000fe200078e00ff */
[----:B------:R-:W-:Y:S01]  /*7350*/  @!P0 LOP3.LUT R17, R23, 0xffff0000, RZ, 0xc0, !PT ;  /* 0xffff000017118812 */ /* 0x000fe200078ec0ff */
[----:B------:R-:W-:Y:S01]  /*7360*/  @!P0 IMAD.U32 R19, R22, 0x10000, RZ ;  /* 0x0001000016138824 */ /* 0x000fe200078e00ff */
[----:B------:R-:W-:Y:S02]  /*7370*/  @!P0 LOP3.LUT R28, R20, 0xffff0000, RZ, 0xc0, !PT ;  /* 0xffff0000141c8812 */ /* 0x000fe400078ec0ff */
[----:B------:R-:W-:Y:S02]  /*7380*/  @!P0 SHF.L.U32 R26, R21, 0x10, RZ ;  /* 0x00000010151a8819 */ /* 0x000fe400000006ff */
[C---:B----4-:R-:W-:Y:S01]  /*7390*/  @!P0 LOP3.LUT R25, R52.reuse, 0xffff0000, RZ, 0xc0, !PT ;  /* 0xffff000034198812 */ /* 0x050fe200078ec0ff */
[----:B------:R-:W-:Y:S01]  /*73a0*/  @!P0 IMAD.U32 R30, R52, 0x10000, RZ ;  /* 0x00010000341e8824 */ /* 0x000fe200078e00ff */
[C---:B------:R-:W-:Y:S02]  /*73b0*/  @!P0 SHF.L.U32 R23, R53.reuse, 0x10, RZ ;  /* 0x0000001035178819 */ /* 0x040fe400000006ff */
[----:B------:R-:W-:Y:S01]  /*73c0*/  @!P0 LOP3.LUT R24, R53, 0xffff0000, RZ, 0xc0, !PT ;  /* 0xffff000035188812 */ /* 0x000fe200078ec0ff */
[----:B------:R-:W-:Y:S01]  /*73d0*/  @!P1 FADD.FTZ R30, -R30, -RZ ;  /* 0x800000ff1e1e9221 */ /* 0x000fe20000010100 */
[----:B------:R-:W-:Y:S01]  /*73e0*/  @!P0 LOP3.LUT R27, R21, 0xffff0000, RZ, 0xc0, !PT ;  /* 0xffff0000151b8812 */ /* 0x000fe200078ec0ff */
[----:B------:R-:W-:Y:S01]  /*73f0*/  @!P1 FADD.FTZ R25, -R25, -RZ ;  /* 0x800000ff19199221 */ /* 0x000fe20000010100 */
[----:B------:R-:W-:Y:S01]  /*7400*/  @!P0 LOP3.LUT R18, R22, 0xffff0000, RZ, 0xc0, !PT ;  /* 0xffff000016128812 */ /* 0x000fe200078ec0ff */
[C---:B------:R-:W-:Y:S01]  /*7410*/  @!P0 IMAD.U32 R22, R54.reuse, 0x10000, RZ ;  /* 0x0001000036168824 */ /* 0x040fe200078e00ff */
[----:B------:R-:W-:Y:S01]  /*7420*/  @!P0 LOP3.LUT R21, R54, 0xffff0000, RZ, 0xc0, !PT ;  /* 0xffff000036158812 */ /* 0x000fe200078ec0ff */
[C---:B-----5:R-:W-:Y:S01]  /*7430*/  @!P0 IMAD.U32 R32, R40.reuse, 0x10000, RZ ;  /* 0x0001000028208824 */ /* 0x060fe200078e00ff */
[----:B------:R-:W-:Y:S01]  /*7440*/  @!P0 SHF.L.U32 R20, R55, 0x10, RZ ;  /* 0x0000001037148819 */ /* 0x000fe200000006ff */
[----:B------:R-:W-:Y:S01]  /*7450*/  @!P0 FMUL.FTZ R0, R29, R30 ;  /* 0x0000001e1d008220 */ /* 0x000fe20000410000 */
[----:B------:R-:W-:Y:S01]  /*7460*/  @!P0 LOP3.LUT R16, R55, 0xffff0000, RZ, 0xc0, !PT ;  /* 0xffff000037108812 */ /* 0x000fe200078ec0ff */
[----:B------:R-:W-:Y:S01]  /*7470*/  @!P1 FADD.FTZ R23, -R23, -RZ ;  /* 0x800000ff17179221 */ /* 0x000fe20000010100 */
[----:B------:R-:W-:Y:S01]  /*7480*/  @!P0 LOP3.LUT R34, R40, 0xffff0000, RZ, 0xc0, !PT ;  /* 0xffff000028228812 */ /* 0x000fe200078ec0ff */
        /* <DEDUP_REMOVED lines=40> */
.L_x_4639:
[----:B------:R-:W-:Y:S05]  /*7710*/  BSYNC.RECONVERGENT B1 ;  /* 0x0000000000017941 */ /* 0x000fea0003800200 */
.L_x_4638:
[----:B------:R-:W5:Y:S08]  /*7720*/  LDC R3, c[0x0][0x450] ;  /* 0x00011400ff037b82 */ /* 0x000f700000000800 */
[----:B------:R-:W1:Y:S01]  /*7730*/  LDC R11, c[0x0][0x450] ;  /* 0x00011400ff0b7b82 */ /* 0x000e620000000800 */
[----:B-----5:R-:W-:Y:S05]  /*7740*/  IMAD.U32 R3, R3, -0x20, RZ ;  /* 0xffffffe003037824 */ /* 0x020fea00078e00ff */
[C---:B------:R-:W-:Y:S02]  /*7750*/  LEA R84, P1, R3.reuse, R84, 0x1 ;  /* 0x0000005403547211 */ /* 0x040fe400078208ff */
[C---:B------:R-:W-:Y:S02]  /*7760*/  LEA R82, P0, R3.reuse, R82, 0x1 ;  /* 0x0000005203527211 */ /* 0x040fe400078008ff */
[C---:B------:R-:W-:Y:S02]  /*7770*/  LEA.HI.X.SX32 R85, R3.reuse, R85, 0x1, P1 ;  /* 0x0000005503557211 */ /* 0x040fe400008f0eff */
[----:B-1----:R-:W-:Y:S09]  /*7780*/  LEA.HI.X.SX32 R83, R3, R83, 0x1, P0 ;  /* 0x0000005303537211 */ /* 0x002ff200000f0eff */
.L_x_4608:
[----:B------:R-:W-:Y:S05]  /*7790*/  BSYNC.RECONVERGENT B2 ;  /* 0x0000000000027941 */ /* 0x000fea0003800200 */
.L_x_4600:
        /* <DEDUP_REMOVED lines=22> */
[----:B------:R-:W-:Y:S02]  /*7900*/  IABS R16, R108 ;  /* 0x0000006c00107213 */ /* 0x000fe40000000000 */
[-C--:B-1----:R-:W-:Y:S02]  /*7910*/  IABS R6, R3.reuse ;  /* 0x0000000300067213 */ /* 0x082fe40000000000 */
[----:B------:R-:W-:Y:S02]  /*7920*/  LOP3.LUT R2, RZ, R3, RZ, 0x33, !PT ;  /* 0x00000003ff027212 */ /* 0x000fe400078e33ff */
[----:B------:R-:W1:Y:S10]  /*7930*/  I2F.RP R20, R6 ;  /* 0x0000000600147306 */ /* 0x000e740000209400 */
[----:B-1----:R-:W1:Y:S02]  /*7940*/  MUFU.RCP R8, R20 ;  /* 0x0000001400087308 */ /* 0x002e640000001000 */
[----:B-1----:R-:W-:Y:S08]  /*7950*/  VIADD R18, R8, 0xffffffe ;  /* 0x0ffffffe08127836 */ /* 0x002ff00000000000 */
[----:B------:R-:W1:Y:S02]  /*7960*/  F2I.FTZ.U32.TRUNC.NTZ R19, R18 ;  /* 0x0000001200137305 */ /* 0x000e64000021f000 */
[--C-:B-1----:R-:W-:Y:S01]  /*7970*/  IMAD.MOV R8, RZ, RZ, -R19.reuse ;  /* 0x000000ffff087224 */ /* 0x102fe200078e0a13 */
[----:B------:R-:W-:Y:S03]  /*7980*/  MOV R18, RZ ;  /* 0x000000ff00127202 */ /* 0x000fe60000000f00 */
        /* <DEDUP_REMOVED lines=11> */
[-C--:B------:R-:W-:Y:S01]  /*7a40*/  @!P0 IADD3 R8, PT, PT, R8, -R6.reuse, RZ ;  /* 0x8000000608088210 */ /* 0x080fe20007ffe0ff */
[----:B------:R-:W-:Y:S01]  /*7a50*/  @!P0 VIADD R7, R7, 0x1 ;  /* 0x0000000107078836 */ /* 0x000fe20000000000 */
[----:B------:R-:W-:Y:S01]  /*7a60*/  @!P4 IADD3 R5, PT, PT, R5, 0x1, RZ ;  /* 0x000000010505c810 */ /* 0x000fe20007ffe0ff */
[----:B------:R-:W-:Y:S01]  /*7a70*/  @!P4 IMAD.IADD R16, R16, 0x1, -R6 ;  /* 0x000000011010c824 */ /* 0x000fe200078e0a06 */
[-C--:B------:R-:W-:Y:S02]  /*7a80*/  ISETP.GE.U32.AND P5, PT, R8, R6.reuse, PT ;  /* 0x000000060800720c */ /* 0x080fe40003fa6070 */
[-C--:B------:R-:W-:Y:S02]  /*7a90*/  LOP3.LUT R8, R108, R3.reuse, RZ, 0x3c, !PT ;  /* 0x000000036c087212 */ /* 0x080fe400078e3cff */
[----:B------:R-:W-:Y:S02]  /*7aa0*/  ISETP.GE.U32.AND P6, PT, R16, R6, PT ;  /* 0x000000061000720c */ /* 0x000fe40003fc6070 */
[----:B------:R-:W-:Y:S02]  /*7ab0*/  LOP3.LUT R6, R98, R3, RZ, 0x3c, !PT ;  /* 0x0000000362067212 */ /* 0x000fe400078e3cff */
[----:B------:R-:W-:Y:S02]  /*7ac0*/  ISETP.GE.AND P3, PT, R8, RZ, PT ;  /* 0x000000ff0800720c */ /* 0x000fe40003f66270 */
[----:B------:R-:W-:Y:S02]  /*7ad0*/  ISETP.GE.AND P1, PT, R6, RZ, PT ;  /* 0x000000ff0600720c */ /* 0x000fe40003f26270 */
[----:B------:R-:W-:Y:S01]  /*7ae0*/  ISETP.NE.AND P0, PT, R3, RZ, PT ;  /* 0x000000ff0300720c */ /* 0x000fe20003f05270 */
[----:B------:R-:W-:Y:S04]  /*7af0*/  @P5 VIADD R7, R7, 0x1 ;  /* 0x0000000107075836 */ /* 0x000fe80000000000 */
[----:B------:R-:W-:Y:S04]  /*7b00*/  @P6 VIADD R5, R5, 0x1 ;  /* 0x0000000105056836 */ /* 0x000fe80000000000 */
[----:B------:R-:W-:Y:S02]  /*7b10*/  @!P3 IMAD.MOV R5, RZ, RZ, -R5 ;  /* 0x000000ffff05b224 */ /* 0x000fe400078e0a05 */
[----:B------:R-:W-:Y:S03]  /*7b20*/  @!P1 IADD3 R7, PT, PT, -R7, RZ, RZ ;  /* 0x000000ff07079210 */ /* 0x000fe60007ffe1ff */
[C---:B------:R-:W-:Y:S02]  /*7b30*/  SEL R17, R2.reuse, R5, !P0 ;  /* 0x0000000502117207 */ /* 0x040fe40004000000 */
[----:B------:R-:W-:Y:S02]  /*7b40*/  SEL R4, R2, R7, !P0 ;  /* 0x0000000702047207 */ /* 0x000fe40004000000 */
[CC--:B------:R-:W-:Y:S02]  /*7b50*/  LEA R24, P0, R17.reuse, R158.reuse, 0x2 ;  /* 0x0000009e11187211 */ /* 0x0c0fe400078010ff */
[C---:B------:R-:W-:Y:S02]  /*7b60*/  LEA R20, P1, R4.reuse, R158, 0x2 ;  /* 0x0000009e04147211 */ /* 0x040fe400078210ff */
[CC--:B------:R-:W-:Y:S02]  /*7b70*/  LEA.HI.X.SX32 R25, R17.reuse, R159.reuse, 0x2, P0 ;  /* 0x0000009f11197211 */ /* 0x0c0fe400000f16ff */
[----:B------:R-:W-:Y:S02]  /*7b80*/  LEA.HI.X.SX32 R21, R4, R159, 0x2, P1 ;  /* 0x0000009f04157211 */ /* 0x000fe400008f16ff */
[----:B------:R-:W-:Y:S01]  /*7b90*/  IADD3 R2, PT, PT, R17, -R4, RZ ;  /* 0x8000000411027210 */ /* 0x000fe20007ffe0ff */
[----:B------:R-:W2:Y:S04]  /*7ba0*/  LDG.E R6, desc[UR6][R24.64] ;  /* 0x0000000618067981 */ /* 0x000ea8000c1e1900 */
[----:B------:R-:W-:Y:S01]  /*7bb0*/  IMAD R0, R2, R3, -0x40 ;  /* 0xffffffc002007424 */ /* 0x000fe200078e0203 */
[----:B------:R-:W2:Y:S03]  /*7bc0*/  LDG.E R19, desc[UR6][R20.64] ;  /* 0x0000000614137981 */ /* 0x000ea6000c1e1900 */
[----:B------:R-:W-:Y:S01]  /*7bd0*/  IMAD.WIDE.U32 R22, R0, UR14, RZ ;  /* 0x0000000e00167c25 */ /* 0x000fe2000f8e00ff */
[----:B------:R-:W-:Y:S05]  /*7be0*/  SHF.R.S32.HI R16, RZ, 0x1f, R0 ;  /* 0x0000001fff107819 */ /* 0x000fea0000011400 */
[----:B------:R-:W-:Y:S04]  /*7bf0*/  IMAD R8, R16, UR14, RZ ;  /* 0x0000000e10087c24 */ /* 0x000fe8000f8e02ff */
[----:B------:R-:W-:Y:S05]  /*7c00*/  IMAD R8, R0, UR15, R8 ;  /* 0x0000000f00087c24 */ /* 0x000fea000f8e0208 */
[----:B------:R-:W-:Y:S01]  /*7c10*/  IADD3 R23, PT, PT, R23, R8, RZ ;  /* 0x0000000817177210 */ /* 0x000fe20007ffe0ff */
[----:B--2---:R-:W-:Y:S04]  /*7c20*/  IMAD.IADD R19, R19, 0x1, -R6 ;  /* 0x0000000113137824 */ /* 0x004fe800078e0a06 */
[C---:B------:R-:W-:Y:S01]  /*7c30*/  IMAD.WIDE.U32 R20, R19.reuse, UR8, RZ ;  /* 0x0000000813147c25 */ /* 0x040fe2000f8e00ff */
[----:B------:R-:W-:Y:S03]  /*7c40*/  SHF.R.S32.HI R18, RZ, 0x1f, R19 ;  /* 0x0000001fff127819 */ /* 0x000fe60000011413 */
[C---:B------:R-:W-:Y:S01]  /*7c50*/  IMAD.WIDE.U32 R22, R19.reuse, UR10, R22 ;  /* 0x0000000a13167c25 */ /* 0x040fe2000f8e0016 */
[----:B------:R-:W-:Y:S03]  /*7c60*/  MOV R24, R20 ;  /* 0x0000001400187202 */ /* 0x000fe60000000f00 */
[----:B------:R-:W-:Y:S01]  /*7c70*/  IMAD R6, R18, UR8, RZ ;  /* 0x0000000812067c24 */ /* 0x000fe2000f8e02ff */
[----:B------:R-:W-:Y:S01]  /*7c80*/  LEA R76, P1, R22, R76, 0x1 ;  /* 0x0000004c164c7211 */ /* 0x000fe200078208ff */
[----:B------:R-:W-:Y:S02]  /*7c90*/  IMAD R18, R18, UR10, RZ ;  /* 0x0000000a12127c24 */ /* 0x000fe4000f8e02ff */
[C---:B------:R-:W-:Y:S02]  /*7ca0*/  IMAD R6, R19.reuse, UR9, R6 ;  /* 0x0000000913067c24 */ /* 0x040fe4000f8e0206 */
[----:B------:R-:W-:Y:S02]  /*7cb0*/  IMAD R18, R19, UR11, R18 ;  /* 0x0000000b13127c24 */ /* 0x000fe4000f8e0212 */
[----:B------:R-:W-:Y:S02]  /*7cc0*/  IMAD.IADD R25, R21, 0x1, R6 ;  /* 0x0000000115197824 */ /* 0x000fe400078e0206 */
[----:B------:R-:W-:Y:S02]  /*7cd0*/  IMAD R21, R16, UR4, RZ ;  /* 0x0000000410157c24 */ /* 0x000fe4000f8e02ff */
[C---:B------:R-:W-:Y:S04]  /*7ce0*/  IMAD.WIDE.U32 R24, R0.reuse, UR4, R24 ;  /* 0x0000000400187c25 */ /* 0x040fe8000f8e0018 */
[----:B------:R-:W-:Y:S01]  /*7cf0*/  IMAD R21, R0, UR5, R21 ;  /* 0x0000000500157c24 */ /* 0x000fe2000f8e0215 */
[----:B------:R-:W-:Y:S01]  /*7d00*/  LEA R78, P0, R24, R78, 0x1 ;  /* 0x0000004e184e7211 */ /* 0x000fe200078008ff */
[----:B------:R-:W-:Y:S03]  /*7d10*/  IMAD.IADD R18, R23, 0x1, R18 ;  /* 0x0000000117127824 */ /* 0x000fe600078e0212 */
[----:B------:R-:W-:Y:S02]  /*7d20*/  IADD3 R6, PT, PT, R25, R21, RZ ;  /* 0x0000001519067210 */ /* 0x000fe40007ffe0ff */
[----:B------:R-:W-:Y:S02]  /*7d30*/  LEA.HI.X R77, R22, R77, R18, 0x1, P1 ;  /* 0x0000004d164d7211 */ /* 0x000fe400008f0c12 */
[----:B------:R-:W-:Y:S07]  /*7d40*/  LEA.HI.X R79, R24, R79, R6, 0x1, P0 ;  /* 0x0000004f184f7211 */ /* 0x000fee00000f0c06 */
.L_x_4642:
[----:B------:R-:W-:Y:S02]  /*7d50*/  IADD3 R80, P1, PT, R80, R87, RZ ;  /* 0x0000005750507210 */ /* 0x000fe40007f3e0ff */
[----:B------:R-:W-:Y:S03]  /*7d60*/  IADD3 R10, P0, PT, R10, R89, RZ ;  /* 0x000000590a0a7210 */ /* 0x000fe60007f1e0ff */
[----:B------:R-:W-:Y:S02]  /*7d70*/  IMAD.X R81, R81, 0x1, R86, P1 ;  /* 0x0000000151517824 */ /* 0x000fe400008e0656 */
[----:B------:R-:W-:Y:S01]  /*7d80*/  IMAD.X R9, R9, 0x1, R88, P0 ;  /* 0x0000000109097824 */ /* 0x000fe200000e0658 */
[----:B------:R-:W-:Y:S07]  /*7d90*/  @P2 BRA `(.L_x_4643) ;  /* 0xffffffa400a42947 */ /* 0x000fee000383ffff */
.L_x_4591:
        /* <DEDUP_REMOVED lines=43> */
.L_x_4647:
[----:B------:R-:W-:Y:S05]  /*8050*/  BSYNC.RECONVERGENT B0 ;  /* 0x0000000000007941 */ /* 0x000fea0003800200 */
.L_x_4646:
        /* <DEDUP_REMOVED lines=17> */
.L_x_4649:
[----:B------:R-:W-:Y:S05]  /*8170*/  BSYNC.RECONVERGENT B0 ;  /* 0x0000000000007941 */ /* 0x000fea0003800200 */
.L_x_4648:
        /* <DEDUP_REMOVED lines=17> */
.L_x_4651:
[----:B------:R-:W-:Y:S05]  /*8290*/  BSYNC.RECONVERGENT B0 ;  /* 0x0000000000007941 */ /* 0x000fea0003800200 */
.L_x_4650:
        /* <DEDUP_REMOVED lines=17> */
.L_x_4645:
        /* <DEDUP_REMOVED lines=30> */
[----:B------:R-:W-:Y:S02]  /*8590*/  CS2R R6, SRZ ;  /* 0x0000000000067805 */ /* 0x000fe4000001ff00 */
[----:B--2---:R-:W-:-:S02]  /*85a0*/  IADD3 R20, P2, PT, R22, UR10, RZ ;  /* 0x0000000a16147c10 */ /* 0x004fc4000ff5e0ff */
[----:B---3--:R-:W-:Y:S02]  /*85b0*/  IADD3 R22, P1, PT, R22, UR8, RZ ;  /* 0x0000000816167c10 */ /* 0x008fe4000ff3e0ff */
[----:B-1----:R-:W-:Y:S02]  /*85c0*/  ISETP.GE.AND P0, PT, R12, R19, PT ;  /* 0x000000130c00720c */ /* 0x002fe40003f06270 */
[C---:B------:R-:W-:Y:S02]  /*85d0*/  IADD3.X R21, PT, PT, R0.reuse, UR11, RZ, P2, !PT ;  /* 0x0000000b00157c10 */ /* 0x040fe400097fe4ff */
[----:B------:R-:W-:-:S09]  /*85e0*/  IADD3.X R23, PT, PT, R0, UR9, RZ, P1, !PT ;  /* 0x0000000900177c10 */ /* 0x000fd20008ffe4ff */
[----:B------:R-:W-:Y:S05]  /*85f0*/  @P0 BRA `(.L_x_4657) ;  /* 0x0000000000bc0947 */ /* 0x000fea0003800000 */
[----:B-----5:R1:W5:Y:S01]  /*8600*/  LDG.E.128 R8, desc[UR6][R32.64] ;  /* 0x0000000620087981 */ /* 0x020362000c1e1d00 */
[----:B------:R-:W-:Y:S01]  /*8610*/  ISETP.GE.AND P0, PT, R12, R15, PT ;  /* 0x0000000f0c00720c */ /* 0x000fe20003f06270 */
[----:B------:R-:W-:-:S12]  /*8620*/  BSSY.RECONVERGENT B0, `(.L_x_4658) ;  /* 0x0000028000007945 */ /* 0x000fd80003800200 */
[----:B------:R-:W-:Y:S05]  /*8630*/  @P0 BRA `(.L_x_4659) ;  /* 0x0000000000980947 */ /* 0x000fea0003800000 */
        /* <DEDUP_REMOVED lines=38> */
.L_x_4659:
[----:B------:R-:W-:Y:S05]  /*88a0*/  BSYNC.RECONVERGENT B0 ;  /* 0x0000000000007941 */ /* 0x000fea0003800200 */
.L_x_4658:
[----:B-----5:R-:W-:Y:S01]  /*88b0*/  IMAD.MOV.U32 R6, RZ, RZ, R10 ;  /* 0x000000ffff067224 */ /* 0x020fe200078e000a */
[----:B------:R-:W-:Y:S01]  /*88c0*/  MOV R4, R8 ;  /* 0x0000000800047202 */ /* 0x000fe20000000f00 */
[----:B------:R-:W-:Y:S01]  /*88d0*/  IMAD.MOV.U32 R7, RZ, RZ, R11 ;  /* 0x000000ffff077224 */ /* 0x000fe200078e000b */
[----:B------:R-:W-:Y:S02]  /*88e0*/  MOV R5, R9 ;  /* 0x0000000900057202 */ /* 0x000fe40000000f00 */
.L_x_4657:
[----:B------:R-:W-:Y:S05]  /*88f0*/  BSYNC.RECONVERGENT B1 ;  /* 0x0000000000017941 */ /* 0x000fea0003800200 */
.L_x_4656:
[----:B------:R-:W-:Y:S01]  /*8900*/  ISETP.GE.AND P0, PT, R100, R19, PT ;  /* 0x000000136400720c */ /* 0x000fe20003f06270 */
[----:B------:R2:W-:-:S12]  /*8910*/  STS.128 [R163], R4 ;  /* 0x00000004a3007388 */ /* 0x0005d80000000c00 */
[----:B------:R2:W-:Y:S01]  /*8920*/  @P0 STS.128 [R163+0x2000], RZ ;  /* 0x002000ffa3000388 */ /* 0x0005e20000000c00 */
[----:B------:R-:W-:Y:S05]  /*8930*/  @P0 BRA `(.L_x_4655) ;  /* 0x0000000000b80947 */ /* 0x000fea0003800000 */
[----:B------:R-:W-:Y:S01]  /*8940*/  IMAD.MOV.U32 R8, RZ, RZ, R32 ;  /* 0x000000ffff087224 */ /* 0x000fe200078e0020 */
[----:B-----5:R-:W-:-:S06]  /*8950*/  MOV R9, R33 ;  /* 0x0000002100097202 */ /* 0x020fcc0000000f00 */
[----:B------:R-:W5:Y:S01]  /*8960*/  LDG.E.128 R8, desc[UR6][R8.64+0x80] ;  /* 0x0000800608087981 */ /* 0x000f62000c1e1d00 */
[----:B------:R-:W-:Y:S01]  /*8970*/  ISETP.GE.AND P0, PT, R100, R15, PT ;  /* 0x0000000f6400720c */ /* 0x000fe20003f06270 */
[----:B------:R-:W-:-:S12]  /*8980*/  BSSY.RECONVERGENT B0, `(.L_x_4660) ;  /* 0x0000028000007945 */ /* 0x000fd80003800200 */
[----:B------:R-:W-:Y:S05]  /*8990*/  @P0 BRA `(.L_x_4661) ;  /* 0x0000000000980947 */ /* 0x000fea0003800000 */
[----:B--2---:R-:W2:Y:S04]  /*89a0*/  LDG.E.64 R4, desc[UR6][R22.64+0x40] ;  /* 0x0000400616047981 */ /* 0x004ea8000c1e1b00 */
[----:B------:R3:W4:Y:S01]  /*89b0*/  LDG.E.64 R6, desc[UR6][R20.64+0x40] ;  /* 0x0000400614067981 */ /* 0x000722000c1e1b00 */
[C---:B-----5:R-:W-:Y:S01]  /*89c0*/  LOP3.LUT R0, R9.reuse, 0xffff0000, RZ, 0xc0, !PT ;  /* 0xffff000009007812 */ /* 0x060fe200078ec0ff */
[----:B------:R-:W-:Y:S01]  /*89d0*/  IMAD.U32 R24, R10, 0x10000, RZ ;  /* 0x000100000a187824 */ /* 0x000fe200078e00ff */
[----:B------:R-:W-:Y:S02]  /*89e0*/  SHF.L.U32 R14, R9, 0x10, RZ ;  /* 0x00000010090e7819 */ /* 0x000fe400000006ff */
        /* <DEDUP_REMOVED lines=20> */
[C---:B------:R-:W-:Y:S01]  /*8b30*/  FMUL.FTZ R23, R26.reuse, R6 ;  /* 0x000000061a177220 */ /* 0x040fe20000410000 */
[----:B------:R-:W-:Y:S01]  /*8b40*/  FFMA.FTZ R29, R29, R8, R14 ;  /* 0x000000081d1d7223 */ /* 0x000fe2000001000e */
[-C--:B------:R-:W-:Y:S01]  /*8b50*/  FMUL.FTZ R8, R26, R4.reuse ;  /* 0x000000041a087220 */ /* 0x080fe20000410000 */
[C---:B------:R-:W-:Y:S01]  /*8b60*/  FMUL.FTZ R19, R21.reuse, R5 ;  /* 0x0000000515137220 */ /* 0x040fe20000410000 */
[-C--:B------:R-:W-:Y:S01]  /*8b70*/  FMUL.FTZ R14, R21, R7.reuse ;  /* 0x00000007150e7220 */ /* 0x080fe20000410000 */
[C---:B------:R-:W-:Y:S01]  /*8b80*/  FFMA.FTZ R23, R9.reuse, R4, R23 ;  /* 0x0000000409177223 */ /* 0x040fe20000010017 */
[----:B------:R-:W-:Y:S01]  /*8b90*/  FFMA.FTZ R8, R9, R6, -R8 ;  /* 0x0000000609087223 */ /* 0x000fe20000010808 */
[C---:B------:R-:W-:Y:S01]  /*8ba0*/  FFMA.FTZ R19, R24.reuse, R7, -R19 ;  /* 0x0000000718137223 */ /* 0x040fe20000010813 */
[----:B------:R-:W-:Y:S01]  /*8bb0*/  FFMA.FTZ R14, R24, R5, R14 ;  /* 0x00000005180e7223 */ /* 0x000fe2000001000e */
[----:B------:R-:W-:-:S02]  /*8bc0*/  F2FP.BF16.F32.PACK_AB R9, R0, R11 ;  /* 0x0000000b0009723e */ /* 0x000fc400000010ff */
[----:B------:R-:W-:Y:S02]  /*8bd0*/  F2FP.BF16.F32.PACK_AB R11, R29, R10 ;  /* 0x0000000a1d0b723e */ /* 0x000fe400000010ff */
[----:B------:R-:W-:Y:S02]  /*8be0*/  F2FP.BF16.F32.PACK_AB R8, R23, R8 ;  /* 0x000000081708723e */ /* 0x000fe400000010ff */
[----:B------:R-:W-:Y:S02]  /*8bf0*/  F2FP.BF16.F32.PACK_AB R10, R14, R19 ;  /* 0x000000130e0a723e */ /* 0x000fe400000010ff */
.L_x_4661:
[----:B------:R-:W-:Y:S05]  /*8c00*/  BSYNC.RECONVERGENT B0 ;  /* 0x0000000000007941 */ /* 0x000fea0003800200 */
.L_x_4660:
[----:B-----5:R3:W-:Y:S02]  /*8c10*/  STS.128 [R163+0x2000], R8 ;  /* 0x00200008a3007388 */ /* 0x0207e40000000c00 */
.L_x_4655:
[----:B------:R-:W-:Y:S05]  /*8c20*/  BSYNC.RECONVERGENT B2 ;  /* 0x0000000000027941 */ /* 0x000fea0003800200 */
.L_x_4654:
        /* <DEDUP_REMOVED lines=11> */
[----:B---3-5:R3:W5:Y:S01]  /*8ce0*/  LDG.E.128 R8, desc[UR6][R30.64] ;  /* 0x000000061e087981 */ /* 0x028762000c1e1d00 */
        /* <DEDUP_REMOVED lines=24> */
[----:B----4-:R-:W-:Y:S02]  /*8e70*/  LOP3.LUT R21, R4, 0xffff0000, RZ, 0xc0, !PT ;  /* 0xffff000004157812 */ /* 0x010fe400078ec0ff */
        /* <DEDUP_REMOVED lines=9> */
[----:B------:R-:W-:Y:S01]  /*8f10*/  IMAD.U32 R5, R5, 0x10000, RZ ;  /* 0x0001000005057824 */ /* 0x000fe200078e00ff */
[----:B------:R-:W-:Y:S01]  /*8f20*/  SHF.L.U32 R7, R7, 0x10, RZ ;  /* 0x0000001007077819 */ /* 0x000fe200000006ff */
[----:B------:R-:W-:-:S02]  /*8f30*/  IMAD.U32 R4, R4, 0x10000, RZ ;  /* 0x0001000004047824 */ /* 0x000fc400078e00ff */
[C---:B------:R-:W-:Y:S01]  /*8f40*/  FFMA.FTZ R10, R27.reuse, R20, -R10 ;  /* 0x000000141b0a7223 */ /* 0x040fe2000001080a */
[----:B------:R-:W-:Y:S01]  /*8f50*/  FFMA.FTZ R27, R27, R8, R14 ;  /* 0x000000081b1b7223 */ /* 0x000fe2000001000e */
[----:B------:R-:W-:Y:S01]  /*8f60*/  FMUL.FTZ R21, R26, R5 ;  /* 0x000000051a157220 */ /* 0x000fe20000410000 */
        /* <DEDUP_REMOVED lines=11> */
.L_x_4667:
[----:B------:R-:W-:Y:S05]  /*9020*/  BSYNC.RECONVERGENT B0 ;  /* 0x0000000000007941 */ /* 0x000fea0003800200 */
.L_x_4666:
[----:B-----5:R1:W-:Y:S02]  /*9030*/  STS.128 [R163+0x800], R8 ;  /* 0x00080008a3007388 */ /* 0x0203e40000000c00 */
.L_x_4665:
[----:B------:R-:W-:Y:S05]  /*9040*/  BSYNC.RECONVERGENT B1 ;  /* 0x0000000000017941 */ /* 0x000fea0003800200 */
.L_x_4664:
[----:B------:R-:W-:-:S13]  /*9050*/  ISETP.GE.AND P0, PT, R100, R19, PT ;  /* 0x000000136400720c */ /* 0x000fda0003f06270 */
[----:B------:R1:W-:Y:S01]  /*9060*/  @P0 STS.128 [R163+0x2800], RZ ;  /* 0x002800ffa3000388 */ /* 0x0003e20000000c00 */
[----:B------:R-:W-:Y:S05]  /*9070*/  @P0 BRA `(.L_x_4663) ;  /* 0x0000000000d80947 */ /* 0x000fea0003800000 */
[----:B-1-3-5:R1:W5:Y:S01]  /*9080*/  LDG.E.128 R8, desc[UR6][R30.64+0x80] ;  /* 0x000080061e087981 */ /* 0x02a362000c1e1d00 */
[----:B------:R-:W-:Y:S01]  /*9090*/  ISETP.GE.AND P0, PT, R100, R15, PT ;  /* 0x0000000f6400720c */ /* 0x000fe20003f06270 */
[----:B------:R-:W-:-:S12]  /*90a0*/  BSSY.RECONVERGENT B0, `(.L_x_4668) ;  /* 0x0000032000007945 */ /* 0x000fd80003800200 */
[----:B------:R-:W-:Y:S05]  /*90b0*/  @P0 BRA `(.L_x_4669) ;  /* 0x0000000000c00947 */ /* 0x000fea0003800000 */
[----:B------:R-:W3:Y:S01]  /*90c0*/  LDCU.64 UR10, c[0x0][0x4c8] ;  /* 0x00009900ff0a77ac */ /* 0x000ee20008000a00 */
[C---:B------:R-:W-:Y:S01]  /*90d0*/  IADD3 R0, P0, PT, R35.reuse, R16, RZ ;  /* 0x0000001023007210 */ /* 0x040fe20007f1e0ff */
[----:B------:R-:W4:Y:S03]  /*90e0*/  LDCU.64 UR8, c[0x0][0x4d0] ;  /* 0x00009a00ff0877ac */ /* 0x000f260008000a00 */
[----:B------:R-:W-:Y:S01]  /*90f0*/  LEA.HI.X.SX32 R35, R35, R18, 0x1, P0 ;  /* 0x0000001223237211 */ /* 0x000fe200000f0eff */
[----:B--2---:R-:W-:-:S03]  /*9100*/  IMAD.SHL.U32 R4, R0, 0x2, RZ ;  /* 0x0000000200047824 */ /* 0x004fc600078e00ff */
[----:B------:R-:W-:Y:S02]  /*9110*/  SHF.L.U64.HI R35, R0, 0x1, R35 ;  /* 0x0000000100237819 */ /* 0x000fe40000010223 */
[C---:B---3--:R-:W-:Y:S02]  /*9120*/  IADD3 R6, P1, PT, R4.reuse, UR10, RZ ;  /* 0x0000000a04067c10 */ /* 0x048fe4000ff3e0ff */
[----:B----4-:R-:W-:Y:S02]  /*9130*/  IADD3 R4, P0, PT, R4, UR8, RZ ;  /* 0x0000000804047c10 */ /* 0x010fe4000ff1e0ff */
        /* <DEDUP_REMOVED lines=40> */
.L_x_4669:
[----:B------:R-:W-:Y:S05]  /*93c0*/  BSYNC.RECONVERGENT B0 ;  /* 0x0000000000007941 */ /* 0x000fea0003800200 */
.L_x_4668:
[----:B-----5:R3:W-:Y:S02]  /*93d0*/  STS.128 [R163+0x2800], R8 ;  /* 0x00280008a3007388 */ /* 0x0207e40000000c00 */
.L_x_4663:
[----:B------:R-:W-:Y:S05]  /*93e0*/  BSYNC.RECONVERGENT B2 ;  /* 0x0000000000027941 */ /* 0x000fea0003800200 */
.L_x_4662:
[----:B------:R-:W-:Y:S01]  /*93f0*/  IADD3 R160, PT, PT, R112, 0x20, RZ ;  /* 0x0000002070a07810 */ /* 0x000fe20007ffe0ff */
[----:B------:R-:W-:Y:S03]  /*9400*/  BSSY.RECONVERGENT B2, `(.L_x_4670) ;  /* 0x000007b000027945 */ /* 0x000fe60003800200 */
[----:B------:R-:W-:-:S13]  /*9410*/  ISETP.GE.AND P0, PT, R160, R17, PT ;  /* 0x00000011a000720c */ /* 0x000fda0003f06270 */
[----:B------:R-:W-:Y:S05]  /*9420*/  @P0 BRA `(.L_x_4671) ;  /* 0x0000000400e00947 */ /* 0x000fea0003800000 */
[----:B------:R-:W2:Y:S01]  /*9430*/  LDC R21, c[0x0][0x440] ;  /* 0x00011000ff157b82 */ /* 0x000ea20000000800 */
[C---:B-1-3--:R-:W-:Y:S01]  /*9440*/  LEA R30, P1, R2.reuse, R32, 0x6 ;  /* 0x00000020021e7211 */ /* 0x04afe200078230ff */
[----:B------:R-:W-:Y:S01]  /*9450*/  BSSY.RECONVERGENT B1, `(.L_x_4672) ;  /* 0x000003c000017945 */ /* 0x000fe20003800200 */
[----:B------:R-:W-:Y:S02]  /*9460*/  IMAD.SHL.U32 R19, R63, 0x20, RZ ;  /* 0x000000203f137824 */ /* 0x000fe400078e00ff */
[----:B------:R-:W-:Y:S02]  /*9470*/  LEA.HI.X R31, R2, R33, R3, 0x6, P1 ;  /* 0x00000021021f7211 */ /* 0x000fe400008f3403 */
[----:B--2---:R-:W-:-:S13]  /*9480*/  ISETP.GE.AND P0, PT, R12, R21, PT ;  /* 0x000000150c00720c */ /* 0x004fda0003f06270 */
[----:B------:R1:W-:Y:S01]  /*9490*/  @P0 STS.128 [R163+0x1000], RZ ;  /* 0x001000ffa3000388 */ /* 0x0003e20000000c00 */
[----:B------:R-:W-:Y:S05]  /*94a0*/  @P0 BRA `(.L_x_4673) ;  /* 0x0000000000d80947 */ /* 0x000fea0003800000 */
[----:B-----5:R2:W5:Y:S01]  /*94b0*/  LDG.E.128 R8, desc[UR6][R30.64] ;  /* 0x000000061e087981 */ /* 0x020562000c1e1d00 */
        /* <DEDUP_REMOVED lines=12> */
[----:B------:R-:W-:-:S04]  /*9580*/  IADD3.X R5, PT, PT, R0, UR9, RZ, P0, !PT ;  /* 0x0000000900057c10 */ /* 0x000fc800087fe4ff */
[----:B------:R-:W3:Y:S04]  /*9590*/  LDG.E.64 R6, desc[UR6][R6.64] ;  /* 0x0000000606067981 */ /* 0x000ee8000c1e1b00 */
        /* <DEDUP_REMOVED lines=9> */
[----:B---3--:R-:W-:Y:S02]  /*9630*/  LOP3.LUT R25, R6, 0xffff0000, RZ, 0xc0, !PT ;  /* 0xffff000006197812 */ /* 0x008fe400078ec0ff */
        /* <DEDUP_REMOVED lines=27> */
.L_x_4675:
[----:B------:R-:W-:Y:S05]  /*97f0*/  BSYNC.RECONVERGENT B0 ;  /* 0x0000000000007941 */ /* 0x000fea0003800200 */
.L_x_4674:
[----:B-----5:R3:W-:Y:S02]  /*9800*/  STS.128 [R163+0x1000], R8 ;  /* 0x00100008a3007388 */ /* 0x0207e40000000c00 */
.L_x_4673:
[----:B------:R-:W-:Y:S05]  /*9810*/  BSYNC.RECONVERGENT B1 ;  /* 0x0000000000017941 */ /* 0x000fea0003800200 */
.L_x_4672:
[----:B------:R-:W-:-:S13]  /*9820*/  ISETP.GE.AND P0, PT, R100, R21, PT ;  /* 0x000000156400720c */ /* 0x000fda0003f06270 */
[----:B------:R1:W-:Y:S01]  /*9830*/  @P0 STS.128 [R163+0x3000], RZ ;  /* 0x003000ffa3000388 */ /* 0x0003e20000000c00 */
[----:B------:R-:W-:Y:S05]  /*9840*/  @P0 BRA `(.L_x_4671) ;  /* 0x0000000000d80947 */ /* 0x000fea0003800000 */
[----:B---3-5:R3:W5:Y:S01]  /*9850*/  LDG.E.128 R8, desc[UR6][R30.64+0x80] ;  /* 0x000080061e087981 */ /* 0x028762000c1e1d00 */
        /* <DEDUP_REMOVED lines=51> */
.L_x_4677:
[----:B------:R-:W-:Y:S05]  /*9b90*/  BSYNC.RECONVERGENT B0 ;  /* 0x0000000000007941 */ /* 0x000fea0003800200 */
.L_x_4676:
[----:B-----5:R1:W-:Y:S02]  /*9ba0*/  STS.128 [R163+0x3000], R8 ;  /* 0x00300008a3007388 */ /* 0x0203e40000000c00 */
.L_x_4671:
[----:B------:R-:W-:Y:S05]  /*9bb0*/  BSYNC.RECONVERGENT B2 ;  /* 0x0000000000027941 */ /* 0x000fea0003800200 */
.L_x_4670:
[----:B------:R-:W-:-:S04]  /*9bc0*/  IADD3 R156, PT, PT, R112, 0x30, RZ ;  /* 0x00000030709c7810 */ /* 0x000fc80007ffe0ff */
[----:B------:R-:W-:-:S13]  /*9bd0*/  ISETP.GE.AND P0, PT, R156, R17, PT ;  /* 0x000000119c00720c */ /* 0x000fda0003f06270 */
[----:B------:R-:W-:Y:S05]  /*9be0*/  @P0 BRA `(.L_x_4652) ;  /* 0x0000003400b80947 */ /* 0x000fea0003800000 */
[----:B--2---:R-:W2:Y:S01]  /*9bf0*/  LDC R7, c[0x0][0x440] ;  /* 0x00011000ff077b82 */ /* 0x004ea20000000800 */
[----:B------:R-:W-:Y:S01]  /*9c00*/  IMAD R3, R3, 0x60, RZ ;  /* 0x0000006003037824 */ /* 0x000fe200078e02ff */
[----:B------:R-:W-:Y:S01]  /*9c10*/  BSSY.RECONVERGENT B1, `(.L_x_4678) ;  /* 0x000003d000017945 */ /* 0x000fe20003800200 */
[----:B------:R-:W-:-:S04]  /*9c20*/  IMAD.WIDE.U32 R24, R2, 0x60, R32 ;  /* 0x0000006002187825 */ /* 0x000fc800078e0020 */
[----:B------:R-:W-:Y:S01]  /*9c30*/  IMAD R63, R63, 0x30, RZ ;  /* 0x000000303f3f7824 */ /* 0x000fe200078e02ff */
[----:B------:R-:W-:Y:S02]  /*9c40*/  IADD3 R25, PT, PT, R25, R3, RZ ;  /* 0x0000000319197210 */ /* 0x000fe40007ffe0ff */
[----:B--2---:R-:W-:-:S13]  /*9c50*/  ISETP.GE.AND P0, PT, R12, R7, PT ;  /* 0x000000070c00720c */ /* 0x004fda0003f06270 */
        /* <DEDUP_REMOVED lines=54> */
.L_x_4681:
[----:B------:R-:W-:Y:S05]  /*9fc0*/  BSYNC.RECONVERGENT B0 ;  /* 0x0000000000007941 */ /* 0x000fea0003800200 */
.L_x_4680:
[----:B-----5:R3:W-:Y:S02]  /*9fd0*/  STS.128 [R163+0x1800], R8 ;  /* 0x00180008a3007388 */ /* 0x0207e40000000c00 */
.L_x_4679:
[----:B------:R-:W-:Y:S05]  /*9fe0*/  BSYNC.RECONVERGENT B1 ;  /* 0x0000000000017941 */ /* 0x000fea0003800200 */
.L_x_4678:
        /* <DEDUP_REMOVED lines=56> */
.L_x_4683:
[----:B------:R-:W-:Y:S05]  /*a370*/  BSYNC.RECONVERGENT B0 ;  /* 0x0000000000007941 */ /* 0x000fea0003800200 */
.L_x_4682:
[----:B-----5:R3:W-:Y:S01]  /*a380*/  STS.128 [R163+0x3800], R8 ;  /* 0x00380008a3007388 */ /* 0x0207e20000000c00 */
[----:B------:R-:W-:Y:S05]  /*a390*/  BRA `(.L_x_4652) ;  /* 0x0000002c00cc7947 */ /* 0x000fea0003800000 */
.L_x_4653:
        /* <DEDUP_REMOVED lines=58> */
[C---:B----4-:R-:W-:Y:S01]  /*a740*/  SHF.L.U32 R44, R20.reuse, 0x10, RZ ;  /* 0x00000010142c7819 */ /* 0x050fe200000006ff */
        /* <DEDUP_REMOVED lines=9> */
[----:B------:R-:W-:Y:S01]  /*a7e0*/  SHF.L.U32 R46, R22, 0x10, RZ ;  /* 0x00000010162e7819 */ /* 0x000fe200000006ff */
[----:B------:R-:W-:-:S02]  /*a7f0*/  IMAD.U32 R22, R23, 0x10000, RZ ;  /* 0x0001000017167824 */ /* 0x000fc400078e00ff */
[----:B------:R-:W-:Y:S01]  /*a800*/  FMUL.FTZ R21, R21, R10 ;  /* 0x0000000a15157220 */ /* 0x000fe20000410000 */
[----:B------:R-:W-:Y:S01]  /*a810*/  FMUL.FTZ R48, R48, R11 ;  /* 0x0000000b30307220 */ /* 0x000fe20000410000 */
        /* <DEDUP_REMOVED lines=28> */
.L_x_4688:
[----:B------:R-:W-:Y:S05]  /*a9e0*/  BSYNC.RECONVERGENT B0 ;  /* 0x0000000000007941 */ /* 0x000fea0003800200 */
.L_x_4687:
[----:B------:R-:W-:Y:S05]  /*a9f0*/  BSYNC.RECONVERGENT B1 ;  /* 0x0000000000017941 */ /* 0x000fea0003800200 */
.L_x_4686:
        /* <DEDUP_REMOVED lines=89> */
.L_x_4690:
[----:B------:R-:W-:Y:S05]  /*af90*/  BSYNC.RECONVERGENT B0 ;  /* 0x0000000000007941 */ /* 0x000fea0003800200 */
.L_x_4689:
[----:B-----5:R3:W-:Y:S02]  /*afa0*/  STS.128 [R163+0x2000], R20 ;  /* 0x00200014a3007388 */ /* 0x0207e40000000c00 */
.L_x_4685:
[----:B------:R-:W-:Y:S05]  /*afb0*/  BSYNC.RECONVERGENT B2 ;  /* 0x0000000000027941 */ /* 0x000fea0003800200 */
.L_x_4684:
        /* <DEDUP_REMOVED lines=94> */
.L_x_4696:
[----:B------:R-:W-:Y:S05]  /*b5a0*/  BSYNC.RECONVERGENT B0 ;  /* 0x0000000000007941 */ /* 0x000fea0003800200 */
.L_x_4695:
[----:B-----5:R3:W-:Y:S02]  /*b5b0*/  STS.128 [R163+0x800], R20 ;  /* 0x00080014a3007388 */ /* 0x0207e40000000c00 */
.L_x_4694:
[----:B------:R-:W-:Y:S05]  /*b5c0*/  BSYNC.RECONVERGENT B1 ;  /* 0x0000000000017941 */ /* 0x000fea0003800200 */
.L_x_4693:
        /* <DEDUP_REMOVED lines=87> */
.L_x_4698:
[----:B------:R-:W-:Y:S05]  /*bb40*/  BSYNC.RECONVERGENT B0 ;  /* 0x0000000000007941 */ /* 0x000fea0003800200 */
.L_x_4697:
[----:B-----5:R1:W-:Y:S02]  /*bb50*/  STS.128 [R163+0x2800], R4 ;  /* 0x00280004a3007388 */ /* 0x0203e40000000c00 */
.L_x_4692:
[----:B------:R-:W-:Y:S05]  /*bb60*/  BSYNC.RECONVERGENT B2 ;  /* 0x0000000000027941 */ /* 0x000fea0003800200 */
.L_x_4691:
        /* <DEDUP_REMOVED lines=95> */
.L_x_4704:
[----:B------:R-:W-:Y:S05]  /*c160*/  BSYNC.RECONVERGENT B0 ;  /* 0x0000000000007941 */ /* 0x000fea0003800200 */
.L_x_4703:
[----:B-----5:R3:W-:Y:S02]  /*c170*/  STS.128 [R163+0x1000], R20 ;  /* 0x00100014a3007388 */ /* 0x0207e40000000c00 */
.L_x_4702:
[----:B------:R-:W-:Y:S05]  /*c180*/  BSYNC.RECONVERGENT B1 ;  /* 0x0000000000017941 */ /* 0x000fea0003800200 */
.L_x_4701:
        /* <DEDUP_REMOVED lines=54> */
[----:B-1----:R-:W-:Y:S01]  /*c4f0*/  LOP3.LUT R44, R19, 0xffff0000, RZ, 0xc0, !PT ;  /* 0xffff0000132c7812 */ /* 0x002fe200078ec0ff */
        /* <DEDUP_REMOVED lines=31> */
.L_x_4706:
[----:B------:R-:W-:Y:S05]  /*c6f0*/  BSYNC.RECONVERGENT B0 ;  /* 0x0000000000007941 */ /* 0x000fea0003800200 */
.L_x_4705:
[----:B-----5:R3:W-:Y:S02]  /*c700*/  STS.128 [R163+0x3000], R20 ;  /* 0x00300014a3007388 */ /* 0x0207e40000000c00 */
.L_x_4700:
[----:B------:R-:W-:Y:S05]  /*c710*/  BSYNC.RECONVERGENT B2 ;  /* 0x0000000000027941 */ /* 0x000fea0003800200 */
.L_x_4699:
        /* <DEDUP_REMOVED lines=95> */
.L_x_4710:
[----:B------:R-:W-:Y:S05]  /*cd10*/  BSYNC.RECONVERGENT B0 ;  /* 0x0000000000007941 */ /* 0x000fea0003800200 */
.L_x_4709:
[----:B-----5:R1:W-:Y:S02]  /*cd20*/  STS.128 [R163+0x1800], R20 ;  /* 0x00180014a3007388 */ /* 0x0203e40000000c00 */
.L_x_4708:
[----:B------:R-:W-:Y:S05]  /*cd30*/  BSYNC.RECONVERGENT B1 ;  /* 0x0000000000017941 */ /* 0x000fea0003800200 */
.L_x_4707:
        /* <DEDUP_REMOVED lines=62> */
[C---:B--2---:R-:W-:Y:S01]  /*d120*/  LOP3.LUT R23, R17.reuse, 0xffff0000, RZ, 0xc0, !PT ;  /* 0xffff000011177812 */ /* 0x044fe200078ec0ff */
        /* <DEDUP_REMOVED lines=24> */
.L_x_4712:
[----:B------:R-:W-:Y:S05]  /*d2b0*/  BSYNC.RECONVERGENT B0 ;  /* 0x0000000000007941 */ /* 0x000fea0003800200 */
.L_x_4711:
[----:B-----5:R1:W-:Y:S02]  /*d2c0*/  STS.128 [R163+0x3800], R4 ;  /* 0x00380004a3007388 */ /* 0x0203e40000000c00 */
.L_x_4652:
[----:B------:R-:W-:Y:S05]  /*d2d0*/  BSYNC.RECONVERGENT B3 ;  /* 0x0000000000037941 */ /* 0x000fea0003800200 */
.L_x_4644:
[----:B------:R-:W3:Y:S01]  /*d2e0*/  LDC.64 R132, c[0x0][0x3b8] ;  /* 0x0000ee00ff847b82 */ /* 0x000ee20000000a00 */
[----:B------:R-:W-:Y:S01]  /*d2f0*/  IMAD.IADD R3, R57, 0x1, -R50 ;  /* 0x0000000139037824 */ /* 0x000fe200078e0a32 */
[C---:B------:R-:W-:Y:S01]  /*d300*/  SHF.L.U64.HI R26, R62.reuse, 0x1, R61 ;  /* 0x000000013e1a7819 */ /* 0x040fe2000001023d */
[----:B------:R-:W-:Y:S01]  /*d310*/  IMAD.SHL.U32 R27, R62, 0x2, RZ ;  /* 0x000000023e1b7824 */ /* 0x000fe200078e00ff */
[----:B------:R-:W-:Y:S02]  /*d320*/  BSSY.RECONVERGENT B0, `(.L_x_4713) ;  /* 0x0000017000007945 */ /* 0x000fe40003800200 */
[-C--:B------:R-:W-:Y:S02]  /*d330*/  ISETP.GE.AND P5, PT, R112, R3.reuse, PT ;  /* 0x000000037000720c */ /* 0x080fe40003fa6270 */
[----:B-12---:R-:W-:Y:S02]  /*d340*/  IADD3 R6, P0, PT, R27, R148, RZ ;  /* 0x000000941b067210 */ /* 0x006fe40007f1e0ff */
[----:B------:R-:W-:-:S02]  /*d350*/  ISETP.GE.AND P4, PT, R161, R3, PT ;  /* 0x00000003a100720c */ /* 0x000fc40003f86270 */
[-C--:B------:R-:W-:Y:S01]  /*d360*/  ISETP.GE.AND P3, PT, R160, R3.reuse, PT ;  /* 0x00000003a000720c */ /* 0x080fe20003f66270 */
[----:B------:R-:W-:Y:S01]  /*d370*/  IMAD.X R7, R26, 0x1, R149, P0 ;  /* 0x000000011a077824 */ /* 0x000fe200000e0695 */
[----:B------:R-:W-:-:S05]  /*d380*/  ISETP.GE.AND P2, PT, R156, R3, PT ;  /* 0x000000039c00720c */ /* 0x000fca0003f46270 */
[----:B------:R-:W-:Y:S08]  /*d390*/  @P5 BRA `(.L_x_4714) ;  /* 0x00000000003c5947 */ /* 0x000ff00003800000 */
[----:B------:R-:W1:Y:S02]  /*d3a0*/  LDCU UR4, c[0x0][0x440] ;  /* 0x00008800ff0477ac */ /* 0x000e640008000800 */
[----:B-1----:R-:W-:Y:S02]  /*d3b0*/  ISETP.GE.AND P1, PT, R12, UR4, PT ;  /* 0x000000040c007c0c */ /* 0x002fe4000bf26270 */
[----:B------:R-:W-:-:S11]  /*d3c0*/  ISETP.GE.AND P0, PT, R100, UR4, PT ;  /* 0x0000000464007c0c */ /* 0x000fd6000bf06270 */
[----:B---34-:R-:W-:Y:S02]  /*d3d0*/  @!P1 IMAD.MOV.U32 R4, RZ, RZ, R148 ;  /* 0x000000ffff049224 */ /* 0x018fe400078e0094 */
        /* <DEDUP_REMOVED lines=11> */
.L_x_4714:
[----:B------:R-:W-:Y:S05]  /*d490*/  BSYNC.RECONVERGENT B0 ;  /* 0x0000000000007941 */ /* 0x000fea0003800200 */
.L_x_4713:
[----:B------:R-:W-:Y:S04]  /*d4a0*/  BSSY.RECONVERGENT B0, `(.L_x_4715) ;  /* 0x0000011000007945 */ /* 0x000fe80003800200 */
[----:B------:R-:W-:Y:S05]  /*d4b0*/  @P4 BRA `(.L_x_4716) ;  /* 0x00000000003c4947 */ /* 0x000fea0003800000 */
[----:B------:R-:W2:Y:S02]  /*d4c0*/  LDCU UR4, c[0x0][0x440] ;  /* 0x00008800ff0477ac */ /* 0x000ea40008000800 */
[----:B--2---:R-:W-:Y:S02]  /*d4d0*/  ISETP.GE.AND P0, PT, R100, UR4, PT ;  /* 0x0000000464007c0c */ /* 0x004fe4000bf06270 */
[----:B------:R-:W-:-:S11]  /*d4e0*/  ISETP.GE.AND P1, PT, R12, UR4, PT ;  /* 0x000000040c007c0c */ /* 0x000fd6000bf26270 */
[----:B-1-34-:R-:W-:Y:S02]  /*d4f0*/  @!P0 IMAD.MOV.U32 R4, RZ, RZ, R6 ;  /* 0x000000ffff048224 */ /* 0x01afe400078e0006 */
        /* <DEDUP_REMOVED lines=11> */
.L_x_4716:
[----:B------:R-:W-:Y:S05]  /*d5b0*/  BSYNC.RECONVERGENT B0 ;  /* 0x0000000000007941 */ /* 0x000fea0003800200 */
.L_x_4715:
[----:B------:R-:W-:Y:S04]  /*d5c0*/  BSSY.RECONVERGENT B0, `(.L_x_4717) ;  /* 0x0000013000007945 */ /* 0x000fe80003800200 */
[----:B------:R-:W-:Y:S05]  /*d5d0*/  @P3 BRA `(.L_x_4718) ;  /* 0x0000000000443947 */ /* 0x000fea0003800000 */
[----:B------:R-:W1:Y:S02]  /*d5e0*/  LDCU UR4, c[0x0][0x440] ;  /* 0x00008800ff0477ac */ /* 0x000e640008000800 */
[----:B-1234-:R-:W-:-:S04]  /*d5f0*/  IMAD.WIDE.U32 R4, R132, 0x20, RZ ;  /* 0x0000002084047825 */ /* 0x01efc800078e00ff */
[----:B------:R-:W-:Y:S01]  /*d600*/  IMAD.SHL.U32 R0, R133, 0x20, RZ ;  /* 0x0000002085007824 */ /* 0x000fe200078e00ff */
[----:B------:R-:W-:-:S04]  /*d610*/  IADD3 R4, P3, PT, R6, R4, RZ ;  /* 0x0000000406047210 */ /* 0x000fc80007f7e0ff */
[----:B------:R-:W-:Y:S02]  /*d620*/  IADD3.X R5, PT, PT, R7, R5, R0, P3, !PT ;  /* 0x0000000507057210 */ /* 0x000fe40001ffe400 */
[----:B------:R-:W-:Y:S02]  /*d630*/  ISETP.GE.AND P1, PT, R12, UR4, PT ;  /* 0x000000040c007c0c */ /* 0x000fe4000bf26270 */
        /* <DEDUP_REMOVED lines=11> */
.L_x_4718:
[----:B------:R-:W-:Y:S05]  /*d6f0*/  BSYNC.RECONVERGENT B0 ;  /* 0x0000000000007941 */ /* 0x000fea0003800200 */
.L_x_4717:
[----:B------:R-:W-:Y:S04]  /*d700*/  BSSY.RECONVERGENT B0, `(.L_x_4719) ;  /* 0x0000011000007945 */ /* 0x000fe80003800200 */
[----:B------:R-:W-:Y:S05]  /*d710*/  @P2 BRA `(.L_x_4720) ;  /* 0x00000000003c2947 */ /* 0x000fea0003800000 */
[----:B------:R-:W1:Y:S02]  /*d720*/  LDCU UR4, c[0x0][0x440] ;  /* 0x00008800ff0477ac */ /* 0x000e640008000800 */
[----:B-1234-:R-:W-:-:S04]  /*d730*/  LEA R4, P2, R132, R6, 0x6 ;  /* 0x0000000684047211 */ /* 0x01efc800078430ff */
[----:B------:R-:W-:Y:S02]  /*d740*/  LEA.HI.X R5, R132, R7, R133, 0x6, P2 ;  /* 0x0000000784057211 */ /* 0x000fe400010f3485 */
        /* <DEDUP_REMOVED lines=12> */
.L_x_4720:
[----:B------:R-:W-:Y:S05]  /*d810*/  BSYNC.RECONVERGENT B0 ;  /* 0x0000000000007941 */ /* 0x000fea0003800200 */
.L_x_4719:
[----:B------:R-:W0:Y:S01]  /*d820*/  LDGDEPBAR ;  /* 0x00000000000079af */ /* 0x000e220000000000 */
[----:B------:R-:W2:Y:S01]  /*d830*/  LDCU UR4, c[0x0][0x508] ;  /* 0x0000a100ff0477ac */ /* 0x000ea20008000800 */
[----:B------:R-:W-:Y:S01]  /*d840*/  LOP3.LUT R65, R65, 0x1f0, RZ, 0xc0, !PT ;  /* 0x000001f041417812 */ /* 0x000fe200078ec0ff */
[C---:B------:R-:W-:Y:S01]  /*d850*/  IMAD.SHL.U32 R15, R153.reuse, 0x40, RZ ;  /* 0x00000040990f7824 */ /* 0x040fe200078e00ff */
[----:B------:R-:W-:Y:S01]  /*d860*/  SHF.R.U32.HI R0, RZ, 0x2, R153 ;  /* 0x00000002ff007819 */ /* 0x000fe20000011699 */
[----:B------:R-:W-:Y:S01]  /*d870*/  IMAD.SHL.U32 R143, R153, 0x20, RZ ;  /* 0x00000020998f7824 */ /* 0x000fe200078e00ff */
[----:B------:R-:W-:Y:S01]  /*d880*/  IADD3 R48, PT, PT, R65, 0x1, R154 ;  /* 0x0000000141307810 */ /* 0x000fe20007ffe09a */
[----:B------:R-:W-:Y:S01]  /*d890*/  BSSY.RECONVERGENT B0, `(.L_x_4721) ;  /* 0x000001b000007945 */ /* 0x000fe20003800200 */
[----:B------:R-:W-:Y:S02]  /*d8a0*/  LOP3.LUT R0, R0, 0x7, RZ, 0xc0, !PT ;  /* 0x0000000700007812 */ /* 0x000fe400078ec0ff */
[----:B------:R-:W-:-:S02]  /*d8b0*/  LOP3.LUT R14, R15, 0x200, RZ, 0xc0, !PT ;  /* 0x000002000f0e7812 */ /* 0x000fc400078ec0ff */
[----:B------:R-:W-:Y:S02]  /*d8c0*/  IADD3 R48, PT, PT, -R157, R48, R0 ;  /* 0x000000309d307210 */ /* 0x000fe40007ffe100 */
[----:B------:R-:W-:Y:S02]  /*d8d0*/  LOP3.LUT R143, R14, 0x7c00, R143, 0xf8, !PT ;  /* 0x00007c000e8f7812 */ /* 0x000fe400078ef88f */
[----:B--2---:R-:W-:Y:S01]  /*d8e0*/  IADD3 R48, PT, PT, R48, UR4, R57 ;  /* 0x0000000430307c10 */ /* 0x004fe2000fffe039 */
[----:B------:R-:W-:-:S04]  /*d8f0*/  DEPBAR.LE SB0, 0x0 ;  /* 0x000080000000791a */ /* 0x000fc80000000000 */
[----:B------:R-:W-:Y:S06]  /*d900*/  BAR.SYNC.DEFER_BLOCKING 0x0 ;  /* 0x0000000000007b1d */ /* 0x000fec0000010000 */
[----:B------:R-:W-:Y:S05]  /*d910*/  @P5 BRA `(.L_x_4722) ;  /* 0x0000000000405947 */ /* 0x000fea0003800000 */
[----:B------:R-:W2:Y:S02]  /*d920*/  LDCU UR4, c[0x0][0x440] ;  /* 0x00008800ff0477ac */ /* 0x000ea40008000800 */
[----:B--2---:R-:W-:Y:S02]  /*d930*/  ISETP.GE.AND P1, PT, R12, UR4, PT ;  /* 0x000000040c007c0c */ /* 0x004fe4000bf26270 */
[----:B------:R-:W-:-:S11]  /*d940*/  ISETP.GE.AND P0, PT, R100, UR4, PT ;  /* 0x0000000464007c0c */ /* 0x000fd6000bf06270 */
[----:B-1-34-:R-:W-:Y:S02]  /*d950*/  @!P1 IMAD.MOV.U32 R4, RZ, RZ, R150 ;  /* 0x000000ffff049224 */ /* 0x01afe400078e0096 */
        /* <DEDUP_REMOVED lines=12> */
.L_x_4722:
[----:B------:R2:W-:Y:S04]  /*da20*/  STS.128 [R163+0x8000], RZ ;  /* 0x008000ffa3007388 */ /* 0x0005e80000000c00 */
[----:B------:R2:W-:Y:S02]  /*da30*/  STS.128 [R163+0xa000], RZ ;  /* 0x00a000ffa3007388 */ /* 0x0005e40000000c00 */
.L_x_4723:
[----:B------:R-:W-:Y:S05]  /*da40*/  BSYNC.RECONVERGENT B0 ;  /* 0x0000000000007941 */ /* 0x000fea0003800200 */
.L_x_4721:
[-C--:B------:R-:W-:Y:S01]  /*da50*/  ISETP.GE.AND P1, PT, R161, R3.reuse, PT ;  /* 0x00000003a100720c */ /* 0x080fe20003f26270 */
[----:B------:R-:W2:Y:S01]  /*da60*/  LDC.64 R24, c[0x0][0x3c0] ;  /* 0x0000f000ff187b82 */ /* 0x000ea20000000a00 */
[-C--:B------:R-:W-:Y:S01]  /*da70*/  ISETP.GE.AND P2, PT, R160, R3.reuse, PT ;  /* 0x00000003a000720c */ /* 0x080fe20003f46270 */
[----:B------:R-:W-:Y:S01]  /*da80*/  IMAD.IADD R143, R58, 0x1, R143 ;  /* 0x000000013a8f7824 */ /* 0x000fe200078e028f */
[----:B------:R-:W-:Y:S01]  /*da90*/  ISETP.GE.AND P3, PT, R156, R3, PT ;  /* 0x000000039c00720c */ /* 0x000fe20003f66270 */
[----:B------:R-:W-:Y:S01]  /*daa0*/  BSSY.RECONVERGENT B0, `(.L_x_4724) ;  /* 0x0000019000007945 */ /* 0x000fe20003800200 */
[----:B------:R-:W-:Y:S02]  /*dab0*/  LOP3.LUT R3, R64, 0x8, R153, 0x78, !PT ;  /* 0x0000000840037812 */ /* 0x000fe400078e7899 */
[----:B------:R-:W-:Y:S02]  /*dac0*/  LOP3.LUT R142, R15, 0x400, RZ, 0xc0, !PT ;  /* 0x000004000f8e7812 */ /* 0x000fe400078ec0ff */
[----:B-1-34-:R-:W-:-:S02]  /*dad0*/  LEA R4, P0, R59, R150, 0x1 ;  /* 0x000000963b047211 */ /* 0x01afc400078008ff */
[----:B------:R-:W-:Y:S01]  /*dae0*/  LEA R143, R143, UR5, 0x1 ;  /* 0x000000058f8f7c11 */ /* 0x000fe2000f8e08ff */
[----:B------:R1:W-:Y:S01]  /*daf0*/  @P1 STS.128 [R163+0x8800], RZ ;  /* 0x008800ffa3001388 */ /* 0x0003e20000000c00 */
[----:B------:R-:W-:Y:S01]  /*db00*/  LEA.HI.X R5, R59, R151, R56, 0x1, P0 ;  /* 0x000000973b057211 */ /* 0x000fe200000f0c38 */
[----:B------:R-:W-:Y:S02]  /*db10*/  IMAD R142, R3, 0x2, R142 ;  /* 0x00000002038e7824 */ /* 0x000fe400078e028e */
[----:B------:R1:W-:Y:S01]  /*db20*/  @P1 STS.128 [R163+0xa800], RZ ;  /* 0x00a800ffa3001388 */ /* 0x0003e20000000c00 */
[----:B------:R-:W-:Y:S05]  /*db30*/  @P1 BRA `(.L_x_4725) ;  /* 0x00000000003c1947 */ /* 0x000fea0003800000 */
        /* <DEDUP_REMOVED lines=15> */
.L_x_4725:
[----:B------:R-:W-:Y:S05]  /*dc30*/  BSYNC.RECONVERGENT B0 ;  /* 0x0000000000007941 */ /* 0x000fea0003800200 */
.L_x_4724:
[----:B------:R4:W-:Y:S01]  /*dc40*/  @P2 STS.128 [R163+0x9000], RZ ;  /* 0x009000ffa3002388 */ /* 0x0009e20000000c00 */
[----:B------:R-:W-:Y:S03]  /*dc50*/  BSSY.RECONVERGENT B0, `(.L_x_4726) ;  /* 0x0000014000007945 */ /* 0x000fe60003800200 */
[----:B------:R4:W-:Y:S01]  /*dc60*/  @P2 STS.128 [R163+0xb000], RZ ;  /* 0x00b000ffa3002388 */ /* 0x0009e20000000c00 */
[----:B------:R-:W-:Y:S05]  /*dc70*/  @P2 BRA `(.L_x_4727) ;  /* 0x0000000000442947 */ /* 0x000fea0003800000 */
[----:B------:R-:W1:Y:S01]  /*dc80*/  LDCU UR4, c[0x0][0x440] ;  /* 0x00008800ff0477ac */ /* 0x000e620008000800 */
[----:B--2---:R-:W-:-:S04]  /*dc90*/  IMAD.WIDE.U32 R6, R24, 0x20, RZ ;  /* 0x0000002018067825 */ /* 0x004fc800078e00ff */
[----:B---3--:R-:W-:Y:S01]  /*dca0*/  IMAD.SHL.U32 R3, R25, 0x20, RZ ;  /* 0x0000002019037824 */ /* 0x008fe200078e00ff */
        /* <DEDUP_REMOVED lines=14> */
.L_x_4727:
[----:B------:R-:W-:Y:S05]  /*dd90*/  BSYNC.RECONVERGENT B0 ;  /* 0x0000000000007941 */ /* 0x000fea0003800200 */
.L_x_4726:
[----:B------:R1:W-:Y:S01]  /*dda0*/  @P3 STS.128 [R163+0x9800], RZ ;  /* 0x009800ffa3003388 */ /* 0x0003e20000000c00 */
[----:B------:R-:W-:Y:S03]  /*ddb0*/  BSSY.RECONVERGENT B0, `(.L_x_4728) ;  /* 0x0000012000007945 */ /* 0x000fe60003800200 */
[----:B------:R1:W-:Y:S01]  /*ddc0*/  @P3 STS.128 [R163+0xb800], RZ ;  /* 0x00b800ffa3003388 */ /* 0x0003e20000000c00 */
        /* <DEDUP_REMOVED lines=16> */
.L_x_4729:
[----:B------:R-:W-:Y:S05]  /*ded0*/  BSYNC.RECONVERGENT B0 ;  /* 0x0000000000007941 */ /* 0x000fea0003800200 */
.L_x_4728:
[----:B------:R-:W-:Y:S01]  /*dee0*/  LDSM.16.M88.4 R88, [R143] ;  /* 0x000000008f58783b */ /* 0x000fe20000000200 */
[----:B------:R-:W-:Y:S01]  /*def0*/  IMAD.MOV.U32 R0, RZ, RZ, 0x20 ;  /* 0x00000020ff007424 */ /* 0x000fe200078e00ff */
[----:B------:R-:W-:Y:S01]  /*df00*/  R2P PR, R153, 0x6 ;  /* 0x0000000699007804 */ /* 0x000fe20000000000 */
[----:B-1-3--:R-:W-:Y:S01]  /*df10*/  VIADD R3, R142, UR5 ;  /* 0x000000058e037c36 */ /* 0x00afe20008000000 */
[----:B------:R-:W1:Y:S01]  /*df20*/  LDSM.16.M88.4 R60, [R142+UR5+0x4000] ;  /* 0x004000058e3c783b */ /* 0x000e620008000200 */
[----:B------:R-:W-:Y:S01]  /*df30*/  IMAD.MOV.U32 R2, RZ, RZ, 0x40 ;  /* 0x00000040ff027424 */ /* 0x000fe200078e00ff */
[----:B------:R-:W-:Y:S02]  /*df40*/  ISETP.NE.AND P6, PT, R102, 0x1, PT ;  /* 0x000000016600780c */ /* 0x000fe40003fc5270 */
[----:B------:R-:W3:Y:S01]  /*df50*/  LDSM.16.M88.4 R44, [R142+UR5+0x4800] ;  /* 0x004800058e2c783b */ /* 0x000ee20008000200 */
[----:B------:R-:W-:Y:S02]  /*df60*/  SEL R0, R0, 0xffffffe0, !P1 ;  /* 0xffffffe000007807 */ /* 0x000fe40004800000 */
[----:B------:R-:W-:Y:S01]  /*df70*/  SEL R2, R2, 0xffffffc0, !P2 ;  /* 0xffffffc002027807 */ /* 0x000fe20005000000 */
[----:B------:R-:W2:Y:S01]  /*df80*/  LDSM.16.M88.4 R36, [R142+UR5+0x5000] ;  /* 0x005000058e24783b */ /* 0x000ea20008000200 */
[----:B------:R-:W-:Y:S01]  /*df90*/  IADD3 R138, PT, PT, R3, R0, RZ ;  /* 0x00000000038a7210 */ /* 0x000fe20007ffe0ff */
[----:B------:R-:W-:Y:S01]  /*dfa0*/  IMAD.IADD R141, R143, 0x1, R0 ;  /* 0x000000018f8d7824 */ /* 0x000fe200078e0200 */
[----:B------:R-:W-:Y:S01]  /*dfb0*/  IADD3 R137, PT, PT, R3, R2, RZ ;  /* 0x0000000203897210 */ /* 0x000fe20007ffe0ff */
[----:B------:R-:W4:Y:S01]  /*dfc0*/  LDSM.16.M88.4 R16, [R142+UR5+0x5800] ;  /* 0x005800058e10783b */ /* 0x000f220008000200 */
[----:B------:R-:W-:Y:S01]  /*dfd0*/  IMAD.IADD R140, R143, 0x1, R2 ;  /* 0x000000018f8c7824 */ /* 0x000fe200078e0202 */
[----:B------:R-:W-:-:S02]  /*dfe0*/  VIMNMX R103, PT, PT, R48, R57, PT ;  /* 0x0000003930677248 */ /* 0x000fc40003fe0100 */
[----:B-----5:R-:W-:Y:S01]  /*dff0*/  LDSM.16.M88.4 R8, [R141] ;  /* 0x000000008d08783b */ /* 0x020fe20000000200 */
[C---:B------:R-:W-:Y:S01]  /*e000*/  IMAD.IADD R139, R0.reuse, 0x1, R140 ;  /* 0x00000001008b7824 */ /* 0x040fe200078e028c */
[----:B------:R-:W-:Y:S02]  /*e010*/  IADD3 R136, PT, PT, R0, R137, RZ ;  /* 0x0000008900887210 */ /* 0x000fe40007ffe0ff */
[----:B------:R-:W4:Y:S01]  /*e020*/  LDSM.16.M88.4 R68, [R138+0x4000] ;  /* 0x004000008a44783b */ /* 0x000f220000000200 */
[----:B------:R-:W-:-:S03]  /*e030*/  VIADDMNMX R134, R48, 0x8, R57, PT ;  /* 0x0000000830867846 */ /* 0x000fc60003800139 */
[----:B------:R-:W4:Y:S04]  /*e040*/  LDSM.16.M88.4 R20, [R138+0x4800] ;  /* 0x004800008a14783b */ /* 0x000f280000000200 */
[----:B------:R-:W4:Y:S04]  /*e050*/  LDSM.16.M88.4 R4, [R138+0x5000] ;  /* 0x005000008a04783b */ /* 0x000f280000000200 */
[----:B------:R-:W-:Y:S04]  /*e060*/  LDSM.16.M88.4 R28, [R140] ;  /* 0x000000008c1c783b */ /* 0x000fe80000000200 */
[----:B------:R-:W-:Y:S01]  /*e070*/  LDSM.16.M88.4 R96, [R137+0x4000] ;  /* 0x004000008960783b */ /* 0x000fe20000000200 */
[C---:B-1----:R-:W-:Y:S03]  /*e080*/  HMMA.16816.F32.BF16 R64, R88.reuse, R60, RZ ;  /* 0x0000003c5840723c */ /* 0x042fe600000418ff */
[----:B------:R-:W-:Y:S04]  /*e090*/  LDSM.16.M88.4 R92, [R137+0x4800] ;  /* 0x00480000895c783b */ /* 0x000fe80000000200 */
[----:B------:R-:W-:Y:S01]  /*e0a0*/  LDSM.16.M88.4 R72, [R137+0x5000] ;  /* 0x005000008948783b */ /* 0x000fe20000000200 */
[C---:B---3--:R-:W-:Y:S03]  /*e0b0*/  HMMA.16816.F32.BF16 R52, R88.reuse, R44, RZ ;  /* 0x0000002c5834723c */ /* 0x048fe600000418ff */
[----:B------:R-:W-:Y:S04]  /*e0c0*/  LDSM.16.M88.4 R84, [R136+0x4000] ;  /* 0x004000008854783b */ /* 0x000fe80000000200 */
[----:B------:R-:W-:Y:S01]  /*e0d0*/  LDSM.16.M88.4 R80, [R136+0x4800] ;  /* 0x004800008850783b */ /* 0x000fe20000000200 */
[C---:B--2---:R-:W-:Y:S03]  /*e0e0*/  HMMA.16816.F32.BF16 R40, R88.reuse, R36, RZ ;  /* 0x000000245828723c */ /* 0x044fe600000418ff */
        /* <DEDUP_REMOVED lines=16> */
[----:B------:R-:W3:Y:S07]  /*e1f0*/  LDSM.16.M88.4 R4, [R139] ;  /* 0x000000008b04783b */ /* 0x000eee0000000200 */
[C---:B-1----:R-:W-:Y:S08]  /*e200*/  HMMA.16816.F32.BF16 R32, R8.reuse, R16, R32 ;  /* 0x000000100820723c */ /* 0x042ff00000041820 */
[----:B------:R-:W-:Y:S01]  /*e210*/  HMMA.16816.F32.BF16 R88, R8, R18, R88 ;  /* 0x000000120858723c */ /* 0x000fe20000041858 */
[----:B------:R-:W1:Y:S04]  /*e220*/  LDSM.16.M88.4 R16, [R136+0x5000] ;  /* 0x005000008810783b */ /* 0x000e680000000200 */
[----:B------:R-:W4:Y:S03]  /*e230*/  LDSM.16.M88.4 R8, [R136+0x5800] ;  /* 0x005800008808783b */ /* 0x000f260000000200 */
        /* <DEDUP_REMOVED lines=8> */
[----:B------:R-:W4:Y:S07]  /*e2c0*/  LDSM.16.M88.4 R72, [R142+UR5+0x6800] ;  /* 0x006800058e48783b */ /* 0x000f2e0008000200 */
[C---:B--2---:R-:W-:Y:S08]  /*e2d0*/  HMMA.16816.F32.BF16 R32, R28.reuse, R68, R32 ;  /* 0x000000441c20723c */ /* 0x044ff00000041820 */
[----:B------:R-:W-:Y:S01]  /*e2e0*/  HMMA.16816.F32.BF16 R88, R28, R70, R88 ;  /* 0x000000461c58723c */ /* 0x000fe20000041858 */
[----:B------:R-:W2:Y:S04]  /*e2f0*/  LDSM.16.M88.4 R68, [R142+UR5+0x7000] ;  /* 0x007000058e44783b */ /* 0x000ea80008000200 */
[----:B------:R-:W2:Y:S03]  /*e300*/  LDSM.16.M88.4 R28, [R142+UR5+0x7800] ;  /* 0x007800058e1c783b */ /* 0x000ea60008000200 */
        /* <DEDUP_REMOVED lines=9> */
[C---:B----4-:R-:W-:Y:S08]  /*e3a0*/  HMMA.16816.F32.BF16 R32, R4.reuse, R8, R32 ;  /* 0x000000080420723c */ /* 0x050ff00000041820 */
[----:B------:R-:W-:Y:S01]  /*e3b0*/  HMMA.16816.F32.BF16 R88, R4, R10, R88 ;  /* 0x0000000a0458723c */ /* 0x000fe20000041858 */
[----:B------:R-:W3:Y:S04]  /*e3c0*/  LDSM.16.M88.4 R8, [R138+0x6800] ;  /* 0x006800008a08783b */ /* 0x000ee80000000200 */
[----:B------:R-:W4:Y:S03]  /*e3d0*/  LDSM.16.M88.4 R4, [R138+0x7000] ;  /* 0x007000008a04783b */ /* 0x000f260000000200 */
[C---:B------:R-:W-:Y:S08]  /*e3e0*/  HMMA.16816.F32.BF16 R64, R20.reuse, R76, R64 ;  /* 0x0000004c1440723c */ /* 0x040ff00000041840 */
[C---:B------:R-:W-:Y:S01]  /*e3f0*/  HMMA.16816.F32.BF16 R60, R20.reuse, R78, R60 ;  /* 0x0000004e143c723c */ /* 0x040fe2000004183c */
[----:B------:R-:W4:Y:S07]  /*e400*/  LDSM.16.M88.4 R76, [R137+0x6800] ;  /* 0x00680000894c783b */ /* 0x000f2e0000000200 */
        /* <DEDUP_REMOVED lines=8> */
[----:B------:R-:W-:Y:S04]  /*e490*/  LDSM.16.M88.4 R28, [R139+0x2000] ;  /* 0x002000008b1c783b */ /* 0x000fe80000000200 */
[----:B------:R-:W2:Y:S03]  /*e4a0*/  LDSM.16.M88.4 R20, [R136+0x6000] ;  /* 0x006000008814783b */ /* 0x000ea60000000200 */
        /* <DEDUP_REMOVED lines=8> */
[----:B------:R-:W4:Y:S01]  /*e530*/  LDSM.16.M88.4 R4, [R136+0x7800] ;  /* 0x007800008804783b */ /* 0x000f220000000200 */
[----:B------:R-:W-:-:S06]  /*e540*/  DEPBAR.LE SB0, 0x0 ;  /* 0x000080000000791a */ /* 0x000fcc0000000000 */
[C---:B------:R-:W-:Y:S08]  /*e550*/  HMMA.16816.F32.BF16 R32, R92.reuse, R96, R32 ;  /* 0x000000605c20723c */ /* 0x040ff00000041820 */
[----:B------:R-:W-:Y:S08]  /*e560*/  HMMA.16816.F32.BF16 R88, R92, R98, R88 ;  /* 0x000000625c58723c */ /* 0x000ff00000041858 */
        /* <DEDUP_REMOVED lines=10> */
[C---:B-1----:R-:W-:Y:S08]  /*e610*/  HMMA.16816.F32.BF16 R52, R28.reuse, R16, R52 ;  /* 0x000000101c34723c */ /* 0x042ff00000041834 */
[C---:B------:R-:W-:Y:S08]  /*e620*/  HMMA.16816.F32.BF16 R44, R28.reuse, R18, R44 ;  /* 0x000000121c2c723c */ /* 0x040ff0000004182c */
[C---:B---3--:R-:W-:Y:S08]  /*e630*/  HMMA.16816.F32.BF16 R40, R28.reuse, R8, R40 ;  /* 0x000000081c28723c */ /* 0x048ff00000041828 */
[C---:B------:R-:W-:Y:S08]  /*e640*/  HMMA.16816.F32.BF16 R36, R28.reuse, R10, R36 ;  /* 0x0000000a1c24723c */ /* 0x040ff00000041824 */
[C---:B----4-:R-:W-:Y:S08]  /*e650*/  HMMA.16816.F32.BF16 R32, R28.reuse, R4, R32 ;  /* 0x000000041c20723c */ /* 0x050ff00000041820 */
        /* <DEDUP_REMOVED lines=14> */
.L_x_4731:
        /* <DEDUP_REMOVED lines=59> */
.L_x_4732:
        /* <DEDUP_REMOVED lines=52> */
.L_x_4730:
[C---:B-1----:R-:W-:Y:S01]  /*ee30*/  IMAD.SHL.U32 R7, R153.reuse, 0x2, RZ ;  /* 0x0000000299077824 */ /* 0x042fe200078e00ff */
[----:B------:R-:W1:Y:S01]  /*ee40*/  LDCU UR4, c[0x0][0x45c] ;  /* 0x00008b80ff0477ac */ /* 0x000e620008000800 */
[----:B------:R-:W-:Y:S02]  /*ee50*/  IMAD.SHL.U32 R164, R153, 0x8, RZ ;  /* 0x0000000899a47824 */ /* 0x000fe400078e00ff */
[----:B------:R-:W-:Y:S01]  /*ee60*/  IMAD.MOV.U32 R166, RZ, RZ, -0x1 ;  /* 0xffffffffffa67424 */ /* 0x000fe200078e00ff */
[----:B------:R-:W-:Y:S02]  /*ee70*/  LOP3.LUT R7, R7, 0x6, RZ, 0xc0, !PT ;  /* 0x0000000607077812 */ /* 0x000fe400078ec0ff */
[----:B------:R-:W-:-:S03]  /*ee80*/  LOP3.LUT R164, R164, 0x38, RZ, 0xc0, !PT ;  /* 0x00000038a4a47812 */ /* 0x000fc600078ec0ff */
[----:B------:R-:W-:-:S04]  /*ee90*/  IMAD R7, R102, 0x40, R7 ;  /* 0x0000004066077824 */ /* 0x000fc800078e0207 */
[C---:B------:R-:W-:Y:S02]  /*eea0*/  VIADD R3, R7.reuse, 0xffffffc0 ;  /* 0xffffffc007037836 */ /* 0x040fe40000000000 */
[C---:B------:R-:W-:Y:S02]  /*eeb0*/  VIADD R4, R7.reuse, 0xffffffc1 ;  /* 0xffffffc107047836 */ /* 0x040fe40000000000 */
[----:B------:R-:W-:Y:S01]  /*eec0*/  VIADD R5, R7, 0xffffffd0 ;  /* 0xffffffd007057836 */ /* 0x000fe20000000000 */
[-C--:B------:R-:W-:Y:S01]  /*eed0*/  ISETP.GE.AND P1, PT, R3, R103.reuse, PT ;  /* 0x000000670300720c */ /* 0x080fe20003f26270 */
[----:B------:R-:W-:Y:S01]  /*eee0*/  VIADD R9, R7, 0xffffffd8 ;  /* 0xffffffd807097836 */ /* 0x000fe20000000000 */
[-C--:B------:R-:W-:Y:S01]  /*eef0*/  ISETP.GE.AND P0, PT, R3, R134.reuse, PT ;  /* 0x000000860300720c */ /* 0x080fe20003f06270 */
[C---:B------:R-:W-:Y:S01]  /*ef00*/  VIADD R3, R7.reuse, 0xffffffc8 ;  /* 0xffffffc807037836 */ /* 0x040fe20000000000 */
[CC--:B------:R-:W-:Y:S01]  /*ef10*/  ISETP.GE.AND P5, PT, R4.reuse, R103.reuse, PT ;  /* 0x000000670400720c */ /* 0x0c0fe20003fa6270 */
[C---:B------:R-:W-:Y:S01]  /*ef20*/  VIADD R8, R7.reuse, 0xffffffd9 ;  /* 0xffffffd907087836 */ /* 0x040fe20000000000 */
[-C--:B------:R-:W-:Y:S01]  /*ef30*/  ISETP.GE.AND P3, PT, R4, R134.reuse, PT ;  /* 0x000000860400720c */ /* 0x080fe20003f66270 */
[----:B------:R-:W-:Y:S01]  /*ef40*/  VIADD R4, R7, 0xffffffc9 ;  /* 0xffffffc907047836 */ /* 0x000fe20000000000 */
[-C--:B------:R-:W-:Y:S01]  /*ef50*/  ISETP.GE.AND P4, PT, R3, R103.reuse, PT ;  /* 0x000000670300720c */ /* 0x080fe20003f86270 */
[----:B------:R-:W-:Y:S01]  /*ef60*/  VIADD R12, R7, 0xffffffe8 ;  /* 0xffffffe8070c7836 */ /* 0x000fe20000000000 */
[----:B------:R-:W-:Y:S01]  /*ef70*/  ISETP.GE.AND P2, PT, R3, R134, PT ;  /* 0x000000860300720c */ /* 0x000fe20003f46270 */
[C---:B------:R-:W-:Y:S01]  /*ef80*/  VIADD R20, R7.reuse, 0xffffffe9 ;  /* 0xffffffe907147836 */ /* 0x040fe20000000000 */
[----:B------:R-:W-:Y:S01]  /*ef90*/  FSEL R3, R64, -INF , !P1 ;  /* 0xff80000040037808 */ /* 0x000fe20004800000 */
        /* <DEDUP_REMOVED lines=9> */
[----:B------:R-:W-:Y:S02]  /*f030*/  ISETP.GE.AND P5, PT, R5, R134, PT ;  /* 0x000000860500720c */ /* 0x000fe40003fa6270 */
[----:B------:R-:W-:-:S02]  /*f040*/  FSEL R5, R60, -INF , !P4 ;  /* 0xff8000003c057808 */ /* 0x000fc40006000000 */
[----:B------:R-:W-:Y:S02]  /*f050*/  FSEL R62, R62, -INF , !P2 ;  /* 0xff8000003e3e7808 */ /* 0x000fe40005000000 */
[CC--:B------:R-:W-:Y:S02]  /*f060*/  ISETP.GE.AND P4, PT, R4.reuse, R103.reuse, PT ;  /* 0x000000670400720c */ /* 0x0c0fe40003f86270 */
[----:B------:R-:W-:Y:S02]  /*f070*/  ISETP.GE.AND P2, PT, R4, R134, PT ;  /* 0x000000860400720c */ /* 0x000fe40003f46270 */
[----:B------:R-:W-:Y:S02]  /*f080*/  FSEL R61, R61, -INF , !P1 ;  /* 0xff8000003d3d7808 */ /* 0x000fe40004800000 */
[----:B------:R-:W-:Y:S02]  /*f090*/  FSEL R4, R63, -INF , !P0 ;  /* 0xff8000003f047808 */ /* 0x000fe40004000000 */
[----:B------:R-:W-:-:S02]  /*f0a0*/  ISETP.GE.AND P1, PT, R9, R103, PT ;  /* 0x000000670900720c */ /* 0x000fc40003f26270 */
[-C--:B------:R-:W-:Y:S01]  /*f0b0*/  ISETP.GE.AND P0, PT, R9, R134.reuse, PT ;  /* 0x000000860900720c */ /* 0x080fe20003f06270 */
[C---:B------:R-:W-:Y:S01]  /*f0c0*/  VIADD R9, R7.reuse, 0xffffffe0 ;  /* 0xffffffe007097836 */ /* 0x040fe20000000000 */
[----:B------:R-:W-:Y:S02]  /*f0d0*/  FSEL R17, R52, -INF , !P3 ;  /* 0xff80000034117808 */ /* 0x000fe40005800000 */
[----:B------:R-:W-:Y:S02]  /*f0e0*/  FSEL R16, R54, -INF , !P5 ;  /* 0xff80000036107808 */ /* 0x000fe40006800000 */
[C---:B------:R-:W-:Y:S02]  /*f0f0*/  ISETP.GE.AND P3, PT, R8.reuse, R103, PT ;  /* 0x000000670800720c */ /* 0x040fe40003f66270 */
[----:B------:R-:W-:Y:S01]  /*f100*/  ISETP.GE.AND P5, PT, R8, R134, PT ;  /* 0x000000860800720c */ /* 0x000fe20003fa6270 */
[----:B------:R-:W-:Y:S01]  /*f110*/  VIADD R8, R7, 0xffffffe1 ;  /* 0xffffffe107087836 */ /* 0x000fe20000000000 */
[----:B------:R-:W-:-:S02]  /*f120*/  FSEL R10, R55, -INF , !P2 ;  /* 0xff800000370a7808 */ /* 0x000fc40005000000 */
[----:B------:R-:W-:Y:S02]  /*f130*/  ISETP.GE.AND P2, PT, R9, R103, PT ;  /* 0x000000670900720c */ /* 0x000fe40003f46270 */
[----:B------:R-:W-:Y:S02]  /*f140*/  FSEL R13, R53, -INF , !P4 ;  /* 0xff800000350d7808 */ /* 0x000fe40006000000 */
[----:B------:R-:W-:Y:S02]  /*f150*/  FMNMX3.FTZ R22, R3, R65, R5, !PT ;  /* 0x0000004103167276 */ /* 0x000fe40007810005 */
[----:B------:R-:W-:Y:S02]  /*f160*/  ISETP.GE.AND P4, PT, R9, R134, PT ;  /* 0x000000860900720c */ /* 0x000fe40003f86270 */
[----:B------:R-:W-:Y:S02]  /*f170*/  FSEL R11, R44, -INF , !P1 ;  /* 0xff8000002c0b7808 */ /* 0x000fe40004800000 */
[----:B------:R-:W-:-:S02]  /*f180*/  FSEL R9, R45, -INF , !P3 ;  /* 0xff8000002d097808 */ /* 0x000fc40005800000 */
[C---:B------:R-:W-:Y:S02]  /*f190*/  ISETP.GE.AND P1, PT, R8.reuse, R103, PT ;  /* 0x000000670800720c */ /* 0x040fe40003f26270 */
[----:B------:R-:W-:Y:S01]  /*f1a0*/  ISETP.GE.AND P3, PT, R8, R134, PT ;  /* 0x000000860800720c */ /* 0x000fe20003f66270 */
[C---:B------:R-:W-:Y:S01]  /*f1b0*/  VIADD R8, R7.reuse, 0xfffffff0 ;  /* 0xfffffff007087836 */ /* 0x040fe20000000000 */
[----:B------:R-:W-:Y:S01]  /*f1c0*/  FSEL R117, R40, -INF , !P2 ;  /* 0xff80000028757808 */ /* 0x000fe20005000000 */
[----:B------:R-:W-:Y:S01]  /*f1d0*/  VIADD R7, R7, 0xfffffff9 ;  /* 0xfffffff907077836 */ /* 0x000fe20000000000 */
        /* <DEDUP_REMOVED lines=21> */
[----:B------:R-:W-:Y:S02]  /*f330*/  ISETP.GE.AND P0, PT, R8, R134, PT ;  /* 0x000000860800720c */ /* 0x000fe40003f06270 */
[----:B------:R-:W-:Y:S02]  /*f340*/  FSEL R119, R89, -INF , !P1 ;  /* 0xff80000059777808 */ /* 0x000fe40004800000 */
[----:B------:R-:W-:Y:S02]  /*f350*/  FMNMX3.FTZ R22, R22, R122, R121, !PT ;  /* 0x0000007a16167276 */ /* 0x000fe40007810079 */
[----:B------:R-:W-:Y:S02]  /*f360*/  FSEL R8, R47, -INF , !P5 ;  /* 0xff8000002f087808 */ /* 0x000fe40006800000 */
[----:B------:R-:W-:Y:S02]  /*f370*/  FSEL R126, R42, -INF , !P4 ;  /* 0xff8000002a7e7808 */ /* 0x000fe40006000000 */
[----:B------:R-:W-:-:S02]  /*f380*/  FMNMX3.FTZ R23, R21, R10, R12, !PT ;  /* 0x0000000a15177276 */ /* 0x000fc4000781000c */
[----:B------:R-:W-:Y:S02]  /*f390*/  ISETP.GE.AND P1, PT, R20, R134, PT ;  /* 0x000000861400720c */ /* 0x000fe40003f26270 */
[----:B------:R-:W-:Y:S02]  /*f3a0*/  FMNMX.FTZ R20, R119, R22, !PT ;  /* 0x0000001677147209 */ /* 0x000fe40007810000 */
[----:B------:R-:W-:Y:S02]  /*f3b0*/  FSEL R162, R43, -INF , !P3 ;  /* 0xff8000002ba27808 */ /* 0x000fe40005800000 */
[----:B------:R-:W-:Y:S01]  /*f3c0*/  FSEL R128, R38, -INF , !P2 ;  /* 0xff80000026807808 */ /* 0x000fe20005000000 */
[----:B------:R-:W2:Y:S01]  /*f3d0*/  SHFL.BFLY PT, R21, R20, 0x2, 0x1f ;  /* 0x0c401f0014157f89 */ /* 0x000ea200000e0000 */
        /* <DEDUP_REMOVED lines=24> */
[----:B------:R-:W-:Y:S01]  /*f560*/  SHF.R.U32.HI R5, RZ, 0x1, R153 ;  /* 0x00000001ff057819 */ /* 0x000fe20000011699 */
        /* <DEDUP_REMOVED lines=9> */
[----:B------:R-:W-:-:S02]  /*f600*/  FFMA.FTZ R171, R119, UR4, -R124 ;  /* 0x0000000477ab7c23 */ /* 0x000fc4000801087c */
[----:B------:R-:W2:Y:S01]  /*f610*/  MUFU.EX2 R104, R104 ;  /* 0x0000006800687308 */ /* 0x000ea20000000800 */
[----:B-1----:R-:W-:Y:S02]  /*f620*/  FMNMX.FTZ R3, R18, R7, !PT ;  /* 0x0000000712037209 */ /* 0x002fe40007810000 */
[----:B------:R-:W-:Y:S02]  /*f630*/  LOP3.LUT R18, R164, 0x1c0, R15, 0xf8, !PT ;  /* 0x000001c0a4127812 */ /* 0x000fe400078ef80f */
[C---:B------:R-:W-:Y:S01]  /*f640*/  FSETP.NEU.FTZ.AND P0, PT, R3.reuse, -INF , PT ;  /* 0xff8000000300780b */ /* 0x040fe20003f1d000 */
[----:B------:R-:W-:Y:S01]  /*f650*/  FMUL.FTZ R115, R3, UR4 ;  /* 0x0000000403737c20 */ /* 0x000fe20008410000 */
[----:B------:R-:W-:Y:S01]  /*f660*/  LOP3.LUT R5, R18, 0x8, R5, 0x78, !PT ;  /* 0x0000000812057812 */ /* 0x000fe200078e7805 */
[----:B------:R-:W-:Y:S03]  /*f670*/  MUFU.EX2 R35, R35 ;  /* 0x0000002300237308 */ /* 0x000fe60000000800 */
[----:B------:R-:W-:Y:S01]  /*f680*/  FSEL R115, R115, RZ, P0 ;  /* 0x000000ff73737208 */ /* 0x000fe20000000000 */
[----:B------:R-:W-:Y:S01]  /*f690*/  IMAD.IADD R147, R14, 0x1, R5 ;  /* 0x000000010e937824 */ /* 0x000fe200078e0205 */
[----:B--2---:R-:W-:Y:S01]  /*f6a0*/  F2FP.BF16.F32.PACK_AB R88, R104, R107 ;  /* 0x0000006b6858723e */ /* 0x004fe200000010ff */
[----:B------:R-:W-:-:S02]  /*f6b0*/  FADD.FTZ R104, R107, R104 ;  /* 0x000000686b687221 */ /* 0x000fc40000010000 */
[--C-:B------:R-:W-:Y:S01]  /*f6c0*/  FFMA.FTZ R32, R62, UR4, -R115.reuse ;  /* 0x000000043e207c23 */ /* 0x100fe20008010873 */
[----:B------:R-:W-:Y:S01]  /*f6d0*/  LEA R147, R147, UR5, 0x1 ;  /* 0x0000000593937c11 */ /* 0x000fe2000f8e08ff */
[--C-:B------:R-:W-:Y:S01]  /*f6e0*/  FFMA.FTZ R34, R66, UR4, -R115.reuse ;  /* 0x0000000442227c23 */ /* 0x100fe20008010873 */
[--C-:B------:R-:W-:Y:S01]  /*f6f0*/  FFMA.FTZ R109, R6, UR4, -R115.reuse ;  /* 0x00000004066d7c23 */ /* 0x100fe20008010873 */
[----:B------:R-:W-:Y:S01]  /*f700*/  FFMA.FTZ R105, R4, UR4, -R115 ;  /* 0x0000000404697c23 */ /* 0x000fe20008010873 */
[----:B------:R-:W1:Y:S01]  /*f710*/  MUFU.EX2 R26, R26 ;  /* 0x0000001a001a7308 */ /* 0x000e620000000800 */
[--C-:B------:R-:W-:Y:S01]  /*f720*/  IMAD.IADD R145, R2, 0x1, R147.reuse ;  /* 0x0000000102917824 */ /* 0x100fe200078e0293 */
[----:B------:R-:W-:Y:S01]  /*f730*/  LDSM.16.MT88.4 R68, [R147+0xa000] ;  /* 0x00a000009344783b */ /* 0x000fe20000004200 */
[----:B------:R-:W-:Y:S02]  /*f740*/  IMAD.IADD R146, R0, 0x1, R147 ;  /* 0x0000000100927824 */ /* 0x000fe400078e0293 */
[----:B------:R-:W-:Y:S01]  /*f750*/  FFMA.FTZ R106, R16, UR4, -R115 ;  /* 0x00000004106a7c23 */ /* 0x000fe20008010873 */
[----:B------:R-:W-:Y:S01]  /*f760*/  IMAD.IADD R144, R0, 0x1, R145 ;  /* 0x0000000100907824 */ /* 0x000fe200078e0291 */
[----:B------:R-:W2:Y:S01]  /*f770*/  LDSM.16.MT88.4 R52, [R145+0x8000] ;  /* 0x008000009134783b */ /* 0x000ea20000004200 */
[--C-:B------:R-:W-:Y:S01]  /*f780*/  FFMA.FTZ R0, R11, UR4, -R124.reuse ;  /* 0x000000040b007c23 */ /* 0x100fe2000801087c */
[----:B------:R-:W-:Y:S01]  /*f790*/  MUFU.EX2 R34, R34 ;  /* 0x0000002200227308 */ /* 0x000fe20000000800 */
[--C-:B------:R-:W-:Y:S01]  /*f7a0*/  FFMA.FTZ R111, R10, UR4, -R115.reuse ;  /* 0x000000040a6f7c23 */ /* 0x100fe20008010873 */
[----:B------:R-:W3:Y:S01]  /*f7b0*/  LDSM.16.MT88.4 R60, [R144+0x8000] ;  /* 0x00800000903c783b */ /* 0x000ee20000004200 */
[--C-:B------:R-:W-:Y:S01]  /*f7c0*/  FFMA.FTZ R108, R8, UR4, -R115.reuse ;  /* 0x00000004086c7c23 */ /* 0x100fe20008010873 */
[----:B------:R-:W-:Y:S01]  /*f7d0*/  FFMA.FTZ R2, R13, UR4, -R124 ;  /* 0x000000040d027c23 */ /* 0x000fe2000801087c */
[--C-:B------:R-:W-:Y:S01]  /*f7e0*/  FFMA.FTZ R113, R12, UR4, -R115.reuse ;  /* 0x000000040c717c23 */ /* 0x100fe20008010873 */
[----:B------:R-:W4:Y:S01]  /*f7f0*/  LDSM.16.MT88.4 R36, [R147+0x8000] ;  /* 0x008000009324783b */ /* 0x000f220000004200 */
[--C-:B------:R-:W-:Y:S01]  /*f800*/  FFMA.FTZ R126, R126, UR4, -R115.reuse ;  /* 0x000000047e7e7c23 */ /* 0x100fe20008010873 */
[----:B------:R-:W5:Y:S01]  /*f810*/  MUFU.EX2 R109, R109 ;  /* 0x0000006d006d7308 */ /* 0x000f620000000800 */
[----:B-1----:R-:W-:Y:S01]  /*f820*/  F2FP.BF16.F32.PACK_AB R90, R26, R35 ;  /* 0x000000231a5a723e */ /* 0x002fe200000010ff */
[----:B------:R-:W1:Y:S01]  /*f830*/  LDSM.16.MT88.4 R44, [R146+0x8000] ;  /* 0x00800000922c783b */ /* 0x000e620000004200 */
[--C-:B------:R-:W-:Y:S01]  /*f840*/  FFMA.FTZ R129, R162, UR4, -R115.reuse ;  /* 0x00000004a2817c23 */ /* 0x100fe20008010873 */
[--C-:B------:R-:W-:Y:S01]  /*f850*/  FFMA.FTZ R128, R128, UR4, -R115.reuse ;  /* 0x0000000480807c23 */ /* 0x100fe20008010873 */
[--C-:B------:R-:W-:Y:S01]  /*f860*/  FFMA.FTZ R127, R130, UR4, -R115.reuse ;  /* 0x00000004827f7c23 */ /* 0x100fe20008010873 */
[----:B------:R-:W1:Y:S01]  /*f870*/  LDSM.16.MT88.4 R76, [R146+0xa000] ;  /* 0x00a00000924c783b */ /* 0x000e620000004200 */
[--C-:B------:R-:W-:Y:S01]  /*f880*/  FFMA.FTZ R114, R114, UR4, -R115.reuse ;  /* 0x0000000472727c23 */ /* 0x100fe20008010873 */
[----:B------:R-:W-:Y:S01]  /*f890*/  MUFU.EX2 R32, R32 ;  /* 0x0000002000207308 */ /* 0x000fe20000000800 */
[--C-:B------:R-:W-:Y:S01]  /*f8a0*/  FFMA.FTZ R112, R112, UR4, -R115.reuse ;  /* 0x0000000470707c23 */ /* 0x100fe20008010873 */
[----:B------:R-:W1:Y:S01]  /*f8b0*/  LDSM.16.MT88.4 R80, [R145+0xa000] ;  /* 0x00a000009150783b */ /* 0x000e620000004200 */
[----:B------:R-:W-:Y:S01]  /*f8c0*/  FFMA.FTZ R169, R110, UR4, -R115 ;  /* 0x000000046ea97c23 */ /* 0x000fe20008010873 */
[----:B------:R-:W-:-:S02]  /*f8d0*/  FADD.FTZ R35, R35, R104 ;  /* 0x0000006823237221 */ /* 0x000fc40000010000 */
[----:B------:R-:W1:Y:S02]  /*f8e0*/  LDSM.16.MT88.4 R4, [R144+0xa000] ;  /* 0x00a000009004783b */ /* 0x000e640000004200 */
[----:B------:R-:W2:Y:S01]  /*f8f0*/  MUFU.EX2 R105, R105 ;  /* 0x0000006900697308 */ /* 0x000ea20000000800 */
[----:B-----5:R-:W-:Y:S01]  /*f900*/  F2FP.BF16.F32.PACK_AB R89, R109, R34 ;  /* 0x000000226d59723e */ /* 0x020fe200000010ff */
[----:B------:R-:W5:Y:S01]  /*f910*/  LDSM.16.MT88.4 R16, [R145+0x8800] ;  /* 0x008800009110783b */ /* 0x000f620000004200 */
[----:B------:R-:W-:Y:S01]  /*f920*/  FADD.FTZ R109, R34, R109 ;  /* 0x0000006d226d7221 */ /* 0x000fe20000010000 */
[----:B------:R-:W-:Y:S02]  /*f930*/  FADD.FTZ R26, R26, R35 ;  /* 0x000000231a1a7221 */ /* 0x000fe40000010000 */
[----:B------:R-:W5:Y:S02]  /*f940*/  LDSM.16.MT88.4 R8, [R147+0xa800] ;  /* 0x00a800009308783b */ /* 0x000f640000004200 */
[----:B------:R-:W-:Y:S02]  /*f950*/  MUFU.EX2 R33, R33 ;  /* 0x0000002100217308 */ /* 0x000fe40000000800 */
[----:B------:R-:W5:Y:S04]  /*f960*/  LDSM.16.MT88.4 R12, [R144+0x8800] ;  /* 0x00880000900c783b */ /* 0x000f680000004200 */
[----:B------:R-:W5:Y:S02]  /*f970*/  LDSM.16.MT88.4 R28, [R147+0x8800] ;  /* 0x00880000931c783b */ /* 0x000f640000004200 */
[----:B------:R-:W5:Y:S01]  /*f980*/  MUFU.EX2 R2, R2 ;  /* 0x0000000200027308 */ /* 0x000f620000000800 */
[----:B--2---:R-:W-:Y:S01]  /*f990*/  F2FP.BF16.F32.PACK_AB R91, R105, R32 ;  /* 0x00000020695b723e */ /* 0x004fe200000010ff */
[----:B------:R-:W-:Y:S01]  /*f9a0*/  LDSM.16.MT88.4 R20, [R146+0x8800] ;  /* 0x008800009214783b */ /* 0x000fe20000004200 */
[----:B------:R-:W-:-:S04]  /*f9b0*/  FADD.FTZ R32, R32, R109 ;  /* 0x0000006d20207221 */ /* 0x000fc80000010000 */
[----:B------:R-:W-:Y:S01]  /*f9c0*/  FADD.FTZ R105, R105, R32 ;  /* 0x0000002069697221 */ /* 0x000fe20000010000 */
        /* <DEDUP_REMOVED lines=9> */
[C---:B---3--:R-:W-:Y:S07]  /*fa60*/  HMMA.16816.F32.BF16 R56, R88.reuse, R60, RZ ;  /* 0x0000003c5838723c */ /* 0x048fee00000418ff */
[----:B------:R-:W3:Y:S01]  /*fa70*/  MUFU.EX2 R108, R108 ;  /* 0x0000006c006c7308 */ /* 0x000ee20000000800 */
        /* <DEDUP_REMOVED lines=19> */
[----:B-----5:R-:W-:-:S02]  /*fbb0*/  F2FP.BF16.F32.PACK_AB R4, R2, R33 ;  /* 0x000000210204723e */ /* 0x020fc400000010ff */
[----:B--2---:R-:W-:Y:S01]  /*fbc0*/  F2FP.BF16.F32.PACK_AB R5, R111, R106 ;  /* 0x0000006a6f05723e */ /* 0x004fe200000010ff */
[----:B------:R-:W-:-:S03]  /*fbd0*/  FADD.FTZ R106, R106, R105 ;  /* 0x000000696a6a7221 */ /* 0x000fc60000010000 */
[----:B------:R-:W-:Y:S01]  /*fbe0*/  MUFU.EX2 R114, R114 ;  /* 0x0000007200727308 */ /* 0x000fe20000000800 */
[----:B------:R-:W-:Y:S01]  /*fbf0*/  HMMA.16816.F32.BF16 R88, R88, R6, RZ ;  /* 0x000000065858723c */ /* 0x000fe200000418ff */
[----:B------:R-:W-:Y:S02]  /*fc00*/  F2FP.BF16.F32.PACK_AB R6, R27, R0 ;  /* 0x000000001b06723e */ /* 0x000fe400000010ff */
[----:B---3--:R-:W-:-:S04]  /*fc10*/  F2FP.BF16.F32.PACK_AB R7, R108, R113 ;  /* 0x000000716c07723e */ /* 0x008fc800000010ff */
[----:B------:R-:W-:Y:S03]  /*fc20*/  MUFU.EX2 R112, R112 ;  /* 0x0000007000707308 */ /* 0x000fe60000000800 */
[C---:B------:R-:W-:Y:S05]  /*fc30*/  HMMA.16816.F32.BF16 R48, R4.reuse, R16, R48 ;  /* 0x000000100430723c */ /* 0x040fea0000041830 */
[----:B------:R-:W-:Y:S03]  /*fc40*/  MUFU.EX2 R169, R169 ;  /* 0x000000a900a97308 */ /* 0x000fe60000000800 */
[C---:B------:R-:W-:Y:S01]  /*fc50*/  HMMA.16816.F32.BF16 R52, R4.reuse, R18, R52 ;  /* 0x000000120434723c */ /* 0x040fe20000041834 */
[----:B------:R-:W2:Y:S07]  /*fc60*/  LDSM.16.MT88.4 R16, [R146+0xa800] ;  /* 0x00a800009210783b */ /* 0x000eae0000004200 */
[C---:B------:R-:W-:Y:S08]  /*fc70*/  HMMA.16816.F32.BF16 R64, R4.reuse, R8, R64 ;  /* 0x000000080440723c */ /* 0x040ff00000041840 */
[C---:B------:R-:W-:Y:S01]  /*fc80*/  HMMA.16816.F32.BF16 R68, R4.reuse, R10, R68 ;  /* 0x0000000a0444723c */ /* 0x040fe20000041844 */
[----:B------:R-:W3:Y:S07]  /*fc90*/  LDSM.16.MT88.4 R8, [R144+0xa800] ;  /* 0x00a800009008783b */ /* 0x000eee0000004200 */
[C---:B------:R-:W-:Y:S08]  /*fca0*/  HMMA.16816.F32.BF16 R56, R4.reuse, R12, R56 ;  /* 0x0000000c0438723c */ /* 0x040ff00000041838 */
[C---:B------:R-:W-:Y:S01]  /*fcb0*/  HMMA.16816.F32.BF16 R60, R4.reuse, R14, R60 ;  /* 0x0000000e043c723c */ /* 0x040fe2000004183c */
[----:B------:R-:W5:Y:S07]  /*fcc0*/  LDSM.16.MT88.4 R12, [R145+0xa800] ;  /* 0x00a80000910c783b */ /* 0x000f6e0000004200 */
[C---:B------:R-:W-:Y:S08]  /*fcd0*/  HMMA.16816.F32.BF16 R96, R4.reuse, R28, R96 ;  /* 0x0000001c0460723c */ /* 0x040ff00000041860 */
        /* <DEDUP_REMOVED lines=9> */
[C---:B------:R-:W-:Y:S01]  /*fd70*/  HMMA.16816.F32.BF16 R36, R4.reuse, R30, R36 ;  /* 0x0000001e0424723c */ /* 0x040fe20000041824 */
[----:B------:R-:W5:Y:S07]  /*fd80*/  LDSM.16.MT88.4 R28, [R147+0x9000] ;  /* 0x00900000931c783b */ /* 0x000f6e0000004200 */
[C---:B------:R-:W-:Y:S08]  /*fd90*/  HMMA.16816.F32.BF16 R40, R4.reuse, R20, R40 ;  /* 0x000000140428723c */ /* 0x040ff00000041828 */
[----:B------:R-:W-:Y:S01]  /*fda0*/  HMMA.16816.F32.BF16 R44, R4, R22, R44 ;  /* 0x00000016042c723c */ /* 0x000fe2000004182c */
[----:B----4-:R-:W-:Y:S01]  /*fdb0*/  F2FP.BF16.F32.PACK_AB R4, R116, R117 ;  /* 0x000000757404723e */ /* 0x010fe200000010ff */
[----:B------:R-:W-:Y:S01]  /*fdc0*/  LDSM.16.MT88.4 R20, [R146+0x9000] ;  /* 0x009000009214783b */ /* 0x000fe20000004200 */
[----:B-1----:R-:W-:-:S02]  /*fdd0*/  F2FP.BF16.F32.PACK_AB R6, R125, R118 ;  /* 0x000000767d06723e */ /* 0x002fc400000010ff */
        /* <DEDUP_REMOVED lines=11> */
[----:B------:R-:W-:Y:S01]  /*fe90*/  HMMA.16816.F32.BF16 R96, R4, R28, R96 ;  /* 0x0000001c0460723c */ /* 0x000fe20000041860 */
[--C-:B------:R-:W-:Y:S01]  /*fea0*/  FFMA.FTZ R28, R123, UR4, -R124.reuse ;  /* 0x000000047b1c7c23 */ /* 0x100fe2000801087c */
[----:B------:R-:W-:-:S05]  /*feb0*/  FFMA.FTZ R29, R122, UR4, -R124 ;  /* 0x000000047a1d7c23 */ /* 0x000fca000801087c */
[----:B------:R-:W-:Y:S01]  /*fec0*/  MUFU.EX2 R28, R28 ;  /* 0x0000001c001c7308 */ /* 0x000fe20000000800 */
[C---:B-1----:R-:W-:Y:S07]  /*fed0*/  HMMA.16816.F32.BF16 R72, R4.reuse, R16, R72 ;  /* 0x000000100448723c */ /* 0x042fee0000041848 */
[----:B------:R-:W1:Y:S01]  /*fee0*/  MUFU.EX2 R29, R29 ;  /* 0x0000001d001d7308 */ /* 0x000e620000000800 */
        /* <DEDUP_REMOVED lines=9> */
[----:B------:R-:W-:Y:S01]  /*ff80*/  FFMA.FTZ R30, R121, UR4, -R124 ;  /* 0x00000004791e7c23 */ /* 0x000fe2000801087c */
[----:B------:R-:W-:-:S05]  /*ff90*/  FFMA.FTZ R31, R120, UR4, -R115 ;  /* 0x00000004781f7c23 */ /* 0x000fca0008010873 */
[----:B------:R-:W5:Y:S01]  /*ffa0*/  MUFU.EX2 R30, R30 ;  /* 0x0000001e001e7308 */ /* 0x000f620000000800 */
[C---:B------:R-:W-:Y:S07]  /*ffb0*/  HMMA.16816.F32.BF16 R40, R4.reuse, R20, R40 ;  /* 0x000000140428723c */ /* 0x040fee0000041828 */
[----:B------:R-:W4:Y:S01]  /*ffc0*/  MUFU.EX2 R31, R31 ;  /* 0x0000001f001f7308 */ /* 0x000f220000000800 */
[----:B------:R-:W-:Y:S01]  /*ffd0*/  HMMA.16816.F32.BF16 R44, R4, R22, R44 ;  /* 0x00000016042c723c */ /* 0x000fe2000004182c */
[----:B-1----:R-:W-:Y:S01]  /*ffe0*/  F2FP.BF16.F32.PACK_AB R4, R29, R28 ;  /* 0x0000001c1d04723e */ /* 0x002fe200000010ff */
[----:B------:R-:W1:Y:S01]  /*fff0*/  LDSM.16.MT88.4 R20, [R144+0x9800] ;  /* 0x009800009014783b */ /* 0x000e620000004200 */
[----:B------:R-:W-:-:S02]  /*10000*/  F2FP.BF16.F32.PACK_AB R7, R169, R112 ;  /* 0x00000070a907723e */ /* 0x000fc400000010ff */
[----:B-----5:R-:W-:Y:S02]  /*10010*/  F2FP.BF16.F32.PACK_AB R6, R171, R30 ;  /* 0x0000001eab06723e */ /* 0x020fe400000010ff */
[----:B----4-:R-:W-:-:S07]  /*10020*/  F2FP.BF16.F32.PACK_AB R5, R114, R31 ;  /* 0x0000001f7205723e */ /* 0x010fce00000010ff */
        /* <DEDUP_REMOVED lines=10> */
[----:B----4-:R-:W-:Y:S01]  /*100d0*/  HMMA.16816.F32.BF16 R72, R4, R16, R72 ;  /* 0x000000100448723c */ /* 0x010fe20000041848 */
[----:B------:R-:W-:-:S04]  /*100e0*/  FADD.FTZ R17, R33, R26 ;  /* 0x0000001a21117221 */ /* 0x000fc80000010000 */
[----:B------:R-:W-:Y:S01]  /*100f0*/  FADD.FTZ R17, R2, R17 ;  /* 0x0000001102117221 */ /* 0x000fe20000010000 */
[----:B------:R-:W-:Y:S02]  /*10100*/  FADD.FTZ R2, R111, R106 ;  /* 0x0000006a6f027221 */ /* 0x000fe40000010000 */
[----:B------:R-:W-:Y:S01]  /*10110*/  HMMA.16816.F32.BF16 R60, R4, R22, R60 ;  /* 0x00000016043c723c */ /* 0x000fe2000004183c */
[----:B------:R-:W-:-:S04]  /*10120*/  FADD.FTZ R0, R0, R17 ;  /* 0x0000001100007221 */ /* 0x000fc80000010000 */
[----:B------:R-:W-:-:S03]  /*10130*/  FADD.FTZ R0, R27, R0 ;  /* 0x000000001b007221 */ /* 0x000fc60000010000 */
[----:B--2---:R-:W-:Y:S01]  /*10140*/  HMMA.16816.F32.BF16 R64, R4, R8, R64 ;  /* 0x000000080440723c */ /* 0x004fe20000041840 */
[----:B------:R-:W-:-:S07]  /*10150*/  FADD.FTZ R117, R117, R0 ;  /* 0x0000000075757221 */ /* 0x000fce0000010000 */
[C---:B------:R-:W-:Y:S01]  /*10160*/  HMMA.16816.F32.BF16 R68, R4.reuse, R10, R68 ;  /* 0x0000000a0444723c */ /* 0x040fe20000041844 */
[----:B------:R-:W1:Y:S07]  /*10170*/  LDSM.16.MT88.4 R8, [R144+0xb800] ;  /* 0x00b800009008783b */ /* 0x000e6e0000004200 */
[----:B---3--:R-:W-:Y:S01]  /*10180*/  HMMA.16816.F32.BF16 R92, R4, R12, R92 ;  /* 0x0000000c045c723c */ /* 0x008fe2000004185c */
[----:B------:R-:W-:-:S04]  /*10190*/  FADD.FTZ R13, R113, R2 ;  /* 0x00000002710d7221 */ /* 0x000fc80000010000 */
[----:B------:R-:W-:-:S03]  /*101a0*/  FADD.FTZ R13, R108, R13 ;  /* 0x0000000d6c0d7221 */ /* 0x000fc60000010000 */
        /* <DEDUP_REMOVED lines=15> */
[----:B-1----:R-:W-:Y:S01]  /*102a0*/  HMMA.16816.F32.BF16 R84, R4, R8, R84 ;  /* 0x000000080454723c */ /* 0x002fe20000041854 */
[----:B------:R-:W-:Y:S02]  /*102b0*/  FADD.FTZ R171, R171, R30 ;  /* 0x0000001eabab7221 */ /* 0x000fe40000010000 */
[----:B------:R-:W-:-:S05]  /*102c0*/  FADD.FTZ R169, R169, R112 ;  /* 0x00000070a9a97221 */ /* 0x000fca0000010000 */
        /* <DEDUP_REMOVED lines=43> */
[----:B------:R-:W-:-:S09]  /*10580*/  ISETP.NE.AND P1, PT, R2, RZ, PT ;  /* 0x000000ff0200720c */ /* 0x000fd20003f25270 */
        /* <DEDUP_REMOVED lines=26> */
.L_x_4734:
[----:B------:R-:W-:Y:S01]  /*10730*/  UMOV UR8, URZ ;  /* 0x000000ff00087c82 */ /* 0x000fe20008000000 */
[----:B------:R-:W-:Y:S01]  /*10740*/  IMAD.SHL.U32 R0, R24, 0x40, RZ ;  /* 0x0000004018007824 */ /* 0x000fe200078e00ff */
[----:B------:R-:W-:-:S05]  /*10750*/  IADD3 R2, P0, PT, RZ, -UR8, RZ ;  /* 0x80000008ff027c10 */ /* 0x000fca000ff1e0ff */
[----:B------:R-:W-:-:S05]  /*10760*/  IMAD.X R0, RZ, RZ, ~R0, P0 ;  /* 0x000000ffff007224 */ /* 0x000fca00000e0e00 */
[----:B------:R-:W-:-:S04]  /*10770*/  SHF.R.S64 R5, R2, 0x1f, R0 ;  /* 0x0000001f02057819 */ /* 0x000fc80000001000 */
[----:B------:R-:W-:-:S04]  /*10780*/  IADD3 R150, P0, PT, R5, R150, RZ ;  /* 0x0000009605967210 */ /* 0x000fc80007f1e0ff */
[----:B------:R-:W-:-:S09]  /*10790*/  LEA.HI.X.SX32 R151, R0, R151, 0x1, P0 ;  /* 0x0000009700977211 */ /* 0x000fd200000f0eff */
.L_x_4735:
        /* <DEDUP_REMOVED lines=10> */
[----:B------:R-:W-:Y:S01]  /*10840*/  IMAD.SHL.U32 R0, R153, 0x2, RZ ;  /* 0x0000000299007824 */ /* 0x000fe200078e00ff */
        /* <DEDUP_REMOVED lines=46> */
[----:B-1----:R-:W2:Y:S04]  /*10b30*/  LDSM.16.M88.4 R4, [R142+UR5+0x5000] ;  /* 0x005000058e04783b */ /* 0x002ea80008000200 */
[----:B------:R-:W1:Y:S04]  /*10b40*/  LDSM.16.M88.4 R108, [R142+UR5+0x5800] ;  /* 0x005800058e6c783b */ /* 0x000e680008000200 */
[----:B------:R-:W-:Y:S04]  /*10b50*/  LDSM.16.M88.4 R104, [R141] ;  /* 0x000000008d68783b */ /* 0x000fe80000000200 */
[----:B------:R-:W5:Y:S04]  /*10b60*/  LDSM.16.M88.4 R32, [R138+0x4000] ;  /* 0x004000008a20783b */ /* 0x000f680000000200 */
[----:B------:R-:W5:Y:S04]  /*10b70*/  LDSM.16.M88.4 R28, [R138+0x4800] ;  /* 0x004800008a1c783b */ /* 0x000f680000000200 */
[----:B------:R-:W5:Y:S04]  /*10b80*/  LDSM.16.M88.4 R124, [R138+0x5000] ;  /* 0x005000008a7c783b */ /* 0x000f680000000200 */
[----:B------:R-:W5:Y:S04]  /*10b90*/  LDSM.16.M88.4 R120, [R138+0x5800] ;  /* 0x005800008a78783b */ /* 0x000f680000000200 */
[----:B------:R-:W-:Y:S01]  /*10ba0*/  LDSM.16.M88.4 R128, [R137+0x5000] ;  /* 0x005000008980783b */ /* 0x000fe20000000200 */
[C---:B---3--:R-:W-:Y:S03]  /*10bb0*/  HMMA.16816.F32.BF16 R24, R112.reuse, R20, RZ ;  /* 0x000000147018723c */ /* 0x048fe600000418ff */
[----:B------:R-:W0:Y:S05]  /*10bc0*/  LDGDEPBAR ;  /* 0x00000000000079af */ /* 0x000e2a0000000000 */
[C---:B------:R-:W-:Y:S08]  /*10bd0*/  HMMA.16816.F32.BF16 R20, R112.reuse, R22, RZ ;  /* 0x000000167014723c */ /* 0x040ff000000418ff */
[C---:B----4-:R-:W-:Y:S08]  /*10be0*/  HMMA.16816.F32.BF16 R16, R112.reuse, R12, RZ ;  /* 0x0000000c7010723c */ /* 0x050ff000000418ff */
[C---:B------:R-:W-:Y:S08]  /*10bf0*/  HMMA.16816.F32.BF16 R12, R112.reuse, R14, RZ ;  /* 0x0000000e700c723c */ /* 0x040ff000000418ff */
[C---:B--2---:R-:W-:Y:S08]  /*10c00*/  HMMA.16816.F32.BF16 R8, R112.reuse, R4, RZ ;  /* 0x000000047008723c */ /* 0x044ff000000418ff */
[C---:B------:R-:W-:Y:S08]  /*10c10*/  HMMA.16816.F32.BF16 R4, R112.reuse, R6, RZ ;  /* 0x000000067004723c */ /* 0x040ff000000418ff */
[C---:B-1----:R-:W-:Y:S08]  /*10c20*/  HMMA.16816.F32.BF16 R116, R112.reuse, R108, RZ ;  /* 0x0000006c7074723c */ /* 0x042ff000000418ff */
[----:B------:R-:W-:Y:S01]  /*10c30*/  HMMA.16816.F32.BF16 R112, R112, R110, RZ ;  /* 0x0000006e7070723c */ /* 0x000fe200000418ff */
[----:B------:R-:W-:Y:S07]  /*10c40*/  LDSM.16.M88.4 R108, [R140] ;  /* 0x000000008c6c783b */ /* 0x000fee0000000200 */
[C---:B-----5:R-:W-:Y:S08]  /*10c50*/  HMMA.16816.F32.BF16 R24, R104.reuse, R32, R24 ;  /* 0x000000206818723c */ /* 0x060ff00000041818 */
[C---:B------:R-:W-:Y:S01]  /*10c60*/  HMMA.16816.F32.BF16 R20, R104.reuse, R34, R20 ;  /* 0x000000226814723c */ /* 0x040fe20000041814 */
        /* <DEDUP_REMOVED lines=8> */
[----:B------:R-:W-:Y:S01]  /*10cf0*/  HMMA.16816.F32.BF16 R112, R104, R122, R112 ;  /* 0x0000007a6870723c */ /* 0x000fe20000041870 */
[----:B------:R-:W3:Y:S04]  /*10d00*/  LDSM.16.M88.4 R120, [R137+0x5800] ;  /* 0x005800008978783b */ /* 0x000ee80000000200 */
[----:B------:R-:W-:Y:S03]  /*10d10*/  LDSM.16.M88.4 R104, [R139] ;  /* 0x000000008b68783b */ /* 0x000fe60000000200 */
        /* <DEDUP_REMOVED lines=10> */
[----:B------:R-:W-:Y:S01]  /*10dc0*/  HMMA.16816.F32.BF16 R112, R108, R122, R112 ;  /* 0x0000007a6c70723c */ /* 0x000fe20000041870 */
[----:B------:R-:W3:Y:S04]  /*10dd0*/  LDSM.16.M88.4 R120, [R136+0x5800] ;  /* 0x005800008878783b */ /* 0x000ee80000000200 */
[----:B------:R-:W-:Y:S03]  /*10de0*/  LDSM.16.M88.4 R108, [R143+0x2000] ;  /* 0x002000008f6c783b */ /* 0x000fe60000000200 */
        /* <DEDUP_REMOVED lines=8> */
[----:B------:R-:W4:Y:S07]  /*10e70*/  LDSM.16.M88.4 R124, [R142+UR5+0x7800] ;  /* 0x007800058e7c783b */ /* 0x000f2e0008000200 */
[C---:B---3--:R-:W-:Y:S08]  /*10e80*/  HMMA.16816.F32.BF16 R116, R104.reuse, R120, R116 ;  /* 0x000000786874723c */ /* 0x048ff00000041874 */
        /* <DEDUP_REMOVED lines=12> */
[C---:B----4-:R-:W-:Y:S08]  /*10f50*/  HMMA.16816.F32.BF16 R116, R108.reuse, R124, R116 ;  /* 0x0000007c6c74723c */ /* 0x050ff00000041874 */
[----:B------:R-:W-:Y:S01]  /*10f60*/  HMMA.16816.F32.BF16 R112, R108, R126, R112 ;  /* 0x0000007e6c70723c */ /* 0x000fe20000041870 */
[----:B------:R-:W3:Y:S04]  /*10f70*/  LDSM.16.M88.4 R108, [R138+0x7800] ;  /* 0x007800008a6c783b */ /* 0x000ee80000000200 */
        /* <DEDUP_REMOVED lines=8> */
[C---:B---3--:R-:W-:Y:S08]  /*11000*/  HMMA.16816.F32.BF16 R116, R104.reuse, R108, R116 ;  /* 0x0000006c6874723c */ /* 0x048ff00000041874 */
[----:B------:R-:W-:Y:S01]  /*11010*/  HMMA.16816.F32.BF16 R112, R104, R110, R112 ;  /* 0x0000006e6870723c */ /* 0x000fe20000041870 */
[----:B------:R-:W-:Y:S07]  /*11020*/  LDSM.16.M88.4 R108, [R139+0x2000] ;  /* 0x002000008b6c783b */ /* 0x000fee0000000200 */
[C---:B-1----:R-:W-:Y:S08]  /*11030*/  HMMA.16816.F32.BF16 R24, R124.reuse, R32, R24 ;  /* 0x000000207c18723c */ /* 0x042ff00000041818 */
[----:B------:R-:W-:Y:S01]  /*11040*/  HMMA.16816.F32.BF16 R20, R124, R34, R20 ;  /* 0x000000227c14723c */ /* 0x000fe20000041814 */
[----:B------:R-:W1:Y:S07]  /*11050*/  LDSM.16.M88.4 R32, [R136+0x6800] ;  /* 0x006800008820783b */ /* 0x000e6e0000000200 */
[----:B------:R-:W-:Y:S01]  /*11060*/  HMMA.16816.F32.BF16 R4, R104, R122, R4 ;  /* 0x0000007a6804723c */ /* 0x000fe20000041804 */
[----:B------:R-:W3:Y:S04]  /*11070*/  LDSM.16.M88.4 R104, [R136+0x6000] ;  /* 0x006000008868783b */ /* 0x000ee80000000200 */
[----:B------:R-:W-:Y:S03]  /*11080*/  LDSM.16.M88.4 R120, [R137+0x7800] ;  /* 0x007800008978783b */ /* 0x000fe60000000200 */
[C---:B--2---:R-:W-:Y:S08]  /*11090*/  HMMA.16816.F32.BF16 R16, R124.reuse, R28, R16 ;  /* 0x0000001c7c10723c */ /* 0x044ff00000041810 */
[C---:B------:R-:W-:Y:S01]  /*110a0*/  HMMA.16816.F32.BF16 R12, R124.reuse, R30, R12 ;  /* 0x0000001e7c0c723c */ /* 0x040fe2000004180c */
[----:B------:R-:W2:Y:S07]  /*110b0*/  LDSM.16.M88.4 R28, [R136+0x7000] ;  /* 0x00700000881c783b */ /* 0x000eae0000000200 */
[C---:B------:R-:W-:Y:S08]  /*110c0*/  HMMA.16816.F32.BF16 R8, R124.reuse, R128, R8 ;  /* 0x000000807c08723c */ /* 0x040ff00000041808 */
[----:B------:R-:W-:Y:S08]  /*110d0*/  HMMA.16816.F32.BF16 R4, R124, R130, R4 ;  /* 0x000000827c04723c */ /* 0x000ff00000041804 */
[----:B-1----:R-:W-:Y:S01]  /*110e0*/  HMMA.16816.F32.BF16 R16, R108, R32, R16 ;  /* 0x000000206c10723c */ /* 0x002fe20000041810 */
[----:B------:R-:W-:-:S05]  /*110f0*/  LOP3.LUT R33, R0, 0x6, RZ, 0xc0, !PT ;  /* 0x0000000600217812 */ /* 0x000fca00078ec0ff */
[----:B------:R-:W-:Y:S02]  /*11100*/  IMAD R0, R102, 0x40, R33 ;  /* 0x0000004066007824 */ /* 0x000fe400078e0221 */
[----:B---3--:R-:W-:Y:S02]  /*11110*/  HMMA.16816.F32.BF16 R24, R108, R104, R24 ;  /* 0x000000686c18723c */ /* 0x008fe40000041818 */
[----:B------:R-:W-:-:S05]  /*11120*/  VIADD R2, R0, 0xffffff80 ;  /* 0xffffff8000027836 */ /* 0x000fca0000000000 */
[C---:B------:R-:W-:Y:S01]  /*11130*/  ISETP.GE.AND P4, PT, R2.reuse, R103, PT ;  /* 0x000000670200720c */ /* 0x040fe20003f86270 */
[----:B------:R-:W-:Y:S01]  /*11140*/  HMMA.16816.F32.BF16 R20, R108, R106, R20 ;  /* 0x0000006a6c14723c */ /* 0x000fe20000041814 */
[----:B------:R-:W-:Y:S01]  /*11150*/  ISETP.GE.AND P3, PT, R2, R134, PT ;  /* 0x000000860200720c */ /* 0x000fe20003f66270 */
[----:B------:R-:W-:-:S05]  /*11160*/  VIADD R2, R0, 0xffffff88 ;  /* 0xffffff8800027836 */ /* 0x000fca0000000000 */
[-C--:B------:R-:W-:Y:S01]  /*11170*/  ISETP.GE.AND P5, PT, R2, R103.reuse, PT ;  /* 0x000000670200720c */ /* 0x080fe20003fa6270 */
[C---:B--2---:R-:W-:Y:S01]  /*11180*/  HMMA.16816.F32.BF16 R8, R108.reuse, R28, R8 ;  /* 0x0000001c6c08723c */ /* 0x044fe20000041808 */
[----:B------:R-:W-:Y:S02]  /*11190*/  VIADD R28, R0, 0xffffff81 ;  /* 0xffffff81001c7836 */ /* 0x000fe40000000000 */
[----:B------:R-:W-:Y:S01]  /*111a0*/  FSEL R189, R24, -INF , !P4 ;  /* 0xff80000018bd7808 */ /* 0x000fe20006000000 */
[----:B------:R-:W-:Y:S01]  /*111b0*/  VIADD R24, R0, 0xffffff91 ;  /* 0xffffff9100187836 */ /* 0x000fe20000000000 */
[----:B------:R-:W-:Y:S02]  /*111c0*/  FSEL R29, R26, -INF , !P3 ;  /* 0xff8000001a1d7808 */ /* 0x000fe40005800000 */
[C---:B------:R-:W-:Y:S01]  /*111d0*/  ISETP.GE.AND P2, PT, R28.reuse, R103, PT ;  /* 0x000000671c00720c */ /* 0x040fe20003f46270 */
[----:B------:R-:W-:Y:S01]  /*111e0*/  HMMA.16816.F32.BF16 R12, R108, R34, R12 ;  /* 0x000000226c0c723c */ /* 0x000fe2000004180c */
[-C--:B------:R-:W-:Y:S01]  /*111f0*/  ISETP.GE.AND P6, PT, R28, R134.reuse, PT ;  /* 0x000000861c00720c */ /* 0x080fe20003fc6270 */
[----:B------:R-:W-:Y:S01]  /*11200*/  VIADD R28, R0, 0xffffff89 ;  /* 0xffffff89001c7836 */ /* 0x000fe20000000000 */
[----:B------:R-:W-:Y:S01]  /*11210*/  ISETP.GE.AND P4, PT, R2, R134, PT ;  /* 0x000000860200720c */ /* 0x000fe20003f86270 */
[----:B------:R-:W-:Y:S01]  /*11220*/  VIADD R2, R0, 0xffffff90 ;  /* 0xffffff9000027836 */ /* 0x000fe20000000000 */
[----:B------:R-:W-:-:S02]  /*11230*/  FSEL R187, R25, -INF , !P2 ;  /* 0xff80000019bb7808 */ /* 0x000fc40005000000 */
[-C--:B------:R-:W-:Y:S01]  /*11240*/  ISETP.GE.AND P3, PT, R28, R103.reuse, PT ;  /* 0x000000671c00720c */ /* 0x080fe20003f66270 */
[----:B------:R-:W-:Y:S01]  /*11250*/  HMMA.16816.F32.BF16 R116, R124, R120, R116 ;  /* 0x000000787c74723c */ /* 0x000fe20000041874 */
[----:B------:R-:W-:Y:S02]  /*11260*/  FSEL R185, R22, -INF , !P4 ;  /* 0xff80000016b97808 */ /* 0x000fe40006000000 */
[----:B------:R-:W-:Y:S02]  /*11270*/  FSEL R191, R21, -INF , !P3 ;  /* 0xff80000015bf7808 */ /* 0x000fe40005800000 */
[----:B------:R-:W-:Y:S02]  /*11280*/  FSEL R183, R27, -INF , !P6 ;  /* 0xff8000001bb77808 */ /* 0x000fe40007000000 */
[C---:B------:R-:W-:Y:S01]  /*11290*/  ISETP.GE.AND P4, PT, R24.reuse, R103, PT ;  /* 0x000000671800720c */ /* 0x040fe20003f86270 */
[----:B------:R-:W-:Y:S01]  /*112a0*/  HMMA.16816.F32.BF16 R4, R108, R30, R4 ;  /* 0x0000001e6c04723c */ /* 0x000fe20000041804 */
[----:B------:R-:W-:-:S02]  /*112b0*/  ISETP.GE.AND P3, PT, R24, R134, PT ;  /* 0x000000861800720c */ /* 0x000fc40003f66270 */
[----:B------:R-:W1:Y:S01]  /*112c0*/  LDSM.16.M88.4 R24, [R136+0x7800] ;  /* 0x007800008818783b */ /* 0x000e620000000200 */
[----:B------:R-:W-:Y:S01]  /*112d0*/  FSEL R193, R20, -INF , !P5 ;  /* 0xff80000014c17808 */ /* 0x000fe20006800000 */
[----:B------:R-:W-:-:S04]  /*112e0*/  DEPBAR.LE SB0, 0x0 ;  /* 0x000080000000791a */ /* 0x000fc80000000000 */
[----:B------:R-:W-:Y:S01]  /*112f0*/  BAR.SYNC.DEFER_BLOCKING 0x0 ;  /* 0x0000000000007b1d */ /* 0x000fe20000010000 */
[CC--:B------:R-:W-:Y:S01]  /*11300*/  ISETP.GE.AND P6, PT, R2.reuse, R103.reuse, PT ;  /* 0x000000670200720c */ /* 0x0c0fe20003fc6270 */
[----:B------:R-:W-:Y:S01]  /*11310*/  HMMA.16816.F32.BF16 R112, R124, R122, R112 ;  /* 0x0000007a7c70723c */ /* 0x000fe20000041870 */
[-C--:B------:R-:W-:Y:S01]  /*11320*/  ISETP.GE.AND P5, PT, R2, R134.reuse, PT ;  /* 0x000000860200720c */ /* 0x080fe20003fa6270 */
[----:B------:R-:W-:Y:S01]  /*11330*/  VIADD R2, R0, 0xffffff98 ;  /* 0xffffff9800027836 */ /* 0x000fe20000000000 */
[----:B------:R-:W-:Y:S02]  /*11340*/  ISETP.GE.AND P2, PT, R28, R134, PT ;  /* 0x000000861c00720c */ /* 0x000fe40003f46270 */
        /* <DEDUP_REMOVED lines=12> */
[----:B------:R-:W-:Y:S01]  /*11410*/  VIADD R12, R0, 0xffffffa8 ;  /* 0xffffffa8000c7836 */ /* 0x000fe20000000000 */
[CC--:B------:R-:W-:Y:S02]  /*11420*/  ISETP.GE.AND P3, PT, R2.reuse, R103.reuse, PT ;  /* 0x000000670200720c */ /* 0x0c0fe40003f66270 */
[----:B------:R-:W-:Y:S01]  /*11430*/  ISETP.GE.AND P2, PT, R2, R134, PT ;  /* 0x000000860200720c */ /* 0x000fe20003f46270 */
[----:B------:R-:W-:Y:S01]  /*11440*/  VIADD R2, R0, 0xffffffa1 ;  /* 0xffffffa100027836 */ /* 0x000fe20000000000 */
[----:B------:R-:W-:Y:S02]  /*11450*/  FSEL R21, R14, -INF , !P6 ;  /* 0xff8000000e157808 */ /* 0x000fe40007000000 */
[----:B------:R-:W-:Y:S01]  /*11460*/  FSEL R177, R13, -INF , !P5 ;  /* 0xff8000000db17808 */ /* 0x000fe20006800000 */
[----:B-1----:R-:W-:Y:S01]  /*11470*/  HMMA.16816.F32.BF16 R116, R108, R24, R116 ;  /* 0x000000186c74723c */ /* 0x002fe20000041874 */
[----:B------:R-:W-:-:S02]  /*11480*/  ISETP.GE.AND P6, PT, R2, R103, PT ;  /* 0x000000670200720c */ /* 0x000fc40003fc6270 */
[----:B------:R-:W-:Y:S01]  /*11490*/  ISETP.GE.AND P5, PT, R2, R134, PT ;  /* 0x000000860200720c */ /* 0x000fe20003fa6270 */
[----:B------:R-:W-:Y:S01]  /*114a0*/  VIADD R2, R0, 0xffffffa9 ;  /* 0xffffffa900027836 */ /* 0x000fe20000000000 */
[----:B------:R-:W-:Y:S01]  /*114b0*/  FSEL R135, R8, -INF , !P3 ;  /* 0xff80000008877808 */ /* 0x000fe20005800000 */
[----:B------:R-:W-:Y:S01]  /*114c0*/  VIADD R8, R0, 0xffffffb1 ;  /* 0xffffffb100087836 */ /* 0x000fe20000000000 */
[----:B------:R-:W-:Y:S01]  /*114d0*/  FSEL R125, R10, -INF , !P2 ;  /* 0xff8000000a7d7808 */ /* 0x000fe20005000000 */
[----:B------:R-:W-:Y:S01]  /*114e0*/  HMMA.16816.F32.BF16 R112, R108, R26, R112 ;  /* 0x0000001a6c70723c */ /* 0x000fe20000041870 */
[----:B------:R-:W-:Y:S02]  /*114f0*/  ISETP.GE.AND P2, PT, R2, R103, PT ;  /* 0x000000670200720c */ /* 0x000fe40003f46270 */
[----:B------:R-:W-:Y:S02]  /*11500*/  FSEL R129, R9, -INF , !P6 ;  /* 0xff80000009817808 */ /* 0x000fe40007000000 */
[----:B------:R-:W-:-:S02]  /*11510*/  FSEL R131, R5, -INF , !P2 ;  /* 0xff80000005837808 */ /* 0x000fc40005000000 */
[-C--:B------:R-:W-:Y:S02]  /*11520*/  ISETP.GE.AND P2, PT, R8, R134.reuse, PT ;  /* 0x000000860800720c */ /* 0x080fe40003f46270 */
[----:B------:R-:W-:Y:S02]  /*11530*/  FSEL R173, R15, -INF , !P4 ;  /* 0xff8000000fad7808 */ /* 0x000fe40006000000 */
[----:B------:R-:W-:Y:S01]  /*11540*/  ISETP.GE.AND P6, PT, R2, R134, PT ;  /* 0x000000860200720c */ /* 0x000fe20003fc6270 */
[----:B------:R-:W-:Y:S01]  /*11550*/  VIADD R2, R0, 0xffffffb0 ;  /* 0xffffffb000027836 */ /* 0x000fe20000000000 */
[----:B------:R-:W-:Y:S02]  /*11560*/  ISETP.GE.AND P4, PT, R12, R103, PT ;  /* 0x000000670c00720c */ /* 0x000fe40003f86270 */
[----:B------:R-:W-:Y:S02]  /*11570*/  FSEL R35, R119, -INF , !P2 ;  /* 0xff80000077237808 */ /* 0x000fe40005000000 */
[----:B------:R-:W-:-:S02]  /*11580*/  ISETP.GE.AND P2, PT, R102, 0x3, PT ;  /* 0x000000036600780c */ /* 0x000fc40003f46270 */
[-C--:B------:R-:W-:Y:S02]  /*11590*/  ISETP.GE.AND P3, PT, R12, R134.reuse, PT ;  /* 0x000000860c00720c */ /* 0x080fe40003f66270 */
[----:B------:R-:W-:Y:S02]  /*115a0*/  FSEL R123, R11, -INF , !P5 ;  /* 0xff8000000b7b7808 */ /* 0x000fe40006800000 */
[----:B------:R-:W-:Y:S02]  /*115b0*/  FSEL R167, R4, -INF , !P4 ;  /* 0xff80000004a77808 */ /* 0x000fe40006000000 */
[CC--:B------:R-:W-:Y:S02]  /*115c0*/  ISETP.GE.AND P5, PT, R2.reuse, R103.reuse, PT ;  /* 0x000000670200720c */ /* 0x0c0fe40003fa6270 */
[----:B------:R-:W-:Y:S01]  /*115d0*/  ISETP.GE.AND P4, PT, R2, R134, PT ;  /* 0x000000860200720c */ /* 0x000fe20003f86270 */
[----:B------:R-:W-:Y:S01]  /*115e0*/  VIADD R2, R0, 0xffffffb8 ;  /* 0xffffffb800027836 */ /* 0x000fe20000000000 */
[----:B------:R-:W-:Y:S01]  /*115f0*/  FSEL R121, R6, -INF , !P3 ;  /* 0xff80000006797808 */ /* 0x000fe20005800000 */
[----:B------:R-:W-:Y:S01]  /*11600*/  VIADD R0, R0, 0xffffffb9 ;  /* 0xffffffb900007836 */ /* 0x000fe20000000000 */
[----:B------:R-:W-:-:S02]  /*11610*/  ISETP.GE.AND P3, PT, R8, R103, PT ;  /* 0x000000670800720c */ /* 0x000fc40003f66270 */
[----:B------:R-:W-:Y:S02]  /*11620*/  FSEL R127, R7, -INF , !P6 ;  /* 0xff800000077f7808 */ /* 0x000fe40007000000 */
[----:B------:R-:W-:Y:S02]  /*11630*/  FSEL R109, R116, -INF , !P5 ;  /* 0xff800000746d7808 */ /* 0x000fe40006800000 */
[-C--:B------:R-:W-:Y:S02]  /*11640*/  ISETP.GE.AND P6, PT, R2, R103.reuse, PT ;  /* 0x000000670200720c */ /* 0x080fe40003fc6270 */
[----:B------:R-:W-:Y:S02]  /*11650*/  ISETP.GE.AND P5, PT, R0, R103, PT ;  /* 0x000000670000720c */ /* 0x000fe40003fa6270 */
[----:B------:R-:W-:Y:S02]  /*11660*/  FSEL R103, R118, -INF , !P4 ;  /* 0xff80000076677808 */ /* 0x000fe40006000000 */
[----:B------:R-:W-:-:S02]  /*11670*/  FSEL R117, R117, -INF , !P3 ;  /* 0xff80000075757808 */ /* 0x000fc40005800000 */
[-C--:B------:R-:W-:Y:S02]  /*11680*/  ISETP.GE.AND P4, PT, R2, R134.reuse, PT ;  /* 0x000000860200720c */ /* 0x080fe40003f86270 */
[----:B------:R-:W-:Y:S02]  /*11690*/  ISETP.GE.AND P3, PT, R0, R134, PT ;  /* 0x000000860000720c */ /* 0x000fe40003f66270 */
[----:B------:R-:W-:Y:S02]  /*116a0*/  FSEL R112, R112, -INF , !P6 ;  /* 0xff80000070707808 */ /* 0x000fe40007000000 */
[----:B------:R-:W-:Y:S02]  /*116b0*/  FSEL R105, R113, -INF , !P5 ;  /* 0xff80000071697808 */ /* 0x000fe40006800000 */
        /* <DEDUP_REMOVED lines=66> */
.L_x_4737:
[----:B------:R-:W-:Y:S01]  /*11ae0*/  UMOV UR8, URZ ;  /* 0x000000ff00087c82 */ /* 0x000fe20008000000 */
[----:B------:R-:W-:Y:S01]  /*11af0*/  IMAD.SHL.U32 R0, R132, 0x40, RZ ;  /* 0x0000004084007824 */ /* 0x000fe200078e00ff */
[----:B------:R-:W-:-:S05]  /*11b00*/  IADD3 R2, P2, PT, RZ, -UR8, RZ ;  /* 0x80000008ff027c10 */ /* 0x000fca000ff5e0ff */
[----:B------:R-:W-:-:S05]  /*11b10*/  IMAD.X R0, RZ, RZ, ~R0, P2 ;  /* 0x000000ffff007224 */ /* 0x000fca00010e0e00 */
[----:B------:R-:W-:-:S04]  /*11b20*/  SHF.R.S64 R5, R2, 0x1f, R0 ;  /* 0x0000001f02057819 */ /* 0x000fc80000001000 */
[----:B------:R-:W-:-:S04]  /*11b30*/  IADD3 R148, P2, PT, R5, R148, RZ ;  /* 0x0000009405947210 */ /* 0x000fc80007f5e0ff */
[----:B------:R-:W-:-:S09]  /*11b40*/  LEA.HI.X.SX32 R149, R0, R149, 0x1, P2 ;  /* 0x0000009500957211 */ /* 0x000fd200010f0eff */
.L_x_4738:
        /* <DEDUP_REMOVED lines=49> */
.L_x_4736:
[----:B------:R-:W-:Y:S01]  /*11e60*/  FMNMX3.FTZ R2, R101, R189, R187, !PT ;  /* 0x000000bd65027276 */ /* 0x000fe200078100bb */
[----:B------:R-:W-:Y:S01]  /*11e70*/  LDSM.16.MT88.4 R16, [R147+0x8000] ;  /* 0x008000009310783b */ /* 0x000fe20000004200 */
[----:B------:R-:W-:Y:S02]  /*11e80*/  FMNMX3.FTZ R0, R3, R29, R183, !PT ;  /* 0x0000001d03007276 */ /* 0x000fe400078100b7 */
[----:B------:R-:W-:Y:S01]  /*11e90*/  FMNMX3.FTZ R2, R2, R193, R191, !PT ;  /* 0x000000c102027276 */ /* 0x000fe200078100bf */
[----:B------:R-:W-:Y:S01]  /*11ea0*/  LDSM.16.MT88.4 R12, [R146+0x8000] ;  /* 0x00800000920c783b */ /* 0x000fe20000004200 */
[----:B------:R-:W-:Y:S02]  /*11eb0*/  FMNMX3.FTZ R0, R0, R185, R31, !PT ;  /* 0x000000b900007276 */ /* 0x000fe4000781001f */
[----:B------:R-:W-:Y:S01]  /*11ec0*/  FMNMX3.FTZ R2, R2, R181, R179, !PT ;  /* 0x000000b502027276 */ /* 0x000fe200078100b3 */
[----:B-1----:R-:W-:Y:S01]  /*11ed0*/  LDSM.16.MT88.4 R8, [R145+0x8000] ;  /* 0x008000009108783b */ /* 0x002fe20000004200 */
        /* <DEDUP_REMOVED lines=11> */
[----:B------:R-:W-:Y:S01]  /*11f90*/  VIMNMX R102, PT, PT, R102, 0x2, !PT ;  /* 0x0000000266667848 */ /* 0x000fe20007fe0100 */
[----:B------:R-:W1:Y:S03]  /*11fa0*/  SHFL.BFLY PT, R5, R2, 0x2, 0x1f ;  /* 0x0c401f0002057f89 */ /* 0x000e6600000e0000 */
[----:B------:R-:W-:Y:S01]  /*11fb0*/  IADD3 R166, PT, PT, R102, -0x3, RZ ;  /* 0xfffffffd66a67810 */ /* 0x000fe20007ffe0ff */
        /* <DEDUP_REMOVED lines=16> */
[----:B------:R-:W-:-:S02]  /*120c0*/  FADD.FTZ R6, R3, -R6 ;  /* 0x8000000603067221 */ /* 0x000fc40000010000 */
[--C-:B------:R-:W-:Y:S01]  /*120d0*/  FFMA.FTZ R30, R29, UR4, -R104.reuse ;  /* 0x000000041d1e7c23 */ /* 0x100fe20008010868 */
[----:B------:R-:W-:Y:S01]  /*120e0*/  FFMA.FTZ R29, R31, UR4, -R104 ;  /* 0x000000041f1d7c23 */ /* 0x000fe20008010868 */
[--C-:B------:R-:W-:Y:S01]  /*120f0*/  FFMA.FTZ R32, R189, UR4, -R108.reuse ;  /* 0x00000004bd207c23 */ /* 0x100fe2000801086c */
[--C-:B------:R-:W-:Y:S01]  /*12100*/  FFMA.FTZ R26, R187, UR4, -R108.reuse ;  /* 0x00000004bb1a7c23 */ /* 0x100fe2000801086c */
[--C-:B------:R-:W-:Y:S01]  /*12110*/  FFMA.FTZ R25, R193, UR4, -R108.reuse ;  /* 0x00000004c1197c23 */ /* 0x100fe2000801086c */
[----:B------:R-:W-:Y:S01]  /*12120*/  FFMA.FTZ R24, R191, UR4, -R108 ;  /* 0x00000004bf187c23 */ /* 0x000fe2000801086c */
[--C-:B------:R-:W-:Y:S01]  /*12130*/  FFMA.FTZ R2, R183, UR4, -R104.reuse ;  /* 0x00000004b7027c23 */ /* 0x100fe20008010868 */
[----:B------:R-:W-:Y:S01]  /*12140*/  FFMA.FTZ R0, R185, UR4, -R104 ;  /* 0x00000004b9007c23 */ /* 0x000fe20008010868 */
[----:B------:R-:W-:Y:S01]  /*12150*/  FMUL.FTZ R31, R4, UR4 ;  /* 0x00000004041f7c20 */ /* 0x000fe20008410000 */
[----:B------:R-:W-:Y:S01]  /*12160*/  FMUL.FTZ R3, R6, UR4 ;  /* 0x0000000406037c20 */ /* 0x000fe20008410000 */
[----:B------:R-:W-:Y:S01]  /*12170*/  MUFU.EX2 R32, R32 ;  /* 0x0000002000207308 */ /* 0x000fe20000000800 */
[--C-:B------:R-:W-:Y:S01]  /*12180*/  FFMA.FTZ R101, R181, UR4, -R108.reuse ;  /* 0x00000004b5657c23 */ /* 0x100fe2000801086c */
[--C-:B------:R-:W-:Y:S01]  /*12190*/  FFMA.FTZ R106, R179, UR4, -R108.reuse ;  /* 0x00000004b36a7c23 */ /* 0x100fe2000801086c */
[--C-:B------:R-:W-:Y:S01]  /*121a0*/  FFMA.FTZ R107, R107, UR4, -R108.reuse ;  /* 0x000000046b6b7c23 */ /* 0x100fe2000801086c */
[----:B------:R-:W-:Y:S01]  /*121b0*/  FFMA.FTZ R110, R177, UR4, -R108 ;  /* 0x00000004b16e7c23 */ /* 0x000fe2000801086c */
[--C-:B------:R-:W-:Y:S01]  /*121c0*/  FFMA.FTZ R111, R175, UR4, -R104.reuse ;  /* 0x00000004af6f7c23 */ /* 0x100fe20008010868 */
[--C-:B------:R-:W-:Y:S01]  /*121d0*/  FFMA.FTZ R114, R23, UR4, -R104.reuse ;  /* 0x0000000417727c23 */ /* 0x100fe20008010868 */
[--C-:B------:R-:W-:Y:S01]  /*121e0*/  FFMA.FTZ R116, R21, UR4, -R104.reuse ;  /* 0x0000000415747c23 */ /* 0x100fe20008010868 */
[----:B------:R-:W1:Y:S01]  /*121f0*/  MUFU.EX2 R26, R26 ;  /* 0x0000001a001a7308 */ /* 0x000e620000000800 */
[----:B------:R-:W-:Y:S01]  /*12200*/  FFMA.FTZ R113, R173, UR4, -R104 ;  /* 0x00000004ad717c23 */ /* 0x000fe20008010868 */
[----:B------:R-:W-:Y:S01]  /*12210*/  LDSM.16.MT88.4 R20, [R146+0x8800] ;  /* 0x008800009214783b */ /* 0x000fe20000004200 */
        /* <DEDUP_REMOVED lines=18> */
[----:B------:R-:W-:-:S03]  /*12340*/  FFMA.FTZ R33, R33, UR4, -R104 ;  /* 0x0000000421217c23 */ /* 0x000fc60008010868 */
[----:B------:R-:W-:Y:S08]  /*12350*/  MUFU.EX2 R30, R30 ;  /* 0x0000001e001e7308 */ /* 0x000ff00000000800 */
[----:B------:R-:W1:Y:S01]  /*12360*/  MUFU.EX2 R2, R2 ;  /* 0x0000000200027308 */ /* 0x000e620000000800 */
[----:B--2---:R-:W-:-:S07]  /*12370*/  F2FP.BF16.F32.PACK_AB R6, R24, R25 ;  /* 0x000000191806723e */ /* 0x004fce00000010ff */
        /* <DEDUP_REMOVED lines=64> */
[----:B------:R-:W3:Y:S01]  /*12780*/  LDSM.16.MT88.4 R8, [R146+0xa000] ;  /* 0x00a000009208783b */ /* 0x000ee20000004200 */
[----:B------:R-:W-:Y:S01]  /*12790*/  FMUL.FTZ R93, R93, R31 ;  /* 0x0000001f5d5d7220 */ /* 0x000fe20000410000 */
[-C--:B------:R-:W-:Y:S01]  /*127a0*/  FMUL.FTZ R94, R94, R3.reuse ;  /* 0x000000035e5e7220 */ /* 0x080fe20000410000 */
[----:B------:R-:W-:Y:S01]  /*127b0*/  FMUL.FTZ R95, R95, R3 ;  /* 0x000000035f5f7220 */ /* 0x000fe20000410000 */
[-C--:B------:R-:W-:Y:S01]  /*127c0*/  FMUL.FTZ R80, R80, R31.reuse ;  /* 0x0000001f50507220 */ /* 0x080fe20000410000 */
[----:B------:R-:W-:Y:S01]  /*127d0*/  FMUL.FTZ R81, R81, R31 ;  /* 0x0000001f51517220 */ /* 0x000fe20000410000 */
[-C--:B------:R-:W-:Y:S01]  /*127e0*/  FMUL.FTZ R82, R82, R3.reuse ;  /* 0x0000000352527220 */ /* 0x080fe20000410000 */
[----:B------:R-:W-:Y:S01]  /*127f0*/  FMUL.FTZ R83, R83, R3 ;  /* 0x0000000353537220 */ /* 0x000fe20000410000 */
[C---:B-1----:R-:W-:Y:S01]  /*12800*/  HMMA.16816.F32.BF16 R56, R4.reuse, R16, R56 ;  /* 0x000000100438723c */ /* 0x042fe20000041838 */
[-C--:B------:R-:W-:Y:S01]  /*12810*/  FMUL.FTZ R84, R84, R31.reuse ;  /* 0x0000001f54547220 */ /* 0x080fe20000410000 */
[----:B------:R-:W-:Y:S01]  /*12820*/  FMUL.FTZ R85, R85, R31 ;  /* 0x0000001f55557220 */ /* 0x000fe20000410000 */
[-C--:B------:R-:W-:Y:S01]  /*12830*/  FMUL.FTZ R86, R86, R3.reuse ;  /* 0x0000000356567220 */ /* 0x080fe20000410000 */
[----:B------:R-:W-:Y:S01]  /*12840*/  FMUL.FTZ R87, R87, R3 ;  /* 0x0000000357577220 */ /* 0x000fe20000410000 */
[-C--:B------:R-:W-:Y:S01]  /*12850*/  FMUL.FTZ R88, R88, R31.reuse ;  /* 0x0000001f58587220 */ /* 0x080fe20000410000 */
[----:B------:R-:W-:Y:S01]  /*12860*/  FMUL.FTZ R89, R89, R31 ;  /* 0x0000001f59597220 */ /* 0x000fe20000410000 */
[-C--:B------:R-:W-:Y:S01]  /*12870*/  FMUL.FTZ R90, R90, R3.reuse ;  /* 0x000000035a5a7220 */ /* 0x080fe20000410000 */
[----:B------:R-:W-:Y:S01]  /*12880*/  HMMA.16816.F32.BF16 R60, R4, R18, R60 ;  /* 0x00000012043c723c */ /* 0x000fe2000004183c */
[----:B------:R-:W1:Y:S01]  /*12890*/  LDSM.16.MT88.4 R16, [R145+0xa000] ;  /* 0x00a000009110783b */ /* 0x000e620000004200 */
[----:B------:R-:W-:Y:S01]  /*128a0*/  FMUL.FTZ R91, R91, R3 ;  /* 0x000000035b5b7220 */ /* 0x000fe20000410000 */
[----:B------:R-:W4:Y:S01]  /*128b0*/  MUFU.EX2 R106, R106 ;  /* 0x0000006a006a7308 */ /* 0x000f220000000800 */
[----:B------:R-:W-:Y:S01]  /*128c0*/  FFMA.FTZ R31, R171, R31, R32 ;  /* 0x0000001fab1f7223 */ /* 0x000fe20000010020 */
[----:B------:R-:W-:-:S03]  /*128d0*/  FFMA.FTZ R3, R169, R3, R30 ;  /* 0x00000003a9037223 */ /* 0x000fc6000001001e */
[C---:B--2---:R-:W-:Y:S01]  /*128e0*/  HMMA.16816.F32.BF16 R64, R4.reuse, R12, R64 ;  /* 0x0000000c0440723c */ /* 0x044fe20000041840 */
[----:B------:R-:W-:Y:S01]  /*128f0*/  FADD.FTZ R26, R26, R31 ;  /* 0x0000001f1a1a7221 */ /* 0x000fe20000010000 */
[----:B------:R-:W-:Y:S01]  /*12900*/  FADD.FTZ R3, R2, R3 ;  /* 0x0000000302037221 */ /* 0x000fe20000010000 */
[----:B------:R-:W-:Y:S02]  /*12910*/  MUFU.EX2 R107, R107 ;  /* 0x0000006b006b7308 */ /* 0x000fe40000000800 */
[----:B------:R-:W-:Y:S01]  /*12920*/  FADD.FTZ R25, R25, R26 ;  /* 0x0000001a19197221 */ /* 0x000fe20000010000 */
[----:B------:R-:W-:Y:S01]  /*12930*/  FADD.FTZ R0, R0, R3 ;  /* 0x0000000300007221 */ /* 0x000fe20000010000 */
[----:B------:R-:W-:Y:S01]  /*12940*/  MOV R3, R27 ;  /* 0x0000001b00037202 */ /* 0x000fe20000000f00 */
[----:B------:R-:W-:Y:S01]  /*12950*/  HMMA.16816.F32.BF16 R68, R4, R14, R68 ;  /* 0x0000000e0444723c */ /* 0x000fe20000041844 */
[----:B------:R-:W2:Y:S01]  /*12960*/  LDSM.16.MT88.4 R12, [R144+0xa000] ;  /* 0x00a00000900c783b */ /* 0x000ea20000004200 */
[----:B------:R-:W-:Y:S01]  /*12970*/  FADD.FTZ R24, R24, R25 ;  /* 0x0000001918187221 */ /* 0x000fe20000010000 */
[----:B------:R-:W-:Y:S01]  /*12980*/  MUFU.EX2 R110, R110 ;  /* 0x0000006e006e7308 */ /* 0x000fe20000000800 */
[----:B------:R-:W-:-:S04]  /*12990*/  FADD.FTZ R0, R29, R0 ;  /* 0x000000001d007221 */ /* 0x000fc80000010000 */
[C---:B---3--:R-:W-:Y:S03]  /*129a0*/  HMMA.16816.F32.BF16 R72, R4.reuse, R8, R72 ;  /* 0x000000080448723c */ /* 0x048fe60000041848 */
[----:B------:R-:W-:Y:S05]  /*129b0*/  MUFU.EX2 R111, R111 ;  /* 0x0000006f006f7308 */ /* 0x000fea0000000800 */
[C---:B------:R-:W-:Y:S01]  /*129c0*/  HMMA.16816.F32.BF16 R76, R4.reuse, R10, R76 ;  /* 0x0000000a044c723c */ /* 0x040fe2000004184c */
[----:B------:R-:W3:Y:S02]  /*129d0*/  LDSM.16.MT88.4 R8, [R147+0x8800] ;  /* 0x008800009308783b */ /* 0x000ee40000004200 */
[----:B------:R-:W5:Y:S05]  /*129e0*/  MUFU.EX2 R114, R114 ;  /* 0x0000007200727308 */ /* 0x000f6a0000000800 */
[C---:B-1----:R-:W-:Y:S03]  /*129f0*/  HMMA.16816.F32.BF16 R92, R4.reuse, R16, R92 ;  /* 0x00000010045c723c */ /* 0x042fe6000004185c */
[----:B------:R-:W-:Y:S05]  /*12a00*/  MUFU.EX2 R116, R116 ;  /* 0x0000007400747308 */ /* 0x000fea0000000800 */
[C---:B------:R-:W-:Y:S01]  /*12a10*/  HMMA.16816.F32.BF16 R80, R4.reuse, R18, R80 ;  /* 0x000000120450723c */ /* 0x040fe20000041850 */
[----:B------:R-:W1:Y:S02]  /*12a20*/  LDSM.16.MT88.4 R16, [R145+0x8800] ;  /* 0x008800009110783b */ /* 0x000e640000004200 */
[----:B------:R-:W3:Y:S05]  /*12a30*/  MUFU.EX2 R113, R113 ;  /* 0x0000007100717308 */ /* 0x000eea0000000800 */
[C---:B--2---:R-:W-:Y:S03]  /*12a40*/  HMMA.16816.F32.BF16 R84, R4.reuse, R12, R84 ;  /* 0x0000000c0454723c */ /* 0x044fe60000041854 */
[----:B------:R-:W-:Y:S05]  /*12a50*/  MUFU.EX2 R115, R115 ;  /* 0x0000007300737308 */ /* 0x000fea0000000800 */
[----:B------:R-:W-:Y:S01]  /*12a60*/  HMMA.16816.F32.BF16 R88, R4, R14, R88 ;  /* 0x0000000e0458723c */ /* 0x000fe20000041858 */
[----:B------:R-:W2:Y:S01]  /*12a70*/  LDSM.16.MT88.4 R12, [R144+0x8800] ;  /* 0x00880000900c783b */ /* 0x000ea20000004200 */
[----:B----4-:R-:W-:Y:S01]  /*12a80*/  F2FP.BF16.F32.PACK_AB R4, R106, R101 ;  /* 0x000000656a04723e */ /* 0x010fe200000010ff */
[----:B------:R-:W4:Y:S01]  /*12a90*/  MUFU.EX2 R118, R118 ;  /* 0x0000007600767308 */ /* 0x000f220000000800 */
[----:B-----5:R-:W-:Y:S01]  /*12aa0*/  F2FP.BF16.F32.PACK_AB R5, R114, R111 ;  /* 0x0000006f7205723e */ /* 0x020fe200000010ff */
[----:B------:R-:W-:Y:S01]  /*12ab0*/  FADD.FTZ R101, R101, R24 ;  /* 0x0000001865657221 */ /* 0x000fe20000010000 */
[----:B------:R-:W-:Y:S01]  /*12ac0*/  F2FP.BF16.F32.PACK_AB R6, R110, R107 ;  /* 0x0000006b6e06723e */ /* 0x000fe200000010ff */
[----:B------:R-:W-:Y:S01]  /*12ad0*/  FADD.FTZ R111, R111, R0 ;  /* 0x000000006f6f7221 */ /* 0x000fe20000010000 */
[----:B---3--:R-:W-:Y:S01]  /*12ae0*/  F2FP.BF16.F32.PACK_AB R7, R113, R116 ;  /* 0x000000747107723e */ /* 0x008fe200000010ff */
[----:B------:R-:W-:Y:S01]  /*12af0*/  FADD.FTZ R106, R106, R101 ;  /* 0x000000656a6a7221 */ /* 0x000fe20000010000 */
[----:B------:R-:W-:Y:S01]  /*12b00*/  MOV R101, R28 ;  /* 0x0000001c00657202 */ /* 0x000fe20000000f00 */
[----:B------:R-:W-:Y:S01]  /*12b10*/  MUFU.EX2 R120, R120 ;  /* 0x0000007800787308 */ /* 0x000fe20000000800 */
        /* <DEDUP_REMOVED lines=8> */
[----:B------:R-:W3:Y:S03]  /*12ba0*/  LDSM.16.MT88.4 R8, [R147+0xa800] ;  /* 0x00a800009308783b */ /* 0x000ee60000004200 */
[----:B------:R-:W-:Y:S04]  /*12bb0*/  MUFU.EX2 R122, R122 ;  /* 0x0000007a007a7308 */ /* 0x000fe80000000800 */
[C---:B-1----:R-:W-:Y:S04]  /*12bc0*/  HMMA.16816.F32.BF16 R48, R4.reuse, R16, R48 ;  /* 0x000000100430723c */ /* 0x042fe80000041830 */
[----:B------:R-:W1:Y:S04]  /*12bd0*/  MUFU.EX2 R123, R123 ;  /* 0x0000007b007b7308 */ /* 0x000e680000000800 */
[C---:B------:R-:W-:Y:S01]  /*12be0*/  HMMA.16816.F32.BF16 R52, R4.reuse, R18, R52 ;  /* 0x000000120434723c */ /* 0x040fe20000041834 */
[----:B------:R-:W5:Y:S03]  /*12bf0*/  LDSM.16.MT88.4 R16, [R146+0xa800] ;  /* 0x00a800009210783b */ /* 0x000f660000004200 */
[----:B------:R-:W-:Y:S04]  /*12c00*/  MUFU.EX2 R121, R121 ;  /* 0x0000007900797308 */ /* 0x000fe80000000800 */
[C---:B--2---:R-:W-:Y:S04]  /*12c10*/  HMMA.16816.F32.BF16 R56, R4.reuse, R12, R56 ;  /* 0x0000000c0438723c */ /* 0x044fe80000041838 */
[----:B------:R-:W2:Y:S04]  /*12c20*/  MUFU.EX2 R124, R124 ;  /* 0x0000007c007c7308 */ /* 0x000ea80000000800 */
[C---:B------:R-:W-:Y:S01]  /*12c30*/  HMMA.16816.F32.BF16 R60, R4.reuse, R14, R60 ;  /* 0x0000000e043c723c */ /* 0x040fe2000004183c */
[----:B------:R-:W4:Y:S03]  /*12c40*/  LDSM.16.MT88.4 R12, [R145+0xa800] ;  /* 0x00a80000910c783b */ /* 0x000f260000004200 */
[----:B------:R-:W-:Y:S04]  /*12c50*/  MUFU.EX2 R126, R126 ;  /* 0x0000007e007e7308 */ /* 0x000fe80000000800 */
[C---:B------:R-:W-:Y:S04]  /*12c60*/  HMMA.16816.F32.BF16 R40, R4.reuse, R20, R40 ;  /* 0x000000140428723c */ /* 0x040fe80000041828 */
[----:B------:R-:W2:Y:S04]  /*12c70*/  MUFU.EX2 R109, R109 ;  /* 0x0000006d006d7308 */ /* 0x000ea80000000800 */
[C---:B---3--:R-:W-:Y:S04]  /*12c80*/  HMMA.16816.F32.BF16 R64, R4.reuse, R8, R64 ;  /* 0x000000080440723c */ /* 0x048fe80000041840 */
[----:B------:R-:W-:Y:S04]  /*12c90*/  MUFU.EX2 R112, R112 ;  /* 0x0000007000707308 */ /* 0x000fe80000000800 */
[C---:B------:R-:W-:Y:S01]  /*12ca0*/  HMMA.16816.F32.BF16 R68, R4.reuse, R10, R68 ;  /* 0x0000000a0444723c */ /* 0x040fe20000041844 */
[----:B------:R-:W3:Y:S03]  /*12cb0*/  LDSM.16.MT88.4 R8, [R144+0xa800] ;  /* 0x00a800009008783b */ /* 0x000ee60000004200 */
[----:B------:R-:W-:Y:S04]  /*12cc0*/  MUFU.EX2 R105, R105 ;  /* 0x0000006900697308 */ /* 0x000fe80000000800 */
[C---:B-----5:R-:W-:Y:S04]  /*12cd0*/  HMMA.16816.F32.BF16 R72, R4.reuse, R16, R72 ;  /* 0x000000100448723c */ /* 0x060fe80000041848 */
[----:B------:R-:W-:Y:S04]  /*12ce0*/  MUFU.EX2 R103, R103 ;  /* 0x0000006700677308 */ /* 0x000fe80000000800 */
[C---:B------:R-:W-:Y:S01]  /*12cf0*/  HMMA.16816.F32.BF16 R76, R4.reuse, R18, R76 ;  /* 0x00000012044c723c */ /* 0x040fe2000004184c */
[----:B------:R-:W5:Y:S03]  /*12d00*/  LDSM.16.MT88.4 R16, [R147+0x9000] ;  /* 0x009000009310783b */ /* 0x000f660000004200 */
[----:B------:R-:W5:Y:S04]  /*12d10*/  MUFU.EX2 R108, R108 ;  /* 0x0000006c006c7308 */ /* 0x000f680000000800 */
[C---:B----4-:R-:W-:Y:S04]  /*12d20*/  HMMA.16816.F32.BF16 R92, R4.reuse, R12, R92 ;  /* 0x0000000c045c723c */ /* 0x050fe8000004185c */
[----:B------:R-:W-:Y:S04]  /*12d30*/  MUFU.EX2 R34, R34 ;  /* 0x0000002200227308 */ /* 0x000fe80000000800 */
[C---:B------:R-:W-:Y:S01]  /*12d40*/  HMMA.16816.F32.BF16 R80, R4.reuse, R14, R80 ;  /* 0x0000000e0450723c */ /* 0x040fe20000041850 */
[----:B------:R-:W4:Y:S03]  /*12d50*/  LDSM.16.MT88.4 R12, [R146+0x9000] ;  /* 0x00900000920c783b */ /* 0x000f260000004200 */
[----:B------:R-:W4:Y:S04]  /*12d60*/  MUFU.EX2 R33, R33 ;  /* 0x0000002100217308 */ /* 0x000f280000000800 */
[C---:B------:R-:W-:Y:S01]  /*12d70*/  HMMA.16816.F32.BF16 R44, R4.reuse, R22, R44 ;  /* 0x00000016042c723c */ /* 0x040fe2000004182c */
[----:B------:R-:W-:Y:S07]  /*12d80*/  LDSM.16.MT88.4 R20, [R145+0xb000] ;  /* 0x00b000009114783b */ /* 0x000fee0000004200 */
[C---:B---3--:R-:W-:Y:S08]  /*12d90*/  HMMA.16816.F32.BF16 R84, R4.reuse, R8, R84 ;  /* 0x000000080454723c */ /* 0x048ff00000041854 */
[----:B------:R-:W-:Y:S01]  /*12da0*/  HMMA.16816.F32.BF16 R88, R4, R10, R88 ;  /* 0x0000000a0458723c */ /* 0x000fe20000041858 */
[----:B------:R-:W-:Y:S01]  /*12db0*/  F2FP.BF16.F32.PACK_AB R4, R118, R115 ;  /* 0x000000737604723e */ /* 0x000fe200000010ff */
[----:B------:R-:W3:Y:S01]  /*12dc0*/  LDSM.16.MT88.4 R8, [R145+0x9000] ;  /* 0x009000009108783b */ /* 0x000ee20000004200 */
[----:B-1----:R-:W-:Y:S01]  /*12dd0*/  F2FP.BF16.F32.PACK_AB R5, R123, R122 ;  /* 0x0000007a7b05723e */ /* 0x002fe200000010ff */
[----:B------:R-:W-:Y:S01]  /*12de0*/  FADD.FTZ R115, R115, R110 ;  /* 0x0000006e73737221 */ /* 0x000fe20000010000 */
[----:B------:R-:W-:Y:S01]  /*12df0*/  F2FP.BF16.F32.PACK_AB R6, R119, R120 ;  /* 0x000000787706723e */ /* 0x000fe200000010ff */
[----:B------:R-:W-:Y:S01]  /*12e00*/  FADD.FTZ R122, R122, R113 ;  /* 0x000000717a7a7221 */ /* 0x000fe20000010000 */
[----:B--2---:R-:W-:Y:S01]  /*12e10*/  F2FP.BF16.F32.PACK_AB R7, R124, R121 ;  /* 0x000000797c07723e */ /* 0x004fe200000010ff */
        /* <DEDUP_REMOVED lines=55> */
[C---:B------:R-:W-:Y:S08]  /*13190*/  HMMA.16816.F32.BF16 R60, R4.reuse, R18, R60 ;  /* 0x00000012043c723c */ /* 0x040ff0000004183c */
[C---:B---3--:R-:W-:Y:S08]  /*131a0*/  HMMA.16816.F32.BF16 R72, R4.reuse, R8, R72 ;  /* 0x000000080448723c */ /* 0x048ff00000041848 */
[C---:B------:R-:W-:Y:S08]  /*131b0*/  HMMA.16816.F32.BF16 R76, R4.reuse, R10, R76 ;  /* 0x0000000a044c723c */ /* 0x040ff0000004184c */
[C---:B----4-:R-:W-:Y:S08]  /*131c0*/  HMMA.16816.F32.BF16 R92, R4.reuse, R20, R92 ;  /* 0x00000014045c723c */ /* 0x050ff0000004185c */
[C---:B------:R-:W-:Y:S08]  /*131d0*/  HMMA.16816.F32.BF16 R80, R4.reuse, R22, R80 ;  /* 0x000000160450723c */ /* 0x040ff00000041850 */
[C---:B-1----:R-:W-:Y:S08]  /*131e0*/  HMMA.16816.F32.BF16 R84, R4.reuse, R12, R84 ;  /* 0x0000000c0454723c */ /* 0x042ff00000041854 */
[----:B------:R-:W-:-:S15]  /*131f0*/  HMMA.16816.F32.BF16 R88, R4, R14, R88 ;  /* 0x0000000e0458723c */ /* 0x000fde0000041858 */
[----:B------:R-:W-:-:S05]  /*13200*/  NOP ;  /* 0x0000000000007918 */ /* 0x000fca0000000000 */
.L_x_4733:
        /* <DEDUP_REMOVED lines=14> */
.L_x_4743:
        /* <DEDUP_REMOVED lines=17> */
[----:B------:R-:W-:Y:S04]  /*13400*/  IABS R10, R9 ;  /* 0x00000009000a7213 */ /* 0x000fe80000000000 */
[----:B------:R-:W2:Y:S01]  /*13410*/  LDC.64 R102, c[0x0][0x3c0] ;  /* 0x0000f000ff667b82 */ /* 0x000ea20000000a00 */
        /* <DEDUP_REMOVED lines=25> */
[-C--:B------:R-:W-:Y:S05]  /*135b0*/  LOP3.LUT R8, R167, R6.reuse, RZ, 0x3c, !PT ;  /* 0x00000006a7087212 */ /* 0x080fea00078e3cff */
[----:B------:R-:W-:Y:S02]  /*135c0*/  @P6 IADD3 R13, PT, PT, R13, 0x1, RZ ;  /* 0x000000010d0d6810 */ /* 0x000fe40007ffe0ff */
[----:B------:R-:W-:Y:S02]  /*135d0*/  ISETP.GE.AND P6, PT, R8, RZ, PT ;  /* 0x000000ff0800720c */ /* 0x000fe40003fc6270 */
[----:B------:R-:W-:Y:S01]  /*135e0*/  LOP3.LUT R8, RZ, R6, RZ, 0x33, !PT ;  /* 0x00000006ff087212 */ /* 0x000fe200078e33ff */
[----:B------:R-:W-:Y:S02]  /*135f0*/  @!P5 IMAD.MOV R13, RZ, RZ, -R13 ;  /* 0x000000ffff0dd224 */ /* 0x000fe400078e0a0d */
[----:B------:R-:W-:Y:S01]  /*13600*/  @P0 VIADD R7, R7, 0x1 ;  /* 0x0000000107070836 */ /* 0x000fe20000000000 */
[----:B------:R-:W-:Y:S04]  /*13610*/  ISETP.NE.AND P0, PT, R6, RZ, PT ;  /* 0x000000ff0600720c */ /* 0x000fe80003f05270 */
[C---:B------:R-:W-:Y:S03]  /*13620*/  SEL R13, R8.reuse, R13, !P0 ;  /* 0x0000000d080d7207 */ /* 0x040fe60004000000 */
[----:B------:R-:W-:Y:S02]  /*13630*/  @!P6 IADD3 R7, PT, PT, -R7, RZ, RZ ;  /* 0x000000ff0707e210 */ /* 0x000fe40007ffe1ff */
[CC--:B------:R-:W-:Y:S02]  /*13640*/  LEA R16, P5, R13.reuse, R158.reuse, 0x2 ;  /* 0x0000009e0d107211 */ /* 0x0c0fe400078a10ff */
[----:B------:R-:W-:Y:S02]  /*13650*/  SEL R7, R8, R7, !P0 ;  /* 0x0000000708077207 */ /* 0x000fe40004000000 */
[-C--:B------:R-:W-:Y:S02]  /*13660*/  LEA.HI.X.SX32 R17, R13, R159.reuse, 0x2, P5 ;  /* 0x0000009f0d117211 */ /* 0x080fe400028f16ff */
[C---:B------:R-:W-:Y:S03]  /*13670*/  LEA R14, P0, R7.reuse, R158, 0x2 ;  /* 0x0000009e070e7211 */ /* 0x040fe600078010ff */
[----:B------:R-:W5:Y:S01]  /*13680*/  LDG.E R9, desc[UR6][R16.64] ;  /* 0x0000000610097981 */ /* 0x000f62000c1e1900 */
[C---:B------:R-:W-:Y:S01]  /*13690*/  LEA.HI.X.SX32 R15, R7.reuse, R159, 0x2, P0 ;  /* 0x0000009f070f7211 */ /* 0x040fe200000f16ff */
[----:B------:R-:W-:Y:S04]  /*136a0*/  IMAD.IADD R7, R7, 0x1, -R13 ;  /* 0x0000000107077824 */ /* 0x000fe800078e0a0d */
[----:B------:R-:W-:Y:S01]  /*136b0*/  IMAD R7, R7, R6, -0x40 ;  /* 0xffffffc007077424 */ /* 0x000fe200078e0206 */
[----:B------:R-:W5:Y:S04]  /*136c0*/  LDG.E R8, desc[UR6][R14.64] ;  /* 0x000000060e087981 */ /* 0x000f68000c1e1900 */
[----:B------:R-:W-:Y:S05]  /*136d0*/  SHF.R.S32.HI R11, RZ, 0x1f, R7 ;  /* 0x0000001fff0b7819 */ /* 0x000fea0000011407 */
[-C--:B--2---:R-:W-:Y:S02]  /*136e0*/  IMAD R6, R11, R102.reuse, RZ ;  /* 0x000000660b067224 */ /* 0x084fe400078e02ff */
[C---:B------:R-:W-:Y:S04]  /*136f0*/  IMAD.WIDE.U32 R10, R7.reuse, R102, RZ ;  /* 0x00000066070a7225 */ /* 0x040fe800078e00ff */
[----:B------:R-:W-:Y:S05]  /*13700*/  IMAD R6, R7, R103, R6 ;  /* 0x0000006707067224 */ /* 0x000fea00078e0206 */
[----:B------:R-:W-:Y:S01]  /*13710*/  IADD3 R11, PT, PT, R11, R6, RZ ;  /* 0x000000060b0b7210 */ /* 0x000fe20007ffe0ff */
[----:B-----5:R-:W-:Y:S04]  /*13720*/  IMAD.IADD R8, R9, 0x1, -R8 ;  /* 0x0000000109087824 */ /* 0x020fe800078e0a08 */
[----:B----4-:R-:W-:Y:S01]  /*13730*/  IMAD.WIDE.U32 R10, R8, UR10, R10 ;  /* 0x0000000a080a7c25 */ /* 0x010fe2000f8e000a */
[----:B------:R-:W-:Y:S02]  /*13740*/  SHF.R.S32.HI R7, RZ, 0x1f, R8 ;  /* 0x0000001fff077819 */ /* 0x000fe40000011408 */
[----:B------:R-:W-:Y:S03]  /*13750*/  LEA R150, P0, R10, R5, 0x1 ;  /* 0x000000050a967211 */ /* 0x000fe600078008ff */
[----:B------:R-:W-:Y:S04]  /*13760*/  IMAD R7, R7, UR10, RZ ;  /* 0x0000000a07077c24 */ /* 0x000fe8000f8e02ff */
[----:B------:R-:W-:Y:S04]  /*13770*/  IMAD R7, R8, UR11, R7 ;  /* 0x0000000b08077c24 */ /* 0x000fe8000f8e0207 */
[----:B------:R-:W-:Y:S05]  /*13780*/  IMAD.IADD R7, R11, 0x1, R7 ;  /* 0x000000010b077824 */ /* 0x000fea00078e0207 */
[----:B------:R-:W-:Y:S07]  /*13790*/  LEA.HI.X R151, R10, R4, R7, 0x1, P0 ;  /* 0x000000040a977211 */ /* 0x000fee00000f0c07 */
.L_x_4740:
        /* <DEDUP_REMOVED lines=57> */
[----:B------:R-:W1:Y:S01]  /*13b30*/  LDSM.16.M88.4 R132, [R138+0x4800] ;  /* 0x004800008a84783b */ /* 0x000e620000000200 */
[C---:B-----5:R-:W-:Y:S08]  /*13b40*/  HMMA.16816.F32.BF16 R4, R104.reuse, R108, RZ ;  /* 0x0000006c6804723c */ /* 0x060ff000000418ff */
[C---:B------:R-:W-:Y:S01]  /*13b50*/  HMMA.16816.F32.BF16 R8, R104.reuse, R110, RZ ;  /* 0x0000006e6808723c */ /* 0x040fe200000418ff */
[----:B------:R-:W5:Y:S07]  /*13b60*/  LDSM.16.M88.4 R108, [R138+0x5000] ;  /* 0x005000008a6c783b */ /* 0x000f6e0000000200 */
[C---:B---3--:R-:W-:Y:S08]  /*13b70*/  HMMA.16816.F32.BF16 R12, R104.reuse, R112, RZ ;  /* 0x00000070680c723c */ /* 0x048ff000000418ff */
[C---:B------:R-:W-:Y:S01]  /*13b80*/  HMMA.16816.F32.BF16 R16, R104.reuse, R114, RZ ;  /* 0x000000726810723c */ /* 0x040fe200000418ff */
[----:B------:R-:W-:Y:S07]  /*13b90*/  LDSM.16.M88.4 R112, [R140] ;  /* 0x000000008c70783b */ /* 0x000fee0000000200 */
[C---:B----4-:R-:W-:Y:S08]  /*13ba0*/  HMMA.16816.F32.BF16 R20, R104.reuse, R116, RZ ;  /* 0x000000746814723c */ /* 0x050ff000000418ff */
[C---:B------:R-:W-:Y:S01]  /*13bb0*/  HMMA.16816.F32.BF16 R24, R104.reuse, R118, RZ ;  /* 0x000000766818723c */ /* 0x040fe200000418ff */
[----:B------:R-:W-:Y:S07]  /*13bc0*/  LDSM.16.M88.4 R116, [R137+0x4000] ;  /* 0x004000008974783b */ /* 0x000fee0000000200 */
[C---:B--2---:R-:W-:Y:S08]  /*13bd0*/  HMMA.16816.F32.BF16 R28, R104.reuse, R120, RZ ;  /* 0x00000078681c723c */ /* 0x044ff000000418ff */
[----:B------:R-:W-:Y:S01]  /*13be0*/  HMMA.16816.F32.BF16 R32, R104, R122, RZ ;  /* 0x0000007a6820723c */ /* 0x000fe200000418ff */
[----:B------:R-:W2:Y:S04]  /*13bf0*/  LDSM.16.M88.4 R104, [R138+0x5800] ;  /* 0x005800008a68783b */ /* 0x000ea80000000200 */
[----:B------:R-:W3:Y:S03]  /*13c00*/  LDSM.16.M88.4 R120, [R137+0x4800] ;  /* 0x004800008978783b */ /* 0x000ee60000000200 */
[C---:B-1----:R-:W-:Y:S08]  /*13c10*/  HMMA.16816.F32.BF16 R4, R124.reuse, R128, R4 ;  /* 0x000000807c04723c */ /* 0x042ff00000041804 */
[C---:B------:R-:W-:Y:S01]  /*13c20*/  HMMA.16816.F32.BF16 R8, R124.reuse, R130, R8 ;  /* 0x000000827c08723c */ /* 0x040fe20000041808 */
[----:B------:R-:W1:Y:S07]  /*13c30*/  LDSM.16.M88.4 R128, [R137+0x5000] ;  /* 0x005000008980783b */ /* 0x000e6e0000000200 */
[C---:B------:R-:W-:Y:S08]  /*13c40*/  HMMA.16816.F32.BF16 R12, R124.reuse, R132, R12 ;  /* 0x000000847c0c723c */ /* 0x040ff0000004180c */
[C---:B------:R-:W-:Y:S08]  /*13c50*/  HMMA.16816.F32.BF16 R16, R124.reuse, R134, R16 ;  /* 0x000000867c10723c */ /* 0x040ff00000041810 */
[C---:B-----5:R-:W-:Y:S08]  /*13c60*/  HMMA.16816.F32.BF16 R20, R124.reuse, R108, R20 ;  /* 0x0000006c7c14723c */ /* 0x060ff00000041814 */
[C---:B------:R-:W-:Y:S01]  /*13c70*/  HMMA.16816.F32.BF16 R24, R124.reuse, R110, R24 ;  /* 0x0000006e7c18723c */ /* 0x040fe20000041818 */
[----:B------:R-:W4:Y:S07]  /*13c80*/  LDSM.16.M88.4 R108, [R137+0x5800] ;  /* 0x00580000896c783b */ /* 0x000f2e0000000200 */
[C---:B--2---:R-:W-:Y:S08]  /*13c90*/  HMMA.16816.F32.BF16 R28, R124.reuse, R104, R28 ;  /* 0x000000687c1c723c */ /* 0x044ff0000004181c */
[----:B------:R-:W-:Y:S01]  /*13ca0*/  HMMA.16816.F32.BF16 R32, R124, R106, R32 ;  /* 0x0000006a7c20723c */ /* 0x000fe20000041820 */
[----:B------:R-:W-:Y:S04]  /*13cb0*/  LDSM.16.M88.4 R104, [R139] ;  /* 0x000000008b68783b */ /* 0x000fe80000000200 */
[----:B------:R-:W-:Y:S03]  /*13cc0*/  LDSM.16.M88.4 R124, [R136+0x5000] ;  /* 0x00500000887c783b */ /* 0x000fe60000000200 */
[C---:B------:R-:W-:Y:S08]  /*13cd0*/  HMMA.16816.F32.BF16 R4, R112.reuse, R116, R4 ;  /* 0x000000747004723c */ /* 0x040ff00000041804 */
        /* <DEDUP_REMOVED lines=11> */
[----:B------:R-:W4:Y:S03]  /*13d90*/  LDSM.16.M88.4 R112, [R142+UR5+0x6000] ;  /* 0x006000058e70783b */ /* 0x000f260008000200 */
        /* <DEDUP_REMOVED lines=8> */
[----:B------:R-:W-:Y:S07]  /*13e20*/  LDSM.16.M88.4 R124, [R141+0x2000] ;  /* 0x002000008d7c783b */ /* 0x000fee0000000200 */
[C---:B-1----:R-:W-:Y:S08]  /*13e30*/  HMMA.16816.F32.BF16 R28, R104.reuse, R128, R28 ;  /* 0x00000080681c723c */ /* 0x042ff0000004181c */
[----:B------:R-:W-:Y:S01]  /*13e40*/  HMMA.16816.F32.BF16 R32, R104, R130, R32 ;  /* 0x000000826820723c */ /* 0x000fe20000041820 */
[----:B------:R-:W1:Y:S04]  /*13e50*/  LDSM.16.M88.4 R104, [R142+UR5+0x7800] ;  /* 0x007800058e68783b */ /* 0x000e680008000200 */
[----:B------:R-:W5:Y:S03]  /*13e60*/  LDSM.16.M88.4 R128, [R138+0x6000] ;  /* 0x006000008a80783b */ /* 0x000f660000000200 */
[C---:B----4-:R-:W-:Y:S08]  /*13e70*/  HMMA.16816.F32.BF16 R4, R108.reuse, R112, R4 ;  /* 0x000000706c04723c */ /* 0x050ff00000041804 */
[C---:B------:R-:W-:Y:S01]  /*13e80*/  HMMA.16816.F32.BF16 R8, R108.reuse, R114, R8 ;  /* 0x000000726c08723c */ /* 0x040fe20000041808 */
[----:B------:R-:W4:Y:S07]  /*13e90*/  LDSM.16.M88.4 R112, [R138+0x6800] ;  /* 0x006800008a70783b */ /* 0x000f2e0000000200 */
[C---:B--2---:R-:W-:Y:S08]  /*13ea0*/  HMMA.16816.F32.BF16 R12, R108.reuse, R116, R12 ;  /* 0x000000746c0c723c */ /* 0x044ff0000004180c */
[C---:B------:R-:W-:Y:S01]  /*13eb0*/  HMMA.16816.F32.BF16 R16, R108.reuse, R118, R16 ;  /* 0x000000766c10723c */ /* 0x040fe20000041810 */
[----:B------:R-:W-:Y:S07]  /*13ec0*/  LDSM.16.M88.4 R116, [R140+0x2000] ;  /* 0x002000008c74783b */ /* 0x000fee0000000200 */
[C---:B---3--:R-:W-:Y:S08]  /*13ed0*/  HMMA.16816.F32.BF16 R20, R108.reuse, R120, R20 ;  /* 0x000000786c14723c */ /* 0x048ff00000041814 */
[C---:B------:R-:W-:Y:S01]  /*13ee0*/  HMMA.16816.F32.BF16 R24, R108.reuse, R122, R24 ;  /* 0x0000007a6c18723c */ /* 0x040fe20000041818 */
[----:B------:R-:W-:Y:S07]  /*13ef0*/  LDSM.16.M88.4 R120, [R137+0x6000] ;  /* 0x006000008978783b */ /* 0x000fee0000000200 */
[C---:B-1----:R-:W-:Y:S08]  /*13f00*/  HMMA.16816.F32.BF16 R28, R108.reuse, R104, R28 ;  /* 0x000000686c1c723c */ /* 0x042ff0000004181c */
[----:B------:R-:W-:Y:S01]  /*13f10*/  HMMA.16816.F32.BF16 R32, R108, R106, R32 ;  /* 0x0000006a6c20723c */ /* 0x000fe20000041820 */
[----:B------:R-:W1:Y:S04]  /*13f20*/  LDSM.16.M88.4 R104, [R138+0x7000] ;  /* 0x007000008a68783b */ /* 0x000e680000000200 */
[----:B------:R-:W2:Y:S03]  /*13f30*/  LDSM.16.M88.4 R108, [R138+0x7800] ;  /* 0x007800008a6c783b */ /* 0x000ea60000000200 */
[C---:B-----5:R-:W-:Y:S08]  /*13f40*/  HMMA.16816.F32.BF16 R4, R124.reuse, R128, R4 ;  /* 0x000000807c04723c */ /* 0x060ff00000041804 */
[C---:B------:R-:W-:Y:S01]  /*13f50*/  HMMA.16816.F32.BF16 R8, R124.reuse, R130, R8 ;  /* 0x000000827c08723c */ /* 0x040fe20000041808 */
[----:B------:R-:W3:Y:S07]  /*13f60*/  LDSM.16.M88.4 R128, [R137+0x6800] ;  /* 0x006800008980783b */ /* 0x000eee0000000200 */
[C---:B----4-:R-:W-:Y:S08]  /*13f70*/  HMMA.16816.F32.BF16 R12, R124.reuse, R112, R12 ;  /* 0x000000707c0c723c */ /* 0x050ff0000004180c */
[C---:B------:R-:W-:Y:S01]  /*13f80*/  HMMA.16816.F32.BF16 R16, R124.reuse, R114, R16 ;  /* 0x000000727c10723c */ /* 0x040fe20000041810 */
[----:B------:R-:W4:Y:S07]  /*13f90*/  LDSM.16.M88.4 R112, [R137+0x7000] ;  /* 0x007000008970783b */ /* 0x000f2e0000000200 */
[C---:B-1----:R-:W-:Y:S08]  /*13fa0*/  HMMA.16816.F32.BF16 R20, R124.reuse, R104, R20 ;  /* 0x000000687c14723c */ /* 0x042ff00000041814 */
[C---:B------:R-:W-:Y:S01]  /*13fb0*/  HMMA.16816.F32.BF16 R24, R124.reuse, R106, R24 ;  /* 0x0000006a7c18723c */ /* 0x040fe20000041818 */
[----:B------:R-:W1:Y:S07]  /*13fc0*/  LDSM.16.M88.4 R104, [R137+0x7800] ;  /* 0x007800008968783b */ /* 0x000e6e0000000200 */
[C---:B--2---:R-:W-:Y:S08]  /*13fd0*/  HMMA.16816.F32.BF16 R28, R124.reuse, R108, R28 ;  /* 0x0000006c7c1c723c */ /* 0x044ff0000004181c */
[----:B------:R-:W-:Y:S01]  /*13fe0*/  HMMA.16816.F32.BF16 R32, R124, R110, R32 ;  /* 0x0000006e7c20723c */ /* 0x000fe20000041820 */
[----:B------:R-:W-:Y:S04]  /*13ff0*/  LDSM.16.M88.4 R108, [R139+0x2000] ;  /* 0x002000008b6c783b */ /* 0x000fe80000000200 */
[----:B------:R-:W-:Y:S03]  /*14000*/  LDSM.16.M88.4 R124, [R136+0x6800] ;  /* 0x00680000887c783b */ /* 0x000fe60000000200 */
[C---:B------:R-:W-:Y:S08]  /*14010*/  HMMA.16816.F32.BF16 R4, R116.reuse, R120, R4 ;  /* 0x000000787404723c */ /* 0x040ff00000041804 */
[C---:B------:R-:W-:Y:S01]  /*14020*/  HMMA.16816.F32.BF16 R8, R116.reuse, R122, R8 ;  /* 0x0000007a7408723c */ /* 0x040fe20000041808 */
[----:B------:R-:W2:Y:S07]  /*14030*/  LDSM.16.M88.4 R120, [R136+0x6000] ;  /* 0x006000008878783b */ /* 0x000eae0000000200 */
        /* <DEDUP_REMOVED lines=9> */
[----:B------:R-:W-:Y:S08]  /*140d0*/  HMMA.16816.F32.BF16 R32, R116, R106, R32 ;  /* 0x0000006a7420723c */ /* 0x000ff00000041820 */
[C---:B--2---:R-:W-:Y:S08]  /*140e0*/  HMMA.16816.F32.BF16 R4, R108.reuse, R120, R4 ;  /* 0x000000786c04723c */ /* 0x044ff00000041804 */
[C---:B------:R-:W-:Y:S08]  /*140f0*/  HMMA.16816.F32.BF16 R8, R108.reuse, R122, R8 ;  /* 0x0000007a6c08723c */ /* 0x040ff00000041808 */
[C---:B------:R-:W-:Y:S08]  /*14100*/  HMMA.16816.F32.BF16 R12, R108.reuse, R124, R12 ;  /* 0x0000007c6c0c723c */ /* 0x040ff0000004180c */
[C---:B------:R-:W-:Y:S08]  /*14110*/  HMMA.16816.F32.BF16 R16, R108.reuse, R126, R16 ;  /* 0x0000007e6c10723c */ /* 0x040ff00000041810 */
[C---:B---3--:R-:W-:Y:S08]  /*14120*/  HMMA.16816.F32.BF16 R20, R108.reuse, R128, R20 ;  /* 0x000000806c14723c */ /* 0x048ff00000041814 */
[C---:B------:R-:W-:Y:S08]  /*14130*/  HMMA.16816.F32.BF16 R24, R108.reuse, R130, R24 ;  /* 0x000000826c18723c */ /* 0x040ff00000041818 */
[C---:B----4-:R-:W-:Y:S08]  /*14140*/  HMMA.16816.F32.BF16 R28, R108.reuse, R112, R28 ;  /* 0x000000706c1c723c */ /* 0x050ff0000004181c */
        /* <DEDUP_REMOVED lines=17> */
[-C--:B-1----:R-:W-:Y:S02]  /*14260*/  IABS R103, R101.reuse ;  /* 0x0000006500677213 */ /* 0x082fe40000000000 */
[----:B------:R-:W-:Y:S02]  /*14270*/  LOP3.LUT R110, R110, R101, RZ, 0x3c, !PT ;  /* 0x000000656e6e7212 */ /* 0x000fe400078e3cff */
[----:B------:R-:W1:Y:S10]  /*14280*/  I2F.RP R108, R103 ;  /* 0x00000067006c7306 */ /* 0x000e740000209400 */
[----:B-1----:R-:W1:Y:S02]  /*14290*/  MUFU.RCP R102, R108 ;  /* 0x0000006c00667308 */ /* 0x002e640000001000 */
[----:B-1----:R-:W-:Y:S08]  /*142a0*/  VIADD R106, R102, 0xffffffe ;  /* 0x0ffffffe666a7836 */ /* 0x002ff00000000000 */
[----:B------:R-:W1:Y:S02]  /*142b0*/  F2I.FTZ.U32.TRUNC.NTZ R107, R106 ;  /* 0x0000006a006b7305 */ /* 0x000e64000021f000 */
[--C-:B-1----:R-:W-:Y:S02]  /*142c0*/  IMAD.MOV R102, RZ, RZ, -R107.reuse ;  /* 0x000000ffff667224 */ /* 0x102fe400078e0a6b */
[----:B------:R-:W-:Y:S02]  /*142d0*/  IMAD.MOV.U32 R106, RZ, RZ, RZ ;  /* 0x000000ffff6a7224 */ /* 0x000fe400078e00ff */
[----:B------:R-:W-:Y:S04]  /*142e0*/  IMAD R102, R102, R103, RZ ;  /* 0x0000006766667224 */ /* 0x000fe800078e02ff */
[----:B------:R-:W-:Y:S01]  /*142f0*/  IMAD.HI.U32 R102, R107, R102, R106 ;  /* 0x000000666b667227 */ /* 0x000fe200078e006a */
[----:B------:R-:W-:Y:S02]  /*14300*/  IABS R107, R104 ;  /* 0x00000068006b7213 */ /* 0x000fe40000000000 */
[----:B------:R-:W-:Y:S03]  /*14310*/  LOP3.LUT R104, R104, R101, RZ, 0x3c, !PT ;  /* 0x0000006568687212 */ /* 0x000fe600078e3cff */
        /* <DEDUP_REMOVED lines=10> */
[----:B------:R-:W-:Y:S01]  /*143c0*/  ISETP.GE.U32.AND P6, PT, R105, R103, PT ;  /* 0x000000676900720c */ /* 0x000fe20003fc6070 */
        /* <DEDUP_REMOVED lines=14> */
[----:B------:R-:W-:Y:S01]  /*144b0*/  LEA.HI.X.SX32 R113, R109, R159, 0x2, P5 ;  /* 0x0000009f6d717211 */ /* 0x000fe200028f16ff */
[----:B------:R-:W1:Y:S01]  /*144c0*/  LDC.64 R102, c[0x0][0x3b8] ;  /* 0x0000ee00ff667b82 */ /* 0x000e620000000a00 */
[C---:B------:R-:W-:Y:S02]  /*144d0*/  LEA R110, P0, R105.reuse, R158, 0x2 ;  /* 0x0000009e696e7211 */ /* 0x040fe400078010ff */
[C---:B------:R-:W-:Y:S01]  /*144e0*/  IADD3 R106, PT, PT, R105.reuse, -R109, RZ ;  /* 0x8000006d696a7210 */ /* 0x040fe20007ffe0ff */
[----:B------:R-:W2:Y:S01]  /*144f0*/  LDG.E R107, desc[UR6][R112.64] ;  /* 0x00000006706b7981 */ /* 0x000ea2000c1e1900 */
[----:B------:R-:W-:Y:S03]  /*14500*/  LEA.HI.X.SX32 R111, R105, R159, 0x2, P0 ;  /* 0x0000009f696f7211 */ /* 0x000fe600000f16ff */
[----:B------:R-:W-:Y:S02]  /*14510*/  IMAD R101, R106, R101, -0x40 ;  /* 0xffffffc06a657424 */ /* 0x000fe400078e0265 */
[----:B------:R-:W2:Y:S03]  /*14520*/  LDG.E R104, desc[UR6][R110.64] ;  /* 0x000000066e687981 */ /* 0x000ea6000c1e1900 */
        /* <DEDUP_REMOVED lines=13> */
.L_x_4742:
        /* <DEDUP_REMOVED lines=49> */
.L_x_4741:
        /* <DEDUP_REMOVED lines=19> */
[----:B------:R-:W-:Y:S01]  /*14a40*/  SHFL.BFLY PT, R3, R104, 0x2, 0x1f ;  /* 0x0c401f0068037f89 */ /* 0x000fe200000e0000 */
[----:B------:R-:W-:Y:S07]  /*14a50*/  IADD3 R167, PT, PT, R167, -0x40, RZ ;  /* 0xffffffc0a7a77810 */ /* 0x000fee0007ffe0ff */
        /* <DEDUP_REMOVED lines=8> */
[C---:B------:R-:W-:Y:S01]  /*14ae0*/  FADD.FTZ R0, -R3.reuse, R0 ;  /* 0x0000000003007221 */ /* 0x040fe20000010100 */
[----:B------:R-:W-:Y:S01]  /*14af0*/  FMUL.FTZ R124, R3, UR4 ;  /* 0x00000004037c7c20 */ /* 0x000fe20008410000 */
[C---:B------:R-:W-:Y:S02]  /*14b00*/  FSETP.NEU.FTZ.AND P0, PT, R101.reuse, -INF , PT ;  /* 0xff8000006500780b */ /* 0x040fe40003f1d000 */
[----:B------:R-:W-:Y:S01]  /*14b10*/  FMUL.FTZ R104, R0, UR4 ;  /* 0x0000000400687c20 */ /* 0x000fe20008410000 */
[C---:B------:R-:W-:Y:S01]  /*14b20*/  FADD.FTZ R2, -R101.reuse, R2 ;  /* 0x0000000265027221 */ /* 0x040fe20000010100 */
[----:B------:R-:W-:Y:S02]  /*14b30*/  FMUL.FTZ R125, R101, UR4 ;  /* 0x00000004657d7c20 */ /* 0x000fe40008410000 */
[----:B------:R1:W2:Y:S01]  /*14b40*/  MUFU.EX2 R0, R104 ;  /* 0x0000006800007308 */ /* 0x0002a20000000800 */
[----:B------:R-:W-:Y:S02]  /*14b50*/  FMUL.FTZ R103, R2, UR4 ;  /* 0x0000000402677c20 */ /* 0x000fe40008410000 */
[----:B------:R-:W-:Y:S02]  /*14b60*/  FSEL R125, R125, RZ, P0 ;  /* 0x000000ff7d7d7208 */ /* 0x000fe40000000000 */
[----:B------:R-:W-:Y:S05]  /*14b70*/  FSETP.NEU.FTZ.AND P0, PT, R3, -INF , PT ;  /* 0xff8000000300780b */ /* 0x000fea0003f1d000 */
[----:B------:R3:W4:Y:S01]  /*14b80*/  MUFU.EX2 R2, R103 ;  /* 0x0000006700027308 */ /* 0x0007220000000800 */
        /* <DEDUP_REMOVED lines=8> */
[----:B-1----:R-:W1:Y:S01]  /*14c10*/  LDSM.16.MT88.4 R104, [R147+0x8000] ;  /* 0x008000009368783b */ /* 0x002e620000004200 */
[--C-:B------:R-:W-:Y:S01]  /*14c20*/  FFMA.FTZ R122, R11, UR4, -R124.reuse ;  /* 0x000000040b7a7c23 */ /* 0x100fe2000801087c */
[----:B------:R-:W-:Y:S01]  /*14c30*/  MUFU.EX2 R121, R121 ;  /* 0x0000007900797308 */ /* 0x000fe20000000800 */
[C---:B--2---:R-:W-:Y:S01]  /*14c40*/  FMUL.FTZ R11, R0.reuse, R99 ;  /* 0x00000063000b7220 */ /* 0x044fe20000410000 */
[C---:B------:R-:W-:Y:S01]  /*14c50*/  FMUL.FTZ R38, R0.reuse, R38 ;  /* 0x0000002600267220 */ /* 0x040fe20000410000 */
[C---:B------:R-:W-:Y:S01]  /*14c60*/  FMUL.FTZ R39, R0.reuse, R39 ;  /* 0x0000002700277220 */ /* 0x040fe20000410000 */
[C---:B------:R-:W-:Y:S01]  /*14c70*/  FMUL.FTZ R42, R0.reuse, R42 ;  /* 0x0000002a002a7220 */ /* 0x040fe20000410000 */
[----:B------:R-:W-:Y:S01]  /*14c80*/  FMUL.FTZ R43, R0, R43 ;  /* 0x0000002b002b7220 */ /* 0x000fe20000410000 */
[--C-:B---3--:R-:W-:Y:S01]  /*14c90*/  FFMA.FTZ R103, R10, UR4, -R124.reuse ;  /* 0x000000040a677c23 */ /* 0x108fe2000801087c */
[C---:B----4-:R-:W-:Y:S03]  /*14ca0*/  FMUL.FTZ R8, R2.reuse, R96 ;  /* 0x0000006002087220 */ /* 0x050fe60000410000 */
[----:B------:R-:W2:Y:S01]  /*14cb0*/  MUFU.EX2 R120, R120 ;  /* 0x0000007800787308 */ /* 0x000ea20000000800 */
[----:B------:R-:W-:Y:S01]  /*14cc0*/  FMUL.FTZ R9, R2, R97 ;  /* 0x0000006102097220 */ /* 0x000fe20000410000 */
[----:B------:R-:W-:Y:S01]  /*14cd0*/  FMUL.FTZ R10, R0, R98 ;  /* 0x00000062000a7220 */ /* 0x000fe20000410000 */
[C---:B------:R-:W-:Y:S01]  /*14ce0*/  FMUL.FTZ R36, R2.reuse, R36 ;  /* 0x0000002402247220 */ /* 0x040fe20000410000 */
[C---:B------:R-:W-:Y:S01]  /*14cf0*/  FMUL.FTZ R37, R2.reuse, R37 ;  /* 0x0000002502257220 */ /* 0x040fe20000410000 */
[C---:B------:R-:W-:Y:S01]  /*14d00*/  FMUL.FTZ R40, R2.reuse, R40 ;  /* 0x0000002802287220 */ /* 0x040fe20000410000 */
[----:B------:R-:W-:Y:S01]  /*14d10*/  FMUL.FTZ R41, R2, R41 ;  /* 0x0000002902297220 */ /* 0x000fe20000410000 */
[--C-:B------:R-:W-:Y:S03]  /*14d20*/  FFMA.FTZ R135, R34, UR4, -R124.reuse ;  /* 0x0000000422877c23 */ /* 0x100fe6000801087c */
        /* <DEDUP_REMOVED lines=56> */
[----:B------:R-:W-:Y:S01]  /*150b0*/  FMUL.FTZ R82, R0, R82 ;  /* 0x0000005200527220 */ /* 0x000fe20000410000 */
[----:B---3--:R-:W-:Y:S01]  /*150c0*/  F2FP.BF16.F32.PACK_AB R99, R122, R103 ;  /* 0x000000677a63723e */ /* 0x008fe200000010ff */
[----:B------:R-:W-:Y:S01]  /*150d0*/  FMUL.FTZ R83, R0, R83 ;  /* 0x0000005300537220 */ /* 0x000fe20000410000 */
[--C-:B------:R-:W-:Y:S01]  /*150e0*/  FFMA.FTZ R130, R16, UR4, -R125.reuse ;  /* 0x0000000410827c23 */ /* 0x100fe2000801087d */
[----:B------:R-:W-:Y:S01]  /*150f0*/  FFMA.FTZ R131, R17, UR4, -R125 ;  /* 0x0000000411837c23 */ /* 0x000fe2000801087d */
[--C-:B------:R-:W-:Y:S01]  /*15100*/  FFMA.FTZ R133, R18, UR4, -R124.reuse ;  /* 0x0000000412857c23 */ /* 0x100fe2000801087c */
[----:B------:R-:W-:Y:S01]  /*15110*/  FFMA.FTZ R132, R19, UR4, -R124 ;  /* 0x0000000413847c23 */ /* 0x000fe2000801087c */
[----:B------:R-:W-:Y:S01]  /*15120*/  MUFU.EX2 R126, R126 ;  /* 0x0000007e007e7308 */ /* 0x000fe20000000800 */
[C---:B-1----:R-:W-:Y:S05]  /*15130*/  HMMA.16816.F32.BF16 R8, R96.reuse, R104, R8 ;  /* 0x000000686008723c */ /* 0x042fea0000041808 */
[C---:B------:R-:W-:Y:S01]  /*15140*/  FMUL.FTZ R84, R2.reuse, R84 ;  /* 0x0000005402547220 */ /* 0x040fe20000410000 */
[----:B------:R-:W-:Y:S03]  /*15150*/  FMUL.FTZ R85, R2, R85 ;  /* 0x0000005502557220 */ /* 0x000fe60000410000 */
[----:B------:R-:W1:Y:S01]  /*15160*/  MUFU.EX2 R127, R127 ;  /* 0x0000007f007f7308 */ /* 0x000e620000000800 */
[C---:B------:R-:W-:Y:S01]  /*15170*/  HMMA.16816.F32.BF16 R36, R96.reuse, R106, R36 ;  /* 0x0000006a6024723c */ /* 0x040fe20000041824 */
[----:B------:R-:W2:Y:S02]  /*15180*/  LDSM.16.MT88.4 R104, [R144+0x8000] ;  /* 0x008000009068783b */ /* 0x000ea40000004200 */
[C---:B------:R-:W-:Y:S01]  /*15190*/  FMUL.FTZ R86, R0.reuse, R86 ;  /* 0x0000005600567220 */ /* 0x040fe20000410000 */
[----:B------:R-:W-:Y:S01]  /*151a0*/  FMUL.FTZ R87, R0, R87 ;  /* 0x0000005700577220 */ /* 0x000fe20000410000 */
[C---:B------:R-:W-:Y:S01]  /*151b0*/  FMUL.FTZ R16, R2.reuse, R88 ;  /* 0x0000005802107220 */ /* 0x040fe20000410000 */
[----:B------:R-:W-:Y:S03]  /*151c0*/  FMUL.FTZ R17, R2, R89 ;  /* 0x0000005902117220 */ /* 0x000fe60000410000 */
[----:B------:R-:W-:Y:S01]  /*151d0*/  MUFU.EX2 R129, R129 ;  /* 0x0000008100817308 */ /* 0x000fe20000000800 */
[C---:B------:R-:W-:Y:S03]  /*151e0*/  HMMA.16816.F32.BF16 R40, R96.reuse, R108, R40 ;  /* 0x0000006c6028723c */ /* 0x040fe60000041828 */
[C---:B------:R-:W-:Y:S01]  /*151f0*/  FMUL.FTZ R18, R0.reuse, R90 ;  /* 0x0000005a00127220 */ /* 0x040fe20000410000 */
[----:B------:R-:W-:Y:S01]  /*15200*/  FMUL.FTZ R19, R0, R91 ;  /* 0x0000005b00137220 */ /* 0x000fe20000410000 */
[----:B------:R-:W-:Y:S01]  /*15210*/  FFMA.FTZ R121, R2, R171, R121 ;  /* 0x000000ab02797223 */ /* 0x000fe20000010079 */
[----:B------:R-:W-:Y:S03]  /*15220*/  ISETP.NE.AND P0, PT, R166, RZ, PT ;  /* 0x000000ffa600720c */ /* 0x000fe60003f05270 */
[----:B------:R-:W3:Y:S01]  /*15230*/  MUFU.EX2 R128, R128 ;  /* 0x0000008000807308 */ /* 0x000ee20000000800 */
[C---:B------:R-:W-:Y:S01]  /*15240*/  HMMA.16816.F32.BF16 R44, R96.reuse, R110, R44 ;  /* 0x0000006e602c723c */ /* 0x040fe2000004182c */
[----:B------:R-:W4:Y:S02]  /*15250*/  LDSM.16.MT88.4 R108, [R147+0xa000] ;  /* 0x00a00000936c783b */ /* 0x000f240000004200 */
[----:B-1----:R-:W-:Y:S01]  /*15260*/  F2FP.BF16.F32.PACK_AB R88, R127, R126 ;  /* 0x0000007e7f58723e */ /* 0x002fe200000010ff */
[----:B------:R-:W-:Y:S01]  /*15270*/  FFMA.FTZ R123, R0, R169, R123 ;  /* 0x000000a9007b7223 */ /* 0x000fe2000001007b */
[----:B------:R-:W-:Y:S01]  /*15280*/  MOV R0, R3 ;  /* 0x0000000300007202 */ /* 0x000fe20000000f00 */
[----:B------:R-:W-:Y:S03]  /*15290*/  FADD.FTZ R120, R120, R121 ;  /* 0x0000007978787221 */ /* 0x000fe60000010000 */
[----:B------:R-:W-:Y:S01]  /*152a0*/  MUFU.EX2 R130, R130 ;  /* 0x0000008200827308 */ /* 0x000fe20000000800 */
[C---:B------:R-:W-:Y:S03]  /*152b0*/  HMMA.16816.F32.BF16 R48, R96.reuse, R112, R48 ;  /* 0x000000706030723c */ /* 0x040fe60000041830 */
[----:B------:R-:W-:Y:S01]  /*152c0*/  FADD.FTZ R6, R6, R123 ;  /* 0x0000007b06067221 */ /* 0x000fe20000010000 */
[----:B------:R-:W-:Y:S01]  /*152d0*/  FADD.FTZ R7, R7, R120 ;  /* 0x0000007807077221 */ /* 0x000fe20000010000 */
[----:B------:R-:W-:Y:S04]  /*152e0*/  MOV R2, R101 ;  /* 0x0000006500027202 */ /* 0x000fe80000000f00 */
[----:B------:R-:W1:Y:S01]  /*152f0*/  MUFU.EX2 R131, R131 ;  /* 0x0000008300837308 */ /* 0x000e620000000800 */
[C---:B------:R-:W-:Y:S01]  /*15300*/  HMMA.16816.F32.BF16 R52, R96.reuse, R114, R52 ;  /* 0x000000726034723c */ /* 0x040fe20000041834 */
[----:B------:R-:W5:Y:S02]  /*15310*/  LDSM.16.MT88.4 R112, [R146+0xa000] ;  /* 0x00a000009270783b */ /* 0x000f640000004200 */
[----:B---3--:R-:W-:Y:S01]  /*15320*/  F2FP.BF16.F32.PACK_AB R89, R128, R129 ;  /* 0x000000818059723e */ /* 0x008fe200000010ff */
[----:B------:R-:W-:Y:S01]  /*15330*/  FADD.FTZ R103, R103, R6 ;  /* 0x0000000667677221 */ /* 0x000fe20000010000 */
[----:B------:R-:W-:Y:S04]  /*15340*/  FADD.FTZ R7, R102, R7 ;  /* 0x0000000766077221 */ /* 0x000fe80000010000 */
[----:B------:R-:W-:Y:S01]  /*15350*/  MUFU.EX2 R133, R133 ;  /* 0x0000008500857308 */ /* 0x000fe20000000800 */
[----:B------:R-:W-:Y:S01]  /*15360*/  FADD.FTZ R122, R122, R103 ;  /* 0x000000677a7a7221 */ /* 0x000fe20000010000 */
[C---:B--2---:R-:W-:Y:S03]  /*15370*/  HMMA.16816.F32.BF16 R56, R96.reuse, R104, R56 ;  /* 0x000000686038723c */ /* 0x044fe60000041838 */
[----:B------:R-:W-:Y:S01]  /*15380*/  FADD.FTZ R126, R126, R7 ;  /* 0x000000077e7e7221 */ /* 0x000fe20000010000 */
[----:B------:R-:W-:Y:S04]  /*15390*/  FADD.FTZ R129, R129, R122 ;  /* 0x0000007a81817221 */ /* 0x000fe80000010000 */
[----:B------:R-:W2:Y:S01]  /*153a0*/  MUFU.EX2 R132, R132 ;  /* 0x0000008400847308 */ /* 0x000ea20000000800 */
[----:B-1----:R-:W-:Y:S01]  /*153b0*/  F2FP.BF16.F32.PACK_AB R90, R131, R130 ;  /* 0x00000082835a723e */ /* 0x002fe200000010ff */
[C---:B------:R-:W-:Y:S01]  /*153c0*/  HMMA.16816.F32.BF16 R60, R96.reuse, R106, R60 ;  /* 0x0000006a603c723c */ /* 0x040fe2000004183c */
[----:B------:R-:W1:Y:S02]  /*153d0*/  LDSM.16.MT88.4 R104, [R145+0xa000] ;  /* 0x00a000009168783b */ /* 0x000e640000004200 */
[----:B------:R-:W-:Y:S01]  /*153e0*/  FADD.FTZ R127, R127, R126 ;  /* 0x0000007e7f7f7221 */ /* 0x000fe20000010000 */
[----:B------:R-:W-:Y:S04]  /*153f0*/  FADD.FTZ R128, R128, R129 ;  /* 0x0000008180807221 */ /* 0x000fe80000010000 */
[----:B------:R-:W-:Y:S01]  /*15400*/  MUFU.EX2 R134, R134 ;  /* 0x0000008600867308 */ /* 0x000fe20000000800 */
[----:B------:R-:W-:Y:S01]  /*15410*/  FADD.FTZ R130, R130, R127 ;  /* 0x0000007f82827221 */ /* 0x000fe20000010000 */
[C---:B----4-:R-:W-:Y:S03]  /*15420*/  HMMA.16816.F32.BF16 R64, R96.reuse, R108, R64 ;  /* 0x0000006c6040723c */ /* 0x050fe60000041840 */
[----:B------:R-:W-:Y:S05]  /*15430*/  FADD.FTZ R131, R131, R130 ;  /* 0x0000008283837221 */ /* 0x000fea0000010000 */
[----:B------:R-:W-:Y:S01]  /*15440*/  MUFU.EX2 R135, R135 ;  /* 0x0000008700877308 */ /* 0x000fe20000000800 */
[C---:B--2---:R-:W-:Y:S01]  /*15450*/  F2FP.BF16.F32.PACK_AB R91, R132.reuse, R133 ;  /* 0x00000085845b723e */ /* 0x044fe200000010ff */
[C---:B------:R-:W-:Y:S01]  /*15460*/  HMMA.16816.F32.BF16 R68, R96.reuse, R110, R68 ;  /* 0x0000006e6044723c */ /* 0x040fe20000041844 */
[----:B------:R-:W2:Y:S02]  /*15470*/  LDSM.16.MT88.4 R108, [R144+0xa000] ;  /* 0x00a00000906c783b */ /* 0x000ea40000004200 */
[----:B------:R-:W-:Y:S04]  /*15480*/  FADD.FTZ R133, R133, R128 ;  /* 0x0000008085857221 */ /* 0x000fe80000010000 */
[----:B------:R-:W-:Y:S01]  /*15490*/  FADD.FTZ R133, R132, R133 ;  /* 0x0000008584857221 */ /* 0x000fe20000010000 */
[C---:B-----5:R-:W-:Y:S08]  /*154a0*/  HMMA.16816.F32.BF16 R72, R96.reuse, R112, R72 ;  /* 0x000000706048723c */ /* 0x060ff00000041848 */
[C---:B------:R-:W-:Y:S01]  /*154b0*/  HMMA.16816.F32.BF16 R76, R96.reuse, R114, R76 ;  /* 0x00000072604c723c */ /* 0x040fe2000004184c */
[----:B------:R-:W-:Y:S07]  /*154c0*/  LDSM.16.MT88.4 R112, [R145+0x8800] ;  /* 0x008800009170783b */ /* 0x000fee0000004200 */
[C---:B-1----:R-:W-:Y:S08]  /*154d0*/  HMMA.16816.F32.BF16 R12, R96.reuse, R104, R12 ;  /* 0x00000068600c723c */ /* 0x042ff0000004180c */
[C---:B------:R-:W-:Y:S01]  /*154e0*/  HMMA.16816.F32.BF16 R80, R96.reuse, R106, R80 ;  /* 0x0000006a6050723c */ /* 0x040fe20000041850 */
[----:B------:R-:W1:Y:S07]  /*154f0*/  LDSM.16.MT88.4 R104, [R146+0x8800] ;  /* 0x008800009268783b */ /* 0x000e6e0000004200 */
[C---:B--2---:R-:W-:Y:S08]  /*15500*/  HMMA.16816.F32.BF16 R84, R96.reuse, R108, R84 ;  /* 0x0000006c6054723c */ /* 0x044ff00000041854 */
[----:B------:R-:W-:Y:S01]  /*15510*/  HMMA.16816.F32.BF16 R16, R96, R110, R16 ;  /* 0x0000006e6010723c */ /* 0x000fe20000041810 */
[----:B------:R-:W2:Y:S07]  /*15520*/  LDSM.16.MT88.4 R96, [R147+0xa800] ;  /* 0x00a800009360783b */ /* 0x000eae0000004200 */
[C---:B------:R-:W-:Y:S01]  /*15530*/  HMMA.16816.F32.BF16 R8, R88.reuse, R92, R8 ;  /* 0x0000005c5808723c */ /* 0x040fe20000041808 */
[----:B------:R-:W-:Y:S07]  /*15540*/  LDSM.16.MT88.4 R108, [R144+0xa800] ;  /* 0x00a80000906c783b */ /* 0x000fee0000004200 */
[C---:B------:R-:W-:Y:S01]  /*15550*/  HMMA.16816.F32.BF16 R36, R88.reuse, R94, R36 ;  /* 0x0000005e5824723c */ /* 0x040fe20000041824 */
[----:B------:R-:W3:Y:S07]  /*15560*/  LDSM.16.MT88.4 R92, [R146+0xa800] ;  /* 0x00a80000925c783b */ /* 0x000eee0000004200 */
[C---:B-1----:R-:W-:Y:S08]  /*15570*/  HMMA.16816.F32.BF16 R40, R88.reuse, R104, R40 ;  /* 0x000000685828723c */ /* 0x042ff00000041828 */
[C---:B------:R-:W-:Y:S01]  /*15580*/  HMMA.16816.F32.BF16 R44, R88.reuse, R106, R44 ;  /* 0x0000006a582c723c */ /* 0x040fe2000004182c */
[----:B------:R-:W1:Y:S07]  /*15590*/  LDSM.16.MT88.4 R104, [R145+0xa800] ;  /* 0x00a800009168783b */ /* 0x000e6e0000004200 */
[C---:B------:R-:W-:Y:S03]  /*155a0*/  HMMA.16816.F32.BF16 R48, R88.reuse, R112, R48 ;  /* 0x000000705830723c */ /* 0x040fe60000041830 */
[--C-:B------:R-:W-:Y:S01]  /*155b0*/  FFMA.FTZ R112, R20, UR4, -R125.reuse ;  /* 0x0000000414707c23 */ /* 0x100fe2000801087d */
[--C-:B------:R-:W-:Y:S04]  /*155c0*/  FFMA.FTZ R113, R21, UR4, -R125.reuse ;  /* 0x0000000415717c23 */ /* 0x100fe8000801087d */
[C---:B------:R-:W-:Y:S01]  /*155d0*/  HMMA.16816.F32.BF16 R52, R88.reuse, R114, R52 ;  /* 0x000000725834723c */ /* 0x040fe20000041834 */
[----:B------:R-:W-:Y:S02]  /*155e0*/  MUFU.EX2 R112, R112 ;  /* 0x0000007000707308 */ /* 0x000fe40000000800 */
[--C-:B------:R-:W-:Y:S01]  /*155f0*/  FFMA.FTZ R114, R22, UR4, -R124.reuse ;  /* 0x0000000416727c23 */ /* 0x100fe2000801087c */
[--C-:B------:R-:W-:Y:S04]  /*15600*/  FFMA.FTZ R115, R23, UR4, -R124.reuse ;  /* 0x0000000417737c23 */ /* 0x100fe8000801087c */
[C---:B------:R-:W-:Y:S03]  /*15610*/  HMMA.16816.F32.BF16 R56, R88.reuse, R116, R56 ;  /* 0x000000745838723c */ /* 0x040fe60000041838 */
[----:B------:R-:W4:Y:S01]  /*15620*/  MUFU.EX2 R113, R113 ;  /* 0x0000007100717308 */ /* 0x000f220000000800 */
[--C-:B------:R-:W-:Y:S01]  /*15630*/  FFMA.FTZ R116, R24, UR4, -R125.reuse ;  /* 0x0000000418747c23 */ /* 0x100fe2000801087d */
[----:B------:R-:W-:Y:S03]  /*15640*/  FFMA.FTZ R117, R25, UR4, -R125 ;  /* 0x0000000419757c23 */ /* 0x000fe6000801087d */
[C---:B------:R-:W-:Y:S05]  /*15650*/  HMMA.16816.F32.BF16 R60, R88.reuse, R118, R60 ;  /* 0x00000076583c723c */ /* 0x040fea000004183c */
[----:B------:R-:W-:Y:S01]  /*15660*/  MUFU.EX2 R114, R114 ;  /* 0x0000007200727308 */ /* 0x000fe20000000800 */
[--C-:B------:R-:W-:Y:S01]  /*15670*/  FFMA.FTZ R118, R26, UR4, -R124.reuse ;  /* 0x000000041a767c23 */ /* 0x100fe2000801087c */
[----:B------:R-:W-:Y:S02]  /*15680*/  FFMA.FTZ R119, R27, UR4, -R124 ;  /* 0x000000041b777c23 */ /* 0x000fe4000801087c */
[----:B------:R-:W-:Y:S01]  /*15690*/  LDSM.16.MT88.4 R24, [R145+0x9000] ;  /* 0x009000009118783b */ /* 0x000fe20000004200 */
[C---:B--2---:R-:W-:Y:S05]  /*156a0*/  HMMA.16816.F32.BF16 R64, R88.reuse, R96, R64 ;  /* 0x000000605840723c */ /* 0x044fea0000041840 */
[----:B------:R-:W2:Y:S01]  /*156b0*/  MUFU.EX2 R115, R115 ;  /* 0x0000007300737308 */ /* 0x000ea20000000800 */
[C---:B----4-:R-:W-:Y:S01]  /*156c0*/  F2FP.BF16.F32.PACK_AB R20, R113.reuse, R112 ;  /* 0x000000707114723e */ /* 0x050fe200000010ff */
[----:B------:R-:W-:Y:S01]  /*156d0*/  FADD.FTZ R112, R112, R131 ;  /* 0x0000008370707221 */ /* 0x000fe20000010000 */
[C---:B------:R-:W-:Y:S01]  /*156e0*/  HMMA.16816.F32.BF16 R68, R88.reuse, R98, R68 ;  /* 0x000000625844723c */ /* 0x040fe20000041844 */
[----:B------:R-:W-:Y:S06]  /*156f0*/  LDSM.16.MT88.4 R96, [R146+0x9000] ;  /* 0x009000009260783b */ /* 0x000fec0000004200 */
[----:B------:R-:W-:Y:S01]  /*15700*/  MUFU.EX2 R116, R116 ;  /* 0x0000007400747308 */ /* 0x000fe20000000800 */
[----:B------:R-:W-:Y:S01]  /*15710*/  FADD.FTZ R113, R113, R112 ;  /* 0x0000007071717221 */ /* 0x000fe20000010000 */
[C---:B---3--:R-:W-:Y:S08]  /*15720*/  HMMA.16816.F32.BF16 R72, R88.reuse, R92, R72 ;  /* 0x0000005c5848723c */ /* 0x048ff00000041848 */
[----:B------:R-:W3:Y:S01]  /*15730*/  MUFU.EX2 R117, R117 ;  /* 0x0000007500757308 */ /* 0x000ee20000000800 */
[C---:B--2---:R-:W-:Y:S01]  /*15740*/  F2FP.BF16.F32.PACK_AB R21, R115.reuse, R114 ;  /* 0x000000727315723e */ /* 0x044fe200000010ff */
[----:B------:R-:W-:Y:S01]  /*15750*/  FADD.FTZ R114, R114, R133 ;  /* 0x0000008572727221 */ /* 0x000fe20000010000 */
[C---:B------:R-:W-:Y:S01]  /*15760*/  HMMA.16816.F32.BF16 R76, R88.reuse, R94, R76 ;  /* 0x0000005e584c723c */ /* 0x040fe2000004184c */
[----:B------:R-:W2:Y:S06]  /*15770*/  LDSM.16.MT88.4 R92, [R147+0x9000] ;  /* 0x00900000935c783b */ /* 0x000eac0000004200 */
[----:B------:R-:W-:Y:S01]  /*15780*/  MUFU.EX2 R118, R118 ;  /* 0x0000007600767308 */ /* 0x000fe20000000800 */
[----:B------:R-:W-:Y:S01]  /*15790*/  FADD.FTZ R115, R115, R114 ;  /* 0x0000007273737221 */ /* 0x000fe20000010000 */
[C---:B-1----:R-:W-:Y:S08]  /*157a0*/  HMMA.16816.F32.BF16 R12, R88.reuse, R104, R12 ;  /* 0x00000068580c723c */ /* 0x042ff0000004180c */
[----:B------:R-:W1:Y:S01]  /*157b0*/  MUFU.EX2 R119, R119 ;  /* 0x0000007700777308 */ /* 0x000e620000000800 */
[C---:B---3--:R-:W-:Y:S01]  /*157c0*/  F2FP.BF16.F32.PACK_AB R22, R117.reuse, R116 ;  /* 0x000000747516723e */ /* 0x048fe200000010ff */
[----:B------:R-:W-:Y:S01]  /*157d0*/  FADD.FTZ R116, R116, R113 ;  /* 0x0000007174747221 */ /* 0x000fe20000010000 */
[C---:B------:R-:W-:Y:S01]  /*157e0*/  HMMA.16816.F32.BF16 R80, R88.reuse, R106, R80 ;  /* 0x0000006a5850723c */ /* 0x040fe20000041850 */
[----:B------:R-:W3:Y:S02]  /*157f0*/  LDSM.16.MT88.4 R104, [R144+0x9000] ;  /* 0x009000009068783b */ /* 0x000ee40000004200 */
[----:B------:R-:W-:Y:S05]  /*15800*/  FADD.FTZ R117, R117, R116 ;  /* 0x0000007475757221 */ /* 0x000fea0000010000 */
[C---:B------:R-:W-:Y:S03]  /*15810*/  HMMA.16816.F32.BF16 R84, R88.reuse, R108, R84 ;  /* 0x0000006c5854723c */ /* 0x040fe60000041854 */
[--C-:B------:R-:W-:Y:S01]  /*15820*/  FFMA.FTZ R108, R28, UR4, -R125.reuse ;  /* 0x000000041c6c7c23 */ /* 0x100fe2000801087d */
[----:B-1----:R-:W-:Y:S01]  /*15830*/  F2FP.BF16.F32.PACK_AB R23, R119, R118 ;  /* 0x000000767717723e */ /* 0x002fe200000010ff */
[--C-:B------:R-:W-:Y:S01]  /*15840*/  FFMA.FTZ R109, R29, UR4, -R125.reuse ;  /* 0x000000041d6d7c23 */ /* 0x100fe2000801087d */
[----:B------:R-:W-:Y:S01]  /*15850*/  FFMA.FTZ R125, R33, UR4, -R125 ;  /* 0x00000004217d7c23 */ /* 0x000fe2000801087d */
[----:B------:R-:W-:Y:S01]  /*15860*/  FADD.FTZ R118, R118, R115 ;  /* 0x0000007376767221 */ /* 0x000fe20000010000 */
[----:B------:R-:W-:Y:S01]  /*15870*/  HMMA.16816.F32.BF16 R16, R88, R110, R16 ;  /* 0x0000006e5810723c */ /* 0x000fe20000041810 */
[----:B------:R-:W1:Y:S01]  /*15880*/  LDSM.16.MT88.4 R88, [R147+0xb000] ;  /* 0x00b000009358783b */ /* 0x000e620000004200 */
[----:B------:R-:W-:Y:S01]  /*15890*/  MUFU.EX2 R108, R108 ;  /* 0x0000006c006c7308 */ /* 0x000fe20000000800 */
[--C-:B------:R-:W-:Y:S01]  /*158a0*/  FFMA.FTZ R110, R30, UR4, -R124.reuse ;  /* 0x000000041e6e7c23 */ /* 0x100fe2000801087c */
[--C-:B------:R-:W-:Y:S01]  /*158b0*/  FFMA.FTZ R111, R31, UR4, -R124.reuse ;  /* 0x000000041f6f7c23 */ /* 0x100fe2000801087c */
[----:B------:R-:W-:Y:S01]  /*158c0*/  FFMA.FTZ R124, R35, UR4, -R124 ;  /* 0x00000004237c7c23 */ /* 0x000fe2000801087c */
[----:B------:R-:W-:Y:S02]  /*158d0*/  FADD.FTZ R119, R119, R118 ;  /* 0x0000007677777221 */ /* 0x000fe40000010000 */
[C---:B--2---:R-:W-:Y:S01]  /*158e0*/  HMMA.16816.F32.BF16 R8, R20.reuse, R92, R8 ;  /* 0x0000005c1408723c */ /* 0x044fe20000041808 */
[----:B------:R-:W-:Y:S03]  /*158f0*/  LDSM.16.MT88.4 R28, [R147+0x9800] ;  /* 0x00980000931c783b */ /* 0x000fe60000004200 */
[----:B------:R-:W2:Y:S04]  /*15900*/  MUFU.EX2 R109, R109 ;  /* 0x0000006d006d7308 */ /* 0x000ea80000000800 */
[C---:B------:R-:W-:Y:S01]  /*15910*/  HMMA.16816.F32.BF16 R36, R20.reuse, R94, R36 ;  /* 0x0000005e1424723c */ /* 0x040fe20000041824 */
[----:B------:R-:W4:Y:S05]  /*15920*/  LDSM.16.MT88.4 R92, [R146+0xb000] ;  /* 0x00b00000925c783b */ /* 0x000f2a0000004200 */
[----:B------:R-:W-:Y:S02]  /*15930*/  MUFU.EX2 R110, R110 ;  /* 0x0000006e006e7308 */ /* 0x000fe40000000800 */
[C---:B------:R-:W-:Y:S01]  /*15940*/  HMMA.16816.F32.BF16 R40, R20.reuse, R96, R40 ;  /* 0x000000601428723c */ /* 0x040fe20000041828 */
[----:B------:R-:W-:Y:S07]  /*15950*/  LDSM.16.MT88.4 R32, [R147+0xb800] ;  /* 0x00b800009320783b */ /* 0x000fee0000004200 */
[----:B------:R-:W5:Y:S01]  /*15960*/  MUFU.EX2 R111, R111 ;  /* 0x0000006f006f7308 */ /* 0x000f620000000800 */
[C---:B------:R-:W-:Y:S01]  /*15970*/  HMMA.16816.F32.BF16 R44, R20.reuse, R98, R44 ;  /* 0x00000062142c723c */ /* 0x040fe2000004182c */
[----:B------:R-:W-:Y:S08]  /*15980*/  LDSM.16.MT88.4 R96, [R144+0xb000] ;  /* 0x00b000009060783b */ /* 0x000ff00000004200 */
[----:B------:R-:W4:Y:S01]  /*15990*/  MUFU.EX2 R125, R125 ;  /* 0x0000007d007d7308 */ /* 0x000f220000000800 */
[C---:B------:R-:W-:Y:S09]  /*159a0*/  HMMA.16816.F32.BF16 R48, R20.reuse, R24, R48 ;  /* 0x000000181430723c */ /* 0x040ff20000041830 */
[----:B------:R-:W4:Y:S01]  /*159b0*/  MUFU.EX2 R124, R124 ;  /* 0x0000007c007c7308 */ /* 0x000f220000000800 */
[C---:B------:R-:W-:Y:S01]  /*159c0*/  HMMA.16816.F32.BF16 R52, R20.reuse, R26, R52 ;  /* 0x0000001a1434723c */ /* 0x040fe20000041834 */
[----:B------:R-:W4:Y:S07]  /*159d0*/  LDSM.16.MT88.4 R24, [R145+0xb000] ;  /* 0x00b000009118783b */ /* 0x000f2e0000004200 */
[C---:B---3--:R-:W-:Y:S08]  /*159e0*/  HMMA.16816.F32.BF16 R56, R20.reuse, R104, R56 ;  /* 0x000000681438723c */ /* 0x048ff00000041838 */
[C---:B------:R-:W-:Y:S01]  /*159f0*/  HMMA.16816.F32.BF16 R60, R20.reuse, R106, R60 ;  /* 0x0000006a143c723c */ /* 0x040fe2000004183c */
[----:B------:R-:W-:Y:S07]  /*15a00*/  LDSM.16.MT88.4 R104, [R145+0x9800] ;  /* 0x009800009168783b */ /* 0x000fee0000004200 */
[C---:B-1----:R-:W-:Y:S03]  /*15a10*/  HMMA.16816.F32.BF16 R64, R20.reuse, R88, R64 ;  /* 0x000000581440723c */ /* 0x042fe60000041840 */
[----:B--2---:R-:W-:Y:S01]  /*15a20*/  F2FP.BF16.F32.PACK_AB R88, R109, R108 ;  /* 0x0000006c6d58723e */ /* 0x004fe200000010ff */
[----:B------:R-:W-:Y:S01]  /*15a30*/  FADD.FTZ R108, R108, R117 ;  /* 0x000000756c6c7221 */ /* 0x000fe20000010000 */
[----:B-----5:R-:W-:Y:S01]  /*15a40*/  F2FP.BF16.F32.PACK_AB R89, R111, R110 ;  /* 0x0000006e6f59723e */ /* 0x020fe200000010ff */
[----:B------:R-:W-:Y:S02]  /*15a50*/  FADD.FTZ R110, R110, R119 ;  /* 0x000000776e6e7221 */ /* 0x000fe40000010000 */
[C---:B------:R-:W-:Y:S03]  /*15a60*/  HMMA.16816.F32.BF16 R68, R20.reuse, R90, R68 ;  /* 0x0000005a1444723c */ /* 0x040fe60000041844 */
[----:B----4-:R-:W-:Y:S01]  /*15a70*/  F2FP.BF16.F32.PACK_AB R90, R125, R134 ;  /* 0x000000867d5a723e */ /* 0x010fe200000010ff */
[----:B------:R-:W-:Y:S01]  /*15a80*/  FADD.FTZ R109, R109, R108 ;  /* 0x0000006c6d6d7221 */ /* 0x000fe20000010000 */
[----:B------:R-:W-:Y:S01]  /*15a90*/  F2FP.BF16.F32.PACK_AB R91, R124, R135 ;  /* 0x000000877c5b723e */ /* 0x000fe200000010ff */
[----:B------:R-:W-:Y:S02]  /*15aa0*/  FADD.FTZ R110, R111, R110 ;  /* 0x0000006e6f6e7221 */ /* 0x000fe40000010000 */
[C---:B------:R-:W-:Y:S03]  /*15ab0*/  HMMA.16816.F32.BF16 R72, R20.reuse, R92, R72 ;  /* 0x0000005c1448723c */ /* 0x040fe60000041848 */
[----:B------:R-:W-:Y:S01]  /*15ac0*/  FADD.FTZ R134, R134, R109 ;  /* 0x0000006d86867221 */ /* 0x000fe20000010000 */
[----:B------:R-:W-:Y:S03]  /*15ad0*/  FADD.FTZ R135, R135, R110 ;  /* 0x0000006e87877221 */ /* 0x000fe60000010000 */
[----:B------:R-:W-:Y:S01]  /*15ae0*/  FADD.FTZ R171, R125, R134 ;  /* 0x000000867dab7221 */ /* 0x000fe20000010000 */
[C---:B------:R-:W-:Y:S01]  /*15af0*/  HMMA.16816.F32.BF16 R76, R20.reuse, R94, R76 ;  /* 0x0000005e144c723c */ /* 0x040fe2000004184c */
[----:B------:R-:W1:Y:S02]  /*15b00*/  LDSM.16.MT88.4 R92, [R146+0x9800] ;  /* 0x00980000925c783b */ /* 0x000e640000004200 */
[----:B------:R-:W-:Y:S05]  /*15b10*/  FADD.FTZ R169, R124, R135 ;  /* 0x000000877ca97221 */ /* 0x000fea0000010000 */
[C---:B------:R-:W-:Y:S08]  /*15b20*/  HMMA.16816.F32.BF16 R12, R20.reuse, R24, R12 ;  /* 0x00000018140c723c */ /* 0x040ff0000004180c */
[C---:B------:R-:W-:Y:S01]  /*15b30*/  HMMA.16816.F32.BF16 R80, R20.reuse, R26, R80 ;  /* 0x0000001a1450723c */ /* 0x040fe20000041850 */
[----:B------:R-:W2:Y:S07]  /*15b40*/  LDSM.16.MT88.4 R24, [R144+0x9800] ;  /* 0x009800009018783b */ /* 0x000eae0000004200 */
[C---:B------:R-:W-:Y:S08]  /*15b50*/  HMMA.16816.F32.BF16 R84, R20.reuse, R96, R84 ;  /* 0x000000601454723c */ /* 0x040ff00000041854 */
[----:B------:R-:W-:Y:S01]  /*15b60*/  HMMA.16816.F32.BF16 R16, R20, R98, R16 ;  /* 0x000000621410723c */ /* 0x000fe20000041810 */
[----:B------:R-:W3:Y:S07]  /*15b70*/  LDSM.16.MT88.4 R20, [R146+0xb800] ;  /* 0x00b800009214783b */ /* 0x000eee0000004200 */
[C---:B------:R-:W-:Y:S01]  /*15b80*/  HMMA.16816.F32.BF16 R96, R88.reuse, R28, R8 ;  /* 0x0000001c5860723c */ /* 0x040fe20000041808 */
[----:B------:R-:W4:Y:S07]  /*15b90*/  LDSM.16.MT88.4 R8, [R145+0xb800] ;  /* 0x00b800009108783b */ /* 0x000f2e0000004200 */
[C---:B------:R-:W-:Y:S08]  /*15ba0*/  HMMA.16816.F32.BF16 R36, R88.reuse, R30, R36 ;  /* 0x0000001e5824723c */ /* 0x040ff00000041824 */
[C---:B-1----:R-:W-:Y:S08]  /*15bb0*/  HMMA.16816.F32.BF16 R40, R88.reuse, R92, R40 ;  /* 0x0000005c5828723c */ /* 0x042ff00000041828 */
[C---:B------:R-:W-:Y:S08]  /*15bc0*/  HMMA.16816.F32.BF16 R44, R88.reuse, R94, R44 ;  /* 0x0000005e582c723c */ /* 0x040ff0000004182c */
[C---:B------:R-:W-:Y:S08]  /*15bd0*/  HMMA.16816.F32.BF16 R48, R88.reuse, R104, R48 ;  /* 0x000000685830723c */ /* 0x040ff00000041830 */
[C---:B------:R-:W-:Y:S08]  /*15be0*/  HMMA.16816.F32.BF16 R52, R88.reuse, R106, R52 ;  /* 0x0000006a5834723c */ /* 0x040ff00000041834 */
[C---:B--2---:R-:W-:Y:S08]  /*15bf0*/  HMMA.16816.F32.BF16 R56, R88.reuse, R24, R56 ;  /* 0x000000185838723c */ /* 0x044ff00000041838 */
[C---:B------:R-:W-:Y:S01]  /*15c00*/  HMMA.16816.F32.BF16 R60, R88.reuse, R26, R60 ;  /* 0x0000001a583c723c */ /* 0x040fe2000004183c */
[----:B------:R-:W1:Y:S07]  /*15c10*/  LDSM.16.MT88.4 R24, [R144+0xb800] ;  /* 0x00b800009018783b */ /* 0x000e6e0000004200 */
[C---:B------:R-:W-:Y:S08]  /*15c20*/  HMMA.16816.F32.BF16 R64, R88.reuse, R32, R64 ;  /* 0x000000205840723c */ /* 0x040ff00000041840 */
[C---:B------:R-:W-:Y:S08]  /*15c30*/  HMMA.16816.F32.BF16 R68, R88.reuse, R34, R68 ;  /* 0x000000225844723c */ /* 0x040ff00000041844 */
[C---:B---3--:R-:W-:Y:S08]  /*15c40*/  HMMA.16816.F32.BF16 R72, R88.reuse, R20, R72 ;  /* 0x000000145848723c */ /* 0x048ff00000041848 */
[C---:B------:R-:W-:Y:S08]  /*15c50*/  HMMA.16816.F32.BF16 R76, R88.reuse, R22, R76 ;  /* 0x00000016584c723c */ /* 0x040ff0000004184c */
[C---:B----4-:R-:W-:Y:S08]  /*15c60*/  HMMA.16816.F32.BF16 R92, R88.reuse, R8, R12 ;  /* 0x00000008585c723c */ /* 0x050ff0000004180c */
[C---:B------:R-:W-:Y:S08]  /*15c70*/  HMMA.16816.F32.BF16 R80, R88.reuse, R10, R80 ;  /* 0x0000000a5850723c */ /* 0x040ff00000041850 */
[C---:B-1----:R-:W-:Y:S08]  /*15c80*/  HMMA.16816.F32.BF16 R84, R88.reuse, R24, R84 ;  /* 0x000000185854723c */ /* 0x042ff00000041854 */
[----:B------:R-:W-:Y:S01]  /*15c90*/  HMMA.16816.F32.BF16 R88, R88, R26, R16 ;  /* 0x0000001a5858723c */ /* 0x000fe20000041810 */
[----:B------:R-:W-:Y:S08]  /*15ca0*/  @!UPT UIADD3 URZ, UPT, UPT, URZ, URZ, URZ ;  /* 0x000000fffffff290 */ /* 0x000ff0000fffe0ff */
[----:B------:R-:W-:Y:S11]  /*15cb0*/  @P0 BRA `(.L_x_4743) ;  /* 0xffffffd4008c0947 */ /* 0x000ff6000383ffff */
.L_x_4739:
[----:B------:R-:W1:Y:S01]  /*15cc0*/  SHFL.BFLY PT, R10, R171, 0x2, 0x1f ;  /* 0x0c401f00ab0a7f89 */ /* 0x000e6200000e0000 */
[----:B------:R-:W2:Y:S01]  /*15cd0*/  S2UR UR4, SR_CgaCtaId ;  /* 0x00000000000479c3 */ /* 0x000ea20000008800 */
[C---:B------:R-:W-:Y:S01]  /*15ce0*/  SHF.L.U32 R7, R153.reuse, 0x4, RZ ;  /* 0x0000000499077819 */ /* 0x040fe200000006ff */
[----:B------:R-:W-:Y:S01]  /*15cf0*/  UMOV UR5, 0x400 ;  /* 0x0000040000057882 */ /* 0x000fe20000000000 */
[----:B------:R-:W3:Y:S01]  /*15d00*/  SHFL.BFLY PT, R0, R169, 0x2, 0x1f ;  /* 0x0c401f00a9007f89 */ /* 0x000ee200000e0000 */
[----:B------:R-:W-:Y:S01]  /*15d10*/  SHF.L.U32 R2, R153, 0x1, RZ ;  /* 0x0000000199027819 */ /* 0x000fe200000006ff */
[----:B------:R-:W4:Y:S01]  /*15d20*/  LDCU.64 UR8, c[0x0][0x408] ;  /* 0x00008100ff0877ac */ /* 0x000f220008000a00 */
[----:B------:R-:W-:Y:S01]  /*15d30*/  LOP3.LUT R7, R7, 0x1c0, RZ, 0xc0, !PT ;  /* 0x000001c007077812 */ /* 0x000fe200078ec0ff */
[----:B------:R-:W-:Y:S01]  /*15d40*/  BSSY.RECONVERGENT B0, `(.L_x_4744) ;  /* 0x00000d4000007945 */ /* 0x000fe20003800200 */
[----:B------:R-:W-:Y:S02]  /*15d50*/  LOP3.LUT P0, RZ, R153, 0x4, RZ, 0xc0, !PT ;  /* 0x0000000499ff7812 */ /* 0x000fe4000780c0ff */
[----:B------:R-:W-:-:S02]  /*15d60*/  LOP3.LUT R7, R7, 0x38, R2, 0xf8, !PT ;  /* 0x0000003807077812 */ /* 0x000fc400078ef802 */
[C---:B------:R-:W-:Y:S02]  /*15d70*/  LOP3.LUT P1, RZ, R153.reuse, 0x8, RZ, 0xc0, !PT ;  /* 0x0000000899ff7812 */ /* 0x040fe4000782c0ff */
[----:B------:R-:W-:Y:S01]  /*15d80*/  LOP3.LUT P5, RZ, R153, 0x3, RZ, 0xc0, !PT ;  /* 0x0000000399ff7812 */ /* 0x000fe200078ac0ff */
[----:B-1----:R-:W-:Y:S01]  /*15d90*/  FADD.FTZ R10, R10, R171 ;  /* 0x000000ab0a0a7221 */ /* 0x002fe20000010000 */
[----:B--2---:R-:W-:Y:S01]  /*15da0*/  ULEA UR4, UR4, UR5, 0x18 ;  /* 0x0000000504047291 */ /* 0x004fe2000f8ec0ff */
[----:B---3--:R-:W-:-:S03]  /*15db0*/  FADD.FTZ R11, R0, R169 ;  /* 0x000000a9000b7221 */ /* 0x008fc60000010000 */
[----:B------:R-:W1:Y:S01]  /*15dc0*/  SHFL.BFLY PT, R5, R10, 0x1, 0x1f ;  /* 0x0c201f000a057f89 */ /* 0x000e6200000e0000 */
[----:B------:R-:W-:-:S03]  /*15dd0*/  SHF.L.U32 R0, R153, 0x5, RZ ;  /* 0x0000000599007819 */ /* 0x000fc600000006ff */
[----:B------:R-:W2:Y:S01]  /*15de0*/  SHFL.BFLY PT, R4, R11, 0x1, 0x1f ;  /* 0x0c201f000b047f89 */ /* 0x000ea200000e0000 */
[----:B-1----:R-:W-:Y:S01]  /*15df0*/  FADD.FTZ R6, R10, R5 ;  /* 0x000000050a067221 */ /* 0x002fe20000010000 */
[----:B------:R-:W-:Y:S02]  /*15e00*/  LOP3.LUT R5, R2, 0x6, RZ, 0xc0, !PT ;  /* 0x0000000602057812 */ /* 0x000fe400078ec0ff */
[----:B------:R-:W-:Y:S01]  /*15e10*/  MOV R2, 0x10 ;  /* 0x0000001000027802 */ /* 0x000fe20000000f00 */
[----:B--2---:R-:W-:Y:S01]  /*15e20*/  FADD.FTZ R4, R11, R4 ;  /* 0x000000040b047221 */ /* 0x004fe20000010000 */
[----:B------:R-:W1:Y:S01]  /*15e30*/  MUFU.RCP R9, R6 ;  /* 0x0000000600097308 */ /* 0x000e620000001000 */
[----:B------:R-:W-:Y:S02]  /*15e40*/  FSETP.NE.FTZ.AND P4, PT, R6, RZ, PT ;  /* 0x000000ff0600720b */ /* 0x000fe40003f95000 */
[----:B------:R-:W-:Y:S02]  /*15e50*/  SEL R2, R2, 0xfffffff0, !P0 ;  /* 0xfffffff002027807 */ /* 0x000fe40004000000 */
[----:B------:R-:W-:-:S02]  /*15e60*/  LOP3.LUT R0, R5, 0x7c00, R0, 0xf8, !PT ;  /* 0x00007c0005007812 */ /* 0x000fc400078ef800 */
[----:B------:R-:W-:Y:S01]  /*15e70*/  FSETP.NE.FTZ.AND P3, PT, R4, RZ, PT ;  /* 0x000000ff0400720b */ /* 0x000fe20003f75000 */
[----:B------:R-:W2:Y:S01]  /*15e80*/  MUFU.RCP R8, R4 ;  /* 0x0000000400087308 */ /* 0x000ea20000001000 */
[----:B------:R-:W-:Y:S02]  /*15e90*/  LOP3.LUT P0, RZ, R153, 0x10, RZ, 0xc0, !PT ;  /* 0x0000001099ff7812 */ /* 0x000fe4000780c0ff */
[----:B------:R-:W-:Y:S02]  /*15ea0*/  LOP3.LUT R0, R0, R7, RZ, 0xfc, !PT ;  /* 0x0000000700007212 */ /* 0x000fe400078efcff */
[----:B------:R-:W-:Y:S01]  /*15eb0*/  MOV R5, 0x20 ;  /* 0x0000002000057802 */ /* 0x000fe20000000f00 */
[----:B------:R-:W3:Y:S01]  /*15ec0*/  @P4 LDC R20, c[0x0][0x458] ;  /* 0x00011600ff144b82 */ /* 0x000ee20000000800 */
[----:B------:R-:W-:Y:S01]  /*15ed0*/  LEA R7, R0, UR4, 0x1 ;  /* 0x0000000400077c11 */ /* 0x000fe2000f8e08ff */
[----:B------:R-:W5:Y:S01]  /*15ee0*/  @P4 MUFU.LG2 R6, R6 ;  /* 0x0000000600064308 */ /* 0x000f620000000c00 */
[----:B-1----:R-:W-:-:S02]  /*15ef0*/  FSEL R9, R9, 1, P4 ;  /* 0x3f80000009097808 */ /* 0x002fc40002000000 */
[----:B------:R-:W-:Y:S02]  /*15f00*/  SEL R0, R5, 0xffffffe0, !P1 ;  /* 0xffffffe005007807 */ /* 0x000fe40004800000 */
[----:B------:R-:W-:Y:S01]  /*15f10*/  IADD3 R13, PT, PT, R7, 0x40, RZ ;  /* 0x00000040070d7810 */ /* 0x000fe20007ffe0ff */
        /* <DEDUP_REMOVED lines=32> */
[----:B------:R-:W-:Y:S01]  /*16120*/  FMUL.FTZ R59, R8, R59 ;  /* 0x0000003b083b7220 */ /* 0x000fe20000410000 */
        /* <DEDUP_REMOVED lines=78> */
[----:B------:R-:W4:Y:S01]  /*16610*/  @P3 LDC R16, c[0x0][0x458] ;  /* 0x00011600ff103b82 */ /* 0x000f220000000800 */
[----:B------:R-:W-:Y:S01]  /*16620*/  F2FP.BF16.F32.PACK_AB R94, R95, R94 ;  /* 0x0000005e5f5e723e */ /* 0x000fe200000010ff */
[----:B------:R-:W-:Y:S01]  /*16630*/  STS [R17], R56 ;  /* 0x0000003811007388 */ /* 0x000fe20000000800 */
[----:B------:R-:W-:Y:S01]  /*16640*/  F2FP.BF16.F32.PACK_AB R80, R81, R80 ;  /* 0x000000505150723e */ /* 0x000fe200000010ff */
[----:B-----5:R-:W-:Y:S01]  /*16650*/  @P4 FMUL.FTZ R6, R6, 0.69314718246459960938 ;  /* 0x3f31721806064820 */ /* 0x020fe20000410000 */
        /* <DEDUP_REMOVED lines=11> */
[----:B------:R-:W-:Y:S01]  /*16710*/  STS [R7+0x2000], R64 ;  /* 0x0020004007007388 */ /* 0x000fe20000000800 */
[----:B------:R-:W1:Y:S02]  /*16720*/  LDC R8, c[0x0][0x434] ;  /* 0x00010d00ff087b82 */ /* 0x000e640000000800 */
[C---:B------:R-:W-:Y:S01]  /*16730*/  ISETP.NE.OR P0, PT, R152.reuse, -0x1, !P2 ;  /* 0xffffffff9800780c */ /* 0x040fe20005705670 */
[----:B------:R2:W-:Y:S04]  /*16740*/  STS [R7+0x2400], R66 ;  /* 0x0024004207007388 */ /* 0x0005e80000000800 */
[----:B------:R-:W-:Y:S02]  /*16750*/  STS [R5+0x2000], R68 ;  /* 0x0020004405007388 */ /* 0x000fe40000000800 */
[----:B------:R-:W5:Y:S02]  /*16760*/  @!P1 LDC.64 R18, c[0x0][0x400] ;  /* 0x00010000ff129b82 */ /* 0x000f640000000a00 */
[----:B------:R-:W-:Y:S04]  /*16770*/  STS [R5+0x2400], R70 ;  /* 0x0024004605007388 */ /* 0x000fe80000000800 */
[----:B------:R-:W-:Y:S02]  /*16780*/  STS [R11+0x2000], R72 ;  /* 0x002000480b007388 */ /* 0x000fe40000000800 */
[----:B------:R-:W4:Y:S02]  /*16790*/  @!P2 LDC R2, c[0x0][0x3e0] ;  /* 0x0000f800ff02ab82 */ /* 0x000f240000000800 */
[----:B------:R3:W-:Y:S04]  /*167a0*/  STS [R11+0x2400], R74 ;  /* 0x0024004a0b007388 */ /* 0x0007e80000000800 */
[----:B------:R-:W-:Y:S04]  /*167b0*/  STS [R15+0x2000], R76 ;  /* 0x0020004c0f007388 */ /* 0x000fe80000000800 */
[----:B------:R-:W-:Y:S01]  /*167c0*/  STS [R15+0x2400], R78 ;  /* 0x0024004e0f007388 */ /* 0x000fe20000000800 */
[----:B--2---:R-:W2:Y:S03]  /*167d0*/  @P2 LDC R7, c[0x0][0x454] ;  /* 0x00011500ff072b82 */ /* 0x004ea60000000800 */
[----:B------:R-:W-:Y:S04]  /*167e0*/  STS [R13+0x2000], R92 ;  /* 0x0020005c0d007388 */ /* 0x000fe80000000800 */
[----:B------:R-:W-:Y:S04]  /*167f0*/  STS [R13+0x2400], R94 ;  /* 0x0024005e0d007388 */ /* 0x000fe80000000800 */
[----:B------:R-:W-:Y:S04]  /*16800*/  STS [R21+0x2000], R80 ;  /* 0x0020005015007388 */ /* 0x000fe80000000800 */
[----:B------:R-:W-:Y:S01]  /*16810*/  STS [R21+0x2400], R82 ;  /* 0x0024005215007388 */ /* 0x000fe20000000800 */
[----:B---3--:R-:W3:Y:S03]  /*16820*/  @P1 LDC.64 R10, c[0x0][0x408] ;  /* 0x00010200ff0a1b82 */ /* 0x008ee60000000a00 */
[----:B------:R-:W-:Y:S04]  /*16830*/  STS [R17+0x2000], R84 ;  /* 0x0020005411007388 */ /* 0x000fe80000000800 */
[----:B------:R1:W-:Y:S04]  /*16840*/  STS [R17+0x2400], R86 ;  /* 0x0024005611007388 */ /* 0x0003e80000000800 */
[----:B------:R5:W-:Y:S04]  /*16850*/  STS [R23+0x2000], R9 ;  /* 0x0020000917007388 */ /* 0x000be80000000800 */
[----:B------:R4:W-:Y:S01]  /*16860*/  STS [R23+0x2400], R90 ;  /* 0x0024005a17007388 */ /* 0x0009e20000000800 */
[----:B------:R-:W-:Y:S01]  /*16870*/  BAR.SYNC.DEFER_BLOCKING 0x0 ;  /* 0x0000000000007b1d */ /* 0x000fe20000010000 */
[----:B---3--:R-:W-:-:S05]  /*16880*/  @P1 IMAD.WIDE.U32 R24, R152, R10, RZ ;  /* 0x0000000a98181225 */ /* 0x008fca00078e00ff */
[----:B------:R-:W3:Y:S01]  /*16890*/  S2R R0, SR_CTAID.Z ;  /* 0x0000000000007919 */ /* 0x000ee20000002700 */
[----:B------:R-:W2:Y:S01]  /*168a0*/  S2R R5, SR_TID.X ;  /* 0x0000000000057919 */ /* 0x000ea20000002100 */
[--C-:B-1----:R-:W-:Y:S02]  /*168b0*/  SHF.R.U32.HI R17, RZ, 0x2, R153.reuse ;  /* 0x00000002ff117819 */ /* 0x102fe40000011699 */
[----:B-----5:R-:W-:Y:S01]  /*168c0*/  SHF.R.U32.HI R9, RZ, 0x1, R153 ;  /* 0x00000001ff097819 */ /* 0x020fe20000011699 */
[----:B----4-:R-:W-:-:S03]  /*168d0*/  @!P1 IMAD.WIDE.U32 R22, R155, R18, RZ ;  /* 0x000000129b169225 */ /* 0x010fc600078e00ff */
[----:B------:R-:W-:Y:S01]  /*168e0*/  LOP3.LUT R18, R9, 0x30, RZ, 0xc0, !PT ;  /* 0x0000003009127812 */ /* 0x000fe200078ec0ff */
[----:B------:R1:W4:Y:S01]  /*168f0*/  LDS.128 R12, [R163+0x1800] ;  /* 0x00180000a30c7984 */ /* 0x0003220000000c00 */
[C---:B------:R-:W-:Y:S01]  /*16900*/  @!P1 IMAD R19, R155.reuse, R19, R23 ;  /* 0x000000139b139224 */ /* 0x040fe200078e0217 */
[----:B------:R-:W-:Y:S01]  /*16910*/  MOV R9, 0x7f800000 ;  /* 0x7f80000000097802 */ /* 0x000fe20000000f00 */
[----:B------:R-:W-:Y:S01]  /*16920*/  @P1 IMAD R19, R152, R11, R25 ;  /* 0x0000000b98131224 */ /* 0x000fe200078e0219 */
[----:B------:R-:W-:Y:S01]  /*16930*/  LOP3.LUT R17, R18, 0x7, R17, 0xf8, !PT ;  /* 0x0000000712117812 */ /* 0x000fe200078ef811 */
[----:B------:R-:W-:Y:S02]  /*16940*/  @!P0 IMAD R152, R155, R8, RZ ;  /* 0x000000089b988224 */ /* 0x000fe400078e02ff */
[----:B------:R-:W-:Y:S01]  /*16950*/  @P4 FFMA.FTZ R9, R101, R20, R6 ;  /* 0x0000001465094223 */ /* 0x000fe20000010006 */
[----:B---3--:R-:W-:Y:S01]  /*16960*/  @!P2 IMAD R11, R155, R2, R0 ;  /* 0x000000029b0ba224 */ /* 0x008fe200078e0200 */
[----:B------:R-:W-:Y:S01]  /*16970*/  MOV R2, 0x7f800000 ;  /* 0x7f80000000027802 */ /* 0x000fe20000000f00 */
[----:B------:R-:W-:-:S02]  /*16980*/  @P3 FFMA.FTZ R2, R3, R16, R4 ;  /* 0x0000001003023223 */ /* 0x000fc40000010004 */
[----:B------:R-:W-:Y:S02]  /*16990*/  @!P2 IMAD R11, R11, R8, RZ ;  /* 0x000000080b0ba224 */ /* 0x000fe400078e02ff */
[----:B--2---:R-:W-:Y:S01]  /*169a0*/  @P2 IMAD R11, R0, R7, R152 ;  /* 0x00000007000b2224 */ /* 0x004fe200078e0298 */
[----:B-1----:R-:W-:Y:S06]  /*169b0*/  @P5 BRA `(.L_x_4745) ;  /* 0x0000000000305947 */ /* 0x002fec0003800000 */
[----:B------:R-:W1:Y:S01]  /*169c0*/  LDCU.64 UR4, c[0x0][0x420] ;  /* 0x00008400ff0477ac */ /* 0x000e620008000a00 */
[----:B------:R-:W-:Y:S02]  /*169d0*/  IMAD.IADD R6, R154, 0x1, R11 ;  /* 0x000000019a067824 */ /* 0x000fe400078e020b */
[----:B------:R-:W-:Y:S02]  /*169e0*/  IMAD.IADD R4, R157, 0x1, -R154 ;  /* 0x000000019d047824 */ /* 0x000fe400078e0a9a */
        /* <DEDUP_REMOVED lines=9> */
.L_x_4745:
[----:B------:R-:W-:Y:S05]  /*16a80*/  BSYNC.RECONVERGENT B0 ;  /* 0x0000000000007941 */ /* 0x000fea0003800200 */
.L_x_4744:
[----:B------:R-:W-:Y:S01]  /*16a90*/  IMAD.MOV.U32 R165, RZ, RZ, RZ ;  /* 0x000000ffffa57224 */ /* 0x000fe200078e00ff */
[----:B-1----:R1:W2:Y:S01]  /*16aa0*/  LDS.128 R8, [R163] ;  /* 0x00000000a3087984 */ /* 0x0022a20000000c00 */
[----:B------:R-:W-:Y:S01]  /*16ab0*/  @P1 IMAD.MOV.U32 R22, RZ, RZ, R24 ;  /* 0x000000ffff161224 */ /* 0x000fe200078e0018 */
[----:B------:R-:W3:Y:S01]  /*16ac0*/  LDCU.64 UR4, c[0x0][0x410] ;  /* 0x00008200ff0477ac */ /* 0x000ee20008000a00 */
[C---:B------:R-:W-:Y:S01]  /*16ad0*/  IMAD.WIDE.U32 R6, R154.reuse, UR8, R164 ;  /* 0x000000089a067c25 */ /* 0x040fe2000f8e00a4 */
[C---:B------:R-:W-:Y:S01]  /*16ae0*/  IADD3 R157, PT, PT, -R154.reuse, R157, RZ ;  /* 0x0000009d9a9d7210 */ /* 0x040fe20007ffe1ff */
[----:B------:R-:W-:Y:S02]  /*16af0*/  BSSY.RECONVERGENT B0, `(.L_x_4746) ;  /* 0x0000018000007945 */ /* 0x000fe40003800200 */
[----:B------:R-:W-:Y:S01]  /*16b00*/  IMAD R2, R154, UR9, R7 ;  /* 0x000000099a027c24 */ /* 0x000fe2000f8e0207 */
[----:B------:R-:W-:Y:S02]  /*16b10*/  IADD3 R16, P0, PT, R22, R6, RZ ;  /* 0x0000000616107210 */ /* 0x000fe40007f1e0ff */
[----:B------:R-:W-:-:S02]  /*16b20*/  ISETP.GE.AND P5, PT, R161, R157, PT ;  /* 0x0000009da100720c */ /* 0x000fc40003fa6270 */
[-C--:B------:R-:W-:Y:S01]  /*16b30*/  ISETP.GE.AND P4, PT, R160, R157.reuse, PT ;  /* 0x0000009da000720c */ /* 0x080fe20003f86270 */
[----:B------:R-:W-:Y:S01]  /*16b40*/  IMAD.X R17, R19, 0x1, R2, P0 ;  /* 0x0000000113117824 */ /* 0x000fe200000e0602 */
[----:B------:R-:W-:Y:S02]  /*16b50*/  SHF.R.U32.HI R2, RZ, 0x3, R5 ;  /* 0x00000003ff027819 */ /* 0x000fe40000011605 */
[----:B------:R1:W1:Y:S01]  /*16b60*/  LDS.128 R4, [R163+0x2000] ;  /* 0x00200000a3047984 */ /* 0x0002620000000c00 */
[-C--:B------:R-:W-:Y:S02]  /*16b70*/  ISETP.GE.AND P3, PT, R156, R157.reuse, PT ;  /* 0x0000009d9c00720c */ /* 0x080fe40003f66270 */
[----:B------:R-:W-:Y:S01]  /*16b80*/  ISETP.GE.AND P0, PT, R2, R157, PT ;  /* 0x0000009d0200720c */ /* 0x000fe20003f06270 */
[----:B---3--:R-:W-:-:S04]  /*16b90*/  IMAD.WIDE.U32 R16, R0, UR4, R16 ;  /* 0x0000000400107c25 */ /* 0x008fc8000f8e0010 */
[----:B------:R-:W-:-:S08]  /*16ba0*/  IMAD R19, R0, UR5, R17 ;  /* 0x0000000500137c24 */ /* 0x000fd0000f8e0211 */
[----:B------:R-:W-:Y:S05]  /*16bb0*/  @P0 BRA `(.L_x_4747) ;  /* 0x00000000002c0947 */ /* 0x000fea0003800000 */
[----:B------:R-:W3:Y:S01]  /*16bc0*/  LDCU UR10, c[0x0][0x440] ;  /* 0x00008800ff0a77ac */ /* 0x000ee20008000800 */
[----:B------:R-:W-:Y:S01]  /*16bd0*/  IMAD.MOV.U32 R18, RZ, RZ, R16 ;  /* 0x000000ffff127224 */ /* 0x000fe200078e0010 */
[----:B------:R-:W5:Y:S03]  /*16be0*/  LDCU.64 UR4, c[0x0][0x3f0] ;  /* 0x00007e00ff0477ac */ /* 0x000f660008000a00 */
[----:B------:R-:W-:-:S04]  /*16bf0*/  IMAD.WIDE.U32 R22, R2, UR8, R18 ;  /* 0x0000000802167c25 */ /* 0x000fc8000f8e0012 */
[----:B------:R-:W-:Y:S01]  /*16c00*/  IMAD R0, R2, UR9, R23 ;  /* 0x0000000902007c24 */ /* 0x000fe2000f8e0217 */
[----:B---3--:R-:W-:Y:S02]  /*16c10*/  ISETP.GE.AND P1, PT, R164, UR10, PT ;  /* 0x0000000aa4007c0c */ /* 0x008fe4000bf26270 */
[----:B------:R-:W-:Y:S02]  /*16c20*/  ISETP.GE.AND P0, PT, R100, UR10, PT ;  /* 0x0000000a64007c0c */ /* 0x000fe4000bf06270 */
[----:B-----5:R-:W-:-:S04]  /*16c30*/  LEA R20, P2, R22, UR4, 0x1 ;  /* 0x0000000416147c11 */ /* 0x020fc8000f8408ff */
[----:B------:R-:W-:-:S05]  /*16c40*/  LEA.HI.X R21, R22, UR5, R0, 0x1, P2 ;  /* 0x0000000516157c11 */ /* 0x000fca00090f0c00 */
[----:B--2---:R3:W-:Y:S04]  /*16c50*/  @!P1 STG.E.128 desc[UR6][R20.64], R8 ;  /* 0x0000000814009986 */ /* 0x0047e8000c101d06 */
[----:B-1----:R3:W-:Y:S02]  /*16c60*/  @!P0 STG.E.128 desc[UR6][R20.64+0x80], R4 ;  /* 0x0000800414008986 */ /* 0x0027e4000c101d06 */
.L_x_4747:
[----:B------:R-:W-:Y:S05]  /*16c70*/  BSYNC.RECONVERGENT B0 ;  /* 0x0000000000007941 */ /* 0x000fea0003800200 */
.L_x_4746:
[----:B--23--:R2:W3:Y:S01]  /*16c80*/  LDS.128 R8, [R163+0x800] ;  /* 0x00080000a3087984 */ /* 0x00c4e20000000c00 */
[----:B------:R-:W-:Y:S03]  /*16c90*/  BSSY.RECONVERGENT B0, `(.L_x_4748) ;  /* 0x0000013000007945 */ /* 0x000fe60003800200 */
[----:B-1----:R2:W1:Y:S01]  /*16ca0*/  LDS.128 R4, [R163+0x2800] ;  /* 0x00280000a3047984 */ /* 0x0024620000000c00 */
        /* <DEDUP_REMOVED lines=15> */
[----:B---3--:R3:W-:Y:S04]  /*16da0*/  @!P1 STG.E.128 desc[UR6][R22.64], R8 ;  /* 0x0000000816009986 */ /* 0x0087e8000c101d06 */
[----:B-1----:R3:W-:Y:S02]  /*16db0*/  @!P0 STG.E.128 desc[UR6][R22.64+0x80], R4 ;  /* 0x0000800416008986 */ /* 0x0027e4000c101d06 */
.L_x_4749:
[----:B------:R-:W-:Y:S05]  /*16dc0*/  BSYNC.RECONVERGENT B0 ;  /* 0x0000000000007941 */ /* 0x000fea0003800200 */
.L_x_4748:
[----:B---3--:R3:W2:Y:S01]  /*16dd0*/  LDS.128 R8, [R163+0x1000] ;  /* 0x00100000a3087984 */ /* 0x0086a20000000c00 */
        /* <DEDUP_REMOVED lines=17> */
[----:B--2---:R2:W-:Y:S04]  /*16ef0*/  @!P1 STG.E.128 desc[UR6][R22.64], R8 ;  /* 0x0000000816009986 */ /* 0x0045e8000c101d06 */
[----:B-1----:R2:W-:Y:S02]  /*16f00*/  @!P0 STG.E.128 desc[UR6][R22.64+0x80], R4 ;  /* 0x0000800416008986 */ /* 0x0025e4000c101d06 */
.L_x_4751:
[----:B------:R-:W-:Y:S05]  /*16f10*/  BSYNC.RECONVERGENT B0 ;  /* 0x0000000000007941 */ /* 0x000fea0003800200 */
.L_x_4750:
[----:B------:R-:W-:Y:S05]  /*16f20*/  @P3 EXIT ;  /* 0x000000000000394d */ /* 0x000fea0003800000 */
[----:B------:R-:W5:Y:S01]  /*16f30*/  LDCU.64 UR4, c[0x0][0x3f0] ;  /* 0x00007e00ff0477ac */ /* 0x000f620008000a00 */
[----:B------:R-:W-:Y:S01]  /*16f40*/  IADD3 R3, P0, PT, R2, 0x30, RZ ;  /* 0x0000003002037810 */ /* 0x000fe20007f1e0ff */
[----:B-12---:R1:W2:Y:S01]  /*16f50*/  LDS.128 R4, [R163+0x3800] ;  /* 0x00380000a3047984 */ /* 0x0062a20000000c00 */
[----:B------:R-:W-:Y:S01]  /*16f60*/  MOV R9, R19 ;  /* 0x0000001300097202 */ /* 0x000fe20000000f00 */
[----:B------:R-:W4:Y:S01]  /*16f70*/  LDCU UR10, c[0x0][0x440] ;  /* 0x00008800ff0a77ac */ /* 0x000f220008000800 */
[----:B------:R-:W-:Y:S02]  /*16f80*/  IMAD.MOV.U32 R8, RZ, RZ, R16 ;  /* 0x000000ffff087224 */ /* 0x000fe400078e0010 */
[----:B------:R-:W-:Y:S02]  /*16f90*/  IMAD.X R0, RZ, RZ, RZ, P0 ;  /* 0x000000ffff007224 */ /* 0x000fe400000e06ff */
[----:B------:R-:W-:-:S04]  /*16fa0*/  IMAD.WIDE.U32 R8, R3, UR8, R8 ;  /* 0x0000000803087c25 */ /* 0x000fc8000f8e0008 */
[----:B------:R-:W-:-:S04]  /*16fb0*/  IMAD R0, R0, UR8, RZ ;  /* 0x0000000800007c24 */ /* 0x000fc8000f8e02ff */
[----:B------:R-:W-:Y:S01]  /*16fc0*/  IMAD R0, R3, UR9, R0 ;  /* 0x0000000903007c24 */ /* 0x000fe2000f8e0200 */
[----:B-----5:R-:W-:-:S03]  /*16fd0*/  LEA R2, P0, R8, UR4, 0x1 ;  /* 0x0000000408027c11 */ /* 0x020fc6000f8008ff */
[----:B------:R-:W-:Y:S01]  /*16fe0*/  IMAD.IADD R0, R0, 0x1, R9 ;  /* 0x0000000100007824 */ /* 0x000fe200078e0209 */
[----:B----4-:R-:W-:-:S04]  /*16ff0*/  ISETP.GE.AND P1, PT, R164, UR10, PT ;  /* 0x0000000aa4007c0c */ /* 0x010fc8000bf26270 */
[----:B------:R-:W-:Y:S02]  /*17000*/  LEA.HI.X R3, R8, UR5, R0, 0x1, P0 ;  /* 0x0000000508037c11 */ /* 0x000fe400080f0c00 */
[----:B------:R-:W-:-:S07]  /*17010*/  ISETP.GE.AND P0, PT, R100, UR10, PT ;  /* 0x0000000a64007c0c */ /* 0x000fce000bf06270 */
[----:B------:R1:W-:Y:S06]  /*17020*/  @!P1 STG.E.128 desc[UR6][R2.64], R12 ;  /* 0x0000000c02009986 */ /* 0x0003ec000c101d06 */
[----:B------:R-:W-:Y:S05]  /*17030*/  @P0 EXIT ;  /* 0x000000000000094d */ /* 0x000fea0003800000 */
[----:B--2---:R-:W-:Y:S01]  /*17040*/  STG.E.128 desc[UR6][R2.64+0x80], R4 ;  /* 0x0000800402007986 */ /* 0x004fe2000c101d06 */
[----:B------:R-:W-:Y:S05]  /*17050*/  EXIT ;  /* 0x000000000000794d */ /* 0x000fea0003800000 */
.L_x_4752:
        /* <DEDUP_REMOVED lines=10> */
.L_x_7238:


//--------------------- .text._ZN5flash24flash_fwd_splitkv_kernelI23Flash_fwd_kernel_traitsILi128ELi64ELi64ELi4ELb0ELb0EN7cutlass10bfloat16_tE19Flash_kernel_traitsILi128ELi64ELi64ELi4ES3_EELb1ELb0ELb0ELb0ELb0ELb1ELb0ELb1EEEvNS_16Flash_fwd_paramsE --------------------------
	.section	.text._ZN5flash24flash_fwd_splitkv_kernelI23Flash_fwd_kernel_traitsILi128ELi64ELi64ELi4ELb0ELb0EN7cutlass10bfloat16_tE19Flash_kernel_traitsILi128ELi64ELi64ELi4ES3_EELb1ELb0ELb0ELb0ELb0ELb1ELb0ELb1EEEvNS_16Flash_fwd_paramsE,"ax",@progbits
	.align	128
        .global         _ZN5flash24flash_fwd_splitkv_kernelI23Flash_fwd_kernel_traitsILi128ELi64ELi64ELi4ELb0ELb0EN7cutlass10bfloat16_tE19Flash_kernel_traitsILi128ELi64ELi64ELi4ES3_EELb1ELb0ELb0ELb0ELb0ELb1ELb0ELb1EEEvNS_16Flash_fwd_paramsE
        .type           _ZN5flash24flash_fwd_splitkv_kernelI23Flash_fwd_kernel_traitsILi128ELi64ELi64ELi4ELb0ELb0EN7cutlass10bfloat16_tE19Flash_kernel_traitsILi128ELi64ELi64ELi4ES3_EELb1ELb0ELb0ELb0ELb0ELb1ELb0ELb1EEEvNS_16Flash_fwd_paramsE,@function
        .size           _ZN5flash24flash_fwd_splitkv_kernelI23Flash_fwd_kernel_traitsILi128ELi64ELi64ELi4ELb0ELb0EN7cutlass10bfloat16_tE19Flash_kernel_traitsILi128ELi64ELi64ELi4ES3_EELb1ELb0ELb0ELb0ELb0ELb1ELb0ELb1EEEvNS_16Flash_fwd_paramsE,(.L_x_7239 - _ZN5flash24flash_fwd_splitkv_kernelI23Flash_fwd_kernel_traitsILi128ELi64ELi64ELi4ELb0ELb0EN7cutlass10bfloat16_tE19Flash_kernel_traitsILi128ELi64ELi64ELi4ES3_EELb1ELb0ELb0ELb0ELb0ELb1ELb0ELb1EEEvNS_16Flash_fwd_paramsE)
        .other          _ZN5flash24flash_fwd_splitkv_kernelI23Flash_fwd_kernel_traitsILi128ELi64ELi64ELi4ELb0ELb0EN7cutlass10bfloat16_tE19Flash_kernel_traitsILi128ELi64ELi64ELi4ES3_EELb1ELb0ELb0ELb0ELb0ELb1ELb0ELb1EEEvNS_16Flash_fwd_paramsE,@"STO_CUDA_ENTRY STV_DEFAULT"
_ZN5flash24flash_fwd_splitkv_kernelI23Flash_fwd_kernel_traitsILi128ELi64ELi64ELi4ELb0ELb0EN7cutlass10bfloat16_tE19Flash_kernel_traitsILi128ELi64ELi64ELi4ES3_EELb1ELb0ELb0ELb0ELb0ELb1ELb0ELb1EEEvNS_16Flash_fwd_paramsE:
.text._ZN5flash24flash_fwd_splitkv_kernelI23Flash_fwd_kernel_traitsILi128ELi64ELi64ELi4ELb0ELb0EN7cutlass10bfloat16_tE19Flash_kernel_traitsILi128ELi64ELi64ELi4ES3_EELb1ELb0ELb0ELb0ELb0ELb1ELb0ELb1EEEvNS_16Flash_fwd_paramsE:
        /* <DEDUP_REMOVED lines=51> */
.L_x_4753:
        /* <DEDUP_REMOVED lines=73> */
.L_x_4756:
[----:B------:R-:W-:Y:S05]  /*07c0*/  BSYNC.RECONVERGENT B0 ;  /* 0x0000000000007941 */ /* 0x000fea0003800200 */
.L_x_4755:
        /* <DEDUP_REMOVED lines=18> */
.L_x_4758:
[----:B------:R-:W-:Y:S05]  /*08f0*/  BSYNC.RECONVERGENT B0 ;  /* 0x0000000000007941 */ /* 0x000fea0003800200 */
.L_x_4757:
        /* <DEDUP_REMOVED lines=18> */
.L_x_4760:
[----:B------:R-:W-:Y:S05]  /*0a20*/  BSYNC.RECONVERGENT B0 ;  /* 0x0000000000007941 */ /* 0x000fea0003800200 */
.L_x_4759:
        /* <DEDUP_REMOVED lines=17> */
.L_x_4762:
[----:B------:R-:W-:Y:S05]  /*0b40*/  BSYNC.RECONVERGENT B0 ;  /* 0x0000000000007941 */ /* 0x000fea0003800200 */
.L_x_4761:
        /* <DEDUP_REMOVED lines=20> */
.L_x_4754:
        /* <DEDUP_REMOVED lines=11> */
.L_x_4763:
        /* <DEDUP_REMOVED lines=104> */
.L_x_4764:
        /* <DEDUP_REMOVED lines=15> */
.L_x_4766:
[----:B------:R-:W2:Y:S01]  /*14b0*/  LDC.64 R60, c[0x0][0x3b8] ;  /* 0x0000ee00ff3c7b82 */ /* 0x000ea20000000a00 */
[----:B------:R-:W-:-:S05]  /*14c0*/  IADD3 R2, PT, PT, R0, R7, RZ ;  /* 0x0000000700027210 */ /* 0x000fca0007ffe0ff */
[C---:B--2---:R-:W-:Y:S02]  /*14d0*/  IMAD R13, R2.reuse, R61, RZ ;  /* 0x0000003d020d7224 */ /* 0x044fe400078e02ff */
[----:B------:R-:W-:-:S05]  /*14e0*/  IMAD.WIDE.U32 R2, R2, R60, RZ ;  /* 0x0000003c02027225 */ /* 0x000fca00078e00ff */
[----:B------:R-:W-:Y:S02]  /*14f0*/  IADD3 R13, PT, PT, R3, R13, RZ ;  /* 0x0000000d030d7210 */ /* 0x000fe40007ffe0ff */
[----:B------:R-:W-:Y:S02]  /*1500*/  MOV R12, R2 ;  /* 0x00000002000c7202 */ /* 0x000fe40000000f00 */
.L_x_4767:
        /* <DEDUP_REMOVED lines=15> */
.L_x_4768:
[----:B------:R-:W2:Y:S01]  /*1600*/  LDC.64 R2, c[0x0][0x3c0] ;  /* 0x0000f000ff027b82 */ /* 0x000ea20000000a00 */
[----:B------:R-:W-:-:S05]  /*1610*/  IADD3 R0, PT, PT, R0, R7, RZ ;  /* 0x0000000700007210 */ /* 0x000fca0007ffe0ff */
[C---:B--2---:R-:W-:Y:S02]  /*1620*/  IMAD R15, R0.reuse, R3, RZ ;  /* 0x00000003000f7224 */ /* 0x044fe400078e02ff */
[----:B-1---5:R-:W-:-:S05]  /*1630*/  IMAD.WIDE.U32 R4, R0, R2, RZ ;  /* 0x0000000200047225 */ /* 0x022fca00078e00ff */
[----:B------:R-:W-:Y:S02]  /*1640*/  IADD3 R15, PT, PT, R5, R15, RZ ;  /* 0x0000000f050f7210 */ /* 0x000fe40007ffe0ff */
[----:B------:R-:W-:-:S07]  /*1650*/  MOV R10, R4 ;  /* 0x00000004000a7202 */ /* 0x000fce0000000f00 */
.L_x_4769:
        /* <DEDUP_REMOVED lines=50> */
.L_x_4765:
        /* <DEDUP_REMOVED lines=171> */
.L_x_4822:
        /* <DEDUP_REMOVED lines=18> */
.L_x_4772:
[----:B-1-34-:R-:W-:Y:S05]  /*2550*/  BSYNC.RECONVERGENT B0 ;  /* 0x0000000000007941 */ /* 0x01afea0003800200 */
.L_x_4771:
        /* <DEDUP_REMOVED lines=13> */
.L_x_4774:
[----:B------:R-:W-:Y:S05]  /*2630*/  BSYNC.RECONVERGENT B0 ;  /* 0x0000000000007941 */ /* 0x000fea0003800200 */
.L_x_4773:
        /* <DEDUP_REMOVED lines=14> */
.L_x_4776:
[----:B------:R-:W-:Y:S05]  /*2720*/  BSYNC.RECONVERGENT B0 ;  /* 0x0000000000007941 */ /* 0x000fea0003800200 */
.L_x_4775:
        /* <DEDUP_REMOVED lines=18> */
.L_x_4778:
[----:B------:R-:W-:Y:S05]  /*2850*/  BSYNC.RECONVERGENT B0 ;  /* 0x0000000000007941 */ /* 0x000fea0003800200 */
.L_x_4777:
        /* <DEDUP_REMOVED lines=15> */
.L_x_4782:
[----:B------:R-:W-:Y:S05]  /*2950*/  BSYNC.RECONVERGENT B0 ;  /* 0x0000000000007941 */ /* 0x000fea0003800200 */
.L_x_4781:
        /* <DEDUP_REMOVED lines=12> */
.L_x_4784:
[----:B------:R-:W-:Y:S05]  /*2a20*/  BSYNC.RECONVERGENT B0 ;  /* 0x0000000000007941 */ /* 0x000fea0003800200 */
.L_x_4783:
        /* <DEDUP_REMOVED lines=14> */
.L_x_4786:
[----:B------:R-:W-:Y:S05]  /*2b10*/  BSYNC.RECONVERGENT B0 ;  /* 0x0000000000007941 */ /* 0x000fea0003800200 */
.L_x_4785:
        /* <DEDUP_REMOVED lines=20> */
.L_x_4780:
        /* <DEDUP_REMOVED lines=54> */
.L_x_4792:
[----:B------:R-:W-:Y:S05]  /*2fc0*/  BSYNC.RECONVERGENT B0 ;  /* 0x0000000000007941 */ /* 0x000fea0003800200 */
.L_x_4791:
        /* <DEDUP_REMOVED lines=47> */
.L_x_4790:
[----:B------:R-:W-:Y:S05]  /*32c0*/  BSYNC.RECONVERGENT B1 ;  /* 0x0000000000017941 */ /* 0x000fea0003800200 */
.L_x_4789:
        /* <DEDUP_REMOVED lines=63> */
.L_x_4796:
[----:B------:R-:W-:Y:S05]  /*36c0*/  BSYNC.RECONVERGENT B0 ;  /* 0x0000000000007941 */ /* 0x000fea0003800200 */
.L_x_4795:
        /* <DEDUP_REMOVED lines=47> */
.L_x_4794:
[----:B------:R-:W-:Y:S05]  /*39c0*/  BSYNC.RECONVERGENT B1 ;  /* 0x0000000000017941 */ /* 0x000fea0003800200 */
.L_x_4793:
        /* <DEDUP_REMOVED lines=63> */
.L_x_4800:
[----:B------:R-:W-:Y:S05]  /*3dc0*/  BSYNC.RECONVERGENT B0 ;  /* 0x0000000000007941 */ /* 0x000fea0003800200 */
.L_x_4799:
        /* <DEDUP_REMOVED lines=47> */
.L_x_4798:
[----:B------:R-:W-:Y:S05]  /*40c0*/  BSYNC.RECONVERGENT B1 ;  /* 0x0000000000017941 */ /* 0x000fea0003800200 */
.L_x_4797:
        /* <DEDUP_REMOVED lines=66> */
.L_x_4804:
[----:B------:R-:W-:Y:S05]  /*44f0*/  BSYNC.RECONVERGENT B0 ;  /* 0x0000000000007941 */ /* 0x000fea0003800200 */
.L_x_4803:
        /* <DEDUP_REMOVED lines=47> */
.L_x_4802:
[----:B------:R-:W-:Y:S05]  /*47f0*/  BSYNC.RECONVERGENT B1 ;  /* 0x0000000000017941 */ /* 0x000fea0003800200 */
.L_x_4801:
        /* <DEDUP_REMOVED lines=8> */
.L_x_4788:
        /* <DEDUP_REMOVED lines=95> */
.L_x_4808:
[----:B------:R-:W-:Y:S05]  /*4e70*/  BSYNC.RECONVERGENT B0 ;  /* 0x0000000000007941 */ /* 0x000fea0003800200 */
.L_x_4807:
        /* <DEDUP_REMOVED lines=88> */
.L_x_4806:
[----:B------:R-:W-:Y:S05]  /*5400*/  BSYNC.RECONVERGENT B1 ;  /* 0x0000000000017941 */ /* 0x000fea0003800200 */
.L_x_4805:
        /* <DEDUP_REMOVED lines=96> */
.L_x_4812:
[----:B------:R-:W-:Y:S05]  /*5a10*/  BSYNC.RECONVERGENT B0 ;  /* 0x0000000000007941 */ /* 0x000fea0003800200 */
.L_x_4811:
        /* <DEDUP_REMOVED lines=88> */
.L_x_4810:
[----:B------:R-:W-:Y:S05]  /*5fa0*/  BSYNC.RECONVERGENT B1 ;  /* 0x0000000000017941 */ /* 0x000fea0003800200 */
.L_x_4809:
        /* <DEDUP_REMOVED lines=98> */
.L_x_4816:
[----:B------:R-:W-:Y:S05]  /*65d0*/  BSYNC.RECONVERGENT B0 ;  /* 0x0000000000007941 */ /* 0x000fea0003800200 */
.L_x_4815:
        /* <DEDUP_REMOVED lines=86> */
.L_x_4814:
[----:B------:R-:W-:Y:S05]  /*6b40*/  BSYNC.RECONVERGENT B1 ;  /* 0x0000000000017941 */ /* 0x000fea0003800200 */
.L_x_4813:
        /* <DEDUP_REMOVED lines=101> */
.L_x_4820:
[----:B------:R-:W-:Y:S05]  /*71a0*/  BSYNC.RECONVERGENT B0 ;  /* 0x0000000000007941 */ /* 0x000fea0003800200 */
.L_x_4819:
        /* <DEDUP_REMOVED lines=86> */
.L_x_4818:
[----:B------:R-:W-:Y:S05]  /*7710*/  BSYNC.RECONVERGENT B1 ;  /* 0x0000000000017941 */ /* 0x000fea0003800200 */
.L_x_4817:
[----:B------:R-:W5:Y:S08]  /*7720*/  LDC R3, c[0x0][0x450] ;  /* 0x00011400ff037b82 */ /* 0x000f700000000800 */
[----:B------:R-:W1:Y:S01]  /*7730*/  LDC R11, c[0x0][0x450] ;  /* 0x00011400ff0b7b82 */ /* 0x000e620000000800 */
[----:B-----5:R-:W-:Y:S05]  /*7740*/  IMAD.U32 R3, R3, -0x20, RZ ;  /* 0xffffffe003037824 */ /* 0x020fea00078e00ff */
[C---:B------:R-:W-:Y:S02]  /*7750*/  LEA R84, P1, R3.reuse, R84, 0x1 ;  /* 0x0000005403547211 */ /* 0x040fe400078208ff */
[C---:B------:R-:W-:Y:S02]  /*7760*/  LEA R82, P0, R3.reuse, R82, 0x1 ;  /* 0x0000005203527211 */ /* 0x040fe400078008ff */
[C---:B------:R-:W-:Y:S02]  /*7770*/  LEA.HI.X.SX32 R85, R3.reuse, R85, 0x1, P1 ;  /* 0x0000005503557211 */ /* 0x040fe400008f0eff */
[----:B-1----:R-:W-:Y:S09]  /*7780*/  LEA.HI.X.SX32 R83, R3, R83, 0x1, P0 ;  /* 0x0000005303537211 */ /* 0x002ff200000f0eff */
.L_x_4787:
[----:B------:R-:W-:Y:S05]  /*7790*/  BSYNC.RECONVERGENT B2 ;  /* 0x0000000000027941 */ /* 0x000fea0003800200 */
.L_x_4779:
        /* <DEDUP_REMOVED lines=91> */
.L_x_4821:
[----:B------:R-:W-:Y:S02]  /*7d50*/  IADD3 R80, P1, PT, R80, R87, RZ ;  /* 0x0000005750507210 */ /* 0x000fe40007f3e0ff */
[----:B------:R-:W-:Y:S03]  /*7d60*/  IADD3 R10, P0, PT, R10, R89, RZ ;  /* 0x000000590a0a7210 */ /* 0x000fe60007f1e0ff */
[----:B------:R-:W-:Y:S02]  /*7d70*/  IMAD.X R81, R81, 0x1, R86, P1 ;  /* 0x0000000151517824 */ /* 0x000fe400008e0656 */
[----:B------:R-:W-:Y:S01]  /*7d80*/  IMAD.X R9, R9, 0x1, R88, P0 ;  /* 0x0000000109097824 */ /* 0x000fe200000e0658 */
[----:B------:R-:W-:Y:S07]  /*7d90*/  @P2 BRA `(.L_x_4822) ;  /* 0xffffffa400a42947 */ /* 0x000fee000383ffff */
.L_x_4770:
        /* <DEDUP_REMOVED lines=43> */
.L_x_4826:
[----:B------:R-:W-:Y:S05]  /*8050*/  BSYNC.RECONVERGENT B0 ;  /* 0x0000000000007941 */ /* 0x000fea0003800200 */
.L_x_4825:
        /* <DEDUP_REMOVED lines=17> */
.L_x_4828:
[----:B------:R-:W-:Y:S05]  /*8170*/  BSYNC.RECONVERGENT B0 ;  /* 0x0000000000007941 */ /* 0x000fea0003800200 */
.L_x_4827:
        /* <DEDUP_REMOVED lines=17> */
.L_x_4830:
[----:B------:R-:W-:Y:S05]  /*8290*/  BSYNC.RECONVERGENT B0 ;  /* 0x0000000000007941 */ /* 0x000fea0003800200 */
.L_x_4829:
        /* <DEDUP_REMOVED lines=17> */
.L_x_4824:
        /* <DEDUP_REMOVED lines=79> */
.L_x_4838:
[----:B------:R-:W-:Y:S05]  /*88a0*/  BSYNC.RECONVERGENT B0 ;  /* 0x0000000000007941 */ /* 0x000fea0003800200 */
.L_x_4837:
[----:B-----5:R-:W-:Y:S01]  /*88b0*/  IMAD.MOV.U32 R6, RZ, RZ, R10 ;  /* 0x000000ffff067224 */ /* 0x020fe200078e000a */
[----:B------:R-:W-:Y:S01]  /*88c0*/  MOV R4, R8 ;  /* 0x0000000800047202 */ /* 0x000fe20000000f00 */
[----:B------:R-:W-:Y:S01]  /*88d0*/  IMAD.MOV.U32 R7, RZ, RZ, R11 ;  /* 0x000000ffff077224 */ /* 0x000fe200078e000b */
[----:B------:R-:W-:Y:S02]  /*88e0*/  MOV R5, R9 ;  /* 0x0000000900057202 */ /* 0x000fe40000000f00 */
.L_x_4836:
[----:B------:R-:W-:Y:S05]  /*88f0*/  BSYNC.RECONVERGENT B1 ;  /* 0x0000000000017941 */ /* 0x000fea0003800200 */
.L_x_4835:
        /* <DEDUP_REMOVED lines=48> */
.L_x_4840:
[----:B------:R-:W-:Y:S05]  /*8c00*/  BSYNC.RECONVERGENT B0 ;  /* 0x0000000000007941 */ /* 0x000fea0003800200 */
.L_x_4839:
[----:B-----5:R3:W-:Y:S02]  /*8c10*/  STS.128 [R171+0x2000], R8 ;  /* 0x00200008ab007388 */ /* 0x0207e40000000c00 */
.L_x_4834:
[----:B------:R-:W-:Y:S05]  /*8c20*/  BSYNC.RECONVERGENT B2 ;  /* 0x0000000000027941 */ /* 0x000fea0003800200 */
.L_x_4833:
        /* <DEDUP_REMOVED lines=63> */
.L_x_4846:
[----:B------:R-:W-:Y:S05]  /*9020*/  BSYNC.RECONVERGENT B0 ;  /* 0x0000000000007941 */ /* 0x000fea0003800200 */
.L_x_4845:
[----:B-----5:R1:W-:Y:S02]  /*9030*/  STS.128 [R171+0x800], R8 ;  /* 0x00080008ab007388 */ /* 0x0203e40000000c00 */
.L_x_4844:
[----:B------:R-:W-:Y:S05]  /*9040*/  BSYNC.RECONVERGENT B1 ;  /* 0x0000000000017941 */ /* 0x000fea0003800200 */
.L_x_4843:
        /* <DEDUP_REMOVED lines=55> */
.L_x_4848:
[----:B------:R-:W-:Y:S05]  /*93c0*/  BSYNC.RECONVERGENT B0 ;  /* 0x0000000000007941 */ /* 0x000fea0003800200 */
.L_x_4847:
[----:B-----5:R3:W-:Y:S02]  /*93d0*/  STS.128 [R171+0x2800], R8 ;  /* 0x00280008ab007388 */ /* 0x0207e40000000c00 */
.L_x_4842:
[----:B------:R-:W-:Y:S05]  /*93e0*/  BSYNC.RECONVERGENT B2 ;  /* 0x0000000000027941 */ /* 0x000fea0003800200 */
.L_x_4841:
        /* <DEDUP_REMOVED lines=64> */
.L_x_4854:
[----:B------:R-:W-:Y:S05]  /*97f0*/  BSYNC.RECONVERGENT B0 ;  /* 0x0000000000007941 */ /* 0x000fea0003800200 */
.L_x_4853:
[----:B-----5:R3:W-:Y:S02]  /*9800*/  STS.128 [R171+0x1000], R8 ;  /* 0x00100008ab007388 */ /* 0x0207e40000000c00 */
.L_x_4852:
[----:B------:R-:W-:Y:S05]  /*9810*/  BSYNC.RECONVERGENT B1 ;  /* 0x0000000000017941 */ /* 0x000fea0003800200 */
.L_x_4851:
        /* <DEDUP_REMOVED lines=55> */
.L_x_4856:
[----:B------:R-:W-:Y:S05]  /*9b90*/  BSYNC.RECONVERGENT B0 ;  /* 0x0000000000007941 */ /* 0x000fea0003800200 */
.L_x_4855:
[----:B-----5:R1:W-:Y:S02]  /*9ba0*/  STS.128 [R171+0x3000], R8 ;  /* 0x00300008ab007388 */ /* 0x0203e40000000c00 */
.L_x_4850:
[----:B------:R-:W-:Y:S05]  /*9bb0*/  BSYNC.RECONVERGENT B2 ;  /* 0x0000000000027941 */ /* 0x000fea0003800200 */
.L_x_4849:
        /* <DEDUP_REMOVED lines=64> */
.L_x_4860:
[----:B------:R-:W-:Y:S05]  /*9fc0*/  BSYNC.RECONVERGENT B0 ;  /* 0x0000000000007941 */ /* 0x000fea0003800200 */
.L_x_4859:
[----:B-----5:R3:W-:Y:S02]  /*9fd0*/  STS.128 [R171+0x1800], R8 ;  /* 0x00180008ab007388 */ /* 0x0207e40000000c00 */
.L_x_4858:
[----:B------:R-:W-:Y:S05]  /*9fe0*/  BSYNC.RECONVERGENT B1 ;  /* 0x0000000000017941 */ /* 0x000fea0003800200 */
.L_x_4857:
        /* <DEDUP_REMOVED lines=56> */
.L_x_4862:
[----:B------:R-:W-:Y:S05]  /*a370*/  BSYNC.RECONVERGENT B0 ;  /* 0x0000000000007941 */ /* 0x000fea0003800200 */
.L_x_4861:
[----:B-----5:R3:W-:Y:S01]  /*a380*/  STS.128 [R171+0x3800], R8 ;  /* 0x00380008ab007388 */ /* 0x0207e20000000c00 */
[----:B------:R-:W-:Y:S05]  /*a390*/  BRA `(.L_x_4831) ;  /* 0x0000002c00cc7947 */ /* 0x000fea0003800000 */
.L_x_4832:
        /* <DEDUP_REMOVED lines=100> */
.L_x_4867:
[----:B------:R-:W-:Y:S05]  /*a9e0*/  BSYNC.RECONVERGENT B0 ;  /* 0x0000000000007941 */ /* 0x000fea0003800200 */
.L_x_4866:
[----:B------:R-:W-:Y:S05]  /*a9f0*/  BSYNC.RECONVERGENT B1 ;  /* 0x0000000000017941 */ /* 0x000fea0003800200 */
.L_x_4865:
        /* <DEDUP_REMOVED lines=89> */
.L_x_4869:
[----:B------:R-:W-:Y:S05]  /*af90*/  BSYNC.RECONVERGENT B0 ;  /* 0x0000000000007941 */ /* 0x000fea0003800200 */
.L_x_4868:
[----:B-----5:R3:W-:Y:S02]  /*afa0*/  STS.128 [R171+0x2000], R20 ;  /* 0x00200014ab007388 */ /* 0x0207e40000000c00 */
.L_x_4864:
[----:B------:R-:W-:Y:S05]  /*afb0*/  BSYNC.RECONVERGENT B2 ;  /* 0x0000000000027941 */ /* 0x000fea0003800200 */
.L_x_4863:
        /* <DEDUP_REMOVED lines=94> */
.L_x_4875:
[----:B------:R-:W-:Y:S05]  /*b5a0*/  BSYNC.RECONVERGENT B0 ;  /* 0x0000000000007941 */ /* 0x000fea0003800200 */
.L_x_4874:
[----:B-----5:R3:W-:Y:S02]  /*b5b0*/  STS.128 [R171+0x800], R20 ;  /* 0x00080014ab007388 */ /* 0x0207e40000000c00 */
.L_x_4873:
[----:B------:R-:W-:Y:S05]  /*b5c0*/  BSYNC.RECONVERGENT B1 ;  /* 0x0000000000017941 */ /* 0x000fea0003800200 */
.L_x_4872:
        /* <DEDUP_REMOVED lines=87> */
.L_x_4877:
[----:B------:R-:W-:Y:S05]  /*bb40*/  BSYNC.RECONVERGENT B0 ;  /* 0x0000000000007941 */ /* 0x000fea0003800200 */
.L_x_4876:
[----:B-----5:R1:W-:Y:S02]  /*bb50*/  STS.128 [R171+0x2800], R4 ;  /* 0x00280004ab007388 */ /* 0x0203e40000000c00 */
.L_x_4871:
[----:B------:R-:W-:Y:S05]  /*bb60*/  BSYNC.RECONVERGENT B2 ;  /* 0x0000000000027941 */ /* 0x000fea0003800200 */
.L_x_4870:
        /* <DEDUP_REMOVED lines=95> */
.L_x_4883:
[----:B------:R-:W-:Y:S05]  /*c160*/  BSYNC.RECONVERGENT B0 ;  /* 0x0000000000007941 */ /* 0x000fea0003800200 */
.L_x_4882:
[----:B-----5:R3:W-:Y:S02]  /*c170*/  STS.128 [R171+0x1000], R20 ;  /* 0x00100014ab007388 */ /* 0x0207e40000000c00 */
.L_x_4881:
[----:B------:R-:W-:Y:S05]  /*c180*/  BSYNC.RECONVERGENT B1 ;  /* 0x0000000000017941 */ /* 0x000fea0003800200 */
.L_x_4880:
        /* <DEDUP_REMOVED lines=86> */
.L_x_4885:
[----:B------:R-:W-:Y:S05]  /*c6f0*/  BSYNC.RECONVERGENT B0 ;  /* 0x0000000000007941 */ /* 0x000fea0003800200 */
.L_x_4884:
[----:B-----5:R3:W-:Y:S02]  /*c700*/  STS.128 [R171+0x3000], R20 ;  /* 0x00300014ab007388 */ /* 0x0207e40000000c00 */
.L_x_4879:
[----:B------:R-:W-:Y:S05]  /*c710*/  BSYNC.RECONVERGENT B2 ;  /* 0x0000000000027941 */ /* 0x000fea0003800200 */
.L_x_4878:
        /* <DEDUP_REMOVED lines=95> */
.L_x_4889:
[----:B------:R-:W-:Y:S05]  /*cd10*/  BSYNC.RECONVERGENT B0 ;  /* 0x0000000000007941 */ /* 0x000fea0003800200 */
.L_x_4888:
[----:B-----5:R1:W-:Y:S02]  /*cd20*/  STS.128 [R171+0x1800], R20 ;  /* 0x00180014ab007388 */ /* 0x0203e40000000c00 */
.L_x_4887:
[----:B------:R-:W-:Y:S05]  /*cd30*/  BSYNC.RECONVERGENT B1 ;  /* 0x0000000000017941 */ /* 0x000fea0003800200 */
.L_x_4886:
        /* <DEDUP_REMOVED lines=87> */
.L_x_4891:
[----:B------:R-:W-:Y:S05]  /*d2b0*/  BSYNC.RECONVERGENT B0 ;  /* 0x0000000000007941 */ /* 0x000fea0003800200 */
.L_x_4890:
[----:B-----5:R1:W-:Y:S02]  /*d2c0*/  STS.128 [R171+0x3800], R4 ;  /* 0x00380004ab007388 */ /* 0x0203e40000000c00 */
.L_x_4831:
[----:B------:R-:W-:Y:S05]  /*d2d0*/  BSYNC.RECONVERGENT B3 ;  /* 0x0000000000037941 */ /* 0x000fea0003800200 */
.L_x_4823:
        /* <DEDUP_REMOVED lines=27> */
.L_x_4893:
[----:B------:R-:W-:Y:S05]  /*d490*/  BSYNC.RECONVERGENT B0 ;  /* 0x0000000000007941 */ /* 0x000fea0003800200 */
.L_x_4892:
        /* <DEDUP_REMOVED lines=17> */
.L_x_4895:
[----:B------:R-:W-:Y:S05]  /*d5b0*/  BSYNC.RECONVERGENT B0 ;  /* 0x0000000000007941 */ /* 0x000fea0003800200 */
.L_x_4894:
        /* <DEDUP_REMOVED lines=19> */
.L_x_4897:
[----:B------:R-:W-:Y:S05]  /*d6f0*/  BSYNC.RECONVERGENT B0 ;  /* 0x0000000000007941 */ /* 0x000fea0003800200 */
.L_x_4896:
        /* <DEDUP_REMOVED lines=17> */
.L_x_4899:
[----:B------:R-:W-:Y:S05]  /*d810*/  BSYNC.RECONVERGENT B0 ;  /* 0x0000000000007941 */ /* 0x000fea0003800200 */
.L_x_4898:
        /* <DEDUP_REMOVED lines=32> */
.L_x_4901:
[----:B------:R2:W-:Y:S04]  /*da20*/  STS.128 [R171+0x8000], RZ ;  /* 0x008000ffab007388 */ /* 0x0005e80000000c00 */
[----:B------:R2:W-:Y:S02]  /*da30*/  STS.128 [R171+0xa000], RZ ;  /* 0x00a000ffab007388 */ /* 0x0005e40000000c00 */
.L_x_4902:
[----:B------:R-:W-:Y:S05]  /*da40*/  BSYNC.RECONVERGENT B0 ;  /* 0x0000000000007941 */ /* 0x000fea0003800200 */
.L_x_4900:
        /* <DEDUP_REMOVED lines=30> */
.L_x_4904:
[----:B------:R-:W-:Y:S05]  /*dc30*/  BSYNC.RECONVERGENT B0 ;  /* 0x0000000000007941 */ /* 0x000fea0003800200 */
.L_x_4903:
        /* <DEDUP_REMOVED lines=21> */
.L_x_4906:
[----:B------:R-:W-:Y:S05]  /*dd90*/  BSYNC.RECONVERGENT B0 ;  /* 0x0000000000007941 */ /* 0x000fea0003800200 */
.L_x_4905:
        /* <DEDUP_REMOVED lines=19> */
.L_x_4908:
[----:B------:R-:W-:Y:S05]  /*ded0*/  BSYNC.RECONVERGENT B0 ;  /* 0x0000000000007941 */ /* 0x000fea0003800200 */
.L_x_4907:
[----:B------:R-:W-:Y:S01]  /*dee0*/  LDSM.16.M88.4 R52, [R151] ;  /* 0x000000009734783b */ /* 0x000fe20000000200 */
[----:B------:R-:W-:Y:S01]  /*def0*/  R2P PR, R161, 0x6 ;  /* 0x00000006a1007804 */ /* 0x000fe20000000000 */
[----:B------:R-:W2:Y:S01]  /*df00*/  LDCU UR10, c[0x0][0x50c] ;  /* 0x0000a180ff0a77ac */ /* 0x000ea20008000800 */
[----:B------:R-:W-:Y:S01]  /*df10*/  MOV R0, 0x20 ;  /* 0x0000002000007802 */ /* 0x000fe20000000f00 */
[----:B------:R-:W4:Y:S01]  /*df20*/  LDSM.16.M88.4 R36, [R150+UR5+0x4000] ;  /* 0x004000059624783b */ /* 0x000f220008000200 */
[----:B-1-3--:R-:W-:Y:S02]  /*df30*/  IADD3 R3, PT, PT, R150, UR5, RZ ;  /* 0x0000000596037c10 */ /* 0x00afe4000fffe0ff */
[----:B------:R-:W-:Y:S01]  /*df40*/  SEL R0, R0, 0xffffffe0, !P1 ;  /* 0xffffffe000007807 */ /* 0x000fe20004800000 */
[----:B------:R-:W1:Y:S01]  /*df50*/  LDSM.16.M88.4 R72, [R150+UR5+0x4800] ;  /* 0x004800059648783b */ /* 0x000e620008000200 */
[----:B------:R-:W-:Y:S02]  /*df60*/  MOV R2, 0x40 ;  /* 0x0000004000027802 */ /* 0x000fe40000000f00 */
[-C--:B------:R-:W-:Y:S01]  /*df70*/  IADD3 R149, PT, PT, R151, R0.reuse, RZ ;  /* 0x0000000097957210 */ /* 0x080fe20007ffe0ff */
[----:B------:R-:W3:Y:S01]  /*df80*/  LDSM.16.M88.4 R64, [R150+UR5+0x5000] ;  /* 0x005000059640783b */ /* 0x000ee20008000200 */
[----:B------:R-:W-:-:S02]  /*df90*/  IADD3 R146, PT, PT, R3, R0, RZ ;  /* 0x0000000003927210 */ /* 0x000fc40007ffe0ff */
[----:B------:R-:W-:Y:S01]  /*dfa0*/  SEL R2, R2, 0xffffffc0, !P2 ;  /* 0xffffffc002027807 */ /* 0x000fe20005000000 */
[----:B-----5:R-:W2:Y:S01]  /*dfb0*/  LDSM.16.M88.4 R8, [R150+UR5+0x5800] ;  /* 0x005800059608783b */ /* 0x020ea20008000200 */
[----:B------:R-:W-:Y:S02]  /*dfc0*/  ISETP.NE.AND P6, PT, R102, 0x1, PT ;  /* 0x000000016600780c */ /* 0x000fe40003fc5270 */
[-C--:B------:R-:W-:Y:S01]  /*dfd0*/  IADD3 R148, PT, PT, R151, R2.reuse, RZ ;  /* 0x0000000297947210 */ /* 0x080fe20007ffe0ff */
[----:B------:R-:W-:Y:S01]  /*dfe0*/  LDSM.16.M88.4 R4, [R149] ;  /* 0x000000009504783b */ /* 0x000fe20000000200 */
[----:B------:R-:W-:Y:S02]  /*dff0*/  IADD3 R145, PT, PT, R3, R2, RZ ;  /* 0x0000000203917210 */ /* 0x000fe40007ffe0ff */
[C---:B------:R-:W-:Y:S01]  /*e000*/  IADD3 R147, PT, PT, R0.reuse, R148, RZ ;  /* 0x0000009400937210 */ /* 0x040fe20007ffe0ff */
[----:B------:R-:W2:Y:S01]  /*e010*/  LDSM.16.M88.4 R40, [R146+0x4000] ;  /* 0x004000009228783b */ /* 0x000ea20000000200 */
[----:B------:R-:W-:-:S02]  /*e020*/  IADD3 R144, PT, PT, R0, R145, RZ ;  /* 0x0000009100907210 */ /* 0x000fc40007ffe0ff */
[C---:B------:R-:W-:Y:S01]  /*e030*/  VIMNMX R103, PT, PT, R48.reuse, R57, PT ;  /* 0x0000003930677248 */ /* 0x040fe20003fe0100 */
[----:B------:R-:W2:Y:S01]  /*e040*/  LDSM.16.M88.4 R44, [R146+0x5000] ;  /* 0x00500000922c783b */ /* 0x000ea20000000200 */
[----:B------:R-:W-:-:S03]  /*e050*/  VIADDMNMX R130, R48, 0x8, R57, PT ;  /* 0x0000000830827846 */ /* 0x000fc60003800139 */
[----:B------:R-:W2:Y:S04]  /*e060*/  LDSM.16.M88.4 R76, [R146+0x4800] ;  /* 0x00480000924c783b */ /* 0x000ea80000000200 */
[----:B------:R-:W2:Y:S04]  /*e070*/  LDSM.16.M88.4 R28, [R146+0x5800] ;  /* 0x00580000921c783b */ /* 0x000ea80000000200 */
[----:B------:R-:W-:Y:S01]  /*e080*/  LDSM.16.M88.4 R20, [R145+0x4000] ;  /* 0x004000009114783b */ /* 0x000fe20000000200 */
[C---:B----4-:R-:W-:Y:S03]  /*e090*/  HMMA.16816.F32.BF16 R16, R52.reuse, R36, RZ ;  /* 0x000000243410723c */ /* 0x050fe600000418ff */
[----:B------:R-:W-:Y:S04]  /*e0a0*/  LDSM.16.M88.4 R84, [R145+0x5000] ;  /* 0x005000009154783b */ /* 0x000fe80000000200 */
[----:B------:R-:W-:Y:S01]  /*e0b0*/  LDSM.16.M88.4 R80, [R151+0x2000] ;  /* 0x002000009750783b */ /* 0x000fe20000000200 */
[C---:B------:R-:W-:Y:S03]  /*e0c0*/  HMMA.16816.F32.BF16 R36, R52.reuse, R38, RZ ;  /* 0x000000263424723c */ /* 0x040fe600000418ff */
[----:B------:R-:W-:Y:S04]  /*e0d0*/  LDSM.16.M88.4 R88, [R146+0x6000] ;  /* 0x006000009258783b */ /* 0x000fe80000000200 */
[----:B------:R-:W0:Y:S01]  /*e0e0*/  LDGDEPBAR ;  /* 0x00000000000079af */ /* 0x000e220000000000 */
[C---:B-1----:R-:W-:Y:S08]  /*e0f0*/  HMMA.16816.F32.BF16 R32, R52.reuse, R72, RZ ;  /* 0x000000483420723c */ /* 0x042ff000000418ff */
[C---:B---3--:R-:W-:Y:S08]  /*e100*/  HMMA.16816.F32.BF16 R68, R52.reuse, R64, RZ ;  /* 0x000000403444723c */ /* 0x048ff000000418ff */
[C---:B------:R-:W-:Y:S08]  /*e110*/  HMMA.16816.F32.BF16 R72, R52.reuse, R74, RZ ;  /* 0x0000004a3448723c */ /* 0x040ff000000418ff */
[C---:B------:R-:W-:Y:S08]  /*e120*/  HMMA.16816.F32.BF16 R64, R52.reuse, R66, RZ ;  /* 0x000000423440723c */ /* 0x040ff000000418ff */
[C---:B--2---:R-:W-:Y:S08]  /*e130*/  HMMA.16816.F32.BF16 R60, R52.reuse, R8, RZ ;  /* 0x00000008343c723c */ /* 0x044ff000000418ff */
        /* <DEDUP_REMOVED lines=27> */
[----:B------:R-:W3:Y:S03]  /*e2f0*/  LDSM.16.M88.4 R44, [R149+0x2000] ;  /* 0x00200000952c783b */ /* 0x000ee60000000200 */
        /* <DEDUP_REMOVED lines=16> */
[C---:B------:R-:W-:Y:S08]  /*e400*/  HMMA.16816.F32.BF16 R16, R44.reuse, R88, R16 ;  /* 0x000000582c10723c */ /* 0x040ff00000041810 */
        /* <DEDUP_REMOVED lines=17> */
[----:B------:R-:W1:Y:S03]  /*e520*/  MUFU.TANH R3, R3 ;  /* 0x0000000300037308 */ /* 0x000e660000002400 */
[----:B------:R-:W-:Y:S03]  /*e530*/  LDSM.16.M88.4 R32, [R144+0x6800] ;  /* 0x006800009020783b */ /* 0x000fe60000000200 */
[----:B------:R-:W-:Y:S02]  /*e540*/  HMMA.16816.F32.BF16 R64, R80, R78, R64 ;  /* 0x0000004e5040723c */ /* 0x000fe40000041840 */
[----:B------:R-:W2:Y:S06]  /*e550*/  MUFU.TANH R49, R49 ;  /* 0x0000003100317308 */ /* 0x000eac0000002400 */
[----:B------:R-:W-:Y:S01]  /*e560*/  HMMA.16816.F32.BF16 R72, R44, R42, R72 ;  /* 0x0000002a2c48723c */ /* 0x000fe20000041848 */
[----:B------:R-:W4:Y:S01]  /*e570*/  LDSM.16.M88.4 R40, [R146+0x7800] ;  /* 0x007800009228783b */ /* 0x000f220000000200 */
[----:B------:R-:W3:Y:S06]  /*e580*/  MUFU.TANH R56, R56 ;  /* 0x0000003800387308 */ /* 0x000eec0000002400 */
[----:B-1----:R-:W-:Y:S01]  /*e590*/  HMMA.16816.F32.BF16 R60, R80, R20, R60 ;  /* 0x00000014503c723c */ /* 0x002fe2000004183c */
[----:B------:R-:W-:Y:S01]  /*e5a0*/  FMUL.FTZ R20, R36, UR10 ;  /* 0x0000000a24147c20 */ /* 0x000fe20008410000 */
[----:B------:R-:W-:Y:S01]  /*e5b0*/  FMUL.FTZ R21, R37, UR10 ;  /* 0x0000000a25157c20 */ /* 0x000fe20008410000 */
[----:B------:R-:W1:Y:S05]  /*e5c0*/  MUFU.TANH R58, R58 ;  /* 0x0000003a003a7308 */ /* 0x000e6a0000002400 */
[C---:B--2---:R-:W-:Y:S03]  /*e5d0*/  HMMA.16816.F32.BF16 R84, R44.reuse, R4, R84 ;  /* 0x000000042c54723c */ /* 0x044fe60000041854 */
[----:B------:R-:W2:Y:S05]  /*e5e0*/  MUFU.TANH R20, R20 ;  /* 0x0000001400147308 */ /* 0x000eaa0000002400 */
[----:B------:R-:W-:Y:S01]  /*e5f0*/  HMMA.16816.F32.BF16 R64, R44, R6, R64 ;  /* 0x000000062c40723c */ /* 0x000fe20000041840 */
[----:B------:R-:W1:Y:S02]  /*e600*/  LDSM.16.M88.4 R4, [R145+0x7800] ;  /* 0x007800009104783b */ /* 0x000e640000000200 */
[----:B------:R-:W1:Y:S05]  /*e610*/  MUFU.TANH R21, R21 ;  /* 0x0000001500157308 */ /* 0x000e6a0000002400 */
[----:B------:R-:W-:Y:S08]  /*e620*/  HMMA.16816.F32.BF16 R52, R80, R22, R52 ;  /* 0x000000165034723c */ /* 0x000ff00000041834 */
        /* <DEDUP_REMOVED lines=9> */
[----:B------:R-:W-:Y:S01]  /*e6c0*/  HMMA.16816.F32.BF16 R88, R8, R32, R88 ;  /* 0x000000200858723c */ /* 0x000fe20000041858 */
[----:B------:R-:W-:Y:S01]  /*e6d0*/  FMUL.FTZ R32, R38, UR10 ;  /* 0x0000000a26207c20 */ /* 0x000fe20008410000 */
[----:B------:R-:W-:-:S05]  /*e6e0*/  FMUL.FTZ R33, R39, UR10 ;  /* 0x0000000a27217c20 */ /* 0x000fca0008410000 */
[----:B------:R-:W2:Y:S01]  /*e6f0*/  MUFU.TANH R32, R32 ;  /* 0x0000002000207308 */ /* 0x000ea20000002400 */
[C---:B-1----:R-:W-:Y:S07]  /*e700*/  HMMA.16816.F32.BF16 R60, R28.reuse, R4, R60 ;  /* 0x000000041c3c723c */ /* 0x042fee000004183c */
[----:B------:R-:W1:Y:S01]  /*e710*/  MUFU.TANH R33, R33 ;  /* 0x0000002100217308 */ /* 0x000e620000002400 */
[----:B------:R-:W-:Y:S03]  /*e720*/  HMMA.16816.F32.BF16 R52, R28, R6, R52 ;  /* 0x000000061c34723c */ /* 0x000fe60000041834 */
[----:B------:R-:W-:Y:S01]  /*e730*/  FMUL.FTZ R36, R88, UR10 ;  /* 0x0000000a58247c20 */ /* 0x000fe20008410000 */
[----:B------:R-:W-:-:S04]  /*e740*/  FMUL.FTZ R37, R91, UR10 ;  /* 0x0000000a5b257c20 */ /* 0x000fc80008410000 */
[C---:B------:R-:W-:Y:S01]  /*e750*/  HMMA.16816.F32.BF16 R72, R8.reuse, R34, R72 ;  /* 0x000000220848723c */ /* 0x040fe20000041848 */
[----:B------:R-:W-:Y:S01]  /*e760*/  FMUL.FTZ R34, R89, UR10 ;  /* 0x0000000a59227c20 */ /* 0x000fe20008410000 */
[----:B------:R-:W-:Y:S01]  /*e770*/  FMUL.FTZ R35, R90, UR10 ;  /* 0x0000000a5a237c20 */ /* 0x000fe20008410000 */
[----:B------:R-:W1:Y:S05]  /*e780*/  MUFU.TANH R36, R36 ;  /* 0x0000002400247308 */ /* 0x000e6a0000002400 */
[C---:B---3--:R-:W-:Y:S03]  /*e790*/  HMMA.16816.F32.BF16 R84, R8.reuse, R68, R84 ;  /* 0x000000440854723c */ /* 0x048fe60000041854 */
[----:B------:R-:W3:Y:S05]  /*e7a0*/  MUFU.TANH R34, R34 ;  /* 0x0000002200227308 */ /* 0x000eea0000002400 */
[C---:B------:R-:W-:Y:S03]  /*e7b0*/  HMMA.16816.F32.BF16 R64, R8.reuse, R70, R64 ;  /* 0x000000460840723c */ /* 0x040fe60000041840 */
[----:B------:R-:W-:Y:S01]  /*e7c0*/  FMUL.FTZ R38, R72, UR10 ;  /* 0x0000000a48267c20 */ /* 0x000fe20008410000 */
[----:B------:R-:W-:Y:S01]  /*e7d0*/  FMUL.FTZ R39, R73, UR10 ;  /* 0x0000000a49277c20 */ /* 0x000fe20008410000 */
[----:B------:R-:W-:Y:S01]  /*e7e0*/  FMUL.FTZ R23, R74, UR10 ;  /* 0x0000000a4a177c20 */ /* 0x000fe20008410000 */
[----:B------:R-:W-:Y:S01]  /*e7f0*/  FMUL.FTZ R4, R75, UR10 ;  /* 0x0000000a4b047c20 */ /* 0x000fe20008410000 */
[----:B------:R-:W1:Y:S01]  /*e800*/  MUFU.TANH R35, R35 ;  /* 0x0000002300237308 */ /* 0x000e620000002400 */
[C---:B----4-:R-:W-:Y:S03]  /*e810*/  HMMA.16816.F32.BF16 R60, R8.reuse, R16, R60 ;  /* 0x00000010083c723c */ /* 0x050fe6000004183c */
[----:B------:R-:W-:Y:S01]  /*e820*/  FMUL.FTZ R84, R84, UR10 ;  /* 0x0000000a54547c20 */ /* 0x000fe20008410000 */
[----:B------:R-:W-:Y:S01]  /*e830*/  FMUL.FTZ R85, R85, UR10 ;  /* 0x0000000a55557c20 */ /* 0x000fe20008410000 */
[----:B------:R-:W-:Y:S01]  /*e840*/  FMUL.FTZ R86, R86, UR10 ;  /* 0x0000000a56567c20 */ /* 0x000fe20008410000 */
[----:B------:R-:W-:Y:S01]  /*e850*/  FMUL.FTZ R87, R87, UR10 ;  /* 0x0000000a57577c20 */ /* 0x000fe20008410000 */
[----:B------:R-:W4:Y:S01]  /*e860*/  MUFU.TANH R37, R37 ;  /* 0x0000002500257308 */ /* 0x000f220000002400 */
[----:B------:R-:W-:Y:S03]  /*e870*/  HMMA.16816.F32.BF16 R52, R8, R18, R52 ;  /* 0x000000120834723c */ /* 0x000fe60000041834 */
[----:B------:R-:W-:Y:S01]  /*e880*/  FMUL.FTZ R64, R64, UR10 ;  /* 0x0000000a40407c20 */ /* 0x000fe20008410000 */
[----:B------:R-:W-:Y:S01]  /*e890*/  FMUL.FTZ R65, R65, UR10 ;  /* 0x0000000a41417c20 */ /* 0x000fe20008410000 */
[----:B------:R-:W-:Y:S01]  /*e8a0*/  FMUL.FTZ R66, R66, UR10 ;  /* 0x0000000a42427c20 */ /* 0x000fe20008410000 */
[----:B------:R-:W-:Y:S01]  /*e8b0*/  FMUL.FTZ R67, R67, UR10 ;  /* 0x0000000a43437c20 */ /* 0x000fe20008410000 */
[----:B------:R-:W1:Y:S04]  /*e8c0*/  MUFU.TANH R38, R38 ;  /* 0x0000002600267308 */ /* 0x000e680000002400 */
        /* <DEDUP_REMOVED lines=40> */
.L_x_4910:
        /* <DEDUP_REMOVED lines=59> */
.L_x_4911:
        /* <DEDUP_REMOVED lines=52> */
.L_x_4909:
[C---:B--2---:R-:W-:Y:S01]  /*f240*/  IMAD.SHL.U32 R7, R161.reuse, 0x2, RZ ;  /* 0x00000002a1077824 */ /* 0x044fe200078e00ff */
[----:B------:R-:W2:Y:S01]  /*f250*/  LDCU UR4, c[0x0][0x45c] ;  /* 0x00008b80ff0477ac */ /* 0x000ea20008000800 */
[----:B------:R-:W-:Y:S02]  /*f260*/  IMAD.SHL.U32 R172, R161, 0x8, RZ ;  /* 0x00000008a1ac7824 */ /* 0x000fe400078e00ff */
[----:B------:R-:W-:Y:S01]  /*f270*/  IMAD.MOV.U32 R174, RZ, RZ, -0x1 ;  /* 0xffffffffffae7424 */ /* 0x000fe200078e00ff */
[----:B------:R-:W-:Y:S02]  /*f280*/  LOP3.LUT R7, R7, 0x6, RZ, 0xc0, !PT ;  /* 0x0000000607077812 */ /* 0x000fe400078ec0ff */
[----:B------:R-:W-:-:S03]  /*f290*/  LOP3.LUT R172, R172, 0x38, RZ, 0xc0, !PT ;  /* 0x00000038acac7812 */ /* 0x000fc600078ec0ff */
[----:B------:R-:W-:Y:S01]  /*f2a0*/  IMAD R7, R102, 0x40, R7 ;  /* 0x0000004066077824 */ /* 0x000fe200078e0207 */
[----:B------:R-:W-:-:S03]  /*f2b0*/  LOP3.LUT R15, R172, 0x1c0, R15, 0xf8, !PT ;  /* 0x000001c0ac0f7812 */ /* 0x000fc600078ef80f */
        /* <DEDUP_REMOVED lines=17> */
[----:B------:R-:W-:-:S02]  /*f3d0*/  FSEL R42, R49, -INF , !P3 ;  /* 0xff800000312a7808 */ /* 0x000fc40005800000 */
        /* <DEDUP_REMOVED lines=8> */
[-C--:B------:R-:W-:Y:S02]  /*f460*/  ISETP.GE.AND P0, PT, R6, R130.reuse, PT ;  /* 0x000000820600720c */ /* 0x080fe40003f06270 */
[C---:B------:R-:W-:Y:S02]  /*f470*/  ISETP.GE.AND P2, PT, R3.reuse, R103, PT ;  /* 0x000000670300720c */ /* 0x040fe40003f46270 */
[----:B------:R-:W-:Y:S01]  /*f480*/  ISETP.GE.AND P4, PT, R3, R130, PT ;  /* 0x000000820300720c */ /* 0x000fe20003f86270 */
[----:B------:R-:W-:Y:S01]  /*f490*/  VIADD R3, R7, 0xffffffd9 ;  /* 0xffffffd907037836 */ /* 0x000fe20000000000 */
[----:B------:R-:W-:Y:S02]  /*f4a0*/  FSEL R26, R21, -INF , !P1 ;  /* 0xff800000151a7808 */ /* 0x000fe40004800000 */
[----:B-1----:R-:W-:-:S02]  /*f4b0*/  FSEL R6, R33, -INF , !P0 ;  /* 0xff80000021067808 */ /* 0x002fc40004000000 */
        /* <DEDUP_REMOVED lines=9> */
[----:B------:R-:W-:Y:S02]  /*f550*/  FMNMX3.FTZ R13, R30, R42, R40, !PT ;  /* 0x0000002a1e0d7276 */ /* 0x000fe40007810028 */
[-C--:B------:R-:W-:Y:S02]  /*f560*/  ISETP.GE.AND P2, PT, R5, R103.reuse, PT ;  /* 0x000000670500720c */ /* 0x080fe40003f46270 */
[----:B------:R-:W-:Y:S02]  /*f570*/  FSEL R12, R37, -INF , !P4 ;  /* 0xff800000250c7808 */ /* 0x000fe40006000000 */
[----:B------:R-:W-:Y:S02]  /*f580*/  FSEL R20, R38, -INF , !P1 ;  /* 0xff80000026147808 */ /* 0x000fe40004800000 */
[----:B------:R-:W-:Y:S02]  /*f590*/  FSEL R18, R39, -INF , !P3 ;  /* 0xff80000027127808 */ /* 0x000fe40005800000 */
[----:B------:R-:W-:Y:S01]  /*f5a0*/  ISETP.GE.AND P4, PT, R5, R130, PT ;  /* 0x000000820500720c */ /* 0x000fe20003f86270 */
[----:B------:R-:W-:Y:S01]  /*f5b0*/  VIADD R5, R7, 0xfffffff8 ;  /* 0xfffffff807057836 */ /* 0x000fe20000000000 */
[----:B------:R-:W-:-:S02]  /*f5c0*/  ISETP.GE.AND P1, PT, R3, R103, PT ;  /* 0x000000670300720c */ /* 0x000fc40003f26270 */
[----:B------:R-:W-:Y:S01]  /*f5d0*/  ISETP.GE.AND P3, PT, R3, R130, PT ;  /* 0x000000820300720c */ /* 0x000fe20003f66270 */
[----:B------:R-:W-:Y:S01]  /*f5e0*/  VIADD R3, R7, 0xfffffff9 ;  /* 0xfffffff907037836 */ /* 0x000fe20000000000 */
[----:B------:R-:W-:Y:S02]  /*f5f0*/  FMNMX3.FTZ R7, R13, R26, R28, !PT ;  /* 0x0000001a0d077276 */ /* 0x000fe4000781001c */
[----:B------:R-:W-:Y:S02]  /*f600*/  FSEL R170, R170, -INF , !P2 ;  /* 0xff800000aaaa7808 */ /* 0x000fe40005000000 */
[----:B------:R-:W-:Y:S02]  /*f610*/  ISETP.GE.AND P2, PT, R10, R103, PT ;  /* 0x000000670a00720c */ /* 0x000fe40003f46270 */
[----:B------:R-:W-:Y:S02]  /*f620*/  FMNMX3.FTZ R7, R7, R22, R20, !PT ;  /* 0x0000001607077276 */ /* 0x000fe40007810014 */
[----:B------:R-:W-:-:S02]  /*f630*/  FSEL R116, R116, -INF , !P1 ;  /* 0xff80000074747808 */ /* 0x000fc40004800000 */
[-C--:B------:R-:W-:Y:S02]  /*f640*/  ISETP.GE.AND P1, PT, R11, R103.reuse, PT ;  /* 0x000000670b00720c */ /* 0x080fe40003f26270 */
[----:B------:R-:W-:Y:S02]  /*f650*/  FSEL R118, R118, -INF , !P2 ;  /* 0xff80000076767808 */ /* 0x000fe40005000000 */
[-C--:B------:R-:W-:Y:S02]  /*f660*/  ISETP.GE.AND P2, PT, R8, R103.reuse, PT ;  /* 0x000000670800720c */ /* 0x080fe40003f46270 */
[----:B------:R-:W-:Y:S02]  /*f670*/  FMNMX3.FTZ R7, R7, R18, R170, !PT ;  /* 0x0000001207077276 */ /* 0x000fe400078100aa */
[----:B------:R-:W-:Y:S02]  /*f680*/  FSEL R142, R142, -INF , !P1 ;  /* 0xff8000008e8e7808 */ /* 0x000fe40004800000 */
[----:B------:R-:W-:-:S02]  /*f690*/  ISETP.GE.AND P1, PT, R9, R103, PT ;  /* 0x000000670900720c */ /* 0x000fc40003f26270 */
[----:B------:R-:W-:Y:S02]  /*f6a0*/  FSEL R132, R132, -INF , !P2 ;  /* 0xff80000084847808 */ /* 0x000fe40005000000 */
[-C--:B------:R-:W-:Y:S02]  /*f6b0*/  ISETP.GE.AND P2, PT, R5, R103.reuse, PT ;  /* 0x000000670500720c */ /* 0x080fe40003f46270 */
[----:B------:R-:W-:Y:S02]  /*f6c0*/  FMNMX3.FTZ R7, R7, R116, R118, !PT ;  /* 0x0000007407077276 */ /* 0x000fe40007810076 */
[----:B------:R-:W-:Y:S02]  /*f6d0*/  FSEL R126, R126, -INF , !P1 ;  /* 0xff8000007e7e7808 */ /* 0x000fe40004800000 */
[----:B------:R-:W-:Y:S02]  /*f6e0*/  ISETP.GE.AND P1, PT, R3, R103, PT ;  /* 0x000000670300720c */ /* 0x000fe40003f26270 */
[----:B------:R-:W-:-:S02]  /*f6f0*/  FSEL R124, R124, -INF , !P2 ;  /* 0xff8000007c7c7808 */ /* 0x000fc40005000000 */
[----:B------:R-:W-:Y:S02]  /*f700*/  FMNMX3.FTZ R7, R7, R142, R132, !PT ;  /* 0x0000008e07077276 */ /* 0x000fe40007810084 */
[----:B------:R-:W-:Y:S02]  /*f710*/  FSEL R122, R122, -INF , !P1 ;  /* 0xff8000007a7a7808 */ /* 0x000fe40004800000 */
[----:B------:R-:W-:Y:S02]  /*f720*/  FMNMX3.FTZ R7, R7, R126, R124, !PT ;  /* 0x0000007e07077276 */ /* 0x000fe4000781007c */
[----:B------:R-:W-:Y:S02]  /*f730*/  FMNMX3.FTZ R13, R56, R58, R32, !PT ;  /* 0x0000003a380d7276 */ /* 0x000fe40007810020 */
[-C--:B------:R-:W-:Y:S02]  /*f740*/  ISETP.GE.AND P2, PT, R10, R130.reuse, PT ;  /* 0x000000820a00720c */ /* 0x080fe40003f46270 */
[----:B------:R-:W-:-:S02]  /*f750*/  ISETP.GE.AND P1, PT, R11, R130, PT ;  /* 0x000000820b00720c */ /* 0x000fc40003f26270 */
[----:B------:R-:W-:Y:S02]  /*f760*/  FMNMX.FTZ R7, R122, R7, !PT ;  /* 0x000000077a077209 */ /* 0x000fe40007810000 */
[----:B------:R-:W-:Y:S02]  /*f770*/  FSEL R10, R23, -INF , !P0 ;  /* 0xff800000170a7808 */ /* 0x000fe40004000000 */
[----:B------:R-:W-:Y:S02]  /*f780*/  FMNMX3.FTZ R11, R13, R6, R16, !PT ;  /* 0x000000060d0b7276 */ /* 0x000fe40007810010 */
[----:B------:R-:W-:Y:S02]  /*f790*/  ISETP.GE.AND P0, PT, R8, R130, PT ;  /* 0x000000820800720c */ /* 0x000fe40003f06270 */
[----:B------:R-:W-:Y:S02]  /*f7a0*/  FSEL R8, R4, -INF , !P5 ;  /* 0xff80000004087808 */ /* 0x000fe40006800000 */
[----:B------:R-:W-:Y:S01]  /*f7b0*/  FSEL R140, R140, -INF , !P4 ;  /* 0xff8000008c8c7808 */ /* 0x000fe20006000000 */
[----:B------:R-:W1:Y:S01]  /*f7c0*/  SHFL.BFLY PT, R4, R7, 0x2, 0x1f ;  /* 0x0c401f0007047f89 */ /* 0x000e6200000e0000 */
[----:B------:R-:W-:-:S02]  /*f7d0*/  FMNMX3.FTZ R11, R11, R12, R10, !PT ;  /* 0x0000000c0b0b7276 */ /* 0x000fc4000781000a */
        /* <DEDUP_REMOVED lines=35> */
[----:B------:R-:W-:-:S03]  /*fa10*/  FFMA.FTZ R179, R122, UR4, -R121 ;  /* 0x000000047ab37c23 */ /* 0x000fc60008010879 */
[----:B------:R-:W2:Y:S01]  /*fa20*/  MUFU.EX2 R107, R107 ;  /* 0x0000006b006b7308 */ /* 0x000ea20000000800 */
[----:B-1----:R-:W-:Y:S02]  /*fa30*/  FMNMX.FTZ R3, R4, R3, !PT ;  /* 0x0000000304037209 */ /* 0x002fe40007810000 */
[----:B------:R-:W-:Y:S02]  /*fa40*/  SHF.R.U32.HI R4, RZ, 0x1, R161 ;  /* 0x00000001ff047819 */ /* 0x000fe400000116a1 */
        /* <DEDUP_REMOVED lines=22> */
[----:B------:R-:W-:Y:S01]  /*fbb0*/  FFMA.FTZ R108, R8, UR4, -R115 ;  /* 0x00000004086c7c23 */ /* 0x000fe20008010873 */
        /* <DEDUP_REMOVED lines=45> */
[C---:B----4-:R-:W-:Y:S07]  /*fe90*/  HMMA.16816.F32.BF16 R88, R64.reuse, R84, RZ ;  /* 0x000000544058723c */ /* 0x050fee00000418ff */
        /* <DEDUP_REMOVED lines=50> */
[----:B-1----:R-:W-:Y:S01]  /*101c0*/  F2FP.BF16.F32.PACK_AB R4, R116, R117 ;  /* 0x000000757404723e */ /* 0x002fe200000010ff */
[----:B------:R-:W-:Y:S01]  /*101d0*/  LDSM.16.MT88.4 R20, [R154+0x9000] ;  /* 0x009000009a14783b */ /* 0x000fe20000004200 */
[----:B----4-:R-:W-:-:S02]  /*101e0*/  F2FP.BF16.F32.PACK_AB R6, R119, R118 ;  /* 0x000000767706723e */ /* 0x010fc400000010ff */
        /* <DEDUP_REMOVED lines=22> */
[----:B------:R-:W-:Y:S01]  /*10350*/  HMMA.16816.F32.BF16 R92, R4, R30, R92 ;  /* 0x0000001e045c723c */ /* 0x000fe2000004185c */
[----:B------:R-:W-:Y:S01]  /*10360*/  FFMA.FTZ R30, R124, UR4, -R121 ;  /* 0x000000047c1e7c23 */ /* 0x000fe20008010879 */
[----:B------:R-:W-:-:S05]  /*10370*/  FFMA.FTZ R31, R120, UR4, -R115 ;  /* 0x00000004781f7c23 */ /* 0x000fca0008010873 */
[----:B------:R-:W5:Y:S01]  /*10380*/  MUFU.EX2 R30, R30 ;  /* 0x0000001e001e7308 */ /* 0x000f620000000800 */
[C---:B---3--:R-:W-:Y:S07]  /*10390*/  HMMA.16816.F32.BF16 R60, R4.reuse, R12, R60 ;  /* 0x0000000c043c723c */ /* 0x048fee000004183c */
[----:B------:R-:W3:Y:S01]  /*103a0*/  MUFU.EX2 R31, R31 ;  /* 0x0000001f001f7308 */ /* 0x000ee20000000800 */
[C---:B------:R-:W-:Y:S01]  /*103b0*/  HMMA.16816.F32.BF16 R64, R4.reuse, R14, R64 ;  /* 0x0000000e0440723c */ /* 0x040fe20000041840 */
[----:B------:R-:W2:Y:S07]  /*103c0*/  LDSM.16.MT88.4 R12, [R153+0x9800] ;  /* 0x00980000990c783b */ /* 0x000eae0000004200 */
[C---:B------:R-:W-:Y:S08]  /*103d0*/  HMMA.16816.F32.BF16 R88, R4.reuse, R20, R88 ;  /* 0x000000140458723c */ /* 0x040ff00000041858 */
[----:B------:R-:W-:Y:S01]  /*103e0*/  HMMA.16816.F32.BF16 R84, R4, R22, R84 ;  /* 0x000000160454723c */ /* 0x000fe20000041854 */
[----:B-1----:R-:W-:Y:S01]  /*103f0*/  F2FP.BF16.F32.PACK_AB R4, R29, R28 ;  /* 0x0000001c1d04723e */ /* 0x002fe200000010ff */
[----:B------:R-:W1:Y:S01]  /*10400*/  LDSM.16.MT88.4 R20, [R152+0x9800] ;  /* 0x009800009814783b */ /* 0x000e620000004200 */
[----:B-----5:R-:W-:-:S02]  /*10410*/  F2FP.BF16.F32.PACK_AB R6, R179, R30 ;  /* 0x0000001eb306723e */ /* 0x020fc400000010ff */
[----:B---3--:R-:W-:Y:S02]  /*10420*/  F2FP.BF16.F32.PACK_AB R5, R114, R31 ;  /* 0x0000001f7205723e */ /* 0x008fe400000010ff */
[----:B------:R-:W-:-:S07]  /*10430*/  F2FP.BF16.F32.PACK_AB R7, R177, R112 ;  /* 0x00000070b107723e */ /* 0x000fce00000010ff */
        /* <DEDUP_REMOVED lines=10> */
[----:B---3--:R-:W-:Y:S01]  /*104e0*/  HMMA.16816.F32.BF16 R44, R4, R16, R44 ;  /* 0x00000010042c723c */ /* 0x008fe2000004182c */
[----:B------:R-:W-:-:S04]  /*104f0*/  FADD.FTZ R17, R33, R26 ;  /* 0x0000001a21117221 */ /* 0x000fc80000010000 */
[----:B------:R-:W-:Y:S01]  /*10500*/  FADD.FTZ R17, R2, R17 ;  /* 0x0000001102117221 */ /* 0x000fe20000010000 */
[----:B------:R-:W-:Y:S02]  /*10510*/  FADD.FTZ R2, R111, R106 ;  /* 0x0000006a6f027221 */ /* 0x000fe40000010000 */
[----:B------:R-:W-:Y:S01]  /*10520*/  HMMA.16816.F32.BF16 R68, R4, R22, R68 ;  /* 0x000000160444723c */ /* 0x000fe20000041844 */
[----:B------:R-:W-:Y:S01]  /*10530*/  FADD.FTZ R0, R0, R17 ;  /* 0x0000001100007221 */ /* 0x000fe20000010000 */
[----:B------:R-:W-:-:S03]  /*10540*/  FADD.FTZ R113, R113, R2 ;  /* 0x0000000271717221 */ /* 0x000fc60000010000 */
[----:B------:R-:W-:Y:S01]  /*10550*/  FADD.FTZ R0, R27, R0 ;  /* 0x000000001b007221 */ /* 0x000fe20000010000 */
[----:B------:R-:W-:Y:S02]  /*10560*/  FADD.FTZ R108, R108, R113 ;  /* 0x000000716c6c7221 */ /* 0x000fe40000010000 */
[C---:B--2---:R-:W-:Y:S08]  /*10570*/  HMMA.16816.F32.BF16 R36, R4.reuse, R8, R36 ;  /* 0x000000080424723c */ /* 0x044ff00000041824 */
[C---:B------:R-:W-:Y:S01]  /*10580*/  HMMA.16816.F32.BF16 R40, R4.reuse, R10, R40 ;  /* 0x0000000a0428723c */ /* 0x040fe20000041828 */
[----:B------:R-:W1:Y:S07]  /*10590*/  LDSM.16.MT88.4 R8, [R152+0xb800] ;  /* 0x00b800009808783b */ /* 0x000e6e0000004200 */
[----:B----4-:R-:W-:Y:S01]  /*105a0*/  HMMA.16816.F32.BF16 R52, R4, R12, R52 ;  /* 0x0000000c0434723c */ /* 0x010fe20000041834 */
        /* <DEDUP_REMOVED lines=17> */
[----:B-1----:R-:W-:Y:S03]  /*106c0*/  HMMA.16816.F32.BF16 R60, R4, R8, R60 ;  /* 0x00000008043c723c */ /* 0x002fe6000004183c */
        /* <DEDUP_REMOVED lines=71> */
.L_x_4913:
[----:B------:R-:W-:Y:S01]  /*10b40*/  UMOV UR8, URZ ;  /* 0x000000ff00087c82 */ /* 0x000fe20008000000 */
[----:B------:R-:W-:Y:S01]  /*10b50*/  IMAD.SHL.U32 R0, R24, 0x40, RZ ;  /* 0x0000004018007824 */ /* 0x000fe200078e00ff */
[----:B------:R-:W-:-:S05]  /*10b60*/  IADD3 R2, P0, PT, RZ, -UR8, RZ ;  /* 0x80000008ff027c10 */ /* 0x000fca000ff1e0ff */
[----:B------:R-:W-:-:S05]  /*10b70*/  IMAD.X R0, RZ, RZ, ~R0, P0 ;  /* 0x000000ffff007224 */ /* 0x000fca00000e0e00 */
[----:B------:R-:W-:-:S04]  /*10b80*/  SHF.R.S64 R5, R2, 0x1f, R0 ;  /* 0x0000001f02057819 */ /* 0x000fc80000001000 */
[----:B------:R-:W-:-:S04]  /*10b90*/  IADD3 R158, P0, PT, R5, R158, RZ ;  /* 0x0000009e059e7210 */ /* 0x000fc80007f1e0ff */
[----:B------:R-:W-:-:S09]  /*10ba0*/  LEA.HI.X.SX32 R159, R0, R159, 0x1, P0 ;  /* 0x0000009f009f7211 */ /* 0x000fd200000f0eff */
.L_x_4914:
        /* <DEDUP_REMOVED lines=66> */
[C---:B------:R-:W-:Y:S08]  /*10fd0*/  HMMA.16816.F32.BF16 R20, R112.reuse, R22, RZ ;  /* 0x000000167014723c */ /* 0x040ff000000418ff */
[C---:B----4-:R-:W-:Y:S08]  /*10fe0*/  HMMA.16816.F32.BF16 R16, R112.reuse, R12, RZ ;  /* 0x0000000c7010723c */ /* 0x050ff000000418ff */
[C---:B--2---:R-:W-:Y:S08]  /*10ff0*/  HMMA.16816.F32.BF16 R8, R112.reuse, R4, RZ ;  /* 0x000000047008723c */ /* 0x044ff000000418ff */
[C---:B------:R-:W-:Y:S08]  /*11000*/  HMMA.16816.F32.BF16 R12, R112.reuse, R14, RZ ;  /* 0x0000000e700c723c */ /* 0x040ff000000418ff */
[C---:B------:R-:W-:Y:S08]  /*11010*/  HMMA.16816.F32.BF16 R4, R112.reuse, R6, RZ ;  /* 0x000000067004723c */ /* 0x040ff000000418ff */
[C---:B-1----:R-:W-:Y:S08]  /*11020*/  HMMA.16816.F32.BF16 R116, R112.reuse, R104, RZ ;  /* 0x000000687074723c */ /* 0x042ff000000418ff */
[----:B------:R-:W-:Y:S01]  /*11030*/  HMMA.16816.F32.BF16 R112, R112, R106, RZ ;  /* 0x0000006a7070723c */ /* 0x000fe200000418ff */
[----:B------:R-:W1:Y:S07]  /*11040*/  LDSM.16.M88.4 R104, [R145+0x4000] ;  /* 0x004000009168783b */ /* 0x000e6e0000000200 */
[C---:B-----5:R-:W-:Y:S08]  /*11050*/  HMMA.16816.F32.BF16 R24, R108.reuse, R32, R24 ;  /* 0x000000206c18723c */ /* 0x060ff00000041818 */
        /* <DEDUP_REMOVED lines=8> */
[C---:B------:R-:W-:Y:S08]  /*110e0*/  HMMA.16816.F32.BF16 R8, R108.reuse, R132, R8 ;  /* 0x000000846c08723c */ /* 0x040ff00000041808 */
[----:B------:R-:W-:Y:S01]  /*110f0*/  HMMA.16816.F32.BF16 R4, R108, R134, R4 ;  /* 0x000000866c04723c */ /* 0x000fe20000041804 */
[----:B------:R-:W-:Y:S07]  /*11100*/  LDSM.16.M88.4 R108, [R147] ;  /* 0x00000000936c783b */ /* 0x000fee0000000200 */
        /* <DEDUP_REMOVED lines=11> */
[----:B------:R-:W4:Y:S07]  /*111c0*/  LDSM.16.M88.4 R120, [R144+0x5800] ;  /* 0x005800009078783b */ /* 0x000f2e0000000200 */
[C---:B-1----:R-:W-:Y:S08]  /*111d0*/  HMMA.16816.F32.BF16 R24, R108.reuse, R104, R24 ;  /* 0x000000686c18723c */ /* 0x042ff00000041818 */
[C---:B------:R-:W-:Y:S01]  /*111e0*/  HMMA.16816.F32.BF16 R20, R108.reuse, R106, R20 ;  /* 0x0000006a6c14723c */ /* 0x040fe20000041814 */
[----:B------:R-:W-:Y:S07]  /*111f0*/  LDSM.16.M88.4 R104, [R151+0x2000] ;  /* 0x002000009768783b */ /* 0x000fee0000000200 */
[C---:B--2---:R-:W-:Y:S08]  /*11200*/  HMMA.16816.F32.BF16 R16, R108.reuse, R32, R16 ;  /* 0x000000206c10723c */ /* 0x044ff00000041810 */
[C---:B------:R-:W-:Y:S01]  /*11210*/  HMMA.16816.F32.BF16 R12, R108.reuse, R34, R12 ;  /* 0x000000226c0c723c */ /* 0x040fe2000004180c */
[----:B------:R-:W1:Y:S07]  /*11220*/  LDSM.16.M88.4 R32, [R150+UR5+0x6000] ;  /* 0x006000059620783b */ /* 0x000e6e0008000200 */
[C---:B---3--:R-:W-:Y:S08]  /*11230*/  HMMA.16816.F32.BF16 R8, R108.reuse, R28, R8 ;  /* 0x0000001c6c08723c */ /* 0x048ff00000041808 */
[C---:B------:R-:W-:Y:S01]  /*11240*/  HMMA.16816.F32.BF16 R4, R108.reuse, R30, R4 ;  /* 0x0000001e6c04723c */ /* 0x040fe20000041804 */
[----:B------:R-:W2:Y:S07]  /*11250*/  LDSM.16.M88.4 R28, [R150+UR5+0x6800] ;  /* 0x00680005961c783b */ /* 0x000eae0008000200 */
[C---:B----4-:R-:W-:Y:S08]  /*11260*/  HMMA.16816.F32.BF16 R116, R108.reuse, R120, R116 ;  /* 0x000000786c74723c */ /* 0x050ff00000041874 */
        /* <DEDUP_REMOVED lines=11> */
[----:B------:R-:W3:Y:S07]  /*11320*/  LDSM.16.M88.4 R108, [R146+0x6800] ;  /* 0x00680000926c783b */ /* 0x000eee0000000200 */
[C---:B-1----:R-:W-:Y:S08]  /*11330*/  HMMA.16816.F32.BF16 R116, R104.reuse, R32, R116 ;  /* 0x000000206874723c */ /* 0x042ff00000041874 */
[----:B------:R-:W-:Y:S01]  /*11340*/  HMMA.16816.F32.BF16 R112, R104, R34, R112 ;  /* 0x000000226870723c */ /* 0x000fe20000041870 */
[----:B------:R-:W1:Y:S04]  /*11350*/  LDSM.16.M88.4 R32, [R146+0x7000] ;  /* 0x007000009220783b */ /* 0x000e680000000200 */
[----:B------:R-:W4:Y:S03]  /*11360*/  LDSM.16.M88.4 R104, [R146+0x7800] ;  /* 0x007800009268783b */ /* 0x000f260000000200 */
        /* <DEDUP_REMOVED lines=8> */
[----:B------:R-:W-:Y:S07]  /*113f0*/  LDSM.16.M88.4 R32, [R144+0x6000] ;  /* 0x006000009020783b */ /* 0x000fee0000000200 */
[C---:B----4-:R-:W-:Y:S08]  /*11400*/  HMMA.16816.F32.BF16 R116, R120.reuse, R104, R116 ;  /* 0x000000687874723c */ /* 0x050ff00000041874 */
[----:B------:R-:W-:Y:S01]  /*11410*/  HMMA.16816.F32.BF16 R112, R120, R106, R112 ;  /* 0x0000006a7870723c */ /* 0x000fe20000041870 */
[----:B------:R-:W1:Y:S04]  /*11420*/  LDSM.16.M88.4 R104, [R147+0x2000] ;  /* 0x002000009368783b */ /* 0x000e680000000200 */
[----:B------:R-:W3:Y:S03]  /*11430*/  LDSM.16.M88.4 R120, [R145+0x6800] ;  /* 0x006800009178783b */ /* 0x000ee60000000200 */
[C---:B--2---:R-:W-:Y:S08]  /*11440*/  HMMA.16816.F32.BF16 R24, R108.reuse, R28, R24 ;  /* 0x0000001c6c18723c */ /* 0x044ff00000041818 */
[----:B------:R-:W-:Y:S01]  /*11450*/  HMMA.16816.F32.BF16 R20, R108, R30, R20 ;  /* 0x0000001e6c14723c */ /* 0x000fe20000041814 */
[----:B------:R-:W2:Y:S11]  /*11460*/  LDSM.16.M88.4 R28, [R144+0x6800] ;  /* 0x00680000901c783b */ /* 0x000eb60000000200 */
[C---:B-1----:R-:W-:Y:S08]  /*11470*/  HMMA.16816.F32.BF16 R24, R104.reuse, R32, R24 ;  /* 0x000000206818723c */ /* 0x042ff00000041818 */
[----:B------:R-:W-:Y:S01]  /*11480*/  HMMA.16816.F32.BF16 R20, R104, R34, R20 ;  /* 0x000000226814723c */ /* 0x000fe20000041814 */
[----:B------:R-:W1:Y:S07]  /*11490*/  LDSM.16.M88.4 R32, [R145+0x7000] ;  /* 0x007000009120783b */ /* 0x000e6e0000000200 */
[----:B---3--:R-:W-:Y:S03]  /*114a0*/  HMMA.16816.F32.BF16 R16, R108, R120, R16 ;  /* 0x000000786c10723c */ /* 0x008fe60000041810 */
[----:B------:R-:W-:Y:S01]  /*114b0*/  FMUL.FTZ R0, R24, UR10 ;  /* 0x0000000a18007c20 */ /* 0x000fe20008410000 */
[----:B------:R-:W-:Y:S01]  /*114c0*/  FMUL.FTZ R2, R25, UR10 ;  /* 0x0000000a19027c20 */ /* 0x000fe20008410000 */
[----:B------:R-:W-:Y:S01]  /*114d0*/  FMUL.FTZ R120, R26, UR10 ;  /* 0x0000000a1a787c20 */ /* 0x000fe20008410000 */
[----:B------:R-:W-:-:S02]  /*114e0*/  FMUL.FTZ R121, R27, UR10 ;  /* 0x0000000a1b797c20 */ /* 0x000fc40008410000 */
[----:B------:R-:W-:Y:S01]  /*114f0*/  HMMA.16816.F32.BF16 R12, R108, R122, R12 ;  /* 0x0000007a6c0c723c */ /* 0x000fe2000004180c */
[----:B------:R-:W3:Y:S01]  /*11500*/  LDSM.16.M88.4 R24, [R144+0x7000] ;  /* 0x007000009018783b */ /* 0x000ee20000000200 */
[----:B------:R-:W-:Y:S01]  /*11510*/  MUFU.TANH R0, R0 ;  /* 0x0000000000007308 */ /* 0x000fe20000002400 */
[----:B------:R-:W-:Y:S01]  /*11520*/  FMUL.FTZ R20, R20, UR10 ;  /* 0x0000000a14147c20 */ /* 0x000fe20008410000 */
[----:B------:R-:W-:-:S06]  /*11530*/  FMUL.FTZ R21, R21, UR10 ;  /* 0x0000000a15157c20 */ /* 0x000fcc0008410000 */
[----:B------:R-:W-:Y:S02]  /*11540*/  MUFU.TANH R122, R20 ;  /* 0x00000014007a7308 */ /* 0x000fe40000002400 */
[----:B--2---:R-:W-:Y:S01]  /*11550*/  HMMA.16816.F32.BF16 R16, R104, R28, R16 ;  /* 0x0000001c6810723c */ /* 0x004fe20000041810 */
[----:B------:R-:W-:-:S05]  /*11560*/  FMUL.FTZ R29, R22, UR10 ;  /* 0x0000000a161d7c20 */ /* 0x000fca0008410000 */
[----:B------:R2:W-:Y:S02]  /*11570*/  MUFU.TANH R28, R21 ;  /* 0x00000015001c7308 */ /* 0x0005e40000002400 */
[----:B------:R-:W-:Y:S01]  /*11580*/  HMMA.16816.F32.BF16 R12, R104, R30, R12 ;  /* 0x0000001e680c723c */ /* 0x000fe2000004180c */
[----:B------:R-:W-:-:S05]  /*11590*/  FMUL.FTZ R30, R23, UR10 ;  /* 0x0000000a171e7c20 */ /* 0x000fca0008410000 */
[----:B------:R-:W-:Y:S02]  /*115a0*/  MUFU.TANH R2, R2 ;  /* 0x0000000200027308 */ /* 0x000fe40000002400 */
[C---:B-1----:R-:W-:Y:S03]  /*115b0*/  HMMA.16816.F32.BF16 R8, R108.reuse, R32, R8 ;  /* 0x000000206c08723c */ /* 0x042fe60000041808 */
[----:B------:R-:W-:Y:S01]  /*115c0*/  FMUL.FTZ R141, R17, UR10 ;  /* 0x0000000a118d7c20 */ /* 0x000fe20008410000 */
[----:B------:R-:W-:Y:S01]  /*115d0*/  FMUL.FTZ R143, R16, UR10 ;  /* 0x0000000a108f7c20 */ /* 0x000fe20008410000 */
[----:B------:R-:W-:Y:S01]  /*115e0*/  FMUL.FTZ R17, R19, UR10 ;  /* 0x0000000a13117c20 */ /* 0x000fe20008410000 */
[----:B------:R-:W1:Y:S01]  /*115f0*/  MUFU.TANH R120, R120 ;  /* 0x0000007800787308 */ /* 0x000e620000002400 */
[----:B--2---:R-:W2:Y:S01]  /*11600*/  LDSM.16.M88.4 R20, [R145+0x7800] ;  /* 0x007800009114783b */ /* 0x004ea20000000200 */
[----:B------:R-:W-:Y:S01]  /*11610*/  HMMA.16816.F32.BF16 R4, R108, R34, R4 ;  /* 0x000000226c04723c */ /* 0x000fe20000041804 */
[----:B------:R-:W-:-:S02]  /*11620*/  FMUL.FTZ R18, R18, UR10 ;  /* 0x0000000a12127c20 */ /* 0x000fc40008410000 */
[----:B------:R-:W-:Y:S01]  /*11630*/  FMUL.FTZ R16, R12, UR10 ;  /* 0x0000000a0c107c20 */ /* 0x000fe20008410000 */
[----:B------:R-:W-:Y:S01]  /*11640*/  FMUL.FTZ R139, R13, UR10 ;  /* 0x0000000a0d8b7c20 */ /* 0x000fe20008410000 */
[----:B------:R-:W-:Y:S01]  /*11650*/  FMUL.FTZ R19, R14, UR10 ;  /* 0x0000000a0e137c20 */ /* 0x000fe20008410000 */
[----:B------:R-:W-:Y:S01]  /*11660*/  FMUL.FTZ R137, R15, UR10 ;  /* 0x0000000a0f897c20 */ /* 0x000fe20008410000 */
[----:B------:R-:W4:Y:S01]  /*11670*/  MUFU.TANH R29, R29 ;  /* 0x0000001d001d7308 */ /* 0x000f220000002400 */
[----:B------:R-:W5:Y:S01]  /*11680*/  LDSM.16.M88.4 R12, [R144+0x7800] ;  /* 0x00780000900c783b */ /* 0x000f620000000200 */
[----:B------:R-:W-:-:S04]  /*11690*/  DEPBAR.LE SB0, 0x0 ;  /* 0x000080000000791a */ /* 0x000fc80000000000 */
[C---:B---3--:R-:W-:Y:S02]  /*116a0*/  HMMA.16816.F32.BF16 R8, R104.reuse, R24, R8 ;  /* 0x000000186808723c */ /* 0x048fe40000041808 */
[----:B------:R-:W-:Y:S06]  /*116b0*/  MUFU.TANH R141, R141 ;  /* 0x0000008d008d7308 */ /* 0x000fec0000002400 */
[----:B------:R-:W-:Y:S02]  /*116c0*/  HMMA.16816.F32.BF16 R4, R104, R26, R4 ;  /* 0x0000001a6804723c */ /* 0x000fe40000041804 */
[----:B------:R-:W3:Y:S08]  /*116d0*/  MUFU.TANH R18, R18 ;  /* 0x0000001200127308 */ /* 0x000ef00000002400 */
[----:B------:R-:W-:Y:S01]  /*116e0*/  MUFU.TANH R121, R121 ;  /* 0x0000007900797308 */ /* 0x000fe20000002400 */
[----:B------:R-:W-:Y:S01]  /*116f0*/  FMUL.FTZ R135, R8, UR10 ;  /* 0x0000000a08877c20 */ /* 0x000fe20008410000 */
[----:B------:R-:W-:Y:S01]  /*11700*/  FMUL.FTZ R131, R9, UR10 ;  /* 0x0000000a09837c20 */ /* 0x000fe20008410000 */
[----:B------:R-:W-:Y:S01]  /*11710*/  FMUL.FTZ R125, R10, UR10 ;  /* 0x0000000a0a7d7c20 */ /* 0x000fe20008410000 */
[----:B------:R-:W-:Y:S01]  /*11720*/  FMUL.FTZ R11, R11, UR10 ;  /* 0x0000000a0b0b7c20 */ /* 0x000fe20008410000 */
[----:B--2---:R-:W-:Y:S01]  /*11730*/  HMMA.16816.F32.BF16 R116, R108, R20, R116 ;  /* 0x000000146c74723c */ /* 0x004fe20000041874 */
[----:B------:R-:W-:-:S02]  /*11740*/  IMAD.SHL.U32 R21, R161, 0x2, RZ ;  /* 0x00000002a1157824 */ /* 0x000fc400078e00ff */
[----:B------:R-:W-:Y:S01]  /*11750*/  MUFU.TANH R17, R17 ;  /* 0x0000001100117308 */ /* 0x000fe20000002400 */
[----:B------:R-:W-:Y:S01]  /*11760*/  FMUL.FTZ R133, R4, UR10 ;  /* 0x0000000a04857c20 */ /* 0x000fe20008410000 */
[----:B------:R-:W-:Y:S01]  /*11770*/  FMUL.FTZ R127, R5, UR10 ;  /* 0x0000000a057f7c20 */ /* 0x000fe20008410000 */
[----:B------:R-:W-:Y:S01]  /*11780*/  FMUL.FTZ R6, R6, UR10 ;  /* 0x0000000a06067c20 */ /* 0x000fe20008410000 */
[----:B------:R-:W-:Y:S01]  /*11790*/  LOP3.LUT R21, R21, 0x6, RZ, 0xc0, !PT ;  /* 0x0000000615157812 */ /* 0x000fe200078ec0ff */
[----:B------:R-:W-:Y:S03]  /*117a0*/  HMMA.16816.F32.BF16 R112, R108, R22, R112 ;  /* 0x000000166c70723c */ /* 0x000fe60000041870 */
[----:B------:R-:W-:Y:S01]  /*117b0*/  MUFU.TANH R30, R30 ;  /* 0x0000001e001e7308 */ /* 0x000fe20000002400 */
[----:B------:R-:W-:-:S04]  /*117c0*/  IMAD R8, R102, 0x40, R21 ;  /* 0x0000004066087824 */ /* 0x000fc800078e0215 */
[C---:B------:R-:W-:Y:S02]  /*117d0*/  VIADD R9, R8.reuse, 0xffffff80 ;  /* 0xffffff8008097836 */ /* 0x040fe40000000000 */
[C---:B------:R-:W-:Y:S01]  /*117e0*/  VIADD R10, R8.reuse, 0xffffff88 ;  /* 0xffffff88080a7836 */ /* 0x040fe20000000000 */
[----:B------:R-:W-:Y:S01]  /*117f0*/  MUFU.TANH R143, R143 ;  /* 0x0000008f008f7308 */ /* 0x000fe20000002400 */
[C---:B------:R-:W-:Y:S01]  /*11800*/  VIADD R4, R8.reuse, 0xffffff89 ;  /* 0xffffff8908047836 */ /* 0x040fe20000000000 */
[CC--:B------:R-:W-:Y:S01]  /*11810*/  ISETP.GE.AND P4, PT, R9.reuse, R103.reuse, PT ;  /* 0x000000670900720c */ /* 0x0c0fe20003f86270 */
[----:B-----5:R-:W-:Y:S01]  /*11820*/  HMMA.16816.F32.BF16 R116, R104, R12, R116 ;  /* 0x0000000c6874723c */ /* 0x020fe20000041874 */
[----:B------:R-:W-:Y:S01]  /*11830*/  ISETP.GE.AND P3, PT, R9, R130, PT ;  /* 0x000000820900720c */ /* 0x000fe20003f66270 */
[----:B------:R-:W-:Y:S01]  /*11840*/  VIADD R9, R8, 0xffffff81 ;  /* 0xffffff8108097836 */ /* 0x000fe20000000000 */
[----:B------:R-:W-:Y:S02]  /*11850*/  ISETP.GE.AND P5, PT, R10, R103, PT ;  /* 0x000000670a00720c */ /* 0x000fe40003fa6270 */
[----:B------:R-:W2:Y:S01]  /*11860*/  MUFU.TANH R137, R137 ;  /* 0x0000008900897308 */ /* 0x000ea20000002400 */
[----:B-1----:R-:W-:-:S02]  /*11870*/  FSEL R5, R120, -INF , !P3 ;  /* 0xff80000078057808 */ /* 0x002fc40005800000 */
[CC--:B------:R-:W-:Y:S01]  /*11880*/  ISETP.GE.AND P2, PT, R9.reuse, R103.reuse, PT ;  /* 0x000000670900720c */ /* 0x0c0fe20003f46270 */
[----:B------:R-:W-:Y:S01]  /*11890*/  HMMA.16816.F32.BF16 R112, R104, R14, R112 ;  /* 0x0000000e6870723c */ /* 0x000fe20000041870 */
[-C--:B------:R-:W-:Y:S02]  /*118a0*/  ISETP.GE.AND P6, PT, R9, R130.reuse, PT ;  /* 0x000000820900720c */ /* 0x080fe40003fc6270 */
[----:B------:R-:W-:Y:S01]  /*118b0*/  FSEL R9, R0, -INF , !P4 ;  /* 0xff80000000097808 */ /* 0x000fe20006000000 */
[----:B------:R-:W-:Y:S01]  /*118c0*/  VIADD R0, R8, 0xffffff90 ;  /* 0xffffff9008007836 */ /* 0x000fe20000000000 */
[----:B------:R-:W-:Y:S01]  /*118d0*/  FSEL R13, R2, -INF , !P2 ;  /* 0xff800000020d7808 */ /* 0x000fe20005000000 */
[----:B------:R-:W-:Y:S01]  /*118e0*/  VIADD R2, R8, 0xffffff91 ;  /* 0xffffff9108027836 */ /* 0x000fe20000000000 */
[-C--:B------:R-:W-:Y:S01]  /*118f0*/  ISETP.GE.AND P4, PT, R10, R130.reuse, PT ;  /* 0x000000820a00720c */ /* 0x080fe20003f86270 */
[----:B------:R-:W1:Y:S01]  /*11900*/  MUFU.TANH R135, R135 ;  /* 0x0000008700877308 */ /* 0x000e620000002400 */
[CC--:B------:R-:W-:Y:S01]  /*11910*/  ISETP.GE.AND P3, PT, R4.reuse, R103.reuse, PT ;  /* 0x000000670400720c */ /* 0x0c0fe20003f66270 */
[----:B------:R-:W-:Y:S01]  /*11920*/  FMUL.FTZ R111, R117, UR10 ;  /* 0x0000000a756f7c20 */ /* 0x000fe20008410000 */
[-C--:B------:R-:W-:Y:S01]  /*11930*/  ISETP.GE.AND P2, PT, R4, R130.reuse, PT ;  /* 0x000000820400720c */ /* 0x080fe20003f46270 */
[----:B------:R-:W-:Y:S01]  /*11940*/  VIADD R4, R8, 0xffffff99 ;  /* 0xffffff9908047836 */ /* 0x000fe20000000000 */
[----:B------:R-:W-:Y:S01]  /*11950*/  FSEL R25, R122, -INF , !P5 ;  /* 0xff8000007a197808 */ /* 0x000fe20006800000 */
[----:B------:R-:W-:Y:S01]  /*11960*/  FMUL.FTZ R35, R119, UR10 ;  /* 0x0000000a77237c20 */ /* 0x000fe20008410000 */
[----:B----4-:R-:W-:Y:S01]  /*11970*/  FSEL R29, R29, -INF , !P4 ;  /* 0xff8000001d1d7808 */ /* 0x010fe20006000000 */
[----:B------:R-:W4:Y:S01]  /*11980*/  MUFU.TANH R16, R16 ;  /* 0x0000001000107308 */ /* 0x000f220000002400 */
[-C--:B------:R-:W-:Y:S01]  /*11990*/  ISETP.GE.AND P5, PT, R0, R130.reuse, PT ;  /* 0x000000820000720c */ /* 0x080fe20003fa6270 */
[----:B------:R-:W-:Y:S01]  /*119a0*/  VIADD R10, R8, 0xffffffa1 ;  /* 0xffffffa1080a7836 */ /* 0x000fe20000000000 */
[-C--:B------:R-:W-:Y:S01]  /*119b0*/  ISETP.GE.AND P4, PT, R2, R103.reuse, PT ;  /* 0x000000670200720c */ /* 0x080fe20003f86270 */
[----:B------:R-:W-:Y:S01]  /*119c0*/  FMUL.FTZ R116, R116, UR10 ;  /* 0x0000000a74747c20 */ /* 0x000fe20008410000 */
[----:B---3--:R-:W-:Y:S01]  /*119d0*/  FSEL R23, R18, -INF , !P5 ;  /* 0xff80000012177808 */ /* 0x008fe20006800000 */
[----:B------:R-:W-:Y:S01]  /*119e0*/  FMUL.FTZ R118, R118, UR10 ;  /* 0x0000000a76767c20 */ /* 0x000fe20008410000 */
[----:B------:R-:W-:Y:S01]  /*119f0*/  FSEL R141, R141, -INF , !P4 ;  /* 0xff8000008d8d7808 */ /* 0x000fe20006000000 */
[----:B------:R-:W3:Y:S01]  /*11a00*/  MUFU.TANH R19, R19 ;  /* 0x0000001300137308 */ /* 0x000ee20000002400 */
[----:B------:R-:W-:Y:S01]  /*11a10*/  FSEL R31, R28, -INF , !P3 ;  /* 0xff8000001c1f7808 */ /* 0x000fe20005800000 */
[----:B------:R-:W-:Y:S01]  /*11a20*/  FMUL.FTZ R109, R112, UR10 ;  /* 0x0000000a706d7c20 */ /* 0x000fe20008410000 */
[CC--:B------:R-:W-:Y:S01]  /*11a30*/  ISETP.GE.AND P5, PT, R4.reuse, R103.reuse, PT ;  /* 0x000000670400720c */ /* 0x0c0fe20003fa6270 */
[----:B------:R-:W-:Y:S01]  /*11a40*/  FMUL.FTZ R105, R113, UR10 ;  /* 0x0000000a71697c20 */ /* 0x000fe20008410000 */
[-C--:B------:R-:W-:Y:S01]  /*11a50*/  ISETP.GE.AND P4, PT, R4, R130.reuse, PT ;  /* 0x000000820400720c */ /* 0x080fe20003f86270 */
[----:B------:R-:W-:Y:S01]  /*11a60*/  VIADD R4, R8, 0xffffffa0 ;  /* 0xffffffa008047836 */ /* 0x000fe20000000000 */
[----:B------:R-:W-:Y:S01]  /*11a70*/  ISETP.GE.AND P3, PT, R2, R130, PT ;  /* 0x000000820200720c */ /* 0x000fe20003f66270 */
[----:B------:R-:W-:Y:S01]  /*11a80*/  MUFU.TANH R131, R131 ;  /* 0x0000008300837308 */ /* 0x000fe20000002400 */
[----:B------:R-:W-:Y:S01]  /*11a90*/  VIADD R2, R8, 0xffffff98 ;  /* 0xffffff9808027836 */ /* 0x000fe20000000000 */
[----:B--2---:R-:W-:Y:S01]  /*11aa0*/  FSEL R137, R137, -INF , !P4 ;  /* 0xff80000089897808 */ /* 0x004fe20006000000 */
[----:B------:R-:W-:Y:S01]  /*11ab0*/  FMUL.FTZ R34, R114, UR10 ;  /* 0x0000000a72227c20 */ /* 0x000fe20008410000 */
[----:B------:R-:W-:Y:S01]  /*11ac0*/  FSEL R117, R17, -INF , !P3 ;  /* 0xff80000011757808 */ /* 0x000fe20005800000 */
[----:B------:R-:W-:Y:S01]  /*11ad0*/  FMUL.FTZ R33, R115, UR10 ;  /* 0x0000000a73217c20 */ /* 0x000fe20008410000 */
[----:B------:R-:W-:-:S02]  /*11ae0*/  ISETP.GE.AND P3, PT, R4, R103, PT ;  /* 0x000000670400720c */ /* 0x000fc40003f66270 */
[----:B------:R-:W2:Y:S02]  /*11af0*/  MUFU.TANH R125, R125 ;  /* 0x0000007d007d7308 */ /* 0x000ea40000002400 */
[----:B-1----:R-:W-:-:S06]  /*11b00*/  FSEL R135, R135, -INF , !P3 ;  /* 0xff80000087877808 */ /* 0x002fcc0005800000 */
[----:B------:R1:W-:Y:S08]  /*11b10*/  MUFU.TANH R123, R11 ;  /* 0x0000000b007b7308 */ /* 0x0003f00000002400 */
[----:B------:R-:W-:Y:S08]  /*11b20*/  MUFU.TANH R127, R127 ;  /* 0x0000007f007f7308 */ /* 0x000ff00000002400 */
[----:B------:R-:W5:Y:S01]  /*11b30*/  MUFU.TANH R139, R139 ;  /* 0x0000008b008b7308 */ /* 0x000f620000002400 */
[----:B-1----:R-:W-:Y:S01]  /*11b40*/  FSEL R11, R121, -INF , !P6 ;  /* 0xff800000790b7808 */ /* 0x002fe20007000000 */
[----:B------:R-:W-:Y:S01]  /*11b50*/  FMUL.FTZ R121, R7, UR10 ;  /* 0x0000000a07797c20 */ /* 0x000fe20008410000 */
[----:B------:R-:W-:-:S02]  /*11b60*/  ISETP.GE.AND P6, PT, R0, R103, PT ;  /* 0x000000670000720c */ /* 0x000fc40003fc6270 */
[----:B------:R-:W-:Y:S02]  /*11b70*/  FSEL R7, R30, -INF , !P2 ;  /* 0xff8000001e077808 */ /* 0x000fe40005000000 */
[----:B------:R-:W-:Y:S01]  /*11b80*/  FSEL R143, R143, -INF , !P6 ;  /* 0xff8000008f8f7808 */ /* 0x000fe20007000000 */
[----:B------:R1:W5:Y:S01]  /*11b90*/  MUFU.TANH R0, R6 ;  /* 0x0000000600007308 */ /* 0x0003620000002400 */
[C---:B------:R-:W-:Y:S02]  /*11ba0*/  ISETP.GE.AND P2, PT, R2.reuse, R103, PT ;  /* 0x000000670200720c */ /* 0x040fe40003f46270 */
[-C--:B------:R-:W-:Y:S02]  /*11bb0*/  ISETP.GE.AND P6, PT, R2, R130.reuse, PT ;  /* 0x000000820200720c */ /* 0x080fe40003fc6270 */
[----:B----4-:R-:W-:Y:S02]  /*11bc0*/  FSEL R107, R16, -INF , !P2 ;  /* 0xff800000106b7808 */ /* 0x010fe40005000000 */
[----:B---3--:R-:W-:Y:S01]  /*11bd0*/  FSEL R21, R19, -INF , !P6 ;  /* 0xff80000013157808 */ /* 0x008fe20007000000 */
[----:B------:R-:W-:Y:S01]  /*11be0*/  MUFU.TANH R35, R35 ;  /* 0x0000002300237308 */ /* 0x000fe20000002400 */
[----:B------:R-:W-:-:S02]  /*11bf0*/  ISETP.GE.AND P2, PT, R4, R130, PT ;  /* 0x000000820400720c */ /* 0x000fc40003f46270 */
[-C--:B------:R-:W-:Y:S02]  /*11c00*/  ISETP.GE.AND P6, PT, R10, R103.reuse, PT ;  /* 0x000000670a00720c */ /* 0x080fe40003fc6270 */
[----:B--2---:R-:W-:Y:S02]  /*11c10*/  FSEL R125, R125, -INF , !P2 ;  /* 0xff8000007d7d7808 */ /* 0x004fe40005000000 */
[----:B------:R-:W-:Y:S01]  /*11c20*/  FSEL R131, R131, -INF , !P6 ;  /* 0xff80000083837808 */ /* 0x000fe20007000000 */
[----:B------:R-:W2:Y:S01]  /*11c30*/  MUFU.TANH R133, R133 ;  /* 0x0000008500857308 */ /* 0x000ea20000002400 */
[----:B-1----:R-:W-:Y:S01]  /*11c40*/  VIADD R6, R8, 0xffffffa8 ;  /* 0xffffffa808067836 */ /* 0x002fe20000000000 */
[----:B-----5:R-:W-:Y:S02]  /*11c50*/  FSEL R139, R139, -INF , !P5 ;  /* 0xff8000008b8b7808 */ /* 0x020fe40006800000 */
[----:B------:R-:W-:Y:S01]  /*11c60*/  ISETP.GE.AND P5, PT, R10, R130, PT ;  /* 0x000000820a00720c */ /* 0x000fe20003fa6270 */
[----:B------:R-:W-:Y:S01]  /*11c70*/  VIADD R10, R8, 0xffffffb0 ;  /* 0xffffffb0080a7836 */ /* 0x000fe20000000000 */
[----:B------:R-:W-:-:S02]  /*11c80*/  ISETP.GE.AND P4, PT, R6, R103, PT ;  /* 0x000000670600720c */ /* 0x000fc40003f86270 */
[-C--:B------:R-:W-:Y:S01]  /*11c90*/  ISETP.GE.AND P3, PT, R6, R130.reuse, PT ;  /* 0x000000820600720c */ /* 0x080fe20003f66270 */
[----:B------:R-:W-:Y:S01]  /*11ca0*/  VIADD R6, R8, 0xffffffa9 ;  /* 0xffffffa908067836 */ /* 0x000fe20000000000 */
[----:B------:R-:W1:Y:S01]  /*11cb0*/  MUFU.TANH R121, R121 ;  /* 0x0000007900797308 */ /* 0x000e620000002400 */
[----:B------:R-:W-:Y:S02]  /*11cc0*/  FSEL R123, R123, -INF , !P5 ;  /* 0xff8000007b7b7808 */ /* 0x000fe40006800000 */
[----:B------:R-:W-:Y:S01]  /*11cd0*/  FSEL R119, R0, -INF , !P3 ;  /* 0xff80000000777808 */ /* 0x000fe20005800000 */
[----:B------:R-:W-:Y:S01]  /*11ce0*/  VIADD R0, R8, 0xffffffb8 ;  /* 0xffffffb808007836 */ /* 0x000fe20000000000 */
[CC--:B------:R-:W-:Y:S02]  /*11cf0*/  ISETP.GE.AND P2, PT, R6.reuse, R103.reuse, PT ;  /* 0x000000670600720c */ /* 0x0c0fe40003f46270 */
[----:B------:R-:W-:Y:S01]  /*11d00*/  ISETP.GE.AND P6, PT, R6, R130, PT ;  /* 0x000000820600720c */ /* 0x000fe20003fc6270 */
[C---:B------:R-:W-:Y:S01]  /*11d10*/  VIADD R6, R8.reuse, 0xffffffb1 ;  /* 0xffffffb108067836 */ /* 0x040fe20000000000 */
[----:B------:R-:W3:Y:S01]  /*11d20*/  MUFU.TANH R2, R116 ;  /* 0x0000007400027308 */ /* 0x000ee20000002400 */
[----:B------:R-:W-:Y:S01]  /*11d30*/  FSEL R127, R127, -INF , !P2 ;  /* 0xff8000007f7f7808 */ /* 0x000fe20005000000 */
[----:B------:R-:W-:Y:S01]  /*11d40*/  VIADD R8, R8, 0xffffffb9 ;  /* 0xffffffb908087836 */ /* 0x000fe20000000000 */
[----:B------:R-:W-:-:S02]  /*11d50*/  ISETP.GE.AND P5, PT, R10, R103, PT ;  /* 0x000000670a00720c */ /* 0x000fc40003fa6270 */
[-C--:B------:R-:W-:Y:S02]  /*11d60*/  ISETP.GE.AND P2, PT, R6, R130.reuse, PT ;  /* 0x000000820600720c */ /* 0x080fe40003f46270 */
[----:B--2---:R-:W-:Y:S01]  /*11d70*/  FSEL R133, R133, -INF , !P4 ;  /* 0xff80000085857808 */ /* 0x004fe20006000000 */
[----:B------:R-:W2:Y:S01]  /*11d80*/  MUFU.TANH R111, R111 ;  /* 0x0000006f006f7308 */ /* 0x000ea20000002400 */
[----:B------:R-:W-:Y:S02]  /*11d90*/  FSEL R35, R35, -INF , !P2 ;  /* 0xff80000023237808 */ /* 0x000fe40005000000 */
[----:B------:R-:W-:Y:S02]  /*11da0*/  ISETP.GE.AND P2, PT, R102, 0x3, PT ;  /* 0x000000036600780c */ /* 0x000fe40003f46270 */
[----:B------:R-:W-:Y:S02]  /*11db0*/  ISETP.GE.AND P4, PT, R10, R130, PT ;  /* 0x000000820a00720c */ /* 0x000fe40003f86270 */
[----:B------:R-:W-:Y:S01]  /*11dc0*/  ISETP.GE.AND P3, PT, R6, R103, PT ;  /* 0x000000670600720c */ /* 0x000fe20003f66270 */
[----:B------:R-:W4:Y:S01]  /*11dd0*/  MUFU.TANH R4, R118 ;  /* 0x0000007600047308 */ /* 0x000f220000002400 */
[----:B-1----:R-:W-:-:S02]  /*11de0*/  FSEL R121, R121, -INF , !P6 ;  /* 0xff80000079797808 */ /* 0x002fc40007000000 */
[----:B---3--:R-:W-:Y:S01]  /*11df0*/  FSEL R113, R2, -INF , !P5 ;  /* 0xff80000002717808 */ /* 0x008fe20006800000 */
[----:B------:R-:W-:Y:S01]  /*11e00*/  BAR.SYNC.DEFER_BLOCKING 0x0 ;  /* 0x0000000000007b1d */ /* 0x000fe20000010000 */
[-C--:B------:R-:W-:Y:S02]  /*11e10*/  ISETP.GE.AND P6, PT, R0, R103.reuse, PT ;  /* 0x000000670000720c */ /* 0x080fe40003fc6270 */
[C---:B------:R-:W-:Y:S02]  /*11e20*/  ISETP.GE.AND P5, PT, R8.reuse, R103, PT ;  /* 0x000000670800720c */ /* 0x040fe40003fa6270 */
[----:B--2---:R-:W-:Y:S01]  /*11e30*/  FSEL R111, R111, -INF , !P3 ;  /* 0xff8000006f6f7808 */ /* 0x004fe20005800000 */
[----:B------:R-:W1:Y:S01]  /*11e40*/  MUFU.TANH R109, R109 ;  /* 0x0000006d006d7308 */ /* 0x000e620000002400 */
[----:B------:R-:W-:Y:S02]  /*11e50*/  ISETP.GE.AND P3, PT, R8, R130, PT ;  /* 0x000000820800720c */ /* 0x000fe40003f66270 */
[----:B----4-:R-:W-:-:S05]  /*11e60*/  FSEL R103, R4, -INF , !P4 ;  /* 0xff80000004677808 */ /* 0x010fca0006000000 */
[----:B------:R-:W2:Y:S01]  /*11e70*/  MUFU.TANH R105, R105 ;  /* 0x0000006900697308 */ /* 0x000ea20000002400 */
[----:B------:R-:W-:-:S07]  /*11e80*/  ISETP.GE.AND P4, PT, R0, R130, PT ;  /* 0x000000820000720c */ /* 0x000fce0003f86270 */
        /* <DEDUP_REMOVED lines=9> */
[----:B------:R-:W-:Y:S01]  /*11f20*/  SHF.L.U32 R15, R102, 0x6, RZ ;  /* 0x00000006660f7819 */ /* 0x000fe200000006ff */
[----:B------:R-:W2:Y:S04]  /*11f30*/  LDCU.64 UR8, c[0x0][0x3a0] ;  /* 0x00007400ff0877ac */ /* 0x000ea80008000a00 */
[C---:B------:R-:W-:Y:S01]  /*11f40*/  VIADD R27, R15.reuse, 0xffffff40 ;  /* 0xffffff400f1b7836 */ /* 0x040fe20000000000 */
[----:B------:R-:W-:-:S04]  /*11f50*/  IADD3 R15, PT, PT, R15, -0x80, RZ ;  /* 0xffffff800f0f7810 */ /* 0x000fc80007ffe0ff */
[----:B------:R-:W-:Y:S02]  /*11f60*/  IABS R4, R27 ;  /* 0x0000001b00047213 */ /* 0x000fe40000000000 */
[----:B------:R-:W-:Y:S02]  /*11f70*/  IABS R6, R15 ;  /* 0x0000000f00067213 */ /* 0x000fe40000000000 */
[-C--:B-1----:R-:W-:Y:S02]  /*11f80*/  IABS R0, R2.reuse ;  /* 0x0000000200007213 */ /* 0x082fe40000000000 */
[-C--:B------:R-:W-:Y:S02]  /*11f90*/  LOP3.LUT R15, R15, R2.reuse, RZ, 0x3c, !PT ;  /* 0x000000020f0f7212 */ /* 0x080fe400078e3cff */
[----:B------:R-:W1:Y:S01]  /*11fa0*/  I2F.RP R8, R0 ;  /* 0x0000000000087306 */ /* 0x000e620000209400 */
[----:B------:R-:W-:Y:S02]  /*11fb0*/  LOP3.LUT R27, R27, R2, RZ, 0x3c, !PT ;  /* 0x000000021b1b7212 */ /* 0x000fe400078e3cff */
[----:B------:R-:W-:-:S02]  /*11fc0*/  ISETP.GE.AND P4, PT, R15, RZ, PT ;  /* 0x000000ff0f00720c */ /* 0x000fc40003f86270 */
[----:B------:R-:W-:-:S03]  /*11fd0*/  LOP3.LUT R15, RZ, R2, RZ, 0x33, !PT ;  /* 0x00000002ff0f7212 */ /* 0x000fc600078e33ff */
        /* <DEDUP_REMOVED lines=22> */
[----:B------:R-:W-:-:S07]  /*12140*/  ISETP.NE.AND P3, PT, R2, RZ, PT ;  /* 0x000000ff0200720c */ /* 0x000fce0003f65270 */
[----:B------:R-:W-:-:S04]  /*12150*/  @P5 IADD3 R8, PT, PT, R8, 0x1, RZ ;  /* 0x0000000108085810 */ /* 0x000fc80007ffe0ff */
[----:B------:R-:W-:Y:S01]  /*12160*/  @P6 VIADD R10, R10, 0x1 ;  /* 0x000000010a0a6836 */ /* 0x000fe20000000000 */
[----:B------:R-:W-:-:S03]  /*12170*/  @!P2 IADD3 R8, PT, PT, -R8, RZ, RZ ;  /* 0x000000ff0808a210 */ /* 0x000fc60007ffe1ff */
[----:B------:R-:W-:Y:S01]  /*12180*/  @!P4 IMAD.MOV R10, RZ, RZ, -R10 ;  /* 0x000000ffff0ac224 */ /* 0x000fe200078e0a0a */
[----:B------:R-:W-:-:S04]  /*12190*/  SEL R4, R15, R8, !P3 ;  /* 0x000000080f047207 */ /* 0x000fc80005800000 */
[----:B------:R-:W-:Y:S01]  /*121a0*/  SEL R15, R15, R10, !P3 ;  /* 0x0000000a0f0f7207 */ /* 0x000fe20005800000 */
[----:B------:R-:W-:-:S04]  /*121b0*/  IMAD.WIDE R16, R4, 0x4, R166 ;  /* 0x0000000404107825 */ /* 0x000fc800078e02a6 */
[C---:B------:R-:W-:Y:S02]  /*121c0*/  IMAD.WIDE R26, R15.reuse, 0x4, R166 ;  /* 0x000000040f1a7825 */ /* 0x040fe400078e02a6 */
[----:B------:R1:W3:Y:S04]  /*121d0*/  LDG.E R17, desc[UR6][R16.64] ;  /* 0x0000000610117981 */ /* 0x0002e8000c1e1900 */
[----:B------:R-:W3:Y:S01]  /*121e0*/  LDG.E R0, desc[UR6][R26.64] ;  /* 0x000000061a007981 */ /* 0x000ee2000c1e1900 */
[----:B------:R-:W-:-:S05]  /*121f0*/  IADD3 R15, PT, PT, R15, -R4, RZ ;  /* 0x800000040f0f7210 */ /* 0x000fca0007ffe0ff */
[----:B------:R-:W-:-:S05]  /*12200*/  IMAD R15, R15, R2, -0x40 ;  /* 0xffffffc00f0f7424 */ /* 0x000fca00078e0202 */
[----:B------:R-:W-:-:S05]  /*12210*/  SHF.R.S32.HI R19, RZ, 0x1f, R15 ;  /* 0x0000001fff137819 */ /* 0x000fca000001140f */
[----:B------:R-:W-:-:S04]  /*12220*/  IMAD R2, R19, R128, RZ ;  /* 0x0000008013027224 */ /* 0x000fc800078e02ff */
[C---:B------:R-:W-:Y:S02]  /*12230*/  IMAD R2, R15.reuse, R129, R2 ;  /* 0x000000810f027224 */ /* 0x040fe400078e0202 */
[----:B------:R-:W-:-:S04]  /*12240*/  IMAD.WIDE.U32 R14, R15, R128, RZ ;  /* 0x000000800f0e7225 */ /* 0x000fc800078e00ff */
[----:B-1----:R-:W-:Y:S02]  /*12250*/  IMAD.MOV.U32 R16, RZ, RZ, R14 ;  /* 0x000000ffff107224 */ /* 0x002fe400078e000e */
[----:B---3--:R-:W-:Y:S01]  /*12260*/  IMAD.IADD R0, R17, 0x1, -R0 ;  /* 0x0000000111007824 */ /* 0x008fe200078e0a00 */
[----:B------:R-:W-:-:S04]  /*12270*/  IADD3 R17, PT, PT, R15, R2, RZ ;  /* 0x000000020f117210 */ /* 0x000fc80007ffe0ff */
        /* <DEDUP_REMOVED lines=8> */
.L_x_4916:
[----:B------:R-:W-:Y:S01]  /*12300*/  UMOV UR8, URZ ;  /* 0x000000ff00087c82 */ /* 0x000fe20008000000 */
[----:B------:R-:W-:Y:S01]  /*12310*/  IMAD.SHL.U32 R0, R128, 0x40, RZ ;  /* 0x0000004080007824 */ /* 0x000fe200078e00ff */
[----:B------:R-:W-:-:S05]  /*12320*/  IADD3 R2, P2, PT, RZ, -UR8, RZ ;  /* 0x80000008ff027c10 */ /* 0x000fca000ff5e0ff */
[----:B------:R-:W-:-:S05]  /*12330*/  IMAD.X R0, RZ, RZ, ~R0, P2 ;  /* 0x000000ffff007224 */ /* 0x000fca00010e0e00 */
[----:B------:R-:W-:-:S04]  /*12340*/  SHF.R.S64 R15, R2, 0x1f, R0 ;  /* 0x0000001f020f7819 */ /* 0x000fc80000001000 */
[----:B------:R-:W-:-:S04]  /*12350*/  IADD3 R156, P2, PT, R15, R156, RZ ;  /* 0x0000009c0f9c7210 */ /* 0x000fc80007f5e0ff */
[----:B------:R-:W-:-:S09]  /*12360*/  LEA.HI.X.SX32 R157, R0, R157, 0x1, P2 ;  /* 0x0000009d009d7211 */ /* 0x000fd200010f0eff */
.L_x_4917:
        /* <DEDUP_REMOVED lines=49> */
.L_x_4915:
        /* <DEDUP_REMOVED lines=13> */
[----:B-1----:R-:W-:Y:S02]  /*12750*/  FMNMX3.FTZ R17, R0, R103, R35, !PT ;  /* 0x0000006700117276 */ /* 0x002fe40007810023 */
        /* <DEDUP_REMOVED lines=9> */
[----:B------:R-:W2:Y:S04]  /*127f0*/  SHFL.BFLY PT, R27, R0, 0x1, 0x1f ;  /* 0x0c201f00001b7f89 */ /* 0x000ea800000e0000 */
[----:B------:R-:W3:Y:S01]  /*12800*/  LDSM.16.MT88.4 R16, [R155+0x8000] ;  /* 0x008000009b10783b */ /* 0x000ee20000004200 */
        /* <DEDUP_REMOVED lines=14> */
[----:B------:R-:W1:Y:S01]  /*128f0*/  LDSM.16.MT88.4 R12, [R154+0x8000] ;  /* 0x008000009a0c783b */ /* 0x000e620000004200 */
[----:B------:R-:W-:Y:S01]  /*12900*/  FFMA.FTZ R0, R29, UR4, -R104 ;  /* 0x000000041d007c23 */ /* 0x000fe20008010868 */
[--C-:B------:R-:W-:Y:S01]  /*12910*/  FFMA.FTZ R32, R9, UR4, -R108.reuse ;  /* 0x0000000409207c23 */ /* 0x100fe2000801086c */
[----:B------:R-:W-:Y:S01]  /*12920*/  FFMA.FTZ R25, R25, UR4, -R108 ;  /* 0x0000000419197c23 */ /* 0x000fe2000801086c */
[--C-:B------:R-:W-:Y:S01]  /*12930*/  FFMA.FTZ R30, R5, UR4, -R104.reuse ;  /* 0x00000004051e7c23 */ /* 0x100fe20008010868 */
[--C-:B------:R-:W-:Y:S01]  /*12940*/  FFMA.FTZ R2, R11, UR4, -R104.reuse ;  /* 0x000000040b027c23 */ /* 0x100fe20008010868 */
[--C-:B------:R-:W-:Y:S01]  /*12950*/  FFMA.FTZ R29, R7, UR4, -R104.reuse ;  /* 0x00000004071d7c23 */ /* 0x100fe20008010868 */
[----:B------:R-:W-:Y:S01]  /*12960*/  FMUL.FTZ R31, R4, UR4 ;  /* 0x00000004041f7c20 */ /* 0x000fe20008410000 */
[----:B------:R-:W-:Y:S01]  /*12970*/  FMUL.FTZ R3, R6, UR4 ;  /* 0x0000000406037c20 */ /* 0x000fe20008410000 */
[----:B------:R-:W-:Y:S01]  /*12980*/  MUFU.EX2 R32, R32 ;  /* 0x0000002000207308 */ /* 0x000fe20000000800 */
[----:B------:R-:W2:Y:S01]  /*12990*/  LDSM.16.MT88.4 R8, [R153+0x8000] ;  /* 0x008000009908783b */ /* 0x000ea20000004200 */
[----:B------:R-:W-:Y:S01]  /*129a0*/  FFMA.FTZ R115, R117, UR4, -R104 ;  /* 0x0000000475737c23 */ /* 0x000fe20008010868 */
[--C-:B------:R-:W-:Y:S01]  /*129b0*/  FFMA.FTZ R101, R143, UR4, -R108.reuse ;  /* 0x000000048f657c23 */ /* 0x100fe2000801086c */
[--C-:B------:R-:W-:Y:S01]  /*129c0*/  FFMA.FTZ R106, R141, UR4, -R108.reuse ;  /* 0x000000048d6a7c23 */ /* 0x100fe2000801086c */
[--C-:B------:R-:W-:Y:S01]  /*129d0*/  FFMA.FTZ R107, R107, UR4, -R108.reuse ;  /* 0x000000046b6b7c23 */ /* 0x100fe2000801086c */
[----:B------:R-:W-:Y:S01]  /*129e0*/  FFMA.FTZ R110, R139, UR4, -R108 ;  /* 0x000000048b6e7c23 */ /* 0x000fe2000801086c */
[--C-:B------:R-:W-:Y:S01]  /*129f0*/  FFMA.FTZ R112, R23, UR4, -R104.reuse ;  /* 0x0000000417707c23 */ /* 0x100fe20008010868 */
[----:B------:R-:W4:Y:S01]  /*12a00*/  MUFU.EX2 R26, R26 ;  /* 0x0000001a001a7308 */ /* 0x000f220000000800 */
[--C-:B------:R-:W-:Y:S01]  /*12a10*/  FFMA.FTZ R117, R21, UR4, -R104.reuse ;  /* 0x0000000415757c23 */ /* 0x100fe20008010868 */
[----:B------:R-:W-:Y:S01]  /*12a20*/  FFMA.FTZ R114, R137, UR4, -R104 ;  /* 0x0000000489727c23 */ /* 0x000fe20008010868 */
[----:B------:R-:W-:Y:S01]  /*12a30*/  LDSM.16.MT88.4 R20, [R154+0x8800] ;  /* 0x008800009a14783b */ /* 0x000fe20000004200 */
        /* <DEDUP_REMOVED lines=12> */
[----:B------:R-:W5:Y:S01]  /*12b00*/  MUFU.EX2 R24, R24 ;  /* 0x0000001800187308 */ /* 0x000f620000000800 */
[----:B----4-:R-:W-:Y:S01]  /*12b10*/  F2FP.BF16.F32.PACK_AB R4, R26, R32 ;  /* 0x000000201a04723e */ /* 0x010fe200000010ff */
[----:B------:R-:W-:Y:S01]  /*12b20*/  FFMA.FTZ R108, R105, UR4, -R108 ;  /* 0x00000004696c7c23 */ /* 0x000fe2000801086c */
[--C-:B------:R-:W-:Y:S01]  /*12b30*/  FFMA.FTZ R103, R103, UR4, -R104.reuse ;  /* 0x0000000467677c23 */ /* 0x100fe20008010868 */
[--C-:B------:R-:W-:Y:S01]  /*12b40*/  FFMA.FTZ R126, R35, UR4, -R104.reuse ;  /* 0x00000004237e7c23 */ /* 0x100fe20008010868 */
[--C-:B------:R-:W-:Y:S01]  /*12b50*/  FFMA.FTZ R34, R34, UR4, -R104.reuse ;  /* 0x0000000422227c23 */ /* 0x100fe20008010868 */
[----:B------:R-:W-:-:S02]  /*12b60*/  FFMA.FTZ R33, R33, UR4, -R104 ;  /* 0x0000000421217c23 */ /* 0x000fc40008010868 */
[----:B------:R-:W-:Y:S08]  /*12b70*/  MUFU.EX2 R30, R30 ;  /* 0x0000001e001e7308 */ /* 0x000ff00000000800 */
[----:B------:R-:W4:Y:S01]  /*12b80*/  MUFU.EX2 R2, R2 ;  /* 0x0000000200027308 */ /* 0x000f220000000800 */
[----:B-----5:R-:W-:-:S07]  /*12b90*/  F2FP.BF16.F32.PACK_AB R6, R24, R25 ;  /* 0x000000191806723e */ /* 0x020fce00000010ff */
[----:B------:R-:W-:Y:S08]  /*12ba0*/  MUFU.EX2 R0, R0 ;  /* 0x0000000000007308 */ /* 0x000ff00000000800 */
[----:B------:R-:W5:Y:S01]  /*12bb0*/  MUFU.EX2 R29, R29 ;  /* 0x0000001d001d7308 */ /* 0x000f620000000800 */
[----:B----4-:R-:W-:-:S07]  /*12bc0*/  F2FP.BF16.F32.PACK_AB R5, R2, R30 ;  /* 0x0000001e0205723e */ /* 0x010fce00000010ff */
[----:B------:R-:W4:Y:S08]  /*12bd0*/  MUFU.EX2 R31, R31 ;  /* 0x0000001f001f7308 */ /* 0x000f300000000800 */
[----:B------:R-:W3:Y:S01]  /*12be0*/  MUFU.EX2 R3, R3 ;  /* 0x0000000300037308 */ /* 0x000ee20000000800 */
        /* <DEDUP_REMOVED lines=50> */
[C---:B--2---:R-:W-:Y:S01]  /*12f10*/  HMMA.16816.F32.BF16 R80, R4.reuse, R8, R80 ;  /* 0x000000080450723c */ /* 0x044fe20000041850 */
        /* <DEDUP_REMOVED lines=25> */
[----:B------:R-:W3:Y:S01]  /*130b0*/  LDSM.16.MT88.4 R16, [R153+0xa000] ;  /* 0x00a000009910783b */ /* 0x000ee20000004200 */
[----:B------:R-:W-:Y:S01]  /*130c0*/  FMUL.FTZ R67, R67, R3 ;  /* 0x0000000343437220 */ /* 0x000fe20000410000 */
[----:B------:R-:W4:Y:S01]  /*130d0*/  MUFU.EX2 R106, R106 ;  /* 0x0000006a006a7308 */ /* 0x000f220000000800 */
[----:B------:R-:W-:Y:S01]  /*130e0*/  FFMA.FTZ R31, R179, R31, R32 ;  /* 0x0000001fb31f7223 */ /* 0x000fe20000010020 */
[----:B------:R-:W-:-:S03]  /*130f0*/  FFMA.FTZ R3, R177, R3, R30 ;  /* 0x00000003b1037223 */ /* 0x000fc6000001001e */
[C---:B-1----:R-:W-:Y:S01]  /*13100*/  HMMA.16816.F32.BF16 R36, R4.reuse, R12, R36 ;  /* 0x0000000c0424723c */ /* 0x042fe20000041824 */
[----:B------:R-:W-:Y:S01]  /*13110*/  FADD.FTZ R26, R26, R31 ;  /* 0x0000001f1a1a7221 */ /* 0x000fe20000010000 */
[----:B------:R-:W-:Y:S01]  /*13120*/  FADD.FTZ R3, R2, R3 ;  /* 0x0000000302037221 */ /* 0x000fe20000010000 */
[----:B------:R-:W-:Y:S02]  /*13130*/  MUFU.EX2 R107, R107 ;  /* 0x0000006b006b7308 */ /* 0x000fe40000000800 */
[----:B------:R-:W-:Y:S01]  /*13140*/  FADD.FTZ R25, R25, R26 ;  /* 0x0000001a19197221 */ /* 0x000fe20000010000 */
[----:B------:R-:W-:Y:S01]  /*13150*/  FADD.FTZ R0, R0, R3 ;  /* 0x0000000300007221 */ /* 0x000fe20000010000 */
[----:B------:R-:W-:Y:S01]  /*13160*/  MOV R3, R27 ;  /* 0x0000001b00037202 */ /* 0x000fe20000000f00 */
[----:B------:R-:W-:Y:S01]  /*13170*/  HMMA.16816.F32.BF16 R40, R4, R14, R40 ;  /* 0x0000000e0428723c */ /* 0x000fe20000041828 */
[----:B------:R-:W1:Y:S01]  /*13180*/  LDSM.16.MT88.4 R12, [R152+0xa000] ;  /* 0x00a00000980c783b */ /* 0x000e620000004200 */
[----:B------:R-:W-:Y:S01]  /*13190*/  FADD.FTZ R24, R24, R25 ;  /* 0x0000001918187221 */ /* 0x000fe20000010000 */
[----:B------:R-:W-:Y:S01]  /*131a0*/  MUFU.EX2 R110, R110 ;  /* 0x0000006e006e7308 */ /* 0x000fe20000000800 */
[----:B------:R-:W-:-:S04]  /*131b0*/  FADD.FTZ R29, R29, R0 ;  /* 0x000000001d1d7221 */ /* 0x000fc80000010000 */
[C---:B--2---:R-:W-:Y:S03]  /*131c0*/  HMMA.16816.F32.BF16 R44, R4.reuse, R8, R44 ;  /* 0x00000008042c723c */ /* 0x044fe6000004182c */
[----:B------:R-:W-:Y:S05]  /*131d0*/  MUFU.EX2 R112, R112 ;  /* 0x0000007000707308 */ /* 0x000fea0000000800 */
[C---:B------:R-:W-:Y:S01]  /*131e0*/  HMMA.16816.F32.BF16 R48, R4.reuse, R10, R48 ;  /* 0x0000000a0430723c */ /* 0x040fe20000041830 */
[----:B------:R-:W2:Y:S02]  /*131f0*/  LDSM.16.MT88.4 R8, [R155+0x8800] ;  /* 0x008800009b08783b */ /* 0x000ea40000004200 */
[----:B------:R-:W5:Y:S05]  /*13200*/  MUFU.EX2 R115, R115 ;  /* 0x0000007300737308 */ /* 0x000f6a0000000800 */
[C---:B---3--:R-:W-:Y:S03]  /*13210*/  HMMA.16816.F32.BF16 R52, R4.reuse, R16, R52 ;  /* 0x000000100434723c */ /* 0x048fe60000041834 */
[----:B------:R-:W-:Y:S05]  /*13220*/  MUFU.EX2 R117, R117 ;  /* 0x0000007500757308 */ /* 0x000fea0000000800 */
[C---:B------:R-:W-:Y:S01]  /*13230*/  HMMA.16816.F32.BF16 R56, R4.reuse, R18, R56 ;  /* 0x000000120438723c */ /* 0x040fe20000041838 */
[----:B------:R-:W3:Y:S02]  /*13240*/  LDSM.16.MT88.4 R16, [R153+0x8800] ;  /* 0x008800009910783b */ /* 0x000ee40000004200 */
[----:B------:R-:W2:Y:S05]  /*13250*/  MUFU.EX2 R114, R114 ;  /* 0x0000007200727308 */ /* 0x000eaa0000000800 */
[C---:B-1----:R-:W-:Y:S03]  /*13260*/  HMMA.16816.F32.BF16 R60, R4.reuse, R12, R60 ;  /* 0x0000000c043c723c */ /* 0x042fe6000004183c */
[----:B------:R-:W-:Y:S05]  /*13270*/  MUFU.EX2 R116, R116 ;  /* 0x0000007400747308 */ /* 0x000fea0000000800 */
[----:B------:R-:W-:Y:S01]  /*13280*/  HMMA.16816.F32.BF16 R64, R4, R14, R64 ;  /* 0x0000000e0440723c */ /* 0x000fe20000041840 */
[----:B------:R-:W1:Y:S01]  /*13290*/  LDSM.16.MT88.4 R12, [R152+0x8800] ;  /* 0x00880000980c783b */ /* 0x000e620000004200 */
[----:B----4-:R-:W-:Y:S01]  /*132a0*/  F2FP.BF16.F32.PACK_AB R4, R106, R101 ;  /* 0x000000656a04723e */ /* 0x010fe200000010ff */
[----:B------:R-:W4:Y:S01]  /*132b0*/  MUFU.EX2 R129, R129 ;  /* 0x0000008100817308 */ /* 0x000f220000000800 */
[----:B-----5:R-:W-:Y:S01]  /*132c0*/  F2FP.BF16.F32.PACK_AB R5, R115, R112 ;  /* 0x000000707305723e */ /* 0x020fe200000010ff */
[----:B------:R-:W-:Y:S01]  /*132d0*/  FADD.FTZ R101, R101, R24 ;  /* 0x0000001865657221 */ /* 0x000fe20000010000 */
[----:B------:R-:W-:Y:S01]  /*132e0*/  F2FP.BF16.F32.PACK_AB R6, R110, R107 ;  /* 0x0000006b6e06723e */ /* 0x000fe200000010ff */
[----:B------:R-:W-:Y:S01]  /*132f0*/  FADD.FTZ R112, R112, R29 ;  /* 0x0000001d70707221 */ /* 0x000fe20000010000 */
[----:B--2---:R-:W-:Y:S01]  /*13300*/  F2FP.BF16.F32.PACK_AB R7, R114, R117 ;  /* 0x000000757207723e */ /* 0x004fe200000010ff */
        /* <DEDUP_REMOVED lines=11> */
[----:B------:R-:W2:Y:S03]  /*133c0*/  LDSM.16.MT88.4 R8, [R155+0xa800] ;  /* 0x00a800009b08783b */ /* 0x000ea60000004200 */
[----:B------:R-:W-:Y:S04]  /*133d0*/  MUFU.EX2 R120, R120 ;  /* 0x0000007800787308 */ /* 0x000fe80000000800 */
[C---:B---3--:R-:W-:Y:S04]  /*133e0*/  HMMA.16816.F32.BF16 R80, R4.reuse, R16, R80 ;  /* 0x000000100450723c */ /* 0x048fe80000041850 */
[----:B------:R-:W3:Y:S04]  /*133f0*/  MUFU.EX2 R123, R123 ;  /* 0x0000007b007b7308 */ /* 0x000ee80000000800 */
[C---:B------:R-:W-:Y:S01]  /*13400*/  HMMA.16816.F32.BF16 R76, R4.reuse, R18, R76 ;  /* 0x00000012044c723c */ /* 0x040fe2000004184c */
[----:B------:R-:W5:Y:S03]  /*13410*/  LDSM.16.MT88.4 R16, [R154+0xa800] ;  /* 0x00a800009a10783b */ /* 0x000f660000004200 */
[----:B------:R-:W-:Y:S04]  /*13420*/  MUFU.EX2 R119, R119 ;  /* 0x0000007700777308 */ /* 0x000fe80000000800 */
[C---:B-1----:R-:W-:Y:S04]  /*13430*/  HMMA.16816.F32.BF16 R72, R4.reuse, R12, R72 ;  /* 0x0000000c0448723c */ /* 0x042fe80000041848 */
[----:B------:R-:W1:Y:S04]  /*13440*/  MUFU.EX2 R122, R122 ;  /* 0x0000007a007a7308 */ /* 0x000e680000000800 */
[C---:B------:R-:W-:Y:S01]  /*13450*/  HMMA.16816.F32.BF16 R68, R4.reuse, R14, R68 ;  /* 0x0000000e0444723c */ /* 0x040fe20000041844 */
[----:B------:R-:W4:Y:S03]  /*13460*/  LDSM.16.MT88.4 R12, [R153+0xa800] ;  /* 0x00a80000990c783b */ /* 0x000f260000004200 */
[----:B------:R-:W-:Y:S04]  /*13470*/  MUFU.EX2 R124, R124 ;  /* 0x0000007c007c7308 */ /* 0x000fe80000000800 */
[C---:B------:R-:W-:Y:S04]  /*13480*/  HMMA.16816.F32.BF16 R88, R4.reuse, R20, R88 ;  /* 0x000000140458723c */ /* 0x040fe80000041858 */
[----:B------:R-:W1:Y:S04]  /*13490*/  MUFU.EX2 R111, R111 ;  /* 0x0000006f006f7308 */ /* 0x000e680000000800 */
[C---:B--2---:R-:W-:Y:S04]  /*134a0*/  HMMA.16816.F32.BF16 R36, R4.reuse, R8, R36 ;  /* 0x000000080424723c */ /* 0x044fe80000041824 */
[----:B------:R-:W-:Y:S04]  /*134b0*/  MUFU.EX2 R109, R109 ;  /* 0x0000006d006d7308 */ /* 0x000fe80000000800 */
[C---:B------:R-:W-:Y:S01]  /*134c0*/  HMMA.16816.F32.BF16 R40, R4.reuse, R10, R40 ;  /* 0x0000000a0428723c */ /* 0x040fe20000041828 */
[----:B------:R-:W2:Y:S03]  /*134d0*/  LDSM.16.MT88.4 R8, [R152+0xa800] ;  /* 0x00a800009808783b */ /* 0x000ea60000004200 */
        /* <DEDUP_REMOVED lines=13> */
[C---:B--2---:R-:W-:Y:S08]  /*135b0*/  HMMA.16816.F32.BF16 R60, R4.reuse, R8, R60 ;  /* 0x00000008043c723c */ /* 0x044ff0000004183c */
[----:B------:R-:W-:Y:S01]  /*135c0*/  HMMA.16816.F32.BF16 R64, R4, R10, R64 ;  /* 0x0000000a0440723c */ /* 0x000fe20000041840 */
[----:B------:R-:W-:Y:S01]  /*135d0*/  F2FP.BF16.F32.PACK_AB R4, R129, R116 ;  /* 0x000000748104723e */ /* 0x000fe200000010ff */
[----:B------:R-:W2:Y:S01]  /*135e0*/  LDSM.16.MT88.4 R8, [R153+0x9000] ;  /* 0x009000009908783b */ /* 0x000ea20000004200 */
[----:B---3--:R-:W-:Y:S01]  /*135f0*/  F2FP.BF16.F32.PACK_AB R5, R123, R120 ;  /* 0x000000787b05723e */ /* 0x008fe200000010ff */
[----:B------:R-:W-:Y:S01]  /*13600*/  FADD.FTZ R116, R116, R107 ;  /* 0x0000006b74747221 */ /* 0x000fe20000010000 */
[----:B------:R-:W-:Y:S01]  /*13610*/  F2FP.BF16.F32.PACK_AB R6, R118, R131 ;  /* 0x000000837606723e */ /* 0x000fe200000010ff */
[----:B------:R-:W-:Y:S01]  /*13620*/  FADD.FTZ R120, R120, R117 ;  /* 0x0000007578787221 */ /* 0x000fe20000010000 */
[----:B-1----:R-:W-:Y:S01]  /*13630*/  F2FP.BF16.F32.PACK_AB R7, R122, R119 ;  /* 0x000000777a07723e */ /* 0x002fe200000010ff */
        /* <DEDUP_REMOVED lines=51> */
[C---:B-1----:R-:W-:Y:S08]  /*13970*/  HMMA.16816.F32.BF16 R72, R4.reuse, R16, R72 ;  /* 0x000000100448723c */ /* 0x042ff00000041848 */
[C---:B---3--:R-:W-:Y:S08]  /*13980*/  HMMA.16816.F32.BF16 R36, R4.reuse, R12, R36 ;  /* 0x0000000c0424723c */ /* 0x048ff00000041824 */
[C---:B------:R-:W-:Y:S01]  /*13990*/  HMMA.16816.F32.BF16 R40, R4.reuse, R14, R40 ;  /* 0x0000000e0428723c */ /* 0x040fe20000041828 */
[----:B------:R-:W1:Y:S07]  /*139a0*/  LDSM.16.MT88.4 R12, [R152+0xb800] ;  /* 0x00b80000980c783b */ /* 0x000e6e0000004200 */
[C---:B------:R-:W-:Y:S08]  /*139b0*/  HMMA.16816.F32.BF16 R68, R4.reuse, R18, R68 ;  /* 0x000000120444723c */ /* 0x040ff00000041844 */
[C---:B--2---:R-:W-:Y:S08]  /*139c0*/  HMMA.16816.F32.BF16 R44, R4.reuse, R8, R44 ;  /* 0x00000008042c723c */ /* 0x044ff0000004182c */
[C---:B------:R-:W-:Y:S08]  /*139d0*/  HMMA.16816.F32.BF16 R48, R4.reuse, R10, R48 ;  /* 0x0000000a0430723c */ /* 0x040ff00000041830 */
[C---:B----4-:R-:W-:Y:S08]  /*139e0*/  HMMA.16816.F32.BF16 R52, R4.reuse, R20, R52 ;  /* 0x000000140434723c */ /* 0x050ff00000041834 */
[C---:B------:R-:W-:Y:S08]  /*139f0*/  HMMA.16816.F32.BF16 R56, R4.reuse, R22, R56 ;  /* 0x000000160438723c */ /* 0x040ff00000041838 */
[C---:B-1----:R-:W-:Y:S08]  /*13a00*/  HMMA.16816.F32.BF16 R60, R4.reuse, R12, R60 ;  /* 0x0000000c043c723c */ /* 0x042ff0000004183c */
[----:B------:R-:W-:-:S15]  /*13a10*/  HMMA.16816.F32.BF16 R64, R4, R14, R64 ;  /* 0x0000000e0440723c */ /* 0x000fde0000041840 */
[----:B------:R-:W-:-:S05]  /*13a20*/  NOP ;  /* 0x0000000000007918 */ /* 0x000fca0000000000 */
.L_x_4912:
        /* <DEDUP_REMOVED lines=15> */
.L_x_4922:
        /* <DEDUP_REMOVED lines=68> */
[----:B------:R-:W-:Y:S01]  /*13f60*/  IMAD.WIDE.U32 R10, R8, UR10, R10 ;  /* 0x0000000a080a7c25 */ /* 0x000fe2000f8e000a */
[----:B------:R-:W-:Y:S02]  /*13f70*/  SHF.R.S32.HI R7, RZ, 0x1f, R8 ;  /* 0x0000001fff077819 */ /* 0x000fe40000011408 */
[----:B------:R-:W-:Y:S03]  /*13f80*/  LEA R158, P0, R10, R5, 0x1 ;  /* 0x000000050a9e7211 */ /* 0x000fe600078008ff */
[----:B------:R-:W-:Y:S04]  /*13f90*/  IMAD R7, R7, UR10, RZ ;  /* 0x0000000a07077c24 */ /* 0x000fe8000f8e02ff */
[----:B------:R-:W-:Y:S04]  /*13fa0*/  IMAD R7, R8, UR11, R7 ;  /* 0x0000000b08077c24 */ /* 0x000fe8000f8e0207 */
[----:B------:R-:W-:Y:S05]  /*13fb0*/  IMAD.IADD R7, R11, 0x1, R7 ;  /* 0x000000010b077824 */ /* 0x000fea00078e0207 */
[----:B------:R-:W-:Y:S07]  /*13fc0*/  LEA.HI.X R159, R10, R4, R7, 0x1, P0 ;  /* 0x000000040a9f7211 */ /* 0x000fee00000f0c07 */
.L_x_4919:
[----:B------:R-:W-:Y:S01]  /*13fd0*/  @!PT LDS RZ, [RZ] ;  /* 0x00000000fffff984 */ /* 0x000fe20000000800 */
[----:B------:R-:W-:Y:S01]  /*13fe0*/  @!PT LDS RZ, [RZ] ;  /* 0x00000000fffff984 */ /* 0x000fe20000000800 */
[----:B------:R-:W-:Y:S01]  /*13ff0*/  @!PT LDS RZ, [RZ] ;  /* 0x00000000fffff984 */ /* 0x000fe20000000800 */
[----:B------:R-:W-:Y:S01]  /*14000*/  @!P2 LDGSTS.E.BYPASS.LTC128B.128 [R171+0x8000], desc[UR6][R158.64] ;  /* 0x080000009eabafae */ /* 0x000fe2000b981a06 */
[C---:B------:R-:W-:Y:S02]  /*14010*/  LEA R106, P0, R102.reuse, R158, 0x5 ;  /* 0x0000009e666a7211 */ /* 0x040fe400078028ff */
[C---:B------:R-:W-:Y:S02]  /*14020*/  SHF.L.U32 R101, R102.reuse, 0x5, RZ ;  /* 0x0000000566657819 */ /* 0x040fe400000006ff */
[----:B------:R-:W-:Y:S01]  /*14030*/  @P2 STS.128 [R171+0x8000], RZ ;  /* 0x008000ffab002388 */ /* 0x000fe20000000c00 */
[--C-:B-1----:R-:W-:Y:S02]  /*14040*/  LEA.HI.X R107, R102, R159, R3.reuse, 0x5, P0 ;  /* 0x0000009f666b7211 */ /* 0x102fe400000f2c03 */
[-C--:B------:R-:W-:Y:S02]  /*14050*/  IADD3 R104, P5, PT, R106, R101.reuse, RZ ;  /* 0x000000656a687210 */ /* 0x080fe40007fbe0ff */
[----:B------:R-:W-:Y:S01]  /*14060*/  @!PT LDS RZ, [RZ] ;  /* 0x00000000fffff984 */ /* 0x000fe20000000800 */
[----:B------:R-:W-:Y:S01]  /*14070*/  @!PT LDS RZ, [RZ] ;  /* 0x00000000fffff984 */ /* 0x000fe20000000800 */
[----:B------:R-:W-:Y:S01]  /*14080*/  @!PT LDS RZ, [RZ] ;  /* 0x00000000fffff984 */ /* 0x000fe20000000800 */
[----:B------:R-:W-:Y:S01]  /*14090*/  @!P1 LDGSTS.E.BYPASS.LTC128B.128 [R171+0xa000], desc[UR6][R158.64+0x80] ;  /* 0x0a0000809eab9fae */ /* 0x000fe2000b981a06 */
[----:B------:R-:W-:Y:S02]  /*140a0*/  SHF.L.U64.HI R103, R102, 0x5, R3 ;  /* 0x0000000566677819 */ /* 0x000fe40000010203 */
[----:B------:R-:W-:Y:S02]  /*140b0*/  IADD3 R102, P0, PT, R104, R101, RZ ;  /* 0x0000006568667210 */ /* 0x000fe40007f1e0ff */
[----:B------:R-:W-:Y:S01]  /*140c0*/  @P1 STS.128 [R171+0xa000], RZ ;  /* 0x00a000ffab001388 */ /* 0x000fe20000000c00 */
[-C--:B------:R-:W-:Y:S04]  /*140d0*/  IADD3.X R105, PT, PT, R107, R103.reuse, RZ, P5, !PT ;  /* 0x000000676b697210 */ /* 0x080fe80002ffe4ff */
[----:B------:R-:W-:Y:S01]  /*140e0*/  @!PT LDS RZ, [RZ] ;  /* 0x00000000fffff984 */ /* 0x000fe20000000800 */
[----:B------:R-:W-:Y:S01]  /*140f0*/  @!PT LDS RZ, [RZ] ;  /* 0x00000000fffff984 */ /* 0x000fe20000000800 */
[----:B------:R-:W-:Y:S01]  /*14100*/  @!PT LDS RZ, [RZ] ;  /* 0x00000000fffff984 */ /* 0x000fe20000000800 */
[----:B------:R-:W-:Y:S01]  /*14110*/  @!P2 LDGSTS.E.BYPASS.LTC128B.128 [R171+0x8800], desc[UR6][R106.64] ;  /* 0x088000006aabafae */ /* 0x000fe2000b981a06 */
[----:B------:R-:W-:Y:S02]  /*14120*/  IADD3.X R103, PT, PT, R105, R103, RZ, P0, !PT ;  /* 0x0000006769677210 */ /* 0x000fe400007fe4ff */
[----:B------:R-:W-:Y:S02]  /*14130*/  ISETP.NE.AND P0, PT, R174, 0x1, PT ;  /* 0x00000001ae00780c */ /* 0x000fe40003f05270 */
        /* <DEDUP_REMOVED lines=26> */
[----:B------:R-:W-:Y:S05]  /*142e0*/  LDSM.16.M88.4 R108, [R151] ;  /* 0x00000000976c783b */ /* 0x000fea0000000200 */
[----:B------:R-:W2:Y:S05]  /*142f0*/  LDSM.16.M88.4 R112, [R150+UR5+0x4000] ;  /* 0x004000059670783b */ /* 0x000eaa0008000200 */
[----:B------:R-:W3:Y:S05]  /*14300*/  LDSM.16.M88.4 R116, [R150+UR5+0x4800] ;  /* 0x004800059674783b */ /* 0x000eea0008000200 */
[----:B------:R-:W4:Y:S05]  /*14310*/  LDSM.16.M88.4 R120, [R150+UR5+0x5000] ;  /* 0x005000059678783b */ /* 0x000f2a0008000200 */
[----:B------:R-:W0:Y:S05]  /*14320*/  LDGDEPBAR ;  /* 0x00000000000079af */ /* 0x000e2a0000000000 */
[----:B------:R-:W5:Y:S05]  /*14330*/  LDSM.16.M88.4 R124, [R150+UR5+0x5800] ;  /* 0x00580005967c783b */ /* 0x000f6a0008000200 */
[----:B------:R-:W-:Y:S05]  /*14340*/  LDSM.16.M88.4 R128, [R149] ;  /* 0x000000009580783b */ /* 0x000fea0000000200 */
[----:B------:R-:W5:Y:S05]  /*14350*/  LDSM.16.M88.4 R132, [R146+0x4000] ;  /* 0x004000009284783b */ /* 0x000f6a0000000200 */
[----:B------:R-:W5:Y:S05]  /*14360*/  LDSM.16.M88.4 R136, [R146+0x4800] ;  /* 0x004800009288783b */ /* 0x000f6a0000000200 */
[----:B------:R-:W5:Y:S01]  /*14370*/  LDSM.16.M88.4 R140, [R146+0x5000] ;  /* 0x00500000928c783b */ /* 0x000f620000000200 */
[C---:B--2---:R-:W-:Y:S04]  /*14380*/  HMMA.16816.F32.BF16 R4, R108.reuse, R112, RZ ;  /* 0x000000706c04723c */ /* 0x044fe800000418ff */
[----:B-1----:R-:W-:Y:S04]  /*14390*/  LDSM.16.M88.4 R104, [R145+0x4800] ;  /* 0x004800009168783b */ /* 0x002fe80000000200 */
[C---:B------:R-:W-:Y:S01]  /*143a0*/  HMMA.16816.F32.BF16 R8, R108.reuse, R114, RZ ;  /* 0x000000726c08723c */ /* 0x040fe200000418ff */
[----:B------:R-:W-:Y:S07]  /*143b0*/  LDSM.16.M88.4 R112, [R148] ;  /* 0x000000009470783b */ /* 0x000fee0000000200 */
[C---:B---3--:R-:W-:Y:S08]  /*143c0*/  HMMA.16816.F32.BF16 R12, R108.reuse, R116, RZ ;  /* 0x000000746c0c723c */ /* 0x048ff000000418ff */
[C---:B------:R-:W-:Y:S01]  /*143d0*/  HMMA.16816.F32.BF16 R16, R108.reuse, R118, RZ ;  /* 0x000000766c10723c */ /* 0x040fe200000418ff */
[----:B------:R-:W-:Y:S07]  /*143e0*/  LDSM.16.M88.4 R116, [R145+0x4000] ;  /* 0x004000009174783b */ /* 0x000fee0000000200 */
[C---:B----4-:R-:W-:Y:S08]  /*143f0*/  HMMA.16816.F32.BF16 R20, R108.reuse, R120, RZ ;  /* 0x000000786c14723c */ /* 0x050ff000000418ff */
[C---:B------:R-:W-:Y:S01]  /*14400*/  HMMA.16816.F32.BF16 R24, R108.reuse, R122, RZ ;  /* 0x0000007a6c18723c */ /* 0x040fe200000418ff */
[----:B------:R-:W-:Y:S07]  /*14410*/  LDSM.16.M88.4 R120, [R145+0x5000] ;  /* 0x005000009178783b */ /* 0x000fee0000000200 */
[C---:B-----5:R-:W-:Y:S08]  /*14420*/  HMMA.16816.F32.BF16 R28, R108.reuse, R124, RZ ;  /* 0x0000007c6c1c723c */ /* 0x060ff000000418ff */
[----:B------:R-:W-:Y:S01]  /*14430*/  HMMA.16816.F32.BF16 R32, R108, R126, RZ ;  /* 0x0000007e6c20723c */ /* 0x000fe200000418ff */
[----:B------:R-:W1:Y:S05]  /*14440*/  LDSM.16.M88.4 R108, [R146+0x5800] ;  /* 0x00580000926c783b */ /* 0x000e6a0000000200 */
[----:B------:R-:W2:Y:S02]  /*14450*/  LDSM.16.M88.4 R124, [R145+0x5800] ;  /* 0x00580000917c783b */ /* 0x000ea40000000200 */
        /* <DEDUP_REMOVED lines=8> */
[----:B------:R-:W-:Y:S05]  /*144e0*/  LDSM.16.M88.4 R108, [R147] ;  /* 0x00000000936c783b */ /* 0x000fea0000000200 */
[----:B------:R-:W1:Y:S02]  /*144f0*/  LDSM.16.M88.4 R128, [R144+0x4000] ;  /* 0x004000009080783b */ /* 0x000e640000000200 */
        /* <DEDUP_REMOVED lines=9> */
[C---:B--2---:R-:W-:Y:S08]  /*14590*/  HMMA.16816.F32.BF16 R28, R112.reuse, R124, R28 ;  /* 0x0000007c701c723c */ /* 0x044ff0000004181c */
[----:B------:R-:W-:Y:S01]  /*145a0*/  HMMA.16816.F32.BF16 R32, R112, R126, R32 ;  /* 0x0000007e7020723c */ /* 0x000fe20000041820 */
[----:B------:R-:W2:Y:S05]  /*145b0*/  LDSM.16.M88.4 R112, [R144+0x5800] ;  /* 0x005800009070783b */ /* 0x000eaa0000000200 */
[----:B------:R-:W5:Y:S02]  /*145c0*/  LDSM.16.M88.4 R124, [R150+UR5+0x6000] ;  /* 0x00600005967c783b */ /* 0x000f640008000200 */
        /* <DEDUP_REMOVED lines=11> */
[----:B------:R-:W-:Y:S05]  /*14680*/  LDSM.16.M88.4 R108, [R149+0x2000] ;  /* 0x00200000956c783b */ /* 0x000fea0000000200 */
[----:B------:R-:W2:Y:S02]  /*14690*/  LDSM.16.M88.4 R112, [R146+0x6000] ;  /* 0x006000009270783b */ /* 0x000ea40000000200 */
[C---:B-----5:R-:W-:Y:S08]  /*146a0*/  HMMA.16816.F32.BF16 R4, R120.reuse, R124, R4 ;  /* 0x0000007c7804723c */ /* 0x060ff00000041804 */
[C---:B------:R-:W-:Y:S01]  /*146b0*/  HMMA.16816.F32.BF16 R8, R120.reuse, R126, R8 ;  /* 0x0000007e7808723c */ /* 0x040fe20000041808 */
[----:B------:R-:W5:Y:S07]  /*146c0*/  LDSM.16.M88.4 R124, [R146+0x6800] ;  /* 0x00680000927c783b */ /* 0x000f6e0000000200 */
        /* <DEDUP_REMOVED lines=8> */
[----:B------:R-:W-:Y:S05]  /*14750*/  LDSM.16.M88.4 R104, [R148+0x2000] ;  /* 0x002000009468783b */ /* 0x000fea0000000200 */
[----:B------:R-:W4:Y:S02]  /*14760*/  LDSM.16.M88.4 R120, [R145+0x6000] ;  /* 0x006000009178783b */ /* 0x000f240000000200 */
[C---:B--2---:R-:W-:Y:S08]  /*14770*/  HMMA.16816.F32.BF16 R4, R108.reuse, R112, R4 ;  /* 0x000000706c04723c */ /* 0x044ff00000041804 */
[C---:B------:R-:W-:Y:S01]  /*14780*/  HMMA.16816.F32.BF16 R8, R108.reuse, R114, R8 ;  /* 0x000000726c08723c */ /* 0x040fe20000041808 */
[----:B------:R-:W2:Y:S07]  /*14790*/  LDSM.16.M88.4 R112, [R145+0x6800] ;  /* 0x006800009170783b */ /* 0x000eae0000000200 */
[C---:B-----5:R-:W-:Y:S08]  /*147a0*/  HMMA.16816.F32.BF16 R12, R108.reuse, R124, R12 ;  /* 0x0000007c6c0c723c */ /* 0x060ff0000004180c */
[C---:B------:R-:W-:Y:S01]  /*147b0*/  HMMA.16816.F32.BF16 R16, R108.reuse, R126, R16 ;  /* 0x0000007e6c10723c */ /* 0x040fe20000041810 */
[----:B------:R-:W5:Y:S07]  /*147c0*/  LDSM.16.M88.4 R124, [R145+0x7000] ;  /* 0x00700000917c783b */ /* 0x000f6e0000000200 */
[C---:B-1----:R-:W-:Y:S08]  /*147d0*/  HMMA.16816.F32.BF16 R20, R108.reuse, R128, R20 ;  /* 0x000000806c14723c */ /* 0x042ff00000041814 */
[C---:B------:R-:W-:Y:S01]  /*147e0*/  HMMA.16816.F32.BF16 R24, R108.reuse, R130, R24 ;  /* 0x000000826c18723c */ /* 0x040fe20000041818 */
[----:B------:R-:W-:Y:S07]  /*147f0*/  LDSM.16.M88.4 R128, [R144+0x6000] ;  /* 0x006000009080783b */ /* 0x000fee0000000200 */
[C---:B---3--:R-:W-:Y:S08]  /*14800*/  HMMA.16816.F32.BF16 R28, R108.reuse, R116, R28 ;  /* 0x000000746c1c723c */ /* 0x048ff0000004181c */
[----:B------:R-:W-:Y:S01]  /*14810*/  HMMA.16816.F32.BF16 R32, R108, R118, R32 ;  /* 0x000000766c20723c */ /* 0x000fe20000041820 */
[----:B------:R-:W1:Y:S05]  /*14820*/  LDSM.16.M88.4 R108, [R145+0x7800] ;  /* 0x00780000916c783b */ /* 0x000e6a0000000200 */
[----:B------:R-:W3:Y:S02]  /*14830*/  LDSM.16.M88.4 R116, [R147+0x2000] ;  /* 0x002000009374783b */ /* 0x000ee40000000200 */
[C---:B----4-:R-:W-:Y:S08]  /*14840*/  HMMA.16816.F32.BF16 R4, R104.reuse, R120, R4 ;  /* 0x000000786804723c */ /* 0x050ff00000041804 */
[C---:B------:R-:W-:Y:S08]  /*14850*/  HMMA.16816.F32.BF16 R8, R104.reuse, R122, R8 ;  /* 0x0000007a6808723c */ /* 0x040ff00000041808 */
[C---:B--2---:R-:W-:Y:S08]  /*14860*/  HMMA.16816.F32.BF16 R12, R104.reuse, R112, R12 ;  /* 0x00000070680c723c */ /* 0x044ff0000004180c */
[C---:B------:R-:W-:Y:S08]  /*14870*/  HMMA.16816.F32.BF16 R16, R104.reuse, R114, R16 ;  /* 0x000000726810723c */ /* 0x040ff00000041810 */
[C---:B-----5:R-:W-:Y:S08]  /*14880*/  HMMA.16816.F32.BF16 R20, R104.reuse, R124, R20 ;  /* 0x0000007c6814723c */ /* 0x060ff00000041814 */
[C---:B------:R-:W-:Y:S08]  /*14890*/  HMMA.16816.F32.BF16 R24, R104.reuse, R126, R24 ;  /* 0x0000007e6818723c */ /* 0x040ff00000041818 */
[C---:B-1----:R-:W-:Y:S08]  /*148a0*/  HMMA.16816.F32.BF16 R28, R104.reuse, R108, R28 ;  /* 0x0000006c681c723c */ /* 0x042ff0000004181c */
[----:B------:R-:W-:Y:S01]  /*148b0*/  HMMA.16816.F32.BF16 R32, R104, R110, R32 ;  /* 0x0000006e6820723c */ /* 0x000fe20000041820 */
[----:B------:R-:W1:Y:S05]  /*148c0*/  LDSM.16.M88.4 R104, [R144+0x6800] ;  /* 0x006800009068783b */ /* 0x000e6a0000000200 */
[----:B------:R-:W2:Y:S02]  /*148d0*/  LDSM.16.M88.4 R108, [R144+0x7000] ;  /* 0x00700000906c783b */ /* 0x000ea40000000200 */
[C---:B---3--:R-:W-:Y:S08]  /*148e0*/  HMMA.16816.F32.BF16 R4, R116.reuse, R128, R4 ;  /* 0x000000807404723c */ /* 0x048ff00000041804 */
        /* <DEDUP_REMOVED lines=87> */
[----:B------:R-:W-:Y:S01]  /*14e60*/  IMAD.MOV.U32 R10, RZ, RZ, RZ ;  /* 0x000000ffff0a7224 */ /* 0x000fe200078e00ff */
[----:B------:R-:W-:Y:S02]  /*14e70*/  IADD3 R7, PT, PT, R175, -0x40, RZ ;  /* 0xffffffc0af077810 */ /* 0x000fe40007ffe0ff */
[----:B------:R-:W-:Y:S02]  /*14e80*/  IABS R9, R13 ;  /* 0x0000000d00097213 */ /* 0x000fe40000000000 */
[-C--:B--2---:R-:W-:Y:S02]  /*14e90*/  IABS R5, R6.reuse ;  /* 0x0000000600057213 */ /* 0x084fe40000000000 */
[----:B------:R-:W-:Y:S02]  /*14ea0*/  LOP3.LUT R13, R13, R6, RZ, 0x3c, !PT ;  /* 0x000000060d0d7212 */ /* 0x000fe400078e3cff */
[----:B------:R-:W2:Y:S10]  /*14eb0*/  I2F.RP R8, R5 ;  /* 0x0000000500087306 */ /* 0x000eb40000209400 */
[----:B--2---:R-:W2:Y:S02]  /*14ec0*/  MUFU.RCP R4, R8 ;  /* 0x0000000800047308 */ /* 0x004ea40000001000 */
[----:B--2---:R-:W-:Y:S08]  /*14ed0*/  VIADD R11, R4, 0xffffffe ;  /* 0x0ffffffe040b7836 */ /* 0x004ff00000000000 */
[----:B------:R-:W2:Y:S02]  /*14ee0*/  F2I.FTZ.U32.TRUNC.NTZ R11, R11 ;  /* 0x0000000b000b7305 */ /* 0x000ea4000021f000 */
[--C-:B--2---:R-:W-:Y:S04]  /*14ef0*/  IMAD.MOV R4, RZ, RZ, -R11.reuse ;  /* 0x000000ffff047224 */ /* 0x104fe800078e0a0b */
        /* <DEDUP_REMOVED lines=50> */
.L_x_4921:
        /* <DEDUP_REMOVED lines=49> */
.L_x_4920:
        /* <DEDUP_REMOVED lines=34> */
[C---:B------:R-:W-:Y:S02]  /*15750*/  FMUL.FTZ R106, R3.reuse, UR4 ;  /* 0x00000004036a7c20 */ /* 0x040fe40008410000 */
        /* <DEDUP_REMOVED lines=8> */
[----:B------:R-:W-:Y:S01]  /*157e0*/  FFMA.FTZ R123, R227, UR4, -R108 ;  /* 0x00000004e37b7c23 */ /* 0x000fe2000801086c */
[----:B------:R-:W-:Y:S01]  /*157f0*/  FMUL.FTZ R6, R0, UR4 ;  /* 0x0000000400067c20 */ /* 0x000fe20008410000 */
[--C-:B------:R-:W-:Y:S01]  /*15800*/  FFMA.FTZ R125, R217, UR4, -R106.reuse ;  /* 0x00000004d97d7c23 */ /* 0x100fe2000801086a */
        /* <DEDUP_REMOVED lines=16> */
[----:B------:R-:W-:Y:S01]  /*15910*/  FFMA.FTZ R108, R107, UR4, -R108 ;  /* 0x000000046b6c7c23 */ /* 0x000fe2000801086c */
        /* <DEDUP_REMOVED lines=65> */
[C---:B------:R-:W-:Y:S03]  /*15d30*/  FMUL.FTZ R56, R2.reuse, R56 ;  /* 0x0000003802387220 */ /* 0x040fe60000410000 */
[----:B------:R1:W-:Y:S01]  /*15d40*/  MUFU.EX2 R185, R108 ;  /* 0x0000006c00b97308 */ /* 0x0003e20000000800 */
[----:B------:R-:W-:Y:S01]  /*15d50*/  FMUL.FTZ R57, R2, R57 ;  /* 0x0000003902397220 */ /* 0x000fe20000410000 */
[C---:B------:R-:W-:Y:S01]  /*15d60*/  FMUL.FTZ R58, R0.reuse, R58 ;  /* 0x0000003a003a7220 */ /* 0x040fe20000410000 */
[----:B------:R-:W-:Y:S01]  /*15d70*/  FMUL.FTZ R59, R0, R59 ;  /* 0x0000003b003b7220 */ /* 0x000fe20000410000 */
        /* <DEDUP_REMOVED lines=9> */
[--C-:B------:R-:W-:Y:S01]  /*15e10*/  FFMA.FTZ R183, R104, UR4, -R106.reuse ;  /* 0x0000000468b77c23 */ /* 0x100fe2000801086a */
[--C-:B------:R-:W-:Y:S01]  /*15e20*/  FFMA.FTZ R103, R103, UR4, -R106.reuse ;  /* 0x0000000467677c23 */ /* 0x100fe2000801086a */
[----:B------:R-:W-:Y:S01]  /*15e30*/  FFMA.FTZ R106, R102, UR4, -R106 ;  /* 0x00000004666a7c23 */ /* 0x000fe2000801086a */
[C---:B------:R-:W-:Y:S01]  /*15e40*/  HMMA.16816.F32.BF16 R4, R96.reuse, R12, R4 ;  /* 0x0000000c6004723c */ /* 0x040fe20000041804 */
[----:B-1----:R-:W-:Y:S01]  /*15e50*/  LDSM.16.MT88.4 R108, [R152+0x9800] ;  /* 0x00980000986c783b */ /* 0x002fe20000004200 */
[----:B------:R-:W1:Y:S03]  /*15e60*/  MUFU.EX2 R129, R129 ;  /* 0x0000008100817308 */ /* 0x000e660000000800 */
[C---:B------:R-:W-:Y:S01]  /*15e70*/  FMUL.FTZ R12, R2.reuse, R88 ;  /* 0x00000058020c7220 */ /* 0x040fe20000410000 */
[C---:B------:R-:W-:Y:S01]  /*15e80*/  FMUL.FTZ R13, R2.reuse, R89 ;  /* 0x00000059020d7220 */ /* 0x040fe20000410000 */
[----:B------:R-:W-:Y:S01]  /*15e90*/  FFMA.FTZ R127, R2, R179, R127 ;  /* 0x000000b3027f7223 */ /* 0x000fe2000001007f */
[C---:B------:R-:W-:Y:S04]  /*15ea0*/  HMMA.16816.F32.BF16 R8, R96.reuse, R14, R8 ;  /* 0x0000000e6008723c */ /* 0x040fe80000041808 */
[----:B------:R-:W-:Y:S01]  /*15eb0*/  MUFU.EX2 R131, R131 ;  /* 0x0000008300837308 */ /* 0x000fe20000000800 */
[C---:B------:R-:W-:Y:S01]  /*15ec0*/  FMUL.FTZ R14, R0.reuse, R90 ;  /* 0x0000005a000e7220 */ /* 0x040fe20000410000 */
[C---:B------:R-:W-:Y:S01]  /*15ed0*/  FMUL.FTZ R15, R0.reuse, R91 ;  /* 0x0000005b000f7220 */ /* 0x040fe20000410000 */
[----:B------:R-:W-:Y:S01]  /*15ee0*/  FFMA.FTZ R125, R0, R177, R125 ;  /* 0x000000b1007d7223 */ /* 0x000fe2000001007d */
[----:B------:R-:W2:Y:S01]  /*15ef0*/  LDSM.16.MT88.4 R88, [R152+0x8000] ;  /* 0x008000009858783b */ /* 0x000ea20000004200 */
[----:B------:R-:W-:Y:S01]  /*15f00*/  ISETP.NE.AND P0, PT, R174, RZ, PT ;  /* 0x000000ffae00720c */ /* 0x000fe20003f05270 */
[----:B------:R-:W-:Y:S01]  /*15f10*/  FADD.FTZ R127, R126, R127 ;  /* 0x0000007f7e7f7221 */ /* 0x000fe20000010000 */
[----:B------:R-:W-:Y:S03]  /*15f20*/  FADD.FTZ R122, R122, R125 ;  /* 0x0000007d7a7a7221 */ /* 0x000fe60000010000 */
[----:B------:R-:W3:Y:S01]  /*15f30*/  MUFU.EX2 R130, R130 ;  /* 0x0000008200827308 */ /* 0x000ee20000000800 */
[C---:B------:R-:W-:Y:S03]  /*15f40*/  HMMA.16816.F32.BF16 R12, R96.reuse, R20, R12 ;  /* 0x00000014600c723c */ /* 0x040fe6000004180c */
[C---:B------:R-:W-:Y:S01]  /*15f50*/  FMUL.FTZ R20, R2.reuse, R80 ;  /* 0x0000005002147220 */ /* 0x040fe20000410000 */
[----:B------:R-:W-:Y:S01]  /*15f60*/  FMUL.FTZ R21, R2, R81 ;  /* 0x0000005102157220 */ /* 0x000fe20000410000 */
[----:B------:R-:W-:Y:S01]  /*15f70*/  FADD.FTZ R124, R124, R127 ;  /* 0x0000007f7c7c7221 */ /* 0x000fe20000010000 */
[----:B------:R-:W-:Y:S03]  /*15f80*/  FADD.FTZ R121, R121, R122 ;  /* 0x0000007a79797221 */ /* 0x000fe60000010000 */
[----:B------:R-:W-:Y:S01]  /*15f90*/  MUFU.EX2 R132, R132 ;  /* 0x0000008400847308 */ /* 0x000fe20000000800 */
[C---:B------:R-:W-:Y:S03]  /*15fa0*/  HMMA.16816.F32.BF16 R16, R96.reuse, R22, R16 ;  /* 0x000000166010723c */ /* 0x040fe60000041810 */
[C---:B------:R-:W-:Y:S01]  /*15fb0*/  FMUL.FTZ R22, R0.reuse, R82 ;  /* 0x0000005200167220 */ /* 0x040fe20000410000 */
[----:B------:R-:W-:Y:S01]  /*15fc0*/  FMUL.FTZ R23, R0, R83 ;  /* 0x0000005300177220 */ /* 0x000fe20000410000 */
[----:B------:R-:W-:Y:S01]  /*15fd0*/  FADD.FTZ R123, R123, R124 ;  /* 0x0000007c7b7b7221 */ /* 0x000fe20000010000 */
[----:B------:R-:W4:Y:S03]  /*15fe0*/  LDSM.16.MT88.4 R80, [R155+0xa000] ;  /* 0x00a000009b50783b */ /* 0x000f260000004200 */
[----:B------:R-:W5:Y:S01]  /*15ff0*/  MUFU.EX2 R133, R133 ;  /* 0x0000008500857308 */ /* 0x000f620000000800 */
[----:B------:R-:W-:Y:S01]  /*16000*/  FADD.FTZ R120, R120, R121 ;  /* 0x0000007978787221 */ /* 0x000fe20000010000 */
[C---:B------:R-:W-:Y:S03]  /*16010*/  HMMA.16816.F32.BF16 R20, R96.reuse, R28, R20 ;  /* 0x0000001c6014723c */ /* 0x040fe60000041814 */
[C---:B------:R-:W-:Y:S01]  /*16020*/  FMUL.FTZ R28, R2.reuse, R72 ;  /* 0x00000048021c7220 */ /* 0x040fe20000410000 */
[----:B------:R-:W-:Y:S04]  /*16030*/  FMUL.FTZ R29, R2, R73 ;  /* 0x00000049021d7220 */ /* 0x000fe80000410000 */
[----:B------:R-:W-:Y:S01]  /*16040*/  MUFU.EX2 R135, R135 ;  /* 0x0000008700877308 */ /* 0x000fe20000000800 */
[----:B------:R-:W-:Y:S01]  /*16050*/  MOV R2, R101 ;  /* 0x0000006500027202 */ /* 0x000fe20000000f00 */
[C---:B------:R-:W-:Y:S03]  /*16060*/  HMMA.16816.F32.BF16 R24, R96.reuse, R30, R24 ;  /* 0x0000001e6018723c */ /* 0x040fe60000041818 */
[C---:B------:R-:W-:Y:S01]  /*16070*/  FMUL.FTZ R30, R0.reuse, R74 ;  /* 0x0000004a001e7220 */ /* 0x040fe20000410000 */
[----:B------:R-:W-:Y:S04]  /*16080*/  FMUL.FTZ R31, R0, R75 ;  /* 0x0000004b001f7220 */ /* 0x000fe80000410000 */
[----:B------:R-:W5:Y:S01]  /*16090*/  MUFU.EX2 R134, R134 ;  /* 0x0000008600867308 */ /* 0x000f620000000800 */
[----:B------:R-:W1:Y:S01]  /*160a0*/  LDSM.16.MT88.4 R72, [R154+0xa000] ;  /* 0x00a000009a48783b */ /* 0x000e620000004200 */
[----:B------:R-:W-:Y:S01]  /*160b0*/  MOV R0, R3 ;  /* 0x0000000300007202 */ /* 0x000fe20000000f00 */
[C---:B--2---:R-:W-:Y:S07]  /*160c0*/  HMMA.16816.F32.BF16 R28, R96.reuse, R88, R28 ;  /* 0x00000058601c723c */ /* 0x044fee000004181c */
[----:B------:R-:W-:Y:S01]  /*160d0*/  MUFU.EX2 R136, R136 ;  /* 0x0000008800887308 */ /* 0x000fe20000000800 */
[C---:B------:R-:W-:Y:S01]  /*160e0*/  HMMA.16816.F32.BF16 R32, R96.reuse, R90, R32 ;  /* 0x0000005a6020723c */ /* 0x040fe20000041820 */
[----:B------:R-:W-:Y:S08]  /*160f0*/  LDSM.16.MT88.4 R88, [R152+0x8800] ;  /* 0x008800009858783b */ /* 0x000ff00000004200 */
[----:B------:R-:W-:Y:S01]  /*16100*/  MUFU.EX2 R137, R137 ;  /* 0x0000008900897308 */ /* 0x000fe20000000800 */
[C---:B----4-:R-:W-:Y:S09]  /*16110*/  HMMA.16816.F32.BF16 R36, R96.reuse, R80, R36 ;  /* 0x000000506024723c */ /* 0x050ff20000041824 */
[----:B------:R-:W-:Y:S01]  /*16120*/  MUFU.EX2 R138, R138 ;  /* 0x0000008a008a7308 */ /* 0x000fe20000000800 */
[C---:B------:R-:W-:Y:S01]  /*16130*/  HMMA.16816.F32.BF16 R40, R96.reuse, R82, R40 ;  /* 0x000000526028723c */ /* 0x040fe20000041828 */
[----:B------:R-:W-:Y:S08]  /*16140*/  LDSM.16.MT88.4 R80, [R154+0x8800] ;  /* 0x008800009a50783b */ /* 0x000ff00000004200 */
[----:B------:R-:W-:Y:S10]  /*16150*/  MUFU.EX2 R139, R139 ;  /* 0x0000008b008b7308 */ /* 0x000ff40000000800 */
[----:B------:R-:W-:Y:S01]  /*16160*/  MUFU.EX2 R140, R140 ;  /* 0x0000008c008c7308 */ /* 0x000fe20000000800 */
[C---:B-1----:R-:W-:Y:S09]  /*16170*/  HMMA.16816.F32.BF16 R44, R96.reuse, R72, R44 ;  /* 0x00000048602c723c */ /* 0x042ff2000004182c */
[----:B------:R-:W-:Y:S01]  /*16180*/  MUFU.EX2 R141, R141 ;  /* 0x0000008d008d7308 */ /* 0x000fe20000000800 */
[C---:B------:R-:W-:Y:S01]  /*16190*/  HMMA.16816.F32.BF16 R48, R96.reuse, R74, R48 ;  /* 0x0000004a6030723c */ /* 0x040fe20000041830 */
[----:B------:R-:W1:Y:S08]  /*161a0*/  LDSM.16.MT88.4 R72, [R155+0x8800] ;  /* 0x008800009b48783b */ /* 0x000e700000004200 */
[----:B------:R-:W-:Y:S01]  /*161b0*/  MUFU.EX2 R142, R142 ;  /* 0x0000008e008e7308 */ /* 0x000fe20000000800 */
[C---:B------:R-:W-:Y:S03]  /*161c0*/  HMMA.16816.F32.BF16 R52, R96.reuse, R68, R52 ;  /* 0x000000446034723c */ /* 0x040fe60000041834 */
[----:B------:R-:W-:Y:S01]  /*161d0*/  F2FP.BF16.F32.PACK_AB R68, R129, R128 ;  /* 0x000000808144723e */ /* 0x000fe200000010ff */
[----:B------:R-:W-:Y:S01]  /*161e0*/  FADD.FTZ R128, R128, R123 ;  /* 0x0000007b80807221 */ /* 0x000fe20000010000 */
[----:B---3--:R-:W-:Y:S01]  /*161f0*/  F2FP.BF16.F32.PACK_AB R69, R130, R131 ;  /* 0x000000838245723e */ /* 0x008fe200000010ff */
[----:B------:R-:W-:Y:S03]  /*16200*/  FADD.FTZ R131, R131, R120 ;  /* 0x0000007883837221 */ /* 0x000fe60000010000 */
[----:B------:R-:W-:Y:S01]  /*16210*/  MUFU.EX2 R143, R143 ;  /* 0x0000008f008f7308 */ /* 0x000fe20000000800 */
[C---:B------:R-:W-:Y:S03]  /*16220*/  HMMA.16816.F32.BF16 R56, R96.reuse, R70, R56 ;  /* 0x000000466038723c */ /* 0x040fe60000041838 */
[----:B-----5:R-:W-:Y:S01]  /*16230*/  F2FP.BF16.F32.PACK_AB R70, R133, R132 ;  /* 0x000000848546723e */ /* 0x020fe200000010ff */
[----:B------:R-:W-:Y:S01]  /*16240*/  FADD.FTZ R129, R129, R128 ;  /* 0x0000008081817221 */ /* 0x000fe20000010000 */
[----:B------:R-:W-:Y:S01]  /*16250*/  F2FP.BF16.F32.PACK_AB R71, R134, R135 ;  /* 0x000000878647723e */ /* 0x000fe200000010ff */
[----:B------:R-:W-:Y:S03]  /*16260*/  FADD.FTZ R130, R130, R131 ;  /* 0x0000008382827221 */ /* 0x000fe60000010000 */
[----:B------:R-:W-:Y:S01]  /*16270*/  MUFU.EX2 R178, R178 ;  /* 0x000000b200b27308 */ /* 0x000fe20000000800 */
[C---:B------:R-:W-:Y:S03]  /*16280*/  HMMA.16816.F32.BF16 R60, R96.reuse, R76, R60 ;  /* 0x0000004c603c723c */ /* 0x040fe6000004183c */
[----:B------:R-:W-:Y:S01]  /*16290*/  FADD.FTZ R132, R132, R129 ;  /* 0x0000008184847221 */ /* 0x000fe20000010000 */
[----:B------:R-:W-:Y:S05]  /*162a0*/  FADD.FTZ R135, R135, R130 ;  /* 0x0000008287877221 */ /* 0x000fea0000010000 */
[----:B------:R-:W2:Y:S01]  /*162b0*/  MUFU.EX2 R181, R181 ;  /* 0x000000b500b57308 */ /* 0x000ea20000000800 */
[----:B------:R-:W-:Y:S01]  /*162c0*/  HMMA.16816.F32.BF16 R64, R96, R78, R64 ;  /* 0x0000004e6040723c */ /* 0x000fe20000041840 */
[----:B------:R-:W3:Y:S02]  /*162d0*/  LDSM.16.MT88.4 R76, [R155+0xa800] ;  /* 0x00a800009b4c783b */ /* 0x000ee40000004200 */
[----:B------:R-:W-:Y:S01]  /*162e0*/  FADD.FTZ R133, R133, R132 ;  /* 0x0000008485857221 */ /* 0x000fe20000010000 */
[----:B------:R-:W-:Y:S05]  /*162f0*/  FADD.FTZ R135, R134, R135 ;  /* 0x0000008786877221 */ /* 0x000fea0000010000 */
[----:B------:R-:W-:Y:S01]  /*16300*/  MUFU.EX2 R180, R180 ;  /* 0x000000b400b47308 */ /* 0x000fe20000000800 */
[C---:B-1----:R-:W-:Y:S09]  /*16310*/  HMMA.16816.F32.BF16 R4, R68.reuse, R72, R4 ;  /* 0x000000484404723c */ /* 0x042ff20000041804 */
[----:B------:R-:W1:Y:S01]  /*16320*/  MUFU.EX2 R183, R183 ;  /* 0x000000b700b77308 */ /* 0x000e620000000800 */
[----:B--2---:R-:W-:Y:S01]  /*16330*/  F2FP.BF16.F32.PACK_AB R104, R181, R178 ;  /* 0x000000b2b568723e */ /* 0x004fe200000010ff */
[C---:B------:R-:W-:Y:S01]  /*16340*/  HMMA.16816.F32.BF16 R8, R68.reuse, R74, R8 ;  /* 0x0000004a4408723c */ /* 0x040fe20000041808 */
[----:B------:R-:W2:Y:S07]  /*16350*/  LDSM.16.MT88.4 R72, [R154+0xa800] ;  /* 0x00a800009a48783b */ /* 0x000eae0000004200 */
[----:B------:R-:W4:Y:S01]  /*16360*/  MUFU.EX2 R176, R176 ;  /* 0x000000b000b07308 */ /* 0x000f220000000800 */
[C---:B------:R-:W-:Y:S09]  /*16370*/  HMMA.16816.F32.BF16 R12, R68.reuse, R80, R12 ;  /* 0x00000050440c723c */ /* 0x040ff2000004180c */
[----:B------:R-:W-:Y:S01]  /*16380*/  MUFU.EX2 R103, R103 ;  /* 0x0000006700677308 */ /* 0x000fe20000000800 */
[----:B-1----:R-:W-:Y:S01]  /*16390*/  F2FP.BF16.F32.PACK_AB R105, R183, R180 ;  /* 0x000000b4b769723e */ /* 0x002fe200000010ff */
[C---:B------:R-:W-:Y:S01]  /*163a0*/  HMMA.16816.F32.BF16 R16, R68.reuse, R82, R16 ;  /* 0x000000524410723c */ /* 0x040fe20000041810 */
[----:B------:R-:W1:Y:S07]  /*163b0*/  LDSM.16.MT88.4 R80, [R153+0xa800] ;  /* 0x00a800009950783b */ /* 0x000e6e0000004200 */
[----:B------:R4:W5:Y:S01]  /*163c0*/  MUFU.EX2 R102, R106 ;  /* 0x0000006a00667308 */ /* 0x0009620000000800 */
[C---:B------:R-:W-:Y:S08]  /*163d0*/  HMMA.16816.F32.BF16 R20, R68.reuse, R84, R20 ;  /* 0x000000544414723c */ /* 0x040ff00000041814 */
[C---:B------:R-:W-:Y:S01]  /*163e0*/  HMMA.16816.F32.BF16 R24, R68.reuse, R86, R24 ;  /* 0x000000564418723c */ /* 0x040fe20000041818 */
[----:B------:R-:W1:Y:S02]  /*163f0*/  LDSM.16.MT88.4 R84, [R152+0xa800] ;  /* 0x00a800009854783b */ /* 0x000e640000004200 */
[----:B----4-:R-:W-:Y:S05]  /*16400*/  F2FP.BF16.F32.PACK_AB R106, R185, R176 ;  /* 0x000000b0b96a723e */ /* 0x010fea00000010ff */
[C---:B------:R-:W-:Y:S03]  /*16410*/  HMMA.16816.F32.BF16 R28, R68.reuse, R88, R28 ;  /* 0x00000058441c723c */ /* 0x040fe6000004181c */
[----:B-----5:R-:W-:Y:S05]  /*16420*/  F2FP.BF16.F32.PACK_AB R107, R102, R103 ;  /* 0x00000067666b723e */ /* 0x020fea00000010ff */
[C---:B------:R-:W-:Y:S01]  /*16430*/  HMMA.16816.F32.BF16 R32, R68.reuse, R90, R32 ;  /* 0x0000005a4420723c */ /* 0x040fe20000041820 */
[----:B------:R-:W-:Y:S07]  /*16440*/  LDSM.16.MT88.4 R88, [R153+0x9000] ;  /* 0x009000009958783b */ /* 0x000fee0000004200 */
[C---:B---3--:R-:W-:Y:S08]  /*16450*/  HMMA.16816.F32.BF16 R36, R68.reuse, R76, R36 ;  /* 0x0000004c4424723c */ /* 0x048ff00000041824 */
        /* <DEDUP_REMOVED lines=9> */
[----:B------:R-:W-:Y:S01]  /*164f0*/  HMMA.16816.F32.BF16 R64, R68, R86, R64 ;  /* 0x000000564440723c */ /* 0x000fe20000041840 */
[----:B------:R-:W3:Y:S02]  /*16500*/  LDSM.16.MT88.4 R84, [R155+0xb000] ;  /* 0x00b000009b54783b */ /* 0x000ee40000004200 */
        /* <DEDUP_REMOVED lines=21> */
[----:B------:R-:W-:Y:S03]  /*16660*/  FADD.FTZ R103, R103, R180 ;  /* 0x000000b467677221 */ /* 0x000fe60000010000 */
[----:B------:R-:W-:Y:S01]  /*16670*/  FADD.FTZ R179, R185, R176 ;  /* 0x000000b0b9b37221 */ /* 0x000fe20000010000 */
[C---:B------:R-:W-:Y:S01]  /*16680*/  HMMA.16816.F32.BF16 R16, R68.reuse, R78, R16 ;  /* 0x0000004e4410723c */ /* 0x040fe20000041810 */
[----:B------:R-:W4:Y:S02]  /*16690*/  LDSM.16.MT88.4 R76, [R153+0xb000] ;  /* 0x00b00000994c783b */ /* 0x000f240000004200 */
[----:B------:R-:W-:Y:S05]  /*166a0*/  FADD.FTZ R177, R102, R103 ;  /* 0x0000006766b17221 */ /* 0x000fea0000010000 */
[C---:B------:R-:W-:Y:S08]  /*166b0*/  HMMA.16816.F32.BF16 R20, R68.reuse, R88, R20 ;  /* 0x000000584414723c */ /* 0x040ff00000041814 */
        /* <DEDUP_REMOVED lines=13> */
[----:B------:R-:W-:Y:S08]  /*16790*/  HMMA.16816.F32.BF16 R64, R68, R82, R64 ;  /* 0x000000524440723c */ /* 0x000ff00000041840 */
[C---:B------:R-:W-:Y:S01]  /*167a0*/  HMMA.16816.F32.BF16 R96, R104.reuse, R92, R4 ;  /* 0x0000005c6860723c */ /* 0x040fe20000041804 */
[----:B------:R-:W1:Y:S07]  /*167b0*/  LDSM.16.MT88.4 R4, [R153+0xb800] ;  /* 0x00b800009904783b */ /* 0x000e6e0000004200 */
[C---:B------:R-:W-:Y:S01]  /*167c0*/  HMMA.16816.F32.BF16 R92, R104.reuse, R94, R8 ;  /* 0x0000005e685c723c */ /* 0x040fe20000041808 */
[----:B------:R-:W4:Y:S07]  /*167d0*/  LDSM.16.MT88.4 R8, [R152+0xb800] ;  /* 0x00b800009808783b */ /* 0x000f2e0000004200 */
[C---:B---3--:R-:W-:Y:S08]  /*167e0*/  HMMA.16816.F32.BF16 R88, R104.reuse, R84, R12 ;  /* 0x000000546858723c */ /* 0x048ff0000004180c */
        /* <DEDUP_REMOVED lines=11> */
[C---:B----4-:R-:W-:Y:S08]  /*168a0*/  HMMA.16816.F32.BF16 R60, R104.reuse, R8, R60 ;  /* 0x00000008683c723c */ /* 0x050ff0000004183c */
[----:B------:R-:W-:Y:S01]  /*168b0*/  HMMA.16816.F32.BF16 R64, R104, R10, R64 ;  /* 0x0000000a6840723c */ /* 0x000fe20000041840 */
[----:B------:R-:W-:Y:S08]  /*168c0*/  @!UPT UIADD3 URZ, UPT, UPT, URZ, URZ, URZ ;  /* 0x000000fffffff290 */ /* 0x000ff0000fffe0ff */
[----:B------:R-:W-:Y:S11]  /*168d0*/  @P0 BRA `(.L_x_4922) ;  /* 0xffffffd000900947 */ /* 0x000ff6000383ffff */
.L_x_4918:
        /* <DEDUP_REMOVED lines=220> */
.L_x_4924:
[----:B------:R-:W-:Y:S05]  /*176a0*/  BSYNC.RECONVERGENT B0 ;  /* 0x0000000000007941 */ /* 0x000fea0003800200 */
.L_x_4923:
        /* <DEDUP_REMOVED lines=30> */
.L_x_4926:
[----:B------:R-:W-:Y:S05]  /*17890*/  BSYNC.RECONVERGENT B0 ;  /* 0x0000000000007941 */ /* 0x000fea0003800200 */
.L_x_4925:
        /* <DEDUP_REMOVED lines=20> */
.L_x_4928:
[----:B------:R-:W-:Y:S05]  /*179e0*/  BSYNC.RECONVERGENT B0 ;  /* 0x0000000000007941 */ /* 0x000fea0003800200 */
.L_x_4927:
        /* <DEDUP_REMOVED lines=20> */
.L_x_4930:
[----:B------:R-:W-:Y:S05]  /*17b30*/  BSYNC.RECONVERGENT B0 ;  /* 0x0000000000007941 */ /* 0x000fea0003800200 */
.L_x_4929:
        /* <DEDUP_REMOVED lines=20> */
.L_x_4931:
        /* <DEDUP_REMOVED lines=16> */
.L_x_7239:


//--------------------- .text._ZN5flash24flash_fwd_splitkv_kernelI23Flash_fwd_kernel_traitsILi128ELi64ELi64ELi4ELb0ELb0EN7cutlass10bfloat16_tE19Flash_kernel_traitsILi128ELi64ELi64ELi4ES3_EELb1ELb0ELb0ELb0ELb0ELb0ELb1ELb0EEEvNS_16Flash_fwd_paramsE --------------------------
	.section	.text._ZN5flash24flash_fwd_splitkv_kernelI23Flash_fwd_kernel_traitsILi128ELi64ELi64ELi4ELb0ELb0EN7cutlass10bfloat16_tE19Flash_kernel_traitsILi128ELi64ELi64ELi4ES3_EELb1ELb0ELb0ELb0ELb0ELb0ELb1ELb0EEEvNS_16Flash_fwd_paramsE,"ax",@progbits
	.align	128
        .global         _ZN5flash24flash_fwd_splitkv_kernelI23Flash_fwd_kernel_traitsILi128ELi64ELi64ELi4ELb0ELb0EN7cutlass10bfloat16_tE19Flash_kernel_traitsILi128ELi64ELi64ELi4ES3_EELb1ELb0ELb0ELb0ELb0ELb0ELb1ELb0EEEvNS_16Flash_fwd_paramsE
        .type           _ZN5flash24flash_fwd_splitkv_kernelI23Flash_fwd_kernel_traitsILi128ELi64ELi64ELi4ELb0ELb0EN7cutlass10bfloat16_tE19Flash_kernel_traitsILi128ELi64ELi64ELi4ES3_EELb1ELb0ELb0ELb0ELb0ELb0ELb1ELb0EEEvNS_16Flash_fwd_paramsE,@function
        .size           _ZN5flash24flash_fwd_splitkv_kernelI23Flash_fwd_kernel_traitsILi128ELi64ELi64ELi4ELb0ELb0EN7cutlass10bfloat16_tE19Flash_kernel_traitsILi128ELi64ELi64ELi4ES3_EELb1ELb0ELb0ELb0ELb0ELb0ELb1ELb0EEEvNS_16Flash_fwd_paramsE,(.L_x_7240 - _ZN5flash24flash_fwd_splitkv_kernelI23Flash_fwd_kernel_traitsILi128ELi64ELi64ELi4ELb0ELb0EN7cutlass10bfloat16_tE19Flash_kernel_traitsILi128ELi64ELi64ELi4ES3_EELb1ELb0ELb0ELb0ELb0ELb0ELb1ELb0EEEvNS_16Flash_fwd_paramsE)
        .other          _ZN5flash24flash_fwd_splitkv_kernelI23Flash_fwd_kernel_traitsILi128ELi64ELi64ELi4ELb0ELb0EN7cutlass10bfloat16_tE19Flash_kernel_traitsILi128ELi64ELi64ELi4ES3_EELb1ELb0ELb0ELb0ELb0ELb0ELb1ELb0EEEvNS_16Flash_fwd_paramsE,@"STO_CUDA_ENTRY STV_DEFAULT"
_ZN5flash24flash_fwd_splitkv_kernelI23Flash_fwd_kernel_traitsILi128ELi64ELi64ELi4ELb0ELb0EN7cutlass10bfloat16_tE19Flash_kernel_traitsILi128ELi64ELi64ELi4ES3_EELb1ELb0ELb0ELb0ELb0ELb0ELb1ELb0EEEvNS_16Flash_fwd_paramsE:
.text._ZN5flash24flash_fwd_splitkv_kernelI23Flash_fwd_kernel_traitsILi128ELi64ELi64ELi4ELb0ELb0EN7cutlass10bfloat16_tE19Flash_kernel_traitsILi128ELi64ELi64ELi4ES3_EELb1ELb0ELb0ELb0ELb0ELb0ELb1ELb0EEEvNS_16Flash_fwd_paramsE:
[----:B------:R-:W-:Y:S08]  /*0000*/  LDC R1, c[0x0][0x37c] ;  /* 0x0000df00ff017b82 */ /* 0x000ff00000000800 */
[----:B------:R-:W1:Y:S01]  /*0010*/  LDC R9, c[0x0][0x3e0] ;  /* 0x0000f800ff097b82 */ /* 0x000e620000000800 */
[----:B------:R-:W2:Y:S01]  /*0020*/  S2R R10, SR_CTAID.Z ;  /* 0x00000000000a7919 */ /* 0x000ea20000002700 */
[----:B------:R-:W3:Y:S01]  /*0030*/  LDCU.64 UR16, c[0x0][0x358] ;  /* 0x00006b00ff1077ac */ /* 0x000ee20008000a00 */
[----:B------:R-:W4:Y:S05]  /*0040*/  LDCU.64 UR4, c[0x0][0x478] ;  /* 0x00008f00ff0477ac */ /* 0x000f2a0008000a00 */
        /* <DEDUP_REMOVED lines=15> */
[----:B------:R-:W-:Y:S02]  /*0140*/  IMAD.MOV R0, RZ, RZ, -R166 ;  /* 0x000000ffff007224 */ /* 0x000fe400078e0aa6 */
[----:B------:R-:W-:Y:S02]  /*0150*/  IMAD.MOV.U32 R5, RZ, RZ, -0x1 ;  /* 0xffffffffff057424 */ /* 0x000fe400078e00ff */
        /* <DEDUP_REMOVED lines=12> */
[C---:B---3--:R-:W-:Y:S01]  /*0220*/  IMAD.WIDE.U32 R12, R166.reuse, 0x4, R6 ;  /* 0x00000004a60c7825 */ /* 0x048fe200078e0006 */
[----:B------:R-:W-:Y:S01]  /*0230*/  ISETP.NE.AND.EX P2, PT, RZ, UR5, PT, P2 ;  /* 0x00000005ff007c0c */ /* 0x000fe2000bf45320 */
[----:B------:R-:W1:Y:S03]  /*0240*/  LDC.64 R6, c[0x0][0x468] ;  /* 0x00011a00ff067b82 */ /* 0x000e660000000a00 */
[----:B------:R-:W2:Y:S04]  /*0250*/  @P0 LDG.E R5, desc[UR16][R12.64] ;  /* 0x000000100c050981 */ /* 0x000ea8000c1e1900 */
[----:B------:R1:W2:Y:S01]  /*0260*/  @P4 LDG.E R8, desc[UR16][R12.64+0x4] ;  /* 0x000004100c084981 */ /* 0x0002a2000c1e1900 */
[----:B------:R-:W-:Y:S01]  /*0270*/  IMAD.SHL.U32 R11, R166, 0x4, RZ ;  /* 0x00000004a60b7824 */ /* 0x000fe200078e00ff */
[----:B------:R-:W-:Y:S01]  /*0280*/  SHF.R.U32.HI R2, RZ, 0x1e, R166 ;  /* 0x0000001eff027819 */ /* 0x000fe200000116a6 */
[----:B------:R-:W-:-:S03]  /*0290*/  IMAD.MOV.U32 R0, RZ, RZ, RZ ;  /* 0x000000ffff007224 */ /* 0x000fc600078e00ff */
[C---:B------:R-:W-:Y:S02]  /*02a0*/  @P2 IADD3 R14, P0, PT, R11.reuse, UR4, RZ ;  /* 0x000000040b0e2c10 */ /* 0x040fe4000ff1e0ff */
[C---:B------:R-:W-:Y:S02]  /*02b0*/  @P3 IADD3 R16, P1, PT, R11.reuse, UR6, RZ ;  /* 0x000000060b103c10 */ /* 0x040fe4000ff3e0ff */
[C---:B------:R-:W-:Y:S02]  /*02c0*/  @P2 IADD3.X R15, PT, PT, R2.reuse, UR5, RZ, P0, !PT ;  /* 0x00000005020f2c10 */ /* 0x040fe400087fe4ff */
[----:B------:R-:W-:Y:S01]  /*02d0*/  @P3 IADD3.X R17, PT, PT, R2, UR7, RZ, P1, !PT ;  /* 0x0000000702113c10 */ /* 0x000fe20008ffe4ff */
[----:B------:R-:W3:Y:S01]  /*02e0*/  LDCU.U8 UR4, c[0x0][0x532] ;  /* 0x0000a640ff0477ac */ /* 0x000ee20008000000 */
[----:B------:R-:W4:Y:S01]  /*02f0*/  @!P4 LDC R4, c[0x0][0x434] ;  /* 0x00010d00ff04cb82 */ /* 0x000f220000000800 */
[----:B------:R-:W5:Y:S04]  /*0300*/  @P2 LDG.E R95, desc[UR16][R14.64] ;  /* 0x000000100e5f2981 */ /* 0x000f68000c1e1900 */
[----:B------:R3:W5:Y:S01]  /*0310*/  @P3 LDG.E R0, desc[UR16][R16.64] ;  /* 0x0000001010003981 */ /* 0x000762000c1e1900 */
[----:B-1----:R-:W-:-:S05]  /*0320*/  IADD3 R12, P0, PT, R11, R6, RZ ;  /* 0x000000060b0c7210 */ /* 0x002fca0007f1e0ff */
[----:B------:R-:W-:Y:S01]  /*0330*/  IMAD.X R13, R2, 0x1, R7, P0 ;  /* 0x00000001020d7824 */ /* 0x000fe200000e0607 */
[----:B------:R-:W-:-:S04]  /*0340*/  ISETP.NE.U32.AND P0, PT, R6, RZ, PT ;  /* 0x000000ff0600720c */ /* 0x000fc80003f05070 */
[----:B------:R-:W-:Y:S01]  /*0350*/  ISETP.NE.AND.EX P0, PT, R7, RZ, PT, P0 ;  /* 0x000000ff0700720c */ /* 0x000fe20003f05300 */
[----:B---3--:R-:W1:Y:S01]  /*0360*/  S2R R17, SR_CTAID.X ;  /* 0x0000000000117919 */ /* 0x008e620000002500 */
[----:B------:R-:W-:-:S11]  /*0370*/  ISETP.NE.AND P1, PT, RZ, UR4, PT ;  /* 0x00000004ff007c0c */ /* 0x000fd6000bf25270 */
[----:B------:R-:W3:Y:S01]  /*0380*/  @!P0 LDC R15, c[0x0][0x438] ;  /* 0x00010e00ff0f8b82 */ /* 0x000ee20000000800 */
[----:B------:R-:W-:-:S04]  /*0390*/  ISETP.EQ.U32.AND P3, PT, R6, RZ, PT ;  /* 0x000000ff0600720c */ /* 0x000fc80003f62070 */
[----:B------:R-:W-:Y:S01]  /*03a0*/  ISETP.EQ.OR.EX P3, PT, R7, RZ, !P1, P3 ;  /* 0x000000ff0700720c */ /* 0x000fe20004f62730 */
[----:B------:R-:W-:-:S12]  /*03b0*/  IMAD.MOV.U32 R3, RZ, RZ, -0x1 ;  /* 0xffffffffff037424 */ /* 0x000fd800078e00ff */
[----:B------:R2:W5:Y:S01]  /*03c0*/  @!P3 LDG.E R3, desc[UR16][R12.64] ;  /* 0x000000100c03b981 */ /* 0x000562000c1e1900 */
[----:B-1----:R-:W-:Y:S02]  /*03d0*/  IMAD.SHL.U32 R165, R17, 0x40, RZ ;  /* 0x0000004011a57824 */ /* 0x002fe400078e00ff */
[----:B--2---:R-:W-:-:S05]  /*03e0*/  @P4 IMAD.IADD R4, R8, 0x1, -R5 ;  /* 0x0000000108044824 */ /* 0x004fca00078e0a05 */
[----:B----4-:R-:W-:Y:S01]  /*03f0*/  ISETP.GT.AND P3, PT, R4, R165, PT ;  /* 0x000000a50400720c */ /* 0x010fe20003f64270 */
[----:B---3--:R-:W-:-:S12]  /*0400*/  @!P0 BRA `(.L_x_4932) ;  /* 0x00000000000c8947 */ /* 0x008fd80003800000 */
[----:B------:R-:W2:Y:S02]  /*0410*/  @P1 LDG.E R6, desc[UR16][R12.64+0x4] ;  /* 0x000004100c061981 */ /* 0x000ea4000c1e1900 */
[----:B--2--5:R-:W-:-:S06]  /*0420*/  @P1 IADD3 R15, PT, PT, R6, -R3, RZ ;  /* 0x80000003060f1210 */ /* 0x024fcc0007ffe0ff */
[----:B------:R1:W5:Y:S02]  /*0430*/  @!P1 LDG.E R15, desc[UR16][R12.64] ;  /* 0x000000100c0f9981 */ /* 0x000364000c1e1900 */
.L_x_4932:
[----:B------:R-:W-:Y:S05]  /*0440*/  @!P3 EXIT ;  /* 0x000000000000b94d */ /* 0x000fea0003800000 */
[----:B------:R-:W2:Y:S01]  /*0450*/  LDC R8, c[0x0][0x374] ;  /* 0x0000dd00ff087b82 */ /* 0x000ea20000000800 */
[----:B------:R-:W3:Y:S01]  /*0460*/  LDCU UR14, c[0x0][0x508] ;  /* 0x0000a100ff0e77ac */ /* 0x000ee20008000800 */
[----:B-----5:R-:W-:Y:S01]  /*0470*/  @P2 IMAD.IADD R95, R95, 0x1, -R0 ;  /* 0x000000015f5f2824 */ /* 0x020fe200078e0a00 */
[----:B------:R-:W4:Y:S05]  /*0480*/  S2R R93, SR_TID.X ;  /* 0x00000000005d7919 */ /* 0x000f2a0000002100 */
[----:B------:R-:W3:Y:S01]  /*0490*/  LDC R6, c[0x0][0x438] ;  /* 0x00010e00ff067b82 */ /* 0x000ee20000000800 */
[-C--:B--2---:R-:W-:Y:S02]  /*04a0*/  IABS R16, R8.reuse ;  /* 0x0000000800107213 */ /* 0x084fe40000000000 */
[----:B-1----:R-:W-:-:S02]  /*04b0*/  IABS R13, R8 ;  /* 0x00000008000d7213 */ /* 0x002fc40000000000 */
[----:B------:R-:W1:Y:S03]  /*04c0*/  I2F.RP R12, R16 ;  /* 0x00000010000c7306 */ /* 0x000e660000209400 */
[----:B------:R-:W-:Y:S02]  /*04d0*/  IMAD.MOV R13, RZ, RZ, -R13 ;  /* 0x000000ffff0d7224 */ /* 0x000fe400078e0a0d */
[----:B---3--:R-:W-:-:S05]  /*04e0*/  VIADD R6, R6, 0x3f ;  /* 0x0000003f06067836 */ /* 0x008fca0000000000 */
[----:B------:R-:W-:-:S04]  /*04f0*/  SHF.R.S32.HI R19, RZ, 0x1f, R6 ;  /* 0x0000001fff137819 */ /* 0x000fc80000011406 */
[----:B------:R-:W-:Y:S01]  /*0500*/  LEA.HI R19, R19, R6, RZ, 0x6 ;  /* 0x0000000613137211 */ /* 0x000fe200078f30ff */
[----:B-1----:R-:W1:Y:S03]  /*0510*/  MUFU.RCP R20, R12 ;  /* 0x0000000c00147308 */ /* 0x002e660000001000 */
        /* <DEDUP_REMOVED lines=19> */
[----:B------:R-:W-:Y:S02]  /*0650*/  ISETP.GE.U32.AND P4, PT, R13, R16, PT ;  /* 0x000000100d00720c */ /* 0x000fe40003f86070 */
[----:B------:R-:W3:Y:S01]  /*0660*/  S2R R13, SR_CTAID.Y ;  /* 0x00000000000d7919 */ /* 0x000ee20000002600 */
[----:B-1----:R-:W-:-:S04]  /*0670*/  @!P2 ISETP.NE.U32.AND P3, PT, R6, RZ, PT ;  /* 0x000000ff0600a20c */ /* 0x002fc80003f65070 */
[----:B------:R-:W-:-:S04]  /*0680*/  @!P2 ISETP.NE.AND.EX P3, PT, R7, RZ, PT, P3 ;  /* 0x000000ff0700a20c */ /* 0x000fc80003f65330 */
[----:B--2---:R-:W-:Y:S02]  /*0690*/  @!P2 SEL R14, R14, RZ, P3 ;  /* 0x000000ff0e0ea207 */ /* 0x004fe40001800000 */
[----:B------:R-:W-:Y:S02]  /*06a0*/  @P4 VIADD R12, R12, 0x1 ;  /* 0x000000010c0c4836 */ /* 0x000fe40000000000 */
[----:B------:R-:W-:Y:S01]  /*06b0*/  @!P2 IADD3 R95, PT, PT, R14, R15, -R0 ;  /* 0x0000000f0e5fa210 */ /* 0x000fe20007ffe800 */
[----:B------:R-:W-:Y:S02]  /*06c0*/  VIADD R15, R17, 0x1 ;  /* 0x00000001110f7836 */ /* 0x000fe40000000000 */
[----:B------:R-:W-:Y:S01]  /*06d0*/  @!P0 IMAD.MOV R12, RZ, RZ, -R12 ;  /* 0x000000ffff0c8224 */ /* 0x000fe200078e0a0c */
[----:B------:R-:W-:Y:S01]  /*06e0*/  @!P1 LOP3.LUT R12, RZ, R8, RZ, 0x33, !PT ;  /* 0x00000008ff0c9212 */ /* 0x000fe200078e33ff */
[----:B------:R-:W-:Y:S02]  /*06f0*/  VIADD R7, R95, 0x3f ;  /* 0x0000003f5f077836 */ /* 0x000fe40000000000 */
[----:B------:R-:W-:-:S03]  /*0700*/  IMAD R6, R15, 0x40, -R4 ;  /* 0x000000400f067824 */ /* 0x000fc600078e0a04 */
[----:B------:R-:W-:Y:S02]  /*0710*/  SHF.R.S32.HI R8, RZ, 0x1f, R7 ;  /* 0x0000001fff087819 */ /* 0x000fe40000011407 */
[----:B------:R-:W-:Y:S02]  /*0720*/  IADD3 R6, PT, PT, R7, UR14, R6 ;  /* 0x0000000e07067c10 */ /* 0x000fe4000fffe006 */
[----:B------:R-:W-:Y:S02]  /*0730*/  LEA.HI R7, R8, R7, RZ, 0x6 ;  /* 0x0000000708077211 */ /* 0x000fe400078f30ff */
[----:B------:R-:W-:Y:S02]  /*0740*/  SHF.R.S32.HI R15, RZ, 0x1f, R6 ;  /* 0x0000001fff0f7819 */ /* 0x000fe40000011406 */
[----:B------:R-:W-:Y:S01]  /*0750*/  SHF.R.S32.HI R7, RZ, 0x6, R7 ;  /* 0x00000006ff077819 */ /* 0x000fe20000011407 */
[----:B---3--:R-:W-:Y:S01]  /*0760*/  IMAD R157, R12, R13, RZ ;  /* 0x0000000d0c9d7224 */ /* 0x008fe200078e02ff */
[----:B------:R-:W-:Y:S01]  /*0770*/  LEA.HI R15, R15, R6, RZ, 0x6 ;  /* 0x000000060f0f7211 */ /* 0x000fe200078f30ff */
[----:B------:R-:W-:-:S03]  /*0780*/  IMAD.MOV R6, RZ, RZ, -R166 ;  /* 0x000000ffff067224 */ /* 0x000fc600078e0aa6 */
        /* <DEDUP_REMOVED lines=10> */
[----:B------:R-:W-:Y:S03]  /*0830*/  BSSY.RECONVERGENT B0, `(.L_x_4934) ;  /* 0x000001f000007945 */ /* 0x000fe60003800200 */
[CC--:B------:R-:W-:Y:S01]  /*0840*/  ISETP.GE.AND P5, PT, R7.reuse, R0.reuse, PT ;  /* 0x000000000700720c */ /* 0x0c0fe20003fa6270 */
[C---:B------:R-:W-:Y:S01]  /*0850*/  VIADD R23, R7.reuse, 0x8 ;  /* 0x0000000807177836 */ /* 0x040fe20000000000 */
[C---:B------:R-:W-:Y:S01]  /*0860*/  IADD3 R21, PT, PT, R7.reuse, 0x10, RZ ;  /* 0x0000001007157810 */ /* 0x040fe20007ffe0ff */
[C---:B------:R-:W-:Y:S01]  /*0870*/  VIADD R19, R7.reuse, 0x18 ;  /* 0x0000001807137836 */ /* 0x040fe20000000000 */
[C---:B------:R-:W-:Y:S01]  /*0880*/  IADD3 R15, PT, PT, R7.reuse, 0x28, RZ ;  /* 0x00000028070f7810 */ /* 0x040fe20007ffe0ff */
[----:B------:R-:W-:Y:S01]  /*0890*/  VIADD R17, R7, 0x20 ;  /* 0x0000002007117836 */ /* 0x000fe20000000000 */
[----:B------:R-:W-:-:S02]  /*08a0*/  ISETP.GE.AND P2, PT, R23, R0, PT ;  /* 0x000000001700720c */ /* 0x000fc40003f46270 */
[-C--:B------:R-:W-:Y:S02]  /*08b0*/  ISETP.GE.AND P1, PT, R21, R0.reuse, PT ;  /* 0x000000001500720c */ /* 0x080fe40003f26270 */
[-C--:B------:R-:W-:Y:S02]  /*08c0*/  ISETP.GE.AND P0, PT, R19, R0.reuse, PT ;  /* 0x000000001300720c */ /* 0x080fe40003f06270 */
[----:B------:R-:W-:Y:S01]  /*08d0*/  ISETP.GE.AND P3, PT, R17, R0, PT ;  /* 0x000000001100720c */ /* 0x000fe20003f66270 */
[----:B-1----:R-:W-:-:S04]  /*08e0*/  IMAD R2, R13, R2, R166 ;  /* 0x000000020d027224 */ /* 0x002fc800078e02a6 */
[----:B------:R-:W-:Y:S02]  /*08f0*/  IMAD R6, R2, R9, R10 ;  /* 0x0000000902067224 */ /* 0x000fe400078e020a */
[C---:B------:R-:W-:Y:S02]  /*0900*/  IMAD.SHL.U32 R10, R93.reuse, 0x4, RZ ;  /* 0x000000045d0a7824 */ /* 0x040fe400078e00ff */
[----:B------:R-:W-:Y:S02]  /*0910*/  IMAD R6, R6, R3, R165 ;  /* 0x0000000306067224 */ /* 0x000fe400078e02a5 */
[----:B------:R-:W-:Y:S01]  /*0920*/  IMAD.SHL.U32 R9, R93, 0x8, RZ ;  /* 0x000000085d097824 */ /* 0x000fe200078e00ff */
[----:B------:R-:W-:Y:S01]  /*0930*/  LOP3.LUT R10, R10, 0x3c, RZ, 0xc0, !PT ;  /* 0x0000003c0a0a7812 */ /* 0x000fe200078ec0ff */
[----:B--2---:R-:W-:-:S03]  /*0940*/  IMAD R8, R6, UR4, RZ ;  /* 0x0000000406087c24 */ /* 0x004fc6000f8e02ff */
[C---:B------:R-:W-:Y:S02]  /*0950*/  LOP3.LUT R9, R10.reuse, 0x1f80, R9, 0xf8, !PT ;  /* 0x00001f800a097812 */ /* 0x040fe400078ef809 */
[----:B------:R-:W-:Y:S02]  /*0960*/  LOP3.LUT R12, R10, 0x40, RZ, 0xfc, !PT ;  /* 0x000000400a0c7812 */ /* 0x000fe400078efcff */
        /* <DEDUP_REMOVED lines=11> */
.L_x_4935:
[----:B------:R-:W-:Y:S05]  /*0a20*/  BSYNC.RECONVERGENT B0 ;  /* 0x0000000000007941 */ /* 0x000fea0003800200 */
.L_x_4934:
        /* <DEDUP_REMOVED lines=15> */
.L_x_4937:
[----:B------:R-:W-:Y:S05]  /*0b20*/  BSYNC.RECONVERGENT B0 ;  /* 0x0000000000007941 */ /* 0x000fea0003800200 */
.L_x_4936:
        /* <DEDUP_REMOVED lines=15> */
.L_x_4939:
[----:B------:R-:W-:Y:S05]  /*0c20*/  BSYNC.RECONVERGENT B0 ;  /* 0x0000000000007941 */ /* 0x000fea0003800200 */
.L_x_4938:
        /* <DEDUP_REMOVED lines=14> */
.L_x_4941:
[----:B------:R-:W-:Y:S05]  /*0d10*/  BSYNC.RECONVERGENT B0 ;  /* 0x0000000000007941 */ /* 0x000fea0003800200 */
.L_x_4940:
        /* <DEDUP_REMOVED lines=13> */
.L_x_4943:
[----:B------:R-:W-:Y:S05]  /*0df0*/  BSYNC.RECONVERGENT B0 ;  /* 0x0000000000007941 */ /* 0x000fea0003800200 */
.L_x_4942:
        /* <DEDUP_REMOVED lines=13> */
.L_x_4945:
[----:B------:R-:W-:Y:S05]  /*0ed0*/  BSYNC.RECONVERGENT B0 ;  /* 0x0000000000007941 */ /* 0x000fea0003800200 */
.L_x_4944:
        /* <DEDUP_REMOVED lines=13> */
.L_x_4947:
[----:B------:R-:W-:Y:S05]  /*0fb0*/  BSYNC.RECONVERGENT B0 ;  /* 0x0000000000007941 */ /* 0x000fea0003800200 */
.L_x_4946:
        /* <DEDUP_REMOVED lines=13> */
.L_x_4949:
[----:B------:R-:W-:Y:S05]  /*1090*/  BSYNC.RECONVERGENT B0 ;  /* 0x0000000000007941 */ /* 0x000fea0003800200 */
.L_x_4948:
        /* <DEDUP_REMOVED lines=32> */
.L_x_4933:
        /* <DEDUP_REMOVED lines=11> */
.L_x_4950:
[----:B------:R-:W-:Y:S05]  /*1350*/  BRA.U !UP1, `(.L_x_4951) ;  /* 0x0000000509807547 */ /* 0x000fea000b800000 */
[----:B------:R-:W2:Y:S01]  /*1360*/  LDC R11, c[0x0][0x4f0] ;  /* 0x00013c00ff0b7b82 */ /* 0x000ea20000000800 */
[----:B------:R-:W-:Y:S01]  /*1370*/  LEA R0, R132, 0xffffffc0, 0x6 ;  /* 0xffffffc084007811 */ /* 0x000fe200078e30ff */
[----:B------:R-:W3:Y:S03]  /*1380*/  LDCU.64 UR4, c[0x0][0x4e8] ;  /* 0x00009d00ff0477ac */ /* 0x000ee60008000a00 */
[----:B------:R-:W-:Y:S01]  /*1390*/  IABS R2, R0 ;  /* 0x0000000000027213 */ /* 0x000fe20000000000 */
[----:B------:R-:W-:Y:S01]  /*13a0*/  IMAD.MOV.U32 R12, RZ, RZ, RZ ;  /* 0x000000ffff0c7224 */ /* 0x000fe200078e00ff */
        /* <DEDUP_REMOVED lines=33> */
[----:B--2---:R-:W-:Y:S01]  /*15c0*/  IABS R2, R3 ;  /* 0x0000000300027213 */ /* 0x004fe20000000000 */
[----:B------:R-:W-:Y:S01]  /*15d0*/  IMAD.MOV R9, RZ, RZ, -R9 ;  /* 0x000000ffff097224 */ /* 0x000fe200078e0a09 */
[----:B----4-:R-:W-:Y:S01]  /*15e0*/  MOV R24, UR8 ;  /* 0x0000000800187c02 */ /* 0x010fe20008000f00 */
[----:B------:R-:W-:Y:S01]  /*15f0*/  IMAD.U32 R102, RZ, RZ, UR10 ;  /* 0x0000000aff667e24 */ /* 0x000fe2000f8e00ff */
[----:B------:R-:W2:Y:S01]  /*1600*/  I2F.RP R14, R2 ;  /* 0x00000002000e7306 */ /* 0x000ea20000209400 */
[----:B------:R-:W-:Y:S01]  /*1610*/  IMAD R0, R11, R9, R0 ;  /* 0x000000090b007224 */ /* 0x000fe200078e0200 */
[----:B------:R-:W-:Y:S01]  /*1620*/  MOV R25, UR9 ;  /* 0x0000000900197c02 */ /* 0x000fe20008000f00 */
[----:B------:R-:W-:-:S05]  /*1630*/  IMAD.U32 R103, RZ, RZ, UR11 ;  /* 0x0000000bff677e24 */ /* 0x000fca000f8e00ff */
[----:B--2---:R-:W2:Y:S02]  /*1640*/  MUFU.RCP R13, R14 ;  /* 0x0000000e000d7308 */ /* 0x004ea40000001000 */
[----:B--2---:R-:W-:-:S06]  /*1650*/  IADD3 R13, PT, PT, R13, 0xffffffe, RZ ;  /* 0x0ffffffe0d0d7810 */ /* 0x004fcc0007ffe0ff */
        /* <DEDUP_REMOVED lines=48> */
.L_x_4951:
        /* <DEDUP_REMOVED lines=15> */
.L_x_4953:
[----:B------:R-:W2:Y:S01]  /*1a50*/  LDC.64 R102, c[0x0][0x3b8] ;  /* 0x0000ee00ff667b82 */ /* 0x000ea20000000a00 */
[----:B------:R-:W-:-:S05]  /*1a60*/  IADD3 R8, PT, PT, R0, R3, RZ ;  /* 0x0000000300087210 */ /* 0x000fca0007ffe0ff */
[C---:B--2---:R-:W-:Y:S02]  /*1a70*/  IMAD R15, R8.reuse, R103, RZ ;  /* 0x00000067080f7224 */ /* 0x044fe400078e02ff */
[----:B------:R-:W-:-:S05]  /*1a80*/  IMAD.WIDE.U32 R8, R8, R102, RZ ;  /* 0x0000006608087225 */ /* 0x000fca00078e00ff */
[----:B------:R-:W-:Y:S02]  /*1a90*/  IADD3 R15, PT, PT, R9, R15, RZ ;  /* 0x0000000f090f7210 */ /* 0x000fe40007ffe0ff */
[----:B------:R-:W-:Y:S02]  /*1aa0*/  MOV R14, R8 ;  /* 0x00000008000e7202 */ /* 0x000fe40000000f00 */
.L_x_4954:
[----:B------:R-:W-:Y:S05]  /*1ab0*/  @P0 BRA `(.L_x_4955) ;  /* 0x0000000000340947 */ /* 0x000fea0003800000 */
[----:B------:R-:W2:Y:S01]  /*1ac0*/  LDC.64 R24, c[0x0][0x3c0] ;  /* 0x0000f000ff187b82 */ /* 0x000ea20000000a00 */
[----:B------:R-:W1:Y:S01]  /*1ad0*/  LDCU.64 UR4, c[0x0][0x3a8] ;  /* 0x00007500ff0477ac */ /* 0x000e620008000a00 */
[----:B------:R-:W-:Y:S02]  /*1ae0*/  SHF.R.S32.HI R3, RZ, 0x1f, R0 ;  /* 0x0000001fff037819 */ /* 0x000fe40000011400 */
[----:B-----5:R-:W-:-:S05]  /*1af0*/  SHF.R.S32.HI R2, RZ, 0x1f, R6 ;  /* 0x0000001fff027819 */ /* 0x020fca0000011406 */
[----:B-1----:R-:W-:-:S04]  /*1b00*/  IMAD R7, R2, UR4, RZ ;  /* 0x0000000402077c24 */ /* 0x002fc8000f8e02ff */
        /* <DEDUP_REMOVED lines=8> */
.L_x_4955:
[----:B------:R-:W2:Y:S01]  /*1b90*/  LDC.64 R24, c[0x0][0x3c0] ;  /* 0x0000f000ff187b82 */ /* 0x000ea20000000a00 */
[----:B------:R-:W-:-:S05]  /*1ba0*/  IADD3 R3, PT, PT, R0, R3, RZ ;  /* 0x0000000300037210 */ /* 0x000fca0007ffe0ff */
[C---:B--2---:R-:W-:Y:S02]  /*1bb0*/  IMAD R19, R3.reuse, R25, RZ ;  /* 0x0000001903137224 */ /* 0x044fe400078e02ff */
[----:B------:R-:W-:-:S05]  /*1bc0*/  IMAD.WIDE.U32 R2, R3, R24, RZ ;  /* 0x0000001803027225 */ /* 0x000fca00078e00ff */
[----:B------:R-:W-:Y:S02]  /*1bd0*/  IADD3 R19, PT, PT, R3, R19, RZ ;  /* 0x0000001303137210 */ /* 0x000fe40007ffe0ff */
[----:B------:R-:W-:-:S07]  /*1be0*/  MOV R18, R2 ;  /* 0x0000000200127202 */ /* 0x000fce0000000f00 */
.L_x_4956:
[----:B------:R-:W2:Y:S01]  /*1bf0*/  LDC R9, c[0x0][0x3e8] ;  /* 0x0000fa00ff097b82 */ /* 0x000ea20000000800 */
[----:B------:R-:W-:Y:S02]  /*1c00*/  CS2R R168, SRZ ;  /* 0x0000000000a87805 */ /* 0x000fe4000001ff00 */
[----:B--2---:R-:W-:-:S04]  /*1c10*/  IABS R0, R9 ;  /* 0x0000000900007213 */ /* 0x004fc80000000000 */
[----:B------:R-:W2:Y:S08]  /*1c20*/  I2F.RP R8, R0 ;  /* 0x0000000000087306 */ /* 0x000eb00000209400 */
[----:B--2--5:R-:W2:Y:S02]  /*1c30*/  MUFU.RCP R6, R8 ;  /* 0x0000000800067308 */ /* 0x024ea40000001000 */
[----:B--2---:R-:W-:-:S06]  /*1c40*/  IADD3 R6, PT, PT, R6, 0xffffffe, RZ ;  /* 0x0ffffffe06067810 */ /* 0x004fcc0007ffe0ff */
[----:B-1----:R-:W1:Y:S02]  /*1c50*/  F2I.FTZ.U32.TRUNC.NTZ R7, R6 ;  /* 0x0000000600077305 */ /* 0x002e64000021f000 */
[----:B-1----:R-:W-:Y:S01]  /*1c60*/  IADD3 R2, PT, PT, RZ, -R7, RZ ;  /* 0x80000007ff027210 */ /* 0x002fe20007ffe0ff */
[----:B------:R-:W-:-:S04]  /*1c70*/  IMAD.MOV.U32 R6, RZ, RZ, RZ ;  /* 0x000000ffff067224 */ /* 0x000fc800078e00ff */
[----:B------:R-:W-:Y:S01]  /*1c80*/  IMAD R3, R2, R0, RZ ;  /* 0x0000000002037224 */ /* 0x000fe200078e02ff */
[----:B------:R-:W-:-:S03]  /*1c90*/  IABS R2, R10 ;  /* 0x0000000a00027213 */ /* 0x000fc60000000000 */
[----:B------:R-:W-:Y:S02]  /*1ca0*/  IMAD.HI.U32 R3, R7, R3, R6 ;  /* 0x0000000307037227 */ /* 0x000fe400078e0006 */
[----:B------:R-:W1:Y:S04]  /*1cb0*/  LDC.64 R6, c[0x0][0x3d8] ;  /* 0x0000f600ff067b82 */ /* 0x000e680000000a00 */
        /* <DEDUP_REMOVED lines=9> */
[----:B------:R-:W-:Y:S02]  /*1d50*/  ISETP.GE.U32.AND P2, PT, R3, R0, PT ;  /* 0x000000000300720c */ /* 0x000fe40003f46070 */
[----:B------:R-:W2:Y:S01]  /*1d60*/  LDC.64 R2, c[0x0][0x3d0] ;  /* 0x0000f400ff027b82 */ /* 0x000ea20000000a00 */
[----:B------:R-:W-:-:S04]  /*1d70*/  LEA R0, R132, 0xffffffc0, 0x6 ;  /* 0xffffffc084007811 */ /* 0x000fc800078e30ff */
[----:B------:R-:W-:Y:S01]  /*1d80*/  SHF.R.S32.HI R11, RZ, 0x1f, R0 ;  /* 0x0000001fff0b7819 */ /* 0x000fe20000011400 */
[----:B------:R-:W-:-:S04]  /*1d90*/  IMAD.WIDE.U32 R18, R0, R24, R18 ;  /* 0x0000001800127225 */ /* 0x000fc800078e0012 */
[C---:B------:R-:W-:Y:S02]  /*1da0*/  IMAD R8, R11.reuse, R24, RZ ;  /* 0x000000180b087224 */ /* 0x040fe400078e02ff */
[----:B------:R-:W-:Y:S02]  /*1db0*/  @P2 VIADD R12, R12, 0x1 ;  /* 0x000000010c0c2836 */ /* 0x000fe40000000000 */
[-C--:B------:R-:W-:Y:S02]  /*1dc0*/  IMAD R11, R11, R102.reuse, RZ ;  /* 0x000000660b0b7224 */ /* 0x080fe400078e02ff */
[----:B------:R-:W-:Y:S01]  /*1dd0*/  IMAD R13, R0, R25, R8 ;  /* 0x00000019000d7224 */ /* 0x000fe200078e0208 */
[----:B------:R-:W-:Y:S01]  /*1de0*/  @!P1 IADD3 R12, PT, PT, -R12, RZ, RZ ;  /* 0x000000ff0c0c9210 */ /* 0x000fe20007ffe1ff */
[C---:B------:R-:W-:Y:S01]  /*1df0*/  IMAD.WIDE.U32 R14, R0.reuse, R102, R14 ;  /* 0x00000066000e7225 */ /* 0x040fe200078e000e */
[----:B------:R-:W-:Y:S02]  /*1e00*/  @!P0 LOP3.LUT R12, RZ, R9, RZ, 0x33, !PT ;  /* 0x00000009ff0c8212 */ /* 0x000fe400078e33ff */
[----:B------:R-:W-:Y:S01]  /*1e10*/  IADD3 R19, PT, PT, R19, R13, RZ ;  /* 0x0000000d13137210 */ /* 0x000fe20007ffe0ff */
[----:B------:R-:W-:Y:S01]  /*1e20*/  IMAD R11, R0, R103, R11 ;  /* 0x00000067000b7224 */ /* 0x000fe200078e020b */
[----:B------:R-:W-:-:S03]  /*1e30*/  SHF.R.S32.HI R9, RZ, 0x1f, R12 ;  /* 0x0000001fff097819 */ /* 0x000fc6000001140c */
[----:B------:R-:W-:Y:S02]  /*1e40*/  IMAD.IADD R15, R15, 0x1, R11 ;  /* 0x000000010f0f7824 */ /* 0x000fe400078e020b */
[C---:B-1----:R-:W-:Y:S02]  /*1e50*/  IMAD R0, R9.reuse, R6, RZ ;  /* 0x0000000609007224 */ /* 0x042fe400078e02ff */
[----:B--2---:R-:W-:Y:S02]  /*1e60*/  IMAD R9, R9, R2, RZ ;  /* 0x0000000209097224 */ /* 0x004fe400078e02ff */
[----:B------:R-:W-:-:S04]  /*1e70*/  IMAD.WIDE.U32 R18, R12, R6, R18 ;  /* 0x000000060c127225 */ /* 0x000fc800078e0012 */
[C---:B------:R-:W-:Y:S02]  /*1e80*/  IMAD R0, R12.reuse, R7, R0 ;  /* 0x000000070c007224 */ /* 0x040fe400078e0200 */
[----:B------:R-:W-:-:S03]  /*1e90*/  IMAD.WIDE.U32 R14, R12, R2, R14 ;  /* 0x000000020c0e7225 */ /* 0x000fc600078e000e */
[----:B------:R-:W-:Y:S01]  /*1ea0*/  IADD3 R11, PT, PT, R19, R0, RZ ;  /* 0x00000000130b7210 */ /* 0x000fe20007ffe0ff */
[----:B------:R-:W-:-:S05]  /*1eb0*/  IMAD R3, R12, R3, R9 ;  /* 0x000000030c037224 */ /* 0x000fca00078e0209 */
[----:B------:R-:W-:-:S07]  /*1ec0*/  IADD3 R0, PT, PT, R15, R3, RZ ;  /* 0x000000030f007210 */ /* 0x000fce0007ffe0ff */
.L_x_4952:
[----:B------:R-:W-:Y:S01]  /*1ed0*/  ISETP.NE.AND P0, PT, R5, -0x1, PT ;  /* 0xffffffff0500780c */ /* 0x000fe20003f05270 */
[----:B------:R-:W1:Y:S01]  /*1ee0*/  S2UR UR5, SR_CgaCtaId ;  /* 0x00000000000579c3 */ /* 0x000e620000008800 */
[----:B------:R-:W2:Y:S01]  /*1ef0*/  LDCU.64 UR6, c[0x0][0x3c8] ;  /* 0x00007900ff0677ac */ /* 0x000ea20008000a00 */
[----:B------:R-:W-:Y:S01]  /*1f00*/  SHF.R.U32.HI R8, RZ, 0x3, R93 ;  /* 0x00000003ff087819 */ /* 0x000fe2000001165d */
[----:B------:R-:W-:Y:S01]  /*1f10*/  VIADD R26, R132, 0xffffffff ;  /* 0xffffffff841a7836 */ /* 0x000fe20000000000 */
[----:B------:R-:W-:Y:S01]  /*1f20*/  IADD3 R156, PT, PT, -R165, R4, RZ ;  /* 0x00000004a59c7210 */ /* 0x000fe20007ffe1ff */
[----:B------:R-:W3:Y:S01]  /*1f30*/  LDCU.64 UR10, c[0x0][0x388] ;  /* 0x00007100ff0a77ac */ /* 0x000ee20008000a00 */
[----:B------:R-:W-:Y:S01]  /*1f40*/  SHF.R.S32.HI R15, RZ, 0x1f, R10 ;  /* 0x0000001fff0f7819 */ /* 0x000fe2000001140a */
[----:B------:R-:W-:Y:S01]  /*1f50*/  IMAD.MOV.U32 R9, RZ, RZ, RZ ;  /* 0x000000ffff097224 */ /* 0x000fe200078e00ff */
[----:B------:R-:W-:Y:S01]  /*1f60*/  ISETP.GE.AND P5, PT, R8, R156, PT ;  /* 0x0000009c0800720c */ /* 0x000fe20003fa6270 */
[----:B------:R-:W4:Y:S01]  /*1f70*/  LDCU.64 UR8, c[0x0][0x390] ;  /* 0x00007200ff0877ac */ /* 0x000f220008000a00 */
[----:B------:R-:W-:Y:S01]  /*1f80*/  BSSY.RECONVERGENT B0, `(.L_x_4957) ;  /* 0x0000044000007945 */ /* 0x000fe20003800200 */
[----:B------:R-:W-:Y:S01]  /*1f90*/  IMAD.WIDE.U32 R16, R17, 0x40, R8 ;  /* 0x0000004011107825 */ /* 0x000fe200078e0008 */
[----:B------:R-:W5:Y:S01]  /*1fa0*/  @P0 LDC.64 R2, c[0x0][0x3b0] ;  /* 0x0000ec00ff020b82 */ /* 0x000f620000000a00 */
[----:B------:R-:W-:-:S02]  /*1fb0*/  UMOV UR4, 0x400 ;  /* 0x0000040000047882 */ /* 0x000fc40000000000 */
[----:B------:R-:W-:Y:S02]  /*1fc0*/  VIADD R9, R8, 0x10 ;  /* 0x0000001008097836 */ /* 0x000fe40000000000 */
[----:B--2---:R-:W-:-:S03]  /*1fd0*/  IMAD R15, R15, UR6, RZ ;  /* 0x000000060f0f7c24 */ /* 0x004fc6000f8e02ff */
[----:B------:R-:W2:Y:S01]  /*1fe0*/  @!P0 LDC.64 R6, c[0x0][0x398] ;  /* 0x0000e600ff068b82 */ /* 0x000ea20000000a00 */
[----:B------:R-:W-:Y:S01]  /*1ff0*/  ISETP.GE.AND P2, PT, R9, R156, PT ;  /* 0x0000009c0900720c */ /* 0x000fe20003f46270 */
[----:B------:R-:W-:Y:S01]  /*2000*/  IMAD R15, R10, UR7, R15 ;  /* 0x000000070a0f7c24 */ /* 0x000fe2000f8e020f */
[----:B-1----:R-:W-:Y:S01]  /*2010*/  ULEA UR5, UR5, UR4, 0x18 ;  /* 0x0000000405057291 */ /* 0x002fe2000f8ec0ff */
[----:B-----5:R-:W-:-:S04]  /*2020*/  @P0 IMAD.WIDE.U32 R20, R5, R2, RZ ;  /* 0x0000000205140225 */ /* 0x020fc800078e00ff */
[----:B------:R-:W-:Y:S02]  /*2030*/  IMAD.SHL.U32 R2, R93, 0x8, RZ ;  /* 0x000000085d027824 */ /* 0x000fe400078e00ff */
[----:B--2---:R-:W-:-:S03]  /*2040*/  @!P0 IMAD.WIDE.U32 R12, R166, R6, RZ ;  /* 0x00000006a60c8225 */ /* 0x004fc600078e00ff */
[----:B------:R-:W-:Y:S01]  /*2050*/  LOP3.LUT R164, R2, 0x38, RZ, 0xc0, !PT ;  /* 0x0000003802a47812 */ /* 0x000fe200078ec0ff */
[----:B------:R-:W-:-:S03]  /*2060*/  @!P0 IMAD R7, R166, R7, R13 ;  /* 0x00000007a6078224 */ /* 0x000fc600078e020d */
[----:B------:R-:W-:Y:S01]  /*2070*/  IADD3 R28, P1, PT, R164, R14, RZ ;  /* 0x0000000ea41c7210 */ /* 0x000fe20007f3e0ff */
[----:B------:R-:W-:Y:S01]  /*2080*/  @P0 IMAD R7, R5, R3, R21 ;  /* 0x0000000305070224 */ /* 0x000fe200078e0215 */
[----:B------:R-:W-:Y:S01]  /*2090*/  IADD3 R5, PT, PT, R8, 0x20, RZ ;  /* 0x0000002008057810 */ /* 0x000fe20007ffe0ff */
[----:B------:R-:W-:Y:S01]  /*20a0*/  @P0 IMAD.MOV.U32 R12, RZ, RZ, R20 ;  /* 0x000000ffff0c0224 */ /* 0x000fe200078e0014 */
[----:B------:R-:W-:Y:S01]  /*20b0*/  IADD3 R22, P0, PT, R164, R18, RZ ;  /* 0x00000012a4167210 */ /* 0x000fe20007f1e0ff */
[----:B------:R-:W-:Y:S01]  /*20c0*/  IMAD.SHL.U32 R6, R26, 0x40, RZ ;  /* 0x000000401a067824 */ /* 0x000fe200078e00ff */
[----:B------:R-:W-:Y:S01]  /*20d0*/  LOP3.LUT R20, R2, 0x1f8, RZ, 0xc0, !PT ;  /* 0x000001f802147812 */ /* 0x000fe200078ec0ff */
[----:B------:R-:W-:Y:S01]  /*20e0*/  VIADD R3, R8, 0x30 ;  /* 0x0000003008037836 */ /* 0x000fe20000000000 */
[----:B------:R-:W-:Y:S01]  /*20f0*/  IADD3.X R29, PT, PT, RZ, R0, RZ, P1, !PT ;  /* 0x00000000ff1d7210 */ /* 0x000fe20000ffe4ff */
[----:B------:R-:W-:Y:S01]  /*2100*/  IMAD.X R23, RZ, RZ, R11, P0 ;  /* 0x000000ffff177224 */ /* 0x000fe200000e060b */
[----:B------:R-:W-:Y:S01]  /*2110*/  LOP3.LUT R163, R20, 0x38, R93, 0x78, !PT ;  /* 0x0000003814a37812 */ /* 0x000fe200078e785d */
[----:B------:R-:W-:Y:S01]  /*2120*/  IMAD.IADD R0, R95, 0x1, -R6 ;  /* 0x000000015f007824 */ /* 0x000fe200078e0a06 */
[----:B------:R-:W-:Y:S01]  /*2130*/  IADD3 R20, P3, PT, R164, R12, RZ ;  /* 0x0000000ca4147210 */ /* 0x000fe20007f7e0ff */
[----:B------:R-:W-:Y:S01]  /*2140*/  IMAD.WIDE.U32 R18, R8, R102, R28 ;  /* 0x0000006608127225 */ /* 0x000fe200078e001c */
[----:B------:R-:W-:-:S02]  /*2150*/  LOP3.LUT R163, R163, 0x1e00, R2, 0xf8, !PT ;  /* 0x00001e00a3a37812 */ /* 0x000fc400078ef802 */
[----:B------:R-:W-:Y:S01]  /*2160*/  IADD3.X R21, PT, PT, RZ, R7, RZ, P3, !PT ;  /* 0x00000007ff157210 */ /* 0x000fe20001ffe4ff */
[----:B------:R-:W-:Y:S01]  /*2170*/  IMAD.WIDE.U32 R12, R8, R24, R22 ;  /* 0x00000018080c7225 */ /* 0x000fe200078e0016 */
[----:B---3--:R-:W-:Y:S02]  /*2180*/  LEA R158, P4, R18, UR10, 0x1 ;  /* 0x0000000a129e7c11 */ /* 0x008fe4000f8808ff */
[-C--:B------:R-:W-:Y:S01]  /*2190*/  ISETP.GE.AND P1, PT, R5, R156.reuse, PT ;  /* 0x0000009c0500720c */ /* 0x080fe20003f26270 */
[----:B------:R-:W-:Y:S01]  /*21a0*/  IMAD R159, R8, R103, R19 ;  /* 0x00000067089f7224 */ /* 0x000fe200078e0213 */
[----:B----4-:R-:W-:Y:S01]  /*21b0*/  LEA R160, P3, R12, UR8, 0x1 ;  /* 0x000000080ca07c11 */ /* 0x010fe2000f8608ff */
[----:B------:R-:W-:Y:S01]  /*21c0*/  IMAD R161, R8, R25, R13 ;  /* 0x0000001908a17224 */ /* 0x000fe200078e020d */
[----:B------:R-:W-:Y:S01]  /*21d0*/  ISETP.GE.AND P0, PT, R3, R156, PT ;  /* 0x0000009c0300720c */ /* 0x000fe20003f06270 */
[----:B------:R-:W-:Y:S01]  /*21e0*/  IMAD.WIDE.U32 R10, R10, UR6, R20 ;  /* 0x000000060a0a7c25 */ /* 0x000fe2000f8e0014 */
[----:B------:R-:W-:-:S02]  /*21f0*/  LEA.HI.X R159, R18, UR11, R159, 0x1, P4 ;  /* 0x0000000b129f7c11 */ /* 0x000fc4000a0f0c9f */
[----:B------:R-:W-:Y:S01]  /*2200*/  LEA.HI.X R161, R12, UR9, R161, 0x1, P3 ;  /* 0x000000090ca17c11 */ /* 0x000fe200098f0ca1 */
[----:B------:R-:W-:Y:S01]  /*2210*/  IMAD.IADD R15, R11, 0x1, R15 ;  /* 0x000000010b0f7824 */ /* 0x000fe200078e020f */
[----:B------:R-:W-:Y:S02]  /*2220*/  ISETP.GE.AND P6, PT, R8, R0, PT ;  /* 0x000000000800720c */ /* 0x000fe40003fc6270 */
[----:B------:R-:W-:Y:S02]  /*2230*/  LOP3.LUT R162, R164, 0x40, RZ, 0xfc, !PT ;  /* 0x00000040a4a27812 */ /* 0x000fe400078efcff */
[----:B------:R-:W-:Y:S01]  /*2240*/  LEA R163, R163, UR5, 0x1 ;  /* 0x00000005a3a37c11 */ /* 0x000fe2000f8e08ff */
[----:B------:R-:W-:Y:S08]  /*2250*/  @P5 BRA `(.L_x_4958) ;  /* 0x0000000000585947 */ /* 0x000ff00003800000 */
        /* <DEDUP_REMOVED lines=22> */
.L_x_4958:
[----:B------:R-:W-:Y:S05]  /*23c0*/  BSYNC.RECONVERGENT B0 ;  /* 0x0000000000007941 */ /* 0x000fea0003800200 */
.L_x_4957:
        /* <DEDUP_REMOVED lines=28> */
.L_x_4960:
[----:B------:R-:W-:Y:S05]  /*2590*/  BSYNC.RECONVERGENT B0 ;  /* 0x0000000000007941 */ /* 0x000fea0003800200 */
.L_x_4959:
        /* <DEDUP_REMOVED lines=31> */
.L_x_4962:
[----:B------:R-:W-:Y:S05]  /*2790*/  BSYNC.RECONVERGENT B0 ;  /* 0x0000000000007941 */ /* 0x000fea0003800200 */
.L_x_4961:
        /* <DEDUP_REMOVED lines=30> */
.L_x_4964:
[----:B------:R-:W-:Y:S05]  /*2980*/  BSYNC.RECONVERGENT B0 ;  /* 0x0000000000007941 */ /* 0x000fea0003800200 */
.L_x_4963:
        /* <DEDUP_REMOVED lines=17> */
.L_x_4966:
[----:B------:R-:W-:Y:S05]  /*2aa0*/  BSYNC.RECONVERGENT B0 ;  /* 0x0000000000007941 */ /* 0x000fea0003800200 */
.L_x_4965:
[----:B------:R-:W-:Y:S04]  /*2ab0*/  BSSY.RECONVERGENT B0, `(.L_x_4967) ;  /* 0x0000011000007945 */ /* 0x000fe80003800200 */
[----:B------:R-:W-:Y:S05]  /*2ac0*/  @P5 BRA `(.L_x_4968) ;  /* 0x00000000003c5947 */ /* 0x000fea0003800000 */
[----:B------:R-:W5:Y:S02]  /*2ad0*/  LDCU UR4, c[0x0][0x440] ;  /* 0x00008800ff0477ac */ /* 0x000f640008000800 */
[----:B-----5:R-:W-:Y:S02]  /*2ae0*/  ISETP.GE.AND P0, PT, R162, UR4, PT ;  /* 0x00000004a2007c0c */ /* 0x020fe4000bf06270 */
        /* <DEDUP_REMOVED lines=13> */
.L_x_4968:
[----:B------:R-:W-:Y:S05]  /*2bc0*/  BSYNC.RECONVERGENT B0 ;  /* 0x0000000000007941 */ /* 0x000fea0003800200 */
.L_x_4967:
        /* <DEDUP_REMOVED lines=19> */
.L_x_4970:
[----:B------:R-:W-:Y:S05]  /*2d00*/  BSYNC.RECONVERGENT B0 ;  /* 0x0000000000007941 */ /* 0x000fea0003800200 */
.L_x_4969:
        /* <DEDUP_REMOVED lines=17> */
.L_x_4972:
[----:B------:R-:W-:Y:S05]  /*2e20*/  BSYNC.RECONVERGENT B0 ;  /* 0x0000000000007941 */ /* 0x000fea0003800200 */
.L_x_4971:
[----:B------:R-:W0:Y:S01]  /*2e30*/  LDGDEPBAR ;  /* 0x00000000000079af */ /* 0x000e220000000000 */
[--C-:B-1----:R-:W-:Y:S01]  /*2e40*/  SHF.R.U32.HI R13, RZ, 0x1, R93.reuse ;  /* 0x00000001ff0d7819 */ /* 0x102fe2000001165d */
[----:B------:R-:W-:Y:S01]  /*2e50*/  IMAD.SHL.U32 R7, R93, 0x40, RZ ;  /* 0x000000405d077824 */ /* 0x000fe200078e00ff */
[----:B------:R-:W-:Y:S01]  /*2e60*/  SHF.R.U32.HI R94, RZ, 0x2, R93 ;  /* 0x00000002ff5e7819 */ /* 0x000fe2000001165d */
[----:B------:R-:W-:Y:S01]  /*2e70*/  BSSY.RECONVERGENT B0, `(.L_x_4973) ;  /* 0x0000024000007945 */ /* 0x000fe20003800200 */
[----:B------:R-:W-:Y:S02]  /*2e80*/  LOP3.LUT R8, R13, 0x1f0, RZ, 0xc0, !PT ;  /* 0x000001f00d087812 */ /* 0x000fe400078ec0ff */
[----:B------:R-:W-:Y:S02]  /*2e90*/  LOP3.LUT R94, R94, 0x7, RZ, 0xc0, !PT ;  /* 0x000000075e5e7812 */ /* 0x000fe400078ec0ff */
[----:B------:R-:W-:Y:S02]  /*2ea0*/  IADD3 R11, PT, PT, R8, 0x1, R165 ;  /* 0x00000001080b7810 */ /* 0x000fe40007ffe0a5 */
[----:B----4-:R-:W-:-:S02]  /*2eb0*/  LOP3.LUT R15, R7, 0x1c0, RZ, 0xc0, !PT ;  /* 0x000001c0070f7812 */ /* 0x010fc400078ec0ff */
[----:B------:R-:W-:Y:S01]  /*2ec0*/  IADD3 R94, PT, PT, -R4, R11, R94 ;  /* 0x0000000b045e7210 */ /* 0x000fe20007ffe15e */
[----:B------:R-:W-:Y:S01]  /*2ed0*/  IMAD.SHL.U32 R4, R93, 0x20, RZ ;  /* 0x000000205d047824 */ /* 0x000fe200078e00ff */
[----:B------:R-:W-:Y:S01]  /*2ee0*/  LOP3.LUT R7, R7, 0x200, RZ, 0xc0, !PT ;  /* 0x0000020007077812 */ /* 0x000fe200078ec0ff */
[C---:B------:R-:W-:Y:S01]  /*2ef0*/  IMAD.SHL.U32 R11, R24.reuse, 0x10, RZ ;  /* 0x00000010180b7824 */ /* 0x040fe200078e00ff */
[----:B------:R-:W-:Y:S02]  /*2f00*/  LOP3.LUT R8, R15, 0x38, R2, 0xf8, !PT ;  /* 0x000000380f087812 */ /* 0x000fe400078ef802 */
[----:B------:R-:W-:Y:S02]  /*2f10*/  LOP3.LUT R155, R7, 0x7c00, R4, 0xf8, !PT ;  /* 0x00007c00079b7812 */ /* 0x000fe400078ef804 */
[----:B------:R-:W-:Y:S02]  /*2f20*/  SHF.R.U32.HI R10, RZ, 0x4, R93 ;  /* 0x00000004ff0a7819 */ /* 0x000fe4000001165d */
[----:B------:R-:W-:Y:S01]  /*2f30*/  SHF.L.U64.HI R2, R24, 0x4, R25 ;  /* 0x0000000418027819 */ /* 0x000fe20000010219 */
[----:B------:R-:W-:-:S04]  /*2f40*/  DEPBAR.LE SB0, 0x0 ;  /* 0x000080000000791a */ /* 0x000fc80000000000 */
[----:B------:R-:W-:Y:S02]  /*2f50*/  LOP3.LUT R4, R8, 0x8, R13, 0x78, !PT ;  /* 0x0000000808047812 */ /* 0x000fe400078e780d */
        /* <DEDUP_REMOVED lines=19> */
.L_x_4974:
[----:B------:R4:W-:Y:S04]  /*3090*/  STS.128 [R163+0x8000], RZ ;  /* 0x008000ffa3007388 */ /* 0x0009e80000000c00 */
[----:B------:R4:W-:Y:S02]  /*30a0*/  STS.128 [R163+0xa000], RZ ;  /* 0x00a000ffa3007388 */ /* 0x0009e40000000c00 */
.L_x_4975:
[----:B------:R-:W-:Y:S05]  /*30b0*/  BSYNC.RECONVERGENT B0 ;  /* 0x0000000000007941 */ /* 0x000fea0003800200 */
.L_x_4973:
[-C--:B------:R-:W-:Y:S01]  /*30c0*/  ISETP.GE.AND P1, PT, R9, R0.reuse, PT ;  /* 0x000000000900720c */ /* 0x080fe20003f26270 */
[----:B------:R-:W-:Y:S01]  /*30d0*/  IMAD.SHL.U32 R10, R10, 0x400, RZ ;  /* 0x000004000a0a7824 */ /* 0x000fe200078e00ff */
[----:B------:R-:W-:Y:S01]  /*30e0*/  ISETP.GE.AND P3, PT, R3, R0, PT ;  /* 0x000000000300720c */ /* 0x000fe20003f66270 */
[----:B------:R-:W-:Y:S01]  /*30f0*/  IMAD.IADD R155, R4, 0x1, R155 ;  /* 0x00000001049b7824 */ /* 0x000fe200078e029b */
[----:B------:R-:W-:Y:S01]  /*3100*/  LOP3.LUT R3, R8, 0x8, R93, 0x78, !PT ;  /* 0x0000000808037812 */ /* 0x000fe200078e785d */
[----:B------:R-:W-:Y:S01]  /*3110*/  BSSY.RECONVERGENT B0, `(.L_x_4976) ;  /* 0x0000019000007945 */ /* 0x000fe20003800200 */
        /* <DEDUP_REMOVED lines=24> */
.L_x_4977:
[----:B------:R-:W-:Y:S05]  /*32a0*/  BSYNC.RECONVERGENT B0 ;  /* 0x0000000000007941 */ /* 0x000fea0003800200 */
.L_x_4976:
        /* <DEDUP_REMOVED lines=21> */
.L_x_4979:
[----:B------:R-:W-:Y:S05]  /*3400*/  BSYNC.RECONVERGENT B0 ;  /* 0x0000000000007941 */ /* 0x000fea0003800200 */
.L_x_4978:
        /* <DEDUP_REMOVED lines=19> */
.L_x_4981:
[----:B------:R-:W-:Y:S05]  /*3540*/  BSYNC.RECONVERGENT B0 ;  /* 0x0000000000007941 */ /* 0x000fea0003800200 */
.L_x_4980:
[----:B------:R-:W-:Y:S01]  /*3550*/  LDSM.16.M88.4 R80, [R155] ;  /* 0x000000009b50783b */ /* 0x000fe20000000200 */
[----:B------:R-:W-:Y:S01]  /*3560*/  IMAD.MOV.U32 R5, RZ, RZ, 0x20 ;  /* 0x00000020ff057424 */ /* 0x000fe200078e00ff */
[----:B------:R-:W-:Y:S01]  /*3570*/  R2P PR, R93, 0x6 ;  /* 0x000000065d007804 */ /* 0x000fe20000000000 */
[----:B-1----:R-:W-:Y:S01]  /*3580*/  VIADD R2, R154, UR5 ;  /* 0x000000059a027c36 */ /* 0x002fe20008000000 */
[----:B------:R-:W1:Y:S01]  /*3590*/  LDSM.16.M88.4 R52, [R154+UR5+0x4000] ;  /* 0x004000059a34783b */ /* 0x000e620008000200 */
[----:B------:R-:W-:Y:S01]  /*35a0*/  IMAD.MOV.U32 R0, RZ, RZ, 0x40 ;  /* 0x00000040ff007424 */ /* 0x000fe200078e00ff */
[----:B------:R-:W-:Y:S02]  /*35b0*/  ISETP.GT.AND P0, PT, R26, R157, PT ;  /* 0x0000009d1a00720c */ /* 0x000fe40003f04270 */
[----:B------:R-:W5:Y:S01]  /*35c0*/  LDSM.16.M88.4 R44, [R154+UR5+0x4800] ;  /* 0x004800059a2c783b */ /* 0x000f620008000200 */
[----:B------:R-:W-:Y:S02]  /*35d0*/  SEL R5, R5, 0xffffffe0, !P1 ;  /* 0xffffffe005057807 */ /* 0x000fe40004800000 */
[----:B------:R-:W-:Y:S01]  /*35e0*/  SEL R0, R0, 0xffffffc0, !P2 ;  /* 0xffffffc000007807 */ /* 0x000fe20005000000 */
[----:B------:R-:W4:Y:S01]  /*35f0*/  LDSM.16.M88.4 R36, [R154+UR5+0x5000] ;  /* 0x005000059a24783b */ /* 0x000f220008000200 */
[C---:B------:R-:W-:Y:S01]  /*3600*/  IADD3 R149, PT, PT, R2.reuse, R5, RZ ;  /* 0x0000000502957210 */ /* 0x040fe20007ffe0ff */
[C---:B------:R-:W-:Y:S01]  /*3610*/  IMAD.IADD R153, R155.reuse, 0x1, R5 ;  /* 0x000000019b997824 */ /* 0x040fe200078e0205 */
[----:B------:R-:W-:Y:S01]  /*3620*/  IADD3 R148, PT, PT, R2, R0, RZ ;  /* 0x0000000002947210 */ /* 0x000fe20007ffe0ff */
[----:B--2---:R-:W2:Y:S01]  /*3630*/  LDSM.16.M88.4 R16, [R154+UR5+0x5800] ;  /* 0x005800059a10783b */ /* 0x004ea20008000200 */
[----:B------:R-:W-:Y:S01]  /*3640*/  IMAD.IADD R152, R155, 0x1, R0 ;  /* 0x000000019b987824 */ /* 0x000fe200078e0200 */
[----:B------:R-:W-:-:S02]  /*3650*/  VIMNMX R101, PT, PT, R94, R95, PT ;  /* 0x0000005f5e657248 */ /* 0x000fc40003fe0100 */
[----:B------:R-:W-:Y:S01]  /*3660*/  LDSM.16.M88.4 R12, [R153] ;  /* 0x00000000990c783b */ /* 0x000fe20000000200 */
[C---:B------:R-:W-:Y:S01]  /*3670*/  IMAD.IADD R151, R5.reuse, 0x1, R152 ;  /* 0x0000000105977824 */ /* 0x040fe200078e0298 */
[----:B------:R-:W-:Y:S02]  /*3680*/  IADD3 R147, PT, PT, R5, R148, RZ ;  /* 0x0000009405937210 */ /* 0x000fe40007ffe0ff */
[----:B------:R-:W2:Y:S01]  /*3690*/  LDSM.16.M88.4 R60, [R149+0x4000] ;  /* 0x00400000953c783b */ /* 0x000ea20000000200 */
[----:B------:R-:W-:-:S03]  /*36a0*/  VIADDMNMX R2, R94, 0x8, R95, PT ;  /* 0x000000085e027846 */ /* 0x000fc6000380015f */
[----:B---3--:R-:W3:Y:S04]  /*36b0*/  LDSM.16.M88.4 R20, [R149+0x4800] ;  /* 0x004800009514783b */ /* 0x008ee80000000200 */
        /* <DEDUP_REMOVED lines=9> */
[C---:B----4-:R-:W-:Y:S03]  /*3750*/  HMMA.16816.F32.BF16 R40, R80.reuse, R36, RZ ;  /* 0x000000245028723c */ /* 0x050fe600000418ff */
[----:B------:R-:W-:Y:S04]  /*3760*/  LDSM.16.M88.4 R68, [R154+UR5+0x6000] ;  /* 0x006000059a44783b */ /* 0x000fe80008000200 */
[----:B------:R-:W0:Y:S01]  /*3770*/  LDGDEPBAR ;  /* 0x00000000000079af */ /* 0x000e220000000000 */
        /* <DEDUP_REMOVED lines=9> */
[C---:B---3--:R-:W-:Y:S08]  /*3810*/  HMMA.16816.F32.BF16 R48, R12.reuse, R20, R48 ;  /* 0x000000140c30723c */ /* 0x048ff00000041830 */
        /* <DEDUP_REMOVED lines=89> */
.L_x_4983:
        /* <DEDUP_REMOVED lines=59> */
.L_x_4984:
        /* <DEDUP_REMOVED lines=52> */
.L_x_4982:
[----:B------:R-:W-:Y:S01]  /*44a0*/  IMAD.SHL.U32 R3, R93, 0x2, RZ ;  /* 0x000000025d037824 */ /* 0x000fe200078e00ff */
[----:B------:R-:W2:Y:S01]  /*44b0*/  LDCU UR4, c[0x0][0x45c] ;  /* 0x00008b80ff0477ac */ /* 0x000ea20008000800 */
[----:B------:R-:W-:-:S03]  /*44c0*/  IMAD.IADD R150, R7, 0x1, R4 ;  /* 0x0000000107967824 */ /* 0x000fc600078e0204 */
[----:B------:R-:W-:Y:S02]  /*44d0*/  LOP3.LUT R3, R3, 0x6, RZ, 0xc0, !PT ;  /* 0x0000000603037812 */ /* 0x000fe400078ec0ff */
[----:B------:R-:W-:Y:S02]  /*44e0*/  LEA R150, R150, UR5, 0x1 ;  /* 0x0000000596967c11 */ /* 0x000fe4000f8e08ff */
[C---:B------:R-:W-:Y:S02]  /*44f0*/  LOP3.LUT R22, R6.reuse, R3, RZ, 0xfc, !PT ;  /* 0x0000000306167212 */ /* 0x040fe400078efcff */
[--C-:B------:R-:W-:Y:S01]  /*4500*/  LOP3.LUT R21, R6, 0x1, R3.reuse, 0xfe, !PT ;  /* 0x0000000106157812 */ /* 0x100fe200078efe03 */
[--C-:B------:R-:W-:Y:S01]  /*4510*/  IMAD.IADD R145, R0, 0x1, R150.reuse ;  /* 0x0000000100917824 */ /* 0x100fe200078e0296 */
[----:B------:R-:W-:Y:S01]  /*4520*/  LOP3.LUT R20, R6, 0x8, R3, 0xfe, !PT ;  /* 0x0000000806147812 */ /* 0x000fe200078efe03 */
[C---:B------:R-:W-:Y:S01]  /*4530*/  IMAD.IADD R146, R5.reuse, 0x1, R150 ;  /* 0x0000000105927824 */ /* 0x040fe200078e0296 */
[C---:B------:R-:W-:Y:S01]  /*4540*/  ISETP.GE.AND P6, PT, R22.reuse, R101, PT ;  /* 0x000000651600720c */ /* 0x040fe20003fc6270 */
[----:B------:R-:W-:Y:S01]  /*4550*/  IMAD.IADD R144, R5, 0x1, R145 ;  /* 0x0000000105907824 */ /* 0x000fe200078e0291 */
[----:B------:R-:W-:Y:S01]  /*4560*/  ISETP.GE.AND P2, PT, R22, R2, PT ;  /* 0x000000021600720c */ /* 0x000fe20003f46270 */
[----:B------:R-:W-:Y:S01]  /*4570*/  LDSM.16.MT88.4 R68, [R150+0xa000] ;  /* 0x00a000009644783b */ /* 0x000fe20000004200 */
[----:B------:R-:W-:-:S02]  /*4580*/  LOP3.LUT R19, R6, 0x9, R3, 0xfe, !PT ;  /* 0x0000000906137812 */ /* 0x000fc400078efe03 */
[C-C-:B------:R-:W-:Y:S01]  /*4590*/  LOP3.LUT R18, R6.reuse, 0x10, R3.reuse, 0xfe, !PT ;  /* 0x0000001006127812 */ /* 0x140fe200078efe03 */
[----:B------:R-:W-:Y:S01]  /*45a0*/  LDSM.16.MT88.4 R60, [R144+0x8000] ;  /* 0x00800000903c783b */ /* 0x000fe20000004200 */
[CC--:B------:R-:W-:Y:S02]  /*45b0*/  ISETP.GE.AND P5, PT, R21.reuse, R101.reuse, PT ;  /* 0x000000651500720c */ /* 0x0c0fe40003fa6270 */
[-C--:B------:R-:W-:Y:S01]  /*45c0*/  ISETP.GE.AND P1, PT, R21, R2.reuse, PT ;  /* 0x000000021500720c */ /* 0x080fe20003f26270 */
[----:B------:R-:W-:Y:S01]  /*45d0*/  LDSM.16.MT88.4 R76, [R146+0xa000] ;  /* 0x00a00000924c783b */ /* 0x000fe20000004200 */
[----:B------:R-:W-:Y:S02]  /*45e0*/  LOP3.LUT R17, R6, 0x11, R3, 0xfe, !PT ;  /* 0x0000001106117812 */ /* 0x000fe400078efe03 */
[C---:B------:R-:W-:Y:S02]  /*45f0*/  ISETP.GE.AND P4, PT, R20.reuse, R101, PT ;  /* 0x000000651400720c */ /* 0x040fe40003f86270 */
[----:B------:R-:W-:-:S02]  /*4600*/  ISETP.GE.AND P0, PT, R20, R2, PT ;  /* 0x000000021400720c */ /* 0x000fc40003f06270 */
[----:B------:R-:W-:Y:S02]  /*4610*/  FSEL R56, R56, -INF , !P6 ;  /* 0xff80000038387808 */ /* 0x000fe40007000000 */
[----:B------:R-:W-:Y:S02]  /*4620*/  FSEL R58, R58, -INF , !P2 ;  /* 0xff8000003a3a7808 */ /* 0x000fe40005000000 */
[--C-:B------:R-:W-:Y:S02]  /*4630*/  LOP3.LUT R16, R6, 0x18, R3.reuse, 0xfe, !PT ;  /* 0x0000001806107812 */ /* 0x100fe400078efe03 */
[----:B------:R-:W-:Y:S02]  /*4640*/  ISETP.GE.AND P6, PT, R19, R2, PT ;  /* 0x000000021300720c */ /* 0x000fe40003fc6270 */
[----:B------:R-:W-:Y:S02]  /*4650*/  ISETP.GE.AND P2, PT, R18, R101, PT ;  /* 0x000000651200720c */ /* 0x000fe40003f46270 */
[----:B------:R-:W-:-:S02]  /*4660*/  LOP3.LUT R14, R6, 0x19, R3, 0xfe, !PT ;  /* 0x00000019060e7812 */ /* 0x000fc400078efe03 */
[----:B------:R-:W-:Y:S02]  /*4670*/  FSEL R28, R57, -INF , !P5 ;  /* 0xff800000391c7808 */ /* 0x000fe40006800000 */
[----:B------:R-:W-:Y:S02]  /*4680*/  FSEL R22, R59, -INF , !P1 ;  /* 0xff8000003b167808 */ /* 0x000fe40004800000 */
[-C--:B------:R-:W-:Y:S02]  /*4690*/  ISETP.GE.AND P3, PT, R19, R101.reuse, PT ;  /* 0x000000651300720c */ /* 0x080fe40003f66270 */
[----:B------:R-:W-:Y:S02]  /*46a0*/  ISETP.GE.AND P5, PT, R18, R2, PT ;  /* 0x000000021200720c */ /* 0x000fe40003fa6270 */
[----:B------:R-:W-:Y:S02]  /*46b0*/  ISETP.GE.AND P1, PT, R17, R101, PT ;  /* 0x000000651100720c */ /* 0x000fe40003f26270 */
[----:B------:R-:W-:-:S02]  /*46c0*/  FSEL R52, R52, -INF , !P4 ;  /* 0xff80000034347808 */ /* 0x000fc40006000000 */
[--C-:B-1----:R-:W-:Y:S02]  /*46d0*/  LOP3.LUT R8, R6, 0x20, R3.reuse, 0xfe, !PT ;  /* 0x0000002006087812 */ /* 0x102fe400078efe03 */
[----:B------:R-:W-:Y:S02]  /*46e0*/  FSEL R54, R54, -INF , !P0 ;  /* 0xff80000036367808 */ /* 0x000fe40004000000 */
[C-C-:B------:R-:W-:Y:S02]  /*46f0*/  LOP3.LUT R15, R6.reuse, 0x21, R3.reuse, 0xfe, !PT ;  /* 0x00000021060f7812 */ /* 0x140fe400078efe03 */
[C-C-:B------:R-:W-:Y:S02]  /*4700*/  LOP3.LUT R13, R6.reuse, 0x28, R3.reuse, 0xfe, !PT ;  /* 0x00000028060d7812 */ /* 0x140fe400078efe03 */
[C-C-:B------:R-:W-:Y:S02]  /*4710*/  LOP3.LUT R12, R6.reuse, 0x29, R3.reuse, 0xfe, !PT ;  /* 0x00000029060c7812 */ /* 0x140fe400078efe03 */
[----:B------:R-:W-:-:S02]  /*4720*/  LOP3.LUT R10, R6, 0x30, R3, 0xfe, !PT ;  /* 0x00000030060a7812 */ /* 0x000fc400078efe03 */
[C-C-:B------:R-:W-:Y:S02]  /*4730*/  LOP3.LUT R11, R6.reuse, 0x31, R3.reuse, 0xfe, !PT ;  /* 0x00000031060b7812 */ /* 0x140fe400078efe03 */
[----:B------:R-:W-:Y:S02]  /*4740*/  LOP3.LUT R9, R6, 0x38, R3, 0xfe, !PT ;  /* 0x0000003806097812 */ /* 0x000fe400078efe03 */
[----:B------:R-:W-:Y:S02]  /*4750*/  ISETP.GE.AND P4, PT, R17, R2, PT ;  /* 0x000000021100720c */ /* 0x000fe40003f86270 */
[----:B------:R-:W-:Y:S02]  /*4760*/  ISETP.GE.AND P0, PT, R16, R101, PT ;  /* 0x000000651000720c */ /* 0x000fe40003f06270 */
[----:B------:R-:W-:Y:S02]  /*4770*/  FSEL R20, R55, -INF , !P6 ;  /* 0xff80000037147808 */ /* 0x000fe40007000000 */
[----:B------:R-:W-:-:S02]  /*4780*/  FSEL R48, R48, -INF , !P2 ;  /* 0xff80000030307808 */ /* 0x000fc40005000000 */
[----:B------:R-:W-:Y:S02]  /*4790*/  LOP3.LUT R3, R6, 0x39, R3, 0xfe, !PT ;  /* 0x0000003906037812 */ /* 0x000fe400078efe03 */
[C---:B------:R-:W-:Y:S02]  /*47a0*/  ISETP.GE.AND P6, PT, R14.reuse, R101, PT ;  /* 0x000000650e00720c */ /* 0x040fe40003fc6270 */
[----:B------:R-:W-:Y:S02]  /*47b0*/  ISETP.GE.AND P2, PT, R14, R2, PT ;  /* 0x000000020e00720c */ /* 0x000fe40003f46270 */
[----:B------:R-:W-:Y:S02]  /*47c0*/  FSEL R30, R53, -INF , !P3 ;  /* 0xff800000351e7808 */ /* 0x000fe40005800000 */
[----:B------:R-:W-:Y:S02]  /*47d0*/  FSEL R14, R50, -INF , !P5 ;  /* 0xff800000320e7808 */ /* 0x000fe40006800000 */
[----:B------:R-:W-:-:S02]  /*47e0*/  FSEL R6, R49, -INF , !P1 ;  /* 0xff80000031067808 */ /* 0x000fc40004800000 */
[----:B------:R-:W-:Y:S02]  /*47f0*/  FMNMX3.FTZ R17, R56, R28, R52, !PT ;  /* 0x0000001c38117276 */ /* 0x000fe40007810034 */
[CC--:B------:R-:W-:Y:S02]  /*4800*/  ISETP.GE.AND P5, PT, R8.reuse, R101.reuse, PT ;  /* 0x000000650800720c */ /* 0x0c0fe40003fa6270 */
[----:B------:R-:W-:Y:S02]  /*4810*/  ISETP.GE.AND P1, PT, R8, R2, PT ;  /* 0x000000020800720c */ /* 0x000fe40003f26270 */
[----:B------:R-:W-:Y:S02]  /*4820*/  FSEL R8, R51, -INF , !P4 ;  /* 0xff80000033087808 */ /* 0x000fe40006000000 */
[----:B------:R-:W-:Y:S02]  /*4830*/  FSEL R18, R44, -INF , !P0 ;  /* 0xff8000002c127808 */ /* 0x000fe40004000000 */
[----:B------:R-:W-:-:S02]  /*4840*/  ISETP.GE.AND P4, PT, R15, R101, PT ;  /* 0x000000650f00720c */ /* 0x000fc40003f86270 */
[----:B------:R-:W-:Y:S02]  /*4850*/  ISETP.GE.AND P0, PT, R15, R2, PT ;  /* 0x000000020f00720c */ /* 0x000fe40003f06270 */
[----:B------:R-:W-:Y:S02]  /*4860*/  FMNMX3.FTZ R15, R17, R30, R48, !PT ;  /* 0x0000001e110f7276 */ /* 0x000fe40007810030 */
[----:B------:R-:W-:Y:S02]  /*4870*/  ISETP.GE.AND P3, PT, R16, R2, PT ;  /* 0x000000021000720c */ /* 0x000fe40003f66270 */
[----:B------:R-:W-:Y:S02]  /*4880*/  FSEL R16, R45, -INF , !P6 ;  /* 0xff8000002d107808 */ /* 0x000fe40007000000 */
[----:B------:R-:W-:Y:S02]  /*4890*/  ISETP.GE.AND P6, PT, R13, R101, PT ;  /* 0x000000650d00720c */ /* 0x000fe40003fc6270 */
[----:B------:R-:W-:-:S02]  /*48a0*/  FSEL R110, R40, -INF , !P5 ;  /* 0xff800000286e7808 */ /* 0x000fc40006800000 */
[----:B------:R-:W-:Y:S02]  /*48b0*/  FMNMX3.FTZ R15, R15, R6, R18, !PT ;  /* 0x000000060f0f7276 */ /* 0x000fe40007810012 */
[-C--:B------:R-:W-:Y:S02]  /*48c0*/  ISETP.GE.AND P5, PT, R12, R101.reuse, PT ;  /* 0x000000650c00720c */ /* 0x080fe40003fa6270 */
[----:B------:R-:W-:Y:S02]  /*48d0*/  FSEL R142, R41, -INF , !P4 ;  /* 0xff800000298e7808 */ /* 0x000fe40006000000 */
[----:B------:R-:W-:Y:S02]  /*48e0*/  ISETP.GE.AND P4, PT, R10, R101, PT ;  /* 0x000000650a00720c */ /* 0x000fe40003f86270 */
[----:B------:R-:W-:Y:S02]  /*48f0*/  FSEL R140, R36, -INF , !P6 ;  /* 0xff800000248c7808 */ /* 0x000fe40007000000 */
[----:B------:R-:W-:-:S02]  /*4900*/  FMNMX3.FTZ R17, R15, R16, R110, !PT ;  /* 0x000000100f117276 */ /* 0x000fc4000781006e */
[----:B------:R-:W-:Y:S02]  /*4910*/  FSEL R112, R37, -INF , !P5 ;  /* 0xff80000025707808 */ /* 0x000fe40006800000 */
[-C--:B------:R-:W-:Y:S02]  /*4920*/  ISETP.GE.AND P6, PT, R11, R101.reuse, PT ;  /* 0x000000650b00720c */ /* 0x080fe40003fc6270 */
[-C--:B------:R-:W-:Y:S02]  /*4930*/  ISETP.GE.AND P5, PT, R9, R101.reuse, PT ;  /* 0x000000650900720c */ /* 0x080fe40003fa6270 */
[----:B------:R-:W-:Y:S02]  /*4940*/  FSEL R134, R32, -INF , !P4 ;  /* 0xff80000020867808 */ /* 0x000fe40006000000 */
[----:B------:R-:W-:Y:S02]  /*4950*/  FMNMX3.FTZ R17, R17, R142, R140, !PT ;  /* 0x0000008e11117276 */ /* 0x000fe4000781008c */
[----:B------:R-:W-:-:S02]  /*4960*/  ISETP.GE.AND P4, PT, R3, R101, PT ;  /* 0x000000650300720c */ /* 0x000fc40003f86270 */
[----:B------:R-:W-:Y:S02]  /*4970*/  FSEL R130, R33, -INF , !P6 ;  /* 0xff80000021827808 */ /* 0x000fe40007000000 */
[----:B------:R-:W-:Y:S02]  /*4980*/  FSEL R128, R80, -INF , !P5 ;  /* 0xff80000050807808 */ /* 0x000fe40006800000 */
        /* <DEDUP_REMOVED lines=10> */
[----:B------:R-:W-:-:S02]  /*4a30*/  ISETP.GE.AND P3, PT, R10, R2, PT ;  /* 0x000000020a00720c */ /* 0x000fc40003f66270 */
[----:B------:R-:W-:Y:S02]  /*4a40*/  FSEL R10, R47, -INF , !P2 ;  /* 0xff8000002f0a7808 */ /* 0x000fe40005000000 */
[----:B------:R-:W-:Y:S01]  /*4a50*/  FSEL R114, R42, -INF , !P1 ;  /* 0xff8000002a727808 */ /* 0x000fe20004800000 */
[----:B------:R-:W-:Y:S01]  /*4a60*/  LDSM.16.MT88.4 R44, [R146+0x8000] ;  /* 0x00800000922c783b */ /* 0x000fe20000004200 */
[----:B------:R-:W-:Y:S02]  /*4a70*/  FMNMX3.FTZ R15, R15, R8, R12, !PT ;  /* 0x000000080f0f7276 */ /* 0x000fe4000781000c */
[----:B------:R-:W-:Y:S02]  /*4a80*/  FSEL R138, R43, -INF , !P0 ;  /* 0xff8000002b8a7808 */ /* 0x000fe40004000000 */
[----:B------:R-:W-:Y:S02]  /*4a90*/  FSEL R118, R38, -INF , !P5 ;  /* 0xff80000026767808 */ /* 0x000fe40006800000 */
[----:B------:R-:W-:-:S02]  /*4aa0*/  FMNMX3.FTZ R15, R15, R10, R114, !PT ;  /* 0x0000000a0f0f7276 */ /* 0x000fc40007810072 */
[-C--:B------:R-:W-:Y:S02]  /*4ab0*/  ISETP.GE.AND P1, PT, R11, R2.reuse, PT ;  /* 0x000000020b00720c */ /* 0x080fe40003f26270 */
[----:B------:R-:W-:Y:S02]  /*4ac0*/  ISETP.GE.AND P0, PT, R9, R2, PT ;  /* 0x000000020900720c */ /* 0x000fe40003f06270 */
[----:B------:R-:W-:Y:S02]  /*4ad0*/  FSEL R136, R39, -INF , !P4 ;  /* 0xff80000027887808 */ /* 0x000fe40006000000 */
[----:B------:R-:W-:Y:S01]  /*4ae0*/  FSEL R124, R34, -INF , !P3 ;  /* 0xff800000227c7808 */ /* 0x000fe20005800000 */
[----:B------:R-:W-:Y:S01]  /*4af0*/  LDSM.16.MT88.4 R36, [R150+0x8000] ;  /* 0x008000009624783b */ /* 0x000fe20000004200 */
[----:B------:R-:W-:Y:S02]  /*4b00*/  FMNMX3.FTZ R15, R15, R138, R118, !PT ;  /* 0x0000008a0f0f7276 */ /* 0x000fe40007810076 */
[----:B------:R-:W-:-:S02]  /*4b10*/  ISETP.GE.AND P2, PT, R3, R2, PT ;  /* 0x000000020300720c */ /* 0x000fc40003f46270 */
[----:B------:R-:W-:Y:S02]  /*4b20*/  FSEL R122, R35, -INF , !P1 ;  /* 0xff800000237a7808 */ /* 0x000fe40004800000 */
[----:B------:R-:W-:Y:S02]  /*4b30*/  FSEL R120, R82, -INF , !P0 ;  /* 0xff80000052787808 */ /* 0x000fe40004000000 */
[----:B------:R-:W-:Y:S02]  /*4b40*/  FMNMX3.FTZ R15, R15, R136, R124, !PT ;  /* 0x000000880f0f7276 */ /* 0x000fe4000781007c */
[----:B------:R-:W-:Y:S02]  /*4b50*/  FSEL R116, R83, -INF , !P2 ;  /* 0xff80000053747808 */ /* 0x000fe40005000000 */
[----:B------:R-:W-:Y:S01]  /*4b60*/  FMNMX3.FTZ R9, R15, R122, R120, !PT ;  /* 0x0000007a0f097276 */ /* 0x000fe20007810078 */
[----:B------:R-:W-:Y:S01]  /*4b70*/  LDSM.16.MT88.4 R80, [R145+0xa000] ;  /* 0x00a000009150783b */ /* 0x000fe20000004200 */
        /* <DEDUP_REMOVED lines=29> */
[----:B------:R-:W-:-:S02]  /*4d50*/  FFMA.FTZ R32, R6, UR4, -R121 ;  /* 0x0000000406207c23 */ /* 0x000fc40008010879 */
[----:B------:R-:W-:Y:S01]  /*4d60*/  LDSM.16.MT88.4 R4, [R144+0xa000] ;  /* 0x00a000009004783b */ /* 0x000fe20000004200 */
[C---:B------:R-:W-:Y:S01]  /*4d70*/  FSETP.NEU.FTZ.AND P0, PT, R3.reuse, -INF , PT ;  /* 0xff8000000300780b */ /* 0x040fe20003f1d000 */
[----:B------:R-:W-:Y:S01]  /*4d80*/  FMUL.FTZ R115, R3, UR4 ;  /* 0x0000000403737c20 */ /* 0x000fe20008410000 */
[----:B------:R-:W1:Y:S04]  /*4d90*/  MUFU.EX2 R106, R106 ;  /* 0x0000006a006a7308 */ /* 0x000e680000000800 */
[----:B------:R-:W-:Y:S02]  /*4da0*/  FSEL R115, R115, RZ, P0 ;  /* 0x000000ff73737208 */ /* 0x000fe40000000000 */
[----:B------:R-:W-:Y:S02]  /*4db0*/  ISETP.GT.AND P0, PT, R26, R157, PT ;  /* 0x0000009d1a00720c */ /* 0x000fe40003f04270 */
[----:B------:R-:W2:Y:S01]  /*4dc0*/  MUFU.EX2 R34, R34 ;  /* 0x0000002200227308 */ /* 0x000ea20000000800 */
[--C-:B------:R-:W-:Y:S01]  /*4dd0*/  FFMA.FTZ R105, R54, UR4, -R115.reuse ;  /* 0x0000000436697c23 */ /* 0x100fe20008010873 */
[--C-:B------:R-:W-:Y:S01]  /*4de0*/  FFMA.FTZ R109, R58, UR4, -R115.reuse ;  /* 0x000000043a6d7c23 */ /* 0x100fe20008010873 */
[----:B------:R-:W3:Y:S01]  /*4df0*/  LDSM.16.MT88.4 R52, [R145+0x8000] ;  /* 0x008000009134783b */ /* 0x000ee20000004200 */
[--C-:B------:R-:W-:Y:S01]  /*4e00*/  FFMA.FTZ R108, R22, UR4, -R115.reuse ;  /* 0x00000004166c7c23 */ /* 0x100fe20008010873 */
[--C-:B------:R-:W-:Y:S01]  /*4e10*/  FFMA.FTZ R104, R20, UR4, -R115.reuse ;  /* 0x0000000414687c23 */ /* 0x100fe20008010873 */
[--C-:B------:R-:W-:Y:S01]  /*4e20*/  FFMA.FTZ R31, R14, UR4, -R115.reuse ;  /* 0x000000040e1f7c23 */ /* 0x100fe20008010873 */
[--C-:B------:R-:W-:Y:S01]  /*4e30*/  FFMA.FTZ R27, R12, UR4, -R115.reuse ;  /* 0x000000040c1b7c23 */ /* 0x100fe20008010873 */
[----:B------:R-:W-:Y:S01]  /*4e40*/  MUFU.EX2 R109, R109 ;  /* 0x0000006d006d7308 */ /* 0x000fe20000000800 */
[----:B------:R-:W4:Y:S01]  /*4e50*/  LDSM.16.MT88.4 R12, [R145+0x8800] ;  /* 0x00880000910c783b */ /* 0x000f220000004200 */
[--C-:B------:R-:W-:Y:S01]  /*4e60*/  FFMA.FTZ R30, R8, UR4, -R115.reuse ;  /* 0x00000004081e7c23 */ /* 0x100fe20008010873 */
[--C-:B------:R-:W-:Y:S01]  /*4e70*/  FFMA.FTZ R0, R10, UR4, -R115.reuse ;  /* 0x000000040a007c23 */ /* 0x100fe20008010873 */
[----:B-1----:R-:W-:Y:S01]  /*4e80*/  F2FP.BF16.F32.PACK_AB R84, R106, R107 ;  /* 0x0000006b6a54723e */ /* 0x002fe200000010ff */
[----:B------:R-:W1:Y:S01]  /*4e90*/  LDSM.16.MT88.4 R8, [R144+0x8800] ;  /* 0x008800009008783b */ /* 0x000e620000004200 */
[--C-:B------:R-:W-:Y:S01]  /*4ea0*/  FFMA.FTZ R114, R114, UR4, -R115.reuse ;  /* 0x0000000472727c23 */ /* 0x100fe20008010873 */
[--C-:B------:R-:W-:Y:S01]  /*4eb0*/  FFMA.FTZ R117, R138, UR4, -R115.reuse ;  /* 0x000000048a757c23 */ /* 0x100fe20008010873 */
[----:B------:R-:W5:Y:S01]  /*4ec0*/  MUFU.EX2 R108, R108 ;  /* 0x0000006c006c7308 */ /* 0x000f620000000800 */
[----:B--2---:R-:W-:Y:S01]  /*4ed0*/  F2FP.BF16.F32.PACK_AB R86, R34, R35 ;  /* 0x000000232256723e */ /* 0x004fe200000010ff */
[----:B------:R-:W2:Y:S01]  /*4ee0*/  LDSM.16.MT88.4 R20, [R146+0x8800] ;  /* 0x008800009214783b */ /* 0x000ea20000004200 */
[--C-:B------:R-:W-:Y:S01]  /*4ef0*/  FFMA.FTZ R118, R118, UR4, -R115.reuse ;  /* 0x0000000476767c23 */ /* 0x100fe20008010873 */
[--C-:B------:R-:W-:Y:S01]  /*4f00*/  FFMA.FTZ R119, R136, UR4, -R115.reuse ;  /* 0x0000000488777c23 */ /* 0x100fe20008010873 */
[--C-:B------:R-:W-:Y:S01]  /*4f10*/  FFMA.FTZ R121, R124, UR4, -R115.reuse ;  /* 0x000000047c797c23 */ /* 0x100fe20008010873 */
[--C-:B------:R-:W-:Y:S01]  /*4f20*/  FFMA.FTZ R122, R122, UR4, -R115.reuse ;  /* 0x000000047a7a7c23 */ /* 0x100fe20008010873 */
[--C-:B------:R-:W-:Y:S01]  /*4f30*/  FFMA.FTZ R120, R120, UR4, -R115.reuse ;  /* 0x0000000478787c23 */ /* 0x100fe20008010873 */
[----:B------:R-:W-:Y:S01]  /*4f40*/  MUFU.EX2 R105, R105 ;  /* 0x0000006900697308 */ /* 0x000fe20000000800 */
[----:B------:R-:W-:Y:S01]  /*4f50*/  FFMA.FTZ R173, R116, UR4, -R115 ;  /* 0x0000000474ad7c23 */ /* 0x000fe20008010873 */
[----:B------:R-:W-:-:S04]  /*4f60*/  FADD.FTZ R106, R107, R106 ;  /* 0x0000006a6b6a7221 */ /* 0x000fc80000010000 */
[----:B------:R-:W-:Y:S02]  /*4f70*/  FADD.FTZ R35, R35, R106 ;  /* 0x0000006a23237221 */ /* 0x000fe40000010000 */
[----:B------:R-:W3:Y:S01]  /*4f80*/  MUFU.EX2 R104, R104 ;  /* 0x0000006800687308 */ /* 0x000ee20000000800 */
[----:B-----5:R-:W-:Y:S01]  /*4f90*/  F2FP.BF16.F32.PACK_AB R85, R108, R109 ;  /* 0x0000006d6c55723e */ /* 0x020fe200000010ff */
[----:B------:R-:W-:Y:S01]  /*4fa0*/  FADD.FTZ R108, R109, R108 ;  /* 0x0000006c6d6c7221 */ /* 0x000fe20000010000 */
[----:B------:R-:W-:-:S05]  /*4fb0*/  FADD.FTZ R34, R34, R35 ;  /* 0x0000002322227221 */ /* 0x000fca0000010000 */
[----:B------:R-:W-:Y:S08]  /*4fc0*/  MUFU.EX2 R33, R33 ;  /* 0x0000002100217308 */ /* 0x000ff00000000800 */
[----:B------:R-:W5:Y:S01]  /*4fd0*/  MUFU.EX2 R32, R32 ;  /* 0x0000002000207308 */ /* 0x000f620000000800 */
        /* <DEDUP_REMOVED lines=33> */
[----:B-----5:R-:W-:Y:S01]  /*51f0*/  F2FP.BF16.F32.PACK_AB R4, R32, R33 ;  /* 0x000000212004723e */ /* 0x020fe200000010ff */
[----:B------:R-:W-:Y:S01]  /*5200*/  FADD.FTZ R33, R33, R34 ;  /* 0x0000002221217221 */ /* 0x000fe20000010000 */
[----:B---3--:R-:W-:Y:S01]  /*5210*/  F2FP.BF16.F32.PACK_AB R5, R30, R31 ;  /* 0x0000001f1e05723e */ /* 0x008fe200000010ff */
[----:B------:R-:W-:-:S02]  /*5220*/  FADD.FTZ R31, R31, R104 ;  /* 0x000000681f1f7221 */ /* 0x000fc40000010000 */
[----:B------:R-:W-:Y:S01]  /*5230*/  FADD.FTZ R32, R32, R33 ;  /* 0x0000002120207221 */ /* 0x000fe20000010000 */
[----:B------:R-:W3:Y:S01]  /*5240*/  MUFU.EX2 R130, R130 ;  /* 0x0000008200827308 */ /* 0x000ee20000000800 */
[----:B------:R-:W-:Y:S01]  /*5250*/  HMMA.16816.F32.BF16 R84, R84, R6, RZ ;  /* 0x000000065454723c */ /* 0x000fe200000418ff */
[----:B------:R-:W-:Y:S01]  /*5260*/  F2FP.BF16.F32.PACK_AB R6, R28, R29 ;  /* 0x0000001d1c06723e */ /* 0x000fe200000010ff */
[----:B------:R-:W-:Y:S01]  /*5270*/  FADD.FTZ R30, R30, R31 ;  /* 0x0000001f1e1e7221 */ /* 0x000fe20000010000 */
[----:B----4-:R-:W-:-:S04]  /*5280*/  F2FP.BF16.F32.PACK_AB R7, R0, R27 ;  /* 0x0000001b0007723e */ /* 0x010fc800000010ff */
        /* <DEDUP_REMOVED lines=12> */
[----:B------:R-:W1:Y:S03]  /*5350*/  MUFU.EX2 R173, R173 ;  /* 0x000000ad00ad7308 */ /* 0x000e660000000800 */
[C---:B------:R-:W-:Y:S01]  /*5360*/  HMMA.16816.F32.BF16 R60, R4.reuse, R10, R60 ;  /* 0x0000000a043c723c */ /* 0x040fe2000004183c */
[----:B------:R-:W4:Y:S07]  /*5370*/  LDSM.16.MT88.4 R8, [R145+0xa800] ;  /* 0x00a800009108783b */ /* 0x000f2e0000004200 */
[C---:B--2---:R-:W-:Y:S08]  /*5380*/  HMMA.16816.F32.BF16 R40, R4.reuse, R20, R40 ;  /* 0x000000140428723c */ /* 0x044ff00000041828 */
[C---:B-----5:R-:W-:Y:S08]  /*5390*/  HMMA.16816.F32.BF16 R64, R4.reuse, R16, R64 ;  /* 0x000000100440723c */ /* 0x060ff00000041840 */
[C---:B------:R-:W-:Y:S01]  /*53a0*/  HMMA.16816.F32.BF16 R68, R4.reuse, R18, R68 ;  /* 0x000000120444723c */ /* 0x040fe20000041844 */
[----:B------:R-:W2:Y:S07]  /*53b0*/  LDSM.16.MT88.4 R16, [R144+0xa800] ;  /* 0x00a800009010783b */ /* 0x000eae0000004200 */
        /* <DEDUP_REMOVED lines=8> */
[C---:B--2---:R-:W-:Y:S08]  /*5440*/  HMMA.16816.F32.BF16 R88, R4.reuse, R16, R88 ;  /* 0x000000100458723c */ /* 0x044ff00000041858 */
[----:B------:R-:W-:Y:S01]  /*5450*/  HMMA.16816.F32.BF16 R84, R4, R18, R84 ;  /* 0x000000120454723c */ /* 0x000fe20000041854 */
[----:B------:R-:W-:Y:S01]  /*5460*/  F2FP.BF16.F32.PACK_AB R4, R111, R110 ;  /* 0x0000006e6f04723e */ /* 0x000fe200000010ff */
[----:B------:R-:W2:Y:S01]  /*5470*/  LDSM.16.MT88.4 R16, [R150+0xb000] ;  /* 0x00b000009610783b */ /* 0x000ea20000004200 */
        /* <DEDUP_REMOVED lines=11> */
[----:B------:R-:W5:Y:S07]  /*5530*/  LDSM.16.MT88.4 R20, [R144+0xb000] ;  /* 0x00b000009014783b */ /* 0x000f6e0000004200 */
        /* <DEDUP_REMOVED lines=9> */
[C---:B-----5:R-:W-:Y:S08]  /*55d0*/  HMMA.16816.F32.BF16 R88, R4.reuse, R20, R88 ;  /* 0x000000140458723c */ /* 0x060ff00000041858 */
[C---:B------:R-:W-:Y:S01]  /*55e0*/  HMMA.16816.F32.BF16 R84, R4.reuse, R22, R84 ;  /* 0x000000160454723c */ /* 0x040fe20000041854 */
[----:B------:R-:W-:Y:S07]  /*55f0*/  LDSM.16.MT88.4 R20, [R144+0x9800] ;  /* 0x009800009014783b */ /* 0x000fee0000004200 */
[C---:B--2---:R-:W-:Y:S08]  /*5600*/  HMMA.16816.F32.BF16 R92, R4.reuse, R12, R92 ;  /* 0x0000000c045c723c */ /* 0x044ff0000004185c */
[----:B------:R-:W-:Y:S01]  /*5610*/  HMMA.16816.F32.BF16 R80, R4, R14, R80 ;  /* 0x0000000e0450723c */ /* 0x000fe20000041850 */
[----:B------:R-:W2:Y:S01]  /*5620*/  LDSM.16.MT88.4 R12, [R145+0x9800] ;  /* 0x00980000910c783b */ /* 0x000ea20000004200 */
[----:B------:R-:W-:-:S02]  /*5630*/  F2FP.BF16.F32.PACK_AB R4, R130, R123 ;  /* 0x0000007b8204723e */ /* 0x000fc400000010ff */
[----:B------:R-:W-:Y:S02]  /*5640*/  F2FP.BF16.F32.PACK_AB R6, R126, R125 ;  /* 0x0000007d7e06723e */ /* 0x000fe400000010ff */
[----:B------:R-:W-:Y:S02]  /*5650*/  F2FP.BF16.F32.PACK_AB R5, R122, R121 ;  /* 0x000000797a05723e */ /* 0x000fe400000010ff */
[----:B-1----:R-:W-:-:S07]  /*5660*/  F2FP.BF16.F32.PACK_AB R7, R173, R120 ;  /* 0x00000078ad07723e */ /* 0x002fce00000010ff */
        /* <DEDUP_REMOVED lines=13> */
[----:B---3--:R-:W-:Y:S01]  /*5740*/  HMMA.16816.F32.BF16 R72, R4, R16, R72 ;  /* 0x000000100448723c */ /* 0x008fe20000041848 */
        /* <DEDUP_REMOVED lines=11> */
[----:B------:R-:W-:Y:S01]  /*5800*/  HMMA.16816.F32.BF16 R80, R4, R14, R80 ;  /* 0x0000000e0450723c */ /* 0x000fe20000041850 */
[----:B------:R-:W-:Y:S01]  /*5810*/  FADD.FTZ R113, R113, R0 ;  /* 0x0000000071717221 */ /* 0x000fe20000010000 */
[----:B------:R-:W-:-:S03]  /*5820*/  FADD.FTZ R0, R118, R117 ;  /* 0x0000007576007221 */ /* 0x000fc60000010000 */
[----:B------:R-:W-:Y:S01]  /*5830*/  FADD.FTZ R112, R112, R113 ;  /* 0x0000007170707221 */ /* 0x000fe20000010000 */
        /* <DEDUP_REMOVED lines=10> */
[----:B------:R-:W-:Y:S01]  /*58e0*/  FADD.FTZ R173, R173, R120 ;  /* 0x00000078adad7221 */ /* 0x000fe20000010000 */
[----:B------:R-:W-:-:S13]  /*58f0*/  @!P0 BRA `(.L_x_4985) ;  /* 0x0000002c00cc8947 */ /* 0x000fda0003800000 */
[----:B------:R-:W-:-:S04]  /*5900*/  DEPBAR.LE SB0, 0x0 ;  /* 0x000080000000791a */ /* 0x000fc80000000000 */
[----:B------:R-:W-:Y:S01]  /*5910*/  IADD3 R0, PT, PT, R132, -0x2, RZ ;  /* 0xfffffffe84007810 */ /* 0x000fe20007ffe0ff */
[----:B------:R-:W-:Y:S06]  /*5920*/  BAR.SYNC.DEFER_BLOCKING 0x0 ;  /* 0x0000000000007b1d */ /* 0x000fec0000010000 */
[----:B------:R-:W-:Y:S05]  /*5930*/  BRA.U !UP1, `(.L_x_4986) ;  /* 0x0000000109f87547 */ /* 0x000fea000b800000 */
[----:B------:R-:W1:Y:S01]  /*5940*/  LDC R7, c[0x0][0x4f0] ;  /* 0x00013c00ff077b82 */ /* 0x000e620000000800 */
[----:B------:R-:W-:Y:S01]  /*5950*/  IADD3 R4, PT, PT, R132, -0x1, RZ ;  /* 0xffffffff84047810 */ /* 0x000fe20007ffe0ff */
[----:B------:R-:W-:Y:S01]  /*5960*/  IMAD.SHL.U32 R6, R0, 0x40, RZ ;  /* 0x0000004000067824 */ /* 0x000fe200078e00ff */
[----:B------:R-:W2:Y:S03]  /*5970*/  LDCU.64 UR6, c[0x0][0x3a8] ;  /* 0x00007500ff0677ac */ /* 0x000ea60008000a00 */
[----:B------:R-:W-:Y:S01]  /*5980*/  IMAD.SHL.U32 R4, R4, 0x40, RZ ;  /* 0x0000004004047824 */ /* 0x000fe200078e00ff */
[----:B------:R-:W-:-:S04]  /*5990*/  IABS R9, R6 ;  /* 0x0000000600097213 */ /* 0x000fc80000000000 */
        /* <DEDUP_REMOVED lines=56> */
.L_x_4986:
[----:B------:R-:W-:Y:S01]  /*5d20*/  UMOV UR6, URZ ;  /* 0x000000ff00067c82 */ /* 0x000fe20008000000 */
[----:B------:R-:W-:Y:S01]  /*5d30*/  IMAD.SHL.U32 R4, R24, 0x40, RZ ;  /* 0x0000004018047824 */ /* 0x000fe200078e00ff */
[----:B------:R-:W-:-:S05]  /*5d40*/  IADD3 R5, P0, PT, RZ, -UR6, RZ ;  /* 0x80000006ff057c10 */ /* 0x000fca000ff1e0ff */
[----:B------:R-:W-:-:S05]  /*5d50*/  IMAD.X R4, RZ, RZ, ~R4, P0 ;  /* 0x000000ffff047224 */ /* 0x000fca00000e0e04 */
[----:B------:R-:W-:-:S04]  /*5d60*/  SHF.R.S64 R5, R5, 0x1f, R4 ;  /* 0x0000001f05057819 */ /* 0x000fc80000001004 */
[----:B------:R-:W-:-:S04]  /*5d70*/  IADD3 R160, P0, PT, R5, R160, RZ ;  /* 0x000000a005a07210 */ /* 0x000fc80007f1e0ff */
[----:B------:R-:W-:-:S09]  /*5d80*/  LEA.HI.X.SX32 R161, R4, R161, 0x1, P0 ;  /* 0x000000a104a17211 */ /* 0x000fd200000f0eff */
.L_x_4987:
[----:B------:R-:W1:Y:S01]  /*5d90*/  LDCU UR6, c[0x0][0x440] ;  /* 0x00008800ff0677ac */ /* 0x000e620008000800 */
[C---:B------:R-:W-:Y:S01]  /*5da0*/  IMAD.SHL.U32 R5, R24.reuse, 0x20, RZ ;  /* 0x0000002018057824 */ /* 0x040fe200078e00ff */
[C---:B------:R-:W-:Y:S02]  /*5db0*/  LEA R6, P2, R24.reuse, R160, 0x5 ;  /* 0x000000a018067211 */ /* 0x040fe400078428ff */
[C-C-:B------:R-:W-:Y:S02]  /*5dc0*/  SHF.L.U64.HI R4, R24.reuse, 0x5, R25.reuse ;  /* 0x0000000518047819 */ /* 0x140fe40000010219 */
        /* <DEDUP_REMOVED lines=48> */
[----:B-1----:R-:W2:Y:S04]  /*60d0*/  LDSM.16.M88.4 R4, [R154+UR5+0x4000] ;  /* 0x004000059a04783b */ /* 0x002ea80008000200 */
[----:B------:R-:W1:Y:S04]  /*60e0*/  LDSM.16.M88.4 R108, [R154+UR5+0x4800] ;  /* 0x004800059a6c783b */ /* 0x000e680008000200 */
[----:B------:R-:W4:Y:S04]  /*60f0*/  LDSM.16.M88.4 R32, [R154+UR5+0x5000] ;  /* 0x005000059a20783b */ /* 0x000f280008000200 */
[----:B------:R-:W3:Y:S04]  /*6100*/  LDSM.16.M88.4 R20, [R154+UR5+0x5800] ;  /* 0x005800059a14783b */ /* 0x000ee80008000200 */
[----:B------:R-:W-:Y:S04]  /*6110*/  LDSM.16.M88.4 R16, [R153] ;  /* 0x000000009910783b */ /* 0x000fe80000000200 */
[----:B------:R-:W5:Y:S04]  /*6120*/  LDSM.16.M88.4 R12, [R149+0x4000] ;  /* 0x00400000950c783b */ /* 0x000f680000000200 */
[----:B------:R-:W5:Y:S04]  /*6130*/  LDSM.16.M88.4 R120, [R149+0x4800] ;  /* 0x004800009578783b */ /* 0x000f680000000200 */
[----:B------:R-:W5:Y:S04]  /*6140*/  LDSM.16.M88.4 R116, [R149+0x5000] ;  /* 0x005000009574783b */ /* 0x000f680000000200 */
[----:B------:R-:W-:Y:S04]  /*6150*/  LDSM.16.M88.4 R128, [R152] ;  /* 0x000000009880783b */ /* 0x000fe80000000200 */
[----:B------:R-:W-:Y:S01]  /*6160*/  LDSM.16.M88.4 R124, [R148+0x4800] ;  /* 0x00480000947c783b */ /* 0x000fe20000000200 */
[C---:B--2---:R-:W-:Y:S03]  /*6170*/  HMMA.16816.F32.BF16 R8, R24.reuse, R4, RZ ;  /* 0x000000041808723c */ /* 0x044fe600000418ff */
[----:B------:R-:W0:Y:S05]  /*6180*/  LDGDEPBAR ;  /* 0x00000000000079af */ /* 0x000e2a0000000000 */
[C---:B------:R-:W-:Y:S08]  /*6190*/  HMMA.16816.F32.BF16 R4, R24.reuse, R6, RZ ;  /* 0x000000061804723c */ /* 0x040ff000000418ff */
[C---:B-1----:R-:W-:Y:S08]  /*61a0*/  HMMA.16816.F32.BF16 R112, R24.reuse, R108, RZ ;  /* 0x0000006c1870723c */ /* 0x042ff000000418ff */
[C---:B----4-:R-:W-:Y:S08]  /*61b0*/  HMMA.16816.F32.BF16 R104, R24.reuse, R32, RZ ;  /* 0x000000201868723c */ /* 0x050ff000000418ff */
[C---:B------:R-:W-:Y:S08]  /*61c0*/  HMMA.16816.F32.BF16 R108, R24.reuse, R110, RZ ;  /* 0x0000006e186c723c */ /* 0x040ff000000418ff */
[C---:B------:R-:W-:Y:S08]  /*61d0*/  HMMA.16816.F32.BF16 R32, R24.reuse, R34, RZ ;  /* 0x000000221820723c */ /* 0x040ff000000418ff */
[C---:B---3--:R-:W-:Y:S08]  /*61e0*/  HMMA.16816.F32.BF16 R28, R24.reuse, R20, RZ ;  /* 0x00000014181c723c */ /* 0x048ff000000418ff */
        /* <DEDUP_REMOVED lines=12> */
[----:B------:R-:W-:Y:S01]  /*62b0*/  HMMA.16816.F32.BF16 R24, R16, R22, R24 ;  /* 0x000000161018723c */ /* 0x000fe20000041818 */
[----:B------:R-:W-:Y:S04]  /*62c0*/  LDSM.16.M88.4 R20, [R151] ;  /* 0x000000009714783b */ /* 0x000fe80000000200 */
[----:B------:R-:W1:Y:S03]  /*62d0*/  LDSM.16.M88.4 R16, [R147+0x4000] ;  /* 0x004000009310783b */ /* 0x000e660000000200 */
        /* <DEDUP_REMOVED lines=9> */
[C---:B----4-:R-:W-:Y:S08]  /*6370*/  HMMA.16816.F32.BF16 R28, R128.reuse, R116, R28 ;  /* 0x00000074801c723c */ /* 0x050ff0000004181c */
[----:B------:R-:W-:Y:S01]  /*6380*/  HMMA.16816.F32.BF16 R24, R128, R118, R24 ;  /* 0x000000768018723c */ /* 0x000fe20000041818 */
[----:B------:R-:W4:Y:S01]  /*6390*/  LDSM.16.M88.4 R116, [R147+0x5800] ;  /* 0x005800009374783b */ /* 0x000f220000000200 */
[----:B------:R-:W5:Y:S06]  /*63a0*/  S2R R128, SR_TID.X ;  /* 0x0000000000807919 */ /* 0x000f6c0000002100 */
        /* <DEDUP_REMOVED lines=46> */
[----:B----4-:R-:W-:Y:S01]  /*6690*/  HMMA.16816.F32.BF16 R28, R124, R120, R28 ;  /* 0x000000787c1c723c */ /* 0x010fe2000004181c */
[----:B-----5:R-:W-:-:S05]  /*66a0*/  IMAD.SHL.U32 R121, R128, 0x2, RZ ;  /* 0x0000000280797824 */ /* 0x020fca00078e00ff */
[----:B------:R-:W-:Y:S02]  /*66b0*/  LOP3.LUT R121, R121, 0x6, RZ, 0xc0, !PT ;  /* 0x0000000679797812 */ /* 0x000fe400078ec0ff */
[----:B------:R-:W-:Y:S03]  /*66c0*/  HMMA.16816.F32.BF16 R32, R124, R118, R32 ;  /* 0x000000767c20723c */ /* 0x000fe60000041820 */
[----:B------:R-:W-:-:S04]  /*66d0*/  IMAD R121, R132, 0x40, R121 ;  /* 0x0000004084797824 */ /* 0x000fc800078e0279 */
[C---:B------:R-:W-:Y:S01]  /*66e0*/  VIADD R116, R121.reuse, 0xffffff80 ;  /* 0xffffff8079747836 */ /* 0x040fe20000000000 */
[C---:B-1----:R-:W-:Y:S04]  /*66f0*/  HMMA.16816.F32.BF16 R8, R20.reuse, R16, R8 ;  /* 0x000000101408723c */ /* 0x042fe80000041808 */
[C---:B------:R-:W-:Y:S02]  /*6700*/  ISETP.GE.AND P3, PT, R116.reuse, R101, PT ;  /* 0x000000657400720c */ /* 0x040fe40003f66270 */
[----:B------:R-:W-:Y:S01]  /*6710*/  ISETP.GE.AND P2, PT, R116, R2, PT ;  /* 0x000000027400720c */ /* 0x000fe20003f46270 */
[C---:B------:R-:W-:Y:S01]  /*6720*/  VIADD R116, R121.reuse, 0xffffff90 ;  /* 0xffffff9079747836 */ /* 0x040fe20000000000 */
[C---:B------:R-:W-:Y:S01]  /*6730*/  HMMA.16816.F32.BF16 R4, R20.reuse, R18, R4 ;  /* 0x000000121404723c */ /* 0x040fe20000041804 */
[----:B------:R-:W1:Y:S07]  /*6740*/  LDSM.16.M88.4 R16, [R147+0x7000] ;  /* 0x007000009310783b */ /* 0x000e6e0000000200 */
[----:B--2---:R-:W-:Y:S01]  /*6750*/  HMMA.16816.F32.BF16 R112, R20, R12, R112 ;  /* 0x0000000c1470723c */ /* 0x004fe20000041870 */
[----:B------:R-:W-:-:S02]  /*6760*/  VIADD R12, R121, 0xffffff81 ;  /* 0xffffff81790c7836 */ /* 0x000fc40000000000 */
[----:B------:R-:W-:-:S03]  /*6770*/  VIADD R13, R121, 0xffffff88 ;  /* 0xffffff88790d7836 */ /* 0x000fc60000000000 */
[CC--:B------:R-:W-:Y:S02]  /*6780*/  ISETP.GE.AND P4, PT, R12.reuse, R101.reuse, PT ;  /* 0x000000650c00720c */ /* 0x0c0fe40003f86270 */
[-C--:B------:R-:W-:Y:S01]  /*6790*/  ISETP.GE.AND P6, PT, R12, R2.reuse, PT ;  /* 0x000000020c00720c */ /* 0x080fe20003fc6270 */
[----:B------:R-:W-:Y:S01]  /*67a0*/  HMMA.16816.F32.BF16 R108, R20, R14, R108 ;  /* 0x0000000e146c723c */ /* 0x000fe2000004186c */
[----:B------:R-:W-:Y:S01]  /*67b0*/  FSEL R12, R8, -INF , !P3 ;  /* 0xff800000080c7808 */ /* 0x000fe20005800000 */
[----:B------:R-:W-:Y:S01]  /*67c0*/  VIADD R8, R121, 0xffffff89 ;  /* 0xffffff8979087836 */ /* 0x000fe20000000000 */
[C---:B------:R-:W-:Y:S02]  /*67d0*/  ISETP.GE.AND P5, PT, R13.reuse, R101, PT ;  /* 0x000000650d00720c */ /* 0x040fe40003fa6270 */
[----:B------:R-:W-:Y:S02]  /*67e0*/  ISETP.GE.AND P3, PT, R13, R2, PT ;  /* 0x000000020d00720c */ /* 0x000fe40003f66270 */
[----:B------:R-:W-:Y:S01]  /*67f0*/  FSEL R13, R10, -INF , !P2 ;  /* 0xff8000000a0d7808 */ /* 0x000fe20005000000 */
[----:B------:R-:W-:Y:S01]  /*6800*/  HMMA.16816.F32.BF16 R24, R124, R122, R24 ;  /* 0x0000007a7c18723c */ /* 0x000fe20000041818 */
[----:B------:R-:W-:-:S02]  /*6810*/  FSEL R14, R9, -INF , !P4 ;  /* 0xff800000090e7808 */ /* 0x000fc40006000000 */
[C---:B------:R-:W-:Y:S02]  /*6820*/  ISETP.GE.AND P2, PT, R8.reuse, R101, PT ;  /* 0x000000650800720c */ /* 0x040fe40003f46270 */
[----:B------:R-:W-:Y:S02]  /*6830*/  ISETP.GE.AND P4, PT, R8, R2, PT ;  /* 0x000000020800720c */ /* 0x000fe40003f86270 */
[----:B------:R-:W-:Y:S02]  /*6840*/  FSEL R15, R11, -INF , !P6 ;  /* 0xff8000000b0f7808 */ /* 0x000fe40007000000 */
[----:B------:R-:W2:Y:S01]  /*6850*/  LDSM.16.M88.4 R8, [R147+0x7800] ;  /* 0x007800009308783b */ /* 0x000ea20000000200 */
[----:B------:R-:W-:Y:S01]  /*6860*/  FSEL R4, R4, -INF , !P5 ;  /* 0xff80000004047808 */ /* 0x000fe20006800000 */
[----:B------:R-:W-:-:S04]  /*6870*/  DEPBAR.LE SB0, 0x0 ;  /* 0x000080000000791a */ /* 0x000fc80000000000 */
[----:B------:R-:W-:Y:S01]  /*6880*/  BAR.SYNC.DEFER_BLOCKING 0x0 ;  /* 0x0000000000007b1d */ /* 0x000fe20000010000 */
[CC--:B------:R-:W-:Y:S01]  /*6890*/  ISETP.GE.AND P6, PT, R116.reuse, R101.reuse, PT ;  /* 0x000000657400720c */ /* 0x0c0fe20003fc6270 */
[C---:B-1----:R-:W-:Y:S01]  /*68a0*/  HMMA.16816.F32.BF16 R104, R20.reuse, R16, R104 ;  /* 0x000000101468723c */ /* 0x042fe20000041868 */
[-C--:B------:R-:W-:Y:S01]  /*68b0*/  ISETP.GE.AND P5, PT, R116, R2.reuse, PT ;  /* 0x000000027400720c */ /* 0x080fe20003fa6270 */
[C---:B------:R-:W-:Y:S01]  /*68c0*/  VIADD R116, R121.reuse, 0xffffff91 ;  /* 0xffffff9179747836 */ /* 0x040fe20000000000 */
[----:B------:R-:W-:Y:S01]  /*68d0*/  FSEL R17, R6, -INF , !P3 ;  /* 0xff80000006117808 */ /* 0x000fe20005800000 */
[----:B------:R-:W-:Y:S01]  /*68e0*/  VIADD R16, R121, 0xffffff98 ;  /* 0xffffff9879107836 */ /* 0x000fe20000000000 */
[----:B------:R-:W-:Y:S01]  /*68f0*/  FSEL R6, R5, -INF , !P2 ;  /* 0xff80000005067808 */ /* 0x000fe20005000000 */
[----:B------:R-:W-:Y:S01]  /*6900*/  VIADD R5, R121, 0xffffff99 ;  /* 0xffffff9979057836 */ /* 0x000fe20000000000 */
[C---:B------:R-:W-:Y:S01]  /*6910*/  ISETP.GE.AND P3, PT, R116.reuse, R101, PT ;  /* 0x000000657400720c */ /* 0x040fe20003f66270 */
[----:B------:R-:W-:Y:S01]  /*6920*/  HMMA.16816.F32.BF16 R32, R20, R18, R32 ;  /* 0x000000121420723c */ /* 0x000fe20000041820 */
[----:B------:R-:W-:-:S02]  /*6930*/  ISETP.GE.AND P2, PT, R116, R2, PT ;  /* 0x000000027400720c */ /* 0x000fc40003f46270 */
[----:B------:R-:W-:Y:S02]  /*6940*/  FSEL R7, R7, -INF , !P4 ;  /* 0xff80000007077808 */ /* 0x000fe40006000000 */
        /* <DEDUP_REMOVED lines=11> */
[----:B------:R-:W-:Y:S01]  /*6a00*/  FSEL R113, R110, -INF , !P6 ;  /* 0xff8000006e717808 */ /* 0x000fe20007000000 */
[----:B--2---:R-:W-:Y:S01]  /*6a10*/  HMMA.16816.F32.BF16 R28, R20, R8, R28 ;  /* 0x00000008141c723c */ /* 0x004fe2000004181c */
[----:B------:R-:W-:Y:S01]  /*6a20*/  FSEL R112, R109, -INF , !P5 ;  /* 0xff8000006d707808 */ /* 0x000fe20006800000 */
[----:B------:R-:W-:Y:S01]  /*6a30*/  VIADD R8, R121, 0xffffffb1 ;  /* 0xffffffb179087836 */ /* 0x000fe20000000000 */
[----:B------:R-:W-:-:S02]  /*6a40*/  ISETP.GE.AND P2, PT, R5, R101, PT ;  /* 0x000000650500720c */ /* 0x000fc40003f46270 */
[-C--:B------:R-:W-:Y:S01]  /*6a50*/  ISETP.GE.AND P4, PT, R5, R2.reuse, PT ;  /* 0x000000020500720c */ /* 0x080fe20003f86270 */
[C---:B------:R-:W-:Y:S01]  /*6a60*/  VIADD R5, R121.reuse, 0xffffffa9 ;  /* 0xffffffa979057836 */ /* 0x040fe20000000000 */
[C---:B------:R-:W-:Y:S02]  /*6a70*/  ISETP.GE.AND P6, PT, R16.reuse, R101, PT ;  /* 0x000000651000720c */ /* 0x040fe40003fc6270 */
[-C--:B------:R-:W-:Y:S01]  /*6a80*/  ISETP.GE.AND P5, PT, R16, R2.reuse, PT ;  /* 0x000000021000720c */ /* 0x080fe20003fa6270 */
[----:B------:R-:W-:Y:S01]  /*6a90*/  VIADD R16, R121, 0xffffffa8 ;  /* 0xffffffa879107836 */ /* 0x000fe20000000000 */
[----:B------:R-:W-:Y:S02]  /*6aa0*/  FSEL R124, R104, -INF , !P2 ;  /* 0xff800000687c7808 */ /* 0x000fe40005000000 */
[----:B------:R-:W-:Y:S02]  /*6ab0*/  FSEL R119, R106, -INF , !P4 ;  /* 0xff8000006a777808 */ /* 0x000fe40006000000 */
[----:B------:R-:W-:-:S02]  /*6ac0*/  ISETP.GE.AND P2, PT, R16, R2, PT ;  /* 0x000000021000720c */ /* 0x000fc40003f46270 */
[-C--:B------:R-:W-:Y:S02]  /*6ad0*/  ISETP.GE.AND P4, PT, R5, R101.reuse, PT ;  /* 0x000000650500720c */ /* 0x080fe40003f86270 */
[----:B------:R-:W-:Y:S02]  /*6ae0*/  FSEL R115, R34, -INF , !P2 ;  /* 0xff80000022737808 */ /* 0x000fe40005000000 */
[----:B------:R-:W-:Y:S02]  /*6af0*/  FSEL R120, R33, -INF , !P4 ;  /* 0xff80000021787808 */ /* 0x000fe40006000000 */
[C---:B------:R-:W-:Y:S02]  /*6b00*/  ISETP.GE.AND P2, PT, R8.reuse, R101, PT ;  /* 0x000000650800720c */ /* 0x040fe40003f46270 */
[----:B------:R-:W-:Y:S02]  /*6b10*/  ISETP.GE.AND P4, PT, R8, R2, PT ;  /* 0x000000020800720c */ /* 0x000fe40003f86270 */
[----:B------:R-:W-:Y:S01]  /*6b20*/  FSEL R118, R105, -INF , !P6 ;  /* 0xff80000069767808 */ /* 0x000fe20007000000 */
[----:B------:R-:W-:Y:S01]  /*6b30*/  HMMA.16816.F32.BF16 R8, R20, R10, R24 ;  /* 0x0000000a1408723c */ /* 0x000fe20000041818 */
[----:B------:R-:W-:-:S02]  /*6b40*/  FSEL R123, R111, -INF , !P3 ;  /* 0xff8000006f7b7808 */ /* 0x000fc40005800000 */
[----:B------:R-:W-:Y:S01]  /*6b50*/  ISETP.GE.AND P6, PT, R5, R2, PT ;  /* 0x000000020500720c */ /* 0x000fe20003fc6270 */
[C---:B------:R-:W-:Y:S01]  /*6b60*/  VIADD R5, R121.reuse, 0xffffffb0 ;  /* 0xffffffb079057836 */ /* 0x040fe20000000000 */
[----:B------:R-:W-:Y:S01]  /*6b70*/  ISETP.GE.AND P3, PT, R16, R101, PT ;  /* 0x000000651000720c */ /* 0x000fe20003f66270 */
[----:B------:R-:W-:Y:S01]  /*6b80*/  VIADD R16, R121, 0xffffffb8 ;  /* 0xffffffb879107836 */ /* 0x000fe20000000000 */
[----:B------:R-:W-:Y:S02]  /*6b90*/  FSEL R27, R31, -INF , !P4 ;  /* 0xff8000001f1b7808 */ /* 0x000fe40006000000 */
[----:B------:R-:W-:Y:S02]  /*6ba0*/  ISETP.GT.AND P4, PT, R0, R157, PT ;  /* 0x0000009d0000720c */ /* 0x000fe40003f84270 */
[----:B------:R-:W-:Y:S02]  /*6bb0*/  FSEL R117, R107, -INF , !P5 ;  /* 0xff8000006b757808 */ /* 0x000fe40006800000 */
[----:B------:R-:W-:-:S02]  /*6bc0*/  FSEL R122, R32, -INF , !P3 ;  /* 0xff800000207a7808 */ /* 0x000fc40005800000 */
[CC--:B------:R-:W-:Y:S02]  /*6bd0*/  ISETP.GE.AND P5, PT, R5.reuse, R101.reuse, PT ;  /* 0x000000650500720c */ /* 0x0c0fe40003fa6270 */
[----:B------:R-:W-:Y:S01]  /*6be0*/  ISETP.GE.AND P3, PT, R5, R2, PT ;  /* 0x000000020500720c */ /* 0x000fe20003f66270 */
[----:B------:R-:W-:Y:S01]  /*6bf0*/  VIADD R5, R121, 0xffffffb9 ;  /* 0xffffffb979057836 */ /* 0x000fe20000000000 */
[----:B------:R-:W-:Y:S02]  /*6c00*/  FSEL R121, R35, -INF , !P6 ;  /* 0xff80000023797808 */ /* 0x000fe40007000000 */
[----:B------:R-:W-:Y:S02]  /*6c10*/  FSEL R108, R28, -INF , !P5 ;  /* 0xff8000001c6c7808 */ /* 0x000fe40006800000 */
[-C--:B------:R-:W-:Y:S02]  /*6c20*/  ISETP.GE.AND P6, PT, R16, R101.reuse, PT ;  /* 0x000000651000720c */ /* 0x080fe40003fc6270 */
[----:B------:R-:W-:-:S02]  /*6c30*/  ISETP.GE.AND P5, PT, R5, R101, PT ;  /* 0x000000650500720c */ /* 0x000fc40003fa6270 */
[----:B------:R-:W-:Y:S02]  /*6c40*/  FSEL R101, R30, -INF , !P3 ;  /* 0xff8000001e657808 */ /* 0x000fe40005800000 */
[----:B------:R-:W-:Y:S02]  /*6c50*/  FSEL R106, R29, -INF , !P2 ;  /* 0xff8000001d6a7808 */ /* 0x000fe40005000000 */
        /* <DEDUP_REMOVED lines=9> */
[----:B------:R-:W-:Y:S01]  /*6cf0*/  VIADD R20, R132, 0xffffffff ;  /* 0xffffffff84147836 */ /* 0x000fe20000000000 */
[----:B------:R-:W2:Y:S01]  /*6d00*/  LDCU.64 UR6, c[0x0][0x3a0] ;  /* 0x00007400ff0677ac */ /* 0x000ea20008000a00 */
[----:B------:R-:W-:Y:S02]  /*6d10*/  IMAD.SHL.U32 R8, R0, 0x40, RZ ;  /* 0x0000004000087824 */ /* 0x000fe400078e00ff */
[----:B------:R-:W-:-:S03]  /*6d20*/  IMAD.SHL.U32 R20, R20, 0x40, RZ ;  /* 0x0000004014147824 */ /* 0x000fc600078e00ff */
[----:B------:R-:W-:Y:S02]  /*6d30*/  IABS R16, R8 ;  /* 0x0000000800107213 */ /* 0x000fe40000000000 */
[----:B------:R-:W-:-:S04]  /*6d40*/  IADD3 R20, PT, PT, R20, -0x80, RZ ;  /* 0xffffff8014147810 */ /* 0x000fc80007ffe0ff */
[----:B------:R-:W-:Y:S02]  /*6d50*/  IABS R10, R20 ;  /* 0x00000014000a7213 */ /* 0x000fe40000000000 */
[-C--:B-1----:R-:W-:Y:S02]  /*6d60*/  IABS R2, R5.reuse ;  /* 0x0000000500027213 */ /* 0x082fe40000000000 */
[-C--:B------:R-:W-:Y:S02]  /*6d70*/  LOP3.LUT R20, R20, R5.reuse, RZ, 0x3c, !PT ;  /* 0x0000000514147212 */ /* 0x080fe400078e3cff */
[----:B------:R-:W1:Y:S01]  /*6d80*/  I2F.RP R9, R2 ;  /* 0x0000000200097306 */ /* 0x000e620000209400 */
[----:B------:R-:W-:-:S07]  /*6d90*/  LOP3.LUT R8, R8, R5, RZ, 0x3c, !PT ;  /* 0x0000000508087212 */ /* 0x000fce00078e3cff */
[----:B-1----:R-:W1:Y:S02]  /*6da0*/  MUFU.RCP R22, R9 ;  /* 0x0000000900167308 */ /* 0x002e640000001000 */
[----:B-1----:R-:W-:-:S06]  /*6db0*/  VIADD R22, R22, 0xffffffe ;  /* 0x0ffffffe16167836 */ /* 0x002fcc0000000000 */
[----:B------:R-:W1:Y:S02]  /*6dc0*/  F2I.FTZ.U32.TRUNC.NTZ R23, R22 ;  /* 0x0000001600177305 */ /* 0x000e64000021f000 */
[----:B-1----:R-:W-:Y:S02]  /*6dd0*/  IADD3 R19, PT, PT, RZ, -R23, RZ ;  /* 0x80000017ff137210 */ /* 0x002fe40007ffe0ff */
        /* <DEDUP_REMOVED lines=47> */
.L_x_4989:
[----:B------:R-:W-:Y:S01]  /*70d0*/  UMOV UR6, URZ ;  /* 0x000000ff00067c82 */ /* 0x000fe20008000000 */
[----:B------:R-:W-:Y:S01]  /*70e0*/  IMAD.SHL.U32 R2, R102, 0x40, RZ ;  /* 0x0000004066027824 */ /* 0x000fe200078e00ff */
[----:B------:R-:W-:-:S05]  /*70f0*/  IADD3 R5, P2, PT, RZ, -UR6, RZ ;  /* 0x80000006ff057c10 */ /* 0x000fca000ff5e0ff */
[----:B------:R-:W-:-:S05]  /*7100*/  IMAD.X R2, RZ, RZ, ~R2, P2 ;  /* 0x000000ffff027224 */ /* 0x000fca00010e0e02 */
[----:B------:R-:W-:-:S04]  /*7110*/  SHF.R.S64 R5, R5, 0x1f, R2 ;  /* 0x0000001f05057819 */ /* 0x000fc80000001002 */
[----:B------:R-:W-:-:S04]  /*7120*/  IADD3 R158, P2, PT, R5, R158, RZ ;  /* 0x0000009e059e7210 */ /* 0x000fc80007f5e0ff */
[----:B------:R-:W-:-:S09]  /*7130*/  LEA.HI.X.SX32 R159, R2, R159, 0x1, P2 ;  /* 0x0000009f029f7211 */ /* 0x000fd200010f0eff */
.L_x_4990:
        /* <DEDUP_REMOVED lines=49> */
.L_x_4988:
[----:B------:R-:W-:Y:S01]  /*7450*/  FMNMX3.FTZ R5, R100, R12, R14, !PT ;  /* 0x0000000c64057276 */ /* 0x000fe2000781000e */
[----:B------:R-:W-:Y:S01]  /*7460*/  LDSM.16.MT88.4 R20, [R146+0x8800] ;  /* 0x008800009214783b */ /* 0x000fe20000004200 */
        /* <DEDUP_REMOVED lines=15> */
[----:B------:R-:W-:Y:S01]  /*7560*/  @P4 IADD3 R132, PT, PT, R132, -0x3, RZ ;  /* 0xfffffffd84844810 */ /* 0x000fe20007ffe0ff */
[----:B------:R-:W1:Y:S04]  /*7570*/  SHFL.BFLY PT, R9, R10, 0x2, 0x1f ;  /* 0x0c401f000a097f89 */ /* 0x000e6800000e0000 */
[----:B------:R-:W2:Y:S01]  /*7580*/  SHFL.BFLY PT, R5, R8, 0x2, 0x1f ;  /* 0x0c401f0008057f89 */ /* 0x000ea200000e0000 */
[----:B-1----:R-:W-:-:S02]  /*7590*/  FMNMX.FTZ R9, R10, R9, !PT ;  /* 0x000000090a097209 */ /* 0x002fc40007810000 */
[----:B--2---:R-:W-:-:S03]  /*75a0*/  FMNMX.FTZ R5, R8, R5, !PT ;  /* 0x0000000508057209 */ /* 0x004fc60007810000 */
[----:B------:R-:W1:Y:S04]  /*75b0*/  SHFL.BFLY PT, R28, R9, 0x1, 0x1f ;  /* 0x0c201f00091c7f89 */ /* 0x000e6800000e0000 */
[----:B------:R-:W2:Y:S01]  /*75c0*/  SHFL.BFLY PT, R2, R5, 0x1, 0x1f ;  /* 0x0c201f0005027f89 */ /* 0x000ea200000e0000 */
[----:B-1----:R-:W-:-:S03]  /*75d0*/  FMNMX.FTZ R28, R9, R28, !PT ;  /* 0x0000001c091c7209 */ /* 0x002fc60007810000 */
[----:B------:R-:W-:Y:S01]  /*75e0*/  LDSM.16.MT88.4 R8, [R145+0x8000] ;  /* 0x008000009108783b */ /* 0x000fe20000004200 */
[----:B--2---:R-:W-:Y:S01]  /*75f0*/  FMNMX.FTZ R2, R5, R2, !PT ;  /* 0x0000000205027209 */ /* 0x004fe20007810000 */
        /* <DEDUP_REMOVED lines=10> */
[----:B------:R-:W-:Y:S01]  /*76a0*/  FSEL R6, R2, RZ, P0 ;  /* 0x000000ff02067208 */ /* 0x000fe20000000000 */
[--C-:B------:R-:W-:Y:S01]  /*76b0*/  FFMA.FTZ R102, R13, UR4, -R26.reuse ;  /* 0x000000040d667c23 */ /* 0x100fe2000801081a */
[--C-:B------:R-:W-:Y:S01]  /*76c0*/  FFMA.FTZ R30, R15, UR4, -R26.reuse ;  /* 0x000000040f1e7c23 */ /* 0x100fe2000801081a */
[----:B------:R-:W-:Y:S01]  /*76d0*/  FFMA.FTZ R29, R17, UR4, -R26 ;  /* 0x00000004111d7c23 */ /* 0x000fe2000801081a */
[----:B------:R-:W1:Y:S01]  /*76e0*/  LDSM.16.MT88.4 R12, [R150+0x8000] ;  /* 0x00800000960c783b */ /* 0x000e620000004200 */
[----:B------:R-:W-:Y:S01]  /*76f0*/  FFMA.FTZ R32, R4, UR4, -R103 ;  /* 0x0000000404207c23 */ /* 0x000fe20008010867 */
[----:B------:R-:W-:Y:S01]  /*7700*/  FADD.FTZ R4, R100, -R5 ;  /* 0x8000000564047221 */ /* 0x000fe20000010000 */
[----:B------:R-:W-:Y:S01]  /*7710*/  FADD.FTZ R6, R3, -R6 ;  /* 0x8000000603067221 */ /* 0x000fe20000010000 */
[----:B------:R-:W2:Y:S01]  /*7720*/  LDSM.16.MT88.4 R16, [R146+0x8000] ;  /* 0x008000009210783b */ /* 0x000ea20000004200 */
        /* <DEDUP_REMOVED lines=27> */
[----:B------:R-:W4:Y:S01]  /*78e0*/  MUFU.EX2 R31, R31 ;  /* 0x0000001f001f7308 */ /* 0x000f220000000800 */
[----:B---3--:R-:W-:Y:S01]  /*78f0*/  F2FP.BF16.F32.PACK_AB R4, R33, R104 ;  /* 0x000000682104723e */ /* 0x008fe200000010ff */
[--C-:B------:R-:W-:Y:S01]  /*7900*/  FFMA.FTZ R110, R27, UR4, -R26.reuse ;  /* 0x000000041b6e7c23 */ /* 0x100fe2000801081a */
[--C-:B------:R-:W-:Y:S01]  /*7910*/  FFMA.FTZ R105, R25, UR4, -R26.reuse ;  /* 0x0000000419697c23 */ /* 0x100fe2000801081a */
[----:B------:R-:W-:-:S02]  /*7920*/  FFMA.FTZ R126, R24, UR4, -R26 ;  /* 0x00000004187e7c23 */ /* 0x000fc4000801081a */
[----:B------:R-:W-:Y:S02]  /*7930*/  LDSM.16.MT88.4 R24, [R145+0x9800] ;  /* 0x009800009118783b */ /* 0x000fe40000004200 */
[----:B------:R-:W-:Y:S08]  /*7940*/  MUFU.EX2 R102, R102 ;  /* 0x0000006600667308 */ /* 0x000ff00000000800 */
[----:B------:R-:W3:Y:S01]  /*7950*/  MUFU.EX2 R30, R30 ;  /* 0x0000001e001e7308 */ /* 0x000ee20000000800 */
[----:B----4-:R-:W-:-:S07]  /*7960*/  F2FP.BF16.F32.PACK_AB R6, R31, R32 ;  /* 0x000000201f06723e */ /* 0x010fce00000010ff */
[----:B------:R-:W-:Y:S08]  /*7970*/  MUFU.EX2 R29, R29 ;  /* 0x0000001d001d7308 */ /* 0x000ff00000000800 */
[----:B------:R-:W4:Y:S01]  /*7980*/  MUFU.EX2 R34, R34 ;  /* 0x0000002200227308 */ /* 0x000f220000000800 */
[----:B---3--:R-:W-:-:S07]  /*7990*/  F2FP.BF16.F32.PACK_AB R5, R30, R102 ;  /* 0x000000661e05723e */ /* 0x008fce00000010ff */
[----:B------:R-:W3:Y:S08]  /*79a0*/  MUFU.EX2 R35, R35 ;  /* 0x0000002300237308 */ /* 0x000ef00000000800 */
[----:B------:R-:W5:Y:S01]  /*79b0*/  MUFU.EX2 R3, R3 ;  /* 0x0000000300037308 */ /* 0x000f620000000800 */
[----:B----4-:R-:W-:-:S07]  /*79c0*/  F2FP.BF16.F32.PACK_AB R7, R34, R29 ;  /* 0x0000001d2207723e */ /* 0x010fce00000010ff */
        /* <DEDUP_REMOVED lines=83> */
[----:B------:R-:W-:Y:S01]  /*7f00*/  MUFU.EX2 R109, R109 ;  /* 0x0000006d006d7308 */ /* 0x000fe20000000800 */
[-C--:B------:R-:W-:Y:S01]  /*7f10*/  MOV R3, R2.reuse ;  /* 0x0000000200037202 */ /* 0x080fe20000000f00 */
[----:B------:R-:W-:Y:S01]  /*7f20*/  FADD.FTZ R32, R32, R33 ;  /* 0x0000002120207221 */ /* 0x000fe20000010000 */
[----:B------:R-:W-:Y:S01]  /*7f30*/  FADD.FTZ R29, R29, R30 ;  /* 0x0000001e1d1d7221 */ /* 0x000fe20000010000 */
[----:B------:R-:W-:Y:S01]  /*7f40*/  @P4 MOV R3, R2 ;  /* 0x0000000200034202 */ /* 0x000fe20000000f00 */
        /* <DEDUP_REMOVED lines=26> */
[----:B------:R-:W-:-:S02]  /*80f0*/  FADD.FTZ R100, R107, R100 ;  /* 0x000000646b647221 */ /* 0x000fc40000010000 */
[----:B------:R-:W-:Y:S01]  /*8100*/  MUFU.EX2 R122, R122 ;  /* 0x0000007a007a7308 */ /* 0x000fe20000000800 */
[----:B------:R-:W-:Y:S01]  /*8110*/  FADD.FTZ R114, R114, R111 ;  /* 0x0000006f72727221 */ /* 0x000fe20000010000 */
[----:B------:R-:W-:Y:S01]  /*8120*/  FADD.FTZ R109, R109, R100 ;  /* 0x000000646d6d7221 */ /* 0x000fe20000010000 */
[-C--:B------:R-:W-:Y:S01]  /*8130*/  MOV R100, R28.reuse ;  /* 0x0000001c00647202 */ /* 0x080fe20000000f00 */
[----:B------:R-:W-:Y:S01]  /*8140*/  HMMA.16816.F32.BF16 R96, R4, R8, R96 ;  /* 0x000000080460723c */ /* 0x000fe20000041860 */
[----:B------:R-:W-:Y:S01]  /*8150*/  FADD.FTZ R113, R113, R114 ;  /* 0x0000007271717221 */ /* 0x000fe20000010000 */
[----:B------:R-:W-:Y:S01]  /*8160*/  FADD.FTZ R112, R112, R109 ;  /* 0x0000006d70707221 */ /* 0x000fe20000010000 */
[----:B------:R-:W-:Y:S01]  /*8170*/  @P4 MOV R100, R28 ;  /* 0x0000001c00644202 */ /* 0x000fe20000000f00 */
        /* <DEDUP_REMOVED lines=17> */
[C---:B------:R-:W-:Y:S01]  /*8290*/  HMMA.16816.F32.BF16 R44, R4.reuse, R22, R44 ;  /* 0x00000016042c723c */ /* 0x040fe2000004182c */
[----:B------:R-:W1:Y:S03]  /*82a0*/  LDSM.16.MT88.4 R20, [R146+0xa800] ;  /* 0x00a800009214783b */ /* 0x000e660000004200 */
[----:B------:R-:W-:Y:S04]  /*82b0*/  MUFU.EX2 R106, R106 ;  /* 0x0000006a006a7308 */ /* 0x000fe80000000800 */
[C---:B---3--:R-:W-:Y:S04]  /*82c0*/  HMMA.16816.F32.BF16 R64, R4.reuse, R8, R64 ;  /* 0x000000080440723c */ /* 0x048fe80000041840 */
[----:B------:R-:W-:Y:S04]  /*82d0*/  MUFU.EX2 R103, R103 ;  /* 0x0000006700677308 */ /* 0x000fe80000000800 */
[C---:B------:R-:W-:Y:S01]  /*82e0*/  HMMA.16816.F32.BF16 R68, R4.reuse, R10, R68 ;  /* 0x0000000a0444723c */ /* 0x040fe20000041844 */
[----:B------:R-:W3:Y:S03]  /*82f0*/  LDSM.16.MT88.4 R8, [R150+0x9000] ;  /* 0x009000009608783b */ /* 0x000ee60000004200 */
[----:B------:R-:W-:Y:S04]  /*8300*/  MUFU.EX2 R101, R101 ;  /* 0x0000006500657308 */ /* 0x000fe80000000800 */
[C---:B-----5:R-:W-:Y:S04]  /*8310*/  HMMA.16816.F32.BF16 R92, R4.reuse, R12, R92 ;  /* 0x0000000c045c723c */ /* 0x060fe8000004185c */
[----:B------:R-:W5:Y:S04]  /*8320*/  MUFU.EX2 R110, R110 ;  /* 0x0000006e006e7308 */ /* 0x000f680000000800 */
[C---:B------:R-:W-:Y:S01]  /*8330*/  HMMA.16816.F32.BF16 R80, R4.reuse, R14, R80 ;  /* 0x0000000e0450723c */ /* 0x040fe20000041850 */
[----:B------:R-:W5:Y:S03]  /*8340*/  LDSM.16.MT88.4 R12, [R145+0x9000] ;  /* 0x00900000910c783b */ /* 0x000f660000004200 */
[----:B------:R-:W-:Y:S04]  /*8350*/  MUFU.EX2 R105, R105 ;  /* 0x0000006900697308 */ /* 0x000fe80000000800 */
[C---:B----4-:R-:W-:Y:S04]  /*8360*/  HMMA.16816.F32.BF16 R88, R4.reuse, R16, R88 ;  /* 0x000000100458723c */ /* 0x050fe80000041858 */
[----:B------:R-:W4:Y:S04]  /*8370*/  MUFU.EX2 R126, R126 ;  /* 0x0000007e007e7308 */ /* 0x000f280000000800 */
[C---:B------:R-:W-:Y:S01]  /*8380*/  HMMA.16816.F32.BF16 R84, R4.reuse, R18, R84 ;  /* 0x000000120454723c */ /* 0x040fe20000041854 */
[----:B------:R-:W4:Y:S07]  /*8390*/  LDSM.16.MT88.4 R16, [R144+0x9000] ;  /* 0x009000009010783b */ /* 0x000f2e0000004200 */
        /* <DEDUP_REMOVED lines=18> */
[C---:B-----5:R-:W-:Y:S08]  /*84c0*/  HMMA.16816.F32.BF16 R48, R4.reuse, R12, R48 ;  /* 0x0000000c0430723c */ /* 0x060ff00000041830 */
        /* <DEDUP_REMOVED lines=42> */
[----:B------:R-:W-:Y:S01]  /*8770*/  HMMA.16816.F32.BF16 R52, R4, R26, R52 ;  /* 0x0000001a0434723c */ /* 0x000fe20000041834 */
[----:B------:R-:W-:-:S07]  /*8780*/  MOV R26, R0 ;  /* 0x00000000001a7202 */ /* 0x000fce0000000f00 */
[C---:B-1----:R-:W-:Y:S08]  /*8790*/  HMMA.16816.F32.BF16 R56, R4.reuse, R20, R56 ;  /* 0x000000140438723c */ /* 0x042ff00000041838 */
[C---:B------:R-:W-:Y:S08]  /*87a0*/  HMMA.16816.F32.BF16 R60, R4.reuse, R22, R60 ;  /* 0x00000016043c723c */ /* 0x040ff0000004183c */
[C---:B--2---:R-:W-:Y:S08]  /*87b0*/  HMMA.16816.F32.BF16 R72, R4.reuse, R8, R72 ;  /* 0x000000080448723c */ /* 0x044ff00000041848 */
[C---:B------:R-:W-:Y:S08]  /*87c0*/  HMMA.16816.F32.BF16 R76, R4.reuse, R10, R76 ;  /* 0x0000000a044c723c */ /* 0x040ff0000004184c */
[C---:B---3--:R-:W-:Y:S08]  /*87d0*/  HMMA.16816.F32.BF16 R92, R4.reuse, R12, R92 ;  /* 0x0000000c045c723c */ /* 0x048ff0000004185c */
[C---:B------:R-:W-:Y:S08]  /*87e0*/  HMMA.16816.F32.BF16 R80, R4.reuse, R14, R80 ;  /* 0x0000000e0450723c */ /* 0x040ff00000041850 */
[C---:B----4-:R-:W-:Y:S08]  /*87f0*/  HMMA.16816.F32.BF16 R88, R4.reuse, R16, R88 ;  /* 0x000000100458723c */ /* 0x050ff00000041858 */
[----:B------:R-:W-:Y:S01]  /*8800*/  HMMA.16816.F32.BF16 R84, R4, R18, R84 ;  /* 0x000000120454723c */ /* 0x000fe20000041854 */
[----:B------:R-:W-:-:S04]  /*8810*/  NOP ;  /* 0x0000000000007918 */ /* 0x000fc80000000000 */
[----:B------:R-:W-:-:S15]  /*8820*/  @P4 BRA `(.L_x_4991) ;  /* 0x0000000000044947 */ /* 0x000fde0003800000 */
.L_x_4985:
[----:B------:R-:W-:-:S07]  /*8830*/  IADD3 R132, PT, PT, R26, -0x1, RZ ;  /* 0xffffffff1a847810 */ /* 0x000fce0007ffe0ff */
.L_x_4991:
[----:B------:R-:W-:-:S13]  /*8840*/  ISETP.GE.AND P0, PT, R132, R157, PT ;  /* 0x0000009d8400720c */ /* 0x000fda0003f06270 */
        /* <DEDUP_REMOVED lines=13> */
.L_x_4996:
        /* <DEDUP_REMOVED lines=56> */
[C---:B------:R-:W-:Y:S03]  /*8ca0*/  LEA R12, P0, R9.reuse, R168, 0x2 ;  /* 0x000000a8090c7211 */ /* 0x040fe600078010ff */
[----:B------:R-:W2:Y:S01]  /*8cb0*/  LDG.E R8, desc[UR16][R14.64] ;  /* 0x000000100e087981 */ /* 0x000ea2000c1e1900 */
[C---:B------:R-:W-:Y:S01]  /*8cc0*/  LEA.HI.X.SX32 R13, R9.reuse, R169, 0x2, P0 ;  /* 0x000000a9090d7211 */ /* 0x040fe200000f16ff */
[----:B------:R-:W-:Y:S04]  /*8cd0*/  IMAD.IADD R9, R9, 0x1, -R11 ;  /* 0x0000000109097824 */ /* 0x000fe800078e0a0b */
[----:B------:R-:W-:Y:S01]  /*8ce0*/  IMAD R9, R9, R6, -0x40 ;  /* 0xffffffc009097424 */ /* 0x000fe200078e0206 */
[----:B------:R-:W2:Y:S04]  /*8cf0*/  LDG.E R7, desc[UR16][R12.64] ;  /* 0x000000100c077981 */ /* 0x000ea8000c1e1900 */
        /* <DEDUP_REMOVED lines=13> */
.L_x_4993:
        /* <DEDUP_REMOVED lines=8> */
[----:B------:R-:W-:Y:S01]  /*8e50*/  LEA.HI.X R177, R2, R161, R103, 0x5, P0 ;  /* 0x000000a102b17211 */ /* 0x000fe200000f2c67 */
[----:B------:R-:W-:Y:S01]  /*8e60*/  VIADD R170, R170, 0xffffffff ;  /* 0xffffffffaaaa7836 */ /* 0x000fe20000000000 */
        /* <DEDUP_REMOVED lines=13> */
[----:B------:R-:W-:Y:S02]  /*8f40*/  ISETP.GT.AND P0, PT, R170, R157, PT ;  /* 0x0000009daa00720c */ /* 0x000fe40003f04270 */
        /* <DEDUP_REMOVED lines=207> */
.L_x_4995:
        /* <DEDUP_REMOVED lines=49> */
.L_x_4994:
        /* <DEDUP_REMOVED lines=149> */
[----:B------:R-:W-:Y:S03]  /*a8a0*/  ISETP.GT.AND P0, PT, R170, R157, PT ;  /* 0x0000009daa00720c */ /* 0x000fe60003f04270 */
        /* <DEDUP_REMOVED lines=164> */
.L_x_4992:
[----:B------:R-:W1:Y:S01]  /*b2f0*/  SHFL.BFLY PT, R0, R175, 0x2, 0x1f ;  /* 0x0c401f00af007f89 */ /* 0x000e6200000e0000 */
[----:B------:R-:W2:Y:S01]  /*b300*/  S2UR UR7, SR_CgaCtaId ;  /* 0x00000000000779c3 */ /* 0x000ea20000008800 */
[----:B------:R-:W-:Y:S01]  /*b310*/  UMOV UR4, 0x400 ;  /* 0x0000040000047882 */ /* 0x000fe20000000000 */
[----:B------:R-:W-:Y:S01]  /*b320*/  BSSY.RECONVERGENT B0, `(.L_x_4997) ;  /* 0x00000cf000007945 */ /* 0x000fe20003800200 */
[----:B------:R-:W3:Y:S01]  /*b330*/  SHFL.BFLY PT, R8, R173, 0x2, 0x1f ;  /* 0x0c401f00ad087f89 */ /* 0x000ee200000e0000 */
[----:B------:R-:W4:Y:S04]  /*b340*/  S2R R4, SR_TID.X ;  /* 0x0000000000047919 */ /* 0x000f280000002100 */
[----:B------:R-:W5:Y:S01]  /*b350*/  S2UR UR6, SR_CTAID.Y ;  /* 0x00000000000679c3 */ /* 0x000f620000002600 */
[----:B------:R-:W5:Y:S07]  /*b360*/  S2R R101, SR_TID.X ;  /* 0x0000000000657919 */ /* 0x000f6e0000002100 */
[----:B------:R-:W-:Y:S08]  /*b370*/  BAR.SYNC.DEFER_BLOCKING 0x0 ;  /* 0x0000000000007b1d */ /* 0x000ff00000010000 */
[----:B------:R-:W5:Y:S01]  /*b380*/  S2UR UR5, SR_CTAID.Z ;  /* 0x00000000000579c3 */ /* 0x000f620000002700 */
[----:B-1----:R-:W-:Y:S01]  /*b390*/  FADD.FTZ R7, R0, R175 ;  /* 0x000000af00077221 */ /* 0x002fe20000010000 */
[----:B--2---:R-:W-:Y:S01]  /*b3a0*/  ULEA UR7, UR7, UR4, 0x18 ;  /* 0x0000000407077291 */ /* 0x004fe2000f8ec0ff */
[----:B------:R-:W1:Y:S01]  /*b3b0*/  LDCU UR4, c[0x0][0x44c] ;  /* 0x00008980ff0477ac */ /* 0x000e620008000800 */
[----:B---3--:R-:W-:-:S02]  /*b3c0*/  FADD.FTZ R8, R8, R173 ;  /* 0x000000ad08087221 */ /* 0x008fc40000010000 */
[----:B------:R-:W2:Y:S04]  /*b3d0*/  SHFL.BFLY PT, R6, R7, 0x1, 0x1f ;  /* 0x0c201f0007067f89 */ /* 0x000ea800000e0000 */
[----:B------:R-:W3:Y:S01]  /*b3e0*/  SHFL.BFLY PT, R5, R8, 0x1, 0x1f ;  /* 0x0c201f0008057f89 */ /* 0x000ee200000e0000 */
[C---:B----4-:R-:W-:Y:S02]  /*b3f0*/  SHF.L.U32 R2, R4.reuse, 0x4, RZ ;  /* 0x0000000404027819 */ /* 0x050fe400000006ff */
[----:B------:R-:W-:Y:S02]  /*b400*/  SHF.L.U32 R10, R4, 0x1, RZ ;  /* 0x00000001040a7819 */ /* 0x000fe400000006ff */
[----:B------:R-:W-:Y:S02]  /*b410*/  LOP3.LUT R9, R2, 0x1c0, RZ, 0xc0, !PT ;  /* 0x000001c002097812 */ /* 0x000fe400078ec0ff */
[----:B-----5:R-:W-:-:S02]  /*b420*/  SHF.R.U32.HI R101, RZ, 0x4, R101 ;  /* 0x00000004ff657819 */ /* 0x020fc40000011665 */
[----:B------:R-:W-:Y:S02]  /*b430*/  LOP3.LUT R0, R10, 0x6, RZ, 0xc0, !PT ;  /* 0x000000060a007812 */ /* 0x000fe400078ec0ff */
[----:B------:R-:W-:Y:S02]  /*b440*/  SHF.R.U32.HI R13, RZ, 0x1, R4 ;  /* 0x00000001ff0d7819 */ /* 0x000fe40000011604 */
[----:B------:R-:W-:Y:S01]  /*b450*/  LOP3.LUT R10, R9, 0x38, R10, 0xf8, !PT ;  /* 0x00000038090a7812 */ /* 0x000fe200078ef80a */
[----:B--2---:R-:W-:Y:S01]  /*b460*/  FADD.FTZ R6, R7, R6 ;  /* 0x0000000607067221 */ /* 0x004fe20000010000 */
[----:B------:R-:W-:Y:S02]  /*b470*/  IADD3 R7, PT, PT, R101, 0x8, RZ ;  /* 0x0000000865077810 */ /* 0x000fe40007ffe0ff */
[----:B------:R-:W-:Y:S01]  /*b480*/  SHF.L.U32 R17, R4, 0x5, RZ ;  /* 0x0000000504117819 */ /* 0x000fe200000006ff */
[----:B---3--:R-:W-:Y:S01]  /*b490*/  FADD.FTZ R5, R8, R5 ;  /* 0x0000000508057221 */ /* 0x008fe20000010000 */
[----:B------:R-:W2:Y:S01]  /*b4a0*/  MUFU.RCP R11, R6 ;  /* 0x00000006000b7308 */ /* 0x000ea20000001000 */
[----:B------:R-:W-:-:S02]  /*b4b0*/  SHF.R.U32.HI R103, RZ, 0x2, R4 ;  /* 0x00000002ff677819 */ /* 0x000fc40000011604 */
[----:B------:R-:W-:Y:S02]  /*b4c0*/  LOP3.LUT R8, R13, 0x30, RZ, 0xc0, !PT ;  /* 0x000000300d087812 */ /* 0x000fe400078ec0ff */
[----:B------:R-:W-:Y:S02]  /*b4d0*/  ISETP.GE.AND P5, PT, R7, R156, PT ;  /* 0x0000009c0700720c */ /* 0x000fe40003fa6270 */
[----:B------:R-:W-:Y:S01]  /*b4e0*/  LOP3.LUT R17, R0, 0x7c00, R17, 0xf8, !PT ;  /* 0x00007c0000117812 */ /* 0x000fe200078ef811 */
[----:B------:R-:W3:Y:S01]  /*b4f0*/  MUFU.RCP R9, R5 ;  /* 0x0000000500097308 */ /* 0x000ee20000001000 */
[----:B------:R-:W-:Y:S02]  /*b500*/  SHF.L.U32 R0, R4, 0x2, RZ ;  /* 0x0000000204007819 */ /* 0x000fe400000006ff */
[----:B------:R-:W-:Y:S02]  /*b510*/  LOP3.LUT R103, R8, 0x7, R103, 0xf8, !PT ;  /* 0x0000000708677812 */ /* 0x000fe400078ef867 */
[----:B------:R-:W-:-:S02]  /*b520*/  R2P PR, R4, 0x1c ;  /* 0x0000001c04007804 */ /* 0x000fc40000000000 */
[----:B------:R-:W-:Y:S02]  /*b530*/  MOV R8, 0x40 ;  /* 0x0000004000087802 */ /* 0x000fe40000000f00 */
[----:B------:R-:W-:Y:S02]  /*b540*/  LOP3.LUT R12, R0, 0x1f8, RZ, 0xc0, !PT ;  /* 0x000001f8000c7812 */ /* 0x000fe400078ec0ff */
[----:B------:R-:W-:Y:S02]  /*b550*/  SEL R8, R8, 0xffffffc0, !P3 ;  /* 0xffffffc008087807 */ /* 0x000fe40005800000 */
[----:B------:R-:W-:Y:S02]  /*b560*/  LOP3.LUT R10, R17, R10, RZ, 0xfc, !PT ;  /* 0x0000000a110a7212 */ /* 0x000fe400078efcff */
[----:B------:R-:W-:Y:S02]  /*b570*/  FSETP.NE.FTZ.AND P6, PT, R6, RZ, PT ;  /* 0x000000ff0600720b */ /* 0x000fe40003fd5000 */
[----:B------:R-:W-:-:S02]  /*b580*/  FSETP.NE.FTZ.AND P3, PT, R5, RZ, PT ;  /* 0x000000ff0500720b */ /* 0x000fc40003f75000 */
[----:B------:R-:W-:Y:S02]  /*b590*/  LOP3.LUT R13, R12, 0x38, R13, 0x78, !PT ;  /* 0x000000380c0d7812 */ /* 0x000fe400078e780d */
[C---:B------:R-:W-:Y:S02]  /*b5a0*/  IADD3 R7, PT, PT, R101.reuse, 0x18, RZ ;  /* 0x0000001865077810 */ /* 0x040fe40007ffe0ff */
[----:B------:R-:W-:Y:S02]  /*b5b0*/  MOV R12, 0x20 ;  /* 0x00000020000c7802 */ /* 0x000fe40000000f00 */
[----:B------:R-:W-:Y:S02]  /*b5c0*/  LOP3.LUT R2, R2, 0x10, RZ, 0xc0, !PT ;  /* 0x0000001002027812 */ /* 0x000fe400078ec0ff */
[----:B------:R-:W-:Y:S01]  /*b5d0*/  LEA R10, R10, UR7, 0x2 ;  /* 0x000000070a0a7c11 */ /* 0x000fe2000f8e10ff */
[----:B------:R-:W4:Y:S01]  /*b5e0*/  @P6 LDC R19, c[0x0][0x458] ;  /* 0x00011600ff136b82 */ /* 0x000f220000000800 */
[----:B------:R-:W-:Y:S01]  /*b5f0*/  IADD3 R15, PT, PT, R101, 0x10, RZ ;  /* 0x00000010650f7810 */ /* 0x000fe20007ffe0ff */
[----:B------:R-:W5:Y:S01]  /*b600*/  @P6 MUFU.LG2 R6, R6 ;  /* 0x0000000600066308 */ /* 0x000f620000000c00 */
[----:B--2---:R-:W-:-:S02]  /*b610*/  FSEL R11, R11, 1, P6 ;  /* 0x3f8000000b0b7808 */ /* 0x004fc40003000000 */
[----:B---3--:R-:W-:Y:S02]  /*b620*/  FSEL R9, R9, 1, P3 ;  /* 0x3f80000009097808 */ /* 0x008fe40001800000 */
[----:B------:R-:W-:Y:S01]  /*b630*/  ISETP.GE.AND P0, PT, R7, R156, PT ;  /* 0x0000009c0700720c */ /* 0x000fe20003f06270 */
[C---:B------:R-:W-:Y:S01]  /*b640*/  FMUL.FTZ R96, R11.reuse, R96 ;  /* 0x000000600b607220 */ /* 0x040fe20000410000 */
[----:B------:R-:W-:Y:S01]  /*b650*/  SEL R7, R12, 0xffffffe0, !P2 ;  /* 0xffffffe00c077807 */ /* 0x000fe20005000000 */
[----:B------:R-:W-:Y:S01]  /*b660*/  FMUL.FTZ R97, R11, R97 ;  /* 0x000000610b617220 */ /* 0x000fe20000410000 */
[----:B------:R-:W-:Y:S01]  /*b670*/  LEA R2, R13, R2, 0x2 ;  /* 0x000000020d027211 */ /* 0x000fe200078e10ff */
[C---:B------:R-:W-:Y:S01]  /*b680*/  FMUL.FTZ R36, R11.reuse, R36 ;  /* 0x000000240b247220 */ /* 0x040fe20000410000 */
[----:B------:R-:W-:Y:S01]  /*b690*/  IADD3 R13, PT, PT, R10, 0x80, RZ ;  /* 0x000000800a0d7810 */ /* 0x000fe20007ffe0ff */
[----:B------:R-:W-:Y:S01]  /*b6a0*/  FMUL.FTZ R37, R11, R37 ;  /* 0x000000250b257220 */ /* 0x000fe20000410000 */
[----:B------:R-:W-:Y:S01]  /*b6b0*/  ISETP.GE.AND P1, PT, R15, R156, PT ;  /* 0x0000009c0f00720c */ /* 0x000fe20003f26270 */
[C---:B------:R-:W-:Y:S01]  /*b6c0*/  FMUL.FTZ R40, R11.reuse, R40 ;  /* 0x000000280b287220 */ /* 0x040fe20000410000 */
[----:B------:R-:W-:Y:S01]  /*b6d0*/  IADD3 R12, PT, PT, R8, R10, RZ ;  /* 0x0000000a080c7210 */ /* 0x000fe20007ffe0ff */
[C---:B------:R-:W-:Y:S01]  /*b6e0*/  FMUL.FTZ R41, R11.reuse, R41 ;  /* 0x000000290b297220 */ /* 0x040fe20000410000 */
[----:B------:R-:W-:Y:S01]  /*b6f0*/  @P4 IADD3 R13, PT, PT, R10, -0x80, RZ ;  /* 0xffffff800a0d4810 */ /* 0x000fe20007ffe0ff */
[----:B------:R-:W-:Y:S01]  /*b700*/  FMUL.FTZ R44, R11, R44 ;  /* 0x0000002c0b2c7220 */ /* 0x000fe20000410000 */
[----:B------:R-:W-:Y:S01]  /*b710*/  IADD3 R15, PT, PT, R101, 0x20, RZ ;  /* 0x00000020650f7810 */ /* 0x000fe20007ffe0ff */
        /* <DEDUP_REMOVED lines=35> */
[C---:B------:R-:W-:Y:S01]  /*b950*/  FMUL.FTZ R50, R9.reuse, R50 ;  /* 0x0000003209327220 */ /* 0x040fe20000410000 */
[----:B------:R-:W-:Y:S01]  /*b960*/  IADD3 R16, PT, PT, R8, R13, RZ ;  /* 0x0000000d08107210 */ /* 0x000fe20007ffe0ff */
[----:B------:R-:W-:Y:S01]  /*b970*/  FMUL.FTZ R51, R9, R51 ;  /* 0x0000003309337220 */ /* 0x000fe20000410000 */
[----:B------:R-:W-:Y:S01]  /*b980*/  ISETP.GE.AND P2, PT, R15, R156, PT ;  /* 0x0000009c0f00720c */ /* 0x000fe20003f46270 */
[C---:B------:R-:W-:Y:S01]  /*b990*/  FMUL.FTZ R54, R9.reuse, R54 ;  /* 0x0000003609367220 */ /* 0x040fe20000410000 */
[----:B------:R-:W-:Y:S01]  /*b9a0*/  FMUL.FTZ R55, R9, R55 ;  /* 0x0000003709377220 */ /* 0x000fe20000410000 */
[----:B------:R-:W-:Y:S01]  /*b9b0*/  STS.64 [R10], R96 ;  /* 0x000000600a007388 */ /* 0x000fe20000000a00 */
[----:B------:R-:W-:Y:S01]  /*b9c0*/  IADD3 R15, PT, PT, R7, R13, RZ ;  /* 0x0000000d070f7210 */ /* 0x000fe20007ffe0ff */
[C---:B------:R-:W-:Y:S01]  /*b9d0*/  FMUL.FTZ R58, R9.reuse, R58 ;  /* 0x0000003a093a7220 */ /* 0x040fe20000410000 */
[C---:B------:R-:W-:Y:S01]  /*b9e0*/  FMUL.FTZ R59, R9.reuse, R59 ;  /* 0x0000003b093b7220 */ /* 0x040fe20000410000 */
[----:B------:R-:W-:Y:S01]  /*b9f0*/  STS.64 [R10+0x800], R98 ;  /* 0x000800620a007388 */ /* 0x000fe20000000a00 */
[C---:B------:R-:W-:Y:S01]  /*ba00*/  FMUL.FTZ R62, R9.reuse, R62 ;  /* 0x0000003e093e7220 */ /* 0x040fe20000410000 */
[----:B------:R-:W-:Y:S01]  /*ba10*/  FMUL.FTZ R63, R9, R63 ;  /* 0x0000003f093f7220 */ /* 0x000fe20000410000 */
        /* <DEDUP_REMOVED lines=22> */
[----:B------:R-:W2:Y:S01]  /*bb80*/  LDC.64 R8, c[0x0][0x430] ;  /* 0x00010c00ff087b82 */ /* 0x000ea20000000a00 */
[----:B------:R-:W3:Y:S01]  /*bb90*/  @P3 MUFU.LG2 R5, R5 ;  /* 0x0000000500053308 */ /* 0x000ee20000000c00 */
[----:B------:R-:W-:Y:S01]  /*bba0*/  LOP3.LUT P4, RZ, R4, 0x3, RZ, 0xc0, !PT ;  /* 0x0000000304ff7812 */ /* 0x000fe2000788c0ff */
[----:B------:R-:W-:Y:S04]  /*bbb0*/  STS.64 [R14+0x800], R46 ;  /* 0x0008002e0e007388 */ /* 0x000fe80000000a00 */
[----:B------:R-:W-:Y:S01]  /*bbc0*/  STS.64 [R13], R48 ;  /* 0x000000300d007388 */ /* 0x000fe20000000a00 */
[----:B------:R-:W1:Y:S03]  /*bbd0*/  LDC R7, c[0x0][0x3e0] ;  /* 0x0000f800ff077b82 */ /* 0x000e660000000800 */
[----:B------:R-:W-:Y:S04]  /*bbe0*/  STS.64 [R13+0x800], R50 ;  /* 0x000800320d007388 */ /* 0x000fe80000000a00 */
[----:B------:R-:W-:Y:S01]  /*bbf0*/  STS.64 [R15], R52 ;  /* 0x000000340f007388 */ /* 0x000fe20000000a00 */
[----:B------:R-:W4:Y:S03]  /*bc00*/  @P3 LDC R18, c[0x0][0x458] ;  /* 0x00011600ff123b82 */ /* 0x000f260000000800 */
[----:B------:R-:W-:Y:S04]  /*bc10*/  STS.64 [R15+0x800], R54 ;  /* 0x000800360f007388 */ /* 0x000fe80000000a00 */
[----:B------:R-:W-:Y:S01]  /*bc20*/  STS.64 [R16], R56 ;  /* 0x0000003810007388 */ /* 0x000fe20000000a00 */
[----:B--2---:R-:W-:-:S03]  /*bc30*/  IMAD R8, R8, UR6, R166 ;  /* 0x0000000608087c24 */ /* 0x004fc6000f8e02a6 */
        /* <DEDUP_REMOVED lines=11> */
[----:B--2---:R-:W-:-:S03]  /*bcf0*/  IADD3 R10, PT, PT, -R166, RZ, RZ ;  /* 0x000000ffa60a7210 */ /* 0x004fc60007ffe1ff */
[----:B------:R2:W-:Y:S01]  /*bd00*/  STS.64 [R13+0x4000], R92 ;  /* 0x0040005c0d007388 */ /* 0x0005e20000000a00 */
[----:B-----5:R-:W-:-:S03]  /*bd10*/  MOV R69, 0xff800000 ;  /* 0xff80000000457802 */ /* 0x020fc60000000f00 */
[----:B------:R2:W-:Y:S01]  /*bd20*/  STS.64 [R13+0x4800], R94 ;  /* 0x0048005e0d007388 */ /* 0x0005e20000000a00 */
[----:B-1----:R-:W-:Y:S01]  /*bd30*/  IMAD R10, R7, R10, UR5 ;  /* 0x00000005070a7e24 */ /* 0x002fe2000f8e020a */
[----:B------:R-:W-:Y:S02]  /*bd40*/  MOV R68, 0xff800000 ;  /* 0xff80000000447802 */ /* 0x000fe40000000f00 */
[----:B------:R2:W-:Y:S01]  /*bd50*/  STS.64 [R15+0x4000], R80 ;  /* 0x004000500f007388 */ /* 0x0005e20000000a00 */
[----:B------:R-:W-:Y:S02]  /*bd60*/  IMAD R8, R8, R7, R10 ;  /* 0x0000000708087224 */ /* 0x000fe400078e020a */
[----:B------:R-:W-:Y:S01]  /*bd70*/  @P6 FMUL.FTZ R7, R6, 0.69314718246459960938 ;  /* 0x3f31721806076820 */ /* 0x000fe20000410000 */
[----:B---3--:R-:W-:Y:S01]  /*bd80*/  @P3 FMUL.FTZ R6, R5, 0.69314718246459960938 ;  /* 0x3f31721805063820 */ /* 0x008fe20000410000 */
[----:B------:R2:W-:Y:S01]  /*bd90*/  STS.64 [R15+0x4800], R82 ;  /* 0x004800520f007388 */ /* 0x0005e20000000a00 */
[----:B----4-:R-:W-:Y:S01]  /*bda0*/  IMAD R70, R8, R9, R165 ;  /* 0x0000000908467224 */ /* 0x010fe200078e02a5 */
[----:B------:R-:W-:Y:S01]  /*bdb0*/  SHF.L.U32 R73, R4, 0x3, RZ ;  /* 0x0000000304497819 */ /* 0x000fe200000006ff */
[----:B------:R-:W-:Y:S01]  /*bdc0*/  @P6 FFMA.FTZ R69, R100, R19, R7 ;  /* 0x0000001364456223 */ /* 0x000fe20000010007 */
[----:B------:R2:W-:Y:S01]  /*bdd0*/  STS.64 [R16+0x4000], R88 ;  /* 0x0040005810007388 */ /* 0x0005e20000000a00 */
[----:B------:R-:W-:Y:S01]  /*bde0*/  @P3 FFMA.FTZ R68, R3, R18, R6 ;  /* 0x0000001203443223 */ /* 0x000fe20000010006 */
[----:B------:R-:W-:Y:S01]  /*bdf0*/  IMAD R3, R70, UR4, RZ ;  /* 0x0000000446037c24 */ /* 0x000fe2000f8e02ff */
[----:B------:R-:W-:Y:S01]  /*be00*/  LOP3.LUT R73, R73, 0x1f80, RZ, 0xc0, !PT ;  /* 0x00001f8049497812 */ /* 0x000fe200078ec0ff */
[----:B------:R2:W-:Y:S01]  /*be10*/  STS.64 [R16+0x4800], R90 ;  /* 0x0048005a10007388 */ /* 0x0005e20000000a00 */
[----:B------:R-:W-:-:S03]  /*be20*/  IADD3 R71, PT, PT, R101, 0x28, RZ ;  /* 0x0000002865477810 */ /* 0x000fc60007ffe0ff */
        /* <DEDUP_REMOVED lines=30> */
.L_x_4998:
[----:B------:R-:W-:Y:S05]  /*c010*/  BSYNC.RECONVERGENT B0 ;  /* 0x0000000000007941 */ /* 0x000fea0003800200 */
.L_x_4997:
[----:B------:R-:W-:Y:S01]  /*c020*/  ISETP.GE.AND P6, PT, R101, R156, PT ;  /* 0x0000009c6500720c */ /* 0x000fe20003fc6270 */
[----:B------:R-:W-:Y:S01]  /*c030*/  BSSY.RECONVERGENT B0, `(.L_x_4999) ;  /* 0x0000011000007945 */ /* 0x000fe20003800200 */
[----:B--2---:R-:W-:Y:S02]  /*c040*/  LOP3.LUT R2, R73, 0x3c, R0, 0xf8, !PT ;  /* 0x0000003c49027812 */ /* 0x004fe400078ef800 */
[----:B------:R-:W-:Y:S02]  /*c050*/  LOP3.LUT R70, R0, 0x3c, RZ, 0xc0, !PT ;  /* 0x0000003c00467812 */ /* 0x000fe400078ec0ff */
[----:B---3--:R-:W-:Y:S02]  /*c060*/  IADD3 R69, P3, PT, R3, R2, RZ ;  /* 0x0000000203457210 */ /* 0x008fe40007f7e0ff */
        /* <DEDUP_REMOVED lines=13> */
.L_x_5000:
[----:B------:R-:W-:Y:S05]  /*c140*/  BSYNC.RECONVERGENT B0 ;  /* 0x0000000000007941 */ /* 0x000fea0003800200 */
.L_x_4999:
[----:B------:R-:W-:Y:S01]  /*c150*/  BSSY.RECONVERGENT B0, `(.L_x_5001) ;  /* 0x0000011000007945 */ /* 0x000fe20003800200 */
[----:B------:R-:W-:Y:S02]  /*c160*/  ISETP.GE.AND P3, PT, R71, R156, PT ;  /* 0x0000009c4700720c */ /* 0x000fe40003f66270 */
[----:B------:R-:W-:Y:S01]  /*c170*/  IADD3 R101, PT, PT, R101, 0x38, RZ ;  /* 0x0000003865657810 */ /* 0x000fe20007ffe0ff */
[----:B------:R-:W-:Y:S05]  /*c180*/  @P5 BRA `(.L_x_5002) ;  /* 0x0000000000345947 */ /* 0x000fea0003800000 */
        /* <DEDUP_REMOVED lines=13> */
.L_x_5002:
[----:B------:R-:W-:Y:S05]  /*c260*/  BSYNC.RECONVERGENT B0 ;  /* 0x0000000000007941 */ /* 0x000fea0003800200 */
.L_x_5001:
[----:B------:R-:W-:Y:S01]  /*c270*/  BSSY.RECONVERGENT B0, `(.L_x_5003) ;  /* 0x0000010000007945 */ /* 0x000fe20003800200 */
[----:B------:R-:W-:-:S03]  /*c280*/  ISETP.GE.AND P5, PT, R101, R156, PT ;  /* 0x0000009c6500720c */ /* 0x000fc60003fa6270 */
[----:B------:R-:W-:Y:S10]  /*c290*/  @P1 BRA `(.L_x_5004) ;  /* 0x0000000000341947 */ /* 0x000ff40003800000 */
[----:B------:R-:W4:Y:S01]  /*c2a0*/  LDCU UR4, c[0x0][0x440] ;  /* 0x00008800ff0477ac */ /* 0x000f220008000800 */
[----:B-1-3--:R-:W-:Y:S02]  /*c2b0*/  P2R R28, PR, RZ, 0x1 ;  /* 0x00000001ff1c7803 */ /* 0x00afe40000000000 */
[----:B----4-:R-:W-:Y:S02]  /*c2c0*/  ISETP.GE.AND P0, PT, R70, UR4, PT ;  /* 0x0000000446007c0c */ /* 0x010fe4000bf06270 */
[----:B------:R-:W-:-:S11]  /*c2d0*/  ISETP.GE.AND P6, PT, R0, UR4, PT ;  /* 0x0000000400007c0c */ /* 0x000fd6000bfc6270 */
[----:B--2---:R-:W1:Y:S02]  /*c2e0*/  @!P0 LDC.64 R2, c[0x0][0x3f8] ;  /* 0x0000fe00ff028b82 */ /* 0x004e640000000a00 */
        /* <DEDUP_REMOVED lines=8> */
.L_x_5004:
[----:B------:R-:W-:Y:S05]  /*c370*/  BSYNC.RECONVERGENT B0 ;  /* 0x0000000000007941 */ /* 0x000fea0003800200 */
.L_x_5003:
[----:B------:R-:W-:Y:S04]  /*c380*/  BSSY.RECONVERGENT B0, `(.L_x_5005) ;  /* 0x000000d000007945 */ /* 0x000fe80003800200 */
[----:B------:R-:W-:Y:S05]  /*c390*/  @P0 BRA `(.L_x_5006) ;  /* 0x00000000002c0947 */ /* 0x000fea0003800000 */
[----:B------:R-:W5:Y:S02]  /*c3a0*/  LDCU UR4, c[0x0][0x440] ;  /* 0x00008800ff0477ac */ /* 0x000f640008000800 */
[----:B-----5:R-:W-:Y:S02]  /*c3b0*/  ISETP.GE.AND P6, PT, R70, UR4, PT ;  /* 0x0000000446007c0c */ /* 0x020fe4000bfc6270 */
[----:B------:R-:W-:-:S11]  /*c3c0*/  ISETP.GE.AND P1, PT, R0, UR4, PT ;  /* 0x0000000400007c0c */ /* 0x000fd6000bf26270 */
[----:B-1--4-:R-:W1:Y:S08]  /*c3d0*/  @!P6 LDC.64 R24, c[0x0][0x3f8] ;  /* 0x0000fe00ff18eb82 */ /* 0x012e700000000a00 */
[----:B--23--:R-:W2:Y:S01]  /*c3e0*/  @!P1 LDC.64 R2, c[0x0][0x3f8] ;  /* 0x0000fe00ff029b82 */ /* 0x00cea20000000a00 */
[----:B-1----:R-:W-:-:S04]  /*c3f0*/  @!P6 LEA R24, P0, R69, R24, 0x2 ;  /* 0x000000184518e211 */ /* 0x002fc800078010ff */
[C---:B------:R-:W-:Y:S02]  /*c400*/  @!P6 LEA.HI.X R25, R69.reuse, R25, R68, 0x2, P0 ;  /* 0x000000194519e211 */ /* 0x040fe400000f1444 */
[----:B--2---:R-:W-:-:S03]  /*c410*/  @!P1 LEA R2, P0, R69, R2, 0x2 ;  /* 0x0000000245029211 */ /* 0x004fc600078010ff */
[----:B------:R1:W-:Y:S01]  /*c420*/  @!P6 STG.E.128 desc[UR16][R24.64+0x3000], R52 ;  /* 0x003000341800e986 */ /* 0x0003e2000c101d10 */
[----:B------:R-:W-:-:S05]  /*c430*/  @!P1 LEA.HI.X R3, R69, R3, R68, 0x2, P0 ;  /* 0x0000000345039211 */ /* 0x000fca00000f1444 */
[----:B------:R1:W-:Y:S04]  /*c440*/  @!P1 STG.E.128 desc[UR16][R2.64+0x3100], R20 ;  /* 0x0031001402009986 */ /* 0x0003e8000c101d10 */
.L_x_5006:
[----:B------:R-:W-:Y:S05]  /*c450*/  BSYNC.RECONVERGENT B0 ;  /* 0x0000000000007941 */ /* 0x000fea0003800200 */
.L_x_5005:
[----:B------:R-:W-:Y:S04]  /*c460*/  BSSY.RECONVERGENT B0, `(.L_x_5007) ;  /* 0x000000d000007945 */ /* 0x000fe80003800200 */
[----:B------:R-:W-:Y:S05]  /*c470*/  @P2 BRA `(.L_x_5008) ;  /* 0x00000000002c2947 */ /* 0x000fea0003800000 */
[----:B------:R-:W5:Y:S02]  /*c480*/  LDCU UR4, c[0x0][0x440] ;  /* 0x00008800ff0477ac */ /* 0x000f640008000800 */
[----:B-----5:R-:W-:Y:S02]  /*c490*/  ISETP.GE.AND P6, PT, R70, UR4, PT ;  /* 0x0000000446007c0c */ /* 0x020fe4000bfc6270 */
[----:B------:R-:W-:-:S11]  /*c4a0*/  ISETP.GE.AND P1, PT, R0, UR4, PT ;  /* 0x0000000400007c0c */ /* 0x000fd6000bf26270 */
[----:B-1----:R-:W1:Y:S08]  /*c4b0*/  @!P6 LDC.64 R20, c[0x0][0x3f8] ;  /* 0x0000fe00ff14eb82 */ /* 0x002e700000000a00 */
[----:B--234-:R-:W2:Y:S01]  /*c4c0*/  @!P1 LDC.64 R2, c[0x0][0x3f8] ;  /* 0x0000fe00ff029b82 */ /* 0x01cea20000000a00 */
[----:B-1----:R-:W-:-:S04]  /*c4d0*/  @!P6 LEA R20, P2, R69, R20, 0x2 ;  /* 0x000000144514e211 */ /* 0x002fc800078410ff */
[C---:B------:R-:W-:Y:S02]  /*c4e0*/  @!P6 LEA.HI.X R21, R69.reuse, R21, R68, 0x2, P2 ;  /* 0x000000154515e211 */ /* 0x040fe400010f1444 */
[----:B--2---:R-:W-:-:S03]  /*c4f0*/  @!P1 LEA R2, P0, R69, R2, 0x2 ;  /* 0x0000000245029211 */ /* 0x004fc600078010ff */
[----:B------:R1:W-:Y:S01]  /*c500*/  @!P6 STG.E.128 desc[UR16][R20.64+0x4000], R48 ;  /* 0x004000301400e986 */ /* 0x0003e2000c101d10 */
[----:B------:R-:W-:-:S05]  /*c510*/  @!P1 LEA.HI.X R3, R69, R3, R68, 0x2, P0 ;  /* 0x0000000345039211 */ /* 0x000fca00000f1444 */
[----:B------:R1:W-:Y:S04]  /*c520*/  @!P1 STG.E.128 desc[UR16][R2.64+0x4100], R16 ;  /* 0x0041001002009986 */ /* 0x0003e8000c101d10 */
.L_x_5008:
[----:B------:R-:W-:Y:S05]  /*c530*/  BSYNC.RECONVERGENT B0 ;  /* 0x0000000000007941 */ /* 0x000fea0003800200 */
.L_x_5007:
        /* <DEDUP_REMOVED lines=13> */
.L_x_5010:
[----:B------:R-:W-:Y:S05]  /*c610*/  BSYNC.RECONVERGENT B0 ;  /* 0x0000000000007941 */ /* 0x000fea0003800200 */
.L_x_5009:
        /* <DEDUP_REMOVED lines=13> */
.L_x_5012:
[----:B------:R-:W-:Y:S05]  /*c6f0*/  BSYNC.RECONVERGENT B0 ;  /* 0x0000000000007941 */ /* 0x000fea0003800200 */
.L_x_5011:
[----:B------:R-:W-:Y:S05]  /*c700*/  @P5 EXIT ;  /* 0x000000000000594d */ /* 0x000fea0003800000 */
[----:B------:R-:W5:Y:S02]  /*c710*/  LDCU UR4, c[0x0][0x440] ;  /* 0x00008800ff0477ac */ /* 0x000f640008000800 */
[----:B-----5:R-:W-:Y:S02]  /*c720*/  ISETP.GE.AND P2, PT, R70, UR4, PT ;  /* 0x0000000446007c0c */ /* 0x020fe4000bf46270 */
[----:B------:R-:W-:-:S11]  /*c730*/  ISETP.GE.AND P0, PT, R0, UR4, PT ;  /* 0x0000000400007c0c */ /* 0x000fd6000bf06270 */
[----:B-1234-:R-:W1:Y:S02]  /*c740*/  @!P2 LDC.64 R2, c[0x0][0x3f8] ;  /* 0x0000fe00ff02ab82 */ /* 0x01ee640000000a00 */
        /* <DEDUP_REMOVED lines=9> */
.L_x_5013:
        /* <DEDUP_REMOVED lines=10> */
.L_x_7240:


//--------------------- .text._ZN5flash24flash_fwd_splitkv_kernelI23Flash_fwd_kernel_traitsILi128ELi64ELi64ELi4ELb0ELb0EN7cutlass10bfloat16_tE19Flash_kernel_traitsILi128ELi64ELi64ELi4ES3_EELb1ELb0ELb0ELb0ELb0ELb1ELb1ELb0EEEvNS_16Flash_fwd_paramsE --------------------------
	.section	.text._ZN5flash24flash_fwd_splitkv_kernelI23Flash_fwd_kernel_traitsILi128ELi64ELi64ELi4ELb0ELb0EN7cutlass10bfloat16_tE19Flash_kernel_traitsILi128ELi64ELi64ELi4ES3_EELb1ELb0ELb0ELb0ELb0ELb1ELb1ELb0EEEvNS_16Flash_fwd_paramsE,"ax",@progbits
	.align	128
        .global         _ZN5flash24flash_fwd_splitkv_kernelI23Flash_fwd_kernel_traitsILi128ELi64ELi64ELi4ELb0ELb0EN7cutlass10bfloat16_tE19Flash_kernel_traitsILi128ELi64ELi64ELi4ES3_EELb1ELb0ELb0ELb0ELb0ELb1ELb1ELb0EEEvNS_16Flash_fwd_paramsE
        .type           _ZN5flash24flash_fwd_splitkv_kernelI23Flash_fwd_kernel_traitsILi128ELi64ELi64ELi4ELb0ELb0EN7cutlass10bfloat16_tE19Flash_kernel_traitsILi128ELi64ELi64ELi4ES3_EELb1ELb0ELb0ELb0ELb0ELb1ELb1ELb0EEEvNS_16Flash_fwd_paramsE,@function
        .size           _ZN5flash24flash_fwd_splitkv_kernelI23Flash_fwd_kernel_traitsILi128ELi64ELi64ELi4ELb0ELb0EN7cutlass10bfloat16_tE19Flash_kernel_traitsILi128ELi64ELi64ELi4ES3_EELb1ELb0ELb0ELb0ELb0ELb1ELb1ELb0EEEvNS_16Flash_fwd_paramsE,(.L_x_7241 - _ZN5flash24flash_fwd_splitkv_kernelI23Flash_fwd_kernel_traitsILi128ELi64ELi64ELi4ELb0ELb0EN7cutlass10bfloat16_tE19Flash_kernel_traitsILi128ELi64ELi64ELi4ES3_EELb1ELb0ELb0ELb0ELb0ELb1ELb1ELb0EEEvNS_16Flash_fwd_paramsE)
        .other          _ZN5flash24flash_fwd_splitkv_kernelI23Flash_fwd_kernel_traitsILi128ELi64ELi64ELi4ELb0ELb0EN7cutlass10bfloat16_tE19Flash_kernel_traitsILi128ELi64ELi64ELi4ES3_EELb1ELb0ELb0ELb0ELb0ELb1ELb1ELb0EEEvNS_16Flash_fwd_paramsE,@"STO_CUDA_ENTRY STV_DEFAULT"
_ZN5flash24flash_fwd_splitkv_kernelI23Flash_fwd_kernel_traitsILi128ELi64ELi64ELi4ELb0ELb0EN7cutlass10bfloat16_tE19Flash_kernel_traitsILi128ELi64ELi64ELi4ES3_EELb1ELb0ELb0ELb0ELb0ELb1ELb1ELb0EEEvNS_16Flash_fwd_paramsE:
.text._ZN5flash24flash_fwd_splitkv_kernelI23Flash_fwd_kernel_traitsILi128ELi64ELi64ELi4ELb0ELb0EN7cutlass10bfloat16_tE19Flash_kernel_traitsILi128ELi64ELi64ELi4ES3_EELb1ELb0ELb0ELb0ELb0ELb1ELb1ELb0EEEvNS_16Flash_fwd_paramsE:
        /* <DEDUP_REMOVED lines=34> */
[C---:B--2---:R-:W-:Y:S01]  /*0220*/  IMAD.WIDE.U32 R14, R163.reuse, 0x4, R4 ;  /* 0x00000004a30e7825 */ /* 0x044fe200078e0004 */
[----:B------:R-:W-:Y:S01]  /*0230*/  ISETP.NE.AND.EX P2, PT, RZ, UR5, PT, P2 ;  /* 0x00000005ff007c0c */ /* 0x000fe2000bf45320 */
[----:B------:R-:W1:Y:S03]  /*0240*/  LDC.64 R4, c[0x0][0x468] ;  /* 0x00011a00ff047b82 */ /* 0x000e660000000a00 */
[----:B----4-:R-:W2:Y:S04]  /*0250*/  @P0 LDG.E R6, desc[UR16][R14.64] ;  /* 0x000000100e060981 */ /* 0x010ea8000c1e1900 */
[----:B------:R1:W2:Y:S01]  /*0260*/  @P4 LDG.E R13, desc[UR16][R14.64+0x4] ;  /* 0x000004100e0d4981 */ /* 0x0002a2000c1e1900 */
[----:B------:R-:W-:Y:S01]  /*0270*/  IMAD.SHL.U32 R11, R163, 0x4, RZ ;  /* 0x00000004a30b7824 */ /* 0x000fe200078e00ff */
[----:B------:R-:W-:Y:S01]  /*0280*/  SHF.R.U32.HI R2, RZ, 0x1e, R163 ;  /* 0x0000001eff027819 */ /* 0x000fe200000116a3 */
[----:B------:R-:W3:Y:S01]  /*0290*/  @!P4 LDC R7, c[0x0][0x434] ;  /* 0x00010d00ff07cb82 */ /* 0x000ee20000000800 */
[----:B------:R-:W-:-:S02]  /*02a0*/  IMAD.MOV.U32 R0, RZ, RZ, RZ ;  /* 0x000000ffff007224 */ /* 0x000fc400078e00ff */
[C---:B------:R-:W-:Y:S02]  /*02b0*/  @P2 IADD3 R16, P0, PT, R11.reuse, UR4, RZ ;  /* 0x000000040b102c10 */ /* 0x040fe4000ff1e0ff */
[----:B------:R-:W-:Y:S02]  /*02c0*/  @P3 IADD3 R18, P1, PT, R11, UR6, RZ ;  /* 0x000000060b123c10 */ /* 0x000fe4000ff3e0ff */
[C---:B------:R-:W-:Y:S02]  /*02d0*/  @P2 IADD3.X R17, PT, PT, R2.reuse, UR5, RZ, P0, !PT ;  /* 0x0000000502112c10 */ /* 0x040fe400087fe4ff */
[----:B------:R-:W-:-:S03]  /*02e0*/  @P3 IADD3.X R19, PT, PT, R2, UR7, RZ, P1, !PT ;  /* 0x0000000702133c10 */ /* 0x000fc60008ffe4ff */
[----:B------:R-:W5:Y:S01]  /*02f0*/  @P2 LDG.E R87, desc[UR16][R16.64] ;  /* 0x0000001010572981 */ /* 0x000f62000c1e1900 */
[----:B------:R-:W4:Y:S03]  /*0300*/  LDCU.U8 UR4, c[0x0][0x532] ;  /* 0x0000a640ff0477ac */ /* 0x000f260008000000 */
[----:B------:R4:W5:Y:S01]  /*0310*/  @P3 LDG.E R0, desc[UR16][R18.64] ;  /* 0x0000001012003981 */ /* 0x000962000c1e1900 */
[----:B-1----:R-:W-:-:S05]  /*0320*/  IADD3 R14, P0, PT, R11, R4, RZ ;  /* 0x000000040b0e7210 */ /* 0x002fca0007f1e0ff */
[----:B------:R-:W-:Y:S01]  /*0330*/  IMAD.X R15, R2, 0x1, R5, P0 ;  /* 0x00000001020f7824 */ /* 0x000fe200000e0605 */
[----:B------:R-:W-:-:S04]  /*0340*/  ISETP.NE.U32.AND P0, PT, R4, RZ, PT ;  /* 0x000000ff0400720c */ /* 0x000fc80003f05070 */
[----:B------:R-:W-:Y:S01]  /*0350*/  ISETP.NE.AND.EX P0, PT, R5, RZ, PT, P0 ;  /* 0x000000ff0500720c */ /* 0x000fe20003f05300 */
[----:B----4-:R-:W1:Y:S01]  /*0360*/  S2R R19, SR_CTAID.X ;  /* 0x0000000000137919 */ /* 0x010e620000002500 */
[----:B------:R-:W-:Y:S02]  /*0370*/  ISETP.NE.AND P1, PT, RZ, UR4, PT ;  /* 0x00000004ff007c0c */ /* 0x000fe4000bf25270 */
[----:B------:R-:W-:-:S04]  /*0380*/  ISETP.EQ.U32.AND P3, PT, R4, RZ, PT ;  /* 0x000000ff0400720c */ /* 0x000fc80003f62070 */
[----:B------:R-:W-:Y:S01]  /*0390*/  ISETP.EQ.OR.EX P3, PT, R5, RZ, !P1, P3 ;  /* 0x000000ff0500720c */ /* 0x000fe20004f62730 */
[----:B------:R-:W-:-:S12]  /*03a0*/  IMAD.MOV.U32 R3, RZ, RZ, -0x1 ;  /* 0xffffffffff037424 */ /* 0x000fd800078e00ff */
[----:B------:R4:W5:Y:S01]  /*03b0*/  @!P3 LDG.E R3, desc[UR16][R14.64] ;  /* 0x000000100e03b981 */ /* 0x000962000c1e1900 */
[----:B-1----:R-:W-:Y:S02]  /*03c0*/  IMAD.SHL.U32 R164, R19, 0x40, RZ ;  /* 0x0000004013a47824 */ /* 0x002fe400078e00ff */
[----:B--2---:R-:W-:Y:S02]  /*03d0*/  @P4 IMAD.IADD R7, R13, 0x1, -R6 ;  /* 0x000000010d074824 */ /* 0x004fe400078e0a06 */
[----:B------:R-:W1:Y:S03]  /*03e0*/  @!P0 LDC R13, c[0x0][0x438] ;  /* 0x00010e00ff0d8b82 */ /* 0x000e660000000800 */
[----:B---3--:R-:W-:Y:S01]  /*03f0*/  ISETP.GT.AND P3, PT, R7, R164, PT ;  /* 0x000000a40700720c */ /* 0x008fe20003f64270 */
[----:B----4-:R-:W-:-:S12]  /*0400*/  @!P0 BRA `(.L_x_5014) ;  /* 0x00000000000c8947 */ /* 0x010fd80003800000 */
[----:B------:R-:W1:Y:S02]  /*0410*/  @P1 LDG.E R4, desc[UR16][R14.64+0x4] ;  /* 0x000004100e041981 */ /* 0x000e64000c1e1900 */
[----:B-1---5:R-:W-:-:S06]  /*0420*/  @P1 IADD3 R13, PT, PT, R4, -R3, RZ ;  /* 0x80000003040d1210 */ /* 0x022fcc0007ffe0ff */
[----:B------:R2:W5:Y:S02]  /*0430*/  @!P1 LDG.E R13, desc[UR16][R14.64] ;  /* 0x000000100e0d9981 */ /* 0x000564000c1e1900 */
.L_x_5014:
[----:B------:R-:W-:Y:S05]  /*0440*/  @!P3 EXIT ;  /* 0x000000000000b94d */ /* 0x000fea0003800000 */
[----:B------:R-:W3:Y:S01]  /*0450*/  LDC R8, c[0x0][0x374] ;  /* 0x0000dd00ff087b82 */ /* 0x000ee20000000800 */
[----:B------:R-:W4:Y:S01]  /*0460*/  LDCU UR14, c[0x0][0x508] ;  /* 0x0000a100ff0e77ac */ /* 0x000f220008000800 */
[----:B-----5:R-:W-:Y:S01]  /*0470*/  @P2 IMAD.IADD R87, R87, 0x1, -R0 ;  /* 0x0000000157572824 */ /* 0x020fe200078e0a00 */
[----:B------:R-:W1:Y:S05]  /*0480*/  S2R R85, SR_TID.X ;  /* 0x0000000000557919 */ /* 0x000e6a0000002100 */
[----:B------:R-:W2:Y:S01]  /*0490*/  LDC R4, c[0x0][0x438] ;  /* 0x00010e00ff047b82 */ /* 0x000ea20000000800 */
[-C--:B---3--:R-:W-:Y:S02]  /*04a0*/  IABS R16, R8.reuse ;  /* 0x0000000800107213 */ /* 0x088fe40000000000 */
[----:B------:R-:W-:-:S02]  /*04b0*/  IABS R17, R8 ;  /* 0x0000000800117213 */ /* 0x000fc40000000000 */
[----:B------:R-:W3:Y:S03]  /*04c0*/  I2F.RP R12, R16 ;  /* 0x00000010000c7306 */ /* 0x000ee60000209400 */
[----:B------:R-:W-:Y:S02]  /*04d0*/  IMAD.MOV R17, RZ, RZ, -R17 ;  /* 0x000000ffff117224 */ /* 0x000fe400078e0a11 */
[----:B--2---:R-:W-:-:S05]  /*04e0*/  VIADD R4, R4, 0x3f ;  /* 0x0000003f04047836 */ /* 0x004fca0000000000 */
[----:B------:R-:W-:-:S04]  /*04f0*/  SHF.R.S32.HI R15, RZ, 0x1f, R4 ;  /* 0x0000001fff0f7819 */ /* 0x000fc80000011404 */
[----:B------:R-:W-:Y:S01]  /*0500*/  LEA.HI R15, R15, R4, RZ, 0x6 ;  /* 0x000000040f0f7211 */ /* 0x000fe200078f30ff */
[----:B---3--:R-:W2:Y:S03]  /*0510*/  MUFU.RCP R20, R12 ;  /* 0x0000000c00147308 */ /* 0x008ea60000001000 */
[----:B------:R-:W-:-:S05]  /*0520*/  LEA.HI.SX32 R15, R15, R8, 0x1a ;  /* 0x000000080f0f7211 */ /* 0x000fca00078fd2ff */
[----:B------:R-:W-:-:S05]  /*0530*/  VIADD R15, R15, 0xffffffff ;  /* 0xffffffff0f0f7836 */ /* 0x000fca0000000000 */
[----:B------:R-:W-:Y:S02]  /*0540*/  IABS R14, R15 ;  /* 0x0000000f000e7213 */ /* 0x000fe40000000000 */
[----:B------:R-:W-:Y:S01]  /*0550*/  LOP3.LUT R15, R15, R8, RZ, 0x3c, !PT ;  /* 0x000000080f0f7212 */ /* 0x000fe200078e3cff */
[----:B--2---:R-:W-:-:S03]  /*0560*/  VIADD R20, R20, 0xffffffe ;  /* 0x0ffffffe14147836 */ /* 0x004fc60000000000 */
[----:B------:R-:W-:Y:S01]  /*0570*/  ISETP.GE.AND P0, PT, R15, RZ, PT ;  /* 0x000000ff0f00720c */ /* 0x000fe20003f06270 */
[----:B------:R-:W2:Y:S02]  /*0580*/  F2I.FTZ.U32.TRUNC.NTZ R21, R20 ;  /* 0x0000001400157305 */ /* 0x000ea4000021f000 */
[----:B--2---:R-:W-:Y:S02]  /*0590*/  IMAD.MOV R5, RZ, RZ, -R21 ;  /* 0x000000ffff057224 */ /* 0x004fe400078e0a15 */
[----:B------:R-:W-:Y:S02]  /*05a0*/  IMAD.MOV.U32 R20, RZ, RZ, RZ ;  /* 0x000000ffff147224 */ /* 0x000fe400078e00ff */
[----:B------:R-:W-:-:S04]  /*05b0*/  IMAD R5, R5, R16, RZ ;  /* 0x0000001005057224 */ /* 0x000fc800078e02ff */
[----:B------:R-:W-:-:S06]  /*05c0*/  IMAD.HI.U32 R5, R21, R5, R20 ;  /* 0x0000000515057227 */ /* 0x000fcc00078e0014 */
[----:B------:R-:W-:Y:S02]  /*05d0*/  IMAD.HI.U32 R12, R5, R14, RZ ;  /* 0x0000000e050c7227 */ /* 0x000fe400078e00ff */
[----:B------:R-:W2:Y:S02]  /*05e0*/  @!P2 LDC.64 R4, c[0x0][0x488] ;  /* 0x00012200ff04ab82 */ /* 0x000ea40000000a00 */
[----:B------:R-:W-:-:S05]  /*05f0*/  IMAD R17, R12, R17, R14 ;  /* 0x000000110c117224 */ /* 0x000fca00078e020e */
[----:B------:R-:W-:Y:S01]  /*0600*/  ISETP.GT.U32.AND P1, PT, R16, R17, PT ;  /* 0x000000111000720c */ /* 0x000fe20003f24070 */
[----:B------:R-:W3:-:S12]  /*0610*/  @!P2 LDC R14, c[0x0][0x43c] ;  /* 0x00010f00ff0eab82 */ /* 0x000ed80000000800 */
[----:B------:R-:W-:Y:S02]  /*0620*/  @!P1 IMAD.IADD R17, R17, 0x1, -R16 ;  /* 0x0000000111119824 */ /* 0x000fe400078e0a10 */
[----:B------:R-:W-:Y:S01]  /*0630*/  @!P1 VIADD R12, R12, 0x1 ;  /* 0x000000010c0c9836 */ /* 0x000fe20000000000 */
[----:B------:R-:W-:Y:S02]  /*0640*/  ISETP.NE.AND P1, PT, R8, RZ, PT ;  /* 0x000000ff0800720c */ /* 0x000fe40003f25270 */
[----:B--2---:R-:W-:Y:S02]  /*0650*/  @!P2 ISETP.NE.U32.AND P3, PT, R4, RZ, PT ;  /* 0x000000ff0400a20c */ /* 0x004fe40003f65070 */
[----:B------:R-:W2:Y:S01]  /*0660*/  S2R R4, SR_CTAID.Y ;  /* 0x0000000000047919 */ /* 0x000ea20000002600 */
[----:B------:R-:W-:Y:S02]  /*0670*/  ISETP.GE.U32.AND P4, PT, R17, R16, PT ;  /* 0x000000101100720c */ /* 0x000fe40003f86070 */
[----:B------:R-:W-:-:S04]  /*0680*/  @!P2 ISETP.NE.AND.EX P3, PT, R5, RZ, PT, P3 ;  /* 0x000000ff0500a20c */ /* 0x000fc80003f65330 */
[----:B---3--:R-:W-:-:S04]  /*0690*/  @!P2 SEL R14, R14, RZ, P3 ;  /* 0x000000ff0e0ea207 */ /* 0x008fc80001800000 */
[----:B-1----:R-:W-:Y:S01]  /*06a0*/  @!P2 IADD3 R87, PT, PT, R14, R13, -R0 ;  /* 0x0000000d0e57a210 */ /* 0x002fe20007ffe800 */
[----:B------:R-:W-:Y:S02]  /*06b0*/  VIADD R14, R19, 0x1 ;  /* 0x00000001130e7836 */ /* 0x000fe40000000000 */
[----:B------:R-:W-:Y:S02]  /*06c0*/  @P4 VIADD R12, R12, 0x1 ;  /* 0x000000010c0c4836 */ /* 0x000fe40000000000 */
[----:B------:R-:W-:Y:S02]  /*06d0*/  VIADD R13, R87, 0x3f ;  /* 0x0000003f570d7836 */ /* 0x000fe40000000000 */
[----:B------:R-:W-:Y:S02]  /*06e0*/  IMAD R14, R14, 0x40, -R7 ;  /* 0x000000400e0e7824 */ /* 0x000fe400078e0a07 */
[----:B------:R-:W-:Y:S01]  /*06f0*/  @!P0 IMAD.MOV R12, RZ, RZ, -R12 ;  /* 0x000000ffff0c8224 */ /* 0x000fe200078e0a0c */
[----:B------:R-:W-:-:S02]  /*0700*/  @!P1 LOP3.LUT R12, RZ, R8, RZ, 0x33, !PT ;  /* 0x00000008ff0c9212 */ /* 0x000fc400078e33ff */
[----:B----4-:R-:W-:Y:S02]  /*0710*/  IADD3 R5, PT, PT, R13, UR14, R14 ;  /* 0x0000000e0d057c10 */ /* 0x010fe4000fffe00e */
[----:B------:R-:W-:Y:S02]  /*0720*/  SHF.R.S32.HI R8, RZ, 0x1f, R13 ;  /* 0x0000001fff087819 */ /* 0x000fe4000001140d */
[----:B------:R-:W-:Y:S02]  /*0730*/  SHF.R.S32.HI R14, RZ, 0x1f, R5 ;  /* 0x0000001fff0e7819 */ /* 0x000fe40000011405 */
[----:B------:R-:W-:Y:S02]  /*0740*/  LEA.HI R8, R8, R13, RZ, 0x6 ;  /* 0x0000000d08087211 */ /* 0x000fe400078f30ff */
[----:B------:R-:W-:Y:S01]  /*0750*/  LEA.HI R14, R14, R5, RZ, 0x6 ;  /* 0x000000050e0e7211 */ /* 0x000fe200078f30ff */
[----:B--2---:R-:W-:Y:S01]  /*0760*/  IMAD R155, R12, R4, RZ ;  /* 0x000000040c9b7224 */ /* 0x004fe200078e02ff */
[----:B------:R-:W-:-:S02]  /*0770*/  SHF.R.S32.HI R8, RZ, 0x6, R8 ;  /* 0x00000006ff087819 */ /* 0x000fc40000011408 */
[----:B------:R-:W-:Y:S02]  /*0780*/  SHF.R.S32.HI R14, RZ, 0x6, R14 ;  /* 0x00000006ff0e7819 */ /* 0x000fe4000001140e */
[----:B------:R-:W-:-:S04]  /*0790*/  VIADDMNMX R5, R155, R12, R8, PT ;  /* 0x0000000c9b057246 */ /* 0x000fc80003800108 */
[----:B------:R-:W-:Y:S01]  /*07a0*/  VIMNMX R104, PT, PT, R5, R14, PT ;  /* 0x0000000e05687248 */ /* 0x000fe20003fe0100 */
[----:B------:R-:W-:-:S03]  /*07b0*/  IMAD.MOV R5, RZ, RZ, -R163 ;  /* 0x000000ffff057224 */ /* 0x000fc600078e0aa3 */
[----:B------:R-:W-:Y:S01]  /*07c0*/  ISETP.GE.AND P0, PT, R155, R104, PT ;  /* 0x000000689b00720c */ /* 0x000fe20003f06270 */
[----:B------:R-:W-:-:S12]  /*07d0*/  IMAD R10, R9, R5, R10 ;  /* 0x00000005090a7224 */ /* 0x000fd800078e020a */
[----:B------:R-:W-:Y:S05]  /*07e0*/  @!P0 BRA `(.L_x_5015) ;  /* 0x0000000800ac8947 */ /* 0x000fea0003800000 */
        /* <DEDUP_REMOVED lines=19> */
[----:B------:R-:W-:Y:S02]  /*0920*/  IMAD R9, R2, R9, R10 ;  /* 0x0000000902097224 */ /* 0x000fe400078e020a */
[----:B------:R-:W-:Y:S02]  /*0930*/  IMAD.SHL.U32 R2, R85, 0x8, RZ ;  /* 0x0000000855027824 */ /* 0x000fe400078e00ff */
[----:B------:R-:W-:-:S03]  /*0940*/  IMAD R9, R9, R3, R164 ;  /* 0x0000000309097224 */ /* 0x000fc600078e02a4 */
[----:B------:R-:W-:Y:S01]  /*0950*/  LOP3.LUT R11, R13, 0x1f80, R2, 0xf8, !PT ;  /* 0x00001f800d0b7812 */ /* 0x000fe200078ef802 */
        /* <DEDUP_REMOVED lines=12> */
.L_x_5017:
[----:B------:R-:W-:Y:S05]  /*0a20*/  BSYNC.RECONVERGENT B0 ;  /* 0x0000000000007941 */ /* 0x000fea0003800200 */
.L_x_5016:
        /* <DEDUP_REMOVED lines=15> */
.L_x_5019:
[----:B------:R-:W-:Y:S05]  /*0b20*/  BSYNC.RECONVERGENT B0 ;  /* 0x0000000000007941 */ /* 0x000fea0003800200 */
.L_x_5018:
        /* <DEDUP_REMOVED lines=15> */
.L_x_5021:
[----:B------:R-:W-:Y:S05]  /*0c20*/  BSYNC.RECONVERGENT B0 ;  /* 0x0000000000007941 */ /* 0x000fea0003800200 */
.L_x_5020:
        /* <DEDUP_REMOVED lines=14> */
.L_x_5023:
[----:B------:R-:W-:Y:S05]  /*0d10*/  BSYNC.RECONVERGENT B0 ;  /* 0x0000000000007941 */ /* 0x000fea0003800200 */
.L_x_5022:
        /* <DEDUP_REMOVED lines=13> */
.L_x_5025:
[----:B------:R-:W-:Y:S05]  /*0df0*/  BSYNC.RECONVERGENT B0 ;  /* 0x0000000000007941 */ /* 0x000fea0003800200 */
.L_x_5024:
        /* <DEDUP_REMOVED lines=13> */
.L_x_5027:
[----:B------:R-:W-:Y:S05]  /*0ed0*/  BSYNC.RECONVERGENT B0 ;  /* 0x0000000000007941 */ /* 0x000fea0003800200 */
.L_x_5026:
        /* <DEDUP_REMOVED lines=13> */
.L_x_5029:
[----:B------:R-:W-:Y:S05]  /*0fb0*/  BSYNC.RECONVERGENT B0 ;  /* 0x0000000000007941 */ /* 0x000fea0003800200 */
.L_x_5028:
        /* <DEDUP_REMOVED lines=13> */
.L_x_5031:
[----:B------:R-:W-:Y:S05]  /*1090*/  BSYNC.RECONVERGENT B0 ;  /* 0x0000000000007941 */ /* 0x000fea0003800200 */
.L_x_5030:
        /* <DEDUP_REMOVED lines=32> */
.L_x_5015:
        /* <DEDUP_REMOVED lines=11> */
.L_x_5032:
        /* <DEDUP_REMOVED lines=97> */
.L_x_5033:
        /* <DEDUP_REMOVED lines=15> */
.L_x_5035:
[----:B------:R-:W2:Y:S01]  /*1a50*/  LDC.64 R102, c[0x0][0x3b8] ;  /* 0x0000ee00ff667b82 */ /* 0x000ea20000000a00 */
[----:B------:R-:W-:-:S05]  /*1a60*/  IADD3 R8, PT, PT, R0, R3, RZ ;  /* 0x0000000300087210 */ /* 0x000fca0007ffe0ff */
[C---:B--2---:R-:W-:Y:S02]  /*1a70*/  IMAD R15, R8.reuse, R103, RZ ;  /* 0x00000067080f7224 */ /* 0x044fe400078e02ff */
[----:B------:R-:W-:-:S05]  /*1a80*/  IMAD.WIDE.U32 R8, R8, R102, RZ ;  /* 0x0000006608087225 */ /* 0x000fca00078e00ff */
[----:B------:R-:W-:Y:S02]  /*1a90*/  IADD3 R15, PT, PT, R9, R15, RZ ;  /* 0x0000000f090f7210 */ /* 0x000fe40007ffe0ff */
[----:B------:R-:W-:Y:S02]  /*1aa0*/  MOV R14, R8 ;  /* 0x00000008000e7202 */ /* 0x000fe40000000f00 */
.L_x_5036:
        /* <DEDUP_REMOVED lines=14> */
.L_x_5037:
[----:B------:R-:W2:Y:S01]  /*1b90*/  LDC.64 R24, c[0x0][0x3c0] ;  /* 0x0000f000ff187b82 */ /* 0x000ea20000000a00 */
[----:B------:R-:W-:-:S05]  /*1ba0*/  IADD3 R3, PT, PT, R0, R3, RZ ;  /* 0x0000000300037210 */ /* 0x000fca0007ffe0ff */
[C---:B--2---:R-:W-:Y:S02]  /*1bb0*/  IMAD R17, R3.reuse, R25, RZ ;  /* 0x0000001903117224 */ /* 0x044fe400078e02ff */
[----:B------:R-:W-:-:S05]  /*1bc0*/  IMAD.WIDE.U32 R2, R3, R24, RZ ;  /* 0x0000001803027225 */ /* 0x000fca00078e00ff */
[----:B------:R-:W-:Y:S02]  /*1bd0*/  IADD3 R17, PT, PT, R3, R17, RZ ;  /* 0x0000001103117210 */ /* 0x000fe40007ffe0ff */
[----:B------:R-:W-:-:S07]  /*1be0*/  MOV R16, R2 ;  /* 0x0000000200107202 */ /* 0x000fce0000000f00 */
.L_x_5038:
        /* <DEDUP_REMOVED lines=46> */
.L_x_5034:
        /* <DEDUP_REMOVED lines=79> */
.L_x_5040:
[----:B------:R-:W-:Y:S05]  /*23c0*/  BSYNC.RECONVERGENT B0 ;  /* 0x0000000000007941 */ /* 0x000fea0003800200 */
.L_x_5039:
[----:B------:R-:W-:Y:S01]  /*23d0*/  BSSY.RECONVERGENT B0, `(.L_x_5041) ;  /* 0x000001c000007945 */ /* 0x000fe20003800200 */
[----:B------:R-:W-:-:S03]  /*23e0*/  ISETP.GE.AND P5, PT, R9, R0, PT ;  /* 0x000000000900720c */ /* 0x000fc60003fa6270 */
[----:B------:R-:W-:Y:S10]  /*23f0*/  @P2 BRA `(.L_x_5042) ;  /* 0x0000000000642947 */ /* 0x000ff40003800000 */
[----:B------:R-:W2:Y:S01]  /*2400*/  LDCU.64 UR8, c[0x0][0x3b0] ;  /* 0x00007600ff0877ac */ /* 0x000ea20008000a00 */
[----:B-1----:R-:W-:Y:S01]  /*2410*/  IADD3 R13, P2, PT, R18, 0x10, RZ ;  /* 0x00000010120d7810 */ /* 0x002fe20007f5e0ff */
[----:B------:R-:W-:Y:S01]  /*2420*/  IMAD.MOV.U32 R14, RZ, RZ, R10 ;  /* 0x000000ffff0e7224 */ /* 0x000fe200078e000a */
[----:B------:R-:W-:Y:S01]  /*2430*/  MOV R15, R17 ;  /* 0x00000011000f7202 */ /* 0x000fe20000000f00 */
[----:B------:R-:W1:Y:S02]  /*2440*/  LDCU UR4, c[0x0][0x440] ;  /* 0x00008800ff0477ac */ /* 0x000e640008000800 */
[----:B------:R-:W-:Y:S01]  /*2450*/  IMAD.X R4, RZ, RZ, R19, P2 ;  /* 0x000000ffff047224 */ /* 0x000fe200010e0613 */
[----:B------:R-:W3:Y:S03]  /*2460*/  LDCU.64 UR6, c[0x0][0x380] ;  /* 0x00007000ff0677ac */ /* 0x000ee60008000a00 */
[----:B--2---:R-:W-:-:S02]  /*2470*/  IMAD R4, R4, UR8, RZ ;  /* 0x0000000804047c24 */ /* 0x004fc4000f8e02ff */
[----:B------:R-:W-:Y:S01]  /*2480*/  IMAD.WIDE.U32 R14, R13, UR8, R14 ;  /* 0x000000080d0e7c25 */ /* 0x000fe2000f8e000e */
[----:B-1----:R-:W-:-:S03]  /*2490*/  ISETP.GE.AND P3, PT, R162, UR4, PT ;  /* 0x00000004a2007c0c */ /* 0x002fc6000bf66270 */
        /* <DEDUP_REMOVED lines=15> */
.L_x_5042:
[----:B------:R-:W-:Y:S05]  /*2590*/  BSYNC.RECONVERGENT B0 ;  /* 0x0000000000007941 */ /* 0x000fea0003800200 */
.L_x_5041:
[C---:B------:R-:W-:Y:S01]  /*25a0*/  IMAD.SHL.U32 R15, R102.reuse, 0x10, RZ ;  /* 0x00000010660f7824 */ /* 0x040fe200078e00ff */
[----:B------:R-:W-:Y:S01]  /*25b0*/  BSSY.RECONVERGENT B0, `(.L_x_5043) ;  /* 0x000001e000007945 */ /* 0x000fe20003800200 */
[----:B------:R-:W-:Y:S02]  /*25c0*/  ISETP.GE.AND P4, PT, R5, R0, PT ;  /* 0x000000000500720c */ /* 0x000fe40003f86270 */
[----:B------:R-:W-:Y:S01]  /*25d0*/  SHF.L.U64.HI R84, R102, 0x4, R103 ;  /* 0x0000000466547819 */ /* 0x000fe20000010267 */
[----:B------:R-:W-:Y:S01]  /*25e0*/  IMAD.SHL.U32 R27, R15, 0x2, RZ ;  /* 0x000000020f1b7824 */ /* 0x000fe200078e00ff */
[----:B------:R-:W-:Y:S05]  /*25f0*/  @P1 BRA `(.L_x_5044) ;  /* 0x0000000000641947 */ /* 0x000fea0003800000 */
[----:B------:R-:W3:Y:S01]  /*2600*/  LDCU.64 UR8, c[0x0][0x3b0] ;  /* 0x00007600ff0877ac */ /* 0x000ee20008000a00 */
[----:B-12---:R-:W-:Y:S01]  /*2610*/  IADD3 R13, P1, PT, R18, 0x20, RZ ;  /* 0x00000020120d7810 */ /* 0x006fe20007f3e0ff */
[----:B------:R-:W-:Y:S01]  /*2620*/  IMAD.MOV.U32 R20, RZ, RZ, R10 ;  /* 0x000000ffff147224 */ /* 0x000fe200078e000a */
        /* <DEDUP_REMOVED lines=22> */
.L_x_5044:
[----:B------:R-:W-:Y:S05]  /*2790*/  BSYNC.RECONVERGENT B0 ;  /* 0x0000000000007941 */ /* 0x000fea0003800200 */
.L_x_5043:
[----:B------:R-:W-:Y:S01]  /*27a0*/  SHF.L.U64.HI R84, R15, 0x1, R84 ;  /* 0x000000010f547819 */ /* 0x000fe20000010254 */
[----:B------:R-:W-:Y:S01]  /*27b0*/  BSSY.RECONVERGENT B0, `(.L_x_5045) ;  /* 0x000001e000007945 */ /* 0x000fe20003800200 */
[----:B-123--:R-:W-:Y:S02]  /*27c0*/  IADD3 R12, P1, PT, R27, R156, RZ ;  /* 0x0000009c1b0c7210 */ /* 0x00efe40007f3e0ff */
[----:B------:R-:W-:-:S03]  /*27d0*/  ISETP.GE.AND P3, PT, R3, R0, PT ;  /* 0x000000000300720c */ /* 0x000fc60003f66270 */
[----:B------:R-:W-:Y:S01]  /*27e0*/  IMAD.X R13, R84, 0x1, R157, P1 ;  /* 0x00000001540d7824 */ /* 0x000fe200008e069d */
[----:B------:R-:W-:Y:S09]  /*27f0*/  @P0 BRA `(.L_x_5046) ;  /* 0x0000000000640947 */ /* 0x000ff20003800000 */
        /* <DEDUP_REMOVED lines=25> */
.L_x_5046:
[----:B------:R-:W-:Y:S05]  /*2990*/  BSYNC.RECONVERGENT B0 ;  /* 0x0000000000007941 */ /* 0x000fea0003800200 */
.L_x_5045:
[----:B------:R-:W-:Y:S04]  /*29a0*/  BSSY.RECONVERGENT B0, `(.L_x_5047) ;  /* 0x0000011000007945 */ /* 0x000fe80003800200 */
[----:B------:R-:W-:Y:S05]  /*29b0*/  @P6 BRA `(.L_x_5048) ;  /* 0x00000000003c6947 */ /* 0x000fea0003800000 */
[----:B------:R-:W2:Y:S02]  /*29c0*/  LDCU UR4, c[0x0][0x440] ;  /* 0x00008800ff0477ac */ /* 0x000ea40008000800 */
[----:B--2---:R-:W-:Y:S02]  /*29d0*/  ISETP.GE.AND P1, PT, R162, UR4, PT ;  /* 0x00000004a2007c0c */ /* 0x004fe4000bf26270 */
        /* <DEDUP_REMOVED lines=13> */
.L_x_5048:
[----:B------:R-:W-:Y:S05]  /*2ab0*/  BSYNC.RECONVERGENT B0 ;  /* 0x0000000000007941 */ /* 0x000fea0003800200 */
.L_x_5047:
[----:B------:R-:W-:Y:S04]  /*2ac0*/  BSSY.RECONVERGENT B0, `(.L_x_5049) ;  /* 0x0000011000007945 */ /* 0x000fe80003800200 */
[----:B------:R-:W-:Y:S05]  /*2ad0*/  @P5 BRA `(.L_x_5050) ;  /* 0x00000000003c5947 */ /* 0x000fea0003800000 */
[----:B------:R-:W3:Y:S02]  /*2ae0*/  LDCU UR4, c[0x0][0x440] ;  /* 0x00008800ff0477ac */ /* 0x000ee40008000800 */
[----:B---3--:R-:W-:Y:S02]  /*2af0*/  ISETP.GE.AND P0, PT, R160, UR4, PT ;  /* 0x00000004a0007c0c */ /* 0x008fe4000bf06270 */
[----:B------:R-:W-:-:S11]  /*2b00*/  ISETP.GE.AND P1, PT, R162, UR4, PT ;  /* 0x00000004a2007c0c */ /* 0x000fd6000bf26270 */
[----:B-12---:R-:W-:Y:S02]  /*2b10*/  @!P0 IMAD.MOV.U32 R10, RZ, RZ, R12 ;  /* 0x000000ffff0a8224 */ /* 0x006fe400078e000c */
        /* <DEDUP_REMOVED lines=11> */
.L_x_5050:
[----:B------:R-:W-:Y:S05]  /*2bd0*/  BSYNC.RECONVERGENT B0 ;  /* 0x0000000000007941 */ /* 0x000fea0003800200 */
.L_x_5049:
[----:B------:R-:W-:Y:S04]  /*2be0*/  BSSY.RECONVERGENT B0, `(.L_x_5051) ;  /* 0x0000013000007945 */ /* 0x000fe80003800200 */
[----:B------:R-:W-:Y:S05]  /*2bf0*/  @P4 BRA `(.L_x_5052) ;  /* 0x0000000000444947 */ /* 0x000fea0003800000 */
[----:B------:R-:W4:Y:S01]  /*2c00*/  LDCU UR4, c[0x0][0x440] ;  /* 0x00008800ff0477ac */ /* 0x000f220008000800 */
[----:B------:R-:W-:-:S04]  /*2c10*/  IMAD.WIDE.U32 R14, R102, 0x20, RZ ;  /* 0x00000020660e7825 */ /* 0x000fc800078e00ff */
[----:B-123--:R-:W-:Y:S01]  /*2c20*/  IMAD.SHL.U32 R11, R103, 0x20, RZ ;  /* 0x00000020670b7824 */ /* 0x00efe200078e00ff */
        /* <DEDUP_REMOVED lines=14> */
.L_x_5052:
[----:B------:R-:W-:Y:S05]  /*2d10*/  BSYNC.RECONVERGENT B0 ;  /* 0x0000000000007941 */ /* 0x000fea0003800200 */
.L_x_5051:
[----:B------:R-:W-:Y:S04]  /*2d20*/  BSSY.RECONVERGENT B0, `(.L_x_5053) ;  /* 0x0000011000007945 */ /* 0x000fe80003800200 */
[----:B------:R-:W-:Y:S05]  /*2d30*/  @P3 BRA `(.L_x_5054) ;  /* 0x00000000003c3947 */ /* 0x000fea0003800000 */
[----:B------:R-:W5:Y:S01]  /*2d40*/  LDCU UR4, c[0x0][0x440] ;  /* 0x00008800ff0477ac */ /* 0x000f620008000800 */
[----:B-1234-:R-:W-:-:S04]  /*2d50*/  LEA R10, P2, R102, R12, 0x6 ;  /* 0x0000000c660a7211 */ /* 0x01efc800078430ff */
        /* <DEDUP_REMOVED lines=13> */
.L_x_5054:
[----:B------:R-:W-:Y:S05]  /*2e30*/  BSYNC.RECONVERGENT B0 ;  /* 0x0000000000007941 */ /* 0x000fea0003800200 */
.L_x_5053:
[----:B------:R-:W0:Y:S01]  /*2e40*/  LDGDEPBAR ;  /* 0x00000000000079af */ /* 0x000e220000000000 */
[--C-:B---3--:R-:W-:Y:S01]  /*2e50*/  SHF.R.U32.HI R13, RZ, 0x1, R85.reuse ;  /* 0x00000001ff0d7819 */ /* 0x108fe20000011655 */
[----:B-12-4-:R-:W-:Y:S01]  /*2e60*/  IMAD.SHL.U32 R10, R85, 0x40, RZ ;  /* 0x00000040550a7824 */ /* 0x016fe200078e00ff */
[----:B------:R-:W-:Y:S01]  /*2e70*/  SHF.R.U32.HI R4, RZ, 0x2, R85 ;  /* 0x00000002ff047819 */ /* 0x000fe20000011655 */
[----:B------:R-:W-:Y:S01]  /*2e80*/  BSSY.RECONVERGENT B0, `(.L_x_5055) ;  /* 0x0000024000007945 */ /* 0x000fe20003800200 */
[----:B------:R-:W-:Y:S02]  /*2e90*/  LOP3.LUT R15, R13, 0x1f0, RZ, 0xc0, !PT ;  /* 0x000001f00d0f7812 */ /* 0x000fe400078ec0ff */
[----:B------:R-:W-:Y:S02]  /*2ea0*/  LOP3.LUT R4, R4, 0x7, RZ, 0xc0, !PT ;  /* 0x0000000704047812 */ /* 0x000fe400078ec0ff */
[----:B------:R-:W-:Y:S02]  /*2eb0*/  IADD3 R86, PT, PT, R15, 0x1, R164 ;  /* 0x000000010f567810 */ /* 0x000fe40007ffe0a4 */
[----:B------:R-:W-:-:S02]  /*2ec0*/  LOP3.LUT R11, R10, 0x1c0, RZ, 0xc0, !PT ;  /* 0x000001c00a0b7812 */ /* 0x000fc400078ec0ff */
[----:B------:R-:W-:Y:S01]  /*2ed0*/  IADD3 R86, PT, PT, -R7, R86, R4 ;  /* 0x0000005607567210 */ /* 0x000fe20007ffe104 */
[----:B------:R-:W-:Y:S01]  /*2ee0*/  IMAD.SHL.U32 R4, R85, 0x20, RZ ;  /* 0x0000002055047824 */ /* 0x000fe200078e00ff */
[----:B------:R-:W-:Y:S02]  /*2ef0*/  LOP3.LUT R7, R10, 0x200, RZ, 0xc0, !PT ;  /* 0x000002000a077812 */ /* 0x000fe400078ec0ff */
[----:B------:R-:W-:Y:S01]  /*2f00*/  LOP3.LUT R8, R11, 0x38, R2, 0xf8, !PT ;  /* 0x000000380b087812 */ /* 0x000fe200078ef802 */
[C---:B------:R-:W-:Y:S01]  /*2f10*/  IMAD.SHL.U32 R11, R24.reuse, 0x10, RZ ;  /* 0x00000010180b7824 */ /* 0x040fe200078e00ff */
        /* <DEDUP_REMOVED lines=24> */
.L_x_5056:
[----:B------:R2:W-:Y:S04]  /*30a0*/  STS.128 [R161+0x8000], RZ ;  /* 0x008000ffa1007388 */ /* 0x0005e80000000c00 */
[----:B------:R2:W-:Y:S02]  /*30b0*/  STS.128 [R161+0xa000], RZ ;  /* 0x00a000ffa1007388 */ /* 0x0005e40000000c00 */
.L_x_5057:
[----:B------:R-:W-:Y:S05]  /*30c0*/  BSYNC.RECONVERGENT B0 ;  /* 0x0000000000007941 */ /* 0x000fea0003800200 */
.L_x_5055:
        /* <DEDUP_REMOVED lines=30> */
.L_x_5059:
[----:B------:R-:W-:Y:S05]  /*32b0*/  BSYNC.RECONVERGENT B0 ;  /* 0x0000000000007941 */ /* 0x000fea0003800200 */
.L_x_5058:
[----:B------:R1:W-:Y:S01]  /*32c0*/  @P2 STS.128 [R161+0x9000], RZ ;  /* 0x009000ffa1002388 */ /* 0x0003e20000000c00 */
[----:B------:R-:W-:Y:S03]  /*32d0*/  BSSY.RECONVERGENT B0, `(.L_x_5060) ;  /* 0x0000014000007945 */ /* 0x000fe60003800200 */
[----:B------:R1:W-:Y:S01]  /*32e0*/  @P2 STS.128 [R161+0xb000], RZ ;  /* 0x00b000ffa1002388 */ /* 0x0003e20000000c00 */
[----:B------:R-:W-:Y:S05]  /*32f0*/  @P2 BRA `(.L_x_5061) ;  /* 0x0000000000442947 */ /* 0x000fea0003800000 */
[----:B------:R-:W5:Y:S01]  /*3300*/  LDCU UR4, c[0x0][0x440] ;  /* 0x00008800ff0477ac */ /* 0x000f620008000800 */
[----:B------:R-:W-:-:S04]  /*3310*/  IMAD.WIDE.U32 R10, R24, 0x20, RZ ;  /* 0x00000020180a7825 */ /* 0x000fc800078e00ff */
[----:B----4-:R-:W-:Y:S01]  /*3320*/  IMAD.SHL.U32 R3, R25, 0x20, RZ ;  /* 0x0000002019037824 */ /* 0x010fe200078e00ff */
        /* <DEDUP_REMOVED lines=14> */
.L_x_5061:
[----:B------:R-:W-:Y:S05]  /*3410*/  BSYNC.RECONVERGENT B0 ;  /* 0x0000000000007941 */ /* 0x000fea0003800200 */
.L_x_5060:
        /* <DEDUP_REMOVED lines=19> */
.L_x_5063:
[----:B------:R-:W-:Y:S05]  /*3550*/  BSYNC.RECONVERGENT B0 ;  /* 0x0000000000007941 */ /* 0x000fea0003800200 */
.L_x_5062:
[----:B------:R-:W-:Y:S01]  /*3560*/  LDSM.16.M88.4 R48, [R153] ;  /* 0x000000009930783b */ /* 0x000fe20000000200 */
[----:B------:R-:W-:Y:S01]  /*3570*/  R2P PR, R85, 0x6 ;  /* 0x0000000655007804 */ /* 0x000fe20000000000 */
[----:B------:R-:W5:Y:S01]  /*3580*/  LDCU UR8, c[0x0][0x50c] ;  /* 0x0000a180ff0877ac */ /* 0x000f620008000800 */
[----:B------:R-:W-:Y:S01]  /*3590*/  MOV R5, 0x20 ;  /* 0x0000002000057802 */ /* 0x000fe20000000f00 */
[----:B------:R-:W2:Y:S01]  /*35a0*/  LDSM.16.M88.4 R36, [R152+UR5+0x4000] ;  /* 0x004000059824783b */ /* 0x000ea20008000200 */
[----:B----4-:R-:W-:Y:S02]  /*35b0*/  IADD3 R2, PT, PT, R152, UR5, RZ ;  /* 0x0000000598027c10 */ /* 0x010fe4000fffe0ff */
[----:B------:R-:W-:Y:S01]  /*35c0*/  SEL R5, R5, 0xffffffe0, !P1 ;  /* 0xffffffe005057807 */ /* 0x000fe20004800000 */
[----:B------:R-:W4:Y:S01]  /*35d0*/  LDSM.16.M88.4 R64, [R152+UR5+0x4800] ;  /* 0x004800059840783b */ /* 0x000f220008000200 */
[----:B------:R-:W-:Y:S02]  /*35e0*/  MOV R0, 0x40 ;  /* 0x0000004000007802 */ /* 0x000fe40000000f00 */
[-C--:B------:R-:W-:Y:S01]  /*35f0*/  IADD3 R151, PT, PT, R153, R5.reuse, RZ ;  /* 0x0000000599977210 */ /* 0x080fe20007ffe0ff */
[----:B------:R-:W3:Y:S01]  /*3600*/  LDSM.16.M88.4 R56, [R152+UR5+0x5000] ;  /* 0x005000059838783b */ /* 0x000ee20008000200 */
[----:B------:R-:W-:-:S02]  /*3610*/  IADD3 R147, PT, PT, R2, R5, RZ ;  /* 0x0000000502937210 */ /* 0x000fc40007ffe0ff */
[----:B------:R-:W-:Y:S01]  /*3620*/  SEL R0, R0, 0xffffffc0, !P2 ;  /* 0xffffffc000007807 */ /* 0x000fe20005000000 */
[----:B-1----:R-:W1:Y:S01]  /*3630*/  LDSM.16.M88.4 R12, [R152+UR5+0x5800] ;  /* 0x00580005980c783b */ /* 0x002e620008000200 */
[----:B------:R-:W-:Y:S02]  /*3640*/  ISETP.GT.AND P0, PT, R26, R155, PT ;  /* 0x0000009b1a00720c */ /* 0x000fe40003f04270 */
        /* <DEDUP_REMOVED lines=11> */
[----:B------:R-:W-:Y:S01]  /*3700*/  LDSM.16.M88.4 R20, [R146+0x4000] ;  /* 0x004000009214783b */ /* 0x000fe20000000200 */
[C---:B--2---:R-:W-:Y:S03]  /*3710*/  HMMA.16816.F32.BF16 R16, R48.reuse, R36, RZ ;  /* 0x000000243010723c */ /* 0x044fe600000418ff */
[----:B------:R-:W-:Y:S04]  /*3720*/  LDSM.16.M88.4 R76, [R146+0x5000] ;  /* 0x00500000924c783b */ /* 0x000fe80000000200 */
[----:B------:R-:W-:Y:S01]  /*3730*/  LDSM.16.M88.4 R72, [R153+0x2000] ;  /* 0x002000009948783b */ /* 0x000fe20000000200 */
[C---:B------:R-:W-:Y:S03]  /*3740*/  HMMA.16816.F32.BF16 R36, R48.reuse, R38, RZ ;  /* 0x000000263024723c */ /* 0x040fe600000418ff */
[----:B------:R-:W-:Y:S04]  /*3750*/  LDSM.16.M88.4 R80, [R147+0x6000] ;  /* 0x006000009350783b */ /* 0x000fe80000000200 */
[----:B------:R-:W0:Y:S01]  /*3760*/  LDGDEPBAR ;  /* 0x00000000000079af */ /* 0x000e220000000000 */
[C---:B----4-:R-:W-:Y:S08]  /*3770*/  HMMA.16816.F32.BF16 R32, R48.reuse, R64, RZ ;  /* 0x000000403020723c */ /* 0x050ff000000418ff */
[C---:B---3--:R-:W-:Y:S08]  /*3780*/  HMMA.16816.F32.BF16 R60, R48.reuse, R56, RZ ;  /* 0x00000038303c723c */ /* 0x048ff000000418ff */
[C---:B------:R-:W-:Y:S08]  /*3790*/  HMMA.16816.F32.BF16 R64, R48.reuse, R66, RZ ;  /* 0x000000423040723c */ /* 0x040ff000000418ff */
[C---:B------:R-:W-:Y:S08]  /*37a0*/  HMMA.16816.F32.BF16 R56, R48.reuse, R58, RZ ;  /* 0x0000003a3038723c */ /* 0x040ff000000418ff */
[C---:B-1----:R-:W-:Y:S08]  /*37b0*/  HMMA.16816.F32.BF16 R52, R48.reuse, R12, RZ ;  /* 0x0000000c3034723c */ /* 0x042ff000000418ff */
[----:B------:R-:W-:Y:S01]  /*37c0*/  HMMA.16816.F32.BF16 R48, R48, R14, RZ ;  /* 0x0000000e3030723c */ /* 0x000fe200000418ff */
[----:B------:R-:W1:Y:S07]  /*37d0*/  LDSM.16.M88.4 R12, [R150] ;  /* 0x00000000960c783b */ /* 0x000e6e0000000200 */
        /* <DEDUP_REMOVED lines=56> */
[----:B------:R-:W-:-:S03]  /*3b60*/  FMUL.FTZ R69, R18, UR8 ;  /* 0x0000000812457c20 */ /* 0x000fc60008410000 */
[----:B------:R-:W-:Y:S01]  /*3b70*/  HMMA.16816.F32.BF16 R56, R72, R70, R56 ;  /* 0x000000464838723c */ /* 0x000fe20000041838 */
[----:B------:R-:W-:Y:S01]  /*3b80*/  FMUL.FTZ R70, R19, UR8 ;  /* 0x0000000813467c20 */ /* 0x000fe20008410000 */
[----:B------:R-:W4:Y:S01]  /*3b90*/  MUFU.TANH R3, R3 ;  /* 0x0000000300037308 */ /* 0x000f220000002400 */
[----:B------:R-:W5:Y:S05]  /*3ba0*/  LDSM.16.M88.4 R16, [R146+0x7000] ;  /* 0x007000009210783b */ /* 0x000f6a0000000200 */
[C---:B------:R-:W-:Y:S01]  /*3bb0*/  HMMA.16816.F32.BF16 R80, R44.reuse, R40, R32 ;  /* 0x000000282c50723c */ /* 0x040fe20000041820 */
[----:B------:R-:W-:Y:S01]  /*3bc0*/  LDSM.16.M88.4 R32, [R145+0x6800] ;  /* 0x006800009120783b */ /* 0x000fe20000000200 */
        /* <DEDUP_REMOVED lines=17> */
[C---:B-----5:R-:W-:Y:S08]  /*3ce0*/  HMMA.16816.F32.BF16 R76, R28.reuse, R16, R76 ;  /* 0x000000101c4c723c */ /* 0x060ff0000004184c */
[----:B------:R-:W-:Y:S01]  /*3cf0*/  HMMA.16816.F32.BF16 R56, R28, R18, R56 ;  /* 0x000000121c38723c */ /* 0x000fe20000041838 */
[----:B------:R-:W5:Y:S01]  /*3d00*/  LDSM.16.M88.4 R16, [R145+0x7800] ;  /* 0x007800009110783b */ /* 0x000f620000000200 */
[----:B------:R-:W-:-:S06]  /*3d10*/  DEPBAR.LE SB0, 0x0 ;  /* 0x000080000000791a */ /* 0x000fcc0000000000 */
[C---:B----4-:R-:W-:Y:S08]  /*3d20*/  HMMA.16816.F32.BF16 R52, R44.reuse, R40, R52 ;  /* 0x000000282c34723c */ /* 0x050ff00000041834 */
[----:B------:R-:W-:Y:S08]  /*3d30*/  HMMA.16816.F32.BF16 R48, R44, R42, R48 ;  /* 0x0000002a2c30723c */ /* 0x000ff00000041830 */
[----:B------:R-:W-:Y:S01]  /*3d40*/  HMMA.16816.F32.BF16 R80, R12, R32, R80 ;  /* 0x000000200c50723c */ /* 0x000fe20000041850 */
[----:B------:R-:W-:Y:S01]  /*3d50*/  FMUL.FTZ R32, R38, UR8 ;  /* 0x0000000826207c20 */ /* 0x000fe20008410000 */
[----:B------:R-:W-:-:S05]  /*3d60*/  FMUL.FTZ R33, R39, UR8 ;  /* 0x0000000827217c20 */ /* 0x000fca0008410000 */
[----:B------:R-:W4:Y:S01]  /*3d70*/  MUFU.TANH R32, R32 ;  /* 0x0000002000207308 */ /* 0x000f220000002400 */
        /* <DEDUP_REMOVED lines=17> */
[C---:B-----5:R-:W-:Y:S03]  /*3e90*/  HMMA.16816.F32.BF16 R52, R12.reuse, R16, R52 ;  /* 0x000000100c34723c */ /* 0x060fe60000041834 */
[----:B------:R-:W-:Y:S01]  /*3ea0*/  FMUL.FTZ R76, R76, UR8 ;  /* 0x000000084c4c7c20 */ /* 0x000fe20008410000 */
[----:B------:R-:W-:Y:S01]  /*3eb0*/  FMUL.FTZ R77, R77, UR8 ;  /* 0x000000084d4d7c20 */ /* 0x000fe20008410000 */
[----:B------:R-:W-:Y:S01]  /*3ec0*/  FMUL.FTZ R78, R78, UR8 ;  /* 0x000000084e4e7c20 */ /* 0x000fe20008410000 */
[----:B------:R-:W-:Y:S01]  /*3ed0*/  FMUL.FTZ R79, R79, UR8 ;  /* 0x000000084f4f7c20 */ /* 0x000fe20008410000 */
[----:B------:R-:W1:Y:S01]  /*3ee0*/  MUFU.TANH R37, R37 ;  /* 0x0000002500257308 */ /* 0x000e620000002400 */
        /* <DEDUP_REMOVED lines=46> */
.L_x_5065:
        /* <DEDUP_REMOVED lines=59> */
.L_x_5066:
        /* <DEDUP_REMOVED lines=52> */
.L_x_5064:
[----:B------:R-:W-:Y:S01]  /*48c0*/  IMAD.SHL.U32 R31, R85, 0x2, RZ ;  /* 0x00000002551f7824 */ /* 0x000fe200078e00ff */
[----:B------:R-:W3:Y:S01]  /*48d0*/  LDCU UR4, c[0x0][0x45c] ;  /* 0x00008b80ff0477ac */ /* 0x000ee20008000800 */
[----:B------:R-:W-:-:S03]  /*48e0*/  IMAD.IADD R148, R7, 0x1, R4 ;  /* 0x0000000107947824 */ /* 0x000fc600078e0204 */
[----:B------:R-:W-:Y:S02]  /*48f0*/  LOP3.LUT R31, R31, 0x6, RZ, 0xc0, !PT ;  /* 0x000000061f1f7812 */ /* 0x000fe400078ec0ff */
[----:B------:R-:W-:Y:S02]  /*4900*/  LEA R148, R148, UR5, 0x1 ;  /* 0x0000000594947c11 */ /* 0x000fe4000f8e08ff */
[C---:B------:R-:W-:Y:S02]  /*4910*/  LOP3.LUT R29, R6.reuse, R31, RZ, 0xfc, !PT ;  /* 0x0000001f061d7212 */ /* 0x040fe400078efcff */
[C-C-:B------:R-:W-:Y:S01]  /*4920*/  LOP3.LUT R28, R6.reuse, 0x1, R31.reuse, 0xfe, !PT ;  /* 0x00000001061c7812 */ /* 0x140fe200078efe1f */
[----:B------:R-:W-:Y:S01]  /*4930*/  LDSM.16.MT88.4 R92, [R148+0x8000] ;  /* 0x00800000945c783b */ /* 0x000fe20000004200 */
[----:B------:R-:W-:Y:S01]  /*4940*/  LOP3.LUT R27, R6, 0x8, R31, 0xfe, !PT ;  /* 0x00000008061b7812 */ /* 0x000fe200078efe1f */
[--C-:B------:R-:W-:Y:S01]  /*4950*/  IMAD.IADD R107, R0, 0x1, R148.reuse ;  /* 0x00000001006b7824 */ /* 0x100fe200078e0294 */
[----:B------:R-:W-:Y:S01]  /*4960*/  ISETP.GE.AND P6, PT, R29, R101, PT ;  /* 0x000000651d00720c */ /* 0x000fe20003fc6270 */
[----:B------:R-:W-:Y:S01]  /*4970*/  IMAD.IADD R144, R5, 0x1, R148 ;  /* 0x0000000105907824 */ /* 0x000fe200078e0294 */
[----:B------:R-:W-:Y:S01]  /*4980*/  ISETP.GE.AND P2, PT, R29, R2, PT ;  /* 0x000000021d00720c */ /* 0x000fe20003f46270 */
[----:B------:R-:W-:Y:S01]  /*4990*/  IMAD.IADD R106, R5, 0x1, R107 ;  /* 0x00000001056a7824 */ /* 0x000fe200078e026b */
[C-C-:B------:R-:W-:Y:S01]  /*49a0*/  LOP3.LUT R23, R6.reuse, 0x9, R31.reuse, 0xfe, !PT ;  /* 0x0000000906177812 */ /* 0x140fe200078efe1f */
[----:B-1----:R-:W-:Y:S01]  /*49b0*/  LDSM.16.MT88.4 R76, [R107+0x8000] ;  /* 0x008000006b4c783b */ /* 0x002fe20000004200 */
[----:B------:R-:W-:-:S02]  /*49c0*/  LOP3.LUT R19, R6, 0x10, R31, 0xfe, !PT ;  /* 0x0000001006137812 */ /* 0x000fc400078efe1f */
[CC--:B------:R-:W-:Y:S01]  /*49d0*/  ISETP.GE.AND P5, PT, R28.reuse, R101.reuse, PT ;  /* 0x000000651c00720c */ /* 0x0c0fe20003fa6270 */
[----:B------:R-:W-:Y:S01]  /*49e0*/  LDSM.16.MT88.4 R84, [R144+0x8000] ;  /* 0x008000009054783b */ /* 0x000fe20000004200 */
[-C--:B------:R-:W-:Y:S02]  /*49f0*/  ISETP.GE.AND P1, PT, R28, R2.reuse, PT ;  /* 0x000000021c00720c */ /* 0x080fe40003f26270 */
[----:B------:R-:W-:Y:S01]  /*4a00*/  LOP3.LUT R18, R6, 0x11, R31, 0xfe, !PT ;  /* 0x0000001106127812 */ /* 0x000fe200078efe1f */
[----:B------:R-:W-:Y:S01]  /*4a10*/  LDSM.16.MT88.4 R48, [R144+0xa000] ;  /* 0x00a000009030783b */ /* 0x000fe20000004200 */
[C---:B------:R-:W-:Y:S02]  /*4a20*/  ISETP.GE.AND P4, PT, R27.reuse, R101, PT ;  /* 0x000000651b00720c */ /* 0x040fe40003f86270 */
[----:B------:R-:W-:Y:S01]  /*4a30*/  ISETP.GE.AND P0, PT, R27, R2, PT ;  /* 0x000000021b00720c */ /* 0x000fe20003f06270 */
[----:B------:R-:W-:Y:S01]  /*4a40*/  LDSM.16.MT88.4 R56, [R107+0xa000] ;  /* 0x00a000006b38783b */ /* 0x000fe20000004200 */
[----:B------:R-:W-:-:S02]  /*4a50*/  FSEL R3, R3, -INF , !P6 ;  /* 0xff80000003037808 */ /* 0x000fc40007000000 */
[----:B------:R-:W-:Y:S02]  /*4a60*/  FSEL R69, R69, -INF , !P2 ;  /* 0xff80000045457808 */ /* 0x000fe40005000000 */
[C-C-:B------:R-:W-:Y:S02]  /*4a70*/  LOP3.LUT R17, R6.reuse, 0x18, R31.reuse, 0xfe, !PT ;  /* 0x0000001806117812 */ /* 0x140fe400078efe1f */
[C-C-:B--2---:R-:W-:Y:S02]  /*4a80*/  LOP3.LUT R15, R6.reuse, 0x19, R31.reuse, 0xfe, !PT ;  /* 0x00000019060f7812 */ /* 0x144fe400078efe1f */
[C-C-:B------:R-:W-:Y:S02]  /*4a90*/  LOP3.LUT R13, R6.reuse, 0x20, R31.reuse, 0xfe, !PT ;  /* 0x00000020060d7812 */ /* 0x140fe400078efe1f */
[C-C-:B------:R-:W-:Y:S02]  /*4aa0*/  LOP3.LUT R16, R6.reuse, 0x21, R31.reuse, 0xfe, !PT ;  /* 0x0000002106107812 */ /* 0x140fe400078efe1f */
[----:B------:R-:W-:-:S02]  /*4ab0*/  LOP3.LUT R14, R6, 0x28, R31, 0xfe, !PT ;  /* 0x00000028060e7812 */ /* 0x000fc400078efe1f */
[C-C-:B------:R-:W-:Y:S02]  /*4ac0*/  LOP3.LUT R11, R6.reuse, 0x29, R31.reuse, 0xfe, !PT ;  /* 0x00000029060b7812 */ /* 0x140fe400078efe1f */
[C-C-:B------:R-:W-:Y:S02]  /*4ad0*/  LOP3.LUT R12, R6.reuse, 0x30, R31.reuse, 0xfe, !PT ;  /* 0x00000030060c7812 */ /* 0x140fe400078efe1f */
[C-C-:B------:R-:W-:Y:S02]  /*4ae0*/  LOP3.LUT R10, R6.reuse, 0x31, R31.reuse, 0xfe, !PT ;  /* 0x00000031060a7812 */ /* 0x140fe400078efe1f */
[----:B------:R-:W-:Y:S02]  /*4af0*/  LOP3.LUT R8, R6, 0x38, R31, 0xfe, !PT ;  /* 0x0000003806087812 */ /* 0x000fe400078efe1f */
[----:B------:R-:W-:Y:S02]  /*4b00*/  ISETP.GE.AND P6, PT, R23, R2, PT ;  /* 0x000000021700720c */ /* 0x000fe40003fc6270 */
[----:B------:R-:W-:-:S02]  /*4b10*/  ISETP.GE.AND P2, PT, R19, R101, PT ;  /* 0x000000651300720c */ /* 0x000fc40003f46270 */
[----:B------:R-:W-:Y:S02]  /*4b20*/  LOP3.LUT R6, R6, 0x39, R31, 0xfe, !PT ;  /* 0x0000003906067812 */ /* 0x000fe400078efe1f */
[-C--:B------:R-:W-:Y:S02]  /*4b30*/  ISETP.GE.AND P3, PT, R23, R101.reuse, PT ;  /* 0x000000651700720c */ /* 0x080fe40003f66270 */
[----:B------:R-:W-:Y:S02]  /*4b40*/  FSEL R41, R68, -INF , !P5 ;  /* 0xff80000044297808 */ /* 0x000fe40006800000 */
[----:B------:R-:W-:Y:S02]  /*4b50*/  FSEL R29, R70, -INF , !P1 ;  /* 0xff800000461d7808 */ /* 0x000fe40004800000 */
[----:B------:R-:W-:Y:S02]  /*4b60*/  ISETP.GE.AND P5, PT, R19, R2, PT ;  /* 0x000000021300720c */ /* 0x000fe40003fa6270 */
[----:B------:R-:W-:-:S02]  /*4b70*/  ISETP.GE.AND P1, PT, R18, R101, PT ;  /* 0x000000651200720c */ /* 0x000fc40003f26270 */
[----:B------:R-:W-:Y:S02]  /*4b80*/  FSEL R31, R20, -INF , !P4 ;  /* 0xff800000141f7808 */ /* 0x000fe40006000000 */
[----:B------:R-:W-:Y:S02]  /*4b90*/  FSEL R27, R32, -INF , !P0 ;  /* 0xff800000201b7808 */ /* 0x000fe40004000000 */
[----:B------:R-:W-:Y:S02]  /*4ba0*/  ISETP.GE.AND P4, PT, R18, R2, PT ;  /* 0x000000021200720c */ /* 0x000fe40003f86270 */
[----:B------:R-:W-:Y:S02]  /*4bb0*/  ISETP.GE.AND P0, PT, R17, R101, PT ;  /* 0x000000651100720c */ /* 0x000fe40003f06270 */
[----:B------:R-:W-:Y:S02]  /*4bc0*/  FSEL R33, R33, -INF , !P6 ;  /* 0xff80000021217808 */ /* 0x000fe40007000000 */
[----:B------:R-:W-:-:S02]  /*4bd0*/  FSEL R23, R36, -INF , !P2 ;  /* 0xff80000024177808 */ /* 0x000fc40005000000 */
[----:B------:R-:W-:Y:S02]  /*4be0*/  FSEL R43, R21, -INF , !P3 ;  /* 0xff800000152b7808 */ /* 0x000fe40005800000 */
[C---:B------:R-:W-:Y:S02]  /*4bf0*/  ISETP.GE.AND P6, PT, R15.reuse, R101, PT ;  /* 0x000000650f00720c */ /* 0x040fe40003fc6270 */
[----:B------:R-:W-:Y:S02]  /*4c00*/  ISETP.GE.AND P2, PT, R15, R2, PT ;  /* 0x000000020f00720c */ /* 0x000fe40003f46270 */
[----:B------:R-:W-:Y:S02]  /*4c10*/  FSEL R15, R35, -INF , !P5 ;  /* 0xff800000230f7808 */ /* 0x000fe40006800000 */
[----:B------:R-:W-:Y:S02]  /*4c20*/  FSEL R21, R34, -INF , !P1 ;  /* 0xff80000022157808 */ /* 0x000fe40004800000 */
[----:B------:R-:W-:-:S02]  /*4c30*/  FMNMX3.FTZ R18, R3, R41, R31, !PT ;  /* 0x0000002903127276 */ /* 0x000fc4000781001f */
[CC--:B------:R-:W-:Y:S02]  /*4c40*/  ISETP.GE.AND P5, PT, R13.reuse, R101.reuse, PT ;  /* 0x000000650d00720c */ /* 0x0c0fe40003fa6270 */
[-C--:B------:R-:W-:Y:S02]  /*4c50*/  ISETP.GE.AND P1, PT, R13, R2.reuse, PT ;  /* 0x000000020d00720c */ /* 0x080fe40003f26270 */
[----:B------:R-:W-:Y:S02]  /*4c60*/  FSEL R13, R37, -INF , !P4 ;  /* 0xff800000250d7808 */ /* 0x000fe40006000000 */
[----:B------:R-:W-:Y:S02]  /*4c70*/  FSEL R19, R38, -INF , !P0 ;  /* 0xff80000026137808 */ /* 0x000fe40004000000 */
[C---:B------:R-:W-:Y:S02]  /*4c80*/  ISETP.GE.AND P4, PT, R16.reuse, R101, PT ;  /* 0x000000651000720c */ /* 0x040fe40003f86270 */
[----:B------:R-:W-:-:S02]  /*4c90*/  ISETP.GE.AND P0, PT, R16, R2, PT ;  /* 0x000000021000720c */ /* 0x000fc40003f06270 */
[----:B------:R-:W-:Y:S02]  /*4ca0*/  FMNMX3.FTZ R16, R18, R43, R23, !PT ;  /* 0x0000002b12107276 */ /* 0x000fe40007810017 */
[----:B------:R-:W-:Y:S02]  /*4cb0*/  ISETP.GE.AND P3, PT, R17, R2, PT ;  /* 0x000000021100720c */ /* 0x000fe40003f66270 */
[----:B------:R-:W-:Y:S02]  /*4cc0*/  FSEL R17, R39, -INF , !P6 ;  /* 0xff80000027117808 */ /* 0x000fe40007000000 */
[----:B------:R-:W-:Y:S02]  /*4cd0*/  ISETP.GE.AND P6, PT, R14, R101, PT ;  /* 0x000000650e00720c */ /* 0x000fe40003fc6270 */
[----:B------:R-:W-:Y:S02]  /*4ce0*/  FSEL R113, R113, -INF , !P5 ;  /* 0xff80000071717808 */ /* 0x000fe40006800000 */
[----:B------:R-:W-:-:S02]  /*4cf0*/  FSEL R143, R143, -INF , !P4 ;  /* 0xff8000008f8f7808 */ /* 0x000fc40006000000 */
[----:B------:R-:W-:Y:S02]  /*4d00*/  FMNMX3.FTZ R16, R16, R21, R19, !PT ;  /* 0x0000001510107276 */ /* 0x000fe40007810013 */
[-C--:B------:R-:W-:Y:S02]  /*4d10*/  ISETP.GE.AND P4, PT, R12, R101.reuse, PT ;  /* 0x000000650c00720c */ /* 0x080fe40003f86270 */
[----:B------:R-:W-:Y:S02]  /*4d20*/  ISETP.GE.AND P5, PT, R11, R101, PT ;  /* 0x000000650b00720c */ /* 0x000fe40003fa6270 */
[----:B------:R-:W-:Y:S02]  /*4d30*/  FSEL R141, R141, -INF , !P6 ;  /* 0xff8000008d8d7808 */ /* 0x000fe40007000000 */
[----:B------:R-:W-:Y:S02]  /*4d40*/  FMNMX3.FTZ R18, R16, R17, R113, !PT ;  /* 0x0000001110127276 */ /* 0x000fe40007810071 */
[----:B------:R-:W-:-:S02]  /*4d50*/  FSEL R135, R135, -INF , !P4 ;  /* 0xff80000087877808 */ /* 0x000fc40006000000 */
[-C--:B------:R-:W-:Y:S02]  /*4d60*/  ISETP.GE.AND P4, PT, R6, R101.reuse, PT ;  /* 0x000000650600720c */ /* 0x080fe40003f86270 */
[----:B------:R-:W-:Y:S02]  /*4d70*/  FSEL R115, R115, -INF , !P5 ;  /* 0xff80000073737808 */ /* 0x000fe40006800000 */
[-C--:B------:R-:W-:Y:S02]  /*4d80*/  ISETP.GE.AND P6, PT, R10, R101.reuse, PT ;  /* 0x000000650a00720c */ /* 0x080fe40003fc6270 */
[----:B------:R-:W-:Y:S02]  /*4d90*/  ISETP.GE.AND P5, PT, R8, R101, PT ;  /* 0x000000650800720c */ /* 0x000fe40003fa6270 */
[----:B------:R-:W-:Y:S02]  /*4da0*/  FMNMX3.FTZ R18, R18, R143, R141, !PT ;  /* 0x0000008f12127276 */ /* 0x000fe4000781008d */
[----:B------:R-:W-:-:S02]  /*4db0*/  FMNMX3.FTZ R16, R69, R29, R27, !PT ;  /* 0x0000001d45107276 */ /* 0x000fc4000781001b */
[----:B------:R-:W-:Y:S02]  /*4dc0*/  FSEL R129, R129, -INF , !P4 ;  /* 0xff80000081817808 */ /* 0x000fe40006000000 */
[----:B------:R-:W-:Y:S02]  /*4dd0*/  ISETP.GE.AND P4, PT, R11, R2, PT ;  /* 0x000000020b00720c */ /* 0x000fe40003f86270 */
[----:B------:R-:W-:Y:S02]  /*4de0*/  FSEL R133, R133, -INF , !P6 ;  /* 0xff80000085857808 */ /* 0x000fe40007000000 */
[----:B------:R-:W-:Y:S02]  /*4df0*/  FSEL R131, R131, -INF , !P5 ;  /* 0xff80000083837808 */ /* 0x000fe40006800000 */
[----:B------:R-:W-:Y:S02]  /*4e00*/  FMNMX3.FTZ R18, R18, R115, R135, !PT ;  /* 0x0000007312127276 */ /* 0x000fe40007810087 */
[----:B------:R-:W-:-:S02]  /*4e10*/  FSEL R11, R22, -INF , !P3 ;  /* 0xff800000160b7808 */ /* 0x000fc40005800000 */
[----:B------:R-:W-:Y:S02]  /*4e20*/  FMNMX3.FTZ R16, R16, R33, R15, !PT ;  /* 0x0000002110107276 */ /* 0x000fe4000781000f */
[----:B------:R-:W-:Y:S02]  /*4e30*/  ISETP.GE.AND P5, PT, R14, R2, PT ;  /* 0x000000020e00720c */ /* 0x000fe40003fa6270 */
[----:B------:R-:W-:Y:S02]  /*4e40*/  FMNMX3.FTZ R14, R18, R133, R131, !PT ;  /* 0x00000085120e7276 */ /* 0x000fe40007810083 */
[----:B------:R-:W-:Y:S02]  /*4e50*/  FSEL R9, R9, -INF , !P2 ;  /* 0xff80000009097808 */ /* 0x000fe40005000000 */
[----:B------:R-:W-:Y:S02]  /*4e60*/  FSEL R117, R117, -INF , !P1 ;  /* 0xff80000075757808 */ /* 0x000fe40004800000 */
[----:B------:R-:W-:-:S02]  /*4e70*/  FMNMX3.FTZ R16, R16, R13, R11, !PT ;  /* 0x0000000d10107276 */ /* 0x000fc4000781000b */
        /* <DEDUP_REMOVED lines=23> */
[C---:B---3--:R-:W-:Y:S01]  /*4ff0*/  FMUL.FTZ R124, R100.reuse, UR4 ;  /* 0x00000004647c7c20 */ /* 0x048fe20008410000 */
        /* <DEDUP_REMOVED lines=26> */
[----:B------:R-:W-:-:S02]  /*51a0*/  ISETP.GT.AND P0, PT, R26, R155, PT ;  /* 0x0000009b1a00720c */ /* 0x000fc40003f04270 */
[----:B------:R-:W1:Y:S01]  /*51b0*/  MUFU.EX2 R34, R34 ;  /* 0x0000002200227308 */ /* 0x000e620000000800 */
[--C-:B------:R-:W-:Y:S01]  /*51c0*/  FFMA.FTZ R112, R69, UR4, -R118.reuse ;  /* 0x0000000445707c23 */ /* 0x100fe20008010876 */
[--C-:B------:R-:W-:Y:S01]  /*51d0*/  FFMA.FTZ R111, R29, UR4, -R118.reuse ;  /* 0x000000041d6f7c23 */ /* 0x100fe20008010876 */
[--C-:B------:R-:W-:Y:S01]  /*51e0*/  FFMA.FTZ R108, R27, UR4, -R118.reuse ;  /* 0x000000041b6c7c23 */ /* 0x100fe20008010876 */
[----:B------:R-:W-:Y:S01]  /*51f0*/  FFMA.FTZ R105, R33, UR4, -R118 ;  /* 0x0000000421697c23 */ /* 0x000fe20008010876 */
[----:B------:R-:W3:Y:S01]  /*5200*/  LDSM.16.MT88.4 R68, [R106+0x8000] ;  /* 0x008000006a44783b */ /* 0x000ee20000004200 */
[----:B------:R-:W-:Y:S01]  /*5210*/  FFMA.FTZ R29, R19, UR4, -R124 ;  /* 0x00000004131d7c23 */ /* 0x000fe2000801087c */
[--C-:B------:R-:W-:Y:S01]  /*5220*/  FFMA.FTZ R31, R15, UR4, -R118.reuse ;  /* 0x000000040f1f7c23 */ /* 0x100fe20008010876 */
[----:B------:R-:W-:Y:S01]  /*5230*/  MUFU.EX2 R112, R112 ;  /* 0x0000007000707308 */ /* 0x000fe20000000800 */
[----:B------:R-:W4:Y:S01]  /*5240*/  LDSM.16.MT88.4 R16, [R148+0x8800] ;  /* 0x008800009410783b */ /* 0x000f220000004200 */
[----:B------:R-:W-:Y:S01]  /*5250*/  FFMA.FTZ R30, R13, UR4, -R118 ;  /* 0x000000040d1e7c23 */ /* 0x000fe20008010876 */
[----:B------:R-:W-:Y:S01]  /*5260*/  FFMA.FTZ R33, R23, UR4, -R124 ;  /* 0x0000000417217c23 */ /* 0x000fe2000801087c */
[--C-:B------:R-:W-:Y:S01]  /*5270*/  FFMA.FTZ R27, R11, UR4, -R118.reuse ;  /* 0x000000040b1b7c23 */ /* 0x100fe20008010876 */
[----:B------:R-:W5:Y:S01]  /*5280*/  LDSM.16.MT88.4 R12, [R107+0x8800] ;  /* 0x008800006b0c783b */ /* 0x000f620000004200 */
[--C-:B------:R-:W-:Y:S01]  /*5290*/  FFMA.FTZ R0, R9, UR4, -R118.reuse ;  /* 0x0000000409007c23 */ /* 0x100fe20008010876 */
[----:B--2---:R-:W-:Y:S01]  /*52a0*/  F2FP.BF16.F32.PACK_AB R64, R109, R110 ;  /* 0x0000006e6d40723e */ /* 0x004fe200000010ff */
[----:B------:R-:W2:Y:S01]  /*52b0*/  MUFU.EX2 R111, R111 ;  /* 0x0000006f006f7308 */ /* 0x000ea20000000800 */
        /* <DEDUP_REMOVED lines=11> */
[----:B------:R-:W-:Y:S01]  /*5370*/  FFMA.FTZ R118, R119, UR4, -R118 ;  /* 0x0000000477767c23 */ /* 0x000fe20008010876 */
[----:B------:R-:W-:-:S03]  /*5380*/  FADD.FTZ R110, R110, R109 ;  /* 0x0000006d6e6e7221 */ /* 0x000fc60000010000 */
[----:B------:R-:W3:Y:S01]  /*5390*/  MUFU.EX2 R105, R105 ;  /* 0x0000006900697308 */ /* 0x000ee20000000800 */
[----:B--2---:R-:W-:Y:S01]  /*53a0*/  F2FP.BF16.F32.PACK_AB R65, R111, R112 ;  /* 0x000000706f41723e */ /* 0x004fe200000010ff */
[----:B------:R-:W-:Y:S01]  /*53b0*/  FADD.FTZ R111, R112, R111 ;  /* 0x0000006f706f7221 */ /* 0x000fe20000010000 */
[----:B------:R-:W-:-:S04]  /*53c0*/  FADD.FTZ R35, R35, R110 ;  /* 0x0000006e23237221 */ /* 0x000fc80000010000 */
[----:B------:R-:W-:Y:S01]  /*53d0*/  FADD.FTZ R34, R34, R35 ;  /* 0x0000002322227221 */ /* 0x000fe20000010000 */
[----:B------:R-:W-:Y:S08]  /*53e0*/  MUFU.EX2 R33, R33 ;  /* 0x0000002100217308 */ /* 0x000ff00000000800 */
        /* <DEDUP_REMOVED lines=32> */
[----:B--2---:R-:W-:Y:S01]  /*55f0*/  F2FP.BF16.F32.PACK_AB R4, R32, R33 ;  /* 0x000000212004723e */ /* 0x004fe200000010ff */
[----:B------:R-:W-:Y:S01]  /*5600*/  FADD.FTZ R33, R33, R34 ;  /* 0x0000002221217221 */ /* 0x000fe20000010000 */
[----:B---3--:R-:W-:-:S03]  /*5610*/  F2FP.BF16.F32.PACK_AB R5, R30, R31 ;  /* 0x0000001f1e05723e */ /* 0x008fc600000010ff */
[----:B------:R-:W-:Y:S01]  /*5620*/  FADD.FTZ R32, R32, R33 ;  /* 0x0000002120207221 */ /* 0x000fe20000010000 */
[----:B------:R-:W2:Y:S01]  /*5630*/  MUFU.EX2 R133, R133 ;  /* 0x0000008500857308 */ /* 0x000ea20000000800 */
[----:B------:R-:W-:Y:S01]  /*5640*/  HMMA.16816.F32.BF16 R64, R64, R6, RZ ;  /* 0x000000064040723c */ /* 0x000fe200000418ff */
[----:B------:R-:W-:Y:S01]  /*5650*/  F2FP.BF16.F32.PACK_AB R6, R28, R29 ;  /* 0x0000001d1c06723e */ /* 0x000fe200000010ff */
[----:B------:R-:W-:Y:S01]  /*5660*/  FADD.FTZ R29, R29, R32 ;  /* 0x000000201d1d7221 */ /* 0x000fe20000010000 */
[----:B----4-:R-:W-:-:S03]  /*5670*/  F2FP.BF16.F32.PACK_AB R7, R0, R27 ;  /* 0x0000001b0007723e */ /* 0x010fc600000010ff */
[----:B------:R-:W-:Y:S01]  /*5680*/  FADD.FTZ R28, R28, R29 ;  /* 0x0000001d1c1c7221 */ /* 0x000fe20000010000 */
[----:B------:R-:W-:Y:S03]  /*5690*/  MUFU.EX2 R128, R128 ;  /* 0x0000008000807308 */ /* 0x000fe60000000800 */
[C---:B------:R-:W-:Y:S05]  /*56a0*/  HMMA.16816.F32.BF16 R96, R4.reuse, R16, R96 ;  /* 0x000000100460723c */ /* 0x040fea0000041860 */
[----:B------:R-:W3:Y:S03]  /*56b0*/  MUFU.EX2 R173, R173 ;  /* 0x000000ad00ad7308 */ /* 0x000ee60000000800 */
[C---:B------:R-:W-:Y:S01]  /*56c0*/  HMMA.16816.F32.BF16 R92, R4.reuse, R18, R92 ;  /* 0x00000012045c723c */ /* 0x040fe2000004185c */
[----:B------:R-:W4:Y:S04]  /*56d0*/  LDSM.16.MT88.4 R16, [R148+0xa800] ;  /* 0x00a800009410783b */ /* 0x000f280000004200 */
[----:B------:R-:W-:Y:S03]  /*56e0*/  MUFU.EX2 R124, R124 ;  /* 0x0000007c007c7308 */ /* 0x000fe60000000800 */
[C---:B-----5:R-:W-:Y:S05]  /*56f0*/  HMMA.16816.F32.BF16 R80, R4.reuse, R12, R80 ;  /* 0x0000000c0450723c */ /* 0x060fea0000041850 */
[----:B------:R-:W5:Y:S03]  /*5700*/  MUFU.EX2 R125, R125 ;  /* 0x0000007d007d7308 */ /* 0x000f660000000800 */
[C---:B------:R-:W-:Y:S01]  /*5710*/  HMMA.16816.F32.BF16 R76, R4.reuse, R14, R76 ;  /* 0x0000000e044c723c */ /* 0x040fe2000004184c */
[----:B------:R-:W2:Y:S04]  /*5720*/  LDSM.16.MT88.4 R12, [R144+0xa800] ;  /* 0x00a80000900c783b */ /* 0x000ea80000004200 */
[----:B------:R-:W-:Y:S03]  /*5730*/  MUFU.EX2 R123, R123 ;  /* 0x0000007b007b7308 */ /* 0x000fe60000000800 */
[C---:B-1----:R-:W-:Y:S05]  /*5740*/  HMMA.16816.F32.BF16 R72, R4.reuse, R8, R72 ;  /* 0x000000080448723c */ /* 0x042fea0000041848 */
[----:B------:R-:W1:Y:S03]  /*5750*/  MUFU.EX2 R118, R118 ;  /* 0x0000007600767308 */ /* 0x000e660000000800 */
[C---:B------:R-:W-:Y:S01]  /*5760*/  HMMA.16816.F32.BF16 R68, R4.reuse, R10, R68 ;  /* 0x0000000a0444723c */ /* 0x040fe20000041844 */
[----:B------:R-:W3:Y:S07]  /*5770*/  LDSM.16.MT88.4 R8, [R107+0xa800] ;  /* 0x00a800006b08783b */ /* 0x000eee0000004200 */
[C---:B------:R-:W-:Y:S08]  /*5780*/  HMMA.16816.F32.BF16 R88, R4.reuse, R20, R88 ;  /* 0x000000140458723c */ /* 0x040ff00000041858 */
        /* <DEDUP_REMOVED lines=9> */
[C---:B------:R-:W-:Y:S01]  /*5820*/  HMMA.16816.F32.BF16 R84, R4.reuse, R22, R84 ;  /* 0x000000160454723c */ /* 0x040fe20000041854 */
[----:B------:R-:W5:Y:S07]  /*5830*/  LDSM.16.MT88.4 R20, [R107+0x9000] ;  /* 0x009000006b14783b */ /* 0x000f6e0000004200 */
[C---:B----4-:R-:W-:Y:S08]  /*5840*/  HMMA.16816.F32.BF16 R60, R4.reuse, R16, R60 ;  /* 0x00000010043c723c */ /* 0x050ff0000004183c */
[----:B------:R-:W-:Y:S01]  /*5850*/  HMMA.16816.F32.BF16 R64, R4, R18, R64 ;  /* 0x000000120440723c */ /* 0x000fe20000041840 */
[----:B------:R-:W-:Y:S01]  /*5860*/  F2FP.BF16.F32.PACK_AB R4, R114, R113 ;  /* 0x000000717204723e */ /* 0x000fe200000010ff */
[----:B------:R-:W4:Y:S01]  /*5870*/  LDSM.16.MT88.4 R16, [R148+0xb000] ;  /* 0x00b000009410783b */ /* 0x000f220000004200 */
        /* <DEDUP_REMOVED lines=60> */
[----:B------:R-:W-:Y:S02]  /*5c40*/  HMMA.16816.F32.BF16 R56, R4, R14, R56 ;  /* 0x0000000e0438723c */ /* 0x000fe40000041838 */
        /* <DEDUP_REMOVED lines=8> */
[----:B------:R-:W-:-:S04]  /*5cd0*/  FADD.FTZ R124, R124, R9 ;  /* 0x000000097c7c7221 */ /* 0x000fc80000010000 */
[----:B------:R-:W-:-:S04]  /*5ce0*/  FADD.FTZ R124, R125, R124 ;  /* 0x0000007c7d7c7221 */ /* 0x000fc80000010000 */
[----:B------:R-:W-:-:S04]  /*5cf0*/  FADD.FTZ R123, R123, R124 ;  /* 0x0000007c7b7b7221 */ /* 0x000fc80000010000 */
[----:B------:R-:W-:Y:S01]  /*5d00*/  FADD.FTZ R171, R118, R123 ;  /* 0x0000007b76ab7221 */ /* 0x000fe20000010000 */
[----:B------:R-:W-:Y:S06]  /*5d10*/  @!P0 BRA `(.L_x_5067) ;  /* 0x0000003000cc8947 */ /* 0x000fec0003800000 */
        /* <DEDUP_REMOVED lines=66> */
.L_x_5068:
[----:B------:R-:W-:Y:S01]  /*6140*/  UMOV UR6, URZ ;  /* 0x000000ff00067c82 */ /* 0x000fe20008000000 */
[----:B------:R-:W-:Y:S01]  /*6150*/  IMAD.SHL.U32 R4, R24, 0x40, RZ ;  /* 0x0000004018047824 */ /* 0x000fe200078e00ff */
[----:B------:R-:W-:-:S05]  /*6160*/  IADD3 R5, P0, PT, RZ, -UR6, RZ ;  /* 0x80000006ff057c10 */ /* 0x000fca000ff1e0ff */
[----:B------:R-:W-:-:S05]  /*6170*/  IMAD.X R4, RZ, RZ, ~R4, P0 ;  /* 0x000000ffff047224 */ /* 0x000fca00000e0e04 */
[----:B------:R-:W-:-:S04]  /*6180*/  SHF.R.S64 R5, R5, 0x1f, R4 ;  /* 0x0000001f05057819 */ /* 0x000fc80000001004 */
[----:B------:R-:W-:-:S04]  /*6190*/  IADD3 R158, P0, PT, R5, R158, RZ ;  /* 0x0000009e059e7210 */ /* 0x000fc80007f1e0ff */
[----:B------:R-:W-:-:S09]  /*61a0*/  LEA.HI.X.SX32 R159, R4, R159, 0x1, P0 ;  /* 0x0000009f049f7211 */ /* 0x000fd200000f0eff */
.L_x_5069:
        /* <DEDUP_REMOVED lines=97> */
[----:B------:R-:W-:Y:S03]  /*67c0*/  LDSM.16.M88.4 R124, [R152+UR5+0x6000] ;  /* 0x00600005987c783b */ /* 0x000fe60008000200 */
[C---:B-1----:R-:W-:Y:S08]  /*67d0*/  HMMA.16816.F32.BF16 R8, R28.reuse, R128, R8 ;  /* 0x000000801c08723c */ /* 0x042ff00000041808 */
[C---:B--2---:R-:W-:Y:S08]  /*67e0*/  HMMA.16816.F32.BF16 R16, R28.reuse, R24, R16 ;  /* 0x000000181c10723c */ /* 0x044ff00000041810 */
[C---:B------:R-:W-:Y:S01]  /*67f0*/  HMMA.16816.F32.BF16 R12, R28.reuse, R26, R12 ;  /* 0x0000001a1c0c723c */ /* 0x040fe2000004180c */
[----:B------:R-:W-:Y:S07]  /*6800*/  LDSM.16.M88.4 R24, [R152+UR5+0x6800] ;  /* 0x006800059818783b */ /* 0x000fee0008000200 */
[C---:B------:R-:W-:Y:S01]  /*6810*/  HMMA.16816.F32.BF16 R4, R28.reuse, R130, R4 ;  /* 0x000000821c04723c */ /* 0x040fe20000041804 */
[----:B------:R-:W1:Y:S07]  /*6820*/  LDSM.16.M88.4 R128, [R153+0x2000] ;  /* 0x002000009980783b */ /* 0x000e6e0000000200 */
[C---:B---3--:R-:W-:Y:S08]  /*6830*/  HMMA.16816.F32.BF16 R120, R28.reuse, R20, R120 ;  /* 0x000000141c78723c */ /* 0x048ff00000041878 */
[C---:B------:R-:W-:Y:S01]  /*6840*/  HMMA.16816.F32.BF16 R116, R28.reuse, R22, R116 ;  /* 0x000000161c74723c */ /* 0x040fe20000041874 */
[----:B------:R-:W-:Y:S07]  /*6850*/  LDSM.16.M88.4 R20, [R152+UR5+0x7800] ;  /* 0x007800059814783b */ /* 0x000fee0008000200 */
[C---:B----4-:R-:W-:Y:S08]  /*6860*/  HMMA.16816.F32.BF16 R112, R28.reuse, R32, R112 ;  /* 0x000000201c70723c */ /* 0x050ff00000041870 */
[----:B------:R-:W-:Y:S01]  /*6870*/  HMMA.16816.F32.BF16 R108, R28, R34, R108 ;  /* 0x000000221c6c723c */ /* 0x000fe2000004186c */
[----:B------:R-:W2:Y:S04]  /*6880*/  LDSM.16.M88.4 R28, [R152+UR5+0x7000] ;  /* 0x00700005981c783b */ /* 0x000ea80008000200 */
[----:B------:R-:W-:Y:S03]  /*6890*/  LDSM.16.M88.4 R32, [R147+0x6000] ;  /* 0x006000009320783b */ /* 0x000fe60000000200 */
[C---:B-1----:R-:W-:Y:S08]  /*68a0*/  HMMA.16816.F32.BF16 R16, R128.reuse, R124, R16 ;  /* 0x0000007c8010723c */ /* 0x042ff00000041810 */
[C---:B------:R-:W-:Y:S01]  /*68b0*/  HMMA.16816.F32.BF16 R12, R128.reuse, R126, R12 ;  /* 0x0000007e800c723c */ /* 0x040fe2000004180c */
        /* <DEDUP_REMOVED lines=8> */
[----:B------:R-:W-:Y:S01]  /*6940*/  HMMA.16816.F32.BF16 R108, R128, R22, R108 ;  /* 0x00000016806c723c */ /* 0x000fe2000004186c */
[----:B------:R-:W-:Y:S04]  /*6950*/  LDSM.16.M88.4 R128, [R150+0x2000] ;  /* 0x002000009680783b */ /* 0x000fe80000000200 */
[----:B------:R-:W4:Y:S03]  /*6960*/  LDSM.16.M88.4 R20, [R146+0x6000] ;  /* 0x006000009214783b */ /* 0x000f260000000200 */
[C---:B-1----:R-:W-:Y:S08]  /*6970*/  HMMA.16816.F32.BF16 R16, R124.reuse, R32, R16 ;  /* 0x000000207c10723c */ /* 0x042ff00000041810 */
[C---:B---3--:R-:W-:Y:S08]  /*6980*/  HMMA.16816.F32.BF16 R120, R124.reuse, R24, R120 ;  /* 0x000000187c78723c */ /* 0x048ff00000041878 */
[C---:B------:R-:W-:Y:S01]  /*6990*/  HMMA.16816.F32.BF16 R116, R124.reuse, R26, R116 ;  /* 0x0000001a7c74723c */ /* 0x040fe20000041874 */
[----:B------:R-:W-:Y:S07]  /*69a0*/  LDSM.16.M88.4 R24, [R145+0x6000] ;  /* 0x006000009118783b */ /* 0x000fee0000000200 */
[C---:B--2---:R-:W-:Y:S08]  /*69b0*/  HMMA.16816.F32.BF16 R8, R124.reuse, R28, R8 ;  /* 0x0000001c7c08723c */ /* 0x044ff00000041808 */
[C---:B------:R-:W-:Y:S01]  /*69c0*/  HMMA.16816.F32.BF16 R4, R124.reuse, R30, R4 ;  /* 0x0000001e7c04723c */ /* 0x040fe20000041804 */
[----:B------:R-:W1:Y:S07]  /*69d0*/  LDSM.16.M88.4 R28, [R149+0x2000] ;  /* 0x00200000951c783b */ /* 0x000e6e0000000200 */
[----:B------:R-:W-:Y:S01]  /*69e0*/  HMMA.16816.F32.BF16 R12, R124, R34, R12 ;  /* 0x000000227c0c723c */ /* 0x000fe2000004180c */
[----:B------:R-:W2:Y:S07]  /*69f0*/  LDSM.16.M88.4 R32, [R147+0x7800] ;  /* 0x007800009320783b */ /* 0x000eae0000000200 */
[C---:B----4-:R-:W-:Y:S08]  /*6a00*/  HMMA.16816.F32.BF16 R16, R128.reuse, R20, R16 ;  /* 0x000000148010723c */ /* 0x050ff00000041810 */
[C---:B------:R-:W-:Y:S08]  /*6a10*/  HMMA.16816.F32.BF16 R8, R128.reuse, R132, R8 ;  /* 0x000000848008723c */ /* 0x040ff00000041808 */
[C---:B------:R-:W-:Y:S01]  /*6a20*/  HMMA.16816.F32.BF16 R12, R128.reuse, R22, R12 ;  /* 0x00000016800c723c */ /* 0x040fe2000004180c */
[----:B------:R-:W3:Y:S07]  /*6a30*/  LDSM.16.M88.4 R20, [R145+0x6800] ;  /* 0x006800009114783b */ /* 0x000eee0000000200 */
[----:B------:R-:W-:Y:S08]  /*6a40*/  HMMA.16816.F32.BF16 R4, R128, R134, R4 ;  /* 0x000000868004723c */ /* 0x000ff00000041804 */
[C---:B-1----:R-:W-:Y:S08]  /*6a50*/  HMMA.16816.F32.BF16 R16, R28.reuse, R24, R16 ;  /* 0x000000181c10723c */ /* 0x042ff00000041810 */
[----:B------:R-:W-:Y:S01]  /*6a60*/  HMMA.16816.F32.BF16 R12, R28, R26, R12 ;  /* 0x0000001a1c0c723c */ /* 0x000fe2000004180c */
[----:B------:R-:W1:Y:S07]  /*6a70*/  LDSM.16.M88.4 R24, [R146+0x7000] ;  /* 0x007000009218783b */ /* 0x000e6e0000000200 */
[----:B--2---:R-:W-:Y:S03]  /*6a80*/  HMMA.16816.F32.BF16 R112, R124, R32, R112 ;  /* 0x000000207c70723c */ /* 0x004fe60000041870 */
[----:B------:R-:W-:Y:S01]  /*6a90*/  FMUL.FTZ R16, R16, UR8 ;  /* 0x0000000810107c20 */ /* 0x000fe20008410000 */
[----:B------:R-:W-:-:S03]  /*6aa0*/  FMUL.FTZ R17, R17, UR8 ;  /* 0x0000000811117c20 */ /* 0x000fc60008410000 */
[----:B------:R-:W2:Y:S01]  /*6ab0*/  MUFU.TANH R32, R16 ;  /* 0x0000001000207308 */ /* 0x000ea20000002400 */
[----:B------:R-:W-:Y:S01]  /*6ac0*/  HMMA.16816.F32.BF16 R108, R124, R34, R108 ;  /* 0x000000227c6c723c */ /* 0x000fe2000004186c */
[----:B------:R-:W-:Y:S01]  /*6ad0*/  FMUL.FTZ R34, R18, UR8 ;  /* 0x0000000812227c20 */ /* 0x000fe20008410000 */
[----:B------:R-:W-:Y:S01]  /*6ae0*/  FMUL.FTZ R35, R19, UR8 ;  /* 0x0000000813237c20 */ /* 0x000fe20008410000 */
[----:B------:R-:W-:Y:S01]  /*6af0*/  FMUL.FTZ R105, R12, UR8 ;  /* 0x000000080c697c20 */ /* 0x000fe20008410000 */
[----:B------:R-:W-:Y:S01]  /*6b00*/  FMUL.FTZ R12, R13, UR8 ;  /* 0x000000080d0c7c20 */ /* 0x000fe20008410000 */
[----:B------:R-:W-:Y:S01]  /*6b10*/  FMUL.FTZ R13, R14, UR8 ;  /* 0x000000080e0d7c20 */ /* 0x000fe20008410000 */
[----:B------:R-:W-:Y:S01]  /*6b20*/  FMUL.FTZ R14, R15, UR8 ;  /* 0x000000080f0e7c20 */ /* 0x000fe20008410000 */
[----:B------:R4:W5:Y:S01]  /*6b30*/  MUFU.TANH R33, R17 ;  /* 0x0000001100217308 */ /* 0x0009620000002400 */
[C---:B---3--:R-:W-:Y:S07]  /*6b40*/  HMMA.16816.F32.BF16 R8, R28.reuse, R20, R8 ;  /* 0x000000141c08723c */ /* 0x048fee0000041808 */
[----:B------:R-:W3:Y:S01]  /*6b50*/  MUFU.TANH R34, R34 ;  /* 0x0000002200227308 */ /* 0x000ee20000002400 */
[----:B------:R-:W-:Y:S07]  /*6b60*/  HMMA.16816.F32.BF16 R4, R28, R22, R4 ;  /* 0x000000161c04723c */ /* 0x000fee0000041804 */
[----:B------:R-:W3:Y:S01]  /*6b70*/  MUFU.TANH R20, R105 ;  /* 0x0000006900147308 */ /* 0x000ee20000002400 */
[----:B----4-:R-:W4:Y:S01]  /*6b80*/  LDSM.16.M88.4 R16, [R145+0x7000] ;  /* 0x007000009110783b */ /* 0x010f220000000200 */
[C---:B-1----:R-:W-:Y:S02]  /*6b90*/  HMMA.16816.F32.BF16 R120, R128.reuse, R24, R120 ;  /* 0x000000188078723c */ /* 0x042fe40000041878 */
[----:B------:R-:W-:Y:S01]  /*6ba0*/  FMUL.FTZ R141, R8, UR8 ;  /* 0x00000008088d7c20 */ /* 0x000fe20008410000 */
[----:B------:R-:W-:Y:S01]  /*6bb0*/  FMUL.FTZ R137, R9, UR8 ;  /* 0x0000000809897c20 */ /* 0x000fe20008410000 */
[----:B------:R-:W-:Y:S01]  /*6bc0*/  FMUL.FTZ R22, R10, UR8 ;  /* 0x000000080a167c20 */ /* 0x000fe20008410000 */
[----:B------:R-:W-:Y:S01]  /*6bd0*/  FMUL.FTZ R21, R11, UR8 ;  /* 0x000000080b157c20 */ /* 0x000fe20008410000 */
[----:B------:R-:W1:Y:S01]  /*6be0*/  S2R R24, SR_TID.X ;  /* 0x0000000000187919 */ /* 0x000e620000002100 */
[----:B------:R-:W3:Y:S01]  /*6bf0*/  MUFU.TANH R35, R35 ;  /* 0x0000002300237308 */ /* 0x000ee20000002400 */
[----:B------:R-:W-:Y:S01]  /*6c00*/  HMMA.16816.F32.BF16 R116, R128, R26, R116 ;  /* 0x0000001a8074723c */ /* 0x000fe20000041874 */
[----:B------:R-:W2:Y:S01]  /*6c10*/  LDSM.16.M88.4 R8, [R146+0x7800] ;  /* 0x007800009208783b */ /* 0x000ea20000000200 */
[----:B------:R-:W-:Y:S01]  /*6c20*/  FMUL.FTZ R4, R4, UR8 ;  /* 0x0000000804047c20 */ /* 0x000fe20008410000 */
[----:B------:R-:W-:Y:S01]  /*6c30*/  FMUL.FTZ R15, R5, UR8 ;  /* 0x00000008050f7c20 */ /* 0x000fe20008410000 */
[----:B------:R-:W-:-:S03]  /*6c40*/  FMUL.FTZ R23, R6, UR8 ;  /* 0x0000000806177c20 */ /* 0x000fc60008410000 */
[----:B------:R5:W-:Y:S08]  /*6c50*/  MUFU.TANH R139, R4 ;  /* 0x00000004008b7308 */ /* 0x000bf00000002400 */
[----:B------:R-:W-:Y:S08]  /*6c60*/  MUFU.TANH R12, R12 ;  /* 0x0000000c000c7308 */ /* 0x000ff00000002400 */
[----:B------:R-:W3:Y:S01]  /*6c70*/  MUFU.TANH R13, R13 ;  /* 0x0000000d000d7308 */ /* 0x000ee20000002400 */
[----:B----4-:R-:W-:Y:S01]  /*6c80*/  HMMA.16816.F32.BF16 R120, R28, R16, R120 ;  /* 0x000000101c78723c */ /* 0x010fe20000041878 */
[----:B------:R-:W-:Y:S01]  /*6c90*/  FMUL.FTZ R16, R7, UR8 ;  /* 0x0000000807107c20 */ /* 0x000fe20008410000 */
[----:B-1----:R-:W-:Y:S01]  /*6ca0*/  IMAD.SHL.U32 R17, R24, 0x2, RZ ;  /* 0x0000000218117824 */ /* 0x002fe200078e00ff */
[----:B-----5:R-:W1:Y:S04]  /*6cb0*/  LDSM.16.M88.4 R4, [R145+0x7800] ;  /* 0x007800009104783b */ /* 0x020e680000000200 */
[----:B------:R-:W4:Y:S01]  /*6cc0*/  MUFU.TANH R14, R14 ;  /* 0x0000000e000e7308 */ /* 0x000f220000002400 */
[----:B------:R-:W-:-:S04]  /*6cd0*/  DEPBAR.LE SB0, 0x0 ;  /* 0x000080000000791a */ /* 0x000fc80000000000 */
[----:B------:R-:W-:Y:S01]  /*6ce0*/  LOP3.LUT R17, R17, 0x6, RZ, 0xc0, !PT ;  /* 0x0000000611117812 */ /* 0x000fe200078ec0ff */
[----:B------:R-:W-:Y:S02]  /*6cf0*/  HMMA.16816.F32.BF16 R116, R28, R18, R116 ;  /* 0x000000121c74723c */ /* 0x000fe40000041874 */
[----:B------:R-:W5:Y:S06]  /*6d00*/  MUFU.TANH R141, R141 ;  /* 0x0000008d008d7308 */ /* 0x000f6c0000002400 */
[----:B--2---:R-:W-:Y:S01]  /*6d10*/  HMMA.16816.F32.BF16 R112, R128, R8, R112 ;  /* 0x000000088070723c */ /* 0x004fe20000041870 */
[----:B------:R-:W-:Y:S01]  /*6d20*/  IMAD R8, R104, 0x40, R17 ;  /* 0x0000004068087824 */ /* 0x000fe200078e0211 */
[----:B------:R-:W-:Y:S01]  /*6d30*/  MUFU.TANH R137, R137 ;  /* 0x0000008900897308 */ /* 0x000fe20000002400 */
[----:B------:R-:W-:Y:S01]  /*6d40*/  FMUL.FTZ R121, R121, UR8 ;  /* 0x0000000879797c20 */ /* 0x000fe20008410000 */
[----:B------:R-:W-:Y:S01]  /*6d50*/  FMUL.FTZ R122, R122, UR8 ;  /* 0x000000087a7a7c20 */ /* 0x000fe20008410000 */
[----:B------:R-:W-:-:S02]  /*6d60*/  VIADD R17, R8, 0xffffff80 ;  /* 0xffffff8008117836 */ /* 0x000fc40000000000 */
[----:B------:R-:W-:Y:S01]  /*6d70*/  FMUL.FTZ R120, R120, UR8 ;  /* 0x0000000878787c20 */ /* 0x000fe20008410000 */
[C---:B------:R-:W-:Y:S01]  /*6d80*/  VIADD R9, R8.reuse, 0xffffff81 ;  /* 0xffffff8108097836 */ /* 0x040fe20000000000 */
[----:B------:R-:W-:Y:S01]  /*6d90*/  HMMA.16816.F32.BF16 R108, R128, R10, R108 ;  /* 0x0000000a806c723c */ /* 0x000fe2000004186c */
[C---:B------:R-:W-:Y:S01]  /*6da0*/  VIADD R19, R8.reuse, 0xffffff90 ;  /* 0xffffff9008137836 */ /* 0x040fe20000000000 */
[CC--:B------:R-:W-:Y:S01]  /*6db0*/  ISETP.GE.AND P3, PT, R17.reuse, R101.reuse, PT ;  /* 0x000000651100720c */ /* 0x0c0fe20003f66270 */
[----:B------:R-:W2:Y:S01]  /*6dc0*/  MUFU.TANH R22, R22 ;  /* 0x0000001600167308 */ /* 0x000ea20000002400 */
[-C--:B------:R-:W-:Y:S01]  /*6dd0*/  ISETP.GE.AND P2, PT, R17, R2.reuse, PT ;  /* 0x000000021100720c */ /* 0x080fe20003f46270 */
[C---:B------:R-:W-:Y:S01]  /*6de0*/  VIADD R17, R8.reuse, 0xffffff88 ;  /* 0xffffff8808117836 */ /* 0x040fe20000000000 */
[CC--:B------:R-:W-:Y:S01]  /*6df0*/  ISETP.GE.AND P4, PT, R9.reuse, R101.reuse, PT ;  /* 0x000000650900720c */ /* 0x0c0fe20003f86270 */
[----:B------:R-:W-:Y:S01]  /*6e00*/  VIADD R10, R8, 0xffffff98 ;  /* 0xffffff98080a7836 */ /* 0x000fe20000000000 */
[-C--:B------:R-:W-:Y:S01]  /*6e10*/  ISETP.GE.AND P6, PT, R9, R2.reuse, PT ;  /* 0x000000020900720c */ /* 0x080fe20003fc6270 */
[----:B------:R-:W-:Y:S01]  /*6e20*/  FMUL.FTZ R123, R123, UR8 ;  /* 0x000000087b7b7c20 */ /* 0x000fe20008410000 */
[----:B------:R-:W-:Y:S01]  /*6e30*/  FSEL R9, R32, -INF , !P3 ;  /* 0xff80000020097808 */ /* 0x000fe20005800000 */
[----:B------:R-:W-:Y:S01]  /*6e40*/  MUFU.TANH R15, R15 ;  /* 0x0000000f000f7308 */ /* 0x000fe20000002400 */
[-C--:B------:R-:W-:Y:S01]  /*6e50*/  ISETP.GE.AND P5, PT, R17, R101.reuse, PT ;  /* 0x000000651100720c */ /* 0x080fe20003fa6270 */
[----:B------:R-:W-:Y:S01]  /*6e60*/  FMUL.FTZ R119, R119, UR8 ;  /* 0x0000000877777c20 */ /* 0x000fe20008410000 */
[-C--:B------:R-:W-:Y:S01]  /*6e70*/  ISETP.GE.AND P3, PT, R17, R2.reuse, PT ;  /* 0x000000021100720c */ /* 0x080fe20003f66270 */
[----:B------:R-:W-:Y:S01]  /*6e80*/  VIADD R17, R8, 0xffffff89 ;  /* 0xffffff8908117836 */ /* 0x000fe20000000000 */
[----:B------:R-:W-:Y:S01]  /*6e90*/  FSEL R33, R33, -INF , !P4 ;  /* 0xff80000021217808 */ /* 0x000fe20006000000 */
[C---:B-1----:R-:W-:Y:S01]  /*6ea0*/  HMMA.16816.F32.BF16 R112, R28.reuse, R4, R112 ;  /* 0x000000041c70723c */ /* 0x042fe20000041870 */
[----:B---3--:R-:W-:Y:S01]  /*6eb0*/  FSEL R5, R34, -INF , !P2 ;  /* 0xff80000022057808 */ /* 0x008fe20005000000 */
[----:B------:R-:W1:Y:S01]  /*6ec0*/  MUFU.TANH R23, R23 ;  /* 0x0000001700177308 */ /* 0x000e620000002400 */
[-C--:B------:R-:W-:Y:S01]  /*6ed0*/  ISETP.GE.AND P2, PT, R17, R101.reuse, PT ;  /* 0x000000651100720c */ /* 0x080fe20003f46270 */
[----:B------:R-:W-:Y:S01]  /*6ee0*/  FMUL.FTZ R4, R117, UR8 ;  /* 0x0000000875047c20 */ /* 0x000fe20008410000 */
[-C--:B------:R-:W-:Y:S01]  /*6ef0*/  ISETP.GE.AND P4, PT, R17, R2.reuse, PT ;  /* 0x000000021100720c */ /* 0x080fe20003f86270 */
[----:B------:R-:W-:Y:S01]  /*6f00*/  FMUL.FTZ R18, R116, UR8 ;  /* 0x0000000874127c20 */ /* 0x000fe20008410000 */
[----:B------:R-:W-:Y:S01]  /*6f10*/  FSEL R17, R20, -INF , !P5 ;  /* 0xff80000014117808 */ /* 0x000fe20006800000 */
[----:B------:R-:W-:Y:S01]  /*6f20*/  VIADD R20, R8, 0xffffff91 ;  /* 0xffffff9108147836 */ /* 0x000fe20000000000 */
[----:B------:R-:W-:Y:S01]  /*6f30*/  FSEL R35, R35, -INF , !P6 ;  /* 0xff80000023237808 */ /* 0x000fe20007000000 */
[----:B------:R-:W-:Y:S01]  /*6f40*/  MUFU.TANH R21, R21 ;  /* 0x0000001500157308 */ /* 0x000fe20000002400 */
[C---:B------:R-:W-:Y:S01]  /*6f50*/  ISETP.GE.AND P6, PT, R19.reuse, R101, PT ;  /* 0x000000651300720c */ /* 0x040fe20003fc6270 */
[----:B------:R-:W-:Y:S01]  /*6f60*/  HMMA.16816.F32.BF16 R108, R28, R6, R108 ;  /* 0x000000061c6c723c */ /* 0x000fe2000004186c */
[----:B------:R-:W-:Y:S01]  /*6f70*/  ISETP.GE.AND P5, PT, R19, R2, PT ;  /* 0x000000021300720c */ /* 0x000fe20003fa6270 */
[----:B------:R-:W-:Y:S01]  /*6f80*/  FMUL.FTZ R118, R118, UR8 ;  /* 0x0000000876767c20 */ /* 0x000fe20008410000 */
[----:B------:R-:W-:-:S02]  /*6f90*/  FSEL R13, R13, -INF , !P3 ;  /* 0xff8000000d0d7808 */ /* 0x000fc40005800000 */
[----:B------:R-:W-:Y:S01]  /*6fa0*/  FSEL R19, R12, -INF , !P2 ;  /* 0xff8000000c137808 */ /* 0x000fe20005000000 */
[----:B------:R-:W3:Y:S01]  /*6fb0*/  MUFU.TANH R133, R121 ;  /* 0x0000007900857308 */ /* 0x000ee20000002400 */
[-C--:B------:R-:W-:Y:S01]  /*6fc0*/  ISETP.GE.AND P3, PT, R20, R101.reuse, PT ;  /* 0x000000651400720c */ /* 0x080fe20003f66270 */
[----:B------:R-:W-:Y:S02]  /*6fd0*/  VIADD R12, R8, 0xffffff99 ;  /* 0xffffff99080c7836 */ /* 0x000fe40000000000 */
[----:B------:R-:W-:Y:S01]  /*6fe0*/  FMUL.FTZ R27, R115, UR8 ;  /* 0x00000008731b7c20 */ /* 0x000fe20008410000 */
[----:B----4-:R-:W-:Y:S01]  /*6ff0*/  FSEL R11, R14, -INF , !P4 ;  /* 0xff8000000e0b7808 */ /* 0x010fe20006000000 */
[----:B------:R-:W-:Y:S01]  /*7000*/  VIADD R14, R8, 0xffffffa1 ;  /* 0xffffffa1080e7836 */ /* 0x000fe20000000000 */
[----:B-----5:R-:W-:Y:S01]  /*7010*/  FSEL R141, R141, -INF , !P6 ;  /* 0xff8000008d8d7808 */ /* 0x020fe20007000000 */
[----:B------:R-:W-:Y:S01]  /*7020*/  FMUL.FTZ R112, R112, UR8 ;  /* 0x0000000870707c20 */ /* 0x000fe20008410000 */
[----:B------:R-:W4:Y:S01]  /*7030*/  MUFU.TANH R127, R122 ;  /* 0x0000007a007f7308 */ /* 0x000f220000002400 */
[----:B--2---:R-:W-:Y:S01]  /*7040*/  FSEL R117, R22, -INF , !P5 ;  /* 0xff80000016757808 */ /* 0x004fe20006800000 */
[----:B------:R-:W-:Y:S01]  /*7050*/  FMUL.FTZ R7, R114, UR8 ;  /* 0x0000000872077c20 */ /* 0x000fe20008410000 */
[----:B------:R-:W-:Y:S01]  /*7060*/  FSEL R137, R137, -INF , !P3 ;  /* 0xff80000089897808 */ /* 0x000fe20005800000 */
[----:B------:R-:W-:Y:S01]  /*7070*/  FMUL.FTZ R113, R113, UR8 ;  /* 0x0000000871717c20 */ /* 0x000fe20008410000 */
[-C--:B------:R-:W-:Y:S01]  /*7080*/  ISETP.GE.AND P6, PT, R10, R2.reuse, PT ;  /* 0x000000020a00720c */ /* 0x080fe20003fc6270 */
[----:B------:R-:W-:Y:S01]  /*7090*/  FMUL.FTZ R105, R109, UR8 ;  /* 0x000000086d697c20 */ /* 0x000fe20008410000 */
[CC--:B------:R-:W-:Y:S01]  /*70a0*/  ISETP.GE.AND P5, PT, R12.reuse, R101.reuse, PT ;  /* 0x000000650c00720c */ /* 0x0c0fe20003fa6270 */
[----:B------:R-:W-:Y:S01]  /*70b0*/  MUFU.TANH R16, R16 ;  /* 0x0000001000107308 */ /* 0x000fe20000002400 */
[-C--:B------:R-:W-:Y:S01]  /*70c0*/  ISETP.GE.AND P3, PT, R12, R2.reuse, PT ;  /* 0x000000020c00720c */ /* 0x080fe20003f66270 */
[----:B------:R-:W-:Y:S01]  /*70d0*/  VIADD R12, R8, 0xffffffa0 ;  /* 0xffffffa0080c7836 */ /* 0x000fe20000000000 */
[----:B------:R-:W-:Y:S01]  /*70e0*/  ISETP.GE.AND P4, PT, R10, R101, PT ;  /* 0x000000650a00720c */ /* 0x000fe20003f86270 */
[----:B------:R-:W-:Y:S01]  /*70f0*/  FMUL.FTZ R25, R110, UR8 ;  /* 0x000000086e197c20 */ /* 0x000fe20008410000 */
[----:B------:R-:W-:Y:S01]  /*7100*/  ISETP.GE.AND P2, PT, R20, R2, PT ;  /* 0x000000021400720c */ /* 0x000fe20003f46270 */
[----:B------:R-:W-:Y:S01]  /*7110*/  FMUL.FTZ R24, R111, UR8 ;  /* 0x000000086f187c20 */ /* 0x000fe20008410000 */
[----:B-1----:R-:W-:Y:S01]  /*7120*/  FSEL R23, R23, -INF , !P6 ;  /* 0xff80000017177808 */ /* 0x002fe20007000000 */
[----:B------:R-:W-:Y:S01]  /*7130*/  MUFU.TANH R135, R120 ;  /* 0x0000007800877308 */ /* 0x000fe20000002400 */
[----:B------:R-:W-:Y:S01]  /*7140*/  FSEL R115, R15, -INF , !P5 ;  /* 0xff8000000f737808 */ /* 0x000fe20006800000 */
[----:B------:R-:W-:Y:S01]  /*7150*/  VIADD R15, R8, 0xffffffb0 ;  /* 0xffffffb0080f7836 */ /* 0x000fe20000000000 */
[----:B------:R-:W-:-:S02]  /*7160*/  FSEL R139, R139, -INF , !P4 ;  /* 0xff8000008b8b7808 */ /* 0x000fc40006000000 */
[CC--:B------:R-:W-:Y:S02]  /*7170*/  ISETP.GE.AND P6, PT, R14.reuse, R101.reuse, PT ;  /* 0x000000650e00720c */ /* 0x0c0fe40003fc6270 */
[-C--:B------:R-:W-:Y:S01]  /*7180*/  ISETP.GE.AND P5, PT, R14, R2.reuse, PT ;  /* 0x000000020e00720c */ /* 0x080fe20003fa6270 */
[----:B------:R-:W1:Y:S01]  /*7190*/  MUFU.TANH R4, R4 ;  /* 0x0000000400047308 */ /* 0x000e620000002400 */
[-C--:B------:R-:W-:Y:S01]  /*71a0*/  ISETP.GE.AND P4, PT, R12, R2.reuse, PT ;  /* 0x000000020c00720c */ /* 0x080fe20003f86270 */
[----:B------:R-:W-:Y:S01]  /*71b0*/  VIADD R14, R8, 0xffffffa9 ;  /* 0xffffffa9080e7836 */ /* 0x000fe20000000000 */
[----:B---3--:R-:W-:Y:S02]  /*71c0*/  FSEL R133, R133, -INF , !P6 ;  /* 0xff80000085857808 */ /* 0x008fe40007000000 */
[----:B----4-:R-:W-:Y:S02]  /*71d0*/  FSEL R127, R127, -INF , !P4 ;  /* 0xff8000007f7f7808 */ /* 0x010fe40006000000 */
[C---:B------:R-:W-:Y:S01]  /*71e0*/  ISETP.GE.AND P4, PT, R14.reuse, R101, PT ;  /* 0x000000650e00720c */ /* 0x040fe20003f86270 */
[----:B------:R-:W2:Y:S01]  /*71f0*/  MUFU.TANH R125, R123 ;  /* 0x0000007b007d7308 */ /* 0x000ea20000002400 */
[----:B------:R-:W-:Y:S01]  /*7200*/  ISETP.GE.AND P6, PT, R14, R2, PT ;  /* 0x000000020e00720c */ /* 0x000fe20003fc6270 */
[----:B------:R-:W-:-:S06]  /*7210*/  VIADD R14, R8, 0xffffffb1 ;  /* 0xffffffb1080e7836 */ /* 0x000fcc0000000000 */
[----:B------:R-:W3:Y:S01]  /*7220*/  MUFU.TANH R27, R27 ;  /* 0x0000001b001b7308 */ /* 0x000ee20000002400 */
[----:B-1----:R-:W-:Y:S01]  /*7230*/  FSEL R129, R4, -INF , !P4 ;  /* 0xff80000004817808 */ /* 0x002fe20006000000 */
[----:B------:R-:W-:Y:S01]  /*7240*/  VIADD R4, R8, 0xffffffb8 ;  /* 0xffffffb808047836 */ /* 0x000fe20000000000 */
[----:B------:R-:W-:-:S05]  /*7250*/  ISETP.GE.AND P4, PT, R14, R2, PT ;  /* 0x000000020e00720c */ /* 0x000fca0003f86270 */
[----:B------:R1:W-:Y:S01]  /*7260*/  MUFU.TANH R123, R119 ;  /* 0x00000077007b7308 */ /* 0x0003e20000002400 */
[----:B--2---:R-:W-:Y:S02]  /*7270*/  FSEL R125, R125, -INF , !P5 ;  /* 0xff8000007d7d7808 */ /* 0x004fe40006800000 */
[----:B------:R-:W-:-:S05]  /*7280*/  ISETP.GE.AND P5, PT, R15, R101, PT ;  /* 0x000000650f00720c */ /* 0x000fca0003fa6270 */
[----:B------:R-:W2:Y:S01]  /*7290*/  MUFU.TANH R18, R18 ;  /* 0x0000001200127308 */ /* 0x000ea20000002400 */
[----:B---3--:R-:W-:Y:S02]  /*72a0*/  FSEL R27, R27, -INF , !P4 ;  /* 0xff8000001b1b7808 */ /* 0x008fe40006000000 */
[----:B------:R-:W-:-:S05]  /*72b0*/  ISETP.GT.AND P4, PT, R0, R155, PT ;  /* 0x0000009b0000720c */ /* 0x000fca0003f84270 */
[----:B------:R-:W3:Y:S01]  /*72c0*/  MUFU.TANH R121, R118 ;  /* 0x0000007600797308 */ /* 0x000ee20000002400 */
[----:B-1----:R-:W-:Y:S02]  /*72d0*/  FSEL R119, R21, -INF , !P2 ;  /* 0xff80000015777808 */ /* 0x002fe40005000000 */
[-C--:B------:R-:W-:Y:S01]  /*72e0*/  ISETP.GE.AND P2, PT, R12, R101.reuse, PT ;  /* 0x000000650c00720c */ /* 0x080fe20003f46270 */
[----:B------:R-:W-:Y:S01]  /*72f0*/  VIADD R12, R8, 0xffffffa8 ;  /* 0xffffffa8080c7836 */ /* 0x000fe20000000000 */
[----:B------:R-:W-:Y:S01]  /*7300*/  FSEL R21, R16, -INF , !P3 ;  /* 0xff80000010157808 */ /* 0x000fe20005800000 */
[----:B------:R-:W-:Y:S01]  /*7310*/  VIADD R8, R8, 0xffffffb9 ;  /* 0xffffffb908087836 */ /* 0x000fe20000000000 */
[----:B------:R-:W-:Y:S01]  /*7320*/  FSEL R135, R135, -INF , !P2 ;  /* 0xff80000087877808 */ /* 0x000fe20005000000 */
[----:B------:R-:W1:Y:S01]  /*7330*/  MUFU.TANH R10, R112 ;  /* 0x00000070000a7308 */ /* 0x000e620000002400 */
[C---:B------:R-:W-:Y:S02]  /*7340*/  ISETP.GE.AND P3, PT, R12.reuse, R101, PT ;  /* 0x000000650c00720c */ /* 0x040fe40003f66270 */
[----:B------:R-:W-:Y:S01]  /*7350*/  ISETP.GE.AND P2, PT, R12, R2, PT ;  /* 0x000000020c00720c */ /* 0x000fe20003f46270 */
[----:B------:R-:W-:Y:S01]  /*7360*/  FMUL.FTZ R12, R108, UR8 ;  /* 0x000000086c0c7c20 */ /* 0x000fe20008410000 */
[----:B--2---:R-:W-:-:S02]  /*7370*/  FSEL R131, R18, -INF , !P3 ;  /* 0xff80000012837808 */ /* 0x004fc40005800000 */
[----:B------:R-:W-:Y:S01]  /*7380*/  ISETP.GE.AND P3, PT, R15, R2, PT ;  /* 0x000000020f00720c */ /* 0x000fe20003f66270 */
[----:B------:R1:W2:Y:S01]  /*7390*/  MUFU.TANH R6, R113 ;  /* 0x0000007100067308 */ /* 0x0002a20000002400 */
[----:B---3--:R-:W-:Y:S02]  /*73a0*/  FSEL R121, R121, -INF , !P2 ;  /* 0xff80000079797808 */ /* 0x008fe40005000000 */
[-C--:B------:R-:W-:Y:S02]  /*73b0*/  ISETP.GE.AND P2, PT, R14, R101.reuse, PT ;  /* 0x000000650e00720c */ /* 0x080fe40003f46270 */
[----:B------:R-:W-:Y:S02]  /*73c0*/  FSEL R123, R123, -INF , !P6 ;  /* 0xff8000007b7b7808 */ /* 0x000fe40007000000 */
[-C--:B------:R-:W-:Y:S01]  /*73d0*/  ISETP.GE.AND P6, PT, R4, R101.reuse, PT ;  /* 0x000000650400720c */ /* 0x080fe20003fc6270 */
[----:B------:R-:W3:Y:S08]  /*73e0*/  MUFU.TANH R7, R7 ;  /* 0x0000000700077308 */ /* 0x000ef00000002400 */
[----:B------:R-:W4:Y:S01]  /*73f0*/  MUFU.TANH R12, R12 ;  /* 0x0000000c000c7308 */ /* 0x000f220000002400 */
[----:B-1----:R-:W-:Y:S01]  /*7400*/  FSEL R113, R10, -INF , !P5 ;  /* 0xff8000000a717808 */ /* 0x002fe20006800000 */
[----:B------:R-:W-:Y:S01]  /*7410*/  BAR.SYNC.DEFER_BLOCKING 0x0 ;  /* 0x0000000000007b1d */ /* 0x000fe20000010000 */
[----:B------:R-:W-:-:S02]  /*7420*/  ISETP.GE.AND P5, PT, R8, R101, PT ;  /* 0x000000650800720c */ /* 0x000fc40003fa6270 */
[----:B--2---:R-:W-:Y:S02]  /*7430*/  FSEL R109, R6, -INF , !P2 ;  /* 0xff800000066d7808 */ /* 0x004fe40005000000 */
[-C--:B------:R-:W-:Y:S01]  /*7440*/  ISETP.GE.AND P2, PT, R8, R2.reuse, PT ;  /* 0x000000020800720c */ /* 0x080fe20003f46270 */
[----:B------:R-:W1:Y:S01]  /*7450*/  MUFU.TANH R105, R105 ;  /* 0x0000006900697308 */ /* 0x000e620000002400 */
[----:B---3--:R-:W-:Y:S02]  /*7460*/  FSEL R101, R7, -INF , !P3 ;  /* 0xff80000007657808 */ /* 0x008fe40005800000 */
[----:B------:R-:W-:-:S05]  /*7470*/  ISETP.GE.AND P3, PT, R4, R2, PT ;  /* 0x000000020400720c */ /* 0x000fca0003f66270 */
[----:B------:R-:W2:Y:S01]  /*7480*/  MUFU.TANH R25, R25 ;  /* 0x0000001900197308 */ /* 0x000ea20000002400 */
[----:B----4-:R-:W-:-:S07]  /*7490*/  FSEL R111, R12, -INF , !P6 ;  /* 0xff8000000c6f7808 */ /* 0x010fce0007000000 */
[----:B------:R-:W3:Y:S01]  /*74a0*/  MUFU.TANH R24, R24 ;  /* 0x0000001800187308 */ /* 0x000ee20000002400 */
[----:B-1----:R-:W-:Y:S02]  /*74b0*/  FSEL R105, R105, -INF , !P5 ;  /* 0xff80000069697808 */ /* 0x002fe40006800000 */
[----:B--2---:R-:W-:Y:S02]  /*74c0*/  FSEL R25, R25, -INF , !P3 ;  /* 0xff80000019197808 */ /* 0x004fe40005800000 */
[----:B---3--:R-:W-:Y:S01]  /*74d0*/  FSEL R24, R24, -INF , !P2 ;  /* 0xff80000018187808 */ /* 0x008fe20005000000 */
[----:B------:R-:W-:Y:S06]  /*74e0*/  @!P4 BRA `(.L_x_5070) ;  /* 0x0000000400e0c947 */ /* 0x000fec0003800000 */
[----:B------:R-:W-:Y:S05]  /*74f0*/  BRA.U !UP1, `(.L_x_5071) ;  /* 0x0000000109fc7547 */ /* 0x000fea000b800000 */
[----:B------:R-:W1:Y:S01]  /*7500*/  LDC R4, c[0x0][0x4f0] ;  /* 0x00013c00ff047b82 */ /* 0x000e620000000800 */
[----:B------:R-:W-:Y:S01]  /*7510*/  VIADD R31, R104, 0xffffffff ;  /* 0xffffffff681f7836 */ /* 0x000fe20000000000 */
[----:B------:R-:W2:Y:S01]  /*7520*/  LDCU.64 UR6, c[0x0][0x3a0] ;  /* 0x00007400ff0677ac */ /* 0x000ea20008000a00 */
[----:B------:R-:W-:Y:S02]  /*7530*/  IMAD.SHL.U32 R7, R0, 0x40, RZ ;  /* 0x0000004000077824 */ /* 0x000fe400078e00ff */
[----:B------:R-:W-:-:S05]  /*7540*/  IMAD.SHL.U32 R31, R31, 0x40, RZ ;  /* 0x000000401f1f7824 */ /* 0x000fca00078e00ff */
[----:B------:R-:W-:-:S04]  /*7550*/  IADD3 R31, PT, PT, R31, -0x80, RZ ;  /* 0xffffff801f1f7810 */ /* 0x000fc80007ffe0ff */
        /* <DEDUP_REMOVED lines=57> */
.L_x_5071:
[----:B------:R-:W-:Y:S01]  /*78f0*/  UMOV UR6, URZ ;  /* 0x000000ff00067c82 */ /* 0x000fe20008000000 */
[----:B------:R-:W-:Y:S01]  /*7900*/  IMAD.SHL.U32 R2, R102, 0x40, RZ ;  /* 0x0000004066027824 */ /* 0x000fe200078e00ff */
[----:B------:R-:W-:-:S05]  /*7910*/  IADD3 R4, P2, PT, RZ, -UR6, RZ ;  /* 0x80000006ff047c10 */ /* 0x000fca000ff5e0ff */
[----:B------:R-:W-:-:S05]  /*7920*/  IMAD.X R2, RZ, RZ, ~R2, P2 ;  /* 0x000000ffff027224 */ /* 0x000fca00010e0e02 */
[----:B------:R-:W-:-:S04]  /*7930*/  SHF.R.S64 R7, R4, 0x1f, R2 ;  /* 0x0000001f04077819 */ /* 0x000fc80000001002 */
[----:B------:R-:W-:-:S04]  /*7940*/  IADD3 R156, P2, PT, R7, R156, RZ ;  /* 0x0000009c079c7210 */ /* 0x000fc80007f5e0ff */
[----:B------:R-:W-:-:S09]  /*7950*/  LEA.HI.X.SX32 R157, R2, R157, 0x1, P2 ;  /* 0x0000009d029d7211 */ /* 0x000fd200010f0eff */
.L_x_5072:
        /* <DEDUP_REMOVED lines=49> */
.L_x_5070:
        /* <DEDUP_REMOVED lines=33> */
[----:B------:R-:W-:Y:S01]  /*7e80*/  FFMA.FTZ R31, R19, UR4, -R110 ;  /* 0x00000004131f7c23 */ /* 0x000fe2000801086e */
[----:B------:R-:W-:Y:S01]  /*7e90*/  FADD.FTZ R6, R3, -R6 ;  /* 0x8000000603067221 */ /* 0x000fe20000010000 */
[----:B------:R-:W-:Y:S01]  /*7ea0*/  LDSM.16.MT88.4 R16, [R144+0x8000] ;  /* 0x008000009010783b */ /* 0x000fe20000004200 */
[--C-:B------:R-:W-:Y:S01]  /*7eb0*/  FFMA.FTZ R29, R13, UR4, -R26.reuse ;  /* 0x000000040d1d7c23 */ /* 0x100fe2000801081a */
[--C-:B------:R-:W-:Y:S01]  /*7ec0*/  FFMA.FTZ R102, R5, UR4, -R26.reuse ;  /* 0x0000000405667c23 */ /* 0x100fe2000801081a */
[----:B------:R-:W-:Y:S01]  /*7ed0*/  FSEL R5, R28, RZ, P1 ;  /* 0x000000ff1c057208 */ /* 0x000fe20000800000 */
[----:B------:R-:W1:Y:S01]  /*7ee0*/  LDSM.16.MT88.4 R12, [R148+0x8000] ;  /* 0x00800000940c783b */ /* 0x000e620000004200 */
[----:B------:R-:W-:Y:S01]  /*7ef0*/  FFMA.FTZ R30, R35, UR4, -R26 ;  /* 0x00000004231e7c23 */ /* 0x000fe2000801081a */
[--C-:B------:R-:W-:Y:S01]  /*7f00*/  FFMA.FTZ R108, R9, UR4, -R110.reuse ;  /* 0x00000004096c7c23 */ /* 0x100fe2000801086e */
[----:B------:R-:W-:Y:S01]  /*7f10*/  FFMA.FTZ R33, R33, UR4, -R110 ;  /* 0x0000000421217c23 */ /* 0x000fe2000801086e */
[----:B------:R-:W-:Y:S01]  /*7f20*/  FADD.FTZ R4, R100, -R5 ;  /* 0x8000000564047221 */ /* 0x000fe20000010000 */
[--C-:B------:R-:W-:Y:S01]  /*7f30*/  FFMA.FTZ R34, R11, UR4, -R26.reuse ;  /* 0x000000040b227c23 */ /* 0x100fe2000801081a */
[----:B------:R-:W-:Y:S01]  /*7f40*/  FMUL.FTZ R3, R6, UR4 ;  /* 0x0000000406037c20 */ /* 0x000fe20008410000 */
[----:B------:R-:W-:Y:S01]  /*7f50*/  MUFU.EX2 R32, R32 ;  /* 0x0000002000207308 */ /* 0x000fe20000000800 */
[----:B------:R-:W-:Y:S01]  /*7f60*/  FMUL.FTZ R35, R4, UR4 ;  /* 0x0000000404237c20 */ /* 0x000fe20008410000 */
[----:B------:R-:W2:Y:S01]  /*7f70*/  LDSM.16.MT88.4 R8, [R107+0x8000] ;  /* 0x008000006b08783b */ /* 0x000ea20000004200 */
        /* <DEDUP_REMOVED lines=8> */
[----:B------:R-:W-:Y:S01]  /*8000*/  FFMA.FTZ R119, R21, UR4, -R26 ;  /* 0x0000000415777c23 */ /* 0x000fe2000801081a */
[--C-:B------:R-:W-:Y:S01]  /*8010*/  FFMA.FTZ R135, R135, UR4, -R110.reuse ;  /* 0x0000000487877c23 */ /* 0x100fe2000801086e */
[----:B------:R-:W-:Y:S01]  /*8020*/  LDSM.16.MT88.4 R20, [R144+0x8800] ;  /* 0x008800009014783b */ /* 0x000fe20000004200 */
[--C-:B------:R-:W-:Y:S01]  /*8030*/  FFMA.FTZ R118, R133, UR4, -R110.reuse ;  /* 0x0000000485767c23 */ /* 0x100fe2000801086e */
[--C-:B------:R-:W-:Y:S01]  /*8040*/  FFMA.FTZ R120, R131, UR4, -R110.reuse ;  /* 0x0000000483787c23 */ /* 0x100fe2000801086e */
[----:B------:R-:W3:Y:S01]  /*8050*/  MUFU.EX2 R33, R33 ;  /* 0x0000002100217308 */ /* 0x000ee20000000800 */
        /* <DEDUP_REMOVED lines=13> */
[----:B------:R-:W-:-:S02]  /*8130*/  FFMA.FTZ R130, R24, UR4, -R26 ;  /* 0x0000000418827c23 */ /* 0x000fc4000801081a */
[----:B------:R-:W-:Y:S01]  /*8140*/  MUFU.EX2 R102, R102 ;  /* 0x0000006600667308 */ /* 0x000fe20000000800 */
[----:B---3--:R-:W-:Y:S01]  /*8150*/  F2FP.BF16.F32.PACK_AB R4, R33, R108 ;  /* 0x0000006c2104723e */ /* 0x008fe200000010ff */
[----:B------:R-:W-:Y:S06]  /*8160*/  LDSM.16.MT88.4 R24, [R107+0x9800] ;  /* 0x009800006b18783b */ /* 0x000fec0000004200 */
        /* <DEDUP_REMOVED lines=50> */
[----:B------:R-:W3:Y:S01]  /*8490*/  LDSM.16.MT88.4 R16, [R148+0xa000] ;  /* 0x00a000009410783b */ /* 0x000ee20000004200 */
        /* <DEDUP_REMOVED lines=37> */
[C---:B---3--:R-:W-:Y:S01]  /*86f0*/  HMMA.16816.F32.BF16 R36, R4.reuse, R16, R36 ;  /* 0x000000100424723c */ /* 0x048fe20000041824 */
        /* <DEDUP_REMOVED lines=8> */
[----:B------:R-:W3:Y:S01]  /*8780*/  LDSM.16.MT88.4 R16, [R106+0xa000] ;  /* 0x00a000006a10783b */ /* 0x000ee20000004200 */
        /* <DEDUP_REMOVED lines=8> */
[C---:B-1----:R-:W-:Y:S03]  /*8810*/  HMMA.16816.F32.BF16 R52, R4.reuse, R12, R52 ;  /* 0x0000000c0434723c */ /* 0x042fe60000041834 */
[----:B------:R-:W-:Y:S05]  /*8820*/  MUFU.EX2 R116, R116 ;  /* 0x0000007400747308 */ /* 0x000fea0000000800 */
[C---:B------:R-:W-:Y:S01]  /*8830*/  HMMA.16816.F32.BF16 R56, R4.reuse, R14, R56 ;  /* 0x0000000e0438723c */ /* 0x040fe20000041838 */
[----:B------:R-:W1:Y:S02]  /*8840*/  LDSM.16.MT88.4 R12, [R107+0x8800] ;  /* 0x008800006b0c783b */ /* 0x000e640000004200 */
[----:B------:R-:W2:Y:S05]  /*8850*/  MUFU.EX2 R119, R119 ;  /* 0x0000007700777308 */ /* 0x000eaa0000000800 */
[C---:B---3--:R-:W-:Y:S03]  /*8860*/  HMMA.16816.F32.BF16 R60, R4.reuse, R16, R60 ;  /* 0x00000010043c723c */ /* 0x048fe6000004183c */
[----:B------:R-:W-:Y:S05]  /*8870*/  MUFU.EX2 R135, R135 ;  /* 0x0000008700877308 */ /* 0x000fea0000000800 */
[----:B------:R-:W-:Y:S01]  /*8880*/  HMMA.16816.F32.BF16 R64, R4, R18, R64 ;  /* 0x000000120440723c */ /* 0x000fe20000041840 */
[----:B------:R-:W3:Y:S01]  /*8890*/  LDSM.16.MT88.4 R16, [R106+0x8800] ;  /* 0x008800006a10783b */ /* 0x000ee20000004200 */
        /* <DEDUP_REMOVED lines=8> */
[-C--:B------:R-:W-:Y:S01]  /*8920*/  MOV R100, R28.reuse ;  /* 0x0000001c00647202 */ /* 0x080fe20000000f00 */
[----:B------:R-:W-:Y:S01]  /*8930*/  MUFU.EX2 R120, R120 ;  /* 0x0000007800787308 */ /* 0x000fe20000000800 */
[----:B------:R-:W-:Y:S01]  /*8940*/  FADD.FTZ R117, R117, R114 ;  /* 0x0000007275757221 */ /* 0x000fe20000010000 */
[----:B------:R-:W-:Y:S01]  /*8950*/  FADD.FTZ R112, R112, R103 ;  /* 0x0000006770707221 */ /* 0x000fe20000010000 */
[----:B------:R-:W-:Y:S01]  /*8960*/  @P4 MOV R100, R28 ;  /* 0x0000001c00644202 */ /* 0x000fe20000000f00 */
[----:B------:R-:W-:Y:S01]  /*8970*/  HMMA.16816.F32.BF16 R96, R4, R8, R96 ;  /* 0x000000080460723c */ /* 0x000fe20000041860 */
[----:B------:R-:W-:Y:S01]  /*8980*/  FADD.FTZ R116, R116, R117 ;  /* 0x0000007574747221 */ /* 0x000fe20000010000 */
[----:B------:R-:W-:-:S02]  /*8990*/  FADD.FTZ R112, R115, R112 ;  /* 0x0000007073707221 */ /* 0x000fc40000010000 */
[----:B------:R-:W-:Y:S01]  /*89a0*/  MUFU.EX2 R129, R129 ;  /* 0x0000008100817308 */ /* 0x000fe20000000800 */
[----:B------:R-:W-:-:S03]  /*89b0*/  FADD.FTZ R119, R119, R116 ;  /* 0x0000007477777221 */ /* 0x000fc60000010000 */
[C---:B------:R-:W-:Y:S01]  /*89c0*/  HMMA.16816.F32.BF16 R92, R4.reuse, R10, R92 ;  /* 0x0000000a045c723c */ /* 0x040fe2000004185c */
[----:B------:R-:W2:Y:S03]  /*89d0*/  LDSM.16.MT88.4 R8, [R148+0xa800] ;  /* 0x00a800009408783b */ /* 0x000ea60000004200 */
[----:B------:R-:W-:Y:S04]  /*89e0*/  MUFU.EX2 R122, R122 ;  /* 0x0000007a007a7308 */ /* 0x000fe80000000800 */
[C---:B-1----:R-:W-:Y:S04]  /*89f0*/  HMMA.16816.F32.BF16 R80, R4.reuse, R12, R80 ;  /* 0x0000000c0450723c */ /* 0x042fe80000041850 */
[----:B------:R-:W1:Y:S04]  /*8a00*/  MUFU.EX2 R125, R125 ;  /* 0x0000007d007d7308 */ /* 0x000e680000000800 */
[C---:B------:R-:W-:Y:S01]  /*8a10*/  HMMA.16816.F32.BF16 R76, R4.reuse, R14, R76 ;  /* 0x0000000e044c723c */ /* 0x040fe2000004184c */
[----:B------:R-:W5:Y:S03]  /*8a20*/  LDSM.16.MT88.4 R12, [R107+0xa800] ;  /* 0x00a800006b0c783b */ /* 0x000f660000004200 */
[----:B------:R-:W-:Y:S04]  /*8a30*/  MUFU.EX2 R121, R121 ;  /* 0x0000007900797308 */ /* 0x000fe80000000800 */
[C---:B---3--:R-:W-:Y:S04]  /*8a40*/  HMMA.16816.F32.BF16 R72, R4.reuse, R16, R72 ;  /* 0x000000100448723c */ /* 0x048fe80000041848 */
[----:B------:R-:W3:Y:S04]  /*8a50*/  MUFU.EX2 R124, R124 ;  /* 0x0000007c007c7308 */ /* 0x000ee80000000800 */
[C---:B------:R-:W-:Y:S01]  /*8a60*/  HMMA.16816.F32.BF16 R68, R4.reuse, R18, R68 ;  /* 0x000000120444723c */ /* 0x040fe20000041844 */
[----:B------:R-:W4:Y:S03]  /*8a70*/  LDSM.16.MT88.4 R16, [R106+0xa800] ;  /* 0x00a800006a10783b */ /* 0x000f260000004200 */
[----:B------:R-:W-:Y:S04]  /*8a80*/  MUFU.EX2 R113, R113 ;  /* 0x0000007100717308 */ /* 0x000fe80000000800 */
[C---:B------:R-:W-:Y:S04]  /*8a90*/  HMMA.16816.F32.BF16 R88, R4.reuse, R20, R88 ;  /* 0x000000140458723c */ /* 0x040fe80000041858 */
[----:B------:R-:W3:Y:S04]  /*8aa0*/  MUFU.EX2 R126, R126 ;  /* 0x0000007e007e7308 */ /* 0x000ee80000000800 */
[C---:B------:R-:W-:Y:S01]  /*8ab0*/  HMMA.16816.F32.BF16 R84, R4.reuse, R22, R84 ;  /* 0x000000160454723c */ /* 0x040fe20000041854 */
[----:B------:R-:W1:Y:S03]  /*8ac0*/  LDSM.16.MT88.4 R20, [R144+0xa800] ;  /* 0x00a800009014783b */ /* 0x000e660000004200 */
[----:B------:R-:W-:Y:S04]  /*8ad0*/  MUFU.EX2 R109, R109 ;  /* 0x0000006d006d7308 */ /* 0x000fe80000000800 */
[C---:B--2---:R-:W-:Y:S04]  /*8ae0*/  HMMA.16816.F32.BF16 R36, R4.reuse, R8, R36 ;  /* 0x000000080424723c */ /* 0x044fe80000041824 */
[----:B------:R-:W-:Y:S04]  /*8af0*/  MUFU.EX2 R110, R110 ;  /* 0x0000006e006e7308 */ /* 0x000fe80000000800 */
[C---:B------:R-:W-:Y:S01]  /*8b00*/  HMMA.16816.F32.BF16 R40, R4.reuse, R10, R40 ;  /* 0x0000000a0428723c */ /* 0x040fe20000041828 */
[----:B------:R-:W2:Y:S03]  /*8b10*/  LDSM.16.MT88.4 R8, [R148+0x9000] ;  /* 0x009000009408783b */ /* 0x000ea60000004200 */
        /* <DEDUP_REMOVED lines=19> */
[----:B---3--:R-:W-:Y:S01]  /*8c50*/  F2FP.BF16.F32.PACK_AB R7, R124, R121 ;  /* 0x000000797c07723e */ /* 0x008fe200000010ff */
[----:B------:R-:W-:-:S02]  /*8c60*/  FADD.FTZ R122, R125, R122 ;  /* 0x0000007a7d7a7221 */ /* 0x000fc40000010000 */
[----:B------:R-:W-:Y:S02]  /*8c70*/  FADD.FTZ R120, R120, R135 ;  /* 0x0000008778787221 */ /* 0x000fe40000010000 */
[----:B------:R-:W-:Y:S02]  /*8c80*/  FADD.FTZ R121, R121, R122 ;  /* 0x0000007a79797221 */ /* 0x000fe40000010000 */
[----:B--2---:R-:W-:Y:S01]  /*8c90*/  HMMA.16816.F32.BF16 R96, R4, R8, R96 ;  /* 0x000000080460723c */ /* 0x004fe20000041860 */
        /* <DEDUP_REMOVED lines=59> */
.L_x_5067:
[----:B------:R-:W-:-:S07]  /*9050*/  IADD3 R104, PT, PT, R26, -0x1, RZ ;  /* 0xffffffff1a687810 */ /* 0x000fce0007ffe0ff */
.L_x_5073:
        /* <DEDUP_REMOVED lines=15> */
.L_x_5078:
        /* <DEDUP_REMOVED lines=75> */
.L_x_5075:
        /* <DEDUP_REMOVED lines=13> */
[-C--:B------:R-:W-:Y:S02]  /*96d0*/  IADD3 R102, P5, PT, R174, R3.reuse, RZ ;  /* 0x00000003ae667210 */ /* 0x080fe40007fbe0ff */
[----:B------:R-:W-:Y:S02]  /*96e0*/  IADD3 R168, PT, PT, R168, -0x1, RZ ;  /* 0xffffffffa8a87810 */ /* 0x000fe40007ffe0ff */
        /* <DEDUP_REMOVED lines=9> */
[----:B------:R-:W-:Y:S04]  /*9780*/  ISETP.GT.AND P0, PT, R168, R155, PT ;  /* 0x0000009ba800720c */ /* 0x000fe80003f04270 */
        /* <DEDUP_REMOVED lines=269> */
.L_x_5077:
        /* <DEDUP_REMOVED lines=49> */
.L_x_5076:
        /* <DEDUP_REMOVED lines=21> */
[----:B------:R-:W1:Y:S08]  /*acc0*/  SHFL.BFLY PT, R3, R6, 0x2, 0x1f ;  /* 0x0c401f0006037f89 */ /* 0x000e7000000e0000 */
        /* <DEDUP_REMOVED lines=136> */
[----:B------:R-:W-:Y:S01]  /*b550*/  ISETP.GT.AND P0, PT, R168, R155, PT ;  /* 0x0000009ba800720c */ /* 0x000fe20003f04270 */
        /* <DEDUP_REMOVED lines=22> */
[----:B------:R-:W-:Y:S01]  /*b6c0*/  FMUL.FTZ R31, R0, R75 ;  /* 0x0000004b001f7220 */ /* 0x000fe20000410000 */
[----:B------:R-:W-:Y:S01]  /*b6d0*/  MOV R0, R3 ;  /* 0x0000000300007202 */ /* 0x000fe20000000f00 */
        /* <DEDUP_REMOVED lines=131> */
.L_x_5074:
        /* <DEDUP_REMOVED lines=147> */
[----:B------:R5:W-:Y:S01]  /*c840*/  STS.64 [R16], R72 ;  /* 0x0000004810007388 */ /* 0x000be20000000a00 */
[----:B--2---:R-:W-:-:S03]  /*c850*/  IMAD R8, R8, UR6, R163 ;  /* 0x0000000608087c24 */ /* 0x004fc6000f8e02a3 */
[----:B------:R-:W-:Y:S04]  /*c860*/  STS.64 [R16+0x800], R74 ;  /* 0x0008004a10007388 */ /* 0x000fe80000000a00 */
[----:B------:R2:W-:Y:S04]  /*c870*/  STS.64 [R17], R68 ;  /* 0x0000004411007388 */ /* 0x0005e80000000a00 */
[----:B------:R3:W-:Y:S04]  /*c880*/  STS.64 [R17+0x800], R70 ;  /* 0x0008004611007388 */ /* 0x0007e80000000a00 */
[----:B------:R-:W-:Y:S04]  /*c890*/  STS.64 [R10+0x4000], R36 ;  /* 0x004000240a007388 */ /* 0x000fe80000000a00 */
[----:B------:R1:W-:Y:S04]  /*c8a0*/  STS.64 [R10+0x4800], R38 ;  /* 0x004800260a007388 */ /* 0x0003e80000000a00 */
[----:B------:R4:W-:Y:S01]  /*c8b0*/  STS.64 [R11+0x4000], R40 ;  /* 0x004000280b007388 */ /* 0x0009e20000000a00 */
[----:B-----5:R-:W-:-:S03]  /*c8c0*/  SHF.L.U32 R73, R4, 0x3, RZ ;  /* 0x0000000304497819 */ /* 0x020fc600000006ff */
[----:B------:R4:W-:Y:S01]  /*c8d0*/  STS.64 [R11+0x4800], R42 ;  /* 0x0048002a0b007388 */ /* 0x0009e20000000a00 */
[----:B------:R-:W-:-:S03]  /*c8e0*/  LOP3.LUT R73, R73, 0x1f80, RZ, 0xc0, !PT ;  /* 0x00001f8049497812 */ /* 0x000fc600078ec0ff */
[----:B------:R4:W-:Y:S01]  /*c8f0*/  STS.64 [R12+0x4000], R44 ;  /* 0x0040002c0c007388 */ /* 0x0009e20000000a00 */
[----:B--2---:R-:W-:-:S03]  /*c900*/  MOV R69, 0xff800000 ;  /* 0xff80000000457802 */ /* 0x004fc60000000f00 */
[----:B------:R2:W-:Y:S01]  /*c910*/  STS.64 [R12+0x4800], R46 ;  /* 0x0048002e0c007388 */ /* 0x0005e20000000a00 */
[----:B------:R-:W-:Y:S02]  /*c920*/  MOV R68, 0xff800000 ;  /* 0xff80000000447802 */ /* 0x000fe40000000f00 */
[----:B---3--:R-:W-:Y:S01]  /*c930*/  IADD3 R71, PT, PT, R101, 0x28, RZ ;  /* 0x0000002865477810 */ /* 0x008fe20007ffe0ff */
[----:B------:R2:W-:Y:S04]  /*c940*/  STS.64 [R14+0x4000], R48 ;  /* 0x004000300e007388 */ /* 0x0005e80000000a00 */
[----:B------:R2:W-:Y:S01]  /*c950*/  STS.64 [R14+0x4800], R50 ;  /* 0x004800320e007388 */ /* 0x0005e20000000a00 */
[----:B-1----:R-:W-:-:S03]  /*c960*/  IADD3 R10, PT, PT, -R163, RZ, RZ ;  /* 0x000000ffa30a7210 */ /* 0x002fc60007ffe1ff */
[----:B------:R2:W-:Y:S04]  /*c970*/  STS.64 [R13+0x4000], R52 ;  /* 0x004000340d007388 */ /* 0x0005e80000000a00 */
[----:B------:R2:W-:Y:S01]  /*c980*/  STS.64 [R13+0x4800], R54 ;  /* 0x004800360d007388 */ /* 0x0005e20000000a00 */
[----:B------:R-:W-:-:S03]  /*c990*/  IMAD R10, R7, R10, UR5 ;  /* 0x00000005070a7e24 */ /* 0x000fc6000f8e020a */
[----:B------:R2:W-:Y:S01]  /*c9a0*/  STS.64 [R15+0x4000], R56 ;  /* 0x004000380f007388 */ /* 0x0005e20000000a00 */
[----:B------:R-:W-:Y:S02]  /*c9b0*/  IMAD R8, R8, R7, R10 ;  /* 0x0000000708087224 */ /* 0x000fe400078e020a */
[----:B------:R-:W-:Y:S01]  /*c9c0*/  @P6 FMUL.FTZ R7, R6, 0.69314718246459960938 ;  /* 0x3f31721806076820 */ /* 0x000fe20000410000 */
[----:B------:R-:W-:Y:S01]  /*c9d0*/  @P3 FMUL.FTZ R6, R5, 0.69314718246459960938 ;  /* 0x3f31721805063820 */ /* 0x000fe20000410000 */
[----:B------:R2:W-:Y:S01]  /*c9e0*/  STS.64 [R15+0x4800], R58 ;  /* 0x0048003a0f007388 */ /* 0x0005e20000000a00 */
[----:B------:R-:W-:Y:S02]  /*c9f0*/  IMAD R164, R8, R9, R164 ;  /* 0x0000000908a47224 */ /* 0x000fe400078e02a4 */
[----:B----4-:R-:W-:Y:S01]  /*ca00*/  @P6 FFMA.FTZ R69, R100, R19, R7 ;  /* 0x0000001364456223 */ /* 0x010fe20000010007 */
        /* <DEDUP_REMOVED lines=34> */
.L_x_5080:
[----:B------:R-:W-:Y:S05]  /*cc30*/  BSYNC.RECONVERGENT B0 ;  /* 0x0000000000007941 */ /* 0x000fea0003800200 */
.L_x_5079:
        /* <DEDUP_REMOVED lines=18> */
.L_x_5082:
[----:B------:R-:W-:Y:S05]  /*cd60*/  BSYNC.RECONVERGENT B0 ;  /* 0x0000000000007941 */ /* 0x000fea0003800200 */
.L_x_5081:
        /* <DEDUP_REMOVED lines=17> */
.L_x_5084:
[----:B------:R-:W-:Y:S05]  /*ce80*/  BSYNC.RECONVERGENT B0 ;  /* 0x0000000000007941 */ /* 0x000fea0003800200 */
.L_x_5083:
        /* <DEDUP_REMOVED lines=16> */
.L_x_5086:
[----:B------:R-:W-:Y:S05]  /*cf90*/  BSYNC.RECONVERGENT B0 ;  /* 0x0000000000007941 */ /* 0x000fea0003800200 */
.L_x_5085:
        /* <DEDUP_REMOVED lines=13> */
.L_x_5088:
[----:B------:R-:W-:Y:S05]  /*d070*/  BSYNC.RECONVERGENT B0 ;  /* 0x0000000000007941 */ /* 0x000fea0003800200 */
.L_x_5087:
        /* <DEDUP_REMOVED lines=13> */
.L_x_5090:
[----:B------:R-:W-:Y:S05]  /*d150*/  BSYNC.RECONVERGENT B0 ;  /* 0x0000000000007941 */ /* 0x000fea0003800200 */
.L_x_5089:
        /* <DEDUP_REMOVED lines=13> */
.L_x_5092:
[----:B------:R-:W-:Y:S05]  /*d230*/  BSYNC.RECONVERGENT B0 ;  /* 0x0000000000007941 */ /* 0x000fea0003800200 */
.L_x_5091:
        /* <DEDUP_REMOVED lines=13> */
.L_x_5094:
[----:B------:R-:W-:Y:S05]  /*d310*/  BSYNC.RECONVERGENT B0 ;  /* 0x0000000000007941 */ /* 0x000fea0003800200 */
.L_x_5093:
        /* <DEDUP_REMOVED lines=14> */
.L_x_5095:
        /* <DEDUP_REMOVED lines=16> */
.L_x_7241:


//--------------------- .text._ZN5flash24flash_fwd_splitkv_kernelI23Flash_fwd_kernel_traitsILi128ELi64ELi64ELi4ELb0ELb0EN7cutlass10bfloat16_tE19Flash_kernel_traitsILi128ELi64ELi64ELi4ES3_EELb1ELb0ELb0ELb0ELb0ELb0ELb1ELb1EEEvNS_16Flash_fwd_paramsE --------------------------
	.section	.text._ZN5flash24flash_fwd_splitkv_kernelI23Flash_fwd_kernel_traitsILi128ELi64ELi64ELi4ELb0ELb0EN7cutlass10bfloat16_tE19Flash_kernel_traitsILi128ELi64ELi64ELi4ES3_EELb1ELb0ELb0ELb0ELb0ELb0ELb1ELb1EEEvNS_16Flash_fwd_paramsE,"ax",@progbits
	.align	128
        .global         _ZN5flash24flash_fwd_splitkv_kernelI23Flash_fwd_kernel_traitsILi128ELi64ELi64ELi4ELb0ELb0EN7cutlass10bfloat16_tE19Flash_kernel_traitsILi128ELi64ELi64ELi4ES3_EELb1ELb0ELb0ELb0ELb0ELb0ELb1ELb1EEEvNS_16Flash_fwd_paramsE
        .type           _ZN5flash24flash_fwd_splitkv_kernelI23Flash_fwd_kernel_traitsILi128ELi64ELi64ELi4ELb0ELb0EN7cutlass10bfloat16_tE19Flash_kernel_traitsILi128ELi64ELi64ELi4ES3_EELb1ELb0ELb0ELb0ELb0ELb0ELb1ELb1EEEvNS_16Flash_fwd_paramsE,@function
        .size           _ZN5flash24flash_fwd_splitkv_kernelI23Flash_fwd_kernel_traitsILi128ELi64ELi64ELi4ELb0ELb0EN7cutlass10bfloat16_tE19Flash_kernel_traitsILi128ELi64ELi64ELi4ES3_EELb1ELb0ELb0ELb0ELb0ELb0ELb1ELb1EEEvNS_16Flash_fwd_paramsE,(.L_x_7242 - _ZN5flash24flash_fwd_splitkv_kernelI23Flash_fwd_kernel_traitsILi128ELi64ELi64ELi4ELb0ELb0EN7cutlass10bfloat16_tE19Flash_kernel_traitsILi128ELi64ELi64ELi4ES3_EELb1ELb0ELb0ELb0ELb0ELb0ELb1ELb1EEEvNS_16Flash_fwd_paramsE)
        .other          _ZN5flash24flash_fwd_splitkv_kernelI23Flash_fwd_kernel_traitsILi128ELi64ELi64ELi4ELb0ELb0EN7cutlass10bfloat16_tE19Flash_kernel_traitsILi128ELi64ELi64ELi4ES3_EELb1ELb0ELb0ELb0ELb0ELb0ELb1ELb1EEEvNS_16Flash_fwd_paramsE,@"STO_CUDA_ENTRY STV_DEFAULT"
_ZN5flash24flash_fwd_splitkv_kernelI23Flash_fwd_kernel_traitsILi128ELi64ELi64ELi4ELb0ELb0EN7cutlass10bfloat16_tE19Flash_kernel_traitsILi128ELi64ELi64ELi4ES3_EELb1ELb0ELb0ELb0ELb0ELb0ELb1ELb1EEEvNS_16Flash_fwd_paramsE:
.text._ZN5flash24flash_fwd_splitkv_kernelI23Flash_fwd_kernel_traitsILi128ELi64ELi64ELi4ELb0ELb0EN7cutlass10bfloat16_tE19Flash_kernel_traitsILi128ELi64ELi64ELi4ES3_EELb1ELb0ELb0ELb0ELb0ELb0ELb1ELb1EEEvNS_16Flash_fwd_paramsE:
        /* <DEDUP_REMOVED lines=68> */
.L_x_5096:
        /* <DEDUP_REMOVED lines=38> */
[----:B--2---:R-:W-:-:S05]  /*06a0*/  @!P3 SEL R14, R13, RZ, P2 ;  /* 0x000000ff0d0eb207 */ /* 0x004fca0001000000 */
        /* <DEDUP_REMOVED lines=25> */
[C---:B------:R-:W-:Y:S01]  /*0840*/  IMAD.SHL.U32 R11, R56.reuse, 0x4, RZ ;  /* 0x00000004380b7824 */ /* 0x040fe200078e00ff */
[----:B------:R-:W-:Y:S01]  /*0850*/  BSSY.RECONVERGENT B0, `(.L_x_5098) ;  /* 0x000001e000007945 */ /* 0x000fe20003800200 */
[----:B------:R-:W-:Y:S01]  /*0860*/  IMAD.SHL.U32 R56, R56, 0x8, RZ ;  /* 0x0000000838387824 */ /* 0x000fe200078e00ff */
        /* <DEDUP_REMOVED lines=14> */
[----:B------:R-:W-:Y:S01]  /*0950*/  IMAD R7, R9, R7, R154 ;  /* 0x0000000709077224 */ /* 0x000fe200078e029a */
[----:B------:R-:W-:-:S03]  /*0960*/  LOP3.LUT R9, R11, 0x1f80, R56, 0xf8, !PT ;  /* 0x00001f800b097812 */ /* 0x000fc600078ef838 */
        /* <DEDUP_REMOVED lines=12> */
.L_x_5099:
[----:B------:R-:W-:Y:S05]  /*0a30*/  BSYNC.RECONVERGENT B0 ;  /* 0x0000000000007941 */ /* 0x000fea0003800200 */
.L_x_5098:
        /* <DEDUP_REMOVED lines=15> */
.L_x_5101:
[----:B------:R-:W-:Y:S05]  /*0b30*/  BSYNC.RECONVERGENT B0 ;  /* 0x0000000000007941 */ /* 0x000fea0003800200 */
.L_x_5100:
        /* <DEDUP_REMOVED lines=15> */
.L_x_5103:
[----:B------:R-:W-:Y:S05]  /*0c30*/  BSYNC.RECONVERGENT B0 ;  /* 0x0000000000007941 */ /* 0x000fea0003800200 */
.L_x_5102:
        /* <DEDUP_REMOVED lines=14> */
.L_x_5105:
[----:B------:R-:W-:Y:S05]  /*0d20*/  BSYNC.RECONVERGENT B0 ;  /* 0x0000000000007941 */ /* 0x000fea0003800200 */
.L_x_5104:
        /* <DEDUP_REMOVED lines=13> */
.L_x_5107:
[----:B------:R-:W-:Y:S05]  /*0e00*/  BSYNC.RECONVERGENT B0 ;  /* 0x0000000000007941 */ /* 0x000fea0003800200 */
.L_x_5106:
        /* <DEDUP_REMOVED lines=13> */
.L_x_5109:
[----:B------:R-:W-:Y:S05]  /*0ee0*/  BSYNC.RECONVERGENT B0 ;  /* 0x0000000000007941 */ /* 0x000fea0003800200 */
.L_x_5108:
        /* <DEDUP_REMOVED lines=13> */
.L_x_5111:
[----:B------:R-:W-:Y:S05]  /*0fc0*/  BSYNC.RECONVERGENT B0 ;  /* 0x0000000000007941 */ /* 0x000fea0003800200 */
.L_x_5110:
        /* <DEDUP_REMOVED lines=13> */
.L_x_5113:
[----:B------:R-:W-:Y:S05]  /*10a0*/  BSYNC.RECONVERGENT B0 ;  /* 0x0000000000007941 */ /* 0x000fea0003800200 */
.L_x_5112:
        /* <DEDUP_REMOVED lines=32> */
.L_x_5097:
        /* <DEDUP_REMOVED lines=11> */
.L_x_5114:
[----:B------:R-:W-:Y:S05]  /*1360*/  BRA.U !UP0, `(.L_x_5115) ;  /* 0x0000000508947547 */ /* 0x000fea000b800000 */
[----:B------:R-:W1:Y:S01]  /*1370*/  LDC R7, c[0x0][0x4f0] ;  /* 0x00013c00ff077b82 */ /* 0x000e620000000800 */
[----:B-----5:R-:W-:Y:S01]  /*1380*/  LEA R6, R103, 0xffffffc0, 0x6 ;  /* 0xffffffc067067811 */ /* 0x020fe200078e30ff */
        /* <DEDUP_REMOVED lines=22> */
[----:B--2---:R-:W-:Y:S01]  /*14f0*/  IMAD.WIDE.U32 R2, R157, UR4, RZ ;  /* 0x000000049d027c25 */ /* 0x004fe2000f8e00ff */
        /* <DEDUP_REMOVED lines=10> */
[----:B------:R-:W-:-:S05]  /*15a0*/  IMAD.WIDE R14, R5, 0x4, R158 ;  /* 0x00000004050e7825 */ /* 0x000fca00078e029e */
[----:B------:R-:W3:Y:S01]  /*15b0*/  LDG.E R8, desc[UR6][R14.64] ;  /* 0x000000060e087981 */ /* 0x000ee2000c1e1900 */
[----:B-1----:R-:W-:Y:S02]  /*15c0*/  IABS R2, R3 ;  /* 0x0000000300027213 */ /* 0x002fe40000000000 */
[----:B------:R-:W-:Y:S02]  /*15d0*/  IADD3 R5, PT, PT, -R5, RZ, RZ ;  /* 0x000000ff05057210 */ /* 0x000fe40007ffe1ff */
[----:B------:R-:W1:Y:S03]  /*15e0*/  I2F.RP R9, R2 ;  /* 0x0000000200097306 */ /* 0x000e660000209400 */
[----:B------:R-:W-:Y:S02]  /*15f0*/  IMAD R6, R7, R5, R6 ;  /* 0x0000000507067224 */ /* 0x000fe400078e0206 */
[----:B----4-:R-:W-:-:S03]  /*1600*/  IMAD.U32 R5, RZ, RZ, UR15 ;  /* 0x0000000fff057e24 */ /* 0x010fc6000f8e00ff */
[----:B------:R-:W-:Y:S01]  /*1610*/  SHF.R.S32.HI R7, RZ, 0x1f, R6 ;  /* 0x0000001fff077819 */ /* 0x000fe20000011406 */
        /* <DEDUP_REMOVED lines=34> */
[----:B------:R-:W-:Y:S01]  /*1840*/  LOP3.LUT R14, RZ, R3, RZ, 0x33, !PT ;  /* 0x00000003ff0e7212 */ /* 0x000fe200078e33ff */
[----:B------:R-:W-:Y:S01]  /*1850*/  IMAD.WIDE.U32 R16, R6, R4, R16 ;  /* 0x0000000406107225 */ /* 0x000fe200078e0010 */
[----:B------:R-:W-:-:S03]  /*1860*/  MOV R12, R8 ;  /* 0x00000008000c7202 */ /* 0x000fc60000000f00 */
[----:B------:R-:W-:Y:S02]  /*1870*/  @!P0 IMAD.MOV R9, RZ, RZ, -R9 ;  /* 0x000000ffff098224 */ /* 0x000fe400078e0a09 */
[----:B------:R-:W-:Y:S01]  /*1880*/  IMAD R8, R7, R4, RZ ;  /* 0x0000000407087224 */ /* 0x000fe200078e02ff */
[----:B--2---:R-:W-:-:S03]  /*1890*/  MOV R2, UR4 ;  /* 0x0000000400027c02 */ /* 0x004fc60008000f00 */
[----:B------:R-:W-:Y:S01]  /*18a0*/  IMAD R8, R6, R5, R8 ;  /* 0x0000000506087224 */ /* 0x000fe200078e0208 */
        /* <DEDUP_REMOVED lines=17> */
.L_x_5115:
        /* <DEDUP_REMOVED lines=15> */
.L_x_5117:
[----:B------:R-:W2:Y:S01]  /*1ab0*/  LDC.64 R4, c[0x0][0x3b8] ;  /* 0x0000ee00ff047b82 */ /* 0x000ea20000000a00 */
[----:B-1----:R-:W-:-:S05]  /*1ac0*/  IADD3 R2, PT, PT, R0, R7, RZ ;  /* 0x0000000700027210 */ /* 0x002fca0007ffe0ff */
[C---:B--2---:R-:W-:Y:S02]  /*1ad0*/  IMAD R19, R2.reuse, R5, RZ ;  /* 0x0000000502137224 */ /* 0x044fe400078e02ff */
[----:B------:R-:W-:-:S05]  /*1ae0*/  IMAD.WIDE.U32 R2, R2, R4, RZ ;  /* 0x0000000402027225 */ /* 0x000fca00078e00ff */
[----:B------:R-:W-:Y:S02]  /*1af0*/  IADD3 R19, PT, PT, R3, R19, RZ ;  /* 0x0000001303137210 */ /* 0x000fe40007ffe0ff */
[----:B------:R-:W-:Y:S02]  /*1b00*/  MOV R18, R2 ;  /* 0x0000000200127202 */ /* 0x000fe40000000f00 */
.L_x_5118:
        /* <DEDUP_REMOVED lines=14> */
.L_x_5119:
[----:B------:R-:W1:Y:S01]  /*1bf0*/  LDC.64 R2, c[0x0][0x3c0] ;  /* 0x0000f000ff027b82 */ /* 0x000e620000000a00 */
[----:B------:R-:W-:-:S05]  /*1c00*/  IADD3 R0, PT, PT, R0, R7, RZ ;  /* 0x0000000700007210 */ /* 0x000fca0007ffe0ff */
[C---:B-1----:R-:W-:Y:S02]  /*1c10*/  IMAD R21, R0.reuse, R3, RZ ;  /* 0x0000000300157224 */ /* 0x042fe400078e02ff */
[----:B-----5:R-:W-:-:S05]  /*1c20*/  IMAD.WIDE.U32 R6, R0, R2, RZ ;  /* 0x0000000200067225 */ /* 0x020fca00078e00ff */
[----:B------:R-:W-:Y:S02]  /*1c30*/  IADD3 R21, PT, PT, R7, R21, RZ ;  /* 0x0000001507157210 */ /* 0x000fe40007ffe0ff */
[----:B------:R-:W-:-:S07]  /*1c40*/  MOV R20, R6 ;  /* 0x0000000600147202 */ /* 0x000fce0000000f00 */
.L_x_5120:
[----:B------:R-:W1:Y:S01]  /*1c50*/  LDC R15, c[0x0][0x3e8] ;  /* 0x0000fa00ff0f7b82 */ /* 0x000e620000000800 */
[----:B------:R-:W-:Y:S02]  /*1c60*/  MOV R8, RZ ;  /* 0x000000ff00087202 */ /* 0x000fe40000000f00 */
[----:B------:R-:W-:Y:S02]  /*1c70*/  CS2R R158, SRZ ;  /* 0x00000000009e7805 */ /* 0x000fe4000001ff00 */
[-C--:B-1----:R-:W-:Y:S02]  /*1c80*/  IABS R6, R15.reuse ;  /* 0x0000000f00067213 */ /* 0x082fe40000000000 */
[----:B------:R-:W-:Y:S02]  /*1c90*/  LOP3.LUT R14, RZ, R15, RZ, 0x33, !PT ;  /* 0x0000000fff0e7212 */ /* 0x000fe400078e33ff */
[----:B------:R-:W1:Y:S08]  /*1ca0*/  I2F.RP R12, R6 ;  /* 0x00000006000c7306 */ /* 0x000e700000209400 */
[----:B-1----:R-:W1:Y:S02]  /*1cb0*/  MUFU.RCP R9, R12 ;  /* 0x0000000c00097308 */ /* 0x002e640000001000 */
[----:B-1----:R-:W-:-:S02]  /*1cc0*/  IADD3 R9, PT, PT, R9, 0xffffffe, RZ ;  /* 0x0ffffffe09097810 */ /* 0x002fc40007ffe0ff */
[----:B------:R-:W-:-:S04]  /*1cd0*/  LEA R12, R103, 0xffffffc0, 0x6 ;  /* 0xffffffc0670c7811 */ /* 0x000fc800078e30ff */
[----:B------:R-:W1:Y:S01]  /*1ce0*/  F2I.FTZ.U32.TRUNC.NTZ R9, R9 ;  /* 0x0000000900097305 */ /* 0x000e62000021f000 */
[----:B------:R-:W-:Y:S01]  /*1cf0*/  SHF.R.S32.HI R13, RZ, 0x1f, R12 ;  /* 0x0000001fff0d7819 */ /* 0x000fe2000001140c */
[----:B------:R-:W-:-:S04]  /*1d00*/  IMAD.WIDE.U32 R20, R12, R2, R20 ;  /* 0x000000020c147225 */ /* 0x000fc800078e0014 */
[----:B------:R-:W-:-:S04]  /*1d10*/  IMAD.WIDE.U32 R18, R12, R4, R18 ;  /* 0x000000040c127225 */ /* 0x000fc800078e0012 */
        /* <DEDUP_REMOVED lines=18> */
[C---:B------:R-:W-:Y:S02]  /*1e40*/  IMAD R15, R13.reuse, R2, RZ ;  /* 0x000000020d0f7224 */ /* 0x040fe400078e02ff */
[----:B------:R-:W-:Y:S01]  /*1e50*/  IMAD R13, R13, R4, RZ ;  /* 0x000000040d0d7224 */ /* 0x000fe200078e02ff */
[----:B------:R-:W-:Y:S01]  /*1e60*/  MOV R17, R0 ;  /* 0x0000000000117202 */ /* 0x000fe20000000f00 */
[----:B------:R-:W-:-:S02]  /*1e70*/  IMAD R15, R12, R3, R15 ;  /* 0x000000030c0f7224 */ /* 0x000fc400078e020f */
[----:B------:R-:W-:Y:S02]  /*1e80*/  IMAD R13, R12, R5, R13 ;  /* 0x000000050c0d7224 */ /* 0x000fe400078e020d */
[----:B------:R-:W-:Y:S01]  /*1e90*/  @!P0 IMAD.MOV R17, RZ, RZ, -R17 ;  /* 0x000000ffff118224 */ /* 0x000fe200078e0a11 */
[----:B------:R-:W-:Y:S02]  /*1ea0*/  IADD3 R21, PT, PT, R21, R15, RZ ;  /* 0x0000000f15157210 */ /* 0x000fe40007ffe0ff */
[----:B------:R-:W-:Y:S02]  /*1eb0*/  IADD3 R19, PT, PT, R19, R13, RZ ;  /* 0x0000000d13137210 */ /* 0x000fe40007ffe0ff */
        /* <DEDUP_REMOVED lines=11> */
.L_x_5116:
[----:B------:R-:W-:Y:S01]  /*1f70*/  IMAD.MOV.U32 R9, RZ, RZ, RZ ;  /* 0x000000ffff097224 */ /* 0x000fe200078e00ff */
[----:B------:R-:W-:Y:S01]  /*1f80*/  ISETP.NE.AND P2, PT, R10, -0x1, PT ;  /* 0xffffffff0a00780c */ /* 0x000fe20003f45270 */
[----:B------:R-:W1:Y:S01]  /*1f90*/  LDC.64 R108, c[0x0][0x3b0] ;  /* 0x0000ec00ff6c7b82 */ /* 0x000e620000000a00 */
[----:B------:R-:W-:Y:S01]  /*1fa0*/  IMAD.SHL.U32 R60, R56, 0x8, RZ ;  /* 0x00000008383c7824 */ /* 0x000fe200078e00ff */
[----:B------:R-:W2:Y:S02]  /*1fb0*/  LDCU.64 UR10, c[0x0][0x3c8] ;  /* 0x00007900ff0a77ac */ /* 0x000ea40008000a00 */
[----:B------:R3:W5:Y:S01]  /*1fc0*/  @P4 LDG.E R9, desc[UR6][R112.64] ;  /* 0x0000000670094981 */ /* 0x000762000c1e1900 */
[--C-:B------:R-:W-:Y:S01]  /*1fd0*/  SHF.R.U32.HI R110, RZ, 0x3, R56.reuse ;  /* 0x00000003ff6e7819 */ /* 0x100fe20000011638 */
[----:B------:R-:W4:Y:S01]  /*1fe0*/  LDCU.64 UR4, c[0x0][0x390] ;  /* 0x00007200ff0477ac */ /* 0x000f220008000a00 */
[----:B------:R-:W-:Y:S01]  /*1ff0*/  LOP3.LUT R12, R60, 0x38, RZ, 0xc0, !PT ;  /* 0x000000383c0c7812 */ /* 0x000fe200078ec0ff */
[----:B------:R-:W-:Y:S01]  /*2000*/  IMAD.MOV.U32 R111, RZ, RZ, RZ ;  /* 0x000000ffff6f7224 */ /* 0x000fe200078e00ff */
[----:B------:R-:W-:Y:S01]  /*2010*/  SHF.L.U64.HI R58, R2, 0x4, R3 ;  /* 0x00000004023a7819 */ /* 0x000fe20000010203 */
[----:B------:R-:W3:Y:S01]  /*2020*/  LDCU.64 UR8, c[0x0][0x388] ;  /* 0x00007100ff0877ac */ /* 0x000ee20008000a00 */
[----:B------:R-:W-:Y:S01]  /*2030*/  IADD3 R16, P3, PT, R12, R16, RZ ;  /* 0x000000100c107210 */ /* 0x000fe20007f7e0ff */
[----:B------:R-:W2:Y:S01]  /*2040*/  @!P2 LDC.64 R6, c[0x0][0x398] ;  /* 0x0000e600ff06ab82 */ /* 0x000ea20000000a00 */
[----:B------:R-:W-:Y:S01]  /*2050*/  SHF.L.U32 R57, R2, 0x4, RZ ;  /* 0x0000000402397819 */ /* 0x000fe200000006ff */
[----:B------:R-:W-:Y:S01]  /*2060*/  IMAD.SHL.U32 R97, R56, 0x4, RZ ;  /* 0x0000000438617824 */ /* 0x000fe200078e00ff */
[----:B------:R-:W-:Y:S01]  /*2070*/  SHF.R.U32.HI R102, RZ, 0x1, R56 ;  /* 0x00000001ff667819 */ /* 0x000fe20000011638 */
[----:B------:R-:W-:Y:S01]  /*2080*/  IMAD.X R17, RZ, RZ, R8, P3 ;  /* 0x000000ffff117224 */ /* 0x000fe200018e0608 */
[----:B------:R-:W-:Y:S01]  /*2090*/  SHF.L.U64.HI R78, R4, 0x4, R5 ;  /* 0x00000004044e7819 */ /* 0x000fe20000010205 */
[----:B------:R-:W-:Y:S01]  /*20a0*/  IMAD.SHL.U32 R107, R56, 0x40, RZ ;  /* 0x00000040386b7824 */ /* 0x000fe200078e00ff */
[----:B------:R-:W-:Y:S01]  /*20b0*/  LOP3.LUT R97, R97, 0x1c, RZ, 0xc0, !PT ;  /* 0x0000001c61617812 */ /* 0x000fe200078ec0ff */
[----:B------:R-:W-:Y:S01]  /*20c0*/  VIADD R105, R103, 0xffffffff ;  /* 0xffffffff67697836 */ /* 0x000fe20000000000 */
[----:B------:R-:W-:Y:S01]  /*20d0*/  SHF.R.U32.HI R59, RZ, 0x4, R56 ;  /* 0x00000004ff3b7819 */ /* 0x000fe20000011638 */
[----:B------:R-:W-:Y:S01]  /*20e0*/  IMAD.SHL.U32 R79, R4, 0x10, RZ ;  /* 0x00000010044f7824 */ /* 0x000fe200078e00ff */
[----:B------:R-:W-:Y:S01]  /*20f0*/  LOP3.LUT R107, R107, 0x1c0, RZ, 0xc0, !PT ;  /* 0x000001c06b6b7812 */ /* 0x000fe200078ec0ff */
[----:B-1----:R-:W-:Y:S01]  /*2100*/  @P2 IMAD.WIDE.U32 R22, R10, R108, RZ ;  /* 0x0000006c0a162225 */ /* 0x002fe200078e00ff */
[----:B------:R-:W-:-:S02]  /*2110*/  SHF.L.U32 R50, R105, 0x6, RZ ;  /* 0x0000000669327819 */ /* 0x000fc400000006ff */
[----:B------:R-:W-:Y:S02]  /*2120*/  LOP3.LUT R107, R107, 0x38, R60, 0xf8, !PT ;  /* 0x000000386b6b7812 */ /* 0x000fe400078ef83c */
[----:B------:R-:W-:Y:S02]  /*2130*/  LOP3.LUT R100, R12, 0x40, RZ, 0xfc, !PT ;  /* 0x000000400c647812 */ /* 0x000fe400078efcff */
[----:B------:R-:W-:Y:S01]  /*2140*/  LOP3.LUT R101, R107, 0x8, R102, 0x78, !PT ;  /* 0x000000086b657812 */ /* 0x000fe200078e7866 */
[C---:B--2---:R-:W-:Y:S02]  /*2150*/  @!P2 IMAD.WIDE.U32 R20, R157.reuse, R6, RZ ;  /* 0x000000069d14a225 */ /* 0x044fe400078e00ff */
[----:B------:R-:W1:Y:S02]  /*2160*/  LDC R6, c[0x0][0x450] ;  /* 0x00011400ff067b82 */ /* 0x000e640000000800 */
[----:B------:R-:W-:Y:S02]  /*2170*/  @!P2 IMAD R7, R157, R7, R21 ;  /* 0x000000079d07a224 */ /* 0x000fe400078e0215 */
[----:B------:R-:W-:Y:S01]  /*2180*/  @!P2 IMAD.MOV.U32 R15, RZ, RZ, R20 ;  /* 0x000000ffff0fa224 */ /* 0x000fe200078e0014 */
[----:B------:R-:W-:Y:S01]  /*2190*/  @P2 MOV R15, R22 ;  /* 0x00000016000f2202 */ /* 0x000fe20000000f00 */
[----:B------:R-:W-:Y:S01]  /*21a0*/  @P2 IMAD R7, R10, R109, R23 ;  /* 0x0000006d0a072224 */ /* 0x000fe200078e0217 */
[----:B------:R-:W-:Y:S01]  /*21b0*/  IADD3 R18, P2, PT, R12, R18, RZ ;  /* 0x000000120c127210 */ /* 0x000fe20007f5e0ff */
[----:B------:R-:W-:Y:S01]  /*21c0*/  IMAD.WIDE.U32 R22, R110, R4, R16 ;  /* 0x000000046e167225 */ /* 0x000fe200078e0010 */
[----:B------:R-:W-:-:S03]  /*21d0*/  SHF.R.S32.HI R10, RZ, 0x1f, R156 ;  /* 0x0000001fff0a7819 */ /* 0x000fc6000001149c */
[----:B------:R-:W-:Y:S01]  /*21e0*/  IMAD.X R19, RZ, RZ, R13, P2 ;  /* 0x000000ffff137224 */ /* 0x000fe200010e060d */
[----:B------:R-:W-:Y:S01]  /*21f0*/  SHF.L.U32 R66, R22, 0x1, RZ ;  /* 0x0000000116427819 */ /* 0x000fe200000006ff */
[----:B------:R-:W-:-:S04]  /*2200*/  IMAD.WIDE.U32 R20, R11, 0x40, R110 ;  /* 0x000000400b147825 */ /* 0x000fc800078e006e */
[----:B------:R-:W-:Y:S01]  /*2210*/  IMAD.WIDE.U32 R16, R110, R2, R18 ;  /* 0x000000026e107225 */ /* 0x000fe200078e0012 */
[----:B------:R-:W-:-:S03]  /*2220*/  SHF.R.S32.HI R2, RZ, 0x1f, R63 ;  /* 0x0000001fff027819 */ /* 0x000fc6000001143f */
[----:B------:R-:W-:Y:S01]  /*2230*/  IMAD R65, R110, R3, R17 ;  /* 0x000000036e417224 */ /* 0x000fe200078e0211 */
[----:B------:R-:W-:Y:S01]  /*2240*/  LEA.HI R3, R2, R63, RZ, 0x6 ;  /* 0x0000003f02037211 */ /* 0x000fe200078f30ff */
[----:B------:R-:W-:Y:S01]  /*2250*/  IMAD.SHL.U32 R64, R16, 0x2, RZ ;  /* 0x0000000210407824 */ /* 0x000fe200078e00ff */
[----:B-1----:R-:W-:Y:S01]  /*2260*/  LEA.HI R99, R6, R6, RZ, 0x1 ;  /* 0x0000000606637211 */ /* 0x002fe200078f08ff */
[----:B------:R-:W-:Y:S01]  /*2270*/  IMAD R11, R10, UR10, RZ ;  /* 0x0000000a0a0b7c24 */ /* 0x000fe2000f8e02ff */
[----:B------:R-:W-:Y:S01]  /*2280*/  SHF.R.S32.HI R3, RZ, 0x6, R3 ;  /* 0x00000006ff037819 */ /* 0x000fe20000011403 */
[----:B------:R-:W-:Y:S01]  /*2290*/  IMAD R67, R110, R5, R23 ;  /* 0x000000056e437224 */ /* 0x000fe200078e0217 */
[----:B------:R-:W-:Y:S01]  /*22a0*/  IADD3 R10, P3, PT, R12, R15, RZ ;  /* 0x0000000f0c0a7210 */ /* 0x000fe20007f7e0ff */
[----:B------:R-:W-:Y:S01]  /*22b0*/  IMAD R8, R156, UR11, R11 ;  /* 0x0000000b9c087c24 */ /* 0x000fe2000f8e020b */
[----:B------:R-:W-:Y:S01]  /*22c0*/  SHF.L.U64.HI R65, R16, 0x1, R65 ;  /* 0x0000000110417819 */ /* 0x000fe20000010241 */
[----:B------:R-:W-:Y:S01]  /*22d0*/  IMAD R61, R21, R108, RZ ;  /* 0x0000006c153d7224 */ /* 0x000fe200078e02ff */
[----:B----4-:R-:W-:Y:S01]  /*22e0*/  IADD3 R64, P2, PT, R64, UR4, RZ ;  /* 0x0000000440407c10 */ /* 0x010fe2000ff5e0ff */
[----:B------:R-:W-:Y:S01]  /*22f0*/  IMAD.X R11, RZ, RZ, R7, P3 ;  /* 0x000000ffff0b7224 */ /* 0x000fe200018e0607 */
[----:B------:R-:W-:Y:S01]  /*2300*/  VIMNMX R62, PT, PT, R148, R3, !PT ;  /* 0x00000003943e7248 */ /* 0x000fe20007fe0100 */
[----:B------:R-:W-:Y:S01]  /*2310*/  IMAD R61, R20, R109, R61 ;  /* 0x0000006d143d7224 */ /* 0x000fe200078e023d */
[----:B------:R-:W-:Y:S01]  /*2320*/  IADD3.X R65, PT, PT, R65, UR5, RZ, P2, !PT ;  /* 0x0000000541417c10 */ /* 0x000fe200097fe4ff */
[----:B------:R-:W-:Y:S01]  /*2330*/  IMAD.WIDE.U32 R10, R156, UR10, R10 ;  /* 0x0000000a9c0a7c25 */ /* 0x000fe2000f8e000a */
[----:B------:R-:W-:-:S02]  /*2340*/  ISETP.GT.AND P2, PT, R103, R62, PT ;  /* 0x0000003e6700720c */ /* 0x000fc40003f44270 */
[----:B------:R-:W-:Y:S01]  /*2350*/  SHF.R.S32.HI R99, RZ, 0x1, R99 ;  /* 0x00000001ff637819 */ /* 0x000fe20000011463 */
[----:B------:R-:W-:Y:S01]  /*2360*/  IMAD.IADD R11, R11, 0x1, R8 ;  /* 0x000000010b0b7824 */ /* 0x000fe200078e0208 */
[----:B------:R-:W-:Y:S01]  /*2370*/  SHF.L.U64.HI R67, R22, 0x1, R67 ;  /* 0x0000000116437819 */ /* 0x000fe20000010243 */
[----:B------:R-:W-:Y:S01]  /*2380*/  IMAD.MOV.U32 R152, RZ, RZ, R64 ;  /* 0x000000ffff987224 */ /* 0x000fe200078e0040 */
[----:B---3--:R-:W-:Y:S01]  /*2390*/  IADD3 R66, P3, PT, R66, UR8, RZ ;  /* 0x0000000842427c10 */ /* 0x008fe2000ff7e0ff */
[----:B------:R-:W-:Y:S02]  /*23a0*/  IMAD R98, R110, R99, R97 ;  /* 0x000000636e627224 */ /* 0x000fe400078e0261 */
[----:B------:R-:W-:Y:S01]  /*23b0*/  IMAD.WIDE.U32 R108, R20, R108, R10 ;  /* 0x0000006c146c7225 */ /* 0x000fe200078e000a */
[----:B------:R-:W-:Y:S02]  /*23c0*/  IADD3.X R67, PT, PT, R67, UR9, RZ, P3, !PT ;  /* 0x0000000943437c10 */ /* 0x000fe40009ffe4ff */
[--C-:B------:R-:W-:Y:S01]  /*23d0*/  SHF.R.S32.HI R86, RZ, 0x1f, R98.reuse ;  /* 0x0000001fff567819 */ /* 0x100fe20000011462 */
[----:B------:R-:W-:Y:S01]  /*23e0*/  IMAD.IADD R97, R97, 0x1, R98 ;  /* 0x0000000161617824 */ /* 0x000fe200078e0262 */
[----:B------:R-:W-:Y:S01]  /*23f0*/  MOV R149, R67 ;  /* 0x0000004300957202 */ /* 0x000fe20000000f00 */
[----:B------:R-:W-:-:S02]  /*2400*/  IMAD.MOV.U32 R150, RZ, RZ, R66 ;  /* 0x000000ffff967224 */ /* 0x000fc400078e0042 */
[----:B------:R-:W-:Y:S01]  /*2410*/  IMAD.MOV.U32 R153, RZ, RZ, R65 ;  /* 0x000000ffff997224 */ /* 0x000fe200078e0041 */
[----:B------:R-:W-:Y:S01]  /*2420*/  SHF.R.S32.HI R85, RZ, 0x1f, R97 ;  /* 0x0000001fff557819 */ /* 0x000fe20000011461 */
[----:B------:R-:W-:Y:S01]  /*2430*/  IMAD.IADD R61, R109, 0x1, R61 ;  /* 0x000000016d3d7824 */ /* 0x000fe200078e023d */
[----:B------:R-:W-:Y:S06]  /*2440*/  @!P2 BRA `(.L_x_5121) ;  /* 0x0000005c00f8a947 */ /* 0x000fec0003800000 */
[----:B------:R-:W1:Y:S01]  /*2450*/  LDC.64 R4, c[0x0][0x4a0] ;  /* 0x00012800ff047b82 */ /* 0x000e620000000a00 */
[----:B------:R-:W2:Y:S01]  /*2460*/  LDCU.128 UR16, c[0x0][0x4b0] ;  /* 0x00009600ff1077ac */ /* 0x000ea20008000c00 */
[----:B------:R-:W-:Y:S01]  /*2470*/  IMAD.MOV.U32 R96, RZ, RZ, R50 ;  /* 0x000000ffff607224 */ /* 0x000fe200078e0032 */
[----:B------:R-:W-:Y:S01]  /*2480*/  @!P0 IADD3 R0, PT, PT, -R0, RZ, RZ ;  /* 0x000000ff00008210 */ /* 0x000fe20007ffe1ff */
[----:B------:R-:W-:Y:S01]  /*2490*/  IMAD.MOV.U32 R13, RZ, RZ, RZ ;  /* 0x000000ffff0d7224 */ /* 0x000fe200078e00ff */
[----:B------:R-:W3:Y:S01]  /*24a0*/  LDCU.128 UR12, c[0x0][0x4c0] ;  /* 0x00009800ff0c77ac */ /* 0x000ee20008000c00 */
[----:B-----5:R-:W-:Y:S01]  /*24b0*/  IMAD.IADD R48, R50, 0x1, R9 ;  /* 0x0000000132307824 */ /* 0x020fe200078e0209 */
[----:B------:R-:W-:Y:S01]  /*24c0*/  SHF.R.S32.HI R7, RZ, 0x1f, R96 ;  /* 0x0000001fff077819 */ /* 0x000fe20000011460 */
[----:B------:R-:W4:Y:S01]  /*24d0*/  LDC.64 R2, c[0x0][0x4a8] ;  /* 0x00012a00ff027b82 */ /* 0x000f220000000a00 */
[----:B------:R-:W3:Y:S01]  /*24e0*/  LDCU.128 UR8, c[0x0][0x490] ;  /* 0x00009200ff0877ac */ /* 0x000ee20008000c00 */
[----:B------:R-:W-:Y:S01]  /*24f0*/  SEL R14, R14, R0, !P1 ;  /* 0x000000000e0e7207 */ /* 0x000fe20004800000 */
[----:B------:R-:W-:Y:S01]  /*2500*/  IMAD R48, R48, R99, RZ ;  /* 0x0000006330307224 */ /* 0x000fe200078e02ff */
[--C-:B------:R-:W-:Y:S01]  /*2510*/  SHF.R.S32.HI R9, RZ, 0x1f, R63.reuse ;  /* 0x0000001fff097819 */ /* 0x100fe2000001143f */
[----:B------:R-:W3:Y:S01]  /*2520*/  LDCU.64 UR4, c[0x0][0x488] ;  /* 0x00009100ff0477ac */ /* 0x000ee20008000a00 */
[C---:B------:R-:W-:Y:S01]  /*2530*/  IMAD R91, R99.reuse, 0x30, RZ ;  /* 0x00000030635b7824 */ /* 0x040fe200078e02ff */
[C---:B------:R-:W-:Y:S01]  /*2540*/  SHF.L.U32 R95, R99.reuse, 0x4, RZ ;  /* 0x00000004635f7819 */ /* 0x040fe200000006ff */
[C---:B------:R-:W-:Y:S01]  /*2550*/  VIADD R94, R110.reuse, 0x10 ;  /* 0x000000106e5e7836 */ /* 0x040fe20000000000 */
[----:B------:R-:W3:Y:S01]  /*2560*/  LDCU.U8 UR20, c[0x0][0x533] ;  /* 0x0000a660ff1477ac */ /* 0x000ee20008000000 */
[----:B------:R-:W-:Y:S01]  /*2570*/  SHF.L.U32 R90, R99, 0x5, RZ ;  /* 0x00000005635a7819 */ /* 0x000fe200000006ff */
[C---:B------:R-:W-:Y:S01]  /*2580*/  VIADD R92, R110.reuse, 0x30 ;  /* 0x000000306e5c7836 */ /* 0x040fe20000000000 */
[----:B------:R-:W-:Y:S01]  /*2590*/  IADD3 R93, PT, PT, R110, 0x20, RZ ;  /* 0x000000206e5d7810 */ /* 0x000fe20007ffe0ff */
[C---:B------:R-:W-:Y:S01]  /*25a0*/  IMAD R89, R103.reuse, -0x40, R63 ;  /* 0xffffffc067597824 */ /* 0x040fe200078e023f */
[----:B------:R-:W-:Y:S01]  /*25b0*/  SHF.R.S32.HI R84, RZ, 0x1f, R95 ;  /* 0x0000001fff547819 */ /* 0x000fe2000001145f */
[----:B------:R-:W-:Y:S01]  /*25c0*/  IMAD R88, R103, -0x40, R51 ;  /* 0xffffffc067587824 */ /* 0x000fe200078e0233 */
[----:B------:R-:W-:Y:S01]  /*25d0*/  SHF.R.S32.HI R83, RZ, 0x1f, R90 ;  /* 0x0000001fff537819 */ /* 0x000fe2000001145a */
[----:B-1----:R-:W-:Y:S01]  /*25e0*/  IMAD.WIDE.U32 R10, R157, R4, R12 ;  /* 0x000000049d0a7225 */ /* 0x002fe200078e000c */
[----:B------:R-:W-:-:S02]  /*25f0*/  IADD3 R4, P0, PT, -R63, R110, RZ ;  /* 0x0000006e3f047210 */ /* 0x000fc40007f1e1ff */
[----:B------:R-:W-:Y:S01]  /*2600*/  SHF.R.S32.HI R82, RZ, 0x1f, R91 ;  /* 0x0000001fff527819 */ /* 0x000fe2000001145b */
[----:B------:R-:W-:Y:S02]  /*2610*/  IMAD R11, R157, R5, R11 ;  /* 0x000000059d0b7224 */ /* 0x000fe400078e020b */
[----:B--2---:R-:W-:Y:S01]  /*2620*/  IMAD R5, R7, UR16, RZ ;  /* 0x0000001007057c24 */ /* 0x004fe2000f8e02ff */
[----:B----4-:R-:W-:Y:S01]  /*2630*/  SHF.L.U64.HI R80, R2, 0x4, R3 ;  /* 0x0000000402507819 */ /* 0x010fe20000010203 */
[----:B------:R-:W-:Y:S01]  /*2640*/  IMAD.WIDE.U32 R10, R96, UR16, R10 ;  /* 0x00000010600a7c25 */ /* 0x000fe2000f8e000a */
[----:B------:R-:W-:Y:S01]  /*2650*/  SHF.L.U32 R81, R2, 0x4, RZ ;  /* 0x0000000402517819 */ /* 0x000fe200000006ff */
[----:B---3--:R-:W-:Y:S02]  /*2660*/  UISETP.NE.AND UP0, UPT, UR20, URZ, UPT ;  /* 0x000000ff1400728c */ /* 0x008fe4000bf05270 */
[----:B------:R-:W-:Y:S01]  /*2670*/  IMAD R0, R96, UR17, R5 ;  /* 0x0000001160007c24 */ /* 0x000fe2000f8e0205 */
[----:B------:R-:W-:Y:S01]  /*2680*/  SHF.R.S32.HI R5, RZ, 0x1f, R14 ;  /* 0x0000001fff057819 */ /* 0x000fe2000001140e */
[----:B------:R-:W-:-:S02]  /*2690*/  IMAD.MOV.U32 R18, RZ, RZ, R10 ;  /* 0x000000ffff127224 */ /* 0x000fc400078e000a */
[----:B------:R-:W-:Y:S02]  /*26a0*/  IMAD.IADD R19, R11, 0x1, R0 ;  /* 0x000000010b137824 */ /* 0x000fe400078e0200 */
[----:B------:R-:W-:Y:S02]  /*26b0*/  IMAD R11, R5, UR12, RZ ;  /* 0x0000000c050b7c24 */ /* 0x000fe4000f8e02ff */
[----:B------:R-:W-:-:S04]  /*26c0*/  IMAD.WIDE.U32 R16, R157, UR10, R12 ;  /* 0x0000000a9d107c25 */ /* 0x000fc8000f8e000c */
[C---:B------:R-:W-:Y:S02]  /*26d0*/  IMAD R6, R14.reuse, UR13, R11 ;  /* 0x0000000d0e067c24 */ /* 0x040fe4000f8e020b */
[----:B------:R-:W-:Y:S01]  /*26e0*/  IMAD.WIDE.U32 R10, R14, UR12, R18 ;  /* 0x0000000c0e0a7c25 */ /* 0x000fe2000f8e0012 */
[----:B------:R-:W1:Y:S03]  /*26f0*/  LDCU.64 UR12, c[0x0][0x4e0] ;  /* 0x00009c00ff0c77ac */ /* 0x000e660008000a00 */
[----:B------:R-:W-:Y:S02]  /*2700*/  IMAD R5, R5, UR18, RZ ;  /* 0x0000001205057c24 */ /* 0x000fe4000f8e02ff */
[----:B------:R-:W-:Y:S01]  /*2710*/  IMAD R0, R7, R2, RZ ;  /* 0x0000000207007224 */ /* 0x000fe200078e02ff */
[----:B------:R-:W-:Y:S01]  /*2720*/  IADD3 R7, PT, PT, R11, R6, RZ ;  /* 0x000000060b077210 */ /* 0x000fe20007ffe0ff */
[----:B------:R-:W-:Y:S01]  /*2730*/  IMAD R17, R157, UR11, R17 ;  /* 0x0000000b9d117c24 */ /* 0x000fe2000f8e0211 */
[----:B------:R-:W-:Y:S01]  /*2740*/  MOV R6, R10 ;  /* 0x0000000a00067202 */ /* 0x000fe20000000f00 */
[----:B------:R-:W-:Y:S01]  /*2750*/  IMAD.X R9, RZ, RZ, ~R9, P0 ;  /* 0x000000ffff097224 */ /* 0x000fe200000e0e09 */
[----:B------:R-:W-:Y:S01]  /*2760*/  IADD3 R70, P0, PT, R48, R97, RZ ;  /* 0x0000006130467210 */ /* 0x000fe20007f1e0ff */
[----:B------:R-:W-:Y:S01]  /*2770*/  IMAD R10, R14, UR19, R5 ;  /* 0x000000130e0a7c24 */ /* 0x000fe2000f8e0205 */
[----:B------:R-:W-:Y:S01]  /*2780*/  SHF.R.S32.HI R5, RZ, 0x1f, R48 ;  /* 0x0000001fff057819 */ /* 0x000fe20000011430 */
[----:B------:R-:W-:Y:S01]  /*2790*/  IMAD R0, R96, R3, R0 ;  /* 0x0000000360007224 */ /* 0x000fe200078e0200 */
[----:B------:R-:W-:Y:S01]  /*27a0*/  IADD3 R48, P1, PT, R48, R98, RZ ;  /* 0x0000006230307210 */ /* 0x000fe20007f3e0ff */
[----:B------:R-:W-:Y:S01]  /*27b0*/  IMAD.WIDE.U32 R16, R96, R2, R16 ;  /* 0x0000000260107225 */ /* 0x000fe200078e0010 */
[----:B------:R-:W2:Y:S01]  /*27c0*/  LDCU.64 UR10, c[0x0][0x4d0] ;  /* 0x00009a00ff0a77ac */ /* 0x000ea20008000a00 */
[----:B------:R-:W-:-:S02]  /*27d0*/  IADD3.X R71, PT, PT, R5, R85, RZ, P0, !PT ;  /* 0x0000005505477210 */ /* 0x000fc400007fe4ff */
[----:B------:R-:W-:Y:S01]  /*27e0*/  IMAD.IADD R17, R17, 0x1, R0 ;  /* 0x0000000111117824 */ /* 0x000fe200078e0200 */
[----:B------:R-:W-:Y:S01]  /*27f0*/  UMOV UR19, URZ ;  /* 0x000000ff00137c82 */ /* 0x000fe20008000000 */
[----:B------:R-:W-:Y:S01]  /*2800*/  IMAD.X R5, R5, 0x1, R86, P1 ;  /* 0x0000000105057824 */ /* 0x000fe200008e0656 */
[----:B------:R-:W-:Y:S01]  /*2810*/  SHF.L.U64.HI R71, R70, 0x1, R71 ;  /* 0x0000000146477819 */ /* 0x000fe20000010247 */
[----:B------:R-:W-:Y:S01]  /*2820*/  IMAD.WIDE.U32 R14, R14, UR18, R16 ;  /* 0x000000120e0e7c25 */ /* 0x000fe2000f8e0010 */
[----:B------:R-:W-:Y:S02]  /*2830*/  USHF.L.U32 UR18, UR16, 0x6, URZ ;  /* 0x0000000610127899 */ /* 0x000fe400080006ff */
[C---:B------:R-:W-:Y:S01]  /*2840*/  SHF.L.U64.HI R0, R48.reuse, 0x1, R5 ;  /* 0x0000000130007819 */ /* 0x040fe20000010205 */
[----:B------:R-:W-:Y:S01]  /*2850*/  IMAD R69, R9, UR16, RZ ;  /* 0x0000001009457c24 */ /* 0x000fe2000f8e02ff */
[----:B------:R-:W-:Y:S01]  /*2860*/  SHF.L.U32 R48, R48, 0x1, RZ ;  /* 0x0000000130307819 */ /* 0x000fe200000006ff */
[----:B------:R-:W-:Y:S01]  /*2870*/  IMAD.WIDE.U32 R6, R4, UR16, R6 ;  /* 0x0000001004067c25 */ /* 0x000fe2000f8e0006 */
[----:B------:R-:W-:Y:S01]  /*2880*/  IADD3 R11, PT, PT, R15, R10, RZ ;  /* 0x0000000a0f0b7210 */ /* 0x000fe20007ffe0ff */
[----:B------:R-:W3:Y:S02]  /*2890*/  LDCU UR16, c[0x0][0x450] ;  /* 0x00008a00ff1077ac */ /* 0x000ee40008000800 */
[----:B------:R-:W-:Y:S01]  /*28a0*/  IMAD.MOV.U32 R10, RZ, RZ, R14 ;  /* 0x000000ffff0a7224 */ /* 0x000fe200078e000e */
[----:B------:R-:W-:Y:S01]  /*28b0*/  IADD3 R14, P0, PT, R48, UR14, RZ ;  /* 0x0000000e300e7c10 */ /* 0x000fe2000ff1e0ff */
[----:B------:R-:W-:Y:S01]  /*28c0*/  IMAD R69, R4, UR17, R69 ;  /* 0x0000001104457c24 */ /* 0x000fe2000f8e0245 */
[----:B------:R-:W-:Y:S01]  /*28d0*/  LEA R68, P2, R6, UR8, 0x1 ;  /* 0x0000000806447c11 */ /* 0x000fe2000f8408ff */
[-C--:B------:R-:W-:Y:S01]  /*28e0*/  IMAD R9, R9, R2.reuse, RZ ;  /* 0x0000000209097224 */ /* 0x080fe200078e02ff */
[----:B------:R-:W-:Y:S01]  /*28f0*/  IADD3.X R15, PT, PT, R0, UR15, RZ, P0, !PT ;  /* 0x0000000f000f7c10 */ /* 0x000fe200087fe4ff */
[----:B------:R-:W-:Y:S01]  /*2900*/  IMAD.SHL.U32 R70, R70, 0x2, RZ ;  /* 0x0000000246467824 */ /* 0x000fe200078e00ff */
[----:B--2---:R-:W-:Y:S01]  /*2910*/  IADD3 R48, P0, PT, R48, UR10, RZ ;  /* 0x0000000a30307c10 */ /* 0x004fe2000ff1e0ff */
[----:B------:R-:W-:Y:S01]  /*2920*/  IMAD.SHL.U32 R76, R2, 0x40, RZ ;  /* 0x00000040024c7824 */ /* 0x000fe200078e00ff */
[----:B------:R-:W-:Y:S01]  /*2930*/  IADD3 R69, PT, PT, R7, R69, RZ ;  /* 0x0000004507457210 */ /* 0x000fe20007ffe0ff */
[----:B------:R-:W-:Y:S01]  /*2940*/  IMAD R9, R4, R3, R9 ;  /* 0x0000000304097224 */ /* 0x000fe200078e0209 */
[----:B------:R-:W-:Y:S01]  /*2950*/  IADD3.X R49, PT, PT, R0, UR11, RZ, P0, !PT ;  /* 0x0000000b00317c10 */ /* 0x000fe200087fe4ff */
[----:B------:R-:W-:Y:S01]  /*2960*/  IMAD.WIDE.U32 R4, R4, R2, R10 ;  /* 0x0000000204047225 */ /* 0x000fe200078e000a */
[----:B------:R-:W-:Y:S01]  /*2970*/  IADD3 R77, P0, PT, RZ, -UR19, RZ ;  /* 0x80000013ff4d7c10 */ /* 0x000fe2000ff1e0ff */
[----:B------:R-:W2:Y:S01]  /*2980*/  LDCU UR17, c[0x0][0x440] ;  /* 0x00008800ff1177ac */ /* 0x000ea20008000800 */
[----:B------:R-:W-:Y:S01]  /*2990*/  IADD3 R72, P1, PT, R70, UR14, RZ ;  /* 0x0000000e46487c10 */ /* 0x000fe2000ff3e0ff */
[----:B------:R-:W-:Y:S01]  /*29a0*/  IMAD.IADD R9, R5, 0x1, R9 ;  /* 0x0000000105097824 */ /* 0x000fe200078e0209 */
[----:B------:R-:W-:Y:S01]  /*29b0*/  IADD3.X R74, PT, PT, RZ, ~UR18, RZ, P0, !PT ;  /* 0x80000012ff4a7c10 */ /* 0x000fe200087fe4ff */
[----:B------:R-:W-:Y:S01]  /*29c0*/  IMAD.X R76, RZ, RZ, ~R76, P0 ;  /* 0x000000ffff4c7224 */ /* 0x000fe200000e0e4c */
[----:B------:R-:W-:Y:S01]  /*29d0*/  IADD3.X R73, PT, PT, R71, UR15, RZ, P1, !PT ;  /* 0x0000000f47497c10 */ /* 0x000fe20008ffe4ff */
[----:B------:R-:W-:Y:S01]  /*29e0*/  IMAD.MOV.U32 R87, RZ, RZ, R103 ;  /* 0x000000ffff577224 */ /* 0x000fe200078e0067 */
[----:B------:R-:W-:Y:S01]  /*29f0*/  LEA.HI.X R69, R6, UR9, R69, 0x1, P2 ;  /* 0x0000000906457c11 */ /* 0x000fe200090f0c45 */
[----:B------:R-:W4:Y:S01]  /*2a00*/  LDCU.64 UR14, c[0x0][0x3c0] ;  /* 0x00007800ff0e77ac */ /* 0x000f220008000a00 */
[----:B------:R-:W-:-:S02]  /*2a10*/  LEA R10, P2, R4, UR4, 0x1 ;  /* 0x00000004040a7c11 */ /* 0x000fc4000f8408ff */
[----:B------:R-:W-:Y:S02]  /*2a20*/  IADD3 R70, P1, PT, R70, UR10, RZ ;  /* 0x0000000a46467c10 */ /* 0x000fe4000ff3e0ff */
[C---:B------:R-:W-:Y:S02]  /*2a30*/  SHF.R.S64 R75, R77.reuse, 0x1f, R74 ;  /* 0x0000001f4d4b7819 */ /* 0x040fe4000000104a */
[----:B------:R-:W-:Y:S02]  /*2a40*/  SHF.R.S64 R77, R77, 0x1f, R76 ;  /* 0x0000001f4d4d7819 */ /* 0x000fe4000000104c */
[----:B---3--:R-:W-:Y:S02]  /*2a50*/  MOV R11, UR16 ;  /* 0x00000010000b7c02 */ /* 0x008fe40008000f00 */
[----:B------:R-:W-:Y:S02]  /*2a60*/  SHF.R.S32.HI R74, RZ, 0x1f, R74 ;  /* 0x0000001fff4a7819 */ /* 0x000fe4000001144a */
[----:B------:R-:W-:-:S02]  /*2a70*/  SHF.R.S32.HI R76, RZ, 0x1f, R76 ;  /* 0x0000001fff4c7819 */ /* 0x000fc4000001144c */
[----:B------:R-:W-:Y:S01]  /*2a80*/  LEA.HI.X R9, R4, UR5, R9, 0x1, P2 ;  /* 0x0000000504097c11 */ /* 0x000fe200090f0c09 */
[----:B------:R-:W3:Y:S01]  /*2a90*/  LDCU.64 UR4, c[0x0][0x3b8] ;  /* 0x00007700ff0477ac */ /* 0x000ee20008000a00 */
[----:B------:R-:W-:Y:S01]  /*2aa0*/  IADD3.X R71, PT, PT, R71, UR11, RZ, P1, !PT ;  /* 0x0000000b47477c10 */ /* 0x000fe20008ffe4ff */
[----:B--2-4-:R-:W1:Y:S06]  /*2ab0*/  LDCU.128 UR8, c[0x0][0x3a0] ;  /* 0x00007400ff0877ac */ /* 0x014e6c0008000c00 */
.L_x_5173:
[----:B------:R-:W-:Y:S01]  /*2ac0*/  VIADD R88, R88, 0x40 ;  /* 0x0000004058587836 */ /* 0x000fe20000000000 */
[----:B------:R-:W-:Y:S01]  /*2ad0*/  BSSY.RECONVERGENT B0, `(.L_x_5122) ;  /* 0x0000011000007945 */ /* 0x000fe20003800200 */
[----:B------:R-:W-:Y:S03]  /*2ae0*/  VIADD R89, R89, 0x40 ;  /* 0x0000004059597836 */ /* 0x000fe60000000000 */
[-C--:B------:R-:W-:Y:S02]  /*2af0*/  ISETP.GE.AND P0, PT, R110, R88.reuse, PT ;  /* 0x000000586e00720c */ /* 0x080fe40003f06270 */
[-C--:B------:R-:W-:Y:S02]  /*2b00*/  ISETP.GE.AND P5, PT, R94, R88.reuse, PT ;  /* 0x000000585e00720c */ /* 0x080fe40003fa6270 */
[-C--:B------:R-:W-:Y:S02]  /*2b10*/  ISETP.GE.AND P0, PT, R110, R89.reuse, !P0 ;  /* 0x000000596e00720c */ /* 0x080fe40004706270 */
        /* <DEDUP_REMOVED lines=10> */
[----:B------:R-:W4:Y:S04]  /*2bc0*/  @!P1 LDG.E.128 R4, desc[UR6][R68.64+0x80] ;  /* 0x0000800644049981 */ /* 0x000f28000c1e1d00 */
[----:B----4-:R2:W-:Y:S02]  /*2bd0*/  @!P1 STG.E.128 desc[UR6][R64.64+0x80], R4 ;  /* 0x0000800440009986 */ /* 0x0105e4000c101d06 */
.L_x_5123:
[----:B-1-3--:R-:W-:Y:S05]  /*2be0*/  BSYNC.RECONVERGENT B0 ;  /* 0x0000000000007941 */ /* 0x00afea0003800200 */
.L_x_5122:
        /* <DEDUP_REMOVED lines=13> */
.L_x_5125:
[----:B------:R-:W-:Y:S05]  /*2cc0*/  BSYNC.RECONVERGENT B0 ;  /* 0x0000000000007941 */ /* 0x000fea0003800200 */
.L_x_5124:
        /* <DEDUP_REMOVED lines=14> */
.L_x_5127:
[----:B------:R-:W-:Y:S05]  /*2db0*/  BSYNC.RECONVERGENT B0 ;  /* 0x0000000000007941 */ /* 0x000fea0003800200 */
.L_x_5126:
        /* <DEDUP_REMOVED lines=18> */
.L_x_5129:
[----:B------:R-:W-:Y:S05]  /*2ee0*/  BSYNC.RECONVERGENT B0 ;  /* 0x0000000000007941 */ /* 0x000fea0003800200 */
.L_x_5128:
        /* <DEDUP_REMOVED lines=15> */
.L_x_5133:
[----:B------:R-:W-:Y:S05]  /*2fe0*/  BSYNC.RECONVERGENT B0 ;  /* 0x0000000000007941 */ /* 0x000fea0003800200 */
.L_x_5132:
[----:B------:R-:W-:Y:S04]  /*2ff0*/  BSSY.RECONVERGENT B0, `(.L_x_5134) ;  /* 0x000000c000007945 */ /* 0x000fe80003800200 */
[----:B------:R-:W-:Y:S05]  /*3000*/  @!P5 BRA `(.L_x_5135) ;  /* 0x000000000028d947 */ /* 0x000fea0003800000 */
[----:B------:R-:W-:Y:S02]  /*3010*/  ISETP.GE.AND P1, PT, R12, UR17, PT ;  /* 0x000000110c007c0c */ /* 0x000fe4000bf26270 */
[----:B-1-3--:R-:W-:Y:S02]  /*3020*/  LEA R20, P0, R81, R10, 0x1 ;  /* 0x0000000a51147211 */ /* 0x00afe400078008ff */
        /* <DEDUP_REMOVED lines=8> */
.L_x_5135:
[----:B------:R-:W-:Y:S05]  /*30b0*/  BSYNC.RECONVERGENT B0 ;  /* 0x0000000000007941 */ /* 0x000fea0003800200 */
.L_x_5134:
        /* <DEDUP_REMOVED lines=14> */
.L_x_5137:
[----:B------:R-:W-:Y:S05]  /*31a0*/  BSYNC.RECONVERGENT B0 ;  /* 0x0000000000007941 */ /* 0x000fea0003800200 */
.L_x_5136:
        /* <DEDUP_REMOVED lines=20> */
.L_x_5131:
        /* <DEDUP_REMOVED lines=54> */
.L_x_5143:
[----:B------:R-:W-:Y:S05]  /*3650*/  BSYNC.RECONVERGENT B0 ;  /* 0x0000000000007941 */ /* 0x000fea0003800200 */
.L_x_5142:
        /* <DEDUP_REMOVED lines=47> */
.L_x_5141:
[----:B------:R-:W-:Y:S05]  /*3950*/  BSYNC.RECONVERGENT B1 ;  /* 0x0000000000017941 */ /* 0x000fea0003800200 */
.L_x_5140:
        /* <DEDUP_REMOVED lines=8> */
[----:B------:R-:W-:Y:S01]  /*39e0*/  LEA R42, P5, R81, R10, 0x1 ;  /* 0x0000000a512a7211 */ /* 0x000fe200078a08ff */
[----:B------:R-:W1:Y:S01]  /*39f0*/  LDC R3, c[0x0][0x440] ;  /* 0x00011000ff037b82 */ /* 0x000e620000000800 */
[----:B------:R-:W-:Y:S01]  /*3a00*/  LEA R34, P0, R79, R66, 0x1 ;  /* 0x000000424f227211 */ /* 0x000fe200078008ff */
        /* <DEDUP_REMOVED lines=52> */
.L_x_5147:
[----:B------:R-:W-:Y:S05]  /*3d50*/  BSYNC.RECONVERGENT B0 ;  /* 0x0000000000007941 */ /* 0x000fea0003800200 */
.L_x_5146:
        /* <DEDUP_REMOVED lines=47> */
.L_x_5145:
[----:B------:R-:W-:Y:S05]  /*4050*/  BSYNC.RECONVERGENT B1 ;  /* 0x0000000000017941 */ /* 0x000fea0003800200 */
.L_x_5144:
        /* <DEDUP_REMOVED lines=63> */
.L_x_5151:
[----:B------:R-:W-:Y:S05]  /*4450*/  BSYNC.RECONVERGENT B0 ;  /* 0x0000000000007941 */ /* 0x000fea0003800200 */
.L_x_5150:
        /* <DEDUP_REMOVED lines=47> */
.L_x_5149:
[----:B------:R-:W-:Y:S05]  /*4750*/  BSYNC.RECONVERGENT B1 ;  /* 0x0000000000017941 */ /* 0x000fea0003800200 */
.L_x_5148:
        /* <DEDUP_REMOVED lines=66> */
.L_x_5155:
[----:B------:R-:W-:Y:S05]  /*4b80*/  BSYNC.RECONVERGENT B0 ;  /* 0x0000000000007941 */ /* 0x000fea0003800200 */
.L_x_5154:
        /* <DEDUP_REMOVED lines=47> */
.L_x_5153:
[----:B------:R-:W-:Y:S05]  /*4e80*/  BSYNC.RECONVERGENT B1 ;  /* 0x0000000000017941 */ /* 0x000fea0003800200 */
.L_x_5152:
        /* <DEDUP_REMOVED lines=8> */
.L_x_5139:
        /* <DEDUP_REMOVED lines=95> */
.L_x_5159:
[----:B------:R-:W-:Y:S05]  /*5500*/  BSYNC.RECONVERGENT B0 ;  /* 0x0000000000007941 */ /* 0x000fea0003800200 */
.L_x_5158:
        /* <DEDUP_REMOVED lines=88> */
.L_x_5157:
[----:B------:R-:W-:Y:S05]  /*5a90*/  BSYNC.RECONVERGENT B1 ;  /* 0x0000000000017941 */ /* 0x000fea0003800200 */
.L_x_5156:
[----:B------:R-:W-:Y:S04]  /*5aa0*/  BSSY.RECONVERGENT B1, `(.L_x_5160) ;  /* 0x00000b9000017945 */ /* 0x000fe80003800200 */
[----:B------:R-:W-:Y:S05]  /*5ab0*/  @!P5 BRA `(.L_x_5161) ;  /* 0x0000000800dcd947 */ /* 0x000fea0003800000 */
[----:B------:R-:W-:Y:S01]  /*5ac0*/  LEA R30, P1, R81, R10, 0x1 ;  /* 0x0000000a511e7211 */ /* 0x000fe200078208ff */
[----:B------:R-:W3:Y:S01]  /*5ad0*/  LDC R121, c[0x0][0x440] ;  /* 0x00011000ff797b82 */ /* 0x000ee20000000800 */
[----:B------:R-:W-:Y:S01]  /*5ae0*/  LEA R114, P0, R79, R66, 0x1 ;  /* 0x000000424f727211 */ /* 0x000fe200078008ff */
        /* <DEDUP_REMOVED lines=91> */
.L_x_5163:
[----:B------:R-:W-:Y:S05]  /*60a0*/  BSYNC.RECONVERGENT B0 ;  /* 0x0000000000007941 */ /* 0x000fea0003800200 */
.L_x_5162:
        /* <DEDUP_REMOVED lines=88> */
.L_x_5161:
[----:B------:R-:W-:Y:S05]  /*6630*/  BSYNC.RECONVERGENT B1 ;  /* 0x0000000000017941 */ /* 0x000fea0003800200 */
.L_x_5160:
        /* <DEDUP_REMOVED lines=98> */
.L_x_5167:
[----:B------:R-:W-:Y:S05]  /*6c60*/  BSYNC.RECONVERGENT B0 ;  /* 0x0000000000007941 */ /* 0x000fea0003800200 */
.L_x_5166:
        /* <DEDUP_REMOVED lines=86> */
.L_x_5165:
[----:B------:R-:W-:Y:S05]  /*71d0*/  BSYNC.RECONVERGENT B1 ;  /* 0x0000000000017941 */ /* 0x000fea0003800200 */
.L_x_5164:
        /* <DEDUP_REMOVED lines=101> */
.L_x_5171:
[----:B------:R-:W-:Y:S05]  /*7830*/  BSYNC.RECONVERGENT B0 ;  /* 0x0000000000007941 */ /* 0x000fea0003800200 */
.L_x_5170:
[----:B------:R-:W-:Y:S05]  /*7840*/  @P3 BRA `(.L_x_5169) ;  /* 0x0000000400543947 */ /* 0x000fea0003800000 */
[C---:B------:R-:W-:Y:S01]  /*7850*/  ISETP.GE.AND P0, PT, R100.reuse, R11, PT ;  /* 0x0000000b6400720c */ /* 0x040fe20003f06270 */
[----:B------:R-:W2:Y:S11]  /*7860*/  LDG.E.128 R44, desc[UR6][R24.64+0x80] ;  /* 0x00008006182c7981 */ /* 0x000eb6000c1e1d00 */
[----:B------:R-:W-:Y:S01]  /*7870*/  @!UPT UIADD3 URZ, UPT, UPT, URZ, URZ, URZ ;  /* 0x000000fffffff290 */ /* 0x000fe2000fffe0ff */
[----:B------:R-:W-:Y:S04]  /*7880*/  @!P0 ISETP.GE.U32.AND P1, PT, R100, R17, PT ;  /* 0x000000116400820c */ /* 0x000fe80003f26070 */
[----:B-1----:R-:W-:Y:S02]  /*7890*/  @!P0 SEL R52, R16, RZ, P1 ;  /* 0x000000ff10348207 */ /* 0x002fe40000800000 */
[----:B------:R-:W-:Y:S02]  /*78a0*/  @!P0 SEL R53, R106, RZ, P1 ;  /* 0x000000ff6a358207 */ /* 0x000fe40000800000 */
        /* <DEDUP_REMOVED lines=79> */
.L_x_5169:
[----:B------:R-:W-:Y:S05]  /*7da0*/  BSYNC.RECONVERGENT B1 ;  /* 0x0000000000017941 */ /* 0x000fea0003800200 */
.L_x_5168:
[----:B------:R-:W5:Y:S08]  /*7db0*/  LDC R3, c[0x0][0x450] ;  /* 0x00011400ff037b82 */ /* 0x000f700000000800 */
[----:B------:R-:W1:Y:S01]  /*7dc0*/  LDC R11, c[0x0][0x450] ;  /* 0x00011400ff0b7b82 */ /* 0x000e620000000800 */
[----:B-----5:R-:W-:Y:S05]  /*7dd0*/  IMAD.U32 R3, R3, -0x20, RZ ;  /* 0xffffffe003037824 */ /* 0x020fea00078e00ff */
[C---:B------:R-:W-:Y:S02]  /*7de0*/  LEA R72, P1, R3.reuse, R72, 0x1 ;  /* 0x0000004803487211 */ /* 0x040fe400078208ff */
[C---:B------:R-:W-:Y:S02]  /*7df0*/  LEA R70, P0, R3.reuse, R70, 0x1 ;  /* 0x0000004603467211 */ /* 0x040fe400078008ff */
[C---:B------:R-:W-:Y:S02]  /*7e00*/  LEA.HI.X.SX32 R73, R3.reuse, R73, 0x1, P1 ;  /* 0x0000004903497211 */ /* 0x040fe400008f0eff */
[----:B-1----:R-:W-:Y:S09]  /*7e10*/  LEA.HI.X.SX32 R71, R3, R71, 0x1, P0 ;  /* 0x0000004703477211 */ /* 0x002ff200000f0eff */
.L_x_5138:
[----:B------:R-:W-:Y:S05]  /*7e20*/  BSYNC.RECONVERGENT B2 ;  /* 0x0000000000027941 */ /* 0x000fea0003800200 */
.L_x_5130:
        /* <DEDUP_REMOVED lines=91> */
.L_x_5172:
[----:B------:R-:W-:Y:S02]  /*83e0*/  IADD3 R68, P1, PT, R68, R75, RZ ;  /* 0x0000004b44447210 */ /* 0x000fe40007f3e0ff */
[----:B------:R-:W-:Y:S03]  /*83f0*/  IADD3 R10, P0, PT, R10, R77, RZ ;  /* 0x0000004d0a0a7210 */ /* 0x000fe60007f1e0ff */
[----:B------:R-:W-:Y:S02]  /*8400*/  IMAD.X R69, R69, 0x1, R74, P1 ;  /* 0x0000000145457824 */ /* 0x000fe400008e064a */
[----:B------:R-:W-:Y:S01]  /*8410*/  IMAD.X R9, R9, 0x1, R76, P0 ;  /* 0x0000000109097824 */ /* 0x000fe200000e064c */
[----:B------:R-:W-:Y:S07]  /*8420*/  @P2 BRA `(.L_x_5173) ;  /* 0xffffffa400a42947 */ /* 0x000fee000383ffff */
.L_x_5121:
        /* <DEDUP_REMOVED lines=43> */
.L_x_5177:
[----:B------:R-:W-:Y:S05]  /*86e0*/  BSYNC.RECONVERGENT B0 ;  /* 0x0000000000007941 */ /* 0x000fea0003800200 */
.L_x_5176:
        /* <DEDUP_REMOVED lines=17> */
.L_x_5179:
[----:B------:R-:W-:Y:S05]  /*8800*/  BSYNC.RECONVERGENT B0 ;  /* 0x0000000000007941 */ /* 0x000fea0003800200 */
.L_x_5178:
        /* <DEDUP_REMOVED lines=17> */
.L_x_5181:
[----:B------:R-:W-:Y:S05]  /*8920*/  BSYNC.RECONVERGENT B0 ;  /* 0x0000000000007941 */ /* 0x000fea0003800200 */
.L_x_5180:
        /* <DEDUP_REMOVED lines=17> */
.L_x_5175:
        /* <DEDUP_REMOVED lines=37> */
[----:B-----5:R1:W5:Y:S01]  /*8c90*/  LDG.E.128 R8, desc[UR6][R34.64] ;  /* 0x0000000622087981 */ /* 0x020362000c1e1d00 */
[----:B------:R-:W-:Y:S01]  /*8ca0*/  ISETP.GE.AND P0, PT, R12, R15, PT ;  /* 0x0000000f0c00720c */ /* 0x000fe20003f06270 */
[----:B------:R-:W-:-:S12]  /*8cb0*/  BSSY.RECONVERGENT B0, `(.L_x_5188) ;  /* 0x0000028000007945 */ /* 0x000fd80003800200 */
[----:B------:R-:W-:Y:S05]  /*8cc0*/  @P0 BRA `(.L_x_5189) ;  /* 0x0000000000980947 */ /* 0x000fea0003800000 */
[----:B------:R-:W2:Y:S04]  /*8cd0*/  LDG.E.64 R6, desc[UR6][R20.64] ;  /* 0x0000000614067981 */ /* 0x000ea8000c1e1b00 */
[----:B------:R-:W3:Y:S01]  /*8ce0*/  LDG.E.64 R4, desc[UR6][R28.64] ;  /* 0x000000061c047981 */ /* 0x000ee2000c1e1b00 */
[C---:B-----5:R-:W-:Y:S02]  /*8cf0*/  SHF.L.U32 R14, R9.reuse, 0x10, RZ ;  /* 0x00000010090e7819 */ /* 0x060fe400000006ff */
[----:B------:R-:W-:Y:S02]  /*8d00*/  LOP3.LUT R9, R9, 0xffff0000, RZ, 0xc0, !PT ;  /* 0xffff000009097812 */ /* 0x000fe400078ec0ff */
[C---:B------:R-:W-:Y:S02]  /*8d10*/  SHF.L.U32 R22, R8.reuse, 0x10, RZ ;  /* 0x0000001008167819 */ /* 0x040fe400000006ff */
[----:B------:R-:W-:-:S02]  /*8d20*/  LOP3.LUT R32, R8, 0xffff0000, RZ, 0xc0, !PT ;  /* 0xffff000008207812 */ /* 0x000fc400078ec0ff */
[C---:B------:R-:W-:Y:S02]  /*8d30*/  SHF.L.U32 R33, R11.reuse, 0x10, RZ ;  /* 0x000000100b217819 */ /* 0x040fe400000006ff */
[----:B------:R-:W-:Y:S01]  /*8d40*/  LOP3.LUT R31, R11, 0xffff0000, RZ, 0xc0, !PT ;  /* 0xffff00000b1f7812 */ /* 0x000fe200078ec0ff */
[----:B------:R-:W-:Y:S01]  /*8d50*/  IMAD.U32 R30, R10, 0x10000, RZ ;  /* 0x000100000a1e7824 */ /* 0x000fe200078e00ff */
[----:B--2---:R-:W-:Y:S02]  /*8d60*/  LOP3.LUT R26, R6, 0xffff0000, RZ, 0xc0, !PT ;  /* 0xffff0000061a7812 */ /* 0x004fe400078ec0ff */
[----:B---3--:R-:W-:-:S03]  /*8d70*/  LOP3.LUT R23, R4, 0xffff0000, RZ, 0xc0, !PT ;  /* 0xffff000004177812 */ /* 0x008fc600078ec0ff */
[----:B------:R-:W-:Y:S01]  /*8d80*/  FMUL.FTZ R36, R9, R26 ;  /* 0x0000001a09247220 */ /* 0x000fe20000410000 */
[----:B------:R-:W-:Y:S02]  /*8d90*/  LOP3.LUT R8, R5, 0xffff0000, RZ, 0xc0, !PT ;  /* 0xffff000005087812 */ /* 0x000fe400078ec0ff */
[----:B------:R-:W-:Y:S01]  /*8da0*/  LOP3.LUT R24, R7, 0xffff0000, RZ, 0xc0, !PT ;  /* 0xffff000007187812 */ /* 0x000fe200078ec0ff */
[-C--:B------:R-:W-:Y:S01]  /*8db0*/  FMUL.FTZ R11, R9, R23.reuse ;  /* 0x00000017090b7220 */ /* 0x080fe20000410000 */
[----:B------:R-:W-:Y:S01]  /*8dc0*/  FFMA.FTZ R36, R14, R23, R36 ;  /* 0x000000170e247223 */ /* 0x000fe20000010024 */
[----:B------:R-:W-:Y:S01]  /*8dd0*/  LOP3.LUT R9, R10, 0xffff0000, RZ, 0xc0, !PT ;  /* 0xffff00000a097812 */ /* 0x000fe200078ec0ff */
[C---:B------:R-:W-:Y:S01]  /*8de0*/  FMUL.FTZ R10, R31.reuse, R8 ;  /* 0x000000081f0a7220 */ /* 0x040fe20000410000 */
[----:B------:R-:W-:Y:S01]  /*8df0*/  FFMA.FTZ R11, R14, R26, -R11 ;  /* 0x0000001a0e0b7223 */ /* 0x000fe2000001080b */
[----:B------:R-:W-:Y:S01]  /*8e00*/  SHF.L.U32 R23, R4, 0x10, RZ ;  /* 0x0000001004177819 */ /* 0x000fe200000006ff */
[----:B------:R-:W-:Y:S01]  /*8e10*/  FMUL.FTZ R14, R31, R24 ;  /* 0x000000181f0e7220 */ /* 0x000fe20000410000 */
[----:B------:R-:W-:Y:S01]  /*8e20*/  SHF.L.U32 R5, R5, 0x10, RZ ;  /* 0x0000001005057819 */ /* 0x000fe200000006ff */
[----:B------:R-:W-:Y:S01]  /*8e30*/  IMAD.U32 R31, R6, 0x10000, RZ ;  /* 0x00010000061f7824 */ /* 0x000fe200078e00ff */
[----:B------:R-:W-:Y:S01]  /*8e40*/  SHF.L.U32 R7, R7, 0x10, RZ ;  /* 0x0000001007077819 */ /* 0x000fe200000006ff */
[----:B------:R-:W-:-:S02]  /*8e50*/  FMUL.FTZ R37, R32, R23 ;  /* 0x0000001720257220 */ /* 0x000fc40000410000 */
        /* <DEDUP_REMOVED lines=9> */
[----:B------:R-:W-:Y:S02]  /*8ef0*/  F2FP.BF16.F32.PACK_AB R9, R36, R11 ;  /* 0x0000000b2409723e */ /* 0x000fe400000010ff */
[----:B------:R-:W-:-:S02]  /*8f00*/  F2FP.BF16.F32.PACK_AB R11, R33, R10 ;  /* 0x0000000a210b723e */ /* 0x000fc400000010ff */
[----:B------:R-:W-:Y:S02]  /*8f10*/  F2FP.BF16.F32.PACK_AB R8, R32, R37 ;  /* 0x000000252008723e */ /* 0x000fe400000010ff */
[----:B------:R-:W-:Y:S02]  /*8f20*/  F2FP.BF16.F32.PACK_AB R10, R4, R39 ;  /* 0x00000027040a723e */ /* 0x000fe400000010ff */
.L_x_5189:
[----:B------:R-:W-:Y:S05]  /*8f30*/  BSYNC.RECONVERGENT B0 ;  /* 0x0000000000007941 */ /* 0x000fea0003800200 */
.L_x_5188:
[----:B-----5:R-:W-:Y:S01]  /*8f40*/  IMAD.MOV.U32 R6, RZ, RZ, R10 ;  /* 0x000000ffff067224 */ /* 0x020fe200078e000a */
[----:B------:R-:W-:Y:S01]  /*8f50*/  MOV R4, R8 ;  /* 0x0000000800047202 */ /* 0x000fe20000000f00 */
[----:B------:R-:W-:Y:S01]  /*8f60*/  IMAD.MOV.U32 R7, RZ, RZ, R11 ;  /* 0x000000ffff077224 */ /* 0x000fe200078e000b */
[----:B------:R-:W-:Y:S02]  /*8f70*/  MOV R5, R9 ;  /* 0x0000000900057202 */ /* 0x000fe40000000f00 */
.L_x_5187:
[----:B------:R-:W-:Y:S05]  /*8f80*/  BSYNC.RECONVERGENT B1 ;  /* 0x0000000000017941 */ /* 0x000fea0003800200 */
.L_x_5186:
        /* <DEDUP_REMOVED lines=34> */
[----:B------:R-:W-:Y:S01]  /*91b0*/  SHF.L.U32 R6, R6, 0x10, RZ ;  /* 0x0000001006067819 */ /* 0x000fe200000006ff */
[C---:B------:R-:W-:Y:S01]  /*91c0*/  FMUL.FTZ R9, R21.reuse, R5 ;  /* 0x0000000515097220 */ /* 0x040fe20000410000 */
[-C--:B------:R-:W-:Y:S01]  /*91d0*/  FMUL.FTZ R20, R21, R7.reuse ;  /* 0x0000000715147220 */ /* 0x080fe20000410000 */
[----:B------:R-:W-:Y:S01]  /*91e0*/  FFMA.FTZ R31, R31, R8, R22 ;  /* 0x000000081f1f7223 */ /* 0x000fe20000010016 */
        /* <DEDUP_REMOVED lines=11> */
.L_x_5191:
[----:B------:R-:W-:Y:S05]  /*92a0*/  BSYNC.RECONVERGENT B0 ;  /* 0x0000000000007941 */ /* 0x000fea0003800200 */
.L_x_5190:
[----:B-----5:R3:W-:Y:S02]  /*92b0*/  STS.128 [R134+0x2000], R8 ;  /* 0x0020000886007388 */ /* 0x0207e40000000c00 */
.L_x_5185:
[----:B------:R-:W-:Y:S05]  /*92c0*/  BSYNC.RECONVERGENT B2 ;  /* 0x0000000000027941 */ /* 0x000fea0003800200 */
.L_x_5184:
        /* <DEDUP_REMOVED lines=63> */
.L_x_5197:
[----:B------:R-:W-:Y:S05]  /*96c0*/  BSYNC.RECONVERGENT B0 ;  /* 0x0000000000007941 */ /* 0x000fea0003800200 */
.L_x_5196:
[----:B-----5:R1:W-:Y:S02]  /*96d0*/  STS.128 [R134+0x800], R8 ;  /* 0x0008000886007388 */ /* 0x0203e40000000c00 */
.L_x_5195:
[----:B------:R-:W-:Y:S05]  /*96e0*/  BSYNC.RECONVERGENT B1 ;  /* 0x0000000000017941 */ /* 0x000fea0003800200 */
.L_x_5194:
        /* <DEDUP_REMOVED lines=55> */
.L_x_5199:
[----:B------:R-:W-:Y:S05]  /*9a60*/  BSYNC.RECONVERGENT B0 ;  /* 0x0000000000007941 */ /* 0x000fea0003800200 */
.L_x_5198:
[----:B-----5:R3:W-:Y:S02]  /*9a70*/  STS.128 [R134+0x2800], R8 ;  /* 0x0028000886007388 */ /* 0x0207e40000000c00 */
.L_x_5193:
[----:B------:R-:W-:Y:S05]  /*9a80*/  BSYNC.RECONVERGENT B2 ;  /* 0x0000000000027941 */ /* 0x000fea0003800200 */
.L_x_5192:
        /* <DEDUP_REMOVED lines=64> */
.L_x_5205:
[----:B------:R-:W-:Y:S05]  /*9e90*/  BSYNC.RECONVERGENT B0 ;  /* 0x0000000000007941 */ /* 0x000fea0003800200 */
.L_x_5204:
[----:B-----5:R3:W-:Y:S02]  /*9ea0*/  STS.128 [R134+0x1000], R8 ;  /* 0x0010000886007388 */ /* 0x0207e40000000c00 */
.L_x_5203:
[----:B------:R-:W-:Y:S05]  /*9eb0*/  BSYNC.RECONVERGENT B1 ;  /* 0x0000000000017941 */ /* 0x000fea0003800200 */
.L_x_5202:
        /* <DEDUP_REMOVED lines=55> */
.L_x_5207:
[----:B------:R-:W-:Y:S05]  /*a230*/  BSYNC.RECONVERGENT B0 ;  /* 0x0000000000007941 */ /* 0x000fea0003800200 */
.L_x_5206:
[----:B-----5:R1:W-:Y:S02]  /*a240*/  STS.128 [R134+0x3000], R8 ;  /* 0x0030000886007388 */ /* 0x0203e40000000c00 */
.L_x_5201:
[----:B------:R-:W-:Y:S05]  /*a250*/  BSYNC.RECONVERGENT B2 ;  /* 0x0000000000027941 */ /* 0x000fea0003800200 */
.L_x_5200:
        /* <DEDUP_REMOVED lines=64> */
.L_x_5211:
[----:B------:R-:W-:Y:S05]  /*a660*/  BSYNC.RECONVERGENT B0 ;  /* 0x0000000000007941 */ /* 0x000fea0003800200 */
.L_x_5210:
[----:B-----5:R3:W-:Y:S02]  /*a670*/  STS.128 [R134+0x1800], R8 ;  /* 0x0018000886007388 */ /* 0x0207e40000000c00 */
.L_x_5209:
[----:B------:R-:W-:Y:S05]  /*a680*/  BSYNC.RECONVERGENT B1 ;  /* 0x0000000000017941 */ /* 0x000fea0003800200 */
.L_x_5208:
        /* <DEDUP_REMOVED lines=56> */
.L_x_5213:
[----:B------:R-:W-:Y:S05]  /*aa10*/  BSYNC.RECONVERGENT B0 ;  /* 0x0000000000007941 */ /* 0x000fea0003800200 */
.L_x_5212:
[----:B-----5:R3:W-:Y:S01]  /*aa20*/  STS.128 [R134+0x3800], R8 ;  /* 0x0038000886007388 */ /* 0x0207e20000000c00 */
[----:B------:R-:W-:Y:S05]  /*aa30*/  BRA `(.L_x_5182) ;  /* 0x0000002c00dc7947 */ /* 0x000fea0003800000 */
.L_x_5183:
        /* <DEDUP_REMOVED lines=100> */
.L_x_5218:
[----:B------:R-:W-:Y:S05]  /*b080*/  BSYNC.RECONVERGENT B0 ;  /* 0x0000000000007941 */ /* 0x000fea0003800200 */
.L_x_5217:
[----:B------:R-:W-:Y:S05]  /*b090*/  BSYNC.RECONVERGENT B1 ;  /* 0x0000000000017941 */ /* 0x000fea0003800200 */
.L_x_5216:
        /* <DEDUP_REMOVED lines=89> */
.L_x_5220:
[----:B------:R-:W-:Y:S05]  /*b630*/  BSYNC.RECONVERGENT B0 ;  /* 0x0000000000007941 */ /* 0x000fea0003800200 */
.L_x_5219:
[----:B-----5:R3:W-:Y:S02]  /*b640*/  STS.128 [R134+0x2000], R20 ;  /* 0x0020001486007388 */ /* 0x0207e40000000c00 */
.L_x_5215:
[----:B------:R-:W-:Y:S05]  /*b650*/  BSYNC.RECONVERGENT B2 ;  /* 0x0000000000027941 */ /* 0x000fea0003800200 */
.L_x_5214:
        /* <DEDUP_REMOVED lines=95> */
.L_x_5226:
[----:B------:R-:W-:Y:S05]  /*bc50*/  BSYNC.RECONVERGENT B0 ;  /* 0x0000000000007941 */ /* 0x000fea0003800200 */
.L_x_5225:
[----:B-----5:R3:W-:Y:S02]  /*bc60*/  STS.128 [R134+0x800], R20 ;  /* 0x0008001486007388 */ /* 0x0207e40000000c00 */
.L_x_5224:
[----:B------:R-:W-:Y:S05]  /*bc70*/  BSYNC.RECONVERGENT B1 ;  /* 0x0000000000017941 */ /* 0x000fea0003800200 */
.L_x_5223:
        /* <DEDUP_REMOVED lines=35> */
[C---:B------:R-:W-:Y:S01]  /*beb0*/  IMAD.U32 R7, R9.reuse, 0x10000, RZ ;  /* 0x0001000009077824 */ /* 0x040fe200078e00ff */
[----:B------:R-:W-:Y:S01]  /*bec0*/  LOP3.LUT R39, R9, 0xffff0000, RZ, 0xc0, !PT ;  /* 0xffff000009277812 */ /* 0x000fe200078ec0ff */
[----:B------:R-:W-:Y:S01]  /*bed0*/  IMAD.U32 R38, R10, 0x10000, RZ ;  /* 0x000100000a267824 */ /* 0x000fe200078e00ff */
[----:B------:R-:W-:Y:S01]  /*bee0*/  LOP3.LUT R8, R8, 0xffff0000, RZ, 0xc0, !PT ;  /* 0xffff000008087812 */ /* 0x000fe200078ec0ff */
[----:B--2---:R-:W-:Y:S01]  /*bef0*/  IMAD.U32 R43, R20, 0x10000, RZ ;  /* 0x00010000142b7824 */ /* 0x004fe200078e00ff */
        /* <DEDUP_REMOVED lines=19> */
[----:B------:R-:W-:Y:S01]  /*c030*/  FMUL.FTZ R22, R22, R9 ;  /* 0x0000000916167220 */ /* 0x000fe20000410000 */
[C---:B----4-:R-:W-:Y:S01]  /*c040*/  SHF.L.U32 R7, R17.reuse, 0x10, RZ ;  /* 0x0000001011077819 */ /* 0x050fe200000006ff */
[----:B------:R-:W-:Y:S01]  /*c050*/  FMUL.FTZ R42, R42, R11 ;  /* 0x0000000b2a2a7220 */ /* 0x000fe20000410000 */
[C---:B------:R-:W-:Y:S01]  /*c060*/  IMAD.U32 R9, R16.reuse, 0x10000, RZ ;  /* 0x0001000010097824 */ /* 0x040fe200078e00ff */
[----:B------:R-:W-:Y:S01]  /*c070*/  LOP3.LUT R8, R16, 0xffff0000, RZ, 0xc0, !PT ;  /* 0xffff000010087812 */ /* 0x000fe200078ec0ff */
[----:B------:R-:W-:Y:S01]  /*c080*/  FMUL.FTZ R39, R40, R39 ;  /* 0x0000002728277220 */ /* 0x000fe20000410000 */
[----:B------:R-:W-:Y:S01]  /*c090*/  LOP3.LUT R17, R17, 0xffff0000, RZ, 0xc0, !PT ;  /* 0xffff000011117812 */ /* 0x000fe200078ec0ff */
[----:B------:R-:W-:Y:S01]  /*c0a0*/  FMUL.FTZ R21, R21, R10 ;  /* 0x0000000a15157220 */ /* 0x000fe20000410000 */
[C---:B------:R-:W-:Y:S01]  /*c0b0*/  IMAD.U32 R16, R18.reuse, 0x10000, RZ ;  /* 0x0001000012107824 */ /* 0x040fe200078e00ff */
[----:B------:R-:W-:Y:S01]  /*c0c0*/  LOP3.LUT R11, R18, 0xffff0000, RZ, 0xc0, !PT ;  /* 0xffff0000120b7812 */ /* 0x000fe200078ec0ff */
[----:B------:R-:W-:Y:S01]  /*c0d0*/  FMUL.FTZ R36, R43, R36 ;  /* 0x000000242b247220 */ /* 0x000fe20000410000 */
[C---:B------:R-:W-:Y:S01]  /*c0e0*/  SHF.L.U32 R10, R19.reuse, 0x10, RZ ;  /* 0x00000010130a7819 */ /* 0x040fe200000006ff */
[----:B------:R-:W-:Y:S01]  /*c0f0*/  @!P0 FADD.FTZ R38, -R38, -RZ ;  /* 0x800000ff26268221 */ /* 0x000fe20000010100 */
[----:B------:R-:W-:Y:S01]  /*c100*/  LOP3.LUT R18, R19, 0xffff0000, RZ, 0xc0, !PT ;  /* 0xffff000013127812 */ /* 0x000fe200078ec0ff */
[----:B------:R-:W-:Y:S01]  /*c110*/  FFMA.FTZ R7, R33, R7, R20 ;  /* 0x0000000721077223 */ /* 0x000fe20000010014 */
[----:B------:R-:W-:Y:S01]  /*c120*/  FFMA.FTZ R0, R0, R17, R39 ;  /* 0x0000001100007223 */ /* 0x000fe20000010027 */
[----:B------:R-:W-:Y:S01]  /*c130*/  FFMA.FTZ R9, R25, R9, R36 ;  /* 0x0000000919097223 */ /* 0x000fe20000010024 */
[----:B------:R-:W-:Y:S01]  /*c140*/  FFMA.FTZ R4, R4, R8, R41 ;  /* 0x0000000804047223 */ /* 0x000fe20000010029 */
[----:B------:R-:W-:Y:S01]  /*c150*/  FMUL.FTZ R38, R45, R38 ;  /* 0x000000262d267220 */ /* 0x000fe20000410000 */
[----:B------:R-:W-:Y:S01]  /*c160*/  FFMA.FTZ R10, R37, R10, R22 ;  /* 0x0000000a250a7223 */ /* 0x000fe20000010016 */
[----:B------:R-:W-:Y:S01]  /*c170*/  FFMA.FTZ R5, R5, R18, R42 ;  /* 0x0000001205057223 */ /* 0x000fe2000001002a */
[----:B------:R-:W-:Y:S01]  /*c180*/  F2FP.BF16.F32.PACK_AB R7, R0, R7 ;  /* 0x000000070007723e */ /* 0x000fe200000010ff */
[----:B------:R-:W-:Y:S01]  /*c190*/  FFMA.FTZ R16, R27, R16, R38 ;  /* 0x000000101b107223 */ /* 0x000fe20000010026 */
[----:B------:R-:W-:Y:S01]  /*c1a0*/  FFMA.FTZ R11, R6, R11, R21 ;  /* 0x0000000b060b7223 */ /* 0x000fe20000010015 */
[----:B------:R-:W-:-:S02]  /*c1b0*/  F2FP.BF16.F32.PACK_AB R4, R4, R9 ;  /* 0x000000090404723e */ /* 0x000fc400000010ff */
[----:B------:R-:W-:Y:S01]  /*c1c0*/  F2FP.BF16.F32.PACK_AB R9, R5, R10 ;  /* 0x0000000a0509723e */ /* 0x000fe200000010ff */
[----:B------:R-:W-:Y:S01]  /*c1d0*/  IMAD.MOV.U32 R5, RZ, RZ, R7 ;  /* 0x000000ffff057224 */ /* 0x000fe200078e0007 */
[----:B------:R-:W-:Y:S02]  /*c1e0*/  F2FP.BF16.F32.PACK_AB R6, R11, R16 ;  /* 0x000000100b06723e */ /* 0x000fe400000010ff */
[----:B------:R-:W-:Y:S02]  /*c1f0*/  MOV R7, R9 ;  /* 0x0000000900077202 */ /* 0x000fe40000000f00 */
.L_x_5228:
[----:B------:R-:W-:Y:S05]  /*c200*/  BSYNC.RECONVERGENT B0 ;  /* 0x0000000000007941 */ /* 0x000fea0003800200 */
.L_x_5227:
[----:B-----5:R1:W-:Y:S02]  /*c210*/  STS.128 [R134+0x2800], R4 ;  /* 0x0028000486007388 */ /* 0x0203e40000000c00 */
.L_x_5222:
[----:B------:R-:W-:Y:S05]  /*c220*/  BSYNC.RECONVERGENT B2 ;  /* 0x0000000000027941 */ /* 0x000fea0003800200 */
.L_x_5221:
        /* <DEDUP_REMOVED lines=95> */
.L_x_5234:
[----:B------:R-:W-:Y:S05]  /*c820*/  BSYNC.RECONVERGENT B0 ;  /* 0x0000000000007941 */ /* 0x000fea0003800200 */
.L_x_5233:
[----:B-----5:R3:W-:Y:S02]  /*c830*/  STS.128 [R134+0x1000], R20 ;  /* 0x0010001486007388 */ /* 0x0207e40000000c00 */
.L_x_5232:
[----:B------:R-:W-:Y:S05]  /*c840*/  BSYNC.RECONVERGENT B1 ;  /* 0x0000000000017941 */ /* 0x000fea0003800200 */
.L_x_5231:
        /* <DEDUP_REMOVED lines=86> */
.L_x_5236:
[----:B------:R-:W-:Y:S05]  /*cdb0*/  BSYNC.RECONVERGENT B0 ;  /* 0x0000000000007941 */ /* 0x000fea0003800200 */
.L_x_5235:
[----:B-----5:R3:W-:Y:S02]  /*cdc0*/  STS.128 [R134+0x3000], R20 ;  /* 0x0030001486007388 */ /* 0x0207e40000000c00 */
.L_x_5230:
[----:B------:R-:W-:Y:S05]  /*cdd0*/  BSYNC.RECONVERGENT B2 ;  /* 0x0000000000027941 */ /* 0x000fea0003800200 */
.L_x_5229:
[----:B------:R-:W-:-:S04]  /*cde0*/  IADD3 R38, PT, PT, R110, 0x30, RZ ;  /* 0x000000306e267810 */ /* 0x000fc80007ffe0ff */
[----:B------:R-:W-:-:S13]  /*cdf0*/  ISETP.GE.AND P0, PT, R38, R29, PT ;  /* 0x0000001d2600720c */ /* 0x000fda0003f06270 */
[----:B------:R-:W-:Y:S05]  /*ce00*/  @P0 BRA `(.L_x_5182) ;  /* 0x0000000800e80947 */ /* 0x000fea0003800000 */
[----:B------:R-:W4:Y:S01]  /*ce10*/  LDC R25, c[0x0][0x440] ;  /* 0x00011000ff197b82 */ /* 0x000f220000000800 */
[----:B------:R-:W-:Y:S01]  /*ce20*/  IMAD R3, R3, 0x60, RZ ;  /* 0x0000006003037824 */ /* 0x000fe200078e02ff */
[----:B------:R-:W-:Y:S01]  /*ce30*/  BSSY.RECONVERGENT B1, `(.L_x_5237) ;  /* 0x000005e000017945 */ /* 0x000fe20003800200 */
[----:B-12---:R-:W-:-:S05]  /*ce40*/  IMAD.WIDE.U32 R42, R2, 0x60, R34 ;  /* 0x00000060022a7825 */ /* 0x006fca00078e0022 */
[----:B------:R-:W-:Y:S01]  /*ce50*/  IADD3 R43, PT, PT, R43, R3, RZ ;  /* 0x000000032b2b7210 */ /* 0x000fe20007ffe0ff */
[----:B------:R-:W-:Y:S01]  /*ce60*/  IMAD R3, R26, 0x30, RZ ;  /* 0x000000301a037824 */ /* 0x000fe200078e02ff */
        /* <DEDUP_REMOVED lines=88> */
.L_x_5240:
[----:B------:R-:W-:Y:S05]  /*d3f0*/  BSYNC.RECONVERGENT B0 ;  /* 0x0000000000007941 */ /* 0x000fea0003800200 */
.L_x_5239:
[----:B-----5:R4:W-:Y:S02]  /*d400*/  STS.128 [R134+0x1800], R20 ;  /* 0x0018001486007388 */ /* 0x0209e40000000c00 */
.L_x_5238:
[----:B------:R-:W-:Y:S05]  /*d410*/  BSYNC.RECONVERGENT B1 ;  /* 0x0000000000017941 */ /* 0x000fea0003800200 */
.L_x_5237:
        /* <DEDUP_REMOVED lines=9> */
[--C-:B-----5:R-:W-:Y:S02]  /*d4b0*/  SHF.R.S32.HI R9, RZ, 0x1f, R3.reuse ;  /* 0x0000001fff097819 */ /* 0x120fe40000011403 */
        /* <DEDUP_REMOVED lines=77> */
.L_x_5242:
[----:B------:R-:W-:Y:S05]  /*d990*/  BSYNC.RECONVERGENT B0 ;  /* 0x0000000000007941 */ /* 0x000fea0003800200 */
.L_x_5241:
[----:B-----5:R1:W-:Y:S02]  /*d9a0*/  STS.128 [R134+0x3800], R4 ;  /* 0x0038000486007388 */ /* 0x0203e40000000c00 */
.L_x_5182:
[----:B------:R-:W-:Y:S05]  /*d9b0*/  BSYNC.RECONVERGENT B3 ;  /* 0x0000000000037941 */ /* 0x000fea0003800200 */
.L_x_5174:
        /* <DEDUP_REMOVED lines=28> */
.L_x_5244:
[----:B------:R-:W-:Y:S05]  /*db80*/  BSYNC.RECONVERGENT B0 ;  /* 0x0000000000007941 */ /* 0x000fea0003800200 */
.L_x_5243:
[----:B------:R-:W-:Y:S04]  /*db90*/  BSSY.RECONVERGENT B0, `(.L_x_5245) ;  /* 0x0000011000007945 */ /* 0x000fe80003800200 */
[----:B------:R-:W-:Y:S05]  /*dba0*/  @P4 BRA `(.L_x_5246) ;  /* 0x00000000003c4947 */ /* 0x000fea0003800000 */
[----:B------:R-:W2:Y:S02]  /*dbb0*/  LDCU UR4, c[0x0][0x440] ;  /* 0x00008800ff0477ac */ /* 0x000ea40008000800 */
[----:B--2---:R-:W-:Y:S02]  /*dbc0*/  ISETP.GE.AND P0, PT, R100, UR4, PT ;  /* 0x0000000464007c0c */ /* 0x004fe4000bf06270 */
[----:B------:R-:W-:-:S11]  /*dbd0*/  ISETP.GE.AND P1, PT, R12, UR4, PT ;  /* 0x000000040c007c0c */ /* 0x000fd6000bf26270 */
[----:B-1-3--:R-:W-:Y:S02]  /*dbe0*/  @!P0 IMAD.MOV.U32 R4, RZ, RZ, R6 ;  /* 0x000000ffff048224 */ /* 0x00afe400078e0006 */
        /* <DEDUP_REMOVED lines=11> */
.L_x_5246:
[----:B------:R-:W-:Y:S05]  /*dca0*/  BSYNC.RECONVERGENT B0 ;  /* 0x0000000000007941 */ /* 0x000fea0003800200 */
.L_x_5245:
[----:B------:R-:W-:Y:S04]  /*dcb0*/  BSSY.RECONVERGENT B0, `(.L_x_5247) ;  /* 0x0000013000007945 */ /* 0x000fe80003800200 */
[----:B------:R-:W-:Y:S05]  /*dcc0*/  @P3 BRA `(.L_x_5248) ;  /* 0x0000000000443947 */ /* 0x000fea0003800000 */
[----:B------:R-:W4:Y:S01]  /*dcd0*/  LDCU UR4, c[0x0][0x440] ;  /* 0x00008800ff0477ac */ /* 0x000f220008000800 */
[----:B-123--:R-:W-:-:S04]  /*dce0*/  IMAD.WIDE.U32 R4, R132, 0x20, RZ ;  /* 0x0000002084047825 */ /* 0x00efc800078e00ff */
        /* <DEDUP_REMOVED lines=15> */
.L_x_5248:
[----:B------:R-:W-:Y:S05]  /*dde0*/  BSYNC.RECONVERGENT B0 ;  /* 0x0000000000007941 */ /* 0x000fea0003800200 */
.L_x_5247:
[----:B------:R-:W-:Y:S04]  /*ddf0*/  BSSY.RECONVERGENT B0, `(.L_x_5249) ;  /* 0x0000011000007945 */ /* 0x000fe80003800200 */
        /* <DEDUP_REMOVED lines=16> */
.L_x_5250:
[----:B------:R-:W-:Y:S05]  /*df00*/  BSYNC.RECONVERGENT B0 ;  /* 0x0000000000007941 */ /* 0x000fea0003800200 */
.L_x_5249:
[----:B------:R-:W0:Y:S01]  /*df10*/  LDGDEPBAR ;  /* 0x00000000000079af */ /* 0x000e220000000000 */
[----:B------:R-:W4:Y:S01]  /*df20*/  LDCU UR4, c[0x0][0x508] ;  /* 0x0000a100ff0477ac */ /* 0x000f220008000800 */
[----:B-123--:R-:W-:Y:S01]  /*df30*/  LOP3.LUT R5, R102, 0x1f0, RZ, 0xc0, !PT ;  /* 0x000001f066057812 */ /* 0x00efe200078ec0ff */
[C---:B------:R-:W-:Y:S01]  /*df40*/  IMAD.SHL.U32 R15, R56.reuse, 0x40, RZ ;  /* 0x00000040380f7824 */ /* 0x040fe200078e00ff */
[----:B------:R-:W-:Y:S01]  /*df50*/  SHF.R.U32.HI R0, RZ, 0x2, R56 ;  /* 0x00000002ff007819 */ /* 0x000fe20000011638 */
[----:B------:R-:W-:Y:S01]  /*df60*/  BSSY.RECONVERGENT B0, `(.L_x_5251) ;  /* 0x000001d000007945 */ /* 0x000fe20003800200 */
[----:B------:R-:W-:Y:S01]  /*df70*/  IADD3 R48, PT, PT, R5, 0x1, R154 ;  /* 0x0000000105307810 */ /* 0x000fe20007ffe09a */
[----:B------:R-:W-:Y:S01]  /*df80*/  IMAD.SHL.U32 R5, R56, 0x20, RZ ;  /* 0x0000002038057824 */ /* 0x000fe200078e00ff */
[----:B------:R-:W-:Y:S02]  /*df90*/  LOP3.LUT R0, R0, 0x7, RZ, 0xc0, !PT ;  /* 0x0000000700007812 */ /* 0x000fe400078ec0ff */
[----:B------:R-:W-:-:S02]  /*dfa0*/  LOP3.LUT R14, R15, 0x200, RZ, 0xc0, !PT ;  /* 0x000002000f0e7812 */ /* 0x000fc400078ec0ff */
[----:B------:R-:W-:Y:S02]  /*dfb0*/  IADD3 R48, PT, PT, -R155, R48, R0 ;  /* 0x000000309b307210 */ /* 0x000fe40007ffe100 */
[----:B------:R-:W-:Y:S02]  /*dfc0*/  LOP3.LUT R0, R14, 0x7c00, R5, 0xf8, !PT ;  /* 0x00007c000e007812 */ /* 0x000fe400078ef805 */
[----:B----4-:R-:W-:Y:S01]  /*dfd0*/  IADD3 R48, PT, PT, R48, UR4, R51 ;  /* 0x0000000430307c10 */ /* 0x010fe2000fffe033 */
[----:B------:R-:W-:-:S04]  /*dfe0*/  DEPBAR.LE SB0, 0x0 ;  /* 0x000080000000791a */ /* 0x000fc80000000000 */
        /* <DEDUP_REMOVED lines=18> */
.L_x_5252:
[----:B------:R2:W-:Y:S04]  /*e110*/  STS.128 [R134+0x8000], RZ ;  /* 0x008000ff86007388 */ /* 0x0005e80000000c00 */
[----:B------:R2:W-:Y:S02]  /*e120*/  STS.128 [R134+0xa000], RZ ;  /* 0x00a000ff86007388 */ /* 0x0005e40000000c00 */
.L_x_5253:
[----:B------:R-:W-:Y:S05]  /*e130*/  BSYNC.RECONVERGENT B0 ;  /* 0x0000000000007941 */ /* 0x000fea0003800200 */
.L_x_5251:
[-C--:B------:R-:W-:Y:S01]  /*e140*/  ISETP.GE.AND P1, PT, R32, R3.reuse, PT ;  /* 0x000000032000720c */ /* 0x080fe20003f26270 */
[----:B------:R-:W3:Y:S01]  /*e150*/  LDC.64 R24, c[0x0][0x3c0] ;  /* 0x0000f000ff187b82 */ /* 0x000ee20000000a00 */
[----:B------:R-:W-:Y:S01]  /*e160*/  IMAD.SHL.U32 R59, R59, 0x400, RZ ;  /* 0x000004003b3b7824 */ /* 0x000fe200078e00ff */
[-C--:B------:R-:W-:Y:S01]  /*e170*/  ISETP.GE.AND P2, PT, R36, R3.reuse, PT ;  /* 0x000000032400720c */ /* 0x080fe20003f46270 */
[----:B------:R-:W-:Y:S01]  /*e180*/  IMAD.IADD R143, R101, 0x1, R0 ;  /* 0x00000001658f7824 */ /* 0x000fe200078e0200 */
[----:B------:R-:W-:Y:S01]  /*e190*/  ISETP.GE.AND P3, PT, R38, R3, PT ;  /* 0x000000032600720c */ /* 0x000fe20003f66270 */
[----:B------:R-:W-:Y:S01]  /*e1a0*/  BSSY.RECONVERGENT B0, `(.L_x_5254) ;  /* 0x0000017000007945 */ /* 0x000fe20003800200 */
[----:B------:R-:W-:Y:S02]  /*e1b0*/  LOP3.LUT R3, R107, 0x8, R56, 0x78, !PT ;  /* 0x000000086b037812 */ /* 0x000fe400078e7838 */
[----:B------:R-:W-:Y:S02]  /*e1c0*/  LOP3.LUT R2, R59, 0x400, RZ, 0xc0, !PT ;  /* 0x000004003b027812 */ /* 0x000fe400078ec0ff */
[----:B-1----:R-:W-:-:S02]  /*e1d0*/  LEA R4, P0, R57, R152, 0x1 ;  /* 0x0000009839047211 */ /* 0x002fc400078008ff */
[----:B------:R1:W-:Y:S01]  /*e1e0*/  @P1 STS.128 [R134+0x8800], RZ ;  /* 0x008800ff86001388 */ /* 0x0003e20000000c00 */
[----:B------:R-:W-:Y:S01]  /*e1f0*/  IMAD R3, R3, 0x2, R2 ;  /* 0x0000000203037824 */ /* 0x000fe200078e0202 */
[----:B------:R-:W-:Y:S02]  /*e200*/  LEA.HI.X R5, R57, R153, R58, 0x1, P0 ;  /* 0x0000009939057211 */ /* 0x000fe400000f0c3a */
[----:B------:R1:W-:Y:S01]  /*e210*/  @P1 STS.128 [R134+0xa800], RZ ;  /* 0x00a800ff86001388 */ /* 0x0003e20000000c00 */
[----:B------:R-:W-:Y:S01]  /*e220*/  LEA R143, R143, UR5, 0x1 ;  /* 0x000000058f8f7c11 */ /* 0x000fe2000f8e08ff */
[----:B------:R-:W-:Y:S06]  /*e230*/  @P1 BRA `(.L_x_5255) ;  /* 0x0000000000341947 */ /* 0x000fec0003800000 */
[----:B------:R-:W4:Y:S02]  /*e240*/  LDCU UR4, c[0x0][0x440] ;  /* 0x00008800ff0477ac */ /* 0x000f240008000800 */
        /* <DEDUP_REMOVED lines=12> */
.L_x_5255:
[----:B------:R-:W-:Y:S05]  /*e310*/  BSYNC.RECONVERGENT B0 ;  /* 0x0000000000007941 */ /* 0x000fea0003800200 */
.L_x_5254:
[----:B------:R1:W-:Y:S01]  /*e320*/  @P2 STS.128 [R134+0x9000], RZ ;  /* 0x009000ff86002388 */ /* 0x0003e20000000c00 */
[----:B------:R-:W-:Y:S03]  /*e330*/  BSSY.RECONVERGENT B0, `(.L_x_5256) ;  /* 0x0000014000007945 */ /* 0x000fe60003800200 */
[----:B------:R1:W-:Y:S01]  /*e340*/  @P2 STS.128 [R134+0xb000], RZ ;  /* 0x00b000ff86002388 */ /* 0x0003e20000000c00 */
[----:B------:R-:W-:Y:S05]  /*e350*/  @P2 BRA `(.L_x_5257) ;  /* 0x0000000000442947 */ /* 0x000fea0003800000 */
[----:B------:R-:W2:Y:S01]  /*e360*/  LDCU UR4, c[0x0][0x440] ;  /* 0x00008800ff0477ac */ /* 0x000ea20008000800 */
[----:B---3-5:R-:W-:-:S04]  /*e370*/  IMAD.WIDE.U32 R8, R24, 0x20, RZ ;  /* 0x0000002018087825 */ /* 0x028fc800078e00ff */
        /* <DEDUP_REMOVED lines=15> */
.L_x_5257:
[----:B------:R-:W-:Y:S05]  /*e470*/  BSYNC.RECONVERGENT B0 ;  /* 0x0000000000007941 */ /* 0x000fea0003800200 */
.L_x_5256:
[----:B------:R1:W-:Y:S01]  /*e480*/  @P3 STS.128 [R134+0x9800], RZ ;  /* 0x009800ff86003388 */ /* 0x0003e20000000c00 */
[----:B------:R-:W-:Y:S03]  /*e490*/  BSSY.RECONVERGENT B0, `(.L_x_5258) ;  /* 0x0000012000007945 */ /* 0x000fe60003800200 */
[----:B------:R1:W-:Y:S01]  /*e4a0*/  @P3 STS.128 [R134+0xb800], RZ ;  /* 0x00b800ff86003388 */ /* 0x0003e20000000c00 */
[----:B------:R-:W-:Y:S05]  /*e4b0*/  @P3 BRA `(.L_x_5259) ;  /* 0x00000000003c3947 */ /* 0x000fea0003800000 */
[----:B------:R-:W2:Y:S01]  /*e4c0*/  LDCU UR4, c[0x0][0x440] ;  /* 0x00008800ff0477ac */ /* 0x000ea20008000800 */
[----:B---34-:R-:W-:-:S04]  /*e4d0*/  LEA R4, P2, R24, R4, 0x6 ;  /* 0x0000000418047211 */ /* 0x018fc800078430ff */
        /* <DEDUP_REMOVED lines=13> */
.L_x_5259:
[----:B------:R-:W-:Y:S05]  /*e5b0*/  BSYNC.RECONVERGENT B0 ;  /* 0x0000000000007941 */ /* 0x000fea0003800200 */
.L_x_5258:
[----:B------:R-:W-:Y:S01]  /*e5c0*/  LDSM.16.M88.4 R20, [R143] ;  /* 0x000000008f14783b */ /* 0x000fe20000000200 */
[----:B------:R-:W-:Y:S01]  /*e5d0*/  R2P PR, R56, 0x6 ;  /* 0x0000000638007804 */ /* 0x000fe20000000000 */
[----:B------:R-:W-:Y:S01]  /*e5e0*/  IMAD.MOV.U32 R0, RZ, RZ, 0x20 ;  /* 0x00000020ff007424 */ /* 0x000fe200078e00ff */
[----:B------:R-:W-:Y:S01]  /*e5f0*/  ISETP.GT.AND P0, PT, R105, R148, PT ;  /* 0x000000946900720c */ /* 0x000fe20003f04270 */
[----:B------:R-:W3:Y:S01]  /*e600*/  LDSM.16.M88.4 R44, [R3+UR5+0x4800] ;  /* 0x00480005032c783b */ /* 0x000ee20008000200 */
[----:B------:R-:W-:Y:S01]  /*e610*/  VIADD R142, R3, UR5 ;  /* 0x00000005038e7c36 */ /* 0x000fe20008000000 */
[----:B------:R-:W-:Y:S01]  /*e620*/  VIMNMX R102, PT, PT, R48, R51, PT ;  /* 0x0000003330667248 */ /* 0x000fe20003fe0100 */
[----:B------:R-:W-:Y:S01]  /*e630*/  IMAD.MOV.U32 R2, RZ, RZ, 0x40 ;  /* 0x00000040ff027424 */ /* 0x000fe200078e00ff */
[----:B------:R-:W1:Y:S01]  /*e640*/  LDSM.16.M88.4 R36, [R3+UR5+0x5000] ;  /* 0x005000050324783b */ /* 0x000e620008000200 */
[----:B------:R-:W-:Y:S02]  /*e650*/  SEL R0, R0, 0xffffffe0, !P1 ;  /* 0xffffffe000007807 */ /* 0x000fe40004800000 */
[----:B------:R-:W-:Y:S01]  /*e660*/  VIADDMNMX R135, R48, 0x8, R51, PT ;  /* 0x0000000830877846 */ /* 0x000fe20003800133 */
[----:B------:R-:W1:Y:S01]  /*e670*/  LDSM.16.M88.4 R28, [R3+UR5+0x4000] ;  /* 0x00400005031c783b */ /* 0x000e620008000200 */
[----:B------:R-:W-:Y:S01]  /*e680*/  IADD3 R138, PT, PT, R142, R0, RZ ;  /* 0x000000008e8a7210 */ /* 0x000fe20007ffe0ff */
[C---:B------:R-:W-:Y:S01]  /*e690*/  IMAD.IADD R141, R143.reuse, 0x1, R0 ;  /* 0x000000018f8d7824 */ /* 0x040fe200078e0200 */
[----:B------:R-:W-:Y:S01]  /*e6a0*/  SEL R2, R2, 0xffffffc0, !P2 ;  /* 0xffffffc002027807 */ /* 0x000fe20005000000 */
[----:B------:R-:W1:Y:S03]  /*e6b0*/  LDSM.16.M88.4 R16, [R3+UR5+0x5800] ;  /* 0x005800050310783b */ /* 0x000e660008000200 */
[----:B------:R-:W-:Y:S01]  /*e6c0*/  IADD3 R137, PT, PT, R142, R2, RZ ;  /* 0x000000028e897210 */ /* 0x000fe20007ffe0ff */
[----:B-----5:R-:W-:Y:S01]  /*e6d0*/  LDSM.16.M88.4 R8, [R141] ;  /* 0x000000008d08783b */ /* 0x020fe20000000200 */
[----:B------:R-:W-:-:S02]  /*e6e0*/  IMAD.IADD R140, R143, 0x1, R2 ;  /* 0x000000018f8c7824 */ /* 0x000fc400078e0202 */
[C---:B------:R-:W-:Y:S01]  /*e6f0*/  IADD3 R136, PT, PT, R0.reuse, R137, RZ ;  /* 0x0000008900887210 */ /* 0x040fe20007ffe0ff */
[----:B------:R-:W1:Y:S01]  /*e700*/  LDSM.16.M88.4 R68, [R138+0x4000] ;  /* 0x004000008a44783b */ /* 0x000e620000000200 */
[----:B------:R-:W-:-:S03]  /*e710*/  IMAD.IADD R139, R0, 0x1, R140 ;  /* 0x00000001008b7824 */ /* 0x000fc600078e028c */
[----:B------:R-:W1:Y:S04]  /*e720*/  LDSM.16.M88.4 R64, [R138+0x4800] ;  /* 0x004800008a40783b */ /* 0x000e680000000200 */
[----:B--2-4-:R-:W2:Y:S04]  /*e730*/  LDSM.16.M88.4 R4, [R138+0x5000] ;  /* 0x005000008a04783b */ /* 0x014ea80000000200 */
[----:B------:R-:W-:Y:S04]  /*e740*/  LDSM.16.M88.4 R92, [R137+0x4000] ;  /* 0x00400000895c783b */ /* 0x000fe80000000200 */
[----:B------:R-:W-:Y:S01]  /*e750*/  LDSM.16.M88.4 R88, [R137+0x4800] ;  /* 0x004800008958783b */ /* 0x000fe20000000200 */
[C---:B---3--:R-:W-:Y:S03]  /*e760*/  HMMA.16816.F32.BF16 R52, R20.reuse, R44, RZ ;  /* 0x0000002c1434723c */ /* 0x048fe600000418ff */
[----:B------:R-:W-:Y:S04]  /*e770*/  LDSM.16.M88.4 R80, [R136+0x4000] ;  /* 0x004000008850783b */ /* 0x000fe80000000200 */
[----:B------:R-:W-:Y:S01]  /*e780*/  LDSM.16.M88.4 R76, [R136+0x4800] ;  /* 0x00480000884c783b */ /* 0x000fe20000000200 */
[C---:B-1----:R-:W-:Y:S03]  /*e790*/  HMMA.16816.F32.BF16 R40, R20.reuse, R36, RZ ;  /* 0x000000241428723c */ /* 0x042fe600000418ff */
[----:B------:R-:W-:Y:S04]  /*e7a0*/  LDSM.16.M88.4 R84, [R143+0x2000] ;  /* 0x002000008f54783b */ /* 0x000fe80000000200 */
[----:B------:R-:W-:Y:S01]  /*e7b0*/  LDSM.16.M88.4 R72, [R3+UR5+0x6000] ;  /* 0x006000050348783b */ /* 0x000fe20008000200 */
[C---:B------:R-:W-:Y:S03]  /*e7c0*/  HMMA.16816.F32.BF16 R60, R20.reuse, R28, RZ ;  /* 0x0000001c143c723c */ /* 0x040fe600000418ff */
[----:B------:R-:W0:Y:S05]  /*e7d0*/  LDGDEPBAR ;  /* 0x00000000000079af */ /* 0x000e2a0000000000 */
[C---:B------:R-:W-:Y:S01]  /*e7e0*/  HMMA.16816.F32.BF16 R56, R20.reuse, R30, RZ ;  /* 0x0000001e1438723c */ /* 0x040fe200000418ff */
[----:B------:R-:W-:Y:S07]  /*e7f0*/  LDSM.16.M88.4 R28, [R140] ;  /* 0x000000008c1c783b */ /* 0x000fee0000000200 */
        /* <DEDUP_REMOVED lines=13> */
[----:B------:R-:W2:Y:S07]  /*e8d0*/  LDSM.16.M88.4 R4, [R139] ;  /* 0x000000008b04783b */ /* 0x000eae0000000200 */
[C---:B-1----:R-:W-:Y:S08]  /*e8e0*/  HMMA.16816.F32.BF16 R32, R8.reuse, R16, R32 ;  /* 0x000000100820723c */ /* 0x042ff00000041820 */
[----:B------:R-:W-:Y:S01]  /*e8f0*/  HMMA.16816.F32.BF16 R20, R8, R18, R20 ;  /* 0x000000120814723c */ /* 0x000fe20000041814 */
[----:B------:R-:W1:Y:S04]  /*e900*/  LDSM.16.M88.4 R16, [R136+0x5000] ;  /* 0x005000008810783b */ /* 0x000e680000000200 */
[----:B------:R-:W1:Y:S03]  /*e910*/  LDSM.16.M88.4 R8, [R136+0x5800] ;  /* 0x005800008808783b */ /* 0x000e660000000200 */
        /* <DEDUP_REMOVED lines=8> */
[----:B------:R-:W3:Y:S07]  /*e9a0*/  LDSM.16.M88.4 R68, [R3+UR5+0x6800] ;  /* 0x006800050344783b */ /* 0x000eee0008000200 */
        /* <DEDUP_REMOVED lines=15> */
[----:B------:R-:W2:Y:S04]  /*eaa0*/  LDSM.16.M88.4 R8, [R138+0x6800] ;  /* 0x006800008a08783b */ /* 0x000ea80000000200 */
[----:B------:R-:W2:Y:S03]  /*eab0*/  LDSM.16.M88.4 R4, [R138+0x7000] ;  /* 0x007000008a04783b */ /* 0x000ea60000000200 */
        /* <DEDUP_REMOVED lines=21> */
[----:B------:R-:W2:Y:S01]  /*ec10*/  LDSM.16.M88.4 R4, [R136+0x7800] ;  /* 0x007800008804783b */ /* 0x000ea20000000200 */
[----:B------:R-:W-:-:S06]  /*ec20*/  DEPBAR.LE SB0, 0x0 ;  /* 0x000080000000791a */ /* 0x000fcc0000000000 */
[C---:B------:R-:W-:Y:S08]  /*ec30*/  HMMA.16816.F32.BF16 R32, R88.reuse, R92, R32 ;  /* 0x0000005c5820723c */ /* 0x040ff00000041820 */
[----:B------:R-:W-:Y:S08]  /*ec40*/  HMMA.16816.F32.BF16 R84, R88, R94, R84 ;  /* 0x0000005e5854723c */ /* 0x000ff00000041854 */
[C---:B------:R-:W-:Y:S08]  /*ec50*/  HMMA.16816.F32.BF16 R60, R80.reuse, R76, R60 ;  /* 0x0000004c503c723c */ /* 0x040ff0000004183c */
[C---:B------:R-:W-:Y:S08]  /*ec60*/  HMMA.16816.F32.BF16 R56, R80.reuse, R78, R56 ;  /* 0x0000004e5038723c */ /* 0x040ff00000041838 */
[C---:B------:R-:W-:Y:S08]  /*ec70*/  HMMA.16816.F32.BF16 R52, R80.reuse, R72, R52 ;  /* 0x000000485034723c */ /* 0x040ff00000041834 */
[C---:B------:R-:W-:Y:S08]  /*ec80*/  HMMA.16816.F32.BF16 R44, R80.reuse, R74, R44 ;  /* 0x0000004a502c723c */ /* 0x040ff0000004182c */
[C---:B---3--:R-:W-:Y:S08]  /*ec90*/  HMMA.16816.F32.BF16 R40, R80.reuse, R68, R40 ;  /* 0x000000445028723c */ /* 0x048ff00000041828 */
        /* <DEDUP_REMOVED lines=24> */
.L_x_5261:
        /* <DEDUP_REMOVED lines=59> */
.L_x_5262:
        /* <DEDUP_REMOVED lines=11> */
[----:B------:R-:W-:-:S05]  /*f280*/  @!P2 IMAD.MOV.U32 R151, RZ, RZ, R149 ;  /* 0x000000ffff97a224 */ /* 0x000fca00078e0095 */
[----:B------:R-:W-:Y:S01]  /*f290*/  @!PT LDS RZ, [RZ] ;  /* 0x00000000fffff984 */ /* 0x000fe20000000800 */
[----:B------:R-:W-:Y:S01]  /*f2a0*/  @!PT LDS RZ, [RZ] ;  /* 0x00000000fffff984 */ /* 0x000fe20000000800 */
[----:B------:R-:W-:Y:S01]  /*f2b0*/  @!PT LDS RZ, [RZ] ;  /* 0x00000000fffff984 */ /* 0x000fe20000000800 */
[----:B------:R1:W-:Y:S04]  /*f2c0*/  @!P2 LDGSTS.E.BYPASS.LTC128B.128 [R134+0x4000], desc[UR6][R150.64] ;  /* 0x040000009686afae */ /* 0x0003e8000b981a06 */
[----:B------:R2:W-:Y:S01]  /*f2d0*/  @P2 STS.128 [R134+0x4000], RZ ;  /* 0x004000ff86002388 */ /* 0x0005e20000000c00 */
[----:B-1----:R-:W-:-:S05]  /*f2e0*/  @!P1 IMAD.MOV.U32 R151, RZ, RZ, R149 ;  /* 0x000000ffff979224 */ /* 0x002fca00078e0095 */
        /* <DEDUP_REMOVED lines=36> */
.L_x_5260:
[----:B------:R-:W1:Y:S01]  /*f530*/  S2R R162, SR_TID.X ;  /* 0x0000000000a27919 */ /* 0x000e620000002100 */
[----:B------:R-:W3:Y:S01]  /*f540*/  LDCU UR4, c[0x0][0x45c] ;  /* 0x00008b80ff0477ac */ /* 0x000ee20008000800 */
[C---:B-1----:R-:W-:Y:S01]  /*f550*/  IMAD.SHL.U32 R164, R162.reuse, 0x2, RZ ;  /* 0x00000002a2a47824 */ /* 0x042fe200078e00ff */
[----:B------:R-:W-:Y:S01]  /*f560*/  SHF.R.U32.HI R147, RZ, 0x1, R162 ;  /* 0x00000001ff937819 */ /* 0x000fe200000116a2 */
[----:B------:R-:W-:-:S03]  /*f570*/  IMAD.SHL.U32 R161, R162, 0x8, RZ ;  /* 0x00000008a2a17824 */ /* 0x000fc600078e00ff */
[----:B------:R-:W-:Y:S02]  /*f580*/  LOP3.LUT R164, R164, 0x6, RZ, 0xc0, !PT ;  /* 0x00000006a4a47812 */ /* 0x000fe400078ec0ff */
[----:B------:R-:W-:-:S03]  /*f590*/  LOP3.LUT R160, R161, 0x38, RZ, 0xc0, !PT ;  /* 0x00000038a1a07812 */ /* 0x000fc600078ec0ff */
[----:B------:R-:W-:-:S04]  /*f5a0*/  IMAD R3, R105, 0x40, R164 ;  /* 0x0000004069037824 */ /* 0x000fc800078e02a4 */
[C---:B--2---:R-:W-:Y:S02]  /*f5b0*/  VIADD R4, R3.reuse, 0x1 ;  /* 0x0000000103047836 */ /* 0x044fe40000000000 */
[C---:B------:R-:W-:Y:S02]  /*f5c0*/  VIADD R5, R3.reuse, 0x8 ;  /* 0x0000000803057836 */ /* 0x040fe40000000000 */
[C---:B------:R-:W-:Y:S01]  /*f5d0*/  VIADD R13, R3.reuse, 0x28 ;  /* 0x00000028030d7836 */ /* 0x040fe20000000000 */
[CC--:B------:R-:W-:Y:S01]  /*f5e0*/  ISETP.GE.AND P2, PT, R4.reuse, R102.reuse, PT ;  /* 0x000000660400720c */ /* 0x0c0fe20003f46270 */
[C---:B------:R-:W-:Y:S01]  /*f5f0*/  VIADD R11, R3.reuse, 0x29 ;  /* 0x00000029030b7836 */ /* 0x040fe20000000000 */
[-C--:B------:R-:W-:Y:S01]  /*f600*/  ISETP.GE.AND P4, PT, R4, R135.reuse, PT ;  /* 0x000000870400720c */ /* 0x080fe20003f86270 */
[----:B------:R-:W-:Y:S01]  /*f610*/  VIADD R4, R3, 0x9 ;  /* 0x0000000903047836 */ /* 0x000fe20000000000 */
[-C--:B------:R-:W-:Y:S01]  /*f620*/  ISETP.GE.AND P0, PT, R5, R102.reuse, PT ;  /* 0x000000660500720c */ /* 0x080fe20003f06270 */
[----:B------:R-:W-:Y:S01]  /*f630*/  VIADD R9, R3, 0x30 ;  /* 0x0000003003097836 */ /* 0x000fe20000000000 */
[-C--:B------:R-:W-:Y:S01]  /*f640*/  ISETP.GE.AND P1, PT, R5, R135.reuse, PT ;  /* 0x000000870500720c */ /* 0x080fe20003f26270 */
[C---:B------:R-:W-:Y:S01]  /*f650*/  VIADD R5, R3.reuse, 0x10 ;  /* 0x0000001003057836 */ /* 0x040fe20000000000 */
[C---:B------:R-:W-:Y:S01]  /*f660*/  ISETP.GE.AND P6, PT, R4.reuse, R102, PT ;  /* 0x000000660400720c */ /* 0x040fe20003fc6270 */
[C---:B------:R-:W-:Y:S01]  /*f670*/  VIADD R7, R3.reuse, 0x31 ;  /* 0x0000003103077836 */ /* 0x040fe20000000000 */
[----:B------:R-:W-:Y:S01]  /*f680*/  ISETP.GE.AND P3, PT, R4, R135, PT ;  /* 0x000000870400720c */ /* 0x000fe20003f66270 */
[----:B------:R-:W-:Y:S01]  /*f690*/  VIADD R4, R3, 0x11 ;  /* 0x0000001103047836 */ /* 0x000fe20000000000 */
[----:B------:R-:W-:-:S02]  /*f6a0*/  FSEL R50, R61, -INF , !P2 ;  /* 0xff8000003d327808 */ /* 0x000fc40005000000 */
[C---:B------:R-:W-:Y:S02]  /*f6b0*/  ISETP.GE.AND P5, PT, R5.reuse, R102, PT ;  /* 0x000000660500720c */ /* 0x040fe40003fa6270 */
[-C--:B------:R-:W-:Y:S01]  /*f6c0*/  ISETP.GE.AND P2, PT, R5, R135.reuse, PT ;  /* 0x000000870500720c */ /* 0x080fe20003f46270 */
[----:B------:R-:W-:Y:S01]  /*f6d0*/  VIADD R5, R3, 0x18 ;  /* 0x0000001803057836 */ /* 0x000fe20000000000 */
[----:B------:R-:W-:Y:S02]  /*f6e0*/  FSEL R56, R56, -INF , !P0 ;  /* 0xff80000038387808 */ /* 0x000fe40004000000 */
[----:B------:R-:W-:Y:S02]  /*f6f0*/  ISETP.GE.AND P0, PT, R4, R135, PT ;  /* 0x000000870400720c */ /* 0x000fe40003f06270 */
[----:B------:R-:W-:Y:S02]  /*f700*/  FSEL R58, R58, -INF , !P1 ;  /* 0xff8000003a3a7808 */ /* 0x000fe40004800000 */
[----:B------:R-:W-:-:S02]  /*f710*/  FSEL R48, R57, -INF , !P6 ;  /* 0xff80000039307808 */ /* 0x000fc40007000000 */
[----:B------:R-:W-:Y:S02]  /*f720*/  FSEL R12, R55, -INF , !P0 ;  /* 0xff800000370c7808 */ /* 0x000fe40004000000 */
[----:B------:R-:W-:Y:S02]  /*f730*/  FSEL R22, R63, -INF , !P4 ;  /* 0xff8000003f167808 */ /* 0x000fe40006000000 */
[CC--:B------:R-:W-:Y:S02]  /*f740*/  ISETP.GE.AND P1, PT, R5.reuse, R102.reuse, PT ;  /* 0x000000660500720c */ /* 0x0c0fe40003f26270 */
[----:B------:R-:W-:Y:S01]  /*f750*/  ISETP.GE.AND P6, PT, R5, R135, PT ;  /* 0x000000870500720c */ /* 0x000fe20003fc6270 */
[C---:B------:R-:W-:Y:S01]  /*f760*/  VIADD R5, R3.reuse, 0x20 ;  /* 0x0000002003057836 */ /* 0x040fe20000000000 */
[CC--:B------:R-:W-:Y:S02]  /*f770*/  ISETP.GE.AND P0, PT, R3.reuse, R102.reuse, PT ;  /* 0x000000660300720c */ /* 0x0c0fe40003f06270 */
[----:B------:R-:W-:Y:S01]  /*f780*/  ISETP.GE.AND P4, PT, R4, R102, PT ;  /* 0x000000660400720c */ /* 0x000fe20003f86270 */
        /* <DEDUP_REMOVED lines=8> */
[----:B------:R-:W-:-:S02]  /*f810*/  FMNMX3.FTZ R17, R60, R50, R56, !PT ;  /* 0x000000323c117276 */ /* 0x000fc40007810038 */
[----:B------:R-:W-:Y:S02]  /*f820*/  FSEL R26, R59, -INF , !P3 ;  /* 0xff8000003b1a7808 */ /* 0x000fe40005800000 */
[----:B------:R-:W-:Y:S02]  /*f830*/  FSEL R6, R44, -INF , !P1 ;  /* 0xff8000002c067808 */ /* 0x000fe40004800000 */
[-C--:B------:R-:W-:Y:S02]  /*f840*/  ISETP.GE.AND P3, PT, R4, R102.reuse, PT ;  /* 0x000000660400720c */ /* 0x080fe40003f66270 */
[----:B------:R-:W-:Y:S02]  /*f850*/  ISETP.GE.AND P1, PT, R5, R102, PT ;  /* 0x000000660500720c */ /* 0x000fe40003f26270 */
[----:B------:R-:W-:Y:S02]  /*f860*/  FMNMX3.FTZ R17, R17, R48, R20, !PT ;  /* 0x0000003011117276 */ /* 0x000fe40007810014 */
[----:B------:R-:W-:-:S02]  /*f870*/  FSEL R114, R40, -INF , !P2 ;  /* 0xff80000028727808 */ /* 0x000fc40005000000 */
[----:B------:R-:W-:Y:S02]  /*f880*/  ISETP.GE.AND P2, PT, R13, R102, PT ;  /* 0x000000660d00720c */ /* 0x000fe40003f46270 */
[----:B------:R-:W-:Y:S02]  /*f890*/  ISETP.GE.AND P5, PT, R4, R135, PT ;  /* 0x000000870400720c */ /* 0x000fe40003fa6270 */
[----:B------:R-:W-:Y:S02]  /*f8a0*/  FSEL R4, R45, -INF , !P3 ;  /* 0xff8000002d047808 */ /* 0x000fe40005800000 */
[----:B------:R-:W-:Y:S02]  /*f8b0*/  FSEL R166, R41, -INF , !P1 ;  /* 0xff80000029a67808 */ /* 0x000fe40004800000 */
[----:B------:R-:W-:Y:S02]  /*f8c0*/  FMNMX3.FTZ R17, R17, R10, R6, !PT ;  /* 0x0000000a11117276 */ /* 0x000fe40007810006 */
[----:B------:R-:W-:-:S02]  /*f8d0*/  ISETP.GE.AND P1, PT, R11, R102, PT ;  /* 0x000000660b00720c */ /* 0x000fc40003f26270 */
[-C--:B------:R-:W-:Y:S01]  /*f8e0*/  ISETP.GE.AND P3, PT, R5, R135.reuse, PT ;  /* 0x000000870500720c */ /* 0x080fe20003f66270 */
[----:B------:R-:W-:Y:S01]  /*f8f0*/  VIADD R5, R3, 0x38 ;  /* 0x0000003803057836 */ /* 0x000fe20000000000 */
[----:B------:R-:W-:Y:S02]  /*f900*/  FSEL R130, R36, -INF , !P2 ;  /* 0xff80000024827808 */ /* 0x000fe40005000000 */
[----:B------:R-:W-:Y:S02]  /*f910*/  ISETP.GE.AND P2, PT, R9, R102, PT ;  /* 0x000000660900720c */ /* 0x000fe40003f46270 */
[----:B------:R-:W-:Y:S02]  /*f920*/  FMNMX3.FTZ R17, R17, R4, R114, !PT ;  /* 0x0000000411117276 */ /* 0x000fe40007810072 */
[C---:B------:R-:W-:Y:S01]  /*f930*/  ISETP.GE.AND P0, PT, R3.reuse, R135, PT ;  /* 0x000000870300720c */ /* 0x040fe20003f06270 */
[----:B------:R-:W-:Y:S01]  /*f940*/  VIADD R3, R3, 0x39 ;  /* 0x0000003903037836 */ /* 0x000fe20000000000 */
[----:B------:R-:W-:-:S02]  /*f950*/  FSEL R118, R37, -INF , !P1 ;  /* 0xff80000025767808 */ /* 0x000fc40004800000 */
[-C--:B------:R-:W-:Y:S02]  /*f960*/  ISETP.GE.AND P1, PT, R7, R102.reuse, PT ;  /* 0x000000660700720c */ /* 0x080fe40003f26270 */
[----:B------:R-:W-:Y:S02]  /*f970*/  FSEL R128, R32, -INF , !P2 ;  /* 0xff80000020807808 */ /* 0x000fe40005000000 */
[----:B------:R-:W-:Y:S02]  /*f980*/  ISETP.GE.AND P2, PT, R5, R102, PT ;  /* 0x000000660500720c */ /* 0x000fe40003f46270 */
[----:B------:R-:W-:Y:S02]  /*f990*/  FMNMX3.FTZ R17, R17, R166, R130, !PT ;  /* 0x000000a611117276 */ /* 0x000fe40007810082 */
[----:B------:R-:W-:Y:S02]  /*f9a0*/  FSEL R123, R33, -INF , !P1 ;  /* 0xff800000217b7808 */ /* 0x000fe40004800000 */
[----:B------:R-:W-:-:S02]  /*f9b0*/  ISETP.GE.AND P1, PT, R3, R102, PT ;  /* 0x000000660300720c */ /* 0x000fc40003f26270 */
[----:B------:R-:W-:Y:S02]  /*f9c0*/  FSEL R122, R84, -INF , !P2 ;  /* 0xff800000547a7808 */ /* 0x000fe40005000000 */
[----:B------:R-:W-:Y:S02]  /*f9d0*/  FMNMX3.FTZ R16, R17, R118, R128, !PT ;  /* 0x0000007611107276 */ /* 0x000fe40007810080 */
[----:B------:R-:W-:Y:S02]  /*f9e0*/  FSEL R62, R62, -INF , !P0 ;  /* 0xff8000003e3e7808 */ /* 0x000fe40004000000 */
[----:B------:R-:W-:Y:S02]  /*f9f0*/  ISETP.GE.AND P2, PT, R13, R135, PT ;  /* 0x000000870d00720c */ /* 0x000fe40003f46270 */
[----:B------:R-:W-:Y:S02]  /*fa00*/  FSEL R124, R85, -INF , !P1 ;  /* 0xff800000557c7808 */ /* 0x000fe40004800000 */
[----:B------:R-:W-:-:S02]  /*fa10*/  FMNMX3.FTZ R13, R16, R123, R122, !PT ;  /* 0x0000007b100d7276 */ /* 0x000fc4000781007a */
[-C--:B------:R-:W-:Y:S02]  /*fa20*/  ISETP.GE.AND P1, PT, R11, R135.reuse, PT ;  /* 0x000000870b00720c */ /* 0x080fe40003f26270 */
        /* <DEDUP_REMOVED lines=47> */
[----:B------:R-:W-:Y:S02]  /*fd20*/  LOP3.LUT R32, R160, 0x1c0, R15, 0xf8, !PT ;  /* 0x000001c0a0207812 */ /* 0x000fe400078ef80f */
[C---:B------:R-:W-:Y:S01]  /*fd30*/  FSETP.NEU.FTZ.AND P0, PT, R3.reuse, -INF , PT ;  /* 0xff8000000300780b */ /* 0x040fe20003f1d000 */
[----:B------:R-:W-:Y:S01]  /*fd40*/  FMUL.FTZ R117, R3, UR4 ;  /* 0x0000000403757c20 */ /* 0x000fe20008410000 */
[----:B------:R-:W-:Y:S01]  /*fd50*/  LOP3.LUT R147, R32, 0x8, R147, 0x78, !PT ;  /* 0x0000000820937812 */ /* 0x000fe200078e7893 */
[----:B------:R-:W-:Y:S01]  /*fd60*/  MUFU.EX2 R109, R109 ;  /* 0x0000006d006d7308 */ /* 0x000fe20000000800 */
[----:B------:R-:W-:Y:S02]  /*fd70*/  FFMA.FTZ R32, R10, UR4, -R127 ;  /* 0x000000040a207c23 */ /* 0x000fe4000801087f */
[----:B------:R-:W-:Y:S01]  /*fd80*/  FSEL R117, R117, RZ, P0 ;  /* 0x000000ff75757208 */ /* 0x000fe20000000000 */
[----:B------:R-:W-:Y:S01]  /*fd90*/  IMAD.IADD R147, R14, 0x1, R147 ;  /* 0x000000010e937824 */ /* 0x000fe200078e0293 */
[----:B------:R-:W-:-:S02]  /*fda0*/  ISETP.GT.AND P0, PT, R105, R148, PT ;  /* 0x000000946900720c */ /* 0x000fc40003f04270 */
[----:B--2---:R-:W-:Y:S01]  /*fdb0*/  F2FP.BF16.F32.PACK_AB R88, R106, R113 ;  /* 0x000000716a58723e */ /* 0x004fe200000010ff */
[--C-:B------:R-:W-:Y:S01]  /*fdc0*/  FFMA.FTZ R115, R62, UR4, -R117.reuse ;  /* 0x000000043e737c23 */ /* 0x100fe20008010875 */
[----:B------:R-:W-:Y:S01]  /*fdd0*/  LEA R147, R147, UR5, 0x1 ;  /* 0x0000000593937c11 */ /* 0x000fe2000f8e08ff */
[--C-:B------:R-:W-:Y:S01]  /*fde0*/  FFMA.FTZ R108, R22, UR4, -R117.reuse ;  /* 0x00000004166c7c23 */ /* 0x100fe20008010875 */
[--C-:B------:R-:W-:Y:S01]  /*fdf0*/  FFMA.FTZ R104, R58, UR4, -R117.reuse ;  /* 0x000000043a687c23 */ /* 0x100fe20008010875 */
[----:B------:R-:W-:Y:S01]  /*fe00*/  FFMA.FTZ R111, R26, UR4, -R117 ;  /* 0x000000041a6f7c23 */ /* 0x000fe20008010875 */
[----:B------:R-:W1:Y:S01]  /*fe10*/  MUFU.EX2 R34, R34 ;  /* 0x0000002200227308 */ /* 0x000e620000000800 */
[----:B------:R-:W2:Y:S01]  /*fe20*/  LDSM.16.MT88.4 R36, [R147+0x8000] ;  /* 0x008000009324783b */ /* 0x000ea20000004200 */
[----:B------:R-:W-:Y:S02]  /*fe30*/  IMAD.IADD R145, R2, 0x1, R147 ;  /* 0x0000000102917824 */ /* 0x000fe400078e0293 */
[----:B------:R-:W-:Y:S01]  /*fe40*/  FFMA.FTZ R2, R4, UR4, -R127 ;  /* 0x0000000404027c23 */ /* 0x000fe2000801087f */
[C---:B------:R-:W-:Y:S01]  /*fe50*/  IMAD.IADD R146, R0.reuse, 0x1, R147 ;  /* 0x0000000100927824 */ /* 0x040fe200078e0293 */
[----:B------:R-:W-:Y:S01]  /*fe60*/  LDSM.16.MT88.4 R68, [R147+0xa000] ;  /* 0x00a000009344783b */ /* 0x000fe20000004200 */
[----:B------:R-:W-:-:S02]  /*fe70*/  IMAD.IADD R144, R0, 0x1, R145 ;  /* 0x0000000100907824 */ /* 0x000fc400078e0291 */
[--C-:B------:R-:W-:Y:S01]  /*fe80*/  FFMA.FTZ R35, R8, UR4, -R117.reuse ;  /* 0x0000000408237c23 */ /* 0x100fe20008010875 */
[----:B------:R-:W-:Y:S01]  /*fe90*/  MUFU.EX2 R115, R115 ;  /* 0x0000007300737308 */ /* 0x000fe20000000800 */
[----:B------:R-:W3:Y:S01]  /*fea0*/  LDSM.16.MT88.4 R44, [R146+0x8000] ;  /* 0x00800000922c783b */ /* 0x000ee20000004200 */
[--C-:B------:R-:W-:Y:S01]  /*feb0*/  FFMA.FTZ R26, R12, UR4, -R117.reuse ;  /* 0x000000040c1a7c23 */ /* 0x100fe20008010875 */
[--C-:B------:R-:W-:Y:S01]  /*fec0*/  FFMA.FTZ R0, R18, UR4, -R117.reuse ;  /* 0x0000000412007c23 */ /* 0x100fe20008010875 */
[--C-:B------:R-:W-:Y:S01]  /*fed0*/  FFMA.FTZ R33, R16, UR4, -R117.reuse ;  /* 0x0000000410217c23 */ /* 0x100fe20008010875 */
[----:B------:R-:W4:Y:S01]  /*fee0*/  LDSM.16.MT88.4 R52, [R145+0x8000] ;  /* 0x008000009134783b */ /* 0x000f220000004200 */
[--C-:B------:R-:W-:Y:S01]  /*fef0*/  FFMA.FTZ R130, R126, UR4, -R117.reuse ;  /* 0x000000047e827c23 */ /* 0x100fe20008010875 */
[--C-:B------:R-:W-:Y:S01]  /*ff00*/  FFMA.FTZ R125, R168, UR4, -R117.reuse ;  /* 0x00000004a87d7c23 */ /* 0x100fe20008010875 */
[----:B------:R-:W5:Y:S01]  /*ff10*/  MUFU.EX2 R108, R108 ;  /* 0x0000006c006c7308 */ /* 0x000f620000000800 */
[----:B------:R-:W4:Y:S01]  /*ff20*/  LDSM.16.MT88.4 R60, [R144+0x8000] ;  /* 0x00800000903c783b */ /* 0x000f220000004200 */
[----:B-1----:R-:W-:Y:S01]  /*ff30*/  F2FP.BF16.F32.PACK_AB R90, R34, R109 ;  /* 0x0000006d225a723e */ /* 0x002fe200000010ff */
[--C-:B------:R-:W-:Y:S01]  /*ff40*/  FFMA.FTZ R129, R30, UR4, -R117.reuse ;  /* 0x000000041e817c23 */ /* 0x100fe20008010875 */
[--C-:B------:R-:W-:Y:S01]  /*ff50*/  FFMA.FTZ R126, R28, UR4, -R117.reuse ;  /* 0x000000041c7e7c23 */ /* 0x100fe20008010875 */
[----:B------:R-:W1:Y:S01]  /*ff60*/  LDSM.16.MT88.4 R76, [R146+0xa000] ;  /* 0x00a00000924c783b */ /* 0x000e620000004200 */
[--C-:B------:R-:W-:Y:S01]  /*ff70*/  FFMA.FTZ R116, R116, UR4, -R117.reuse ;  /* 0x0000000474747c23 */ /* 0x100fe20008010875 */
[--C-:B------:R-:W-:Y:S01]  /*ff80*/  FFMA.FTZ R112, R112, UR4, -R117.reuse ;  /* 0x0000000470707c23 */ /* 0x100fe20008010875 */
[----:B------:R-:W-:Y:S01]  /*ff90*/  MUFU.EX2 R104, R104 ;  /* 0x0000006800687308 */ /* 0x000fe20000000800 */
[----:B------:R-:W1:Y:S01]  /*ffa0*/  LDSM.16.MT88.4 R92, [R145+0xa000] ;  /* 0x00a00000915c783b */ /* 0x000e620000004200 */
[----:B------:R-:W-:Y:S01]  /*ffb0*/  FFMA.FTZ R110, R110, UR4, -R117 ;  /* 0x000000046e6e7c23 */ /* 0x000fe20008010875 */
[----:B------:R-:W-:-:S02]  /*ffc0*/  FADD.FTZ R106, R113, R106 ;  /* 0x0000006a716a7221 */ /* 0x000fc40000010000 */
[----:B------:R-:W1:Y:S02]  /*ffd0*/  LDSM.16.MT88.4 R4, [R144+0xa000] ;  /* 0x00a000009004783b */ /* 0x000e640000004200 */
[----:B------:R-:W-:Y:S01]  /*ffe0*/  FADD.FTZ R109, R109, R106 ;  /* 0x0000006a6d6d7221 */ /* 0x000fe20000010000 */
[----:B------:R-:W2:Y:S01]  /*fff0*/  MUFU.EX2 R111, R111 ;  /* 0x0000006f006f7308 */ /* 0x000ea20000000800 */
[----:B------:R-:W1:Y:S01]  /*10000*/  LDSM.16.MT88.4 R8, [R147+0x8800] ;  /* 0x008800009308783b */ /* 0x000e620000004200 */
[----:B-----5:R-:W-:Y:S01]  /*10010*/  F2FP.BF16.F32.PACK_AB R89, R108, R115 ;  /* 0x000000736c59723e */ /* 0x020fe200000010ff */
[----:B------:R-:W-:Y:S01]  /*10020*/  FADD.FTZ R115, R115, R108 ;  /* 0x0000006c73737221 */ /* 0x000fe20000010000 */
[----:B------:R-:W-:Y:S01]  /*10030*/  FADD.FTZ R34, R34, R109 ;  /* 0x0000006d22227221 */ /* 0x000fe20000010000 */
[----:B------:R-:W5:Y:S03]  /*10040*/  LDSM.16.MT88.4 R12, [R146+0x8800] ;  /* 0x00880000920c783b */ /* 0x000f660000004200 */
[----:B------:R-:W-:Y:S01]  /*10050*/  MUFU.EX2 R107, R107 ;  /* 0x0000006b006b7308 */ /* 0x000fe20000000800 */
[----:B------:R-:W5:Y:S04]  /*10060*/  LDSM.16.MT88.4 R20, [R145+0x8800] ;  /* 0x008800009114783b */ /* 0x000f680000004200 */
[----:B------:R-:W5:Y:S03]  /*10070*/  LDSM.16.MT88.4 R16, [R147+0xa800] ;  /* 0x00a800009310783b */ /* 0x000f660000004200 */
[----:B------:R-:W5:Y:S01]  /*10080*/  MUFU.EX2 R32, R32 ;  /* 0x0000002000207308 */ /* 0x000f620000000800 */
[----:B--2---:R-:W-:Y:S01]  /*10090*/  F2FP.BF16.F32.PACK_AB R91, R111, R104 ;  /* 0x000000686f5b723e */ /* 0x004fe200000010ff */
[----:B------:R-:W-:Y:S06]  /*100a0*/  LDSM.16.MT88.4 R28, [R146+0x9000] ;  /* 0x00900000921c783b */ /* 0x000fec0000004200 */
[----:B------:R-:W-:Y:S01]  /*100b0*/  MUFU.EX2 R27, R27 ;  /* 0x0000001b001b7308 */ /* 0x000fe20000000800 */
[C---:B------:R-:W-:Y:S07]  /*100c0*/  HMMA.16816.F32.BF16 R96, R88.reuse, R36, RZ ;  /* 0x000000245860723c */ /* 0x040fee00000418ff */
[----:B------:R-:W-:Y:S01]  /*100d0*/  MUFU.EX2 R2, R2 ;  /* 0x0000000200027308 */ /* 0x000fe20000000800 */
[C---:B------:R-:W-:Y:S07]  /*100e0*/  HMMA.16816.F32.BF16 R36, R88.reuse, R38, RZ ;  /* 0x000000265824723c */ /* 0x040fee00000418ff */
[----:B------:R-:W-:Y:S01]  /*100f0*/  MUFU.EX2 R35, R35 ;  /* 0x0000002300237308 */ /* 0x000fe20000000800 */
[C---:B---3--:R-:W-:Y:S07]  /*10100*/  HMMA.16816.F32.BF16 R40, R88.reuse, R44, RZ ;  /* 0x0000002c5828723c */ /* 0x048fee00000418ff */
[----:B------:R-:W2:Y:S01]  /*10110*/  MUFU.EX2 R26, R26 ;  /* 0x0000001a001a7308 */ /* 0x000ea20000000800 */
[C---:B----4-:R-:W-:Y:S07]  /*10120*/  HMMA.16816.F32.BF16 R48, R88.reuse, R52, RZ ;  /* 0x000000345830723c */ /* 0x050fee00000418ff */
[----:B------:R-:W-:Y:S01]  /*10130*/  MUFU.EX2 R0, R0 ;  /* 0x0000000000007308 */ /* 0x000fe20000000800 */
[C---:B------:R-:W-:Y:S07]  /*10140*/  HMMA.16816.F32.BF16 R56, R88.reuse, R60, RZ ;  /* 0x0000003c5838723c */ /* 0x040fee00000418ff */
[----:B------:R-:W3:Y:S01]  /*10150*/  MUFU.EX2 R33, R33 ;  /* 0x0000002100217308 */ /* 0x000ee20000000800 */
        /* <DEDUP_REMOVED lines=21> */
[----:B--2---:R-:W-:-:S03]  /*102b0*/  F2FP.BF16.F32.PACK_AB R5, R26, R35 ;  /* 0x000000231a05723e */ /* 0x004fc600000010ff */
[----:B------:R-:W-:Y:S01]  /*102c0*/  FADD.FTZ R32, R32, R107 ;  /* 0x0000006b20207221 */ /* 0x000fe20000010000 */
[----:B------:R-:W-:Y:S01]  /*102d0*/  MUFU.EX2 R116, R116 ;  /* 0x0000007400747308 */ /* 0x000fe20000000800 */
[----:B------:R-:W-:Y:S01]  /*102e0*/  HMMA.16816.F32.BF16 R88, R88, R6, RZ ;  /* 0x000000065858723c */ /* 0x000fe200000418ff */
[----:B------:R-:W-:Y:S02]  /*102f0*/  F2FP.BF16.F32.PACK_AB R6, R2, R27 ;  /* 0x0000001b0206723e */ /* 0x000fe400000010ff */
[----:B---3--:R-:W-:-:S04]  /*10300*/  F2FP.BF16.F32.PACK_AB R7, R33, R0 ;  /* 0x000000002107723e */ /* 0x008fc800000010ff */
[----:B------:R-:W-:Y:S03]  /*10310*/  MUFU.EX2 R112, R112 ;  /* 0x0000007000707308 */ /* 0x000fe60000000800 */
[C---:B------:R-:W-:Y:S08]  /*10320*/  HMMA.16816.F32.BF16 R96, R4.reuse, R8, R96 ;  /* 0x000000080460723c */ /* 0x040ff00000041860 */
[C---:B------:R-:W-:Y:S01]  /*10330*/  HMMA.16816.F32.BF16 R36, R4.reuse, R10, R36 ;  /* 0x0000000a0424723c */ /* 0x040fe20000041824 */
[----:B------:R-:W2:Y:S07]  /*10340*/  LDSM.16.MT88.4 R8, [R144+0x8800] ;  /* 0x008800009008783b */ /* 0x000eae0000004200 */
[C---:B------:R-:W-:Y:S08]  /*10350*/  HMMA.16816.F32.BF16 R40, R4.reuse, R12, R40 ;  /* 0x0000000c0428723c */ /* 0x040ff00000041828 */
[C---:B------:R-:W-:Y:S01]  /*10360*/  HMMA.16816.F32.BF16 R44, R4.reuse, R14, R44 ;  /* 0x0000000e042c723c */ /* 0x040fe2000004182c */
[----:B------:R-:W3:Y:S07]  /*10370*/  LDSM.16.MT88.4 R12, [R146+0xa800] ;  /* 0x00a80000920c783b */ /* 0x000eee0000004200 */
[C---:B------:R-:W-:Y:S08]  /*10380*/  HMMA.16816.F32.BF16 R48, R4.reuse, R20, R48 ;  /* 0x000000140430723c */ /* 0x040ff00000041830 */
        /* <DEDUP_REMOVED lines=11> */
[C---:B--2---:R-:W-:Y:S08]  /*10440*/  HMMA.16816.F32.BF16 R80, R4.reuse, R8, R80 ;  /* 0x000000080450723c */ /* 0x044ff00000041850 */
[C---:B------:R-:W-:Y:S01]  /*10450*/  HMMA.16816.F32.BF16 R92, R4.reuse, R10, R92 ;  /* 0x0000000a045c723c */ /* 0x040fe2000004185c */
[----:B------:R-:W2:Y:S07]  /*10460*/  LDSM.16.MT88.4 R8, [R147+0x9000] ;  /* 0x009000009308783b */ /* 0x000eae0000004200 */
[C---:B---3--:R-:W-:Y:S08]  /*10470*/  HMMA.16816.F32.BF16 R84, R4.reuse, R12, R84 ;  /* 0x0000000c0454723c */ /* 0x048ff00000041854 */
[----:B------:R-:W-:Y:S01]  /*10480*/  HMMA.16816.F32.BF16 R88, R4, R14, R88 ;  /* 0x0000000e0458723c */ /* 0x000fe20000041858 */
[----:B-1----:R-:W-:Y:S01]  /*10490*/  F2FP.BF16.F32.PACK_AB R4, R121, R114 ;  /* 0x000000727904723e */ /* 0x002fe200000010ff */
[----:B------:R-:W1:Y:S01]  /*104a0*/  LDSM.16.MT88.4 R12, [R146+0xb000] ;  /* 0x00b00000920c783b */ /* 0x000e620000004200 */
[----:B----4-:R-:W-:-:S02]  /*104b0*/  F2FP.BF16.F32.PACK_AB R6, R118, R119 ;  /* 0x000000777606723e */ /* 0x010fc400000010ff */
[----:B------:R-:W-:Y:S02]  /*104c0*/  F2FP.BF16.F32.PACK_AB R5, R130, R125 ;  /* 0x0000007d8205723e */ /* 0x000fe400000010ff */
[----:B------:R-:W-:-:S07]  /*104d0*/  F2FP.BF16.F32.PACK_AB R7, R126, R129 ;  /* 0x000000817e07723e */ /* 0x000fce00000010ff */
[C---:B------:R-:W-:Y:S08]  /*104e0*/  HMMA.16816.F32.BF16 R48, R4.reuse, R20, R48 ;  /* 0x000000140430723c */ /* 0x040ff00000041830 */
        /* <DEDUP_REMOVED lines=8> */
[----:B------:R-:W-:Y:S01]  /*10570*/  HMMA.16816.F32.BF16 R40, R4, R28, R40 ;  /* 0x0000001c0428723c */ /* 0x000fe20000041828 */
[--C-:B------:R-:W-:Y:S01]  /*10580*/  FFMA.FTZ R28, R128, UR4, -R127.reuse ;  /* 0x00000004801c7c23 */ /* 0x100fe2000801087f */
[----:B------:R-:W-:-:S05]  /*10590*/  FFMA.FTZ R29, R123, UR4, -R127 ;  /* 0x000000047b1d7c23 */ /* 0x000fca000801087f */
[----:B------:R-:W-:Y:S01]  /*105a0*/  MUFU.EX2 R28, R28 ;  /* 0x0000001c001c7308 */ /* 0x000fe20000000800 */
[----:B------:R-:W-:Y:S01]  /*105b0*/  HMMA.16816.F32.BF16 R44, R4, R30, R44 ;  /* 0x0000001e042c723c */ /* 0x000fe2000004182c */
[----:B------:R-:W-:Y:S01]  /*105c0*/  FFMA.FTZ R30, R122, UR4, -R127 ;  /* 0x000000047a1e7c23 */ /* 0x000fe2000801087f */
[----:B------:R-:W-:-:S05]  /*105d0*/  FFMA.FTZ R31, R120, UR4, -R117 ;  /* 0x00000004781f7c23 */ /* 0x000fca0008010875 */
[----:B------:R-:W1:Y:S01]  /*105e0*/  MUFU.EX2 R29, R29 ;  /* 0x0000001d001d7308 */ /* 0x000e620000000800 */
[C---:B---3--:R-:W-:Y:S07]  /*105f0*/  HMMA.16816.F32.BF16 R84, R4.reuse, R20, R84 ;  /* 0x000000140454723c */ /* 0x048fee0000041854 */
[----:B------:R-:W3:Y:S01]  /*10600*/  MUFU.EX2 R30, R30 ;  /* 0x0000001e001e7308 */ /* 0x000ee20000000800 */
[C---:B--2---:R-:W-:Y:S07]  /*10610*/  HMMA.16816.F32.BF16 R56, R4.reuse, R8, R56 ;  /* 0x000000080438723c */ /* 0x044fee0000041838 */
[----:B------:R-:W2:Y:S01]  /*10620*/  MUFU.EX2 R31, R31 ;  /* 0x0000001f001f7308 */ /* 0x000ea20000000800 */
[C---:B------:R-:W-:Y:S01]  /*10630*/  HMMA.16816.F32.BF16 R60, R4.reuse, R10, R60 ;  /* 0x0000000a043c723c */ /* 0x040fe2000004183c */
[----:B------:R-:W4:Y:S06]  /*10640*/  LDSM.16.MT88.4 R8, [R145+0xb000] ;  /* 0x00b000009108783b */ /* 0x000f2c0000004200 */
[----:B------:R-:W5:Y:S01]  /*10650*/  MUFU.EX2 R21, R110 ;  /* 0x0000006e00157308 */ /* 0x000f620000000800 */
[C---:B------:R-:W-:Y:S08]  /*10660*/  HMMA.16816.F32.BF16 R64, R4.reuse, R16, R64 ;  /* 0x000000100440723c */ /* 0x040ff00000041840 */
[C---:B------:R-:W-:Y:S01]  /*10670*/  HMMA.16816.F32.BF16 R68, R4.reuse, R18, R68 ;  /* 0x000000120444723c */ /* 0x040fe20000041844 */
[----:B------:R-:W5:Y:S07]  /*10680*/  LDSM.16.MT88.4 R16, [R145+0x9800] ;  /* 0x009800009110783b */ /* 0x000f6e0000004200 */
[C---:B------:R-:W-:Y:S08]  /*10690*/  HMMA.16816.F32.BF16 R88, R4.reuse, R22, R88 ;  /* 0x000000160458723c */ /* 0x040ff00000041858 */
[C---:B----4-:R-:W-:Y:S08]  /*106a0*/  HMMA.16816.F32.BF16 R80, R4.reuse, R8, R80 ;  /* 0x000000080450723c */ /* 0x050ff00000041850 */
[----:B------:R-:W-:Y:S01]  /*106b0*/  HMMA.16816.F32.BF16 R92, R4, R10, R92 ;  /* 0x0000000a045c723c */ /* 0x000fe2000004185c */
[----:B------:R-:W4:Y:S01]  /*106c0*/  LDSM.16.MT88.4 R8, [R146+0x9800] ;  /* 0x009800009208783b */ /* 0x000f220000004200 */
[----:B-1----:R-:W-:-:S02]  /*106d0*/  F2FP.BF16.F32.PACK_AB R4, R29, R28 ;  /* 0x0000001c1d04723e */ /* 0x002fc400000010ff */
[----:B---3--:R-:W-:Y:S02]  /*106e0*/  F2FP.BF16.F32.PACK_AB R6, R167, R30 ;  /* 0x0000001ea706723e */ /* 0x008fe400000010ff */
[----:B--2---:R-:W-:Y:S02]  /*106f0*/  F2FP.BF16.F32.PACK_AB R5, R116, R31 ;  /* 0x0000001f7405723e */ /* 0x004fe400000010ff */
[----:B-----5:R-:W-:-:S07]  /*10700*/  F2FP.BF16.F32.PACK_AB R7, R21, R112 ;  /* 0x000000701507723e */ /* 0x020fce00000010ff */
[C---:B------:R-:W-:Y:S08]  /*10710*/  HMMA.16816.F32.BF16 R96, R4.reuse, R12, R96 ;  /* 0x0000000c0460723c */ /* 0x040ff00000041860 */
[C---:B------:R-:W-:Y:S01]  /*10720*/  HMMA.16816.F32.BF16 R36, R4.reuse, R14, R36 ;  /* 0x0000000e0424723c */ /* 0x040fe20000041824 */
[----:B------:R-:W1:Y:S07]  /*10730*/  LDSM.16.MT88.4 R12, [R144+0x9800] ;  /* 0x00980000900c783b */ /* 0x000e6e0000004200 */
[C---:B------:R-:W-:Y:S08]  /*10740*/  HMMA.16816.F32.BF16 R48, R4.reuse, R16, R48 ;  /* 0x000000100430723c */ /* 0x040ff00000041830 */
        /* <DEDUP_REMOVED lines=30> */
[----:B------:R-:W-:-:S04]  /*10930*/  FADD.FTZ R31, R116, R31 ;  /* 0x0000001f741f7221 */ /* 0x000fc80000010000 */
[----:B------:R-:W-:-:S04]  /*10940*/  FADD.FTZ R112, R112, R31 ;  /* 0x0000001f70707221 */ /* 0x000fc80000010000 */
[----:B------:R-:W-:Y:S01]  /*10950*/  FADD.FTZ R166, R21, R112 ;  /* 0x0000007015a67221 */ /* 0x000fe20000010000 */
        /* <DEDUP_REMOVED lines=10> */
[----:B------:R-:W-:Y:S01]  /*10a00*/  UISETP.NE.U32.AND UP0, UPT, UR12, URZ, UPT ;  /* 0x000000ff0c00728c */ /* 0x000fe2000bf05070 */
[----:B------:R-:W-:-:S03]  /*10a10*/  IADD3 R4, PT, PT, R103, -0x2, RZ ;  /* 0xfffffffe67047810 */ /* 0x000fc60007ffe0ff */
[----:B------:R-:W-:Y:S01]  /*10a20*/  UISETP.NE.AND.EX UP0, UPT, UR13, URZ, UPT, UP0 ;  /* 0x000000ff0d00728c */ /* 0x000fe2000bf05300 */
[----:B------:R-:W-:Y:S08]  /*10a30*/  BAR.SYNC.DEFER_BLOCKING 0x0 ;  /* 0x0000000000007b1d */ /* 0x000ff00000010000 */
        /* <DEDUP_REMOVED lines=63> */
.L_x_5264:
[----:B------:R-:W-:Y:S01]  /*10e30*/  UMOV UR8, URZ ;  /* 0x000000ff00087c82 */ /* 0x000fe20008000000 */
[----:B------:R-:W-:Y:S01]  /*10e40*/  IMAD.SHL.U32 R0, R24, 0x40, RZ ;  /* 0x0000004018007824 */ /* 0x000fe200078e00ff */
[----:B------:R-:W-:-:S05]  /*10e50*/  IADD3 R2, P0, PT, RZ, -UR8, RZ ;  /* 0x80000008ff027c10 */ /* 0x000fca000ff1e0ff */
[----:B------:R-:W-:-:S05]  /*10e60*/  IMAD.X R0, RZ, RZ, ~R0, P0 ;  /* 0x000000ffff007224 */ /* 0x000fca00000e0e00 */
[----:B------:R-:W-:-:S04]  /*10e70*/  SHF.R.S64 R5, R2, 0x1f, R0 ;  /* 0x0000001f02057819 */ /* 0x000fc80000001000 */
[----:B------:R-:W-:-:S04]  /*10e80*/  IADD3 R152, P0, PT, R5, R152, RZ ;  /* 0x0000009805987210 */ /* 0x000fc80007f1e0ff */
[----:B------:R-:W-:-:S09]  /*10e90*/  LEA.HI.X.SX32 R153, R0, R153, 0x1, P0 ;  /* 0x0000009900997211 */ /* 0x000fd200000f0eff */
.L_x_5265:
[----:B------:R-:W1:Y:S01]  /*10ea0*/  LDCU UR8, c[0x0][0x440] ;  /* 0x00008800ff0877ac */ /* 0x000e620008000800 */
[C---:B------:R-:W-:Y:S01]  /*10eb0*/  IMAD.SHL.U32 R2, R24.reuse, 0x20, RZ ;  /* 0x0000002018027824 */ /* 0x040fe200078e00ff */
[C---:B------:R-:W-:Y:S01]  /*10ec0*/  LEA R6, P2, R24.reuse, R152, 0x5 ;  /* 0x0000009818067211 */ /* 0x040fe200078428ff */
[----:B------:R-:W-:Y:S01]  /*10ed0*/  IMAD R164, R103, 0x40, R164 ;  /* 0x0000004067a47824 */ /* 0x000fe200078e02a4 */
[--C-:B------:R-:W-:Y:S02]  /*10ee0*/  SHF.L.U64.HI R0, R24, 0x5, R25.reuse ;  /* 0x0000000518007819 */ /* 0x100fe40000010219 */
[----:B------:R-:W-:Y:S02]  /*10ef0*/  IADD3 R4, P3, PT, R2, R6, RZ ;  /* 0x0000000602047210 */ /* 0x000fe40007f7e0ff */
[----:B------:R-:W-:Y:S02]  /*10f00*/  LEA.HI.X R7, R24, R153, R25, 0x5, P2 ;  /* 0x0000009918077211 */ /* 0x000fe400010f2c19 */
[----:B------:R-:W-:Y:S01]  /*10f10*/  IADD3 R8, P2, PT, R4, R2, RZ ;  /* 0x0000000204087210 */ /* 0x000fe20007f5e0ff */
[----:B------:R-:W-:-:S02]  /*10f20*/  VIADD R2, R164, 0xffffff80 ;  /* 0xffffff80a4027836 */ /* 0x000fc40000000000 */
[----:B------:R-:W-:-:S03]  /*10f30*/  IMAD.X R5, R0, 0x1, R7, P3 ;  /* 0x0000000100057824 */ /* 0x000fc600018e0607 */
[-C--:B------:R-:W-:Y:S01]  /*10f40*/  ISETP.GE.AND P3, PT, R2, R102.reuse, PT ;  /* 0x000000660200720c */ /* 0x080fe20003f66270 */
[----:B------:R-:W-:Y:S01]  /*10f50*/  IMAD.X R9, R5, 0x1, R0, P2 ;  /* 0x0000000105097824 */ /* 0x000fe200010e0600 */
[----:B-1----:R-:W-:Y:S01]  /*10f60*/  ISETP.GE.AND P1, PT, R160, UR8, PT ;  /* 0x00000008a0007c0c */ /* 0x002fe2000bf26270 */
[----:B------:R-:W-:Y:S01]  /*10f70*/  VIADD R0, R164, 0xffffff81 ;  /* 0xffffff81a4007836 */ /* 0x000fe20000000000 */
[----:B------:R-:W-:Y:S02]  /*10f80*/  ISETP.GE.AND P0, PT, R100, UR8, PT ;  /* 0x0000000864007c0c */ /* 0x000fe4000bf06270 */
[-C--:B------:R-:W-:Y:S01]  /*10f90*/  ISETP.GE.AND P2, PT, R2, R135.reuse, PT ;  /* 0x000000870200720c */ /* 0x080fe20003f46270 */
[----:B------:R-:W-:Y:S01]  /*10fa0*/  VIADD R2, R164, 0xffffff89 ;  /* 0xffffff89a4027836 */ /* 0x000fe20000000000 */
[C---:B------:R-:W-:Y:S02]  /*10fb0*/  ISETP.GE.AND P4, PT, R0.reuse, R102, PT ;  /* 0x000000660000720c */ /* 0x040fe40003f86270 */
[----:B------:R-:W-:Y:S01]  /*10fc0*/  ISETP.GE.AND P6, PT, R0, R135, PT ;  /* 0x000000870000720c */ /* 0x000fe20003fc6270 */
[----:B------:R-:W-:-:S04]  /*10fd0*/  VIADD R0, R164, 0xffffff88 ;  /* 0xffffff88a4007836 */ /* 0x000fc80000000000 */
[----:B------:R-:W-:Y:S01]  /*10fe0*/  @!PT LDS RZ, [RZ] ;  /* 0x00000000fffff984 */ /* 0x000fe20000000800 */
[----:B------:R-:W-:Y:S01]  /*10ff0*/  @!PT LDS RZ, [RZ] ;  /* 0x00000000fffff984 */ /* 0x000fe20000000800 */
[----:B------:R-:W-:Y:S01]  /*11000*/  @!PT LDS RZ, [RZ] ;  /* 0x00000000fffff984 */ /* 0x000fe20000000800 */
[----:B------:R-:W-:Y:S01]  /*11010*/  @!P1 LDGSTS.E.BYPASS.LTC128B.128 [R134+0x8000], desc[UR6][R152.64] ;  /* 0x0800000098869fae */ /* 0x000fe2000b981a06 */
[----:B------:R-:W-:Y:S01]  /*11020*/  ISETP.GE.AND P5, PT, R0, R102, PT ;  /* 0x000000660000720c */ /* 0x000fe20003fa6270 */
        /* <DEDUP_REMOVED lines=39> */
[----:B------:R-:W3:Y:S04]  /*112a0*/  LDSM.16.M88.4 R20, [R142+0x4000] ;  /* 0x004000008e14783b */ /* 0x000ee80000000200 */
[----:B------:R-:W4:Y:S04]  /*112b0*/  LDSM.16.M88.4 R12, [R142+0x4800] ;  /* 0x004800008e0c783b */ /* 0x000f280000000200 */
[----:B-1----:R-:W2:Y:S04]  /*112c0*/  LDSM.16.M88.4 R4, [R142+0x5000] ;  /* 0x005000008e04783b */ /* 0x002ea80000000200 */
[----:B------:R-:W1:Y:S04]  /*112d0*/  LDSM.16.M88.4 R108, [R142+0x5800] ;  /* 0x005800008e6c783b */ /* 0x000e680000000200 */
        /* <DEDUP_REMOVED lines=8> */
[C---:B----4-:R-:W-:Y:S08]  /*11360*/  HMMA.16816.F32.BF16 R16, R112.reuse, R12, RZ ;  /* 0x0000000c7010723c */ /* 0x050ff000000418ff */
[C---:B------:R-:W-:Y:S08]  /*11370*/  HMMA.16816.F32.BF16 R20, R112.reuse, R22, RZ ;  /* 0x000000167014723c */ /* 0x040ff000000418ff */
        /* <DEDUP_REMOVED lines=69> */
[----:B------:R-:W-:Y:S04]  /*117d0*/  LDSM.16.M88.4 R108, [R139+0x2000] ;  /* 0x002000008b6c783b */ /* 0x000fe80000000200 */
[----:B------:R-:W3:Y:S03]  /*117e0*/  LDSM.16.M88.4 R104, [R136+0x6000] ;  /* 0x006000008868783b */ /* 0x000ee60000000200 */
[C---:B-1----:R-:W-:Y:S08]  /*117f0*/  HMMA.16816.F32.BF16 R24, R124.reuse, R32, R24 ;  /* 0x000000207c18723c */ /* 0x042ff00000041818 */
[C---:B------:R-:W-:Y:S01]  /*11800*/  HMMA.16816.F32.BF16 R20, R124.reuse, R34, R20 ;  /* 0x000000227c14723c */ /* 0x040fe20000041814 */
[----:B------:R-:W1:Y:S07]  /*11810*/  LDSM.16.M88.4 R32, [R136+0x6800] ;  /* 0x006800008820783b */ /* 0x000e6e0000000200 */
[C---:B--2---:R-:W-:Y:S08]  /*11820*/  HMMA.16816.F32.BF16 R16, R124.reuse, R28, R16 ;  /* 0x0000001c7c10723c */ /* 0x044ff00000041810 */
[C---:B------:R-:W-:Y:S01]  /*11830*/  HMMA.16816.F32.BF16 R12, R124.reuse, R30, R12 ;  /* 0x0000001e7c0c723c */ /* 0x040fe2000004180c */
[----:B------:R-:W2:Y:S07]  /*11840*/  LDSM.16.M88.4 R28, [R136+0x7000] ;  /* 0x00700000881c783b */ /* 0x000eae0000000200 */
[----:B------:R-:W-:Y:S08]  /*11850*/  HMMA.16816.F32.BF16 R8, R124, R128, R8 ;  /* 0x000000807c08723c */ /* 0x000ff00000041808 */
[----:B---3--:R-:W-:Y:S01]  /*11860*/  HMMA.16816.F32.BF16 R24, R108, R104, R24 ;  /* 0x000000686c18723c */ /* 0x008fe20000041818 */
[----:B------:R-:W-:-:S07]  /*11870*/  VIADD R105, R103, 0xfffffffe ;  /* 0xfffffffe67697836 */ /* 0x000fce0000000000 */
[----:B------:R-:W-:Y:S08]  /*11880*/  HMMA.16816.F32.BF16 R4, R124, R130, R4 ;  /* 0x000000827c04723c */ /* 0x000ff00000041804 */
[----:B-1----:R-:W-:Y:S03]  /*11890*/  HMMA.16816.F32.BF16 R12, R108, R34, R12 ;  /* 0x000000226c0c723c */ /* 0x002fe6000004180c */
[----:B------:R-:W-:-:S02]  /*118a0*/  FSEL R179, R24, -INF , !P3 ;  /* 0xff80000018b37808 */ /* 0x000fc40005800000 */
[----:B------:R-:W-:Y:S02]  /*118b0*/  FSEL R35, R25, -INF , !P4 ;  /* 0xff80000019237808 */ /* 0x000fe40006000000 */
[----:B------:R-:W-:Y:S01]  /*118c0*/  FSEL R181, R27, -INF , !P6 ;  /* 0xff8000001bb57808 */ /* 0x000fe20007000000 */
[----:B------:R-:W-:Y:S01]  /*118d0*/  HMMA.16816.F32.BF16 R20, R108, R106, R20 ;  /* 0x0000006a6c14723c */ /* 0x000fe20000041814 */
[-C--:B------:R-:W-:Y:S02]  /*118e0*/  ISETP.GE.AND P4, PT, R2, R135.reuse, PT ;  /* 0x000000870200720c */ /* 0x080fe40003f86270 */
[----:B------:R-:W-:Y:S01]  /*118f0*/  ISETP.GE.AND P3, PT, R0, R135, PT ;  /* 0x000000870000720c */ /* 0x000fe20003f66270 */
[----:B------:R-:W-:-:S04]  /*11900*/  VIADD R0, R164, 0xffffff90 ;  /* 0xffffff90a4007836 */ /* 0x000fc80000000000 */
[----:B--2---:R-:W-:Y:S01]  /*11910*/  HMMA.16816.F32.BF16 R8, R108, R28, R8 ;  /* 0x0000001c6c08723c */ /* 0x004fe20000041808 */
[----:B------:R-:W-:Y:S02]  /*11920*/  FSEL R29, R26, -INF , !P2 ;  /* 0xff8000001a1d7808 */ /* 0x000fe40005000000 */
[----:B------:R-:W1:Y:S01]  /*11930*/  LDSM.16.M88.4 R24, [R136+0x7800] ;  /* 0x007800008818783b */ /* 0x000e620000000200 */
[-C--:B------:R-:W-:Y:S01]  /*11940*/  ISETP.GE.AND P2, PT, R2, R102.reuse, PT ;  /* 0x000000660200720c */ /* 0x080fe20003f46270 */
[----:B------:R-:W-:Y:S01]  /*11950*/  VIADD R2, R164, 0xffffff91 ;  /* 0xffffff91a4027836 */ /* 0x000fe20000000000 */
[----:B------:R-:W-:Y:S01]  /*11960*/  ISETP.GE.AND P6, PT, R0, R102, PT ;  /* 0x000000660000720c */ /* 0x000fe20003fc6270 */
[----:B------:R-:W-:-:S04]  /*11970*/  DEPBAR.LE SB0, 0x0 ;  /* 0x000080000000791a */ /* 0x000fc80000000000 */
[----:B------:R-:W-:Y:S01]  /*11980*/  HMMA.16816.F32.BF16 R16, R108, R32, R16 ;  /* 0x000000206c10723c */ /* 0x000fe20000041810 */
[----:B------:R-:W-:Y:S02]  /*11990*/  FSEL R183, R22, -INF , !P3 ;  /* 0xff80000016b77808 */ /* 0x000fe40005800000 */
[----:B------:R-:W-:Y:S01]  /*119a0*/  FSEL R185, R21, -INF , !P2 ;  /* 0xff80000015b97808 */ /* 0x000fe20005000000 */
[----:B------:R-:W-:Y:S01]  /*119b0*/  BAR.SYNC.DEFER_BLOCKING 0x0 ;  /* 0x0000000000007b1d */ /* 0x000fe20000010000 */
[C---:B------:R-:W-:Y:S02]  /*119c0*/  ISETP.GE.AND P3, PT, R2.reuse, R102, PT ;  /* 0x000000660200720c */ /* 0x040fe40003f66270 */
[----:B------:R-:W-:Y:S01]  /*119d0*/  ISETP.GE.AND P2, PT, R2, R135, PT ;  /* 0x000000870200720c */ /* 0x000fe20003f46270 */
[----:B------:R-:W-:Y:S01]  /*119e0*/  HMMA.16816.F32.BF16 R116, R124, R120, R116 ;  /* 0x000000787c74723c */ /* 0x000fe20000041874 */
[----:B------:R-:W-:Y:S01]  /*119f0*/  VIADD R2, R164, 0xffffff99 ;  /* 0xffffff99a4027836 */ /* 0x000fe20000000000 */
[----:B------:R-:W-:-:S06]  /*11a00*/  FSEL R33, R23, -INF , !P4 ;  /* 0xff80000017217808 */ /* 0x000fcc0006000000 */
[----:B------:R-:W-:Y:S01]  /*11a10*/  HMMA.16816.F32.BF16 R4, R108, R30, R4 ;  /* 0x0000001e6c04723c */ /* 0x000fe20000041804 */
[----:B------:R-:W-:Y:S02]  /*11a20*/  FSEL R31, R20, -INF , !P5 ;  /* 0xff800000141f7808 */ /* 0x000fe40006800000 */
[----:B------:R-:W-:Y:S01]  /*11a30*/  ISETP.GE.AND P5, PT, R0, R135, PT ;  /* 0x000000870000720c */ /* 0x000fe20003fa6270 */
[----:B------:R-:W-:Y:S01]  /*11a40*/  VIADD R0, R164, 0xffffff98 ;  /* 0xffffff98a4007836 */ /* 0x000fe20000000000 */
[----:B------:R-:W-:Y:S02]  /*11a50*/  FSEL R175, R17, -INF , !P3 ;  /* 0xff80000011af7808 */ /* 0x000fe40005800000 */
[----:B------:R-:W-:Y:S01]  /*11a60*/  FSEL R169, R18, -INF , !P5 ;  /* 0xff80000012a97808 */ /* 0x000fe20006800000 */
[----:B------:R-:W-:Y:S01]  /*11a70*/  HMMA.16816.F32.BF16 R112, R124, R122, R112 ;  /* 0x0000007a7c70723c */ /* 0x000fe20000041870 */
[----:B------:R-:W-:Y:S02]  /*11a80*/  FSEL R177, R16, -INF , !P6 ;  /* 0xff80000010b17808 */ /* 0x000fe40007000000 */
[----:B------:R-:W-:-:S02]  /*11a90*/  ISETP.GE.AND P5, PT, R2, R102, PT ;  /* 0x000000660200720c */ /* 0x000fc40003fa6270 */
[-C--:B------:R-:W-:Y:S01]  /*11aa0*/  ISETP.GE.AND P3, PT, R2, R135.reuse, PT ;  /* 0x000000870200720c */ /* 0x080fe20003f66270 */
[----:B------:R-:W-:Y:S01]  /*11ab0*/  VIADD R2, R164, 0xffffffa1 ;  /* 0xffffffa1a4027836 */ /* 0x000fe20000000000 */
[C---:B------:R-:W-:Y:S01]  /*11ac0*/  ISETP.GE.AND P4, PT, R0.reuse, R102, PT ;  /* 0x000000660000720c */ /* 0x040fe20003f86270 */
[----:B-1----:R-:W-:Y:S01]  /*11ad0*/  HMMA.16816.F32.BF16 R116, R108, R24, R116 ;  /* 0x000000186c74723c */ /* 0x002fe20000041874 */
[----:B------:R-:W-:Y:S01]  /*11ae0*/  ISETP.GE.AND P6, PT, R0, R135, PT ;  /* 0x000000870000720c */ /* 0x000fe20003fc6270 */
[----:B------:R-:W-:Y:S01]  /*11af0*/  VIADD R0, R164, 0xffffffa0 ;  /* 0xffffffa0a4007836 */ /* 0x000fe20000000000 */
[----:B------:R-:W-:Y:S02]  /*11b00*/  FSEL R171, R13, -INF , !P5 ;  /* 0xff8000000dab7808 */ /* 0x000fe40006800000 */
[----:B------:R-:W-:Y:S02]  /*11b10*/  FSEL R21, R14, -INF , !P6 ;  /* 0xff8000000e157808 */ /* 0x000fe40007000000 */
        /* <DEDUP_REMOVED lines=12> */
[----:B------:R-:W-:Y:S01]  /*11be0*/  ISETP.GE.AND P2, PT, R0, R102, PT ;  /* 0x000000660000720c */ /* 0x000fe20003f46270 */
[----:B------:R-:W-:Y:S01]  /*11bf0*/  VIADD R0, R164, 0xffffffa8 ;  /* 0xffffffa8a4007836 */ /* 0x000fe20000000000 */
[----:B------:R-:W-:Y:S02]  /*11c00*/  FSEL R129, R5, -INF , !P4 ;  /* 0xff80000005817808 */ /* 0x000fe40006000000 */
[----:B------:R-:W-:Y:S02]  /*11c10*/  ISETP.GE.AND P4, PT, R2, R135, PT ;  /* 0x000000870200720c */ /* 0x000fe40003f86270 */
[----:B------:R-:W-:-:S02]  /*11c20*/  FSEL R23, R15, -INF , !P3 ;  /* 0xff8000000f177808 */ /* 0x000fc40005800000 */
[----:B------:R-:W-:Y:S02]  /*11c30*/  FSEL R131, R8, -INF , !P2 ;  /* 0xff80000008837808 */ /* 0x000fe40005000000 */
[C---:B------:R-:W-:Y:S02]  /*11c40*/  ISETP.GE.AND P3, PT, R0.reuse, R102, PT ;  /* 0x000000660000720c */ /* 0x040fe40003f66270 */
[----:B------:R-:W-:Y:S01]  /*11c50*/  ISETP.GE.AND P2, PT, R0, R135, PT ;  /* 0x000000870000720c */ /* 0x000fe20003f46270 */
[----:B------:R-:W-:Y:S01]  /*11c60*/  VIADD R0, R164, 0xffffffb0 ;  /* 0xffffffb0a4007836 */ /* 0x000fe20000000000 */
[----:B------:R-:W-:Y:S02]  /*11c70*/  FSEL R27, R119, -INF , !P4 ;  /* 0xff800000771b7808 */ /* 0x000fe40006000000 */
[----:B------:R-:W-:Y:S02]  /*11c80*/  ISETP.GT.AND P4, PT, R105, R148, PT ;  /* 0x000000946900720c */ /* 0x000fe40003f84270 */
        /* <DEDUP_REMOVED lines=10> */
[----:B------:R-:W-:Y:S02]  /*11d30*/  FSEL R107, R118, -INF , !P3 ;  /* 0xff800000766b7808 */ /* 0x000fe40005800000 */
[----:B------:R-:W-:Y:S02]  /*11d40*/  FSEL R117, R117, -INF , !P2 ;  /* 0xff80000075757808 */ /* 0x000fe40005000000 */
[-C--:B------:R-:W-:Y:S02]  /*11d50*/  ISETP.GE.AND P6, PT, R0, R102.reuse, PT ;  /* 0x000000660000720c */ /* 0x080fe40003fc6270 */
[----:B------:R-:W-:Y:S02]  /*11d60*/  ISETP.GE.AND P5, PT, R164, R102, PT ;  /* 0x00000066a400720c */ /* 0x000fe40003fa6270 */
[----:B------:R-:W-:-:S02]  /*11d70*/  ISETP.GE.AND P3, PT, R0, R135, PT ;  /* 0x000000870000720c */ /* 0x000fc40003f66270 */
        /* <DEDUP_REMOVED lines=70> */
.L_x_5267:
[----:B------:R-:W-:Y:S01]  /*121e0*/  UMOV UR8, URZ ;  /* 0x000000ff00087c82 */ /* 0x000fe20008000000 */
[----:B------:R-:W-:Y:S01]  /*121f0*/  IMAD.SHL.U32 R0, R132, 0x40, RZ ;  /* 0x0000004084007824 */ /* 0x000fe200078e00ff */
[----:B------:R-:W-:-:S05]  /*12200*/  IADD3 R2, P2, PT, RZ, -UR8, RZ ;  /* 0x80000008ff027c10 */ /* 0x000fca000ff5e0ff */
[----:B------:R-:W-:-:S05]  /*12210*/  IMAD.X R0, RZ, RZ, ~R0, P2 ;  /* 0x000000ffff007224 */ /* 0x000fca00010e0e00 */
[----:B------:R-:W-:-:S04]  /*12220*/  SHF.R.S64 R5, R2, 0x1f, R0 ;  /* 0x0000001f02057819 */ /* 0x000fc80000001000 */
[----:B------:R-:W-:-:S04]  /*12230*/  IADD3 R150, P2, PT, R5, R150, RZ ;  /* 0x0000009605967210 */ /* 0x000fc80007f5e0ff */
[----:B------:R-:W-:-:S09]  /*12240*/  LEA.HI.X.SX32 R149, R0, R149, 0x1, P2 ;  /* 0x0000009500957211 */ /* 0x000fd200010f0eff */
.L_x_5268:
        /* <DEDUP_REMOVED lines=11> */
[----:B------:R2:W-:Y:S02]  /*12300*/  @P1 STS.128 [R134+0x4000], RZ ;  /* 0x004000ff86001388 */ /* 0x0005e40000000c00 */
[----:B------:R-:W-:Y:S01]  /*12310*/  IADD3 R10, P2, PT, R4, R0, RZ ;  /* 0x00000000040a7210 */ /* 0x000fe20007f5e0ff */
[----:B------:R-:W-:-:S05]  /*12320*/  IMAD.X R5, R7, 0x1, R2, P3 ;  /* 0x0000000107057824 */ /* 0x000fca00018e0602 */
        /* <DEDUP_REMOVED lines=39> */
.L_x_5266:
[----:B--2---:R-:W-:Y:S01]  /*125a0*/  FMNMX3.FTZ R6, R101, R179, R35, !PT ;  /* 0x000000b365067276 */ /* 0x004fe20007810023 */
[----:B------:R-:W-:Y:S01]  /*125b0*/  LDSM.16.MT88.4 R12, [R147+0x8000] ;  /* 0x00800000930c783b */ /* 0x000fe20000004200 */
[----:B------:R-:W-:Y:S02]  /*125c0*/  FMNMX3.FTZ R4, R3, R29, R181, !PT ;  /* 0x0000001d03047276 */ /* 0x000fe400078100b5 */
[----:B------:R-:W-:Y:S01]  /*125d0*/  FMNMX3.FTZ R6, R6, R31, R185, !PT ;  /* 0x0000001f06067276 */ /* 0x000fe200078100b9 */
[----:B------:R-:W-:Y:S01]  /*125e0*/  LDSM.16.MT88.4 R8, [R146+0x8000] ;  /* 0x008000009208783b */ /* 0x000fe20000004200 */
        /* <DEDUP_REMOVED lines=35> */
[----:B------:R-:W-:Y:S01]  /*12820*/  FFMA.FTZ R35, R29, UR4, -R26 ;  /* 0x000000041d237c23 */ /* 0x000fe2000801081a */
[--C-:B------:R-:W-:Y:S01]  /*12830*/  FFMA.FTZ R31, R31, UR4, -R102.reuse ;  /* 0x000000041f1f7c23 */ /* 0x100fe20008010866 */
[----:B------:R-:W-:Y:S01]  /*12840*/  FFMA.FTZ R30, R185, UR4, -R102 ;  /* 0x00000004b91e7c23 */ /* 0x000fe20008010866 */
[--C-:B------:R-:W-:Y:S01]  /*12850*/  FFMA.FTZ R29, R181, UR4, -R26.reuse ;  /* 0x00000004b51d7c23 */ /* 0x100fe2000801081a */
        /* <DEDUP_REMOVED lines=14> */
[--C-:B------:R-:W-:Y:S01]  /*12940*/  FFMA.FTZ R131, R131, UR4, -R102.reuse ;  /* 0x0000000483837c23 */ /* 0x100fe20008010866 */
[----:B------:R-:W-:Y:S01]  /*12950*/  LDSM.16.MT88.4 R20, [R146+0x8800] ;  /* 0x008800009214783b */ /* 0x000fe20000004200 */
        /* <DEDUP_REMOVED lines=17> */
[----:B------:R-:W-:-:S02]  /*12a70*/  FFMA.FTZ R124, R24, UR4, -R26 ;  /* 0x00000004187c7c23 */ /* 0x000fc4000801081a */
[----:B------:R-:W-:Y:S01]  /*12a80*/  LDSM.16.MT88.4 R24, [R145+0x9800] ;  /* 0x009800009118783b */ /* 0x000fe20000004200 */
        /* <DEDUP_REMOVED lines=91> */
[C---:B--2---:R-:W-:Y:S01]  /*13040*/  HMMA.16816.F32.BF16 R64, R4.reuse, R8, R64 ;  /* 0x000000080440723c */ /* 0x044fe20000041840 */
[----:B------:R-:W-:Y:S01]  /*13050*/  FFMA.FTZ R166, R166, R3, R35 ;  /* 0x00000003a6a67223 */ /* 0x000fe20000010023 */
[----:B------:R-:W-:Y:S01]  /*13060*/  MOV R3, R0 ;  /* 0x0000000000037202 */ /* 0x000fe20000000f00 */
[----:B------:R-:W-:Y:S01]  /*13070*/  FADD.FTZ R32, R32, R101 ;  /* 0x0000006520207221 */ /* 0x000fe20000010000 */
[----:B------:R-:W-:Y:S01]  /*13080*/  MOV R101, R2 ;  /* 0x0000000200657202 */ /* 0x000fe20000000f00 */
[----:B------:R-:W-:Y:S01]  /*13090*/  FADD.FTZ R29, R29, R166 ;  /* 0x000000a61d1d7221 */ /* 0x000fe20000010000 */
[----:B------:R-:W2:Y:S01]  /*130a0*/  MUFU.EX2 R115, R115 ;  /* 0x0000007300737308 */ /* 0x000ea20000000800 */
[----:B------:R-:W-:Y:S01]  /*130b0*/  FADD.FTZ R31, R31, R32 ;  /* 0x000000201f1f7221 */ /* 0x000fe20000010000 */
[----:B------:R-:W-:Y:S01]  /*130c0*/  HMMA.16816.F32.BF16 R68, R4, R10, R68 ;  /* 0x0000000a0444723c */ /* 0x000fe20000041844 */
[----:B------:R-:W5:Y:S01]  /*130d0*/  LDSM.16.MT88.4 R8, [R144+0xa000] ;  /* 0x00a000009008783b */ /* 0x000f620000004200 */
[----:B------:R-:W-:Y:S01]  /*130e0*/  FADD.FTZ R28, R28, R29 ;  /* 0x0000001d1c1c7221 */ /* 0x000fe20000010000 */
[----:B------:R-:W-:Y:S01]  /*130f0*/  FADD.FTZ R31, R30, R31 ;  /* 0x0000001f1e1f7221 */ /* 0x000fe20000010000 */
[----:B------:R-:W-:-:S02]  /*13100*/  @P4 MOV R3, R0 ;  /* 0x0000000000034202 */ /* 0x000fc40000000f00 */
[----:B------:R-:W-:Y:S01]  /*13110*/  MUFU.EX2 R110, R110 ;  /* 0x0000006e006e7308 */ /* 0x000fe20000000800 */
[----:B------:R-:W-:Y:S01]  /*13120*/  FADD.FTZ R33, R33, R28 ;  /* 0x0000001c21217221 */ /* 0x000fe20000010000 */
[----:B----4-:R-:W-:Y:S01]  /*13130*/  HMMA.16816.F32.BF16 R72, R4, R16, R72 ;  /* 0x000000100448723c */ /* 0x010fe20000041848 */
[----:B------:R-:W-:-:S05]  /*13140*/  @P4 MOV R101, R2 ;  /* 0x0000000200654202 */ /* 0x000fca0000000f00 */
        /* <DEDUP_REMOVED lines=36> */
[C---:B---3--:R-:W-:Y:S02]  /*13390*/  HMMA.16816.F32.BF16 R56, R4.reuse, R8, R56 ;  /* 0x000000080438723c */ /* 0x048fe40000041838 */
[----:B------:R-:W3:Y:S06]  /*133a0*/  MUFU.EX2 R116, R116 ;  /* 0x0000007400747308 */ /* 0x000eec0000000800 */
[C---:B------:R-:W-:Y:S01]  /*133b0*/  HMMA.16816.F32.BF16 R60, R4.reuse, R10, R60 ;  /* 0x0000000a043c723c */ /* 0x040fe2000004183c */
[----:B------:R-:W2:Y:S01]  /*133c0*/  LDSM.16.MT88.4 R8, [R145+0xa800] ;  /* 0x00a800009108783b */ /* 0x000ea20000004200 */
[----:B------:R-:W-:Y:S06]  /*133d0*/  MUFU.EX2 R112, R112 ;  /* 0x0000007000707308 */ /* 0x000fec0000000800 */
[C---:B------:R-:W-:Y:S02]  /*133e0*/  HMMA.16816.F32.BF16 R40, R4.reuse, R20, R40 ;  /* 0x000000140428723c */ /* 0x040fe40000041828 */
[----:B------:R-:W-:Y:S06]  /*133f0*/  MUFU.EX2 R113, R113 ;  /* 0x0000007100717308 */ /* 0x000fec0000000800 */
[C---:B----4-:R-:W-:Y:S02]  /*13400*/  HMMA.16816.F32.BF16 R64, R4.reuse, R16, R64 ;  /* 0x000000100440723c */ /* 0x050fe40000041840 */
[----:B------:R-:W-:Y:S06]  /*13410*/  MUFU.EX2 R102, R102 ;  /* 0x0000006600667308 */ /* 0x000fec0000000800 */
[C---:B------:R-:W-:Y:S01]  /*13420*/  HMMA.16816.F32.BF16 R68, R4.reuse, R18, R68 ;  /* 0x000000120444723c */ /* 0x040fe20000041844 */
[----:B------:R-:W4:Y:S01]  /*13430*/  LDSM.16.MT88.4 R16, [R144+0xa800] ;  /* 0x00a800009010783b */ /* 0x000f220000004200 */
[----:B------:R-:W3:Y:S06]  /*13440*/  MUFU.EX2 R107, R107 ;  /* 0x0000006b006b7308 */ /* 0x000eec0000000800 */
[C---:B-----5:R-:W-:Y:S02]  /*13450*/  HMMA.16816.F32.BF16 R72, R4.reuse, R12, R72 ;  /* 0x0000000c0448723c */ /* 0x060fe40000041848 */
[----:B------:R-:W-:Y:S06]  /*13460*/  MUFU.EX2 R117, R117 ;  /* 0x0000007500757308 */ /* 0x000fec0000000800 */
[C---:B------:R-:W-:Y:S01]  /*13470*/  HMMA.16816.F32.BF16 R76, R4.reuse, R14, R76 ;  /* 0x0000000e044c723c */ /* 0x040fe2000004184c */
[----:B------:R-:W5:Y:S01]  /*13480*/  LDSM.16.MT88.4 R12, [R147+0x9000] ;  /* 0x00900000930c783b */ /* 0x000f620000004200 */
[----:B------:R-:W3:Y:S06]  /*13490*/  MUFU.EX2 R124, R124 ;  /* 0x0000007c007c7308 */ /* 0x000eec0000000800 */
[C---:B--2---:R-:W-:Y:S08]  /*134a0*/  HMMA.16816.F32.BF16 R80, R4.reuse, R8, R80 ;  /* 0x000000080450723c */ /* 0x044ff00000041850 */
[C---:B------:R-:W-:Y:S01]  /*134b0*/  HMMA.16816.F32.BF16 R92, R4.reuse, R10, R92 ;  /* 0x0000000a045c723c */ /* 0x040fe2000004185c */
[----:B------:R-:W2:Y:S07]  /*134c0*/  LDSM.16.MT88.4 R8, [R146+0x9000] ;  /* 0x009000009208783b */ /* 0x000eae0000004200 */
[C---:B------:R-:W-:Y:S01]  /*134d0*/  HMMA.16816.F32.BF16 R44, R4.reuse, R22, R44 ;  /* 0x00000016042c723c */ /* 0x040fe2000004182c */
[----:B------:R-:W-:Y:S07]  /*134e0*/  LDSM.16.MT88.4 R20, [R145+0x9000] ;  /* 0x009000009114783b */ /* 0x000fee0000004200 */
[C---:B----4-:R-:W-:Y:S08]  /*134f0*/  HMMA.16816.F32.BF16 R84, R4.reuse, R16, R84 ;  /* 0x000000100454723c */ /* 0x050ff00000041854 */
        /* <DEDUP_REMOVED lines=14> */
[----:B------:R-:W-:-:S06]  /*135e0*/  FADD.FTZ R121, R122, R121 ;  /* 0x000000797a797221 */ /* 0x000fcc0000010000 */
        /* <DEDUP_REMOVED lines=20> */
[C---:B-----5:R-:W-:Y:S08]  /*13730*/  HMMA.16816.F32.BF16 R80, R4.reuse, R20, R80 ;  /* 0x000000140450723c */ /* 0x060ff00000041850 */
[----:B------:R-:W-:Y:S01]  /*13740*/  HMMA.16816.F32.BF16 R92, R4, R22, R92 ;  /* 0x00000016045c723c */ /* 0x000fe2000004185c */
[----:B---3--:R-:W-:Y:S01]  /*13750*/  F2FP.BF16.F32.PACK_AB R4, R116, R125 ;  /* 0x0000007d7404723e */ /* 0x008fe200000010ff */
        /* <DEDUP_REMOVED lines=23> */
[C---:B---3--:R-:W-:Y:S08]  /*138d0*/  HMMA.16816.F32.BF16 R56, R4.reuse, R20, R56 ;  /* 0x000000140438723c */ /* 0x048ff00000041838 */
[C---:B------:R-:W-:Y:S08]  /*138e0*/  HMMA.16816.F32.BF16 R60, R4.reuse, R22, R60 ;  /* 0x00000016043c723c */ /* 0x040ff0000004183c */
[C---:B-1----:R-:W-:Y:S08]  /*138f0*/  HMMA.16816.F32.BF16 R72, R4.reuse, R12, R72 ;  /* 0x0000000c0448723c */ /* 0x042ff00000041848 */
[C---:B------:R-:W-:Y:S08]  /*13900*/  HMMA.16816.F32.BF16 R76, R4.reuse, R14, R76 ;  /* 0x0000000e044c723c */ /* 0x040ff0000004184c */
[C---:B--2---:R-:W-:Y:S08]  /*13910*/  HMMA.16816.F32.BF16 R80, R4.reuse, R8, R80 ;  /* 0x000000080450723c */ /* 0x044ff00000041850 */
[C---:B------:R-:W-:Y:S08]  /*13920*/  HMMA.16816.F32.BF16 R92, R4.reuse, R10, R92 ;  /* 0x0000000a045c723c */ /* 0x040ff0000004185c */
[C---:B----4-:R-:W-:Y:S08]  /*13930*/  HMMA.16816.F32.BF16 R84, R4.reuse, R16, R84 ;  /* 0x000000100454723c */ /* 0x050ff00000041854 */
[----:B------:R-:W-:Y:S01]  /*13940*/  HMMA.16816.F32.BF16 R88, R4, R18, R88 ;  /* 0x000000120458723c */ /* 0x000fe20000041858 */
[----:B------:R-:W-:-:S04]  /*13950*/  NOP ;  /* 0x0000000000007918 */ /* 0x000fc80000000000 */
[----:B------:R-:W-:-:S15]  /*13960*/  @P4 BRA `(.L_x_5269) ;  /* 0x0000000000044947 */ /* 0x000fde0003800000 */
.L_x_5263:
[----:B------:R-:W-:-:S07]  /*13970*/  IADD3 R103, PT, PT, R105, -0x1, RZ ;  /* 0xffffffff69677810 */ /* 0x000fce0007ffe0ff */
.L_x_5269:
[----:B------:R-:W-:-:S13]  /*13980*/  ISETP.GE.AND P0, PT, R103, R148, PT ;  /* 0x000000946700720c */ /* 0x000fda0003f06270 */
[----:B------:R-:W-:Y:S05]  /*13990*/  @!P0 BRA `(.L_x_5270) ;  /* 0x0000002800d48947 */ /* 0x000fea0003800000 */
[----:B------:R-:W1:Y:S01]  /*139a0*/  S2UR UR5, SR_CgaCtaId ;  /* 0x00000000000579c3 */ /* 0x000e620000008800 */
[----:B------:R-:W-:Y:S01]  /*139b0*/  ISETP.NE.U32.AND P3, PT, RZ, UR12, PT ;  /* 0x0000000cff007c0c */ /* 0x000fe2000bf65070 */
[----:B------:R-:W-:Y:S01]  /*139c0*/  IMAD.MOV.U32 R163, RZ, RZ, RZ ;  /* 0x000000ffffa37224 */ /* 0x000fe200078e00ff */
[C---:B------:R-:W-:Y:S01]  /*139d0*/  LEA R164, R103.reuse, 0x40, 0x6 ;  /* 0x0000004067a47811 */ /* 0x040fe200078e30ff */
[----:B------:R-:W-:Y:S01]  /*139e0*/  IMAD.MOV.U32 R0, RZ, RZ, R3 ;  /* 0x000000ffff007224 */ /* 0x000fe200078e0003 */
[----:B------:R-:W-:Y:S01]  /*139f0*/  ISETP.NE.AND.EX P3, PT, RZ, UR13, PT, P3 ;  /* 0x0000000dff007c0c */ /* 0x000fe2000bf65330 */
[----:B------:R-:W-:Y:S01]  /*13a00*/  IMAD.MOV.U32 R2, RZ, RZ, R101 ;  /* 0x000000ffff027224 */ /* 0x000fe200078e0065 */
[----:B------:R-:W-:Y:S01]  /*13a10*/  UMOV UR13, 0x400 ;  /* 0x00000400000d7882 */ /* 0x000fe20000000000 */
[----:B------:R-:W-:Y:S01]  /*13a20*/  VIADD R165, R103, 0x1 ;  /* 0x0000000167a57836 */ /* 0x000fe20000000000 */
[----:B------:R-:W2:Y:S01]  /*13a30*/  LDCU UR12, c[0x0][0x440] ;  /* 0x00008800ff0c77ac */ /* 0x000ea20008000800 */
[----:B------:R-:W3:Y:S01]  /*13a40*/  LDCU UR4, c[0x0][0x45c] ;  /* 0x00008b80ff0477ac */ /* 0x000ee20008000800 */
[----:B------:R-:W4:Y:S07]  /*13a50*/  LDCU.64 UR8, c[0x0][0x3a0] ;  /* 0x00007400ff0877ac */ /* 0x000f2e0008000a00 */
[----:B------:R-:W-:Y:S01]  /*13a60*/  @!P3 IADD3 R163, P4, PT, RZ, -R163, RZ ;  /* 0x800000a3ffa3b210 */ /* 0x000fe20007f9e0ff */
[----:B------:R-:W2:Y:S01]  /*13a70*/  LDCU.64 UR10, c[0x0][0x3a8] ;  /* 0x00007500ff0a77ac */ /* 0x000ea20008000a00 */
[----:B-1----:R-:W-:-:S12]  /*13a80*/  ULEA UR5, UR5, UR13, 0x18 ;  /* 0x0000000d05057291 */ /* 0x002fd8000f8ec0ff */
.L_x_5274:
[----:B--2---:R-:W-:Y:S01]  /*13a90*/  ISETP.GE.AND P2, PT, R160, UR12, PT ;  /* 0x0000000ca0007c0c */ /* 0x004fe2000bf46270 */
[----:B------:R-:W1:Y:S01]  /*13aa0*/  S2R R162, SR_TID.X ;  /* 0x0000000000a27919 */ /* 0x000e620000002100 */
[----:B------:R-:W-:Y:S01]  /*13ab0*/  ISETP.GE.AND P1, PT, R100, UR12, PT ;  /* 0x0000000c64007c0c */ /* 0x000fe2000bf26270 */
[----:B------:R-:W2:Y:S01]  /*13ac0*/  @!P3 LDC R102, c[0x0][0x3c0] ;  /* 0x0000f000ff66bb82 */ /* 0x000ea20000000800 */
[----:B------:R-:W-:Y:S07]  /*13ad0*/  DEPBAR.LE SB0, 0x0 ;  /* 0x000080000000791a */ /* 0x000fee0000000000 */
[----:B------:R-:W3:Y:S08]  /*13ae0*/  LDC R101, c[0x0][0x3c4] ;  /* 0x0000f100ff657b82 */ /* 0x000ef00000000800 */
[----:B------:R-:W-:Y:S01]  /*13af0*/  BAR.SYNC.DEFER_BLOCKING 0x0 ;  /* 0x0000000000007b1d */ /* 0x000fe20000010000 */
[----:B-1----:R-:W-:Y:S01]  /*13b00*/  LOP3.LUT R4, R162, 0x38, RZ, 0xc0, !PT ;  /* 0x00000038a2047812 */ /* 0x002fe200078ec0ff */
[----:B--2---:R-:W-:Y:S02]  /*13b10*/  @!P3 IMAD.SHL.U32 R6, R102, 0x40, RZ ;  /* 0x000000406606b824 */ /* 0x004fe400078e00ff */
[----:B------:R-:W-:Y:S02]  /*13b20*/  IMAD.SHL.U32 R161, R162, 0x8, RZ ;  /* 0x00000008a2a17824 */ /* 0x000fe400078e00ff */
[----:B------:R-:W-:Y:S03]  /*13b30*/  @!P3 IMAD.X R6, RZ, RZ, ~R6, P4 ;  /* 0x000000ffff06b224 */ /* 0x000fe600020e0e06 */
[C---:B------:R-:W-:Y:S02]  /*13b40*/  LOP3.LUT R5, R161.reuse, 0x1f8, RZ, 0xc0, !PT ;  /* 0x000001f8a1057812 */ /* 0x040fe400078ec0ff */
[----:B------:R-:W-:Y:S02]  /*13b50*/  LOP3.LUT R3, R161, 0x1e00, RZ, 0xc0, !PT ;  /* 0x00001e00a1037812 */ /* 0x000fe400078ec0ff */
[----:B------:R-:W-:Y:S02]  /*13b60*/  @!P3 SHF.R.S64 R7, R163, 0x1f, R6 ;  /* 0x0000001fa307b819 */ /* 0x000fe40000001006 */
[----:B------:R-:W-:Y:S01]  /*13b70*/  LOP3.LUT R3, R3, R5, R4, 0xf6, !PT ;  /* 0x0000000503037212 */ /* 0x000fe200078ef604 */
[----:B------:R-:W-:Y:S01]  /*13b80*/  IMAD.MOV.U32 R5, RZ, RZ, R152 ;  /* 0x000000ffff057224 */ /* 0x000fe200078e0098 */
[----:B------:R-:W-:Y:S01]  /*13b90*/  @!P3 IADD3 R152, P0, PT, R152, R7, RZ ;  /* 0x000000079898b210 */ /* 0x000fe20007f1e0ff */
[----:B------:R-:W-:Y:S03]  /*13ba0*/  IMAD.MOV.U32 R4, RZ, RZ, R153 ;  /* 0x000000ffff047224 */ /* 0x000fe600078e0099 */
[----:B------:R-:W-:Y:S01]  /*13bb0*/  @!P3 LEA.HI.X.SX32 R153, R6, R153, 0x1, P0 ;  /* 0x000000990699b211 */ /* 0x000fe200000f0eff */
[----:B---3--:R-:W-:Y:S08]  /*13bc0*/  @!P3 BRA `(.L_x_5271) ;  /* 0x0000000000f4b947 */ /* 0x008ff00003800000 */
[----:B------:R-:W-:Y:S01]  /*13bd0*/  VIADD R10, R164, 0xffffffc0 ;  /* 0xffffffc0a40a7836 */ /* 0x000fe20000000000 */
[----:B------:R-:W1:Y:S01]  /*13be0*/  LDC R7, c[0x0][0x4f0] ;  /* 0x00013c00ff077b82 */ /* 0x000e620000000800 */
[----:B------:R-:W-:Y:S03]  /*13bf0*/  MOV R12, RZ ;  /* 0x000000ff000c7202 */ /* 0x000fe60000000f00 */
        /* <DEDUP_REMOVED lines=8> */
[--C-:B-1----:R-:W-:Y:S04]  /*13c80*/  IMAD.MOV R9, RZ, RZ, -R13.reuse ;  /* 0x000000ffff097224 */ /* 0x102fe800078e0a0d */
        /* <DEDUP_REMOVED lines=29> */
[-C--:B------:R-:W-:Y:S02]  /*13e60*/  LEA.HI.X.SX32 R17, R13, R159.reuse, 0x2, P5 ;  /* 0x0000009f0d117211 */ /* 0x080fe400028f16ff */
[C---:B------:R-:W-:Y:S01]  /*13e70*/  LEA R14, P0, R11.reuse, R158, 0x2 ;  /* 0x0000009e0b0e7211 */ /* 0x040fe200078010ff */
[C---:B------:R-:W-:Y:S02]  /*13e80*/  IMAD.IADD R8, R11.reuse, 0x1, -R13 ;  /* 0x000000010b087824 */ /* 0x040fe400078e0a0d */
[----:B------:R-:W3:Y:S01]  /*13e90*/  LDG.E R9, desc[UR6][R16.64] ;  /* 0x0000000610097981 */ /* 0x000ee2000c1e1900 */
[----:B------:R-:W-:Y:S01]  /*13ea0*/  LEA.HI.X.SX32 R15, R11, R159, 0x2, P0 ;  /* 0x0000009f0b0f7211 */ /* 0x000fe200000f16ff */
[----:B------:R-:W-:Y:S04]  /*13eb0*/  IMAD R7, R8, R7, -0x40 ;  /* 0xffffffc008077424 */ /* 0x000fe800078e0207 */
[----:B------:R-:W3:Y:S01]  /*13ec0*/  LDG.E R6, desc[UR6][R14.64] ;  /* 0x000000060e067981 */ /* 0x000ee2000c1e1900 */
[----:B------:R-:W-:Y:S05]  /*13ed0*/  SHF.R.S32.HI R11, RZ, 0x1f, R7 ;  /* 0x0000001fff0b7819 */ /* 0x000fea0000011407 */
[-C--:B--2---:R-:W-:Y:S02]  /*13ee0*/  IMAD R8, R11, R102.reuse, RZ ;  /* 0x000000660b087224 */ /* 0x084fe400078e02ff */
[C---:B------:R-:W-:Y:S04]  /*13ef0*/  IMAD.WIDE.U32 R10, R7.reuse, R102, RZ ;  /* 0x00000066070a7225 */ /* 0x040fe800078e00ff */
[----:B------:R-:W-:Y:S05]  /*13f00*/  IMAD R8, R7, R103, R8 ;  /* 0x0000006707087224 */ /* 0x000fea00078e0208 */
[----:B------:R-:W-:Y:S01]  /*13f10*/  IADD3 R11, PT, PT, R11, R8, RZ ;  /* 0x000000080b0b7210 */ /* 0x000fe20007ffe0ff */
[----:B---3--:R-:W-:Y:S04]  /*13f20*/  IMAD.IADD R9, R9, 0x1, -R6 ;  /* 0x0000000109097824 */ /* 0x008fe800078e0a06 */
[C---:B------:R-:W-:Y:S01]  /*13f30*/  IMAD.WIDE.U32 R10, R9.reuse, UR10, R10 ;  /* 0x0000000a090a7c25 */ /* 0x040fe2000f8e000a */
[----:B------:R-:W-:Y:S02]  /*13f40*/  SHF.R.S32.HI R6, RZ, 0x1f, R9 ;  /* 0x0000001fff067819 */ /* 0x000fe40000011409 */
[----:B------:R-:W-:Y:S03]  /*13f50*/  LEA R152, P0, R10, R5, 0x1 ;  /* 0x000000050a987211 */ /* 0x000fe600078008ff */
[----:B------:R-:W-:Y:S04]  /*13f60*/  IMAD R6, R6, UR10, RZ ;  /* 0x0000000a06067c24 */ /* 0x000fe8000f8e02ff */
[----:B------:R-:W-:Y:S04]  /*13f70*/  IMAD R6, R9, UR11, R6 ;  /* 0x0000000b09067c24 */ /* 0x000fe8000f8e0206 */
[----:B------:R-:W-:Y:S05]  /*13f80*/  IMAD.IADD R153, R11, 0x1, R6 ;  /* 0x000000010b997824 */ /* 0x000fea00078e0206 */
[----:B------:R-:W-:Y:S07]  /*13f90*/  LEA.HI.X R153, R10, R4, R153, 0x1, P0 ;  /* 0x000000040a997211 */ /* 0x000fee00000f0c99 */
.L_x_5271:
[----:B------:R-:W-:Y:S01]  /*13fa0*/  LEA R3, R3, UR5, 0x1 ;  /* 0x0000000503037c11 */ /* 0x000fe2000f8e08ff */
[C---:B------:R-:W-:Y:S01]  /*13fb0*/  IMAD.SHL.U32 R103, R102.reuse, 0x20, RZ ;  /* 0x0000002066677824 */ /* 0x040fe200078e00ff */
[C---:B------:R-:W-:Y:S01]  /*13fc0*/  LEA R170, P0, R102.reuse, R152, 0x5 ;  /* 0x0000009866aa7211 */ /* 0x040fe200078028ff */
[----:B------:R-:W-:Y:S01]  /*13fd0*/  VIADD R165, R165, 0xffffffff ;  /* 0xffffffffa5a57836 */ /* 0x000fe20000000000 */
[C-C-:B------:R-:W-:Y:S01]  /*13fe0*/  SHF.L.U64.HI R151, R102.reuse, 0x5, R101.reuse ;  /* 0x0000000566977819 */ /* 0x140fe20000010265 */
[----:B------:R-:W-:Y:S01]  /*13ff0*/  @!PT LDS RZ, [RZ] ;  /* 0x00000000fffff984 */ /* 0x000fe20000000800 */
[----:B------:R-:W-:Y:S01]  /*14000*/  @!PT LDS RZ, [RZ] ;  /* 0x00000000fffff984 */ /* 0x000fe20000000800 */
[----:B------:R-:W-:Y:S01]  /*14010*/  @!PT LDS RZ, [RZ] ;  /* 0x00000000fffff984 */ /* 0x000fe20000000800 */
[----:B------:R1:W-:Y:S01]  /*14020*/  @!P2 LDGSTS.E.BYPASS.LTC128B.128 [R3+0x8000], desc[UR6][R152.64] ;  /* 0x080000009803afae */ /* 0x0003e2000b981a06 */
[----:B------:R-:W-:Y:S02]  /*14030*/  LEA.HI.X R171, R102, R153, R101, 0x5, P0 ;  /* 0x0000009966ab7211 */ /* 0x000fe400000f2c65 */
[-C--:B------:R-:W-:Y:S01]  /*14040*/  IADD3 R168, P5, PT, R170, R103.reuse, RZ ;  /* 0x00000067aaa87210 */ /* 0x080fe20007fbe0ff */
[----:B------:R-:W-:Y:S03]  /*14050*/  @P2 STS.128 [R3+0x8000], RZ ;  /* 0x008000ff03002388 */ /* 0x000fe60000000c00 */
[----:B------:R-:W-:Y:S01]  /*14060*/  IADD3 R102, P0, PT, R168, R103, RZ ;  /* 0x00000067a8667210 */ /* 0x000fe20007f1e0ff */
[----:B------:R-:W-:Y:S01]  /*14070*/  @!PT LDS RZ, [RZ] ;  /* 0x00000000fffff984 */ /* 0x000fe20000000800 */
[----:B------:R-:W-:Y:S01]  /*14080*/  @!PT LDS RZ, [RZ] ;  /* 0x00000000fffff984 */ /* 0x000fe20000000800 */
[----:B------:R-:W-:Y:S01]  /*14090*/  @!PT LDS RZ, [RZ] ;  /* 0x00000000fffff984 */ /* 0x000fe20000000800 */
[----:B------:R1:W-:Y:S01]  /*140a0*/  @!P1 LDGSTS.E.BYPASS.LTC128B.128 [R3+0xa000], desc[UR6][R152.64+0x80] ;  /* 0x0a00008098039fae */ /* 0x0003e2000b981a06 */
[--C-:B------:R-:W-:Y:S03]  /*140b0*/  IMAD.X R169, R171, 0x1, R151.reuse, P5 ;  /* 0x00000001aba97824 */ /* 0x100fe600028e0697 */
[----:B------:R-:W-:Y:S01]  /*140c0*/  @P1 STS.128 [R3+0xa000], RZ ;  /* 0x00a000ff03001388 */ /* 0x000fe20000000c00 */
[----:B------:R-:W-:Y:S01]  /*140d0*/  IMAD.X R103, R169, 0x1, R151, P0 ;  /* 0x00000001a9677824 */ /* 0x000fe200000e0697 */
[----:B------:R-:W-:Y:S02]  /*140e0*/  ISETP.GT.AND P0, PT, R165, R148, PT ;  /* 0x00000094a500720c */ /* 0x000fe40003f04270 */
        /* <DEDUP_REMOVED lines=31> */
[----:B------:R-:W2:Y:S04]  /*142e0*/  LDSM.16.M88.4 R108, [R142+0x4000] ;  /* 0x004000008e6c783b */ /* 0x000ea80000000200 */
[----:B------:R-:W3:Y:S04]  /*142f0*/  LDSM.16.M88.4 R112, [R142+0x4800] ;  /* 0x004800008e70783b */ /* 0x000ee80000000200 */
[----:B------:R-:W5:Y:S04]  /*14300*/  LDSM.16.M88.4 R116, [R142+0x5000] ;  /* 0x005000008e74783b */ /* 0x000f680000000200 */
[----:B------:R-:W0:Y:S04]  /*14310*/  LDGDEPBAR ;  /* 0x00000000000079af */ /* 0x000e280000000000 */
[----:B------:R-:W4:Y:S04]  /*14320*/  LDSM.16.M88.4 R120, [R142+0x5800] ;  /* 0x005800008e78783b */ /* 0x000f280000000200 */
[----:B------:R-:W-:Y:S04]  /*14330*/  LDSM.16.M88.4 R124, [R141] ;  /* 0x000000008d7c783b */ /* 0x000fe80000000200 */
[----:B------:R-:W1:Y:S04]  /*14340*/  LDSM.16.M88.4 R128, [R138+0x4000] ;  /* 0x004000008a80783b */ /* 0x000e680000000200 */
[----:B------:R-:W1:Y:S01]  /*14350*/  LDSM.16.M88.4 R132, [R138+0x4800] ;  /* 0x004800008a84783b */ /* 0x000e620000000200 */
[C---:B--2---:R-:W-:Y:S08]  /*14360*/  HMMA.16816.F32.BF16 R4, R104.reuse, R108, RZ ;  /* 0x0000006c6804723c */ /* 0x044ff000000418ff */
[C---:B------:R-:W-:Y:S01]  /*14370*/  HMMA.16816.F32.BF16 R8, R104.reuse, R110, RZ ;  /* 0x0000006e6808723c */ /* 0x040fe200000418ff */
[----:B------:R-:W2:Y:S07]  /*14380*/  LDSM.16.M88.4 R108, [R138+0x5000] ;  /* 0x005000008a6c783b */ /* 0x000eae0000000200 */
[C---:B---3--:R-:W-:Y:S08]  /*14390*/  HMMA.16816.F32.BF16 R12, R104.reuse, R112, RZ ;  /* 0x00000070680c723c */ /* 0x048ff000000418ff */
[C---:B------:R-:W-:Y:S01]  /*143a0*/  HMMA.16816.F32.BF16 R16, R104.reuse, R114, RZ ;  /* 0x000000726810723c */ /* 0x040fe200000418ff */
[----:B------:R-:W-:Y:S07]  /*143b0*/  LDSM.16.M88.4 R112, [R140] ;  /* 0x000000008c70783b */ /* 0x000fee0000000200 */
[C---:B-----5:R-:W-:Y:S08]  /*143c0*/  HMMA.16816.F32.BF16 R20, R104.reuse, R116, RZ ;  /* 0x000000746814723c */ /* 0x060ff000000418ff */
[C---:B------:R-:W-:Y:S01]  /*143d0*/  HMMA.16816.F32.BF16 R24, R104.reuse, R118, RZ ;  /* 0x000000766818723c */ /* 0x040fe200000418ff */
[----:B------:R-:W-:Y:S07]  /*143e0*/  LDSM.16.M88.4 R116, [R137+0x4000] ;  /* 0x004000008974783b */ /* 0x000fee0000000200 */
[C---:B----4-:R-:W-:Y:S08]  /*143f0*/  HMMA.16816.F32.BF16 R28, R104.reuse, R120, RZ ;  /* 0x00000078681c723c */ /* 0x050ff000000418ff */
[----:B------:R-:W-:Y:S01]  /*14400*/  HMMA.16816.F32.BF16 R32, R104, R122, RZ ;  /* 0x0000007a6820723c */ /* 0x000fe200000418ff */
[----:B------:R-:W3:Y:S04]  /*14410*/  LDSM.16.M88.4 R104, [R138+0x5800] ;  /* 0x005800008a68783b */ /* 0x000ee80000000200 */
[----:B------:R-:W4:Y:S03]  /*14420*/  LDSM.16.M88.4 R120, [R137+0x4800] ;  /* 0x004800008978783b */ /* 0x000f260000000200 */
[C---:B-1----:R-:W-:Y:S08]  /*14430*/  HMMA.16816.F32.BF16 R4, R124.reuse, R128, R4 ;  /* 0x000000807c04723c */ /* 0x042ff00000041804 */
[C---:B------:R-:W-:Y:S01]  /*14440*/  HMMA.16816.F32.BF16 R8, R124.reuse, R130, R8 ;  /* 0x000000827c08723c */ /* 0x040fe20000041808 */
        /* <DEDUP_REMOVED lines=8> */
[----:B------:R-:W-:Y:S04]  /*144d0*/  LDSM.16.M88.4 R104, [R139] ;  /* 0x000000008b68783b */ /* 0x000fe80000000200 */
[----:B------:R-:W-:Y:S03]  /*144e0*/  LDSM.16.M88.4 R124, [R136+0x5000] ;  /* 0x00500000887c783b */ /* 0x000fe60000000200 */
[C---:B------:R-:W-:Y:S08]  /*144f0*/  HMMA.16816.F32.BF16 R4, R112.reuse, R116, R4 ;  /* 0x000000747004723c */ /* 0x040ff00000041804 */
        /* <DEDUP_REMOVED lines=23> */
[----:B------:R-:W1:Y:S04]  /*14670*/  LDSM.16.M88.4 R104, [R142+0x7800] ;  /* 0x007800008e68783b */ /* 0x000e680000000200 */
[----:B------:R-:W5:Y:S03]  /*14680*/  LDSM.16.M88.4 R128, [R138+0x6000] ;  /* 0x006000008a80783b */ /* 0x000f660000000200 */
[C---:B--2---:R-:W-:Y:S08]  /*14690*/  HMMA.16816.F32.BF16 R4, R108.reuse, R112, R4 ;  /* 0x000000706c04723c */ /* 0x044ff00000041804 */
[C---:B------:R-:W-:Y:S01]  /*146a0*/  HMMA.16816.F32.BF16 R8, R108.reuse, R114, R8 ;  /* 0x000000726c08723c */ /* 0x040fe20000041808 */
[----:B------:R-:W2:Y:S07]  /*146b0*/  LDSM.16.M88.4 R112, [R138+0x6800] ;  /* 0x006800008a70783b */ /* 0x000eae0000000200 */
[C---:B---3--:R-:W-:Y:S08]  /*146c0*/  HMMA.16816.F32.BF16 R12, R108.reuse, R116, R12 ;  /* 0x000000746c0c723c */ /* 0x048ff0000004180c */
[C---:B------:R-:W-:Y:S01]  /*146d0*/  HMMA.16816.F32.BF16 R16, R108.reuse, R118, R16 ;  /* 0x000000766c10723c */ /* 0x040fe20000041810 */
[----:B------:R-:W-:Y:S07]  /*146e0*/  LDSM.16.M88.4 R116, [R140+0x2000] ;  /* 0x002000008c74783b */ /* 0x000fee0000000200 */
[C---:B----4-:R-:W-:Y:S08]  /*146f0*/  HMMA.16816.F32.BF16 R20, R108.reuse, R120, R20 ;  /* 0x000000786c14723c */ /* 0x050ff00000041814 */
[C---:B------:R-:W-:Y:S01]  /*14700*/  HMMA.16816.F32.BF16 R24, R108.reuse, R122, R24 ;  /* 0x0000007a6c18723c */ /* 0x040fe20000041818 */
[----:B------:R-:W-:Y:S07]  /*14710*/  LDSM.16.M88.4 R120, [R137+0x6000] ;  /* 0x006000008978783b */ /* 0x000fee0000000200 */
[C---:B-1----:R-:W-:Y:S08]  /*14720*/  HMMA.16816.F32.BF16 R28, R108.reuse, R104, R28 ;  /* 0x000000686c1c723c */ /* 0x042ff0000004181c */
[----:B------:R-:W-:Y:S01]  /*14730*/  HMMA.16816.F32.BF16 R32, R108, R106, R32 ;  /* 0x0000006a6c20723c */ /* 0x000fe20000041820 */
[----:B------:R-:W1:Y:S04]  /*14740*/  LDSM.16.M88.4 R104, [R138+0x7000] ;  /* 0x007000008a68783b */ /* 0x000e680000000200 */
[----:B------:R-:W3:Y:S03]  /*14750*/  LDSM.16.M88.4 R108, [R138+0x7800] ;  /* 0x007800008a6c783b */ /* 0x000ee60000000200 */
[C---:B-----5:R-:W-:Y:S08]  /*14760*/  HMMA.16816.F32.BF16 R4, R124.reuse, R128, R4 ;  /* 0x000000807c04723c */ /* 0x060ff00000041804 */
        /* <DEDUP_REMOVED lines=10> */
[----:B------:R-:W-:Y:S04]  /*14810*/  LDSM.16.M88.4 R108, [R139+0x2000] ;  /* 0x002000008b6c783b */ /* 0x000fe80000000200 */
[----:B------:R-:W-:Y:S03]  /*14820*/  LDSM.16.M88.4 R124, [R136+0x6800] ;  /* 0x00680000887c783b */ /* 0x000fe60000000200 */
[C---:B------:R-:W-:Y:S08]  /*14830*/  HMMA.16816.F32.BF16 R4, R116.reuse, R120, R4 ;  /* 0x000000787404723c */ /* 0x040ff00000041804 */
[C---:B------:R-:W-:Y:S01]  /*14840*/  HMMA.16816.F32.BF16 R8, R116.reuse, R122, R8 ;  /* 0x0000007a7408723c */ /* 0x040fe20000041808 */
[----:B------:R-:W3:Y:S07]  /*14850*/  LDSM.16.M88.4 R120, [R136+0x6000] ;  /* 0x006000008878783b */ /* 0x000eee0000000200 */
[C---:B----4-:R-:W-:Y:S08]  /*14860*/  HMMA.16816.F32.BF16 R12, R116.reuse, R128, R12 ;  /* 0x00000080740c723c */ /* 0x050ff0000004180c */
[C---:B------:R-:W-:Y:S01]  /*14870*/  HMMA.16816.F32.BF16 R16, R116.reuse, R130, R16 ;  /* 0x000000827410723c */ /* 0x040fe20000041810 */
[----:B------:R-:W4:Y:S07]  /*14880*/  LDSM.16.M88.4 R128, [R136+0x7000] ;  /* 0x007000008880783b */ /* 0x000f2e0000000200 */
[C---:B--2---:R-:W-:Y:S08]  /*14890*/  HMMA.16816.F32.BF16 R20, R116.reuse, R112, R20 ;  /* 0x000000707414723c */ /* 0x044ff00000041814 */
[C---:B------:R-:W-:Y:S01]  /*148a0*/  HMMA.16816.F32.BF16 R24, R116.reuse, R114, R24 ;  /* 0x000000727418723c */ /* 0x040fe20000041818 */
[----:B------:R-:W2:Y:S01]  /*148b0*/  LDSM.16.M88.4 R112, [R136+0x7800] ;  /* 0x007800008870783b */ /* 0x000ea20000000200 */
[----:B------:R-:W-:Y:S04]  /*148c0*/  DEPBAR.LE SB0, 0x0 ;  /* 0x000080000000791a */ /* 0x000fe80000000000 */
[----:B------:R-:W-:Y:S02]  /*148d0*/  BAR.SYNC.DEFER_BLOCKING 0x0 ;  /* 0x0000000000007b1d */ /* 0x000fe40000010000 */
[C---:B-1----:R-:W-:Y:S08]  /*148e0*/  HMMA.16816.F32.BF16 R28, R116.reuse, R104, R28 ;  /* 0x00000068741c723c */ /* 0x042ff0000004181c */
[----:B------:R-:W-:Y:S08]  /*148f0*/  HMMA.16816.F32.BF16 R32, R116, R106, R32 ;  /* 0x0000006a7420723c */ /* 0x000ff00000041820 */
[C---:B---3--:R-:W-:Y:S08]  /*14900*/  HMMA.16816.F32.BF16 R4, R108.reuse, R120, R4 ;  /* 0x000000786c04723c */ /* 0x048ff00000041804 */
[C---:B------:R-:W-:Y:S08]  /*14910*/  HMMA.16816.F32.BF16 R8, R108.reuse, R122, R8 ;  /* 0x0000007a6c08723c */ /* 0x040ff00000041808 */
[C---:B------:R-:W-:Y:S08]  /*14920*/  HMMA.16816.F32.BF16 R12, R108.reuse, R124, R12 ;  /* 0x0000007c6c0c723c */ /* 0x040ff0000004180c */
[C---:B------:R-:W-:Y:S08]  /*14930*/  HMMA.16816.F32.BF16 R16, R108.reuse, R126, R16 ;  /* 0x0000007e6c10723c */ /* 0x040ff00000041810 */
[C---:B----4-:R-:W-:Y:S08]  /*14940*/  HMMA.16816.F32.BF16 R20, R108.reuse, R128, R20 ;  /* 0x000000806c14723c */ /* 0x050ff00000041814 */
[C---:B------:R-:W-:Y:S08]  /*14950*/  HMMA.16816.F32.BF16 R24, R108.reuse, R130, R24 ;  /* 0x000000826c18723c */ /* 0x040ff00000041818 */
[C---:B--2---:R-:W-:Y:S08]  /*14960*/  HMMA.16816.F32.BF16 R28, R108.reuse, R112, R28 ;  /* 0x000000706c1c723c */ /* 0x044ff0000004181c */
        /* <DEDUP_REMOVED lines=15> */
[----:B------:R-:W-:Y:S01]  /*14a60*/  IMAD.MOV.U32 R108, RZ, RZ, RZ ;  /* 0x000000ffff6c7224 */ /* 0x000fe200078e00ff */
[----:B------:R-:W-:Y:S02]  /*14a70*/  IADD3 R105, PT, PT, R164, -0x40, RZ ;  /* 0xffffffc0a4697810 */ /* 0x000fe40007ffe0ff */
[----:B------:R-:W-:Y:S02]  /*14a80*/  IABS R107, R111 ;  /* 0x0000006f006b7213 */ /* 0x000fe40000000000 */
        /* <DEDUP_REMOVED lines=57> */
.L_x_5273:
        /* <DEDUP_REMOVED lines=11> */
[----:B------:R-:W-:Y:S01]  /*14ed0*/  IADD3 R102, P0, PT, R106, R103, RZ ;  /* 0x000000676a667210 */ /* 0x000fe20007f1e0ff */
[--C-:B------:R-:W-:Y:S04]  /*14ee0*/  IMAD.X R107, R109, 0x1, R104.reuse, P5 ;  /* 0x000000016d6b7824 */ /* 0x100fe800028e0668 */
[----:B------:R-:W-:Y:S02]  /*14ef0*/  IMAD.X R103, R107, 0x1, R104, P0 ;  /* 0x000000016b677824 */ /* 0x000fe400000e0668 */
[----:B-1----:R-:W-:Y:S05]  /*14f00*/  @!P1 IMAD.MOV.U32 R151, RZ, RZ, R149 ;  /* 0x000000ffff979224 */ /* 0x002fea00078e0095 */
        /* <DEDUP_REMOVED lines=36> */
.L_x_5272:
[----:B--2---:R-:W-:Y:S01]  /*15150*/  FMNMX3.FTZ R3, R0, R6, R7, !PT ;  /* 0x0000000600037276 */ /* 0x004fe20007810007 */
        /* <DEDUP_REMOVED lines=71> */
[----:B------:R-:W-:Y:S03]  /*155d0*/  FMUL.FTZ R44, R2, R44 ;  /* 0x0000002c022c7220 */ /* 0x000fe60000410000 */
[----:B------:R-:W3:Y:S01]  /*155e0*/  MUFU.EX2 R6, R6 ;  /* 0x0000000600067308 */ /* 0x000ee20000000800 */
[----:B--2---:R-:W-:Y:S01]  /*155f0*/  F2FP.BF16.F32.PACK_AB R96, R120, R121 ;  /* 0x000000797860723e */ /* 0x004fe200000010ff */
[----:B------:R-:W-:Y:S01]  /*15600*/  LDSM.16.MT88.4 R28, [R144+0xb000] ;  /* 0x00b00000901c783b */ /* 0x000fe20000004200 */
        /* <DEDUP_REMOVED lines=14> */
[----:B---3--:R-:W-:Y:S01]  /*156f0*/  F2FP.BF16.F32.PACK_AB R97, R6, R123 ;  /* 0x0000007b0661723e */ /* 0x008fe200000010ff */
        /* <DEDUP_REMOVED lines=14> */
[----:B------:R-:W3:Y:S01]  /*157e0*/  MUFU.EX2 R122, R122 ;  /* 0x0000007a007a7308 */ /* 0x000ee20000000800 */
        /* <DEDUP_REMOVED lines=16> */
[----:B---3--:R-:W-:Y:S01]  /*158f0*/  F2FP.BF16.F32.PACK_AB R99, R122, R103 ;  /* 0x000000677a63723e */ /* 0x008fe200000010ff */
[C---:B------:R-:W-:Y:S01]  /*15900*/  FMUL.FTZ R14, R0.reuse, R94 ;  /* 0x0000005e000e7220 */ /* 0x040fe20000410000 */
[--C-:B------:R-:W-:Y:S01]  /*15910*/  FFMA.FTZ R129, R15, UR4, -R124.reuse ;  /* 0x000000040f817c23 */ /* 0x100fe2000801087c */
        /* <DEDUP_REMOVED lines=19> */
[--C-:B------:R-:W-:Y:S01]  /*15a50*/  FFMA.FTZ R131, R17, UR4, -R125.reuse ;  /* 0x0000000411837c23 */ /* 0x100fe2000801087d */
[----:B------:R-:W-:Y:S01]  /*15a60*/  FMUL.FTZ R17, R2, R89 ;  /* 0x0000005902117220 */ /* 0x000fe20000410000 */
[--C-:B------:R-:W-:Y:S01]  /*15a70*/  FFMA.FTZ R132, R18, UR4, -R124.reuse ;  /* 0x0000000412847c23 */ /* 0x100fe2000801087c */
[C---:B------:R-:W-:Y:S01]  /*15a80*/  FMUL.FTZ R18, R0.reuse, R90 ;  /* 0x0000005a00127220 */ /* 0x040fe20000410000 */
[----:B------:R-:W-:Y:S01]  /*15a90*/  FFMA.FTZ R133, R19, UR4, -R124 ;  /* 0x0000000413857c23 */ /* 0x000fe2000801087c */
[C---:B------:R-:W-:Y:S01]  /*15aa0*/  HMMA.16816.F32.BF16 R44, R96.reuse, R110, R44 ;  /* 0x0000006e602c723c */ /* 0x040fe2000004182c */
[----:B------:R-:W3:Y:S03]  /*15ab0*/  LDSM.16.MT88.4 R108, [R147+0xa000] ;  /* 0x00a00000936c783b */ /* 0x000ee60000004200 */
[----:B------:R-:W4:Y:S01]  /*15ac0*/  MUFU.EX2 R129, R129 ;  /* 0x0000008100817308 */ /* 0x000f220000000800 */
[----:B--2---:R-:W-:Y:S01]  /*15ad0*/  F2FP.BF16.F32.PACK_AB R88, R127, R126 ;  /* 0x0000007e7f58723e */ /* 0x004fe200000010ff */
[----:B------:R-:W-:Y:S01]  /*15ae0*/  FMUL.FTZ R19, R0, R91 ;  /* 0x0000005b00137220 */ /* 0x000fe20000410000 */
[----:B------:R-:W-:Y:S01]  /*15af0*/  FFMA.FTZ R32, R32, UR4, -R125 ;  /* 0x0000000420207c23 */ /* 0x000fe2000801087d */
[----:B------:R-:W-:Y:S01]  /*15b00*/  FFMA.FTZ R121, R2, R167, R121 ;  /* 0x000000a702797223 */ /* 0x000fe20000010079 */
[----:B------:R-:W-:Y:S01]  /*15b10*/  ISETP.GT.AND P0, PT, R165, R148, PT ;  /* 0x00000094a500720c */ /* 0x000fe20003f04270 */
[C---:B------:R-:W-:Y:S04]  /*15b20*/  HMMA.16816.F32.BF16 R48, R96.reuse, R112, R48 ;  /* 0x000000706030723c */ /* 0x040fe80000041830 */
[----:B------:R-:W-:Y:S01]  /*15b30*/  MUFU.EX2 R130, R130 ;  /* 0x0000008200827308 */ /* 0x000fe20000000800 */
[----:B------:R-:W-:Y:S01]  /*15b40*/  FFMA.FTZ R123, R0, R166, R123 ;  /* 0x000000a6007b7223 */ /* 0x000fe2000001007b */
[----:B------:R-:W-:Y:S01]  /*15b50*/  FADD.FTZ R120, R120, R121 ;  /* 0x0000007978787221 */ /* 0x000fe20000010000 */
[----:B------:R-:W-:Y:S02]  /*15b60*/  MOV R2, R101 ;  /* 0x0000006500027202 */ /* 0x000fe40000000f00 */
[----:B------:R-:W-:Y:S01]  /*15b70*/  FADD.FTZ R6, R6, R123 ;  /* 0x0000007b06067221 */ /* 0x000fe20000010000 */
[C---:B------:R-:W-:Y:S01]  /*15b80*/  HMMA.16816.F32.BF16 R52, R96.reuse, R114, R52 ;  /* 0x000000726034723c */ /* 0x040fe20000041834 */
[----:B------:R-:W2:Y:S03]  /*15b90*/  LDSM.16.MT88.4 R112, [R146+0xa000] ;  /* 0x00a000009270783b */ /* 0x000ea60000004200 */
[----:B------:R-:W5:Y:S01]  /*15ba0*/  MUFU.EX2 R131, R131 ;  /* 0x0000008300837308 */ /* 0x000f620000000800 */
[----:B----4-:R-:W-:Y:S01]  /*15bb0*/  F2FP.BF16.F32.PACK_AB R89, R129, R128 ;  /* 0x000000808159723e */ /* 0x010fe200000010ff */
[----:B------:R-:W-:Y:S01]  /*15bc0*/  FADD.FTZ R7, R7, R120 ;  /* 0x0000007807077221 */ /* 0x000fe20000010000 */
[----:B------:R-:W-:Y:S03]  /*15bd0*/  FADD.FTZ R103, R103, R6 ;  /* 0x0000000667677221 */ /* 0x000fe60000010000 */
[----:B------:R-:W-:Y:S01]  /*15be0*/  FADD.FTZ R7, R102, R7 ;  /* 0x0000000766077221 */ /* 0x000fe20000010000 */
[C---:B-1----:R-:W-:Y:S03]  /*15bf0*/  HMMA.16816.F32.BF16 R56, R96.reuse, R104, R56 ;  /* 0x000000686038723c */ /* 0x042fe60000041838 */
[----:B------:R-:W-:Y:S01]  /*15c00*/  MUFU.EX2 R132, R132 ;  /* 0x0000008400847308 */ /* 0x000fe20000000800 */
[----:B------:R-:W-:Y:S01]  /*15c10*/  FADD.FTZ R103, R122, R103 ;  /* 0x000000677a677221 */ /* 0x000fe20000010000 */
[----:B------:R-:W-:Y:S03]  /*15c20*/  FADD.FTZ R126, R126, R7 ;  /* 0x000000077e7e7221 */ /* 0x000fe60000010000 */
[----:B------:R-:W-:Y:S01]  /*15c30*/  FADD.FTZ R128, R128, R103 ;  /* 0x0000006780807221 */ /* 0x000fe20000010000 */
[C---:B------:R-:W-:Y:S01]  /*15c40*/  HMMA.16816.F32.BF16 R60, R96.reuse, R106, R60 ;  /* 0x0000006a603c723c */ /* 0x040fe2000004183c */
[----:B------:R-:W1:Y:S03]  /*15c50*/  LDSM.16.MT88.4 R104, [R145+0xa000] ;  /* 0x00a000009168783b */ /* 0x000e660000004200 */
[----:B------:R-:W4:Y:S01]  /*15c60*/  MUFU.EX2 R133, R133 ;  /* 0x0000008500857308 */ /* 0x000f220000000800 */
[----:B-----5:R-:W-:Y:S01]  /*15c70*/  F2FP.BF16.F32.PACK_AB R90, R131, R130 ;  /* 0x00000082835a723e */ /* 0x020fe200000010ff */
[----:B------:R-:W-:Y:S01]  /*15c80*/  FADD.FTZ R127, R127, R126 ;  /* 0x0000007e7f7f7221 */ /* 0x000fe20000010000 */
[----:B------:R-:W-:Y:S01]  /*15c90*/  FADD.FTZ R129, R129, R128 ;  /* 0x0000008081817221 */ /* 0x000fe20000010000 */
[C---:B---3--:R-:W-:Y:S06]  /*15ca0*/  HMMA.16816.F32.BF16 R64, R96.reuse, R108, R64 ;  /* 0x0000006c6040723c */ /* 0x048fec0000041840 */
[----:B------:R-:W-:Y:S01]  /*15cb0*/  MUFU.EX2 R134, R134 ;  /* 0x0000008600867308 */ /* 0x000fe20000000800 */
[----:B------:R-:W-:Y:S04]  /*15cc0*/  FADD.FTZ R130, R130, R127 ;  /* 0x0000007f82827221 */ /* 0x000fe80000010000 */
[----:B------:R-:W-:Y:S01]  /*15cd0*/  FADD.FTZ R131, R131, R130 ;  /* 0x0000008283837221 */ /* 0x000fe20000010000 */
[C---:B------:R-:W-:Y:S01]  /*15ce0*/  HMMA.16816.F32.BF16 R68, R96.reuse, R110, R68 ;  /* 0x0000006e6044723c */ /* 0x040fe20000041844 */
[----:B------:R-:W3:Y:S03]  /*15cf0*/  LDSM.16.MT88.4 R108, [R144+0xa000] ;  /* 0x00a00000906c783b */ /* 0x000ee60000004200 */
[----:B------:R-:W-:Y:S01]  /*15d00*/  MUFU.EX2 R135, R135 ;  /* 0x0000008700877308 */ /* 0x000fe20000000800 */
[C---:B----4-:R-:W-:Y:S01]  /*15d10*/  F2FP.BF16.F32.PACK_AB R91, R133.reuse, R132 ;  /* 0x00000084855b723e */ /* 0x050fe200000010ff */
[----:B------:R-:W-:Y:S02]  /*15d20*/  FADD.FTZ R132, R132, R129 ;  /* 0x0000008184847221 */ /* 0x000fe40000010000 */
[C---:B--2---:R-:W-:Y:S06]  /*15d30*/  HMMA.16816.F32.BF16 R72, R96.reuse, R112, R72 ;  /* 0x000000706048723c */ /* 0x044fec0000041848 */
[----:B------:R-:W-:Y:S01]  /*15d40*/  MUFU.EX2 R151, R151 ;  /* 0x0000009700977308 */ /* 0x000fe20000000800 */
[----:B------:R-:W-:Y:S01]  /*15d50*/  FADD.FTZ R133, R133, R132 ;  /* 0x0000008485857221 */ /* 0x000fe20000010000 */
[C---:B------:R-:W-:Y:S01]  /*15d60*/  HMMA.16816.F32.BF16 R76, R96.reuse, R114, R76 ;  /* 0x00000072604c723c */ /* 0x040fe2000004184c */
[----:B------:R-:W-:Y:S07]  /*15d70*/  LDSM.16.MT88.4 R112, [R145+0x8800] ;  /* 0x008800009170783b */ /* 0x000fee0000004200 */
[----:B------:R-:W-:Y:S01]  /*15d80*/  MUFU.EX2 R168, R168 ;  /* 0x000000a800a87308 */ /* 0x000fe20000000800 */
[C---:B-1----:R-:W-:Y:S09]  /*15d90*/  HMMA.16816.F32.BF16 R80, R96.reuse, R104, R80 ;  /* 0x000000686050723c */ /* 0x042ff20000041850 */
[----:B------:R-:W-:Y:S01]  /*15da0*/  MUFU.EX2 R169, R169 ;  /* 0x000000a900a97308 */ /* 0x000fe20000000800 */
[C---:B------:R-:W-:Y:S01]  /*15db0*/  HMMA.16816.F32.BF16 R12, R96.reuse, R106, R12 ;  /* 0x0000006a600c723c */ /* 0x040fe2000004180c */
[----:B------:R-:W1:Y:S08]  /*15dc0*/  LDSM.16.MT88.4 R104, [R146+0x8800] ;  /* 0x008800009268783b */ /* 0x000e700000004200 */
[----:B------:R-:W-:Y:S01]  /*15dd0*/  MUFU.EX2 R170, R170 ;  /* 0x000000aa00aa7308 */ /* 0x000fe20000000800 */
[C---:B---3--:R-:W-:Y:S09]  /*15de0*/  HMMA.16816.F32.BF16 R84, R96.reuse, R108, R84 ;  /* 0x0000006c6054723c */ /* 0x048ff20000041854 */
[----:B------:R-:W-:Y:S01]  /*15df0*/  MUFU.EX2 R171, R171 ;  /* 0x000000ab00ab7308 */ /* 0x000fe20000000800 */
[----:B------:R-:W-:Y:S01]  /*15e00*/  HMMA.16816.F32.BF16 R16, R96, R110, R16 ;  /* 0x0000006e6010723c */ /* 0x000fe20000041810 */
[----:B------:R-:W2:Y:S08]  /*15e10*/  LDSM.16.MT88.4 R96, [R147+0xa800] ;  /* 0x00a800009360783b */ /* 0x000eb00000004200 */
[----:B------:R-:W-:Y:S01]  /*15e20*/  MUFU.EX2 R172, R172 ;  /* 0x000000ac00ac7308 */ /* 0x000fe20000000800 */
[C---:B------:R-:W-:Y:S01]  /*15e30*/  HMMA.16816.F32.BF16 R8, R88.reuse, R92, R8 ;  /* 0x0000005c5808723c */ /* 0x040fe20000041808 */
[----:B------:R-:W-:Y:S08]  /*15e40*/  LDSM.16.MT88.4 R108, [R144+0x9000] ;  /* 0x00900000906c783b */ /* 0x000ff00000004200 */
[----:B------:R-:W-:Y:S01]  /*15e50*/  MUFU.EX2 R32, R32 ;  /* 0x0000002000207308 */ /* 0x000fe20000000800 */
        /* <DEDUP_REMOVED lines=8> */
[C---:B------:R-:W-:Y:S03]  /*15ee0*/  HMMA.16816.F32.BF16 R56, R88.reuse, R116, R56 ;  /* 0x000000745838723c */ /* 0x040fe60000041838 */
[--C-:B------:R-:W-:Y:S01]  /*15ef0*/  FFMA.FTZ R117, R21, UR4, -R125.reuse ;  /* 0x0000000415757c23 */ /* 0x100fe2000801087d */
[--C-:B------:R-:W-:Y:S04]  /*15f00*/  FFMA.FTZ R116, R22, UR4, -R124.reuse ;  /* 0x0000000416747c23 */ /* 0x100fe8000801087c */
[C---:B------:R-:W-:Y:S01]  /*15f10*/  HMMA.16816.F32.BF16 R60, R88.reuse, R118, R60 ;  /* 0x00000076583c723c */ /* 0x040fe2000004183c */
[----:B------:R-:W4:Y:S02]  /*15f20*/  MUFU.EX2 R117, R117 ;  /* 0x0000007500757308 */ /* 0x000f240000000800 */
[--C-:B------:R-:W-:Y:S01]  /*15f30*/  FFMA.FTZ R119, R23, UR4, -R124.reuse ;  /* 0x0000000417777c23 */ /* 0x100fe2000801087c */
[--C-:B------:R-:W-:Y:S01]  /*15f40*/  FFMA.FTZ R118, R24, UR4, -R125.reuse ;  /* 0x0000000418767c23 */ /* 0x100fe2000801087d */
[----:B------:R-:W5:Y:S01]  /*15f50*/  LDSM.16.MT88.4 R20, [R144+0xa800] ;  /* 0x00a800009014783b */ /* 0x000f620000004200 */
[----:B------:R-:W-:Y:S01]  /*15f60*/  FFMA.FTZ R125, R33, UR4, -R125 ;  /* 0x00000004217d7c23 */ /* 0x000fe2000801087d */
[--C-:B------:R-:W-:Y:S01]  /*15f70*/  FFMA.FTZ R33, R34, UR4, -R124.reuse ;  /* 0x0000000422217c23 */ /* 0x100fe2000801087c */
[C---:B--2---:R-:W-:Y:S03]  /*15f80*/  HMMA.16816.F32.BF16 R64, R88.reuse, R96, R64 ;  /* 0x000000605840723c */ /* 0x044fe60000041840 */
[----:B------:R-:W-:Y:S01]  /*15f90*/  MUFU.EX2 R116, R116 ;  /* 0x0000007400747308 */ /* 0x000fe20000000800 */
[----:B------:R-:W-:Y:S01]  /*15fa0*/  FFMA.FTZ R124, R35, UR4, -R124 ;  /* 0x00000004237c7c23 */ /* 0x000fe2000801087c */
[----:B------:R-:W-:Y:S03]  /*15fb0*/  LDSM.16.MT88.4 R24, [R145+0x9000] ;  /* 0x009000009118783b */ /* 0x000fe60000004200 */
[C---:B------:R-:W-:Y:S05]  /*15fc0*/  HMMA.16816.F32.BF16 R68, R88.reuse, R98, R68 ;  /* 0x000000625844723c */ /* 0x040fea0000041844 */
[----:B------:R-:W2:Y:S01]  /*15fd0*/  MUFU.EX2 R119, R119 ;  /* 0x0000007700777308 */ /* 0x000ea20000000800 */
[----:B------:R-:W2:Y:S02]  /*15fe0*/  LDSM.16.MT88.4 R96, [R147+0x9000] ;  /* 0x009000009360783b */ /* 0x000ea40000004200 */
[C---:B---3--:R-:W-:Y:S07]  /*15ff0*/  HMMA.16816.F32.BF16 R72, R88.reuse, R92, R72 ;  /* 0x0000005c5848723c */ /* 0x048fee0000041848 */
[----:B------:R-:W3:Y:S01]  /*16000*/  MUFU.EX2 R118, R118 ;  /* 0x0000007600767308 */ /* 0x000ee20000000800 */
[C---:B------:R-:W-:Y:S01]  /*16010*/  HMMA.16816.F32.BF16 R76, R88.reuse, R94, R76 ;  /* 0x0000005e584c723c */ /* 0x040fe2000004184c */
[----:B------:R-:W3:Y:S08]  /*16020*/  LDSM.16.MT88.4 R92, [R146+0x9000] ;  /* 0x00900000925c783b */ /* 0x000ef00000004200 */
[----:B------:R-:W3:Y:S01]  /*16030*/  MUFU.EX2 R125, R125 ;  /* 0x0000007d007d7308 */ /* 0x000ee20000000800 */
[C---:B-1----:R-:W-:Y:S09]  /*16040*/  HMMA.16816.F32.BF16 R80, R88.reuse, R104, R80 ;  /* 0x000000685850723c */ /* 0x042ff20000041850 */
[----:B------:R-:W-:Y:S01]  /*16050*/  MUFU.EX2 R33, R33 ;  /* 0x0000002100217308 */ /* 0x000fe20000000800 */
[C---:B------:R-:W-:Y:S01]  /*16060*/  HMMA.16816.F32.BF16 R12, R88.reuse, R106, R12 ;  /* 0x0000006a580c723c */ /* 0x040fe2000004180c */
[----:B------:R-:W-:Y:S08]  /*16070*/  LDSM.16.MT88.4 R104, [R146+0x9800] ;  /* 0x009800009268783b */ /* 0x000ff00000004200 */
[----:B------:R-:W1:Y:S01]  /*16080*/  MUFU.EX2 R124, R124 ;  /* 0x0000007c007c7308 */ /* 0x000e620000000800 */
[C---:B-----5:R-:W-:Y:S03]  /*16090*/  HMMA.16816.F32.BF16 R84, R88.reuse, R20, R84 ;  /* 0x000000145854723c */ /* 0x060fe60000041854 */
[----:B----4-:R-:W-:Y:S01]  /*160a0*/  F2FP.BF16.F32.PACK_AB R20, R117, R134 ;  /* 0x000000867514723e */ /* 0x010fe200000010ff */
[----:B------:R-:W-:Y:S01]  /*160b0*/  FADD.FTZ R134, R134, R131 ;  /* 0x0000008386867221 */ /* 0x000fe20000010000 */
[----:B--2---:R-:W-:Y:S01]  /*160c0*/  F2FP.BF16.F32.PACK_AB R21, R119, R116 ;  /* 0x000000747715723e */ /* 0x004fe200000010ff */
[----:B------:R-:W-:Y:S02]  /*160d0*/  FADD.FTZ R116, R116, R133 ;  /* 0x0000008574747221 */ /* 0x000fe40000010000 */
[----:B------:R-:W-:Y:S01]  /*160e0*/  HMMA.16816.F32.BF16 R16, R88, R22, R16 ;  /* 0x000000165810723c */ /* 0x000fe20000041810 */
[----:B------:R-:W2:Y:S02]  /*160f0*/  LDSM.16.MT88.4 R88, [R147+0xb000] ;  /* 0x00b000009358783b */ /* 0x000ea40000004200 */
[----:B---3--:R-:W-:Y:S01]  /*16100*/  F2FP.BF16.F32.PACK_AB R22, R135, R118 ;  /* 0x000000768716723e */ /* 0x008fe200000010ff */
[----:B------:R-:W-:Y:S01]  /*16110*/  FADD.FTZ R117, R117, R134 ;  /* 0x0000008675757221 */ /* 0x000fe20000010000 */
[----:B------:R-:W-:Y:S01]  /*16120*/  F2FP.BF16.F32.PACK_AB R23, R168, R151 ;  /* 0x00000097a817723e */ /* 0x000fe200000010ff */
[----:B------:R-:W-:Y:S02]  /*16130*/  FADD.FTZ R116, R119, R116 ;  /* 0x0000007477747221 */ /* 0x000fe40000010000 */
[----:B------:R-:W-:Y:S02]  /*16140*/  FADD.FTZ R0, R118, R117 ;  /* 0x0000007576007221 */ /* 0x000fe40000010000 */
[----:B------:R-:W-:Y:S02]  /*16150*/  FADD.FTZ R151, R151, R116 ;  /* 0x0000007497977221 */ /* 0x000fe40000010000 */
[C---:B------:R-:W-:Y:S05]  /*16160*/  HMMA.16816.F32.BF16 R8, R20.reuse, R96, R8 ;  /* 0x000000601408723c */ /* 0x040fea0000041808 */
[----:B------:R-:W-:Y:S01]  /*16170*/  FADD.FTZ R0, R135, R0 ;  /* 0x0000000087007221 */ /* 0x000fe20000010000 */
[----:B------:R-:W-:Y:S02]  /*16180*/  FADD.FTZ R168, R168, R151 ;  /* 0x00000097a8a87221 */ /* 0x000fe40000010000 */
[C---:B------:R-:W-:Y:S01]  /*16190*/  HMMA.16816.F32.BF16 R36, R20.reuse, R98, R36 ;  /* 0x000000621424723c */ /* 0x040fe20000041824 */
[----:B------:R-:W3:Y:S02]  /*161a0*/  LDSM.16.MT88.4 R96, [R146+0xb000] ;  /* 0x00b000009260783b */ /* 0x000ee40000004200 */
[----:B------:R-:W-:Y:S01]  /*161b0*/  FADD.FTZ R7, R169, R0 ;  /* 0x00000000a9077221 */ /* 0x000fe20000010000 */
[----:B------:R-:W-:Y:S03]  /*161c0*/  MOV R0, R3 ;  /* 0x0000000300007202 */ /* 0x000fe60000000f00 */
[C---:B------:R-:W-:Y:S01]  /*161d0*/  FADD.FTZ R7, R170.reuse, R7 ;  /* 0x00000007aa077221 */ /* 0x040fe20000010000 */
[C---:B------:R-:W-:Y:S08]  /*161e0*/  HMMA.16816.F32.BF16 R40, R20.reuse, R92, R40 ;  /* 0x0000005c1428723c */ /* 0x040ff00000041828 */
[C---:B------:R-:W-:Y:S01]  /*161f0*/  HMMA.16816.F32.BF16 R44, R20.reuse, R94, R44 ;  /* 0x0000005e142c723c */ /* 0x040fe2000004182c */
[----:B------:R-:W-:Y:S07]  /*16200*/  LDSM.16.MT88.4 R92, [R147+0x9800] ;  /* 0x00980000935c783b */ /* 0x000fee0000004200 */
[C---:B------:R-:W-:Y:S08]  /*16210*/  HMMA.16816.F32.BF16 R48, R20.reuse, R24, R48 ;  /* 0x000000181430723c */ /* 0x040ff00000041830 */
[C---:B------:R-:W-:Y:S01]  /*16220*/  HMMA.16816.F32.BF16 R52, R20.reuse, R26, R52 ;  /* 0x0000001a1434723c */ /* 0x040fe20000041834 */
[----:B------:R-:W4:Y:S07]  /*16230*/  LDSM.16.MT88.4 R24, [R145+0xb000] ;  /* 0x00b000009118783b */ /* 0x000f2e0000004200 */
[C---:B------:R-:W-:Y:S08]  /*16240*/  HMMA.16816.F32.BF16 R56, R20.reuse, R108, R56 ;  /* 0x0000006c1438723c */ /* 0x040ff00000041838 */
[C---:B------:R-:W-:Y:S01]  /*16250*/  HMMA.16816.F32.BF16 R60, R20.reuse, R110, R60 ;  /* 0x0000006e143c723c */ /* 0x040fe2000004183c */
[----:B------:R-:W5:Y:S07]  /*16260*/  LDSM.16.MT88.4 R108, [R145+0x9800] ;  /* 0x00980000916c783b */ /* 0x000f6e0000004200 */
[C---:B--2---:R-:W-:Y:S03]  /*16270*/  HMMA.16816.F32.BF16 R64, R20.reuse, R88, R64 ;  /* 0x000000581440723c */ /* 0x044fe60000041840 */
[----:B------:R-:W-:Y:S02]  /*16280*/  F2FP.BF16.F32.PACK_AB R88, R170, R169 ;  /* 0x000000a9aa58723e */ /* 0x000fe400000010ff */
[C---:B------:R-:W-:Y:S01]  /*16290*/  F2FP.BF16.F32.PACK_AB R89, R172.reuse, R171 ;  /* 0x000000abac59723e */ /* 0x040fe200000010ff */
[----:B------:R-:W-:Y:S02]  /*162a0*/  FADD.FTZ R171, R171, R168 ;  /* 0x000000a8abab7221 */ /* 0x000fe40000010000 */
[C---:B------:R-:W-:Y:S03]  /*162b0*/  HMMA.16816.F32.BF16 R68, R20.reuse, R90, R68 ;  /* 0x0000005a1444723c */ /* 0x040fe60000041844 */
[----:B------:R-:W-:Y:S01]  /*162c0*/  F2FP.BF16.F32.PACK_AB R90, R125, R32 ;  /* 0x000000207d5a723e */ /* 0x000fe200000010ff */
[----:B------:R-:W-:Y:S01]  /*162d0*/  FADD.FTZ R172, R172, R171 ;  /* 0x000000abacac7221 */ /* 0x000fe20000010000 */
[----:B-1----:R-:W-:Y:S01]  /*162e0*/  F2FP.BF16.F32.PACK_AB R91, R124, R33 ;  /* 0x000000217c5b723e */ /* 0x002fe200000010ff */
[----:B------:R-:W-:Y:S02]  /*162f0*/  FADD.FTZ R32, R32, R7 ;  /* 0x0000000720207221 */ /* 0x000fe40000010000 */
[C---:B---3--:R-:W-:Y:S03]  /*16300*/  HMMA.16816.F32.BF16 R72, R20.reuse, R96, R72 ;  /* 0x000000601448723c */ /* 0x048fe60000041848 */
[----:B------:R-:W-:Y:S01]  /*16310*/  FADD.FTZ R33, R33, R172 ;  /* 0x000000ac21217221 */ /* 0x000fe20000010000 */
[----:B------:R-:W-:Y:S03]  /*16320*/  FADD.FTZ R167, R125, R32 ;  /* 0x000000207da77221 */ /* 0x000fe60000010000 */
[----:B------:R-:W-:Y:S01]  /*16330*/  FADD.FTZ R166, R124, R33 ;  /* 0x000000217ca67221 */ /* 0x000fe20000010000 */
[C---:B------:R-:W-:Y:S08]  /*16340*/  HMMA.16816.F32.BF16 R76, R20.reuse, R98, R76 ;  /* 0x00000062144c723c */ /* 0x040ff0000004184c */
[C---:B----4-:R-:W-:Y:S08]  /*16350*/  HMMA.16816.F32.BF16 R80, R20.reuse, R24, R80 ;  /* 0x000000181450723c */ /* 0x050ff00000041850 */
[C---:B------:R-:W-:Y:S01]  /*16360*/  HMMA.16816.F32.BF16 R12, R20.reuse, R26, R12 ;  /* 0x0000001a140c723c */ /* 0x040fe2000004180c */
[----:B------:R-:W1:Y:S07]  /*16370*/  LDSM.16.MT88.4 R24, [R147+0xb800] ;  /* 0x00b800009318783b */ /* 0x000e6e0000004200 */
[C---:B------:R-:W-:Y:S08]  /*16380*/  HMMA.16816.F32.BF16 R84, R20.reuse, R28, R84 ;  /* 0x0000001c1454723c */ /* 0x040ff00000041854 */
[----:B------:R-:W-:Y:S01]  /*16390*/  HMMA.16816.F32.BF16 R16, R20, R30, R16 ;  /* 0x0000001e1410723c */ /* 0x000fe20000041810 */
[----:B------:R-:W2:Y:S07]  /*163a0*/  LDSM.16.MT88.4 R20, [R146+0xb800] ;  /* 0x00b800009214783b */ /* 0x000eae0000004200 */
[C---:B------:R-:W-:Y:S01]  /*163b0*/  HMMA.16816.F32.BF16 R96, R88.reuse, R92, R8 ;  /* 0x0000005c5860723c */ /* 0x040fe20000041808 */
[----:B------:R-:W-:Y:S07]  /*163c0*/  LDSM.16.MT88.4 R8, [R144+0xb800] ;  /* 0x00b800009008783b */ /* 0x000fee0000004200 */
[C---:B------:R-:W-:Y:S01]  /*163d0*/  HMMA.16816.F32.BF16 R36, R88.reuse, R94, R36 ;  /* 0x0000005e5824723c */ /* 0x040fe20000041824 */
[----:B------:R-:W3:Y:S07]  /*163e0*/  LDSM.16.MT88.4 R92, [R145+0xb800] ;  /* 0x00b80000915c783b */ /* 0x000eee0000004200 */
[C---:B------:R-:W-:Y:S08]  /*163f0*/  HMMA.16816.F32.BF16 R40, R88.reuse, R104, R40 ;  /* 0x000000685828723c */ /* 0x040ff00000041828 */
        /* <DEDUP_REMOVED lines=10> */
[C---:B------:R-:W-:Y:S08]  /*164a0*/  HMMA.16816.F32.BF16 R92, R88.reuse, R94, R12 ;  /* 0x0000005e585c723c */ /* 0x040ff0000004180c */
[C---:B------:R-:W-:Y:S08]  /*164b0*/  HMMA.16816.F32.BF16 R84, R88.reuse, R8, R84 ;  /* 0x000000085854723c */ /* 0x040ff00000041854 */
[----:B------:R-:W-:Y:S01]  /*164c0*/  HMMA.16816.F32.BF16 R88, R88, R10, R16 ;  /* 0x0000000a5858723c */ /* 0x000fe20000041810 */
[----:B------:R-:W-:Y:S08]  /*164d0*/  @!UPT UIADD3 URZ, UPT, UPT, URZ, URZ, URZ ;  /* 0x000000fffffff290 */ /* 0x000ff0000fffe0ff */
[----:B------:R-:W-:Y:S11]  /*164e0*/  @P0 BRA `(.L_x_5274) ;  /* 0xffffffd400680947 */ /* 0x000ff6000383ffff */
.L_x_5270:
[----:B------:R-:W1:Y:S01]  /*164f0*/  SHFL.BFLY PT, R0, R167, 0x2, 0x1f ;  /* 0x0c401f00a7007f89 */ /* 0x000e6200000e0000 */
[C---:B------:R-:W-:Y:S01]  /*16500*/  SHF.L.U32 R7, R162.reuse, 0x1, RZ ;  /* 0x00000001a2077819 */ /* 0x040fe200000006ff */
[----:B------:R-:W2:Y:S01]  /*16510*/  S2UR UR9, SR_CTAID.Y ;  /* 0x00000000000979c3 */ /* 0x000ea20000002600 */
[C---:B------:R-:W-:Y:S01]  /*16520*/  SHF.L.U32 R6, R162.reuse, 0x5, RZ ;  /* 0x00000005a2067819 */ /* 0x040fe200000006ff */
[----:B------:R-:W3:Y:S01]  /*16530*/  SHFL.BFLY PT, R9, R166, 0x2, 0x1f ;  /* 0x0c401f00a6097f89 */ /* 0x000ee200000e0000 */
[----:B------:R-:W-:Y:S01]  /*16540*/  LOP3.LUT R11, R7, 0x6, RZ, 0xc0, !PT ;  /* 0x00000006070b7812 */ /* 0x000fe200078ec0ff */
[----:B------:R-:W4:Y:S01]  /*16550*/  LDCU UR8, c[0x0][0x3e0] ;  /* 0x00007c00ff0877ac */ /* 0x000f220008000800 */
[----:B------:R-:W-:Y:S01]  /*16560*/  SHF.R.U32.HI R102, RZ, 0x1, R162 ;  /* 0x00000001ff667819 */ /* 0x000fe200000116a2 */
[----:B------:R-:W5:Y:S01]  /*16570*/  S2R R2, SR_TID.X ;  /* 0x0000000000027919 */ /* 0x000f620000002100 */
[----:B------:R-:W-:Y:S01]  /*16580*/  SHF.L.U32 R8, R162, 0x4, RZ ;  /* 0x00000004a2087819 */ /* 0x000fe200000006ff */
[----:B------:R-:W4:Y:S01]  /*16590*/  LDCU UR4, c[0x0][0x44c] ;  /* 0x00008980ff0477ac */ /* 0x000f220008000800 */
[----:B------:R-:W-:Y:S01]  /*165a0*/  LOP3.LUT R6, R11, 0x7c00, R6, 0xf8, !PT ;  /* 0x00007c000b067812 */ /* 0x000fe200078ef806 */
[----:B------:R-:W-:Y:S01]  /*165b0*/  BSSY.RECONVERGENT B0, `(.L_x_5275) ;  /* 0x00000c1000007945 */ /* 0x000fe20003800200 */
[----:B------:R-:W-:-:S02]  /*165c0*/  LOP3.LUT R11, R102, 0x30, RZ, 0xc0, !PT ;  /* 0x00000030660b7812 */ /* 0x000fc400078ec0ff */
[----:B------:R-:W-:Y:S02]  /*165d0*/  SHF.R.U32.HI R100, RZ, 0x2, R162 ;  /* 0x00000002ff647819 */ /* 0x000fe400000116a2 */
[----:B------:R-:W-:Y:S02]  /*165e0*/  LOP3.LUT R12, R8, 0x1c0, RZ, 0xc0, !PT ;  /* 0x000001c0080c7812 */ /* 0x000fe400078ec0ff */
[----:B------:R-:W-:Y:S01]  /*165f0*/  LOP3.LUT R100, R11, 0x7, R100, 0xf8, !PT ;  /* 0x000000070b647812 */ /* 0x000fe200078ef864 */
[----:B------:R-:W-:Y:S01]  /*16600*/  BAR.SYNC.DEFER_BLOCKING 0x0 ;  /* 0x0000000000007b1d */ /* 0x000fe20000010000 */
[----:B------:R-:W-:Y:S02]  /*16610*/  R2P PR, R162, 0x1c ;  /* 0x0000001ca2007804 */ /* 0x000fe40000000000 */
[----:B------:R-:W-:Y:S01]  /*16620*/  IADD3 R103, PT, PT, -R154, R155, RZ ;  /* 0x0000009b9a677210 */ /* 0x000fe20007ffe1ff */
[----:B-1----:R-:W-:Y:S01]  /*16630*/  FADD.FTZ R5, R0, R167 ;  /* 0x000000a700057221 */ /* 0x002fe20000010000 */
[----:B------:R-:W-:-:S02]  /*16640*/  SHF.L.U32 R0, R162, 0x2, RZ ;  /* 0x00000002a2007819 */ /* 0x000fc400000006ff */
[----:B------:R-:W-:Y:S01]  /*16650*/  LOP3.LUT R7, R12, 0x38, R7, 0xf8, !PT ;  /* 0x000000380c077812 */ /* 0x000fe200078ef807 */
[----:B---3--:R-:W-:Y:S01]  /*16660*/  FADD.FTZ R9, R9, R166 ;  /* 0x000000a609097221 */ /* 0x008fe20000010000 */
[----:B------:R-:W1:Y:S01]  /*16670*/  SHFL.BFLY PT, R10, R5, 0x1, 0x1f ;  /* 0x0c201f00050a7f89 */ /* 0x000e6200000e0000 */
[----:B------:R-:W-:Y:S02]  /*16680*/  LOP3.LUT R13, R0, 0x1f8, RZ, 0xc0, !PT ;  /* 0x000001f8000d7812 */ /* 0x000fe400078ec0ff */
[----:B------:R-:W-:Y:S01]  /*16690*/  LOP3.LUT R7, R6, R7, RZ, 0xfc, !PT ;  /* 0x0000000706077212 */ /* 0x000fe200078efcff */
[----:B------:R-:W3:Y:S01]  /*166a0*/  SHFL.BFLY PT, R4, R9, 0x1, 0x1f ;  /* 0x0c201f0009047f89 */ /* 0x000ee200000e0000 */
[----:B------:R-:W-:Y:S02]  /*166b0*/  LOP3.LUT R102, R13, 0x38, R102, 0x78, !PT ;  /* 0x000000380d667812 */ /* 0x000fe400078e7866 */
[----:B------:R-:W-:Y:S02]  /*166c0*/  LOP3.LUT R13, R8, 0x10, RZ, 0xc0, !PT ;  /* 0x00000010080d7812 */ /* 0x000fe400078ec0ff */
[----:B------:R-:W-:-:S02]  /*166d0*/  LEA R7, R7, UR5, 0x2 ;  /* 0x0000000507077c11 */ /* 0x000fc4000f8e10ff */
[----:B------:R-:W-:Y:S02]  /*166e0*/  LEA R102, R102, R13, 0x2 ;  /* 0x0000000d66667211 */ /* 0x000fe400078e10ff */
[----:B-----5:R-:W-:Y:S02]  /*166f0*/  SHF.R.U32.HI R2, RZ, 0x4, R2 ;  /* 0x00000004ff027819 */ /* 0x020fe40000011602 */
[----:B------:R-:W-:Y:S02]  /*16700*/  LOP3.LUT P6, RZ, R162, 0x3, RZ, 0xc0, !PT ;  /* 0x00000003a2ff7812 */ /* 0x000fe400078cc0ff */
[C---:B------:R-:W-:Y:S02]  /*16710*/  IADD3 R8, PT, PT, R2.reuse, 0x8, RZ ;  /* 0x0000000802087810 */ /* 0x040fe40007ffe0ff */
[----:B------:R-:W-:Y:S02]  /*16720*/  IADD3 R6, PT, PT, R2, 0x10, RZ ;  /* 0x0000001002067810 */ /* 0x000fe40007ffe0ff */
[----:B------:R-:W-:-:S02]  /*16730*/  ISETP.GE.AND P1, PT, R8, R103, PT ;  /* 0x000000670800720c */ /* 0x000fc40003f26270 */
[----:B------:R-:W-:Y:S01]  /*16740*/  ISETP.GE.AND P0, PT, R6, R103, PT ;  /* 0x000000670600720c */ /* 0x000fe20003f06270 */
[----:B-1----:R-:W-:Y:S01]  /*16750*/  FADD.FTZ R5, R5, R10 ;  /* 0x0000000a05057221 */ /* 0x002fe20000010000 */
[----:B------:R-:W-:Y:S02]  /*16760*/  MOV R10, 0x20 ;  /* 0x00000020000a7802 */ /* 0x000fe40000000f00 */
[----:B------:R-:W-:Y:S01]  /*16770*/  IADD3 R12, PT, PT, R2, 0x18, RZ ;  /* 0x00000018020c7810 */ /* 0x000fe20007ffe0ff */
[----:B---3--:R-:W-:Y:S01]  /*16780*/  FADD.FTZ R4, R9, R4 ;  /* 0x0000000409047221 */ /* 0x008fe20000010000 */
[----:B------:R-:W1:Y:S01]  /*16790*/  MUFU.RCP R11, R5 ;  /* 0x00000005000b7308 */ /* 0x000e620000001000 */
[----:B------:R-:W-:Y:S02]  /*167a0*/  MOV R9, 0x40 ;  /* 0x0000004000097802 */ /* 0x000fe40000000f00 */
[----:B------:R-:W-:Y:S02]  /*167b0*/  SEL R8, R10, 0xffffffe0, !P2 ;  /* 0xffffffe00a087807 */ /* 0x000fe40005000000 */
[----:B------:R-:W-:-:S02]  /*167c0*/  FSETP.NE.FTZ.AND P5, PT, R5, RZ, PT ;  /* 0x000000ff0500720b */ /* 0x000fc40003fb5000 */
[----:B------:R-:W-:Y:S01]  /*167d0*/  SEL R9, R9, 0xffffffc0, !P3 ;  /* 0xffffffc009097807 */ /* 0x000fe20005800000 */
[----:B------:R-:W3:Y:S01]  /*167e0*/  MUFU.RCP R13, R4 ;  /* 0x00000004000d7308 */ /* 0x000ee20000001000 */
[----:B------:R-:W-:Y:S02]  /*167f0*/  IADD3 R10, PT, PT, R2, 0x20, RZ ;  /* 0x00000020020a7810 */ /* 0x000fe40007ffe0ff */
[----:B------:R-:W-:Y:S02]  /*16800*/  FSETP.NE.FTZ.AND P3, PT, R4, RZ, PT ;  /* 0x000000ff0400720b */ /* 0x000fe40003f75000 */
[C---:B------:R-:W-:Y:S02]  /*16810*/  IADD3 R6, PT, PT, R7.reuse, 0x80, RZ ;  /* 0x0000008007067810 */ /* 0x040fe40007ffe0ff */
[----:B------:R-:W-:Y:S02]  /*16820*/  @P4 IADD3 R6, PT, PT, R7, -0x80, RZ ;  /* 0xffffff8007064810 */ /* 0x000fe40007ffe0ff */
[----:B-1----:R-:W-:-:S02]  /*16830*/  FSEL R11, R11, 1, P5 ;  /* 0x3f8000000b0b7808 */ /* 0x002fc40002800000 */
[-C--:B------:R-:W-:Y:S02]  /*16840*/  ISETP.GE.AND P5, PT, R10, R103.reuse, PT ;  /* 0x000000670a00720c */ /* 0x080fe40003fa6270 */
[----:B------:R-:W-:Y:S01]  /*16850*/  ISETP.GE.AND P2, PT, R12, R103, PT ;  /* 0x000000670c00720c */ /* 0x000fe20003f46270 */
[C---:B------:R-:W-:Y:S01]  /*16860*/  FMUL.FTZ R96, R11.reuse, R96 ;  /* 0x000000600b607220 */ /* 0x040fe20000410000 */
[C---:B------:R-:W-:Y:S01]  /*16870*/  FMUL.FTZ R97, R11.reuse, R97 ;  /* 0x000000610b617220 */ /* 0x040fe20000410000 */
[----:B------:R-:W-:Y:S01]  /*16880*/  FMUL.FTZ R36, R11, R36 ;  /* 0x000000240b247220 */ /* 0x000fe20000410000 */
        /* <DEDUP_REMOVED lines=64> */
[----:B------:R-:W-:Y:S01]  /*16c90*/  STS.64 [R7], R96 ;  /* 0x0000006007007388 */ /* 0x000fe20000000a00 */
[C---:B------:R-:W-:Y:S01]  /*16ca0*/  IADD3 R12, PT, PT, R8.reuse, R11, RZ ;  /* 0x0000000b080c7210 */ /* 0x040fe20007ffe0ff */
[----:B------:R-:W1:Y:S01]  /*16cb0*/  @P3 LDC R18, c[0x0][0x458] ;  /* 0x00011600ff123b82 */ /* 0x000e620000000800 */
[-C--:B------:R-:W-:Y:S01]  /*16cc0*/  IADD3 R15, PT, PT, R9, R6.reuse, RZ ;  /* 0x00000006090f7210 */ /* 0x080fe20007ffe0ff */
[----:B------:R-:W-:Y:S01]  /*16cd0*/  STS.64 [R7+0x800], R98 ;  /* 0x0008006207007388 */ /* 0x000fe20000000a00 */
[C---:B------:R-:W-:Y:S01]  /*16ce0*/  IADD3 R13, PT, PT, R8.reuse, R6, RZ ;  /* 0x00000006080d7210 */ /* 0x040fe20007ffe0ff */
[----:B------:R-:W3:Y:S01]  /*16cf0*/  @P3 MUFU.LG2 R4, R4 ;  /* 0x0000000400043308 */ /* 0x000ee20000000c00 */
[----:B------:R-:W-:Y:S01]  /*16d00*/  IADD3 R14, PT, PT, R8, R15, RZ ;  /* 0x0000000f080e7210 */ /* 0x000fe20007ffe0ff */
[----:B------:R-:W-:Y:S01]  /*16d10*/  STS.64 [R10], R36 ;  /* 0x000000240a007388 */ /* 0x000fe20000000a00 */
[----:B------:R-:W-:Y:S01]  /*16d20*/  FSETP.NE.FTZ.AND P4, PT, R5, RZ, PT ;  /* 0x000000ff0500720b */ /* 0x000fe20003f95000 */
[----:B------:R-:W2:Y:S01]  /*16d30*/  LDC.64 R8, c[0x0][0x430] ;  /* 0x00010c00ff087b82 */ /* 0x000ea20000000a00 */
[----:B------:R-:W-:Y:S01]  /*16d40*/  LOP3.LUT R161, R161, 0x1f80, RZ, 0xc0, !PT ;  /* 0x00001f80a1a17812 */ /* 0x000fe200078ec0ff */
[----:B------:R-:W-:Y:S04]  /*16d50*/  STS.64 [R10+0x800], R38 ;  /* 0x000800260a007388 */ /* 0x000fe80000000a00 */
[----:B------:R-:W-:Y:S04]  /*16d60*/  STS.64 [R11], R40 ;  /* 0x000000280b007388 */ /* 0x000fe80000000a00 */
[----:B------:R-:W-:Y:S02]  /*16d70*/  STS.64 [R11+0x800], R42 ;  /* 0x0008002a0b007388 */ /* 0x000fe40000000a00 */
[----:B------:R-:W5:Y:S01]  /*16d80*/  @P4 LDC R16, c[0x0][0x458] ;  /* 0x00011600ff104b82 */ /* 0x000f620000000800 */
[----:B------:R-:W4:Y:S01]  /*16d90*/  @P4 MUFU.LG2 R5, R5 ;  /* 0x0000000500054308 */ /* 0x000f220000000c00 */
[----:B------:R-:W-:Y:S01]  /*16da0*/  STS.64 [R12], R44 ;  /* 0x0000002c0c007388 */ /* 0x000fe20000000a00 */
[----:B---3--:R-:W-:-:S03]  /*16db0*/  @P3 FMUL.FTZ R4, R4, 0.69314718246459960938 ;  /* 0x3f31721804043820 */ /* 0x008fc60000410000 */
[----:B------:R-:W-:Y:S04]  /*16dc0*/  STS.64 [R12+0x800], R46 ;  /* 0x0008002e0c007388 */ /* 0x000fe80000000a00 */
[----:B------:R-:W-:Y:S01]  /*16dd0*/  STS.64 [R6], R48 ;  /* 0x0000003006007388 */ /* 0x000fe20000000a00 */
[----:B--2---:R-:W-:-:S03]  /*16de0*/  IMAD R157, R8, UR9, R157 ;  /* 0x00000009089d7c24 */ /* 0x004fc6000f8e029d */
[----:B------:R-:W-:Y:S04]  /*16df0*/  STS.64 [R6+0x800], R50 ;  /* 0x0008003206007388 */ /* 0x000fe80000000a00 */
[----:B------:R-:W-:Y:S01]  /*16e00*/  STS.64 [R13], R52 ;  /* 0x000000340d007388 */ /* 0x000fe20000000a00 */
[----:B----4-:R-:W-:-:S03]  /*16e10*/  @P4 FMUL.FTZ R8, R5, 0.69314718246459960938 ;  /* 0x3f31721805084820 */ /* 0x010fc60000410000 */
[----:B------:R-:W-:Y:S04]  /*16e20*/  STS.64 [R13+0x800], R54 ;  /* 0x000800360d007388 */ /* 0x000fe80000000a00 */
[----:B------:R-:W-:Y:S04]  /*16e30*/  STS.64 [R15], R56 ;  /* 0x000000380f007388 */ /* 0x000fe80000000a00 */
[----:B------:R-:W-:Y:S04]  /*16e40*/  STS.64 [R15+0x800], R58 ;  /* 0x0008003a0f007388 */ /* 0x000fe80000000a00 */
[----:B------:R-:W-:Y:S04]  /*16e50*/  STS.64 [R14], R60 ;  /* 0x0000003c0e007388 */ /* 0x000fe80000000a00 */
[----:B------:R-:W-:Y:S04]  /*16e60*/  STS.64 [R14+0x800], R62 ;  /* 0x0008003e0e007388 */ /* 0x000fe80000000a00 */
        /* <DEDUP_REMOVED lines=9> */
[----:B--2---:R-:W-:-:S03]  /*16f00*/  MOV R69, 0xff800000 ;  /* 0xff80000000457802 */ /* 0x004fc60000000f00 */
[----:B------:R4:W-:Y:S01]  /*16f10*/  STS.64 [R6+0x4800], R82 ;  /* 0x0048005206007388 */ /* 0x0009e20000000a00 */
[----:B------:R-:W-:Y:S01]  /*16f20*/  MOV R68, 0xff800000 ;  /* 0xff80000000447802 */ /* 0x000fe20000000f00 */
[----:B-----5:R-:W-:Y:S01]  /*16f30*/  @P4 FFMA.FTZ R69, R101, R16, R8 ;  /* 0x0000001065454223 */ /* 0x020fe20000010008 */
[----:B---3--:R-:W-:Y:S01]  /*16f40*/  IMAD R71, R157, UR8, R156 ;  /* 0x000000089d477c24 */ /* 0x008fe2000f8e029c */
[----:B------:R4:W-:Y:S01]  /*16f50*/  STS.64 [R13+0x4000], R92 ;  /* 0x0040005c0d007388 */ /* 0x0009e20000000a00 */
[----:B-1----:R-:W-:Y:S01]  /*16f60*/  @P3 FFMA.FTZ R68, R3, R18, R4 ;  /* 0x0000001203443223 */ /* 0x002fe20000010004 */
[----:B------:R-:W-:Y:S01]  /*16f70*/  IADD3 R70, PT, PT, R2, 0x28, RZ ;  /* 0x0000002802467810 */ /* 0x000fe20007ffe0ff */
[----:B------:R-:W-:Y:S01]  /*16f80*/  IMAD R71, R71, R9, R154 ;  /* 0x0000000947477224 */ /* 0x000fe200078e029a */
[----:B------:R4:W-:Y:S03]  /*16f90*/  STS.64 [R13+0x4800], R94 ;  /* 0x0048005e0d007388 */ /* 0x0009e60000000a00 */
[----:B------:R-:W-:Y:S01]  /*16fa0*/  IMAD R3, R71, UR4, RZ ;  /* 0x0000000447037c24 */ /* 0x000fe2000f8e02ff */
[----:B------:R4:W-:Y:S04]  /*16fb0*/  STS.64 [R15+0x4000], R84 ;  /* 0x004000540f007388 */ /* 0x0009e80000000a00 */
        /* <DEDUP_REMOVED lines=22> */
[----:B------:R-:W-:Y:S01]  /*17120*/  IMAD.IADD R155, R155, 0x1, -R154 ;  /* 0x000000019b9b7824 */ /* 0x000fe200078e0a9a */
[----:B----4-:R-:W-:Y:S01]  /*17130*/  IADD3 R72, P3, PT, R71, R100, RZ ;  /* 0x0000006447487210 */ /* 0x010fe20007f7e0ff */
        /* <DEDUP_REMOVED lines=8> */
.L_x_5276:
[----:B------:R-:W-:Y:S05]  /*171c0*/  BSYNC.RECONVERGENT B0 ;  /* 0x0000000000007941 */ /* 0x000fea0003800200 */
.L_x_5275:
[CC--:B------:R-:W-:Y:S01]  /*171d0*/  ISETP.GE.AND P6, PT, R2.reuse, R103.reuse, PT ;  /* 0x000000670200720c */ /* 0x0c0fe20003fc6270 */
[----:B------:R-:W-:Y:S01]  /*171e0*/  BSSY.RECONVERGENT B0, `(.L_x_5277) ;  /* 0x0000011000007945 */ /* 0x000fe20003800200 */
[----:B--2---:R-:W-:Y:S01]  /*171f0*/  LOP3.LUT R68, R161, 0x3c, R0, 0xf8, !PT ;  /* 0x0000003ca1447812 */ /* 0x004fe200078ef800 */
[----:B----4-:R-:W-:Y:S01]  /*17200*/  VIADD R72, R2, 0x30 ;  /* 0x0000003002487836 */ /* 0x010fe20000000000 */
[----:B------:R-:W-:Y:S02]  /*17210*/  ISETP.GE.AND P4, PT, R70, R103, PT ;  /* 0x000000674600720c */ /* 0x000fe40003f86270 */
[----:B------:R-:W-:Y:S02]  /*17220*/  LOP3.LUT R70, R0, 0x3c, RZ, 0xc0, !PT ;  /* 0x0000003c00467812 */ /* 0x000fe400078ec0ff */
        /* <DEDUP_REMOVED lines=12> */
.L_x_5278:
[----:B------:R-:W-:Y:S05]  /*172f0*/  BSYNC.RECONVERGENT B0 ;  /* 0x0000000000007941 */ /* 0x000fea0003800200 */
.L_x_5277:
[----:B------:R-:W-:Y:S01]  /*17300*/  BSSY.RECONVERGENT B0, `(.L_x_5279) ;  /* 0x0000011000007945 */ /* 0x000fe20003800200 */
[----:B------:R-:W-:Y:S02]  /*17310*/  ISETP.GE.AND P3, PT, R72, R103, PT ;  /* 0x000000674800720c */ /* 0x000fe40003f66270 */
[----:B-12---:R-:W-:Y:S01]  /*17320*/  IADD3 R32, PT, PT, R2, 0x38, RZ ;  /* 0x0000003802207810 */ /* 0x006fe20007ffe0ff */
[----:B------:R-:W-:Y:S10]  /*17330*/  @P1 BRA `(.L_x_5280) ;  /* 0x0000000000341947 */ /* 0x000ff40003800000 */
[----:B------:R-:W1:Y:S01]  /*17340*/  LDCU UR4, c[0x0][0x440] ;  /* 0x00008800ff0477ac */ /* 0x000e620008000800 */
[----:B------:R-:W-:Y:S02]  /*17350*/  P2R R33, PR, RZ, 0x1 ;  /* 0x00000001ff217803 */ /* 0x000fe40000000000 */
[----:B-1----:R-:W-:Y:S02]  /*17360*/  ISETP.GE.AND P0, PT, R70, UR4, PT ;  /* 0x0000000446007c0c */ /* 0x002fe4000bf06270 */
[----:B------:R-:W-:-:S11]  /*17370*/  ISETP.GE.AND P6, PT, R0, UR4, PT ;  /* 0x0000000400007c0c */ /* 0x000fd6000bfc6270 */
[----:B------:R-:W1:Y:S02]  /*17380*/  @!P0 LDC.64 R2, c[0x0][0x3f8] ;  /* 0x0000fe00ff028b82 */ /* 0x000e640000000a00 */
[----:B-1----:R-:W-:-:S04]  /*17390*/  @!P0 LEA R34, P1, R69, R2, 0x2 ;  /* 0x0000000245228211 */ /* 0x002fc800078210ff */
[----:B------:R-:W-:Y:S02]  /*173a0*/  @!P0 LEA.HI.X R35, R69, R3, R68, 0x2, P1 ;  /* 0x0000000345238211 */ /* 0x000fe400008f1444 */
[----:B------:R-:W1:Y:S03]  /*173b0*/  @!P6 LDC.64 R2, c[0x0][0x3f8] ;  /* 0x0000fe00ff02eb82 */ /* 0x000e660000000a00 */
[----:B------:R2:W-:Y:S01]  /*173c0*/  @!P0 STG.E.128 desc[UR6][R34.64+0x1000], R60 ;  /* 0x0010003c22008986 */ /* 0x0005e2000c101d06 */
[----:B------:R-:W-:Y:S02]  /*173d0*/  ISETP.NE.AND P0, PT, R33, RZ, PT ;  /* 0x000000ff2100720c */ /* 0x000fe40003f05270 */
[----:B-1----:R-:W-:-:S04]  /*173e0*/  @!P6 LEA R2, P1, R69, R2, 0x2 ;  /* 0x000000024502e211 */ /* 0x002fc800078210ff */
[----:B------:R-:W-:-:S05]  /*173f0*/  @!P6 LEA.HI.X R3, R69, R3, R68, 0x2, P1 ;  /* 0x000000034503e211 */ /* 0x000fca00008f1444 */
[----:B------:R2:W-:Y:S04]  /*17400*/  @!P6 STG.E.128 desc[UR6][R2.64+0x1100], R28 ;  /* 0x0011001c0200e986 */ /* 0x0005e8000c101d06 */
.L_x_5280:
[----:B------:R-:W-:Y:S05]  /*17410*/  BSYNC.RECONVERGENT B0 ;  /* 0x0000000000007941 */ /* 0x000fea0003800200 */
.L_x_5279:
[----:B------:R-:W-:Y:S01]  /*17420*/  BSSY.RECONVERGENT B0, `(.L_x_5281) ;  /* 0x0000010000007945 */ /* 0x000fe20003800200 */
[----:B------:R-:W-:-:S03]  /*17430*/  ISETP.GE.AND P1, PT, R32, R103, PT ;  /* 0x000000672000720c */ /* 0x000fc60003f26270 */
[----:B------:R-:W-:Y:S10]  /*17440*/  @P0 BRA `(.L_x_5282) ;  /* 0x0000000000340947 */ /* 0x000ff40003800000 */
[----:B------:R-:W1:Y:S01]  /*17450*/  LDCU UR4, c[0x0][0x440] ;  /* 0x00008800ff0477ac */ /* 0x000e620008000800 */
[----:B--2---:R-:W-:Y:S02]  /*17460*/  P2R R28, PR, RZ, 0x2 ;  /* 0x00000002ff1c7803 */ /* 0x004fe40000000000 */
[----:B-1----:R-:W-:Y:S02]  /*17470*/  ISETP.GE.AND P1, PT, R70, UR4, PT ;  /* 0x0000000446007c0c */ /* 0x002fe4000bf26270 */
        /* <DEDUP_REMOVED lines=10> */
.L_x_5282:
[----:B------:R-:W-:Y:S05]  /*17520*/  BSYNC.RECONVERGENT B0 ;  /* 0x0000000000007941 */ /* 0x000fea0003800200 */
.L_x_5281:
[----:B------:R-:W-:Y:S04]  /*17530*/  BSSY.RECONVERGENT B0, `(.L_x_5283) ;  /* 0x000000d000007945 */ /* 0x000fe80003800200 */
[----:B------:R-:W-:Y:S05]  /*17540*/  @P2 BRA `(.L_x_5284) ;  /* 0x00000000002c2947 */ /* 0x000fea0003800000 */
[----:B------:R-:W1:Y:S02]  /*17550*/  LDCU UR4, c[0x0][0x440] ;  /* 0x00008800ff0477ac */ /* 0x000e640008000800 */
[----:B-1----:R-:W-:Y:S02]  /*17560*/  ISETP.GE.AND P6, PT, R70, UR4, PT ;  /* 0x0000000446007c0c */ /* 0x002fe4000bfc6270 */
[----:B------:R-:W-:-:S11]  /*17570*/  ISETP.GE.AND P2, PT, R0, UR4, PT ;  /* 0x0000000400007c0c */ /* 0x000fd6000bf46270 */
[----:B---3--:R-:W1:Y:S08]  /*17580*/  @!P6 LDC.64 R24, c[0x0][0x3f8] ;  /* 0x0000fe00ff18eb82 */ /* 0x008e700000000a00 */
[----:B--2---:R-:W2:Y:S01]  /*17590*/  @!P2 LDC.64 R2, c[0x0][0x3f8] ;  /* 0x0000fe00ff02ab82 */ /* 0x004ea20000000a00 */
[----:B-1----:R-:W-:-:S04]  /*175a0*/  @!P6 LEA R24, P0, R69, R24, 0x2 ;  /* 0x000000184518e211 */ /* 0x002fc800078010ff */
[C---:B------:R-:W-:Y:S02]  /*175b0*/  @!P6 LEA.HI.X R25, R69.reuse, R25, R68, 0x2, P0 ;  /* 0x000000194519e211 */ /* 0x040fe400000f1444 */
[----:B--2---:R-:W-:-:S03]  /*175c0*/  @!P2 LEA R2, P0, R69, R2, 0x2 ;  /* 0x000000024502a211 */ /* 0x004fc600078010ff */
[----:B------:R1:W-:Y:S01]  /*175d0*/  @!P6 STG.E.128 desc[UR6][R24.64+0x3000], R52 ;  /* 0x003000341800e986 */ /* 0x0003e2000c101d06 */
[----:B------:R-:W-:-:S05]  /*175e0*/  @!P2 LEA.HI.X R3, R69, R3, R68, 0x2, P0 ;  /* 0x000000034503a211 */ /* 0x000fca00000f1444 */
[----:B------:R1:W-:Y:S04]  /*175f0*/  @!P2 STG.E.128 desc[UR6][R2.64+0x3100], R20 ;  /* 0x003100140200a986 */ /* 0x0003e8000c101d06 */
.L_x_5284:
[----:B------:R-:W-:Y:S05]  /*17600*/  BSYNC.RECONVERGENT B0 ;  /* 0x0000000000007941 */ /* 0x000fea0003800200 */
.L_x_5283:
[----:B------:R-:W-:Y:S04]  /*17610*/  BSSY.RECONVERGENT B0, `(.L_x_5285) ;  /* 0x000000d000007945 */ /* 0x000fe80003800200 */
[----:B------:R-:W-:Y:S05]  /*17620*/  @P5 BRA `(.L_x_5286) ;  /* 0x00000000002c5947 */ /* 0x000fea0003800000 */
[----:B------:R-:W4:Y:S02]  /*17630*/  LDCU UR4, c[0x0][0x440] ;  /* 0x00008800ff0477ac */ /* 0x000f240008000800 */
[----:B----4-:R-:W-:Y:S02]  /*17640*/  ISETP.GE.AND P6, PT, R70, UR4, PT ;  /* 0x0000000446007c0c */ /* 0x010fe4000bfc6270 */
[----:B------:R-:W-:-:S11]  /*17650*/  ISETP.GE.AND P2, PT, R0, UR4, PT ;  /* 0x0000000400007c0c */ /* 0x000fd6000bf46270 */
[----:B-1----:R-:W1:Y:S08]  /*17660*/  @!P6 LDC.64 R20, c[0x0][0x3f8] ;  /* 0x0000fe00ff14eb82 */ /* 0x002e700000000a00 */
[----:B--23--:R-:W2:Y:S01]  /*17670*/  @!P2 LDC.64 R2, c[0x0][0x3f8] ;  /* 0x0000fe00ff02ab82 */ /* 0x00cea20000000a00 */
[----:B-1----:R-:W-:-:S04]  /*17680*/  @!P6 LEA R20, P5, R69, R20, 0x2 ;  /* 0x000000144514e211 */ /* 0x002fc800078a10ff */
[C---:B------:R-:W-:Y:S02]  /*17690*/  @!P6 LEA.HI.X R21, R69.reuse, R21, R68, 0x2, P5 ;  /* 0x000000154515e211 */ /* 0x040fe400028f1444 */
[----:B--2---:R-:W-:-:S03]  /*176a0*/  @!P2 LEA R2, P0, R69, R2, 0x2 ;  /* 0x000000024502a211 */ /* 0x004fc600078010ff */
[----:B------:R4:W-:Y:S01]  /*176b0*/  @!P6 STG.E.128 desc[UR6][R20.64+0x4000], R48 ;  /* 0x004000301400e986 */ /* 0x0009e2000c101d06 */
[----:B------:R-:W-:-:S05]  /*176c0*/  @!P2 LEA.HI.X R3, R69, R3, R68, 0x2, P0 ;  /* 0x000000034503a211 */ /* 0x000fca00000f1444 */
[----:B------:R4:W-:Y:S04]  /*176d0*/  @!P2 STG.E.128 desc[UR6][R2.64+0x4100], R16 ;  /* 0x004100100200a986 */ /* 0x0009e8000c101d06 */
.L_x_5286:
[----:B------:R-:W-:Y:S05]  /*176e0*/  BSYNC.RECONVERGENT B0 ;  /* 0x0000000000007941 */ /* 0x000fea0003800200 */
.L_x_5285:
[----:B------:R-:W-:Y:S04]  /*176f0*/  BSSY.RECONVERGENT B0, `(.L_x_5287) ;  /* 0x000000d000007945 */ /* 0x000fe80003800200 */
[----:B------:R-:W-:Y:S05]  /*17700*/  @P4 BRA `(.L_x_5288) ;  /* 0x00000000002c4947 */ /* 0x000fea0003800000 */
[----:B------:R-:W5:Y:S02]  /*17710*/  LDCU UR4, c[0x0][0x440] ;  /* 0x00008800ff0477ac */ /* 0x000f640008000800 */
[----:B-----5:R-:W-:Y:S02]  /*17720*/  ISETP.GE.AND P5, PT, R70, UR4, PT ;  /* 0x0000000446007c0c */ /* 0x020fe4000bfa6270 */
[----:B------:R-:W-:-:S11]  /*17730*/  ISETP.GE.AND P2, PT, R0, UR4, PT ;  /* 0x0000000400007c0c */ /* 0x000fd6000bf46270 */
[----:B----4-:R-:W4:Y:S08]  /*17740*/  @!P5 LDC.64 R16, c[0x0][0x3f8] ;  /* 0x0000fe00ff10db82 */ /* 0x010f300000000a00 */
[----:B-123--:R-:W1:Y:S01]  /*17750*/  @!P2 LDC.64 R2, c[0x0][0x3f8] ;  /* 0x0000fe00ff02ab82 */ /* 0x00ee620000000a00 */
[----:B----4-:R-:W-:-:S04]  /*17760*/  @!P5 LEA R16, P4, R69, R16, 0x2 ;  /* 0x000000104510d211 */ /* 0x010fc800078810ff */
[C---:B------:R-:W-:Y:S02]  /*17770*/  @!P5 LEA.HI.X R17, R69.reuse, R17, R68, 0x2, P4 ;  /* 0x000000114511d211 */ /* 0x040fe400020f1444 */
[----:B-1----:R-:W-:-:S03]  /*17780*/  @!P2 LEA R2, P0, R69, R2, 0x2 ;  /* 0x000000024502a211 */ /* 0x002fc600078010ff */
[----:B------:R1:W-:Y:S01]  /*17790*/  @!P5 STG.E.128 desc[UR6][R16.64+0x5000], R44 ;  /* 0x0050002c1000d986 */ /* 0x0003e2000c101d06 */
[----:B------:R-:W-:-:S05]  /*177a0*/  @!P2 LEA.HI.X R3, R69, R3, R68, 0x2, P0 ;  /* 0x000000034503a211 */ /* 0x000fca00000f1444 */
[----:B------:R1:W-:Y:S04]  /*177b0*/  @!P2 STG.E.128 desc[UR6][R2.64+0x5100], R12 ;  /* 0x0051000c0200a986 */ /* 0x0003e8000c101d06 */
.L_x_5288:
[----:B------:R-:W-:Y:S05]  /*177c0*/  BSYNC.RECONVERGENT B0 ;  /* 0x0000000000007941 */ /* 0x000fea0003800200 */
.L_x_5287:
        /* <DEDUP_REMOVED lines=13> */
.L_x_5290:
[----:B------:R-:W-:Y:S05]  /*178a0*/  BSYNC.RECONVERGENT B0 ;  /* 0x0000000000007941 */ /* 0x000fea0003800200 */
.L_x_5289:
        /* <DEDUP_REMOVED lines=14> */
.L_x_5291:
        /* <DEDUP_REMOVED lines=15> */
.L_x_7242:


//--------------------- .text._ZN5flash24flash_fwd_splitkv_kernelI23Flash_fwd_kernel_traitsILi128ELi64ELi64ELi4ELb0ELb0EN7cutlass10bfloat16_tE19Flash_kernel_traitsILi128ELi64ELi64ELi4ES3_EELb1ELb0ELb0ELb0ELb0ELb1ELb1ELb1EEEvNS_16Flash_fwd_paramsE --------------------------
	.section	.text._ZN5flash24flash_fwd_splitkv_kernelI23Flash_fwd_kernel_traitsILi128ELi64ELi64ELi4ELb0ELb0EN7cutlass10bfloat16_tE19Flash_kernel_traitsILi128ELi64ELi64ELi4ES3_EELb1ELb0ELb0ELb0ELb0ELb1ELb1ELb1EEEvNS_16Flash_fwd_paramsE,"ax",@progbits
	.align	128
        .global         _ZN5flash24flash_fwd_splitkv_kernelI23Flash_fwd_kernel_traitsILi128ELi64ELi64ELi4ELb0ELb0EN7cutlass10bfloat16_tE19Flash_kernel_traitsILi128ELi64ELi64ELi4ES3_EELb1ELb0ELb0ELb0ELb0ELb1ELb1ELb1EEEvNS_16Flash_fwd_paramsE
        .type           _ZN5flash24flash_fwd_splitkv_kernelI23Flash_fwd_kernel_traitsILi128ELi64ELi64ELi4ELb0ELb0EN7cutlass10bfloat16_tE19Flash_kernel_traitsILi128ELi64ELi64ELi4ES3_EELb1ELb0ELb0ELb0ELb0ELb1ELb1ELb1EEEvNS_16Flash_fwd_paramsE,@function
        .size           _ZN5flash24flash_fwd_splitkv_kernelI23Flash_fwd_kernel_traitsILi128ELi64ELi64ELi4ELb0ELb0EN7cutlass10bfloat16_tE19Flash_kernel_traitsILi128ELi64ELi64ELi4ES3_EELb1ELb0ELb0ELb0ELb0ELb1ELb1ELb1EEEvNS_16Flash_fwd_paramsE,(.L_x_7243 - _ZN5flash24flash_fwd_splitkv_kernelI23Flash_fwd_kernel_traitsILi128ELi64ELi64ELi4ELb0ELb0EN7cutlass10bfloat16_tE19Flash_kernel_traitsILi128ELi64ELi64ELi4ES3_EELb1ELb0ELb0ELb0ELb0ELb1ELb1ELb1EEEvNS_16Flash_fwd_paramsE)
        .other          _ZN5flash24flash_fwd_splitkv_kernelI23Flash_fwd_kernel_traitsILi128ELi64ELi64ELi4ELb0ELb0EN7cutlass10bfloat16_tE19Flash_kernel_traitsILi128ELi64ELi64ELi4ES3_EELb1ELb0ELb0ELb0ELb0ELb1ELb1ELb1EEEvNS_16Flash_fwd_paramsE,@"STO_CUDA_ENTRY STV_DEFAULT"
_ZN5flash24flash_fwd_splitkv_kernelI23Flash_fwd_kernel_traitsILi128ELi64ELi64ELi4ELb0ELb0EN7cutlass10bfloat16_tE19Flash_kernel_traitsILi128ELi64ELi64ELi4ES3_EELb1ELb0ELb0ELb0ELb0ELb1ELb1ELb1EEEvNS_16Flash_fwd_paramsE:
.text._ZN5flash24flash_fwd_splitkv_kernelI23Flash_fwd_kernel_traitsILi128ELi64ELi64ELi4ELb0ELb0EN7cutlass10bfloat16_tE19Flash_kernel_traitsILi128ELi64ELi64ELi4ES3_EELb1ELb0ELb0ELb0ELb0ELb1ELb1ELb1EEEvNS_16Flash_fwd_paramsE:
        /* <DEDUP_REMOVED lines=68> */
.L_x_5292:
        /* <DEDUP_REMOVED lines=95> */
.L_x_5295:
[----:B------:R-:W-:Y:S05]  /*0a30*/  BSYNC.RECONVERGENT B0 ;  /* 0x0000000000007941 */ /* 0x000fea0003800200 */
.L_x_5294:
        /* <DEDUP_REMOVED lines=15> */
.L_x_5297:
[----:B------:R-:W-:Y:S05]  /*0b30*/  BSYNC.RECONVERGENT B0 ;  /* 0x0000000000007941 */ /* 0x000fea0003800200 */
.L_x_5296:
        /* <DEDUP_REMOVED lines=15> */
.L_x_5299:
[----:B------:R-:W-:Y:S05]  /*0c30*/  BSYNC.RECONVERGENT B0 ;  /* 0x0000000000007941 */ /* 0x000fea0003800200 */
.L_x_5298:
        /* <DEDUP_REMOVED lines=14> */
.L_x_5301:
[----:B------:R-:W-:Y:S05]  /*0d20*/  BSYNC.RECONVERGENT B0 ;  /* 0x0000000000007941 */ /* 0x000fea0003800200 */
.L_x_5300:
        /* <DEDUP_REMOVED lines=13> */
.L_x_5303:
[----:B------:R-:W-:Y:S05]  /*0e00*/  BSYNC.RECONVERGENT B0 ;  /* 0x0000000000007941 */ /* 0x000fea0003800200 */
.L_x_5302:
        /* <DEDUP_REMOVED lines=13> */
.L_x_5305:
[----:B------:R-:W-:Y:S05]  /*0ee0*/  BSYNC.RECONVERGENT B0 ;  /* 0x0000000000007941 */ /* 0x000fea0003800200 */
.L_x_5304:
        /* <DEDUP_REMOVED lines=13> */
.L_x_5307:
[----:B------:R-:W-:Y:S05]  /*0fc0*/  BSYNC.RECONVERGENT B0 ;  /* 0x0000000000007941 */ /* 0x000fea0003800200 */
.L_x_5306:
        /* <DEDUP_REMOVED lines=13> */
.L_x_5309:
[----:B------:R-:W-:Y:S05]  /*10a0*/  BSYNC.RECONVERGENT B0 ;  /* 0x0000000000007941 */ /* 0x000fea0003800200 */
.L_x_5308:
        /* <DEDUP_REMOVED lines=32> */
.L_x_5293:
        /* <DEDUP_REMOVED lines=11> */
.L_x_5310:
        /* <DEDUP_REMOVED lines=102> */
.L_x_5311:
        /* <DEDUP_REMOVED lines=15> */
.L_x_5313:
[----:B------:R-:W2:Y:S01]  /*1ab0*/  LDC.64 R4, c[0x0][0x3b8] ;  /* 0x0000ee00ff047b82 */ /* 0x000ea20000000a00 */
[----:B-1----:R-:W-:-:S05]  /*1ac0*/  IADD3 R2, PT, PT, R0, R7, RZ ;  /* 0x0000000700027210 */ /* 0x002fca0007ffe0ff */
[C---:B--2---:R-:W-:Y:S02]  /*1ad0*/  IMAD R19, R2.reuse, R5, RZ ;  /* 0x0000000502137224 */ /* 0x044fe400078e02ff */
[----:B------:R-:W-:-:S05]  /*1ae0*/  IMAD.WIDE.U32 R2, R2, R4, RZ ;  /* 0x0000000402027225 */ /* 0x000fca00078e00ff */
[----:B------:R-:W-:Y:S02]  /*1af0*/  IADD3 R19, PT, PT, R3, R19, RZ ;  /* 0x0000001303137210 */ /* 0x000fe40007ffe0ff */
[----:B------:R-:W-:Y:S02]  /*1b00*/  MOV R18, R2 ;  /* 0x0000000200127202 */ /* 0x000fe40000000f00 */
.L_x_5314:
        /* <DEDUP_REMOVED lines=14> */
.L_x_5315:
[----:B------:R-:W1:Y:S01]  /*1bf0*/  LDC.64 R2, c[0x0][0x3c0] ;  /* 0x0000f000ff027b82 */ /* 0x000e620000000a00 */
[----:B------:R-:W-:-:S05]  /*1c00*/  IADD3 R0, PT, PT, R0, R7, RZ ;  /* 0x0000000700007210 */ /* 0x000fca0007ffe0ff */
[C---:B-1----:R-:W-:Y:S02]  /*1c10*/  IMAD R21, R0.reuse, R3, RZ ;  /* 0x0000000300157224 */ /* 0x042fe400078e02ff */
[----:B-----5:R-:W-:-:S05]  /*1c20*/  IMAD.WIDE.U32 R6, R0, R2, RZ ;  /* 0x0000000200067225 */ /* 0x020fca00078e00ff */
[----:B------:R-:W-:Y:S02]  /*1c30*/  IADD3 R21, PT, PT, R7, R21, RZ ;  /* 0x0000001507157210 */ /* 0x000fe40007ffe0ff */
[----:B------:R-:W-:-:S07]  /*1c40*/  MOV R20, R6 ;  /* 0x0000000600147202 */ /* 0x000fce0000000f00 */
.L_x_5316:
        /* <DEDUP_REMOVED lines=50> */
.L_x_5312:
        /* <DEDUP_REMOVED lines=181> */
.L_x_5369:
        /* <DEDUP_REMOVED lines=18> */
.L_x_5319:
[----:B-1-3--:R-:W-:Y:S05]  /*2be0*/  BSYNC.RECONVERGENT B0 ;  /* 0x0000000000007941 */ /* 0x00afea0003800200 */
.L_x_5318:
        /* <DEDUP_REMOVED lines=13> */
.L_x_5321:
[----:B------:R-:W-:Y:S05]  /*2cc0*/  BSYNC.RECONVERGENT B0 ;  /* 0x0000000000007941 */ /* 0x000fea0003800200 */
.L_x_5320:
        /* <DEDUP_REMOVED lines=14> */
.L_x_5323:
[----:B------:R-:W-:Y:S05]  /*2db0*/  BSYNC.RECONVERGENT B0 ;  /* 0x0000000000007941 */ /* 0x000fea0003800200 */
.L_x_5322:
        /* <DEDUP_REMOVED lines=18> */
.L_x_5325:
[----:B------:R-:W-:Y:S05]  /*2ee0*/  BSYNC.RECONVERGENT B0 ;  /* 0x0000000000007941 */ /* 0x000fea0003800200 */
.L_x_5324:
        /* <DEDUP_REMOVED lines=15> */
.L_x_5329:
[----:B------:R-:W-:Y:S05]  /*2fe0*/  BSYNC.RECONVERGENT B0 ;  /* 0x0000000000007941 */ /* 0x000fea0003800200 */
.L_x_5328:
        /* <DEDUP_REMOVED lines=12> */
.L_x_5331:
[----:B------:R-:W-:Y:S05]  /*30b0*/  BSYNC.RECONVERGENT B0 ;  /* 0x0000000000007941 */ /* 0x000fea0003800200 */
.L_x_5330:
        /* <DEDUP_REMOVED lines=14> */
.L_x_5333:
[----:B------:R-:W-:Y:S05]  /*31a0*/  BSYNC.RECONVERGENT B0 ;  /* 0x0000000000007941 */ /* 0x000fea0003800200 */
.L_x_5332:
        /* <DEDUP_REMOVED lines=20> */
.L_x_5327:
        /* <DEDUP_REMOVED lines=54> */
.L_x_5339:
[----:B------:R-:W-:Y:S05]  /*3650*/  BSYNC.RECONVERGENT B0 ;  /* 0x0000000000007941 */ /* 0x000fea0003800200 */
.L_x_5338:
        /* <DEDUP_REMOVED lines=47> */
.L_x_5337:
[----:B------:R-:W-:Y:S05]  /*3950*/  BSYNC.RECONVERGENT B1 ;  /* 0x0000000000017941 */ /* 0x000fea0003800200 */
.L_x_5336:
        /* <DEDUP_REMOVED lines=63> */
.L_x_5343:
[----:B------:R-:W-:Y:S05]  /*3d50*/  BSYNC.RECONVERGENT B0 ;  /* 0x0000000000007941 */ /* 0x000fea0003800200 */
.L_x_5342:
        /* <DEDUP_REMOVED lines=47> */
.L_x_5341:
[----:B------:R-:W-:Y:S05]  /*4050*/  BSYNC.RECONVERGENT B1 ;  /* 0x0000000000017941 */ /* 0x000fea0003800200 */
.L_x_5340:
        /* <DEDUP_REMOVED lines=63> */
.L_x_5347:
[----:B------:R-:W-:Y:S05]  /*4450*/  BSYNC.RECONVERGENT B0 ;  /* 0x0000000000007941 */ /* 0x000fea0003800200 */
.L_x_5346:
        /* <DEDUP_REMOVED lines=47> */
.L_x_5345:
[----:B------:R-:W-:Y:S05]  /*4750*/  BSYNC.RECONVERGENT B1 ;  /* 0x0000000000017941 */ /* 0x000fea0003800200 */
.L_x_5344:
        /* <DEDUP_REMOVED lines=66> */
.L_x_5351:
[----:B------:R-:W-:Y:S05]  /*4b80*/  BSYNC.RECONVERGENT B0 ;  /* 0x0000000000007941 */ /* 0x000fea0003800200 */
.L_x_5350:
        /* <DEDUP_REMOVED lines=47> */
.L_x_5349:
[----:B------:R-:W-:Y:S05]  /*4e80*/  BSYNC.RECONVERGENT B1 ;  /* 0x0000000000017941 */ /* 0x000fea0003800200 */
.L_x_5348:
        /* <DEDUP_REMOVED lines=8> */
.L_x_5335:
        /* <DEDUP_REMOVED lines=95> */
.L_x_5355:
[----:B------:R-:W-:Y:S05]  /*5500*/  BSYNC.RECONVERGENT B0 ;  /* 0x0000000000007941 */ /* 0x000fea0003800200 */
.L_x_5354:
        /* <DEDUP_REMOVED lines=88> */
.L_x_5353:
[----:B------:R-:W-:Y:S05]  /*5a90*/  BSYNC.RECONVERGENT B1 ;  /* 0x0000000000017941 */ /* 0x000fea0003800200 */
.L_x_5352:
        /* <DEDUP_REMOVED lines=96> */
.L_x_5359:
[----:B------:R-:W-:Y:S05]  /*60a0*/  BSYNC.RECONVERGENT B0 ;  /* 0x0000000000007941 */ /* 0x000fea0003800200 */
.L_x_5358:
        /* <DEDUP_REMOVED lines=88> */
.L_x_5357:
[----:B------:R-:W-:Y:S05]  /*6630*/  BSYNC.RECONVERGENT B1 ;  /* 0x0000000000017941 */ /* 0x000fea0003800200 */
.L_x_5356:
        /* <DEDUP_REMOVED lines=98> */
.L_x_5363:
[----:B------:R-:W-:Y:S05]  /*6c60*/  BSYNC.RECONVERGENT B0 ;  /* 0x0000000000007941 */ /* 0x000fea0003800200 */
.L_x_5362:
        /* <DEDUP_REMOVED lines=86> */
.L_x_5361:
[----:B------:R-:W-:Y:S05]  /*71d0*/  BSYNC.RECONVERGENT B1 ;  /* 0x0000000000017941 */ /* 0x000fea0003800200 */
.L_x_5360:
        /* <DEDUP_REMOVED lines=101> */
.L_x_5367:
[----:B------:R-:W-:Y:S05]  /*7830*/  BSYNC.RECONVERGENT B0 ;  /* 0x0000000000007941 */ /* 0x000fea0003800200 */
.L_x_5366:
        /* <DEDUP_REMOVED lines=86> */
.L_x_5365:
[----:B------:R-:W-:Y:S05]  /*7da0*/  BSYNC.RECONVERGENT B1 ;  /* 0x0000000000017941 */ /* 0x000fea0003800200 */
.L_x_5364:
[----:B------:R-:W5:Y:S08]  /*7db0*/  LDC R3, c[0x0][0x450] ;  /* 0x00011400ff037b82 */ /* 0x000f700000000800 */
[----:B------:R-:W1:Y:S01]  /*7dc0*/  LDC R11, c[0x0][0x450] ;  /* 0x00011400ff0b7b82 */ /* 0x000e620000000800 */
[----:B-----5:R-:W-:Y:S05]  /*7dd0*/  IMAD.U32 R3, R3, -0x20, RZ ;  /* 0xffffffe003037824 */ /* 0x020fea00078e00ff */
[C---:B------:R-:W-:Y:S02]  /*7de0*/  LEA R72, P1, R3.reuse, R72, 0x1 ;  /* 0x0000004803487211 */ /* 0x040fe400078208ff */
[C---:B------:R-:W-:Y:S02]  /*7df0*/  LEA R70, P0, R3.reuse, R70, 0x1 ;  /* 0x0000004603467211 */ /* 0x040fe400078008ff */
[C---:B------:R-:W-:Y:S02]  /*7e00*/  LEA.HI.X.SX32 R73, R3.reuse, R73, 0x1, P1 ;  /* 0x0000004903497211 */ /* 0x040fe400008f0eff */
[----:B-1----:R-:W-:Y:S09]  /*7e10*/  LEA.HI.X.SX32 R71, R3, R71, 0x1, P0 ;  /* 0x0000004703477211 */ /* 0x002ff200000f0eff */
.L_x_5334:
[----:B------:R-:W-:Y:S05]  /*7e20*/  BSYNC.RECONVERGENT B2 ;  /* 0x0000000000027941 */ /* 0x000fea0003800200 */
.L_x_5326:
        /* <DEDUP_REMOVED lines=91> */
.L_x_5368:
[----:B------:R-:W-:Y:S02]  /*83e0*/  IADD3 R68, P1, PT, R68, R75, RZ ;  /* 0x0000004b44447210 */ /* 0x000fe40007f3e0ff */
[----:B------:R-:W-:Y:S03]  /*83f0*/  IADD3 R10, P0, PT, R10, R77, RZ ;  /* 0x0000004d0a0a7210 */ /* 0x000fe60007f1e0ff */
[----:B------:R-:W-:Y:S02]  /*8400*/  IMAD.X R69, R69, 0x1, R74, P1 ;  /* 0x0000000145457824 */ /* 0x000fe400008e064a */
[----:B------:R-:W-:Y:S01]  /*8410*/  IMAD.X R9, R9, 0x1, R76, P0 ;  /* 0x0000000109097824 */ /* 0x000fe200000e064c */
[----:B------:R-:W-:Y:S07]  /*8420*/  @P2 BRA `(.L_x_5369) ;  /* 0xffffffa400a42947 */ /* 0x000fee000383ffff */
.L_x_5317:
        /* <DEDUP_REMOVED lines=43> */
.L_x_5373:
[----:B------:R-:W-:Y:S05]  /*86e0*/  BSYNC.RECONVERGENT B0 ;  /* 0x0000000000007941 */ /* 0x000fea0003800200 */
.L_x_5372:
        /* <DEDUP_REMOVED lines=17> */
.L_x_5375:
[----:B------:R-:W-:Y:S05]  /*8800*/  BSYNC.RECONVERGENT B0 ;  /* 0x0000000000007941 */ /* 0x000fea0003800200 */
.L_x_5374:
        /* <DEDUP_REMOVED lines=17> */
.L_x_5377:
[----:B------:R-:W-:Y:S05]  /*8920*/  BSYNC.RECONVERGENT B0 ;  /* 0x0000000000007941 */ /* 0x000fea0003800200 */
.L_x_5376:
        /* <DEDUP_REMOVED lines=17> */
.L_x_5371:
        /* <DEDUP_REMOVED lines=79> */
.L_x_5385:
[----:B------:R-:W-:Y:S05]  /*8f30*/  BSYNC.RECONVERGENT B0 ;  /* 0x0000000000007941 */ /* 0x000fea0003800200 */
.L_x_5384:
[----:B-----5:R-:W-:Y:S01]  /*8f40*/  IMAD.MOV.U32 R6, RZ, RZ, R10 ;  /* 0x000000ffff067224 */ /* 0x020fe200078e000a */
[----:B------:R-:W-:Y:S01]  /*8f50*/  MOV R4, R8 ;  /* 0x0000000800047202 */ /* 0x000fe20000000f00 */
[----:B------:R-:W-:Y:S01]  /*8f60*/  IMAD.MOV.U32 R7, RZ, RZ, R11 ;  /* 0x000000ffff077224 */ /* 0x000fe200078e000b */
[----:B------:R-:W-:Y:S02]  /*8f70*/  MOV R5, R9 ;  /* 0x0000000900057202 */ /* 0x000fe40000000f00 */
.L_x_5383:
[----:B------:R-:W-:Y:S05]  /*8f80*/  BSYNC.RECONVERGENT B1 ;  /* 0x0000000000017941 */ /* 0x000fea0003800200 */
.L_x_5382:
        /* <DEDUP_REMOVED lines=49> */
.L_x_5387:
[----:B------:R-:W-:Y:S05]  /*92a0*/  BSYNC.RECONVERGENT B0 ;  /* 0x0000000000007941 */ /* 0x000fea0003800200 */
.L_x_5386:
[----:B-----5:R3:W-:Y:S02]  /*92b0*/  STS.128 [R134+0x2000], R8 ;  /* 0x0020000886007388 */ /* 0x0207e40000000c00 */
.L_x_5381:
[----:B------:R-:W-:Y:S05]  /*92c0*/  BSYNC.RECONVERGENT B2 ;  /* 0x0000000000027941 */ /* 0x000fea0003800200 */
.L_x_5380:
        /* <DEDUP_REMOVED lines=63> */
.L_x_5393:
[----:B------:R-:W-:Y:S05]  /*96c0*/  BSYNC.RECONVERGENT B0 ;  /* 0x0000000000007941 */ /* 0x000fea0003800200 */
.L_x_5392:
[----:B-----5:R1:W-:Y:S02]  /*96d0*/  STS.128 [R134+0x800], R8 ;  /* 0x0008000886007388 */ /* 0x0203e40000000c00 */
.L_x_5391:
[----:B------:R-:W-:Y:S05]  /*96e0*/  BSYNC.RECONVERGENT B1 ;  /* 0x0000000000017941 */ /* 0x000fea0003800200 */
.L_x_5390:
        /* <DEDUP_REMOVED lines=55> */
.L_x_5395:
[----:B------:R-:W-:Y:S05]  /*9a60*/  BSYNC.RECONVERGENT B0 ;  /* 0x0000000000007941 */ /* 0x000fea0003800200 */
.L_x_5394:
[----:B-----5:R3:W-:Y:S02]  /*9a70*/  STS.128 [R134+0x2800], R8 ;  /* 0x0028000886007388 */ /* 0x0207e40000000c00 */
.L_x_5389:
[----:B------:R-:W-:Y:S05]  /*9a80*/  BSYNC.RECONVERGENT B2 ;  /* 0x0000000000027941 */ /* 0x000fea0003800200 */
.L_x_5388:
        /* <DEDUP_REMOVED lines=64> */
.L_x_5401:
[----:B------:R-:W-:Y:S05]  /*9e90*/  BSYNC.RECONVERGENT B0 ;  /* 0x0000000000007941 */ /* 0x000fea0003800200 */
.L_x_5400:
[----:B-----5:R3:W-:Y:S02]  /*9ea0*/  STS.128 [R134+0x1000], R8 ;  /* 0x0010000886007388 */ /* 0x0207e40000000c00 */
.L_x_5399:
[----:B------:R-:W-:Y:S05]  /*9eb0*/  BSYNC.RECONVERGENT B1 ;  /* 0x0000000000017941 */ /* 0x000fea0003800200 */
.L_x_5398:
        /* <DEDUP_REMOVED lines=55> */
.L_x_5403:
[----:B------:R-:W-:Y:S05]  /*a230*/  BSYNC.RECONVERGENT B0 ;  /* 0x0000000000007941 */ /* 0x000fea0003800200 */
.L_x_5402:
[----:B-----5:R1:W-:Y:S02]  /*a240*/  STS.128 [R134+0x3000], R8 ;  /* 0x0030000886007388 */ /* 0x0203e40000000c00 */
.L_x_5397:
[----:B------:R-:W-:Y:S05]  /*a250*/  BSYNC.RECONVERGENT B2 ;  /* 0x0000000000027941 */ /* 0x000fea0003800200 */
.L_x_5396:
        /* <DEDUP_REMOVED lines=64> */
.L_x_5407:
[----:B------:R-:W-:Y:S05]  /*a660*/  BSYNC.RECONVERGENT B0 ;  /* 0x0000000000007941 */ /* 0x000fea0003800200 */
.L_x_5406:
[----:B-----5:R3:W-:Y:S02]  /*a670*/  STS.128 [R134+0x1800], R8 ;  /* 0x0018000886007388 */ /* 0x0207e40000000c00 */
.L_x_5405:
[----:B------:R-:W-:Y:S05]  /*a680*/  BSYNC.RECONVERGENT B1 ;  /* 0x0000000000017941 */ /* 0x000fea0003800200 */
.L_x_5404:
        /* <DEDUP_REMOVED lines=56> */
.L_x_5409:
[----:B------:R-:W-:Y:S05]  /*aa10*/  BSYNC.RECONVERGENT B0 ;  /* 0x0000000000007941 */ /* 0x000fea0003800200 */
.L_x_5408:
[----:B-----5:R3:W-:Y:S01]  /*aa20*/  STS.128 [R134+0x3800], R8 ;  /* 0x0038000886007388 */ /* 0x0207e20000000c00 */
[----:B------:R-:W-:Y:S05]  /*aa30*/  BRA `(.L_x_5378) ;  /* 0x0000002c00dc7947 */ /* 0x000fea0003800000 */
.L_x_5379:
        /* <DEDUP_REMOVED lines=100> */
.L_x_5414:
[----:B------:R-:W-:Y:S05]  /*b080*/  BSYNC.RECONVERGENT B0 ;  /* 0x0000000000007941 */ /* 0x000fea0003800200 */
.L_x_5413:
[----:B------:R-:W-:Y:S05]  /*b090*/  BSYNC.RECONVERGENT B1 ;  /* 0x0000000000017941 */ /* 0x000fea0003800200 */
.L_x_5412:
        /* <DEDUP_REMOVED lines=89> */
.L_x_5416:
[----:B------:R-:W-:Y:S05]  /*b630*/  BSYNC.RECONVERGENT B0 ;  /* 0x0000000000007941 */ /* 0x000fea0003800200 */
.L_x_5415:
[----:B-----5:R3:W-:Y:S02]  /*b640*/  STS.128 [R134+0x2000], R20 ;  /* 0x0020001486007388 */ /* 0x0207e40000000c00 */
.L_x_5411:
[----:B------:R-:W-:Y:S05]  /*b650*/  BSYNC.RECONVERGENT B2 ;  /* 0x0000000000027941 */ /* 0x000fea0003800200 */
.L_x_5410:
        /* <DEDUP_REMOVED lines=95> */
.L_x_5422:
[----:B------:R-:W-:Y:S05]  /*bc50*/  BSYNC.RECONVERGENT B0 ;  /* 0x0000000000007941 */ /* 0x000fea0003800200 */
.L_x_5421:
[----:B-----5:R3:W-:Y:S02]  /*bc60*/  STS.128 [R134+0x800], R20 ;  /* 0x0008001486007388 */ /* 0x0207e40000000c00 */
.L_x_5420:
[----:B------:R-:W-:Y:S05]  /*bc70*/  BSYNC.RECONVERGENT B1 ;  /* 0x0000000000017941 */ /* 0x000fea0003800200 */
.L_x_5419:
        /* <DEDUP_REMOVED lines=88> */
.L_x_5424:
[----:B------:R-:W-:Y:S05]  /*c200*/  BSYNC.RECONVERGENT B0 ;  /* 0x0000000000007941 */ /* 0x000fea0003800200 */
.L_x_5423:
[----:B-----5:R1:W-:Y:S02]  /*c210*/  STS.128 [R134+0x2800], R4 ;  /* 0x0028000486007388 */ /* 0x0203e40000000c00 */
.L_x_5418:
[----:B------:R-:W-:Y:S05]  /*c220*/  BSYNC.RECONVERGENT B2 ;  /* 0x0000000000027941 */ /* 0x000fea0003800200 */
.L_x_5417:
        /* <DEDUP_REMOVED lines=95> */
.L_x_5430:
[----:B------:R-:W-:Y:S05]  /*c820*/  BSYNC.RECONVERGENT B0 ;  /* 0x0000000000007941 */ /* 0x000fea0003800200 */
.L_x_5429:
[----:B-----5:R3:W-:Y:S02]  /*c830*/  STS.128 [R134+0x1000], R20 ;  /* 0x0010001486007388 */ /* 0x0207e40000000c00 */
.L_x_5428:
[----:B------:R-:W-:Y:S05]  /*c840*/  BSYNC.RECONVERGENT B1 ;  /* 0x0000000000017941 */ /* 0x000fea0003800200 */
.L_x_5427:
        /* <DEDUP_REMOVED lines=86> */
.L_x_5432:
[----:B------:R-:W-:Y:S05]  /*cdb0*/  BSYNC.RECONVERGENT B0 ;  /* 0x0000000000007941 */ /* 0x000fea0003800200 */
.L_x_5431:
[----:B-----5:R3:W-:Y:S02]  /*cdc0*/  STS.128 [R134+0x3000], R20 ;  /* 0x0030001486007388 */ /* 0x0207e40000000c00 */
.L_x_5426:
[----:B------:R-:W-:Y:S05]  /*cdd0*/  BSYNC.RECONVERGENT B2 ;  /* 0x0000000000027941 */ /* 0x000fea0003800200 */
.L_x_5425:
        /* <DEDUP_REMOVED lines=97> */
.L_x_5436:
[----:B------:R-:W-:Y:S05]  /*d3f0*/  BSYNC.RECONVERGENT B0 ;  /* 0x0000000000007941 */ /* 0x000fea0003800200 */
.L_x_5435:
[----:B-----5:R4:W-:Y:S02]  /*d400*/  STS.128 [R134+0x1800], R20 ;  /* 0x0018001486007388 */ /* 0x0209e40000000c00 */
.L_x_5434:
[----:B------:R-:W-:Y:S05]  /*d410*/  BSYNC.RECONVERGENT B1 ;  /* 0x0000000000017941 */ /* 0x000fea0003800200 */
.L_x_5433:
        /* <DEDUP_REMOVED lines=87> */
.L_x_5438:
[----:B------:R-:W-:Y:S05]  /*d990*/  BSYNC.RECONVERGENT B0 ;  /* 0x0000000000007941 */ /* 0x000fea0003800200 */
.L_x_5437:
[----:B-----5:R1:W-:Y:S02]  /*d9a0*/  STS.128 [R134+0x3800], R4 ;  /* 0x0038000486007388 */ /* 0x0203e40000000c00 */
.L_x_5378:
[----:B------:R-:W-:Y:S05]  /*d9b0*/  BSYNC.RECONVERGENT B3 ;  /* 0x0000000000037941 */ /* 0x000fea0003800200 */
.L_x_5370:
        /* <DEDUP_REMOVED lines=28> */
.L_x_5440:
[----:B------:R-:W-:Y:S05]  /*db80*/  BSYNC.RECONVERGENT B0 ;  /* 0x0000000000007941 */ /* 0x000fea0003800200 */
.L_x_5439:
        /* <DEDUP_REMOVED lines=17> */
.L_x_5442:
[----:B------:R-:W-:Y:S05]  /*dca0*/  BSYNC.RECONVERGENT B0 ;  /* 0x0000000000007941 */ /* 0x000fea0003800200 */
.L_x_5441:
        /* <DEDUP_REMOVED lines=19> */
.L_x_5444:
[----:B------:R-:W-:Y:S05]  /*dde0*/  BSYNC.RECONVERGENT B0 ;  /* 0x0000000000007941 */ /* 0x000fea0003800200 */
.L_x_5443:
        /* <DEDUP_REMOVED lines=17> */
.L_x_5446:
[----:B------:R-:W-:Y:S05]  /*df00*/  BSYNC.RECONVERGENT B0 ;  /* 0x0000000000007941 */ /* 0x000fea0003800200 */
.L_x_5445:
        /* <DEDUP_REMOVED lines=32> */
.L_x_5448:
[----:B------:R2:W-:Y:S04]  /*e110*/  STS.128 [R134+0x8000], RZ ;  /* 0x008000ff86007388 */ /* 0x0005e80000000c00 */
[----:B------:R2:W-:Y:S02]  /*e120*/  STS.128 [R134+0xa000], RZ ;  /* 0x00a000ff86007388 */ /* 0x0005e40000000c00 */
.L_x_5449:
[----:B------:R-:W-:Y:S05]  /*e130*/  BSYNC.RECONVERGENT B0 ;  /* 0x0000000000007941 */ /* 0x000fea0003800200 */
.L_x_5447:
        /* <DEDUP_REMOVED lines=29> */
.L_x_5451:
[----:B------:R-:W-:Y:S05]  /*e310*/  BSYNC.RECONVERGENT B0 ;  /* 0x0000000000007941 */ /* 0x000fea0003800200 */
.L_x_5450:
        /* <DEDUP_REMOVED lines=21> */
.L_x_5453:
[----:B------:R-:W-:Y:S05]  /*e470*/  BSYNC.RECONVERGENT B0 ;  /* 0x0000000000007941 */ /* 0x000fea0003800200 */
.L_x_5452:
        /* <DEDUP_REMOVED lines=19> */
.L_x_5455:
[----:B------:R-:W-:Y:S05]  /*e5b0*/  BSYNC.RECONVERGENT B0 ;  /* 0x0000000000007941 */ /* 0x000fea0003800200 */
.L_x_5454:
[----:B------:R-:W-:Y:S01]  /*e5c0*/  LDSM.16.M88.4 R52, [R151] ;  /* 0x000000009734783b */ /* 0x000fe20000000200 */
[----:B------:R-:W-:Y:S01]  /*e5d0*/  R2P PR, R56, 0x6 ;  /* 0x0000000638007804 */ /* 0x000fe20000000000 */
[----:B------:R-:W3:Y:S01]  /*e5e0*/  LDCU UR10, c[0x0][0x50c] ;  /* 0x0000a180ff0a77ac */ /* 0x000ee20008000800 */
[----:B------:R-:W-:Y:S01]  /*e5f0*/  MOV R0, 0x20 ;  /* 0x0000002000007802 */ /* 0x000fe20000000f00 */
[----:B------:R-:W1:Y:S01]  /*e600*/  LDSM.16.M88.4 R36, [R3+UR5+0x4000] ;  /* 0x004000050324783b */ /* 0x000e620008000200 */
[----:B------:R-:W-:Y:S02]  /*e610*/  IADD3 R150, PT, PT, R3, UR5, RZ ;  /* 0x0000000503967c10 */ /* 0x000fe4000fffe0ff */
[----:B------:R-:W-:Y:S01]  /*e620*/  SEL R0, R0, 0xffffffe0, !P1 ;  /* 0xffffffe000007807 */ /* 0x000fe20004800000 */
[----:B------:R-:W3:Y:S01]  /*e630*/  LDSM.16.M88.4 R68, [R3+UR5+0x4800] ;  /* 0x004800050344783b */ /* 0x000ee20008000200 */
[----:B------:R-:W-:Y:S02]  /*e640*/  MOV R2, 0x40 ;  /* 0x0000004000027802 */ /* 0x000fe40000000f00 */
[-C--:B------:R-:W-:Y:S01]  /*e650*/  IADD3 R149, PT, PT, R151, R0.reuse, RZ ;  /* 0x0000000097957210 */ /* 0x080fe20007ffe0ff */
[----:B------:R-:W3:Y:S01]  /*e660*/  LDSM.16.M88.4 R60, [R3+UR5+0x5000] ;  /* 0x00500005033c783b */ /* 0x000ee20008000200 */
[----:B------:R-:W-:-:S02]  /*e670*/  IADD3 R146, PT, PT, R150, R0, RZ ;  /* 0x0000000096927210 */ /* 0x000fc40007ffe0ff */
[----:B------:R-:W-:Y:S01]  /*e680*/  SEL R2, R2, 0xffffffc0, !P2 ;  /* 0xffffffc002027807 */ /* 0x000fe20005000000 */
[----:B-----5:R-:W3:Y:S01]  /*e690*/  LDSM.16.M88.4 R8, [R3+UR5+0x5800] ;  /* 0x005800050308783b */ /* 0x020ee20008000200 */
[----:B------:R-:W-:Y:S02]  /*e6a0*/  ISETP.GT.AND P0, PT, R105, R156, PT ;  /* 0x0000009c6900720c */ /* 0x000fe40003f04270 */
[-C--:B------:R-:W-:Y:S01]  /*e6b0*/  IADD3 R148, PT, PT, R151, R2.reuse, RZ ;  /* 0x0000000297947210 */ /* 0x080fe20007ffe0ff */
[----:B--2-4-:R-:W-:Y:S01]  /*e6c0*/  LDSM.16.M88.4 R4, [R149] ;  /* 0x000000009504783b */ /* 0x014fe20000000200 */
[----:B------:R-:W-:Y:S02]  /*e6d0*/  IADD3 R145, PT, PT, R150, R2, RZ ;  /* 0x0000000296917210 */ /* 0x000fe40007ffe0ff */
[C---:B------:R-:W-:Y:S01]  /*e6e0*/  IADD3 R147, PT, PT, R0.reuse, R148, RZ ;  /* 0x0000009400937210 */ /* 0x040fe20007ffe0ff */
[----:B------:R-:W2:Y:S01]  /*e6f0*/  LDSM.16.M88.4 R40, [R146+0x4000] ;  /* 0x004000009228783b */ /* 0x000ea20000000200 */
[----:B------:R-:W-:-:S02]  /*e700*/  IADD3 R144, PT, PT, R0, R145, RZ ;  /* 0x0000009100907210 */ /* 0x000fc40007ffe0ff */
[C---:B------:R-:W-:Y:S01]  /*e710*/  VIMNMX R102, PT, PT, R48.reuse, R51, PT ;  /* 0x0000003330667248 */ /* 0x040fe20003fe0100 */
[----:B------:R-:W4:Y:S01]  /*e720*/  LDSM.16.M88.4 R44, [R146+0x5000] ;  /* 0x00500000922c783b */ /* 0x000f220000000200 */
[----:B------:R-:W-:-:S03]  /*e730*/  VIADDMNMX R135, R48, 0x8, R51, PT ;  /* 0x0000000830877846 */ /* 0x000fc60003800133 */
[----:B------:R-:W4:Y:S04]  /*e740*/  LDSM.16.M88.4 R72, [R146+0x4800] ;  /* 0x004800009248783b */ /* 0x000f280000000200 */
[----:B------:R-:W4:Y:S04]  /*e750*/  LDSM.16.M88.4 R28, [R146+0x5800] ;  /* 0x00580000921c783b */ /* 0x000f280000000200 */
[----:B------:R-:W-:Y:S01]  /*e760*/  LDSM.16.M88.4 R20, [R145+0x4000] ;  /* 0x004000009114783b */ /* 0x000fe20000000200 */
[C---:B-1----:R-:W-:Y:S03]  /*e770*/  HMMA.16816.F32.BF16 R16, R52.reuse, R36, RZ ;  /* 0x000000243410723c */ /* 0x042fe600000418ff */
[----:B------:R-:W-:Y:S04]  /*e780*/  LDSM.16.M88.4 R80, [R145+0x5000] ;  /* 0x005000009150783b */ /* 0x000fe80000000200 */
[----:B------:R-:W-:Y:S01]  /*e790*/  LDSM.16.M88.4 R76, [R151+0x2000] ;  /* 0x00200000974c783b */ /* 0x000fe20000000200 */
[C---:B------:R-:W-:Y:S03]  /*e7a0*/  HMMA.16816.F32.BF16 R36, R52.reuse, R38, RZ ;  /* 0x000000263424723c */ /* 0x040fe600000418ff */
[----:B------:R-:W-:Y:S04]  /*e7b0*/  LDSM.16.M88.4 R84, [R146+0x6000] ;  /* 0x006000009254783b */ /* 0x000fe80000000200 */
[----:B------:R-:W0:Y:S01]  /*e7c0*/  LDGDEPBAR ;  /* 0x00000000000079af */ /* 0x000e220000000000 */
[C---:B---3--:R-:W-:Y:S08]  /*e7d0*/  HMMA.16816.F32.BF16 R32, R52.reuse, R68, RZ ;  /* 0x000000443420723c */ /* 0x048ff000000418ff */
[C---:B------:R-:W-:Y:S08]  /*e7e0*/  HMMA.16816.F32.BF16 R64, R52.reuse, R60, RZ ;  /* 0x0000003c3440723c */ /* 0x040ff000000418ff */
[C---:B------:R-:W-:Y:S08]  /*e7f0*/  HMMA.16816.F32.BF16 R68, R52.reuse, R70, RZ ;  /* 0x000000463444723c */ /* 0x040ff000000418ff */
[C---:B------:R-:W-:Y:S08]  /*e800*/  HMMA.16816.F32.BF16 R60, R52.reuse, R62, RZ ;  /* 0x0000003e343c723c */ /* 0x040ff000000418ff */
[C---:B------:R-:W-:Y:S08]  /*e810*/  HMMA.16816.F32.BF16 R56, R52.reuse, R8, RZ ;  /* 0x000000083438723c */ /* 0x040ff000000418ff */
[----:B------:R-:W-:Y:S01]  /*e820*/  HMMA.16816.F32.BF16 R52, R52, R10, RZ ;  /* 0x0000000a3434723c */ /* 0x000fe200000418ff */
[----:B------:R-:W1:Y:S07]  /*e830*/  LDSM.16.M88.4 R8, [R148] ;  /* 0x000000009408783b */ /* 0x000e6e0000000200 */
[C---:B--2---:R-:W-:Y:S08]  /*e840*/  HMMA.16816.F32.BF16 R16, R4.reuse, R40, R16 ;  /* 0x000000280410723c */ /* 0x044ff00000041810 */
[C---:B------:R-:W-:Y:S01]  /*e850*/  HMMA.16816.F32.BF16 R36, R4.reuse, R42, R36 ;  /* 0x0000002a0424723c */ /* 0x040fe20000041824 */
[----:B------:R-:W2:Y:S07]  /*e860*/  LDSM.16.M88.4 R40, [R145+0x4800] ;  /* 0x004800009128783b */ /* 0x000eae0000000200 */
[C---:B----4-:R-:W-:Y:S08]  /*e870*/  HMMA.16816.F32.BF16 R64, R4.reuse, R44, R64 ;  /* 0x0000002c0440723c */ /* 0x050ff00000041840 */
        /* <DEDUP_REMOVED lines=43> */
[----:B------:R1:W3:Y:S07]  /*eb30*/  LDSM.16.M88.4 R20, [R3+UR5+0x7800] ;  /* 0x007800050314783b */ /* 0x0002ee0008000200 */
[----:B------:R-:W-:Y:S08]  /*eb40*/  HMMA.16816.F32.BF16 R68, R76, R82, R68 ;  /* 0x000000524c44723c */ /* 0x000ff00000041844 */
[C---:B--2---:R-:W-:Y:S08]  /*eb50*/  HMMA.16816.F32.BF16 R16, R8.reuse, R4, R16 ;  /* 0x000000040810723c */ /* 0x044ff00000041810 */
[----:B------:R-:W-:Y:S01]  /*eb60*/  HMMA.16816.F32.BF16 R36, R8, R6, R36 ;  /* 0x000000060824723c */ /* 0x000fe20000041824 */
[----:B------:R-:W2:Y:S07]  /*eb70*/  LDSM.16.M88.4 R4, [R146+0x7000] ;  /* 0x007000009204783b */ /* 0x000eae0000000200 */
[----:B------:R-:W-:Y:S01]  /*eb80*/  HMMA.16816.F32.BF16 R80, R76, R72, R64 ;  /* 0x000000484c50723c */ /* 0x000fe20000041840 */
[----:B------:R-:W4:Y:S02]  /*eb90*/  LDSM.16.M88.4 R64, [R145+0x6800] ;  /* 0x006800009140783b */ /* 0x000f240000000200 */
[----:B------:R-:W-:Y:S01]  /*eba0*/  FMUL.FTZ R16, R16, UR10 ;  /* 0x0000000a10107c20 */ /* 0x000fe20008410000 */
[----:B------:R-:W-:Y:S01]  /*ebb0*/  FMUL.FTZ R72, R17, UR10 ;  /* 0x0000000a11487c20 */ /* 0x000fe20008410000 */
[----:B-1----:R-:W-:Y:S01]  /*ebc0*/  FMUL.FTZ R3, R18, UR10 ;  /* 0x0000000a12037c20 */ /* 0x002fe20008410000 */
[----:B------:R-:W-:Y:S01]  /*ebd0*/  FMUL.FTZ R73, R19, UR10 ;  /* 0x0000000a13497c20 */ /* 0x000fe20008410000 */
[----:B------:R1:W1:Y:S01]  /*ebe0*/  MUFU.TANH R49, R16 ;  /* 0x0000001000317308 */ /* 0x0002620000002400 */
[----:B------:R-:W-:Y:S01]  /*ebf0*/  HMMA.16816.F32.BF16 R84, R44, R40, R32 ;  /* 0x000000282c54723c */ /* 0x000fe20000041820 */
[----:B------:R-:W-:Y:S06]  /*ec00*/  LDSM.16.M88.4 R32, [R144+0x6800] ;  /* 0x006800009020783b */ /* 0x000fec0000000200 */
[----:B------:R-:W2:Y:S01]  /*ec10*/  MUFU.TANH R72, R72 ;  /* 0x0000004800487308 */ /* 0x000ea20000002400 */
[----:B------:R-:W-:Y:S07]  /*ec20*/  HMMA.16816.F32.BF16 R60, R76, R74, R60 ;  /* 0x0000004a4c3c723c */ /* 0x000fee000004183c */
[----:B------:R-:W2:Y:S01]  /*ec30*/  MUFU.TANH R3, R3 ;  /* 0x0000000300037308 */ /* 0x000ea20000002400 */
[----:B------:R-:W-:Y:S01]  /*ec40*/  HMMA.16816.F32.BF16 R68, R44, R42, R68 ;  /* 0x0000002a2c44723c */ /* 0x000fe20000041844 */
[----:B-1----:R-:W1:Y:S04]  /*ec50*/  LDSM.16.M88.4 R16, [R145+0x7000] ;  /* 0x007000009110783b */ /* 0x002e680000000200 */
[----:B------:R-:W1:Y:S02]  /*ec60*/  LDSM.16.M88.4 R40, [R146+0x7800] ;  /* 0x007800009228783b */ /* 0x000e640000000200 */
[----:B------:R-:W1:Y:S01]  /*ec70*/  MUFU.TANH R73, R73 ;  /* 0x0000004900497308 */ /* 0x000e620000002400 */
[----:B---3--:R-:W-:Y:S01]  /*ec80*/  HMMA.16816.F32.BF16 R56, R76, R20, R56 ;  /* 0x000000144c38723c */ /* 0x008fe20000041838 */
[----:B------:R-:W-:Y:S01]  /*ec90*/  FMUL.FTZ R20, R36, UR10 ;  /* 0x0000000a24147c20 */ /* 0x000fe20008410000 */
[----:B------:R-:W-:-:S05]  /*eca0*/  FMUL.FTZ R21, R37, UR10 ;  /* 0x0000000a25157c20 */ /* 0x000fca0008410000 */
[----:B------:R-:W3:Y:S01]  /*ecb0*/  MUFU.TANH R20, R20 ;  /* 0x0000001400147308 */ /* 0x000ee20000002400 */
[C---:B--2---:R-:W-:Y:S07]  /*ecc0*/  HMMA.16816.F32.BF16 R80, R44.reuse, R4, R80 ;  /* 0x000000042c50723c */ /* 0x044fee0000041850 */
[----:B------:R-:W2:Y:S01]  /*ecd0*/  MUFU.TANH R21, R21 ;  /* 0x0000001500157308 */ /* 0x000ea20000002400 */
[----:B------:R-:W-:Y:S01]  /*ece0*/  HMMA.16816.F32.BF16 R60, R44, R6, R60 ;  /* 0x000000062c3c723c */ /* 0x000fe2000004183c */
[----:B------:R-:W3:Y:S07]  /*ecf0*/  LDSM.16.M88.4 R4, [R145+0x7800] ;  /* 0x007800009104783b */ /* 0x000eee0000000200 */
[----:B------:R-:W-:Y:S08]  /*ed00*/  HMMA.16816.F32.BF16 R52, R76, R22, R52 ;  /* 0x000000164c34723c */ /* 0x000ff00000041834 */
[C---:B----4-:R-:W-:Y:S08]  /*ed10*/  HMMA.16816.F32.BF16 R84, R28.reuse, R64, R84 ;  /* 0x000000401c54723c */ /* 0x050ff00000041854 */
[C---:B------:R-:W-:Y:S01]  /*ed20*/  HMMA.16816.F32.BF16 R68, R28.reuse, R66, R68 ;  /* 0x000000421c44723c */ /* 0x040fe20000041844 */
[----:B------:R-:W4:Y:S07]  /*ed30*/  LDSM.16.M88.4 R64, [R144+0x7000] ;  /* 0x007000009040783b */ /* 0x000f2e0000000200 */
[C---:B-1----:R-:W-:Y:S08]  /*ed40*/  HMMA.16816.F32.BF16 R80, R28.reuse, R16, R80 ;  /* 0x000000101c50723c */ /* 0x042ff00000041850 */
[----:B------:R-:W-:Y:S01]  /*ed50*/  HMMA.16816.F32.BF16 R60, R28, R18, R60 ;  /* 0x000000121c3c723c */ /* 0x000fe2000004183c */
[----:B------:R-:W1:Y:S01]  /*ed60*/  LDSM.16.M88.4 R16, [R144+0x7800] ;  /* 0x007800009010783b */ /* 0x000e620000000200 */
[----:B------:R-:W-:-:S06]  /*ed70*/  DEPBAR.LE SB0, 0x0 ;  /* 0x000080000000791a */ /* 0x000fcc0000000000 */
[C---:B------:R-:W-:Y:S08]  /*ed80*/  HMMA.16816.F32.BF16 R56, R44.reuse, R40, R56 ;  /* 0x000000282c38723c */ /* 0x040ff00000041838 */
[----:B------:R-:W-:Y:S08]  /*ed90*/  HMMA.16816.F32.BF16 R52, R44, R42, R52 ;  /* 0x0000002a2c34723c */ /* 0x000ff00000041834 */
[----:B------:R-:W-:Y:S01]  /*eda0*/  HMMA.16816.F32.BF16 R84, R8, R32, R84 ;  /* 0x000000200854723c */ /* 0x000fe20000041854 */
[----:B------:R-:W-:Y:S01]  /*edb0*/  FMUL.FTZ R32, R38, UR10 ;  /* 0x0000000a26207c20 */ /* 0x000fe20008410000 */
[----:B------:R-:W-:-:S05]  /*edc0*/  FMUL.FTZ R33, R39, UR10 ;  /* 0x0000000a27217c20 */ /* 0x000fca0008410000 */
[----:B------:R-:W1:Y:S01]  /*edd0*/  MUFU.TANH R32, R32 ;  /* 0x0000002000207308 */ /* 0x000e620000002400 */
[C---:B---3--:R-:W-:Y:S07]  /*ede0*/  HMMA.16816.F32.BF16 R56, R28.reuse, R4, R56 ;  /* 0x000000041c38723c */ /* 0x048fee0000041838 */
[----:B------:R-:W3:Y:S01]  /*edf0*/  MUFU.TANH R33, R33 ;  /* 0x0000002100217308 */ /* 0x000ee20000002400 */
[----:B------:R-:W-:Y:S03]  /*ee00*/  HMMA.16816.F32.BF16 R52, R28, R6, R52 ;  /* 0x000000061c34723c */ /* 0x000fe60000041834 */
[----:B------:R-:W-:Y:S01]  /*ee10*/  FMUL.FTZ R36, R84, UR10 ;  /* 0x0000000a54247c20 */ /* 0x000fe20008410000 */
[----:B------:R-:W-:-:S04]  /*ee20*/  FMUL.FTZ R37, R87, UR10 ;  /* 0x0000000a57257c20 */ /* 0x000fc80008410000 */
[C---:B------:R-:W-:Y:S01]  /*ee30*/  HMMA.16816.F32.BF16 R68, R8.reuse, R34, R68 ;  /* 0x000000220844723c */ /* 0x040fe20000041844 */
[----:B------:R-:W-:Y:S01]  /*ee40*/  FMUL.FTZ R34, R85, UR10 ;  /* 0x0000000a55227c20 */ /* 0x000fe20008410000 */
[----:B------:R-:W-:Y:S01]  /*ee50*/  FMUL.FTZ R35, R86, UR10 ;  /* 0x0000000a56237c20 */ /* 0x000fe20008410000 */
[----:B------:R-:W1:Y:S05]  /*ee60*/  MUFU.TANH R36, R36 ;  /* 0x0000002400247308 */ /* 0x000e6a0000002400 */
[C---:B----4-:R-:W-:Y:S03]  /*ee70*/  HMMA.16816.F32.BF16 R60, R8.reuse, R66, R60 ;  /* 0x00000042083c723c */ /* 0x050fe6000004183c */
[----:B------:R-:W4:Y:S05]  /*ee80*/  MUFU.TANH R34, R34 ;  /* 0x0000002200227308 */ /* 0x000f2a0000002400 */
[C---:B------:R-:W-:Y:S03]  /*ee90*/  HMMA.16816.F32.BF16 R80, R8.reuse, R64, R80 ;  /* 0x000000400850723c */ /* 0x040fe60000041850 */
[----:B------:R-:W-:Y:S01]  /*eea0*/  FMUL.FTZ R38, R68, UR10 ;  /* 0x0000000a44267c20 */ /* 0x000fe20008410000 */
[----:B------:R-:W-:Y:S01]  /*eeb0*/  FMUL.FTZ R39, R69, UR10 ;  /* 0x0000000a45277c20 */ /* 0x000fe20008410000 */
[----:B------:R-:W-:Y:S01]  /*eec0*/  FMUL.FTZ R22, R70, UR10 ;  /* 0x0000000a46167c20 */ /* 0x000fe20008410000 */
[----:B------:R-:W-:Y:S01]  /*eed0*/  FMUL.FTZ R5, R71, UR10 ;  /* 0x0000000a47057c20 */ /* 0x000fe20008410000 */
[----:B------:R-:W2:Y:S01]  /*eee0*/  MUFU.TANH R35, R35 ;  /* 0x0000002300237308 */ /* 0x000ea20000002400 */
[C---:B-1----:R-:W-:Y:S03]  /*eef0*/  HMMA.16816.F32.BF16 R56, R8.reuse, R16, R56 ;  /* 0x000000100838723c */ /* 0x042fe60000041838 */
        /* <DEDUP_REMOVED lines=51> */
.L_x_5457:
        /* <DEDUP_REMOVED lines=59> */
.L_x_5458:
        /* <DEDUP_REMOVED lines=11> */
[----:B------:R-:W-:-:S05]  /*f690*/  @!P2 IMAD.MOV.U32 R159, RZ, RZ, R157 ;  /* 0x000000ffff9fa224 */ /* 0x000fca00078e009d */
[----:B------:R-:W-:Y:S01]  /*f6a0*/  @!PT LDS RZ, [RZ] ;  /* 0x00000000fffff984 */ /* 0x000fe20000000800 */
[----:B------:R-:W-:Y:S01]  /*f6b0*/  @!PT LDS RZ, [RZ] ;  /* 0x00000000fffff984 */ /* 0x000fe20000000800 */
[----:B------:R-:W-:Y:S01]  /*f6c0*/  @!PT LDS RZ, [RZ] ;  /* 0x00000000fffff984 */ /* 0x000fe20000000800 */
[----:B------:R2:W-:Y:S04]  /*f6d0*/  @!P2 LDGSTS.E.BYPASS.LTC128B.128 [R134+0x4000], desc[UR6][R158.64] ;  /* 0x040000009e86afae */ /* 0x0005e8000b981a06 */
[----:B------:R3:W-:Y:S01]  /*f6e0*/  @P2 STS.128 [R134+0x4000], RZ ;  /* 0x004000ff86002388 */ /* 0x0007e20000000c00 */
[----:B--2---:R-:W-:-:S05]  /*f6f0*/  @!P1 IMAD.MOV.U32 R159, RZ, RZ, R157 ;  /* 0x000000ffff9f9224 */ /* 0x004fca00078e009d */
        /* <DEDUP_REMOVED lines=36> */
.L_x_5456:
[----:B------:R-:W2:Y:S01]  /*f940*/  S2R R170, SR_TID.X ;  /* 0x0000000000aa7919 */ /* 0x000ea20000002100 */
[----:B------:R-:W4:Y:S01]  /*f950*/  LDCU UR4, c[0x0][0x45c] ;  /* 0x00008b80ff0477ac */ /* 0x000f220008000800 */
[C---:B--2---:R-:W-:Y:S01]  /*f960*/  IMAD.SHL.U32 R136, R170.reuse, 0x2, RZ ;  /* 0x00000002aa887824 */ /* 0x044fe200078e00ff */
[----:B------:R-:W-:Y:S01]  /*f970*/  SHF.R.U32.HI R155, RZ, 0x1, R170 ;  /* 0x00000001ff9b7819 */ /* 0x000fe200000116aa */
[----:B------:R-:W-:-:S03]  /*f980*/  IMAD.SHL.U32 R169, R170, 0x8, RZ ;  /* 0x00000008aaa97824 */ /* 0x000fc600078e00ff */
[----:B------:R-:W-:Y:S02]  /*f990*/  LOP3.LUT R136, R136, 0x6, RZ, 0xc0, !PT ;  /* 0x0000000688887812 */ /* 0x000fe400078ec0ff */
[----:B------:R-:W-:-:S03]  /*f9a0*/  LOP3.LUT R168, R169, 0x38, RZ, 0xc0, !PT ;  /* 0x00000038a9a87812 */ /* 0x000fc600078ec0ff */
[----:B---3--:R-:W-:-:S04]  /*f9b0*/  IMAD R7, R105, 0x40, R136 ;  /* 0x0000004069077824 */ /* 0x008fc800078e0288 */
[C---:B------:R-:W-:Y:S02]  /*f9c0*/  VIADD R6, R7.reuse, 0x1 ;  /* 0x0000000107067836 */ /* 0x040fe40000000000 */
[C---:B------:R-:W-:Y:S02]  /*f9d0*/  VIADD R4, R7.reuse, 0x8 ;  /* 0x0000000807047836 */ /* 0x040fe40000000000 */
        /* <DEDUP_REMOVED lines=8> */
[C---:B------:R-:W-:Y:S01]  /*fa60*/  VIADD R4, R7.reuse, 0x10 ;  /* 0x0000001007047836 */ /* 0x040fe20000000000 */
[C---:B------:R-:W-:Y:S01]  /*fa70*/  ISETP.GE.AND P6, PT, R6.reuse, R102, PT ;  /* 0x000000660600720c */ /* 0x040fe20003fc6270 */
[C---:B------:R-:W-:Y:S01]  /*fa80*/  VIADD R12, R7.reuse, 0x30 ;  /* 0x00000030070c7836 */ /* 0x040fe20000000000 */
[----:B------:R-:W-:Y:S01]  /*fa90*/  ISETP.GE.AND P3, PT, R6, R135, PT ;  /* 0x000000870600720c */ /* 0x000fe20003f66270 */
[C---:B------:R-:W-:Y:S01]  /*faa0*/  VIADD R6, R7.reuse, 0x11 ;  /* 0x0000001107067836 */ /* 0x040fe20000000000 */
[----:B------:R-:W-:Y:S01]  /*fab0*/  FSEL R26, R20, -INF , !P0 ;  /* 0xff800000141a7808 */ /* 0x000fe20004000000 */
[----:B------:R-:W-:Y:S01]  /*fac0*/  VIADD R11, R7, 0x31 ;  /* 0x00000031070b7836 */ /* 0x000fe20000000000 */
[----:B------:R-:W-:-:S02]  /*fad0*/  FSEL R10, R73, -INF , !P4 ;  /* 0xff800000490a7808 */ /* 0x000fc40006000000 */
[-C--:B------:R-:W-:Y:S02]  /*fae0*/  ISETP.GE.AND P0, PT, R6, R135.reuse, PT ;  /* 0x000000870600720c */ /* 0x080fe40003f06270 */
[----:B------:R-:W-:Y:S02]  /*faf0*/  FSEL R72, R72, -INF , !P2 ;  /* 0xff80000048487808 */ /* 0x000fe40005000000 */
[-C--:B------:R-:W-:Y:S01]  /*fb00*/  ISETP.GE.AND P4, PT, R6, R102.reuse, PT ;  /* 0x000000660600720c */ /* 0x080fe20003f86270 */
[C---:B------:R-:W-:Y:S01]  /*fb10*/  VIADD R6, R7.reuse, 0x19 ;  /* 0x0000001907067836 */ /* 0x040fe20000000000 */
[C---:B------:R-:W-:Y:S02]  /*fb20*/  ISETP.GE.AND P5, PT, R4.reuse, R102, PT ;  /* 0x000000660400720c */ /* 0x040fe40003fa6270 */
[----:B------:R-:W-:Y:S01]  /*fb30*/  ISETP.GE.AND P2, PT, R4, R135, PT ;  /* 0x000000870400720c */ /* 0x000fe20003f46270 */
[----:B------:R-:W-:Y:S01]  /*fb40*/  VIADD R4, R7, 0x18 ;  /* 0x0000001807047836 */ /* 0x000fe20000000000 */
[----:B-1----:R-:W-:-:S02]  /*fb50*/  FSEL R18, R37, -INF , !P0 ;  /* 0xff80000025127808 */ /* 0x002fc40004000000 */
[-C--:B------:R-:W-:Y:S02]  /*fb60*/  ISETP.GE.AND P0, PT, R7, R102.reuse, PT ;  /* 0x000000660700720c */ /* 0x080fe40003f06270 */
[----:B------:R-:W-:Y:S02]  /*fb70*/  FSEL R20, R33, -INF , !P3 ;  /* 0xff80000021147808 */ /* 0x000fe40005800000 */
[----:B------:R-:W-:Y:S02]  /*fb80*/  FSEL R36, R36, -INF , !P5 ;  /* 0xff80000024247808 */ /* 0x000fe40006800000 */
[----:B------:R-:W-:Y:S02]  /*fb90*/  FSEL R32, R32, -INF , !P1 ;  /* 0xff80000020207808 */ /* 0x000fe40004800000 */
[----:B------:R-:W-:Y:S02]  /*fba0*/  FSEL R40, R21, -INF , !P6 ;  /* 0xff80000015287808 */ /* 0x000fe40007000000 */
[----:B------:R-:W-:-:S02]  /*fbb0*/  ISETP.GE.AND P3, PT, R6, R102, PT ;  /* 0x000000660600720c */ /* 0x000fc40003f66270 */
[-C--:B------:R-:W-:Y:S02]  /*fbc0*/  ISETP.GE.AND P5, PT, R6, R135.reuse, PT ;  /* 0x000000870600720c */ /* 0x080fe40003fa6270 */
[C---:B------:R-:W-:Y:S02]  /*fbd0*/  ISETP.GE.AND P1, PT, R4.reuse, R102, PT ;  /* 0x000000660400720c */ /* 0x040fe40003f26270 */
[----:B------:R-:W-:Y:S01]  /*fbe0*/  ISETP.GE.AND P6, PT, R4, R135, PT ;  /* 0x000000870400720c */ /* 0x000fe20003fc6270 */
[----:B------:R-:W-:Y:S01]  /*fbf0*/  VIADD R4, R7, 0x20 ;  /* 0x0000002007047836 */ /* 0x000fe20000000000 */
[----:B------:R-:W-:Y:S02]  /*fc00*/  FSEL R6, R34, -INF , !P4 ;  /* 0xff80000022067808 */ /* 0x000fe40006000000 */
[----:B------:R-:W-:Y:S02]  /*fc10*/  FSEL R34, R49, -INF , !P0 ;  /* 0xff80000031227808 */ /* 0x000fe40004000000 */
[----:B------:R-:W-:-:S02]  /*fc20*/  FSEL R8, R35, -INF , !P2 ;  /* 0xff80000023087808 */ /* 0x000fc40005000000 */
[----:B------:R-:W-:Y:S02]  /*fc30*/  FMNMX3.FTZ R17, R34, R72, R26, !PT ;  /* 0x0000004822117276 */ /* 0x000fe4000781001a */
[-C--:B------:R-:W-:Y:S02]  /*fc40*/  ISETP.GE.AND P2, PT, R4, R102.reuse, PT ;  /* 0x000000660400720c */ /* 0x080fe40003f46270 */
[----:B------:R-:W-:Y:S02]  /*fc50*/  FSEL R38, R38, -INF , !P1 ;  /* 0xff80000026267808 */ /* 0x000fe40004800000 */
        /* <DEDUP_REMOVED lines=26> */
[----:B------:R-:W-:Y:S02]  /*fe00*/  FSEL R124, R124, -INF , !P1 ;  /* 0xff8000007c7c7808 */ /* 0x000fe40004800000 */
[----:B------:R-:W-:Y:S02]  /*fe10*/  FMNMX3.FTZ R3, R17, R128, R126, !PT ;  /* 0x0000008011037276 */ /* 0x000fe4000781007e */
[----:B------:R-:W-:-:S02]  /*fe20*/  ISETP.GE.AND P1, PT, R13, R135, PT ;  /* 0x000000870d00720c */ /* 0x000fc40003f26270 */
        /* <DEDUP_REMOVED lines=8> */
[----:B------:R-:W-:Y:S02]  /*feb0*/  FSEL R122, R122, -INF , !P4 ;  /* 0xff8000007a7a7808 */ /* 0x000fe40006000000 */
[----:B------:R-:W-:Y:S02]  /*fec0*/  FMNMX3.FTZ R5, R13, R18, R16, !PT ;  /* 0x000000120d057276 */ /* 0x000fe40007810010 */
[----:B------:R-:W-:Y:S02]  /*fed0*/  FSEL R130, R130, -INF , !P3 ;  /* 0xff80000082827808 */ /* 0x000fe40005800000 */
        /* <DEDUP_REMOVED lines=51> */
[----:B------:R-:W-:Y:S01]  /*10210*/  FFMA.FTZ R32, R6, UR4, -R123 ;  /* 0x0000000406207c23 */ /* 0x000fe2000801087b */
[----:B------:R-:W1:Y:S01]  /*10220*/  LDSM.16.MT88.4 R92, [R155+0x8000] ;  /* 0x008000009b5c783b */ /* 0x000e620000004200 */
[----:B------:R-:W-:Y:S02]  /*10230*/  IMAD.IADD R153, R2, 0x1, R155 ;  /* 0x0000000102997824 */ /* 0x000fe400078e029b */
[----:B------:R-:W-:Y:S01]  /*10240*/  FFMA.FTZ R2, R4, UR4, -R123 ;  /* 0x0000000404027c23 */ /* 0x000fe2000801087b */
[C---:B------:R-:W-:Y:S01]  /*10250*/  IMAD.IADD R154, R0.reuse, 0x1, R155 ;  /* 0x00000001009a7824 */ /* 0x040fe200078e029b */
[----:B------:R-:W-:Y:S01]  /*10260*/  LDSM.16.MT88.4 R40, [R155+0xa000] ;  /* 0x00a000009b28783b */ /* 0x000fe20000004200 */
[----:B------:R-:W-:Y:S01]  /*10270*/  IMAD.IADD R152, R0, 0x1, R153 ;  /* 0x0000000100987824 */ /* 0x000fe200078e0299 */
[----:B------:R-:W2:Y:S01]  /*10280*/  MUFU.EX2 R34, R34 ;  /* 0x0000002200227308 */ /* 0x000ea20000000800 */
[--C-:B------:R-:W-:Y:S01]  /*10290*/  FFMA.FTZ R35, R8, UR4, -R117.reuse ;  /* 0x0000000408237c23 */ /* 0x100fe20008010875 */
[----:B------:R-:W3:Y:S01]  /*102a0*/  LDSM.16.MT88.4 R84, [R154+0x8000] ;  /* 0x008000009a54783b */ /* 0x000ee20000004200 */
[--C-:B------:R-:W-:Y:S01]  /*102b0*/  FFMA.FTZ R26, R18, UR4, -R117.reuse ;  /* 0x00000004121a7c23 */ /* 0x100fe20008010875 */
[--C-:B------:R-:W-:Y:S01]  /*102c0*/  FFMA.FTZ R0, R16, UR4, -R117.reuse ;  /* 0x0000000410007c23 */ /* 0x100fe20008010875 */
[--C-:B------:R-:W-:Y:S01]  /*102d0*/  FFMA.FTZ R33, R12, UR4, -R117.reuse ;  /* 0x000000040c217c23 */ /* 0x100fe20008010875 */
[----:B------:R-:W4:Y:S01]  /*102e0*/  LDSM.16.MT88.4 R76, [R153+0x8000] ;  /* 0x00800000994c783b */ /* 0x000f220000004200 */
[--C-:B------:R-:W-:Y:S01]  /*102f0*/  FFMA.FTZ R127, R130, UR4, -R117.reuse ;  /* 0x00000004827f7c23 */ /* 0x100fe20008010875 */
[----:B------:R-:W-:Y:S01]  /*10300*/  MUFU.EX2 R115, R115 ;  /* 0x0000007300737308 */ /* 0x000fe20000000800 */
[--C-:B------:R-:W-:Y:S01]  /*10310*/  FFMA.FTZ R122, R122, UR4, -R117.reuse ;  /* 0x000000047a7a7c23 */ /* 0x100fe20008010875 */
[----:B------:R-:W5:Y:S01]  /*10320*/  LDSM.16.MT88.4 R68, [R152+0x8000] ;  /* 0x008000009844783b */ /* 0x000f620000004200 */
        /* <DEDUP_REMOVED lines=8> */
[----:B------:R-:W-:Y:S01]  /*103b0*/  FFMA.FTZ R175, R110, UR4, -R117 ;  /* 0x000000046eaf7c23 */ /* 0x000fe20008010875 */
[----:B------:R-:W-:-:S02]  /*103c0*/  FADD.FTZ R106, R113, R106 ;  /* 0x0000006a716a7221 */ /* 0x000fc40000010000 */
[----:B------:R-:W2:Y:S02]  /*103d0*/  LDSM.16.MT88.4 R4, [R152+0xa000] ;  /* 0x00a000009804783b */ /* 0x000ea40000004200 */
[----:B------:R-:W-:Y:S01]  /*103e0*/  MUFU.EX2 R104, R104 ;  /* 0x0000006800687308 */ /* 0x000fe20000000800 */
[----:B------:R-:W-:Y:S01]  /*103f0*/  FADD.FTZ R109, R109, R106 ;  /* 0x0000006a6d6d7221 */ /* 0x000fe20000010000 */
[----:B------:R-:W2:Y:S03]  /*10400*/  LDSM.16.MT88.4 R8, [R155+0x8800] ;  /* 0x008800009b08783b */ /* 0x000ea60000004200 */
[----:B------:R-:W-:Y:S01]  /*10410*/  FADD.FTZ R34, R34, R109 ;  /* 0x0000006d22227221 */ /* 0x000fe20000010000 */
[----:B------:R-:W2:Y:S02]  /*10420*/  LDSM.16.MT88.4 R12, [R154+0x8800] ;  /* 0x008800009a0c783b */ /* 0x000ea40000004200 */
[----:B------:R-:W3:Y:S01]  /*10430*/  MUFU.EX2 R111, R111 ;  /* 0x0000006f006f7308 */ /* 0x000ee20000000800 */
[----:B-1----:R-:W-:Y:S01]  /*10440*/  F2FP.BF16.F32.PACK_AB R65, R108, R115 ;  /* 0x000000736c41723e */ /* 0x002fe200000010ff */
[----:B------:R-:W1:Y:S01]  /*10450*/  LDSM.16.MT88.4 R20, [R153+0x8800] ;  /* 0x008800009914783b */ /* 0x000e620000004200 */
[----:B------:R-:W-:-:S03]  /*10460*/  FADD.FTZ R115, R115, R108 ;  /* 0x0000006c73737221 */ /* 0x000fc60000010000 */
[----:B------:R-:W1:Y:S02]  /*10470*/  LDSM.16.MT88.4 R16, [R155+0xa800] ;  /* 0x00a800009b10783b */ /* 0x000e640000004200 */
[----:B------:R-:W-:Y:S02]  /*10480*/  MUFU.EX2 R107, R107 ;  /* 0x0000006b006b7308 */ /* 0x000fe40000000800 */
[----:B------:R-:W-:Y:S06]  /*10490*/  LDSM.16.MT88.4 R28, [R154+0x9000] ;  /* 0x009000009a1c783b */ /* 0x000fec0000004200 */
[----:B------:R-:W1:Y:S01]  /*104a0*/  MUFU.EX2 R32, R32 ;  /* 0x0000002000207308 */ /* 0x000e620000000800 */
        /* <DEDUP_REMOVED lines=8> */
[C---:B----4-:R-:W-:Y:S07]  /*10530*/  HMMA.16816.F32.BF16 R80, R64.reuse, R76, RZ ;  /* 0x0000004c4050723c */ /* 0x050fee00000418ff */
[----:B------:R-:W-:Y:S01]  /*10540*/  MUFU.EX2 R0, R0 ;  /* 0x0000000000007308 */ /* 0x000fe20000000800 */
[C---:B-----5:R-:W-:Y:S07]  /*10550*/  HMMA.16816.F32.BF16 R72, R64.reuse, R68, RZ ;  /* 0x000000444048723c */ /* 0x060fee00000418ff */
[----:B------:R-:W4:Y:S01]  /*10560*/  MUFU.EX2 R33, R33 ;  /* 0x0000002100217308 */ /* 0x000f220000000800 */
[C---:B------:R-:W-:Y:S07]  /*10570*/  HMMA.16816.F32.BF16 R36, R64.reuse, R40, RZ ;  /* 0x000000284024723c */ /* 0x040fee00000418ff */
[----:B------:R-:W-:Y:S01]  /*10580*/  MUFU.EX2 R114, R114 ;  /* 0x0000007200727308 */ /* 0x000fe20000000800 */
[C---:B------:R-:W-:Y:S07]  /*10590*/  HMMA.16816.F32.BF16 R44, R64.reuse, R48, RZ ;  /* 0x00000030402c723c */ /* 0x040fee00000418ff */
[----:B------:R-:W5:Y:S01]  /*105a0*/  MUFU.EX2 R121, R121 ;  /* 0x0000007900797308 */ /* 0x000f620000000800 */
[C---:B--2---:R-:W-:Y:S07]  /*105b0*/  HMMA.16816.F32.BF16 R52, R64.reuse, R56, RZ ;  /* 0x000000384034723c */ /* 0x044fee00000418ff */
        /* <DEDUP_REMOVED lines=16> */
[----:B---3--:R-:W-:-:S03]  /*106c0*/  F2FP.BF16.F32.PACK_AB R5, R26, R35 ;  /* 0x000000231a05723e */ /* 0x008fc600000010ff */
[----:B------:R-:W-:Y:S01]  /*106d0*/  FADD.FTZ R32, R32, R107 ;  /* 0x0000006b20207221 */ /* 0x000fe20000010000 */
[----:B------:R-:W-:Y:S01]  /*106e0*/  MUFU.EX2 R116, R116 ;  /* 0x0000007400747308 */ /* 0x000fe20000000800 */
[----:B------:R-:W-:Y:S01]  /*106f0*/  HMMA.16816.F32.BF16 R64, R64, R6, RZ ;  /* 0x000000064040723c */ /* 0x000fe200000418ff */
[----:B------:R-:W-:Y:S02]  /*10700*/  F2FP.BF16.F32.PACK_AB R6, R2, R27 ;  /* 0x0000001b0206723e */ /* 0x000fe400000010ff */
[----:B----4-:R-:W-:-:S04]  /*10710*/  F2FP.BF16.F32.PACK_AB R7, R33, R0 ;  /* 0x000000002107723e */ /* 0x010fc800000010ff */
[----:B------:R-:W-:Y:S03]  /*10720*/  MUFU.EX2 R112, R112 ;  /* 0x0000007000707308 */ /* 0x000fe60000000800 */
[C---:B------:R-:W-:Y:S05]  /*10730*/  HMMA.16816.F32.BF16 R96, R4.reuse, R8, R96 ;  /* 0x000000080460723c */ /* 0x040fea0000041860 */
[----:B------:R-:W-:Y:S03]  /*10740*/  MUFU.EX2 R175, R175 ;  /* 0x000000af00af7308 */ /* 0x000fe60000000800 */
        /* <DEDUP_REMOVED lines=16> */
[----:B------:R-:W-:Y:S07]  /*10850*/  LDSM.16.MT88.4 R16, [R155+0xb000] ;  /* 0x00b000009b10783b */ /* 0x000fee0000004200 */
[C---:B-1----:R-:W-:Y:S08]  /*10860*/  HMMA.16816.F32.BF16 R52, R4.reuse, R8, R52 ;  /* 0x000000080434723c */ /* 0x042ff00000041834 */
[C---:B------:R-:W-:Y:S01]  /*10870*/  HMMA.16816.F32.BF16 R56, R4.reuse, R10, R56 ;  /* 0x0000000a0438723c */ /* 0x040fe20000041838 */
[----:B------:R-:W1:Y:S07]  /*10880*/  LDSM.16.MT88.4 R8, [R155+0x9000] ;  /* 0x009000009b08783b */ /* 0x000e6e0000004200 */
[C---:B---3--:R-:W-:Y:S08]  /*10890*/  HMMA.16816.F32.BF16 R60, R4.reuse, R12, R60 ;  /* 0x0000000c043c723c */ /* 0x048ff0000004183c */
[----:B------:R-:W-:Y:S01]  /*108a0*/  HMMA.16816.F32.BF16 R64, R4, R14, R64 ;  /* 0x0000000e0440723c */ /* 0x000fe20000041840 */
[----:B-----5:R-:W-:Y:S01]  /*108b0*/  F2FP.BF16.F32.PACK_AB R4, R121, R114 ;  /* 0x000000727904723e */ /* 0x020fe200000010ff */
[----:B------:R-:W3:Y:S01]  /*108c0*/  LDSM.16.MT88.4 R12, [R154+0xb000] ;  /* 0x00b000009a0c783b */ /* 0x000ee20000004200 */
[----:B--2---:R-:W-:-:S02]  /*108d0*/  F2FP.BF16.F32.PACK_AB R6, R118, R119 ;  /* 0x000000777606723e */ /* 0x004fc400000010ff */
[----:B------:R-:W-:Y:S02]  /*108e0*/  F2FP.BF16.F32.PACK_AB R5, R127, R122 ;  /* 0x0000007a7f05723e */ /* 0x000fe400000010ff */
[----:B------:R-:W-:-:S07]  /*108f0*/  F2FP.BF16.F32.PACK_AB R7, R125, R130 ;  /* 0x000000827d07723e */ /* 0x000fce00000010ff */
        /* <DEDUP_REMOVED lines=16> */
[----:B------:R-:W2:Y:S01]  /*10a00*/  MUFU.EX2 R29, R29 ;  /* 0x0000001d001d7308 */ /* 0x000ea20000000800 */
[C---:B------:R-:W-:Y:S07]  /*10a10*/  HMMA.16816.F32.BF16 R36, R4.reuse, R16, R36 ;  /* 0x000000100424723c */ /* 0x040fee0000041824 */
[----:B------:R-:W3:Y:S01]  /*10a20*/  MUFU.EX2 R30, R30 ;  /* 0x0000001e001e7308 */ /* 0x000ee20000000800 */
[C---:B-1----:R-:W-:Y:S07]  /*10a30*/  HMMA.16816.F32.BF16 R72, R4.reuse, R8, R72 ;  /* 0x000000080448723c */ /* 0x042fee0000041848 */
[----:B------:R-:W1:Y:S01]  /*10a40*/  MUFU.EX2 R31, R31 ;  /* 0x0000001f001f7308 */ /* 0x000e620000000800 */
[C---:B------:R-:W-:Y:S01]  /*10a50*/  HMMA.16816.F32.BF16 R68, R4.reuse, R10, R68 ;  /* 0x0000000a0444723c */ /* 0x040fe20000041844 */
[----:B------:R-:W4:Y:S07]  /*10a60*/  LDSM.16.MT88.4 R8, [R153+0xb000] ;  /* 0x00b000009908783b */ /* 0x000f2e0000004200 */
[C---:B------:R-:W-:Y:S01]  /*10a70*/  HMMA.16816.F32.BF16 R40, R4.reuse, R18, R40 ;  /* 0x000000120428723c */ /* 0x040fe20000041828 */
[----:B------:R-:W5:Y:S07]  /*10a80*/  LDSM.16.MT88.4 R16, [R153+0x9800] ;  /* 0x009800009910783b */ /* 0x000f6e0000004200 */
[C---:B------:R-:W-:Y:S08]  /*10a90*/  HMMA.16816.F32.BF16 R60, R4.reuse, R20, R60 ;  /* 0x00000014043c723c */ /* 0x040ff0000004183c */
[C---:B------:R-:W-:Y:S08]  /*10aa0*/  HMMA.16816.F32.BF16 R64, R4.reuse, R22, R64 ;  /* 0x000000160440723c */ /* 0x040ff00000041840 */
[C---:B----4-:R-:W-:Y:S08]  /*10ab0*/  HMMA.16816.F32.BF16 R52, R4.reuse, R8, R52 ;  /* 0x000000080434723c */ /* 0x050ff00000041834 */
[----:B------:R-:W-:Y:S01]  /*10ac0*/  HMMA.16816.F32.BF16 R56, R4, R10, R56 ;  /* 0x0000000a0438723c */ /* 0x000fe20000041838 */
[----:B------:R-:W4:Y:S01]  /*10ad0*/  LDSM.16.MT88.4 R8, [R154+0x9800] ;  /* 0x009800009a08783b */ /* 0x000f220000004200 */
[----:B--2---:R-:W-:-:S02]  /*10ae0*/  F2FP.BF16.F32.PACK_AB R4, R29, R28 ;  /* 0x0000001c1d04723e */ /* 0x004fc400000010ff */
[----:B---3--:R-:W-:Y:S02]  /*10af0*/  F2FP.BF16.F32.PACK_AB R6, R177, R30 ;  /* 0x0000001eb106723e */ /* 0x008fe400000010ff */
[----:B-1----:R-:W-:Y:S02]  /*10b00*/  F2FP.BF16.F32.PACK_AB R5, R116, R31 ;  /* 0x0000001f7405723e */ /* 0x002fe400000010ff */
[----:B------:R-:W-:-:S07]  /*10b10*/  F2FP.BF16.F32.PACK_AB R7, R175, R112 ;  /* 0x00000070af07723e */ /* 0x000fce00000010ff */
[C---:B------:R-:W-:Y:S08]  /*10b20*/  HMMA.16816.F32.BF16 R96, R4.reuse, R12, R96 ;  /* 0x0000000c0460723c */ /* 0x040ff00000041860 */
[C---:B------:R-:W-:Y:S01]  /*10b30*/  HMMA.16816.F32.BF16 R92, R4.reuse, R14, R92 ;  /* 0x0000000e045c723c */ /* 0x040fe2000004185c */
[----:B------:R-:W1:Y:S07]  /*10b40*/  LDSM.16.MT88.4 R12, [R152+0x9800] ;  /* 0x00980000980c783b */ /* 0x000e6e0000004200 */
[C---:B-----5:R-:W-:Y:S08]  /*10b50*/  HMMA.16816.F32.BF16 R80, R4.reuse, R16, R80 ;  /* 0x000000100450723c */ /* 0x060ff00000041850 */
        /* <DEDUP_REMOVED lines=110> */
.L_x_5460:
[----:B------:R-:W-:Y:S01]  /*11240*/  UMOV UR8, URZ ;  /* 0x000000ff00087c82 */ /* 0x000fe20008000000 */
[----:B------:R-:W-:Y:S01]  /*11250*/  IMAD.SHL.U32 R0, R24, 0x40, RZ ;  /* 0x0000004018007824 */ /* 0x000fe200078e00ff */
[----:B------:R-:W-:-:S05]  /*11260*/  IADD3 R2, P0, PT, RZ, -UR8, RZ ;  /* 0x80000008ff027c10 */ /* 0x000fca000ff1e0ff */
[----:B------:R-:W-:-:S05]  /*11270*/  IMAD.X R0, RZ, RZ, ~R0, P0 ;  /* 0x000000ffff007224 */ /* 0x000fca00000e0e00 */
[----:B------:R-:W-:-:S04]  /*11280*/  SHF.R.S64 R5, R2, 0x1f, R0 ;  /* 0x0000001f02057819 */ /* 0x000fc80000001000 */
[----:B------:R-:W-:-:S04]  /*11290*/  IADD3 R160, P0, PT, R5, R160, RZ ;  /* 0x000000a005a07210 */ /* 0x000fc80007f1e0ff */
[----:B------:R-:W-:-:S09]  /*112a0*/  LEA.HI.X.SX32 R161, R0, R161, 0x1, P0 ;  /* 0x000000a100a17211 */ /* 0x000fd200000f0eff */
.L_x_5461:
[----:B------:R-:W1:Y:S01]  /*112b0*/  LDCU UR8, c[0x0][0x440] ;  /* 0x00008800ff0877ac */ /* 0x000e620008000800 */
[C---:B------:R-:W-:Y:S01]  /*112c0*/  IMAD.SHL.U32 R2, R24.reuse, 0x20, RZ ;  /* 0x0000002018027824 */ /* 0x040fe200078e00ff */
[C---:B------:R-:W-:Y:S01]  /*112d0*/  LEA R6, P2, R24.reuse, R160, 0x5 ;  /* 0x000000a018067211 */ /* 0x040fe200078428ff */
[----:B------:R-:W-:Y:S01]  /*112e0*/  IMAD R136, R103, 0x40, R136 ;  /* 0x0000004067887824 */ /* 0x000fe200078e0288 */
        /* <DEDUP_REMOVED lines=51> */
[----:B------:R-:W1:Y:S04]  /*11620*/  LDSM.16.M88.4 R8, [R150+0x5000] ;  /* 0x005000009608783b */ /* 0x000e680000000200 */
[----:B------:R-:W4:Y:S04]  /*11630*/  LDSM.16.M88.4 R112, [R150+0x5800] ;  /* 0x005800009670783b */ /* 0x000f280000000200 */
[----:B------:R-:W-:Y:S04]  /*11640*/  LDSM.16.M88.4 R124, [R149] ;  /* 0x00000000957c783b */ /* 0x000fe80000000200 */
[----:B------:R-:W5:Y:S04]  /*11650*/  LDSM.16.M88.4 R108, [R146+0x4000] ;  /* 0x00400000926c783b */ /* 0x000f680000000200 */
[----:B------:R-:W5:Y:S04]  /*11660*/  LDSM.16.M88.4 R104, [R146+0x4800] ;  /* 0x004800009268783b */ /* 0x000f680000000200 */
[----:B------:R-:W5:Y:S04]  /*11670*/  LDSM.16.M88.4 R32, [R146+0x5000] ;  /* 0x005000009220783b */ /* 0x000f680000000200 */
[----:B------:R-:W5:Y:S04]  /*11680*/  LDSM.16.M88.4 R128, [R146+0x5800] ;  /* 0x005800009280783b */ /* 0x000f680000000200 */
[----:B------:R-:W-:Y:S01]  /*11690*/  LDSM.16.M88.4 R116, [R145+0x5800] ;  /* 0x005800009174783b */ /* 0x000fe20000000200 */
[C---:B--2---:R-:W-:Y:S03]  /*116a0*/  HMMA.16816.F32.BF16 R28, R120.reuse, R24, RZ ;  /* 0x00000018781c723c */ /* 0x044fe600000418ff */
[----:B------:R-:W0:Y:S05]  /*116b0*/  LDGDEPBAR ;  /* 0x00000000000079af */ /* 0x000e2a0000000000 */
[C---:B---3--:R-:W-:Y:S08]  /*116c0*/  HMMA.16816.F32.BF16 R20, R120.reuse, R16, RZ ;  /* 0x000000107814723c */ /* 0x048ff000000418ff */
[C---:B------:R-:W-:Y:S08]  /*116d0*/  HMMA.16816.F32.BF16 R24, R120.reuse, R26, RZ ;  /* 0x0000001a7818723c */ /* 0x040ff000000418ff */
[C---:B------:R-:W-:Y:S08]  /*116e0*/  HMMA.16816.F32.BF16 R16, R120.reuse, R18, RZ ;  /* 0x000000127810723c */ /* 0x040ff000000418ff */
[C---:B-1----:R-:W-:Y:S08]  /*116f0*/  HMMA.16816.F32.BF16 R12, R120.reuse, R8, RZ ;  /* 0x00000008780c723c */ /* 0x042ff000000418ff */
[C---:B------:R-:W-:Y:S08]  /*11700*/  HMMA.16816.F32.BF16 R8, R120.reuse, R10, RZ ;  /* 0x0000000a7808723c */ /* 0x040ff000000418ff */
[C---:B----4-:R-:W-:Y:S08]  /*11710*/  HMMA.16816.F32.BF16 R4, R120.reuse, R112, RZ ;  /* 0x000000707804723c */ /* 0x050ff000000418ff */
        /* <DEDUP_REMOVED lines=13> */
[----:B------:R-:W-:Y:S04]  /*117f0*/  LDSM.16.M88.4 R124, [R147] ;  /* 0x00000000937c783b */ /* 0x000fe80000000200 */
        /* <DEDUP_REMOVED lines=23> */
[----:B------:R-:W-:Y:S08]  /*11970*/  HMMA.16816.F32.BF16 R4, R124, R128, R4 ;  /* 0x000000807c04723c */ /* 0x000ff00000041804 */
[C---:B-1----:R-:W-:Y:S08]  /*11980*/  HMMA.16816.F32.BF16 R20, R116.reuse, R108, R20 ;  /* 0x0000006c7414723c */ /* 0x042ff00000041814 */
[C---:B------:R-:W-:Y:S01]  /*11990*/  HMMA.16816.F32.BF16 R16, R116.reuse, R110, R16 ;  /* 0x0000006e7410723c */ /* 0x040fe20000041810 */
[----:B------:R-:W-:Y:S07]  /*119a0*/  LDSM.16.M88.4 R108, [R149+0x2000] ;  /* 0x00200000956c783b */ /* 0x000fee0000000200 */
[C---:B--2---:R-:W-:Y:S08]  /*119b0*/  HMMA.16816.F32.BF16 R12, R116.reuse, R104, R12 ;  /* 0x00000068740c723c */ /* 0x044ff0000004180c */
[----:B------:R-:W-:Y:S01]  /*119c0*/  HMMA.16816.F32.BF16 R8, R116, R106, R8 ;  /* 0x0000006a7408723c */ /* 0x000fe20000041808 */
[----:B------:R-:W1:Y:S07]  /*119d0*/  LDSM.16.M88.4 R104, [R146+0x6000] ;  /* 0x006000009268783b */ /* 0x000e6e0000000200 */
[----:B------:R-:W-:Y:S01]  /*119e0*/  HMMA.16816.F32.BF16 R120, R124, R130, R120 ;  /* 0x000000827c78723c */ /* 0x000fe20000041878 */
[----:B------:R-:W2:Y:S07]  /*119f0*/  LDSM.16.M88.4 R124, [R146+0x6800] ;  /* 0x00680000927c783b */ /* 0x000eae0000000200 */
[C---:B------:R-:W-:Y:S08]  /*11a00*/  HMMA.16816.F32.BF16 R28, R116.reuse, R112, R28 ;  /* 0x00000070741c723c */ /* 0x040ff0000004181c */
[C---:B------:R-:W-:Y:S01]  /*11a10*/  HMMA.16816.F32.BF16 R24, R116.reuse, R114, R24 ;  /* 0x000000727418723c */ /* 0x040fe20000041818 */
[----:B------:R-:W4:Y:S07]  /*11a20*/  LDSM.16.M88.4 R112, [R146+0x7000] ;  /* 0x007000009270783b */ /* 0x000f2e0000000200 */
        /* <DEDUP_REMOVED lines=8> */
[C---:B------:R-:W-:Y:S08]  /*11ab0*/  HMMA.16816.F32.BF16 R16, R108.reuse, R126, R16 ;  /* 0x0000007e6c10723c */ /* 0x040ff00000041810 */
[C---:B----4-:R-:W-:Y:S08]  /*11ac0*/  HMMA.16816.F32.BF16 R12, R108.reuse, R112, R12 ;  /* 0x000000706c0c723c */ /* 0x050ff0000004180c */
[C---:B------:R-:W-:Y:S01]  /*11ad0*/  HMMA.16816.F32.BF16 R8, R108.reuse, R114, R8 ;  /* 0x000000726c08723c */ /* 0x040fe20000041808 */
[----:B------:R-:W-:Y:S07]  /*11ae0*/  LDSM.16.M88.4 R112, [R144+0x6800] ;  /* 0x006800009070783b */ /* 0x000fee0000000200 */
[C---:B---3--:R-:W-:Y:S08]  /*11af0*/  HMMA.16816.F32.BF16 R4, R108.reuse, R32, R4 ;  /* 0x000000206c04723c */ /* 0x048ff00000041804 */
[----:B------:R-:W-:Y:S01]  /*11b00*/  HMMA.16816.F32.BF16 R120, R108, R34, R120 ;  /* 0x000000226c78723c */ /* 0x000fe20000041878 */
[----:B------:R-:W-:Y:S04]  /*11b10*/  LDSM.16.M88.4 R108, [R147+0x2000] ;  /* 0x00200000936c783b */ /* 0x000fe80000000200 */
[----:B------:R-:W2:Y:S03]  /*11b20*/  LDSM.16.M88.4 R32, [R144+0x6000] ;  /* 0x006000009020783b */ /* 0x000ea60000000200 */
[C---:B-1----:R-:W-:Y:S08]  /*11b30*/  HMMA.16816.F32.BF16 R28, R116.reuse, R104, R28 ;  /* 0x00000068741c723c */ /* 0x042ff0000004181c */
[----:B------:R-:W-:Y:S01]  /*11b40*/  HMMA.16816.F32.BF16 R24, R116, R106, R24 ;  /* 0x0000006a7418723c */ /* 0x000fe20000041818 */
[----:B------:R-:W1:Y:S11]  /*11b50*/  LDSM.16.M88.4 R104, [R145+0x6800] ;  /* 0x006800009168783b */ /* 0x000e760000000200 */
[C---:B--2---:R-:W-:Y:S08]  /*11b60*/  HMMA.16816.F32.BF16 R28, R108.reuse, R32, R28 ;  /* 0x000000206c1c723c */ /* 0x044ff0000004181c */
[----:B------:R-:W-:Y:S01]  /*11b70*/  HMMA.16816.F32.BF16 R24, R108, R34, R24 ;  /* 0x000000226c18723c */ /* 0x000fe20000041818 */
[----:B------:R-:W2:Y:S07]  /*11b80*/  LDSM.16.M88.4 R32, [R145+0x7000] ;  /* 0x007000009120783b */ /* 0x000eae0000000200 */
[C---:B-1----:R-:W-:Y:S03]  /*11b90*/  HMMA.16816.F32.BF16 R20, R116.reuse, R104, R20 ;  /* 0x000000687414723c */ /* 0x042fe60000041814 */
[----:B------:R-:W-:Y:S01]  /*11ba0*/  FMUL.FTZ R30, R30, UR10 ;  /* 0x0000000a1e1e7c20 */ /* 0x000fe20008410000 */
[----:B------:R-:W-:Y:S01]  /*11bb0*/  FMUL.FTZ R2, R28, UR10 ;  /* 0x0000000a1c027c20 */ /* 0x000fe20008410000 */
[----:B------:R-:W-:Y:S01]  /*11bc0*/  FMUL.FTZ R0, R29, UR10 ;  /* 0x0000000a1d007c20 */ /* 0x000fe20008410000 */
[----:B------:R-:W-:Y:S01]  /*11bd0*/  FMUL.FTZ R105, R31, UR10 ;  /* 0x0000000a1f697c20 */ /* 0x000fe20008410000 */
[----:B------:R1:W-:Y:S01]  /*11be0*/  MUFU.TANH R104, R30 ;  /* 0x0000001e00687308 */ /* 0x0003e20000002400 */
[----:B------:R-:W-:Y:S03]  /*11bf0*/  HMMA.16816.F32.BF16 R16, R116, R106, R16 ;  /* 0x0000006a7410723c */ /* 0x000fe60000041810 */
[----:B------:R-:W-:Y:S01]  /*11c00*/  FMUL.FTZ R106, R27, UR10 ;  /* 0x0000000a1b6a7c20 */ /* 0x000fe20008410000 */
[----:B------:R-:W-:Y:S01]  /*11c10*/  FMUL.FTZ R24, R24, UR10 ;  /* 0x0000000a18187c20 */ /* 0x000fe20008410000 */
[----:B------:R-:W-:Y:S01]  /*11c20*/  FMUL.FTZ R25, R25, UR10 ;  /* 0x0000000a19197c20 */ /* 0x000fe20008410000 */
[----:B------:R-:W-:Y:S01]  /*11c30*/  FMUL.FTZ R26, R26, UR10 ;  /* 0x0000000a1a1a7c20 */ /* 0x000fe20008410000 */
[----:B------:R-:W3:Y:S05]  /*11c40*/  MUFU.TANH R2, R2 ;  /* 0x0000000200027308 */ /* 0x000eea0000002400 */
[C---:B------:R-:W-:Y:S03]  /*11c50*/  HMMA.16816.F32.BF16 R20, R108.reuse, R112, R20 ;  /* 0x000000706c14723c */ /* 0x040fe60000041814 */
[----:B------:R-:W4:Y:S01]  /*11c60*/  MUFU.TANH R0, R0 ;  /* 0x0000000000007308 */ /* 0x000f220000002400 */
[----:B-1----:R-:W1:Y:S04]  /*11c70*/  LDSM.16.M88.4 R28, [R144+0x7000] ;  /* 0x00700000901c783b */ /* 0x002e680000000200 */
[----:B------:R-:W-:Y:S03]  /*11c80*/  HMMA.16816.F32.BF16 R16, R108, R114, R16 ;  /* 0x000000726c10723c */ /* 0x000fe60000041810 */
[----:B------:R-:W5:Y:S05]  /*11c90*/  MUFU.TANH R105, R105 ;  /* 0x0000006900697308 */ /* 0x000f6a0000002400 */
[C---:B--2---:R-:W-:Y:S03]  /*11ca0*/  HMMA.16816.F32.BF16 R12, R116.reuse, R32, R12 ;  /* 0x00000020740c723c */ /* 0x044fe6000004180c */
[----:B------:R-:W-:Y:S01]  /*11cb0*/  FMUL.FTZ R114, R20, UR10 ;  /* 0x0000000a14727c20 */ /* 0x000fe20008410000 */
[----:B------:R-:W-:Y:S01]  /*11cc0*/  FMUL.FTZ R27, R21, UR10 ;  /* 0x0000000a151b7c20 */ /* 0x000fe20008410000 */
[----:B------:R-:W-:Y:S01]  /*11cd0*/  FMUL.FTZ R113, R22, UR10 ;  /* 0x0000000a16717c20 */ /* 0x000fe20008410000 */
[----:B------:R-:W-:Y:S01]  /*11ce0*/  FMUL.FTZ R115, R23, UR10 ;  /* 0x0000000a17737c20 */ /* 0x000fe20008410000 */
[----:B------:R-:W2:Y:S01]  /*11cf0*/  MUFU.TANH R24, R24 ;  /* 0x0000001800187308 */ /* 0x000ea20000002400 */
[----:B------:R-:W-:Y:S01]  /*11d00*/  HMMA.16816.F32.BF16 R8, R116, R34, R8 ;  /* 0x000000227408723c */ /* 0x000fe20000041808 */
[----:B------:R-:W3:Y:S02]  /*11d10*/  LDSM.16.M88.4 R20, [R145+0x7800] ;  /* 0x007800009114783b */ /* 0x000ee40000000200 */
[----:B------:R-:W-:-:S04]  /*11d20*/  FMUL.FTZ R112, R16, UR10 ;  /* 0x0000000a10707c20 */ /* 0x000fc80008410000 */
[----:B------:R-:W2:Y:S08]  /*11d30*/  MUFU.TANH R106, R106 ;  /* 0x0000006a006a7308 */ /* 0x000eb00000002400 */
[----:B------:R-:W-:Y:S01]  /*11d40*/  MUFU.TANH R25, R25 ;  /* 0x0000001900197308 */ /* 0x000fe20000002400 */
[----:B-1----:R-:W-:Y:S01]  /*11d50*/  HMMA.16816.F32.BF16 R12, R108, R28, R12 ;  /* 0x0000001c6c0c723c */ /* 0x002fe2000004180c */
[----:B------:R-:W-:Y:S01]  /*11d60*/  FMUL.FTZ R28, R17, UR10 ;  /* 0x0000000a111c7c20 */ /* 0x000fe20008410000 */
[----:B------:R-:W-:-:S05]  /*11d70*/  FMUL.FTZ R29, R18, UR10 ;  /* 0x0000000a121d7c20 */ /* 0x000fca0008410000 */
[----:B------:R-:W1:Y:S01]  /*11d80*/  MUFU.TANH R26, R26 ;  /* 0x0000001a001a7308 */ /* 0x000e620000002400 */
[----:B------:R-:W-:Y:S01]  /*11d90*/  HMMA.16816.F32.BF16 R8, R108, R30, R8 ;  /* 0x0000001e6c08723c */ /* 0x000fe20000041808 */
[----:B------:R-:W-:Y:S02]  /*11da0*/  FMUL.FTZ R30, R19, UR10 ;  /* 0x0000000a131e7c20 */ /* 0x000fe40008410000 */
[----:B------:R-:W5:Y:S04]  /*11db0*/  LDSM.16.M88.4 R16, [R144+0x7800] ;  /* 0x007800009010783b */ /* 0x000f680000000200 */
[----:B------:R-:W1:Y:S01]  /*11dc0*/  MUFU.TANH R115, R115 ;  /* 0x0000007300737308 */ /* 0x000e620000002400 */
[----:B------:R-:W-:-:S04]  /*11dd0*/  DEPBAR.LE SB0, 0x0 ;  /* 0x000080000000791a */ /* 0x000fc80000000000 */
[----:B------:R-:W-:Y:S01]  /*11de0*/  FMUL.FTZ R128, R12, UR10 ;  /* 0x0000000a0c807c20 */ /* 0x000fe20008410000 */
[C---:B------:R-:W-:Y:S01]  /*11df0*/  VIADD R12, R136.reuse, 0xffffff80 ;  /* 0xffffff80880c7836 */ /* 0x040fe20000000000 */
[C---:B---3--:R-:W-:Y:S01]  /*11e00*/  HMMA.16816.F32.BF16 R4, R116.reuse, R20, R4 ;  /* 0x000000147404723c */ /* 0x048fe20000041804 */
[----:B------:R-:W-:Y:S01]  /*11e10*/  FMUL.FTZ R126, R13, UR10 ;  /* 0x0000000a0d7e7c20 */ /* 0x000fe20008410000 */
[----:B------:R-:W-:Y:S01]  /*11e20*/  VIADD R13, R136, 0xffffff81 ;  /* 0xffffff81880d7836 */ /* 0x000fe20000000000 */
[----:B------:R-:W-:Y:S01]  /*11e30*/  MUFU.TANH R112, R112 ;  /* 0x0000007000707308 */ /* 0x000fe20000002400 */
[-C--:B------:R-:W-:Y:S01]  /*11e40*/  ISETP.GE.AND P3, PT, R12, R102.reuse, PT ;  /* 0x000000660c00720c */ /* 0x080fe20003f66270 */
[----:B------:R-:W-:Y:S01]  /*11e50*/  FMUL.FTZ R125, R14, UR10 ;  /* 0x0000000a0e7d7c20 */ /* 0x000fe20008410000 */
[-C--:B------:R-:W-:Y:S01]  /*11e60*/  ISETP.GE.AND P2, PT, R12, R135.reuse, PT ;  /* 0x000000870c00720c */ /* 0x080fe20003f46270 */
[----:B------:R-:W-:Y:S01]  /*11e70*/  VIADD R12, R136, 0xffffff88 ;  /* 0xffffff88880c7836 */ /* 0x000fe20000000000 */
[----:B------:R-:W-:Y:S01]  /*11e80*/  HMMA.16816.F32.BF16 R120, R116, R22, R120 ;  /* 0x000000167478723c */ /* 0x000fe20000041878 */
[----:B------:R-:W-:Y:S01]  /*11e90*/  FMUL.FTZ R124, R8, UR10 ;  /* 0x0000000a087c7c20 */ /* 0x000fe20008410000 */
[----:B------:R-:W-:Y:S01]  /*11ea0*/  FSEL R8, R2, -INF , !P3 ;  /* 0xff80000002087808 */ /* 0x000fe20005800000 */
[----:B------:R-:W3:Y:S01]  /*11eb0*/  MUFU.TANH R114, R114 ;  /* 0x0000007200727308 */ /* 0x000ee20000002400 */
[-C--:B------:R-:W-:Y:S01]  /*11ec0*/  ISETP.GE.AND P5, PT, R12, R102.reuse, PT ;  /* 0x000000660c00720c */ /* 0x080fe20003fa6270 */
[----:B------:R-:W-:Y:S01]  /*11ed0*/  FMUL.FTZ R21, R10, UR10 ;  /* 0x0000000a0a157c20 */ /* 0x000fe20008410000 */
[-C--:B------:R-:W-:Y:S01]  /*11ee0*/  ISETP.GE.AND P3, PT, R12, R135.reuse, PT ;  /* 0x000000870c00720c */ /* 0x080fe20003f66270 */
[C---:B------:R-:W-:Y:S01]  /*11ef0*/  VIADD R12, R136.reuse, 0xffffff89 ;  /* 0xffffff89880c7836 */ /* 0x040fe20000000000 */
[----:B------:R-:W-:Y:S01]  /*11f00*/  ISETP.GE.AND P4, PT, R13, R102, PT ;  /* 0x000000660d00720c */ /* 0x000fe20003f86270 */
[----:B------:R-:W-:Y:S01]  /*11f10*/  FMUL.FTZ R14, R15, UR10 ;  /* 0x0000000a0f0e7c20 */ /* 0x000fe20008410000 */
[----:B------:R-:W-:Y:S01]  /*11f20*/  ISETP.GE.AND P6, PT, R13, R135, PT ;  /* 0x000000870d00720c */ /* 0x000fe20003fc6270 */
[----:B------:R-:W3:Y:S01]  /*11f30*/  MUFU.TANH R113, R113 ;  /* 0x0000007100717308 */ /* 0x000ee20000002400 */
[----:B------:R-:W-:Y:S01]  /*11f40*/  FMUL.FTZ R2, R9, UR10 ;  /* 0x0000000a09027c20 */ /* 0x000fe20008410000 */
[----:B------:R-:W-:Y:S01]  /*11f50*/  VIADD R15, R136, 0xffffff90 ;  /* 0xffffff90880f7836 */ /* 0x000fe20000000000 */
[----:B----4-:R-:W-:Y:S01]  /*11f60*/  FSEL R10, R0, -INF , !P4 ;  /* 0xff800000000a7808 */ /* 0x010fe20006000000 */
[----:B------:R-:W-:Y:S01]  /*11f70*/  FMUL.FTZ R20, R11, UR10 ;  /* 0x0000000a0b147c20 */ /* 0x000fe20008410000 */
[----:B------:R-:W-:-:S02]  /*11f80*/  FSEL R9, R104, -INF , !P2 ;  /* 0xff80000068097808 */ /* 0x000fc40005000000 */
[C---:B------:R-:W-:Y:S01]  /*11f90*/  ISETP.GE.AND P4, PT, R12.reuse, R135, PT ;  /* 0x000000870c00720c */ /* 0x040fe20003f86270 */
[----:B------:R-:W4:Y:S01]  /*11fa0*/  MUFU.TANH R27, R27 ;  /* 0x0000001b001b7308 */ /* 0x000f220000002400 */
[-C--:B------:R-:W-:Y:S01]  /*11fb0*/  ISETP.GE.AND P2, PT, R12, R102.reuse, PT ;  /* 0x000000660c00720c */ /* 0x080fe20003f46270 */
[----:B-----5:R-:W-:Y:S01]  /*11fc0*/  HMMA.16816.F32.BF16 R4, R108, R16, R4 ;  /* 0x000000106c04723c */ /* 0x020fe20000041804 */
[----:B------:R-:W-:Y:S01]  /*11fd0*/  VIADD R17, R136, 0xffffff91 ;  /* 0xffffff9188117836 */ /* 0x000fe20000000000 */
[----:B------:R-:W-:Y:S01]  /*11fe0*/  FSEL R13, R105, -INF , !P6 ;  /* 0xff800000690d7808 */ /* 0x000fe20007000000 */
[----:B------:R-:W-:Y:S01]  /*11ff0*/  VIADD R105, R103, 0xfffffffe ;  /* 0xfffffffe67697836 */ /* 0x000fe20000000000 */
[----:B--2---:R-:W-:Y:S02]  /*12000*/  FSEL R12, R24, -INF , !P5 ;  /* 0xff800000180c7808 */ /* 0x004fe40006800000 */
[----:B------:R-:W-:Y:S01]  /*12010*/  MUFU.TANH R28, R28 ;  /* 0x0000001c001c7308 */ /* 0x000fe20000002400 */
[----:B------:R-:W-:-:S02]  /*12020*/  ISETP.GE.AND P6, PT, R15, R102, PT ;  /* 0x000000660f00720c */ /* 0x000fc40003fc6270 */
[-C--:B------:R-:W-:Y:S01]  /*12030*/  ISETP.GE.AND P5, PT, R15, R135.reuse, PT ;  /* 0x000000870f00720c */ /* 0x080fe20003fa6270 */
[----:B------:R-:W-:Y:S01]  /*12040*/  HMMA.16816.F32.BF16 R120, R108, R18, R120 ;  /* 0x000000126c78723c */ /* 0x000fe20000041878 */
[----:B------:R-:W-:Y:S02]  /*12050*/  FSEL R11, R106, -INF , !P4 ;  /* 0xff8000006a0b7808 */ /* 0x000fe40006000000 */
[----:B-1----:R-:W-:Y:S01]  /*12060*/  FSEL R15, R26, -INF , !P3 ;  /* 0xff8000001a0f7808 */ /* 0x002fe20005800000 */
[----:B------:R-:W1:Y:S01]  /*12070*/  MUFU.TANH R29, R29 ;  /* 0x0000001d001d7308 */ /* 0x000e620000002400 */
[----:B------:R-:W-:Y:S02]  /*12080*/  FSEL R16, R25, -INF , !P2 ;  /* 0xff80000019107808 */ /* 0x000fe40005000000 */
[CC--:B------:R-:W-:Y:S02]  /*12090*/  ISETP.GE.AND P3, PT, R17.reuse, R102.reuse, PT ;  /* 0x000000661100720c */ /* 0x0c0fe40003f66270 */
[-C--:B------:R-:W-:Y:S01]  /*120a0*/  ISETP.GE.AND P2, PT, R17, R135.reuse, PT ;  /* 0x000000871100720c */ /* 0x080fe20003f46270 */
[----:B------:R-:W-:Y:S01]  /*120b0*/  FMUL.FTZ R106, R5, UR10 ;  /* 0x0000000a056a7c20 */ /* 0x000fe20008410000 */
[C---:B------:R-:W-:Y:S01]  /*120c0*/  VIADD R5, R136.reuse, 0xffffffa0 ;  /* 0xffffffa088057836 */ /* 0x040fe20000000000 */
[----:B------:R2:W-:Y:S01]  /*120d0*/  MUFU.TANH R0, R21 ;  /* 0x0000001500007308 */ /* 0x0005e20000002400 */
[----:B------:R-:W-:Y:S01]  /*120e0*/  VIADD R17, R136, 0xffffff99 ;  /* 0xffffff9988117836 */ /* 0x000fe20000000000 */
[----:B------:R-:W-:Y:S01]  /*120f0*/  FSEL R115, R115, -INF , !P2 ;  /* 0xff80000073737808 */ /* 0x000fe20005000000 */
[----:B------:R-:W-:Y:S01]  /*12100*/  FMUL.FTZ R7, R7, UR10 ;  /* 0x0000000a07077c20 */ /* 0x000fe20008410000 */
[----:B---3--:R-:W-:Y:S01]  /*12110*/  FSEL R114, R114, -INF , !P6 ;  /* 0xff80000072727808 */ /* 0x008fe20007000000 */
[----:B------:R-:W-:Y:S01]  /*12120*/  FMUL.FTZ R4, R4, UR10 ;  /* 0x0000000a04047c20 */ /* 0x000fe20008410000 */
[----:B------:R-:W-:Y:S01]  /*12130*/  FSEL R113, R113, -INF , !P5 ;  /* 0xff80000071717808 */ /* 0x000fe20006800000 */
[----:B------:R-:W-:Y:S01]  /*12140*/  FMUL.FTZ R107, R6, UR10 ;  /* 0x0000000a066b7c20 */ /* 0x000fe20008410000 */
[----:B------:R-:W-:Y:S01]  /*12150*/  MUFU.TANH R126, R126 ;  /* 0x0000007e007e7308 */ /* 0x000fe20000002400 */
[-C--:B------:R-:W-:Y:S01]  /*12160*/  ISETP.GE.AND P2, PT, R5, R102.reuse, PT ;  /* 0x000000660500720c */ /* 0x080fe20003f46270 */
[----:B------:R-:W-:Y:S01]  /*12170*/  FMUL.FTZ R108, R120, UR10 ;  /* 0x0000000a786c7c20 */ /* 0x000fe20008410000 */
[----:B------:R-:W-:Y:S01]  /*12180*/  ISETP.GE.AND P5, PT, R17, R102, PT ;  /* 0x000000661100720c */ /* 0x000fe20003fa6270 */
[----:B------:R-:W-:Y:S01]  /*12190*/  FMUL.FTZ R104, R121, UR10 ;  /* 0x0000000a79687c20 */ /* 0x000fe20008410000 */
[----:B----4-:R-:W-:Y:S01]  /*121a0*/  FSEL R22, R27, -INF , !P3 ;  /* 0xff8000001b167808 */ /* 0x010fe20005800000 */
[----:B------:R-:W-:Y:S01]  /*121b0*/  FMUL.FTZ R25, R122, UR10 ;  /* 0x0000000a7a197c20 */ /* 0x000fe20008410000 */
[----:B------:R-:W-:Y:S01]  /*121c0*/  FMUL.FTZ R24, R123, UR10 ;  /* 0x0000000a7b187c20 */ /* 0x000fe20008410000 */
[----:B------:R-:W3:Y:S01]  /*121d0*/  MUFU.TANH R125, R125 ;  /* 0x0000007d007d7308 */ /* 0x000ee20000002400 */
[C---:B--2---:R-:W-:Y:S01]  /*121e0*/  VIADD R21, R136.reuse, 0xffffff98 ;  /* 0xffffff9888157836 */ /* 0x044fe20000000000 */
[----:B------:R-:W-:Y:S01]  /*121f0*/  ISETP.GE.AND P3, PT, R17, R135, PT ;  /* 0x000000871100720c */ /* 0x000fe20003f66270 */
[----:B------:R-:W-:-:S03]  /*12200*/  VIADD R6, R136, 0xffffffa8 ;  /* 0xffffffa888067836 */ /* 0x000fc60000000000 */
[C---:B------:R-:W-:Y:S02]  /*12210*/  ISETP.GE.AND P4, PT, R21.reuse, R102, PT ;  /* 0x000000661500720c */ /* 0x040fe40003f86270 */
[----:B------:R-:W2:Y:S01]  /*12220*/  MUFU.TANH R2, R2 ;  /* 0x0000000200027308 */ /* 0x000ea20000002400 */
[-C--:B------:R-:W-:Y:S02]  /*12230*/  ISETP.GE.AND P6, PT, R21, R135.reuse, PT ;  /* 0x000000871500720c */ /* 0x080fe40003fc6270 */
[----:B------:R-:W-:Y:S02]  /*12240*/  FSEL R112, R112, -INF , !P4 ;  /* 0xff80000070707808 */ /* 0x000fe40006000000 */
[----:B------:R-:W-:Y:S01]  /*12250*/  ISETP.GE.AND P4, PT, R5, R135, PT ;  /* 0x000000870500720c */ /* 0x000fe20003f86270 */
[----:B------:R-:W-:Y:S01]  /*12260*/  VIADD R5, R136, 0xffffffa1 ;  /* 0xffffffa188057836 */ /* 0x000fe20000000000 */
[----:B-1----:R-:W-:Y:S01]  /*12270*/  FSEL R23, R29, -INF , !P6 ;  /* 0xff8000001d177808 */ /* 0x002fe20007000000 */
[----:B------:R1:W-:Y:S01]  /*12280*/  MUFU.TANH R119, R20 ;  /* 0x0000001400777308 */ /* 0x0003e20000002400 */
[----:B---3--:R-:W-:-:S02]  /*12290*/  FSEL R125, R125, -INF , !P4 ;  /* 0xff8000007d7d7808 */ /* 0x008fc40006000000 */
[----:B------:R-:W-:-:S04]  /*122a0*/  ISETP.GE.AND P6, PT, R5, R102, PT ;  /* 0x000000660500720c */ /* 0x000fc80003fc6270 */
[----:B------:R-:W-:Y:S01]  /*122b0*/  FSEL R126, R126, -INF , !P6 ;  /* 0xff8000007e7e7808 */ /* 0x000fe20007000000 */
[----:B------:R-:W3:Y:S08]  /*122c0*/  MUFU.TANH R30, R30 ;  /* 0x0000001e001e7308 */ /* 0x000ef00000002400 */
[----:B------:R-:W4:Y:S01]  /*122d0*/  MUFU.TANH R128, R128 ;  /* 0x0000008000807308 */ /* 0x000f220000002400 */
[----:B-1----:R-:W-:-:S02]  /*122e0*/  FSEL R20, R28, -INF , !P5 ;  /* 0xff8000001c147808 */ /* 0x002fc40006800000 */
[----:B------:R-:W-:Y:S01]  /*122f0*/  ISETP.GE.AND P5, PT, R5, R135, PT ;  /* 0x000000870500720c */ /* 0x000fe20003fa6270 */
[----:B------:R-:W-:-:S04]  /*12300*/  VIADD R5, R136, 0xffffffa9 ;  /* 0xffffffa988057836 */ /* 0x000fc80000000000 */
[----:B------:R-:W1:Y:S01]  /*12310*/  MUFU.TANH R27, R7 ;  /* 0x00000007001b7308 */ /* 0x000e620000002400 */
[C---:B------:R-:W-:Y:S02]  /*12320*/  ISETP.GE.AND P4, PT, R5.reuse, R102, PT ;  /* 0x000000660500720c */ /* 0x040fe40003f86270 */
[-C--:B------:R-:W-:Y:S01]  /*12330*/  ISETP.GE.AND P6, PT, R5, R135.reuse, PT ;  /* 0x000000870500720c */ /* 0x080fe20003fc6270 */
[----:B------:R-:W-:Y:S01]  /*12340*/  VIADD R5, R136, 0xffffffb1 ;  /* 0xffffffb188057836 */ /* 0x000fe20000000000 */
[----:B--2---:R-:W-:Y:S02]  /*12350*/  FSEL R120, R2, -INF , !P4 ;  /* 0xff80000002787808 */ /* 0x004fe40006000000 */
[----:B---3--:R-:W-:Y:S01]  /*12360*/  FSEL R21, R30, -INF , !P3 ;  /* 0xff8000001e157808 */ /* 0x008fe20005800000 */
[----:B------:R-:W2:Y:S01]  /*12370*/  MUFU.TANH R14, R14 ;  /* 0x0000000e000e7308 */ /* 0x000ea20000002400 */
[----:B------:R-:W-:Y:S02]  /*12380*/  ISETP.GE.AND P4, PT, R5, R135, PT ;  /* 0x000000870500720c */ /* 0x000fe40003f86270 */
[----:B----4-:R-:W-:-:S02]  /*12390*/  FSEL R128, R128, -INF , !P2 ;  /* 0xff80000080807808 */ /* 0x010fc40005000000 */
[C---:B------:R-:W-:Y:S02]  /*123a0*/  ISETP.GE.AND P3, PT, R6.reuse, R102, PT ;  /* 0x000000660600720c */ /* 0x040fe40003f66270 */
[----:B------:R-:W-:Y:S01]  /*123b0*/  ISETP.GE.AND P2, PT, R6, R135, PT ;  /* 0x000000870600720c */ /* 0x000fe20003f46270 */
[----:B------:R-:W3:Y:S01]  /*123c0*/  MUFU.TANH R124, R124 ;  /* 0x0000007c007c7308 */ /* 0x000ee20000002400 */
[----:B-1----:R-:W-:Y:S01]  /*123d0*/  FSEL R27, R27, -INF , !P4 ;  /* 0xff8000001b1b7808 */ /* 0x002fe20006000000 */
[----:B------:R-:W-:Y:S01]  /*123e0*/  VIADD R6, R136, 0xffffffb0 ;  /* 0xffffffb088067836 */ /* 0x000fe20000000000 */
[----:B------:R-:W-:Y:S02]  /*123f0*/  ISETP.GT.AND P4, PT, R105, R156, PT ;  /* 0x0000009c6900720c */ /* 0x000fe40003f84270 */
[----:B------:R-:W-:Y:S01]  /*12400*/  FSEL R117, R0, -INF , !P2 ;  /* 0xff80000000757808 */ /* 0x000fe20005000000 */
[----:B------:R-:W-:Y:S01]  /*12410*/  VIADD R0, R136, 0xffffffb8 ;  /* 0xffffffb888007836 */ /* 0x000fe20000000000 */
[-C--:B------:R-:W-:Y:S01]  /*12420*/  ISETP.GE.AND P2, PT, R5, R102.reuse, PT ;  /* 0x000000660500720c */ /* 0x080fe20003f46270 */
[----:B------:R-:W1:Y:S01]  /*12430*/  MUFU.TANH R4, R4 ;  /* 0x0000000400047308 */ /* 0x000e620000002400 */
[----:B--2---:R-:W-:Y:S01]  /*12440*/  FSEL R121, R14, -INF , !P5 ;  /* 0xff8000000e797808 */ /* 0x004fe20006800000 */
[----:B------:R-:W-:Y:S01]  /*12450*/  VIADD R136, R136, 0xffffffb9 ;  /* 0xffffffb988887836 */ /* 0x000fe20000000000 */
[----:B------:R-:W-:-:S02]  /*12460*/  ISETP.GE.AND P5, PT, R6, R102, PT ;  /* 0x000000660600720c */ /* 0x000fc40003fa6270 */
[----:B------:R-:W-:Y:S02]  /*12470*/  FSEL R119, R119, -INF , !P6 ;  /* 0xff80000077777808 */ /* 0x000fe40007000000 */
[----:B------:R-:W-:Y:S01]  /*12480*/  ISETP.GE.AND P6, PT, R0, R102, PT ;  /* 0x000000660000720c */ /* 0x000fe20003fc6270 */
        /* <DEDUP_REMOVED lines=84> */
.L_x_5463:
[----:B------:R-:W-:Y:S01]  /*129d0*/  UMOV UR8, URZ ;  /* 0x000000ff00087c82 */ /* 0x000fe20008000000 */
[----:B------:R-:W-:Y:S01]  /*129e0*/  IMAD.SHL.U32 R0, R132, 0x40, RZ ;  /* 0x0000004084007824 */ /* 0x000fe200078e00ff */
[----:B------:R-:W-:-:S05]  /*129f0*/  IADD3 R2, P2, PT, RZ, -UR8, RZ ;  /* 0x80000008ff027c10 */ /* 0x000fca000ff5e0ff */
[----:B------:R-:W-:-:S05]  /*12a00*/  IMAD.X R0, RZ, RZ, ~R0, P2 ;  /* 0x000000ffff007224 */ /* 0x000fca00010e0e00 */
[----:B------:R-:W-:-:S04]  /*12a10*/  SHF.R.S64 R5, R2, 0x1f, R0 ;  /* 0x0000001f02057819 */ /* 0x000fc80000001000 */
[----:B------:R-:W-:-:S04]  /*12a20*/  IADD3 R158, P2, PT, R5, R158, RZ ;  /* 0x0000009e059e7210 */ /* 0x000fc80007f5e0ff */
[----:B------:R-:W-:-:S09]  /*12a30*/  LEA.HI.X.SX32 R157, R0, R157, 0x1, P2 ;  /* 0x0000009d009d7211 */ /* 0x000fd200010f0eff */
.L_x_5464:
        /* <DEDUP_REMOVED lines=12> */
[----:B------:R-:W-:-:S04]  /*12b00*/  IMAD.X R5, R7, 0x1, R2, P3 ;  /* 0x0000000107057824 */ /* 0x000fc800018e0602 */
[----:B------:R-:W-:Y:S02]  /*12b10*/  IMAD.X R19, R5, 0x1, R2, P2 ;  /* 0x0000000105137824 */ /* 0x000fe400010e0602 */
        /* <DEDUP_REMOVED lines=37> */
.L_x_5462:
        /* <DEDUP_REMOVED lines=38> */
[--C-:B------:R-:W-:Y:S01]  /*12fd0*/  FFMA.FTZ R28, R15, UR4, -R26.reuse ;  /* 0x000000040f1c7c23 */ /* 0x100fe2000801081a */
[----:B------:R-:W-:Y:S01]  /*12fe0*/  FFMA.FTZ R33, R11, UR4, -R26 ;  /* 0x000000040b217c23 */ /* 0x000fe2000801081a */
[----:B------:R-:W1:Y:S01]  /*12ff0*/  LDSM.16.MT88.4 R12, [R155+0x8000] ;  /* 0x008000009b0c783b */ /* 0x000e620000004200 */
[----:B------:R-:W-:Y:S01]  /*13000*/  FADD.FTZ R4, R101, -R4 ;  /* 0x8000000465047221 */ /* 0x000fe20000010000 */
[----:B------:R-:W-:Y:S01]  /*13010*/  FADD.FTZ R6, R3, -R6 ;  /* 0x8000000603067221 */ /* 0x000fe20000010000 */
[--C-:B------:R-:W-:Y:S01]  /*13020*/  FFMA.FTZ R30, R16, UR4, -R109.reuse ;  /* 0x00000004101e7c23 */ /* 0x100fe2000801086d */
[----:B------:R-:W2:Y:S01]  /*13030*/  LDSM.16.MT88.4 R8, [R154+0x8000] ;  /* 0x008000009a08783b */ /* 0x000ea20000004200 */
[----:B------:R-:W-:Y:S01]  /*13040*/  FMUL.FTZ R35, R4, UR4 ;  /* 0x0000000404237c20 */ /* 0x000fe20008410000 */
[----:B------:R-:W-:Y:S01]  /*13050*/  FMUL.FTZ R3, R6, UR4 ;  /* 0x0000000406037c20 */ /* 0x000fe20008410000 */
[----:B------:R-:W-:Y:S01]  /*13060*/  MUFU.EX2 R102, R102 ;  /* 0x0000006600667308 */ /* 0x000fe20000000800 */
[----:B------:R-:W3:Y:S01]  /*13070*/  LDSM.16.MT88.4 R16, [R153+0x8000] ;  /* 0x008000009910783b */ /* 0x000ee20000004200 */
[--C-:B------:R-:W-:Y:S01]  /*13080*/  FFMA.FTZ R101, R114, UR4, -R109.reuse ;  /* 0x0000000472657c23 */ /* 0x100fe2000801086d */
[--C-:B------:R-:W-:Y:S01]  /*13090*/  FFMA.FTZ R116, R115, UR4, -R26.reuse ;  /* 0x0000000473747c23 */ /* 0x100fe2000801081a */
        /* <DEDUP_REMOVED lines=25> */
[----:B------:R-:W-:-:S02]  /*13230*/  FFMA.FTZ R125, R24, UR4, -R26 ;  /* 0x00000004187d7c23 */ /* 0x000fc4000801081a */
[----:B------:R-:W-:Y:S01]  /*13240*/  LDSM.16.MT88.4 R24, [R153+0x9800] ;  /* 0x009800009918783b */ /* 0x000fe20000004200 */
[----:B------:R-:W-:Y:S08]  /*13250*/  MUFU.EX2 R34, R34 ;  /* 0x0000002200227308 */ /* 0x000ff00000000800 */
        /* <DEDUP_REMOVED lines=64> */
[----:B------:R3:W4:Y:S01]  /*13660*/  MUFU.EX2 R112, R22 ;  /* 0x0000001600707308 */ /* 0x0007220000000800 */
[C---:B------:R-:W-:Y:S01]  /*13670*/  HMMA.16816.F32.BF16 R76, R4.reuse, R18, R76 ;  /* 0x00000012044c723c */ /* 0x040fe2000004184c */
[----:B------:R-:W5:Y:S01]  /*13680*/  LDSM.16.MT88.4 R16, [R154+0xa000] ;  /* 0x00a000009a10783b */ /* 0x000f620000004200 */
        /* <DEDUP_REMOVED lines=22> */
[----:B---3--:R-:W-:Y:S01]  /*137f0*/  LDSM.16.MT88.4 R20, [R154+0x8800] ;  /* 0x008800009a14783b */ /* 0x008fe20000004200 */
[----:B--2---:R-:W-:Y:S01]  /*13800*/  HMMA.16816.F32.BF16 R36, R4, R8, R36 ;  /* 0x000000080424723c */ /* 0x004fe20000041824 */
[----:B------:R-:W-:Y:S01]  /*13810*/  FFMA.FTZ R35, R177, R35, R102 ;  /* 0x00000023b1237223 */ /* 0x000fe20000010066 */
[----:B------:R-:W-:Y:S01]  /*13820*/  FFMA.FTZ R34, R175, R3, R34 ;  /* 0x00000003af227223 */ /* 0x000fe20000010022 */
[----:B------:R-:W-:-:S02]  /*13830*/  MOV R3, R0 ;  /* 0x0000000000037202 */ /* 0x000fc40000000f00 */
[----:B------:R-:W-:Y:S01]  /*13840*/  FADD.FTZ R32, R32, R35 ;  /* 0x0000002320207221 */ /* 0x000fe20000010000 */
[----:B------:R-:W2:Y:S01]  /*13850*/  MUFU.EX2 R116, R116 ;  /* 0x0000007400747308 */ /* 0x000ea20000000800 */
[----:B------:R-:W-:Y:S01]  /*13860*/  FADD.FTZ R29, R29, R34 ;  /* 0x000000221d1d7221 */ /* 0x000fe20000010000 */
[C---:B------:R-:W-:Y:S01]  /*13870*/  HMMA.16816.F32.BF16 R40, R4.reuse, R10, R40 ;  /* 0x0000000a0428723c */ /* 0x040fe20000041828 */
[----:B------:R-:W3:Y:S01]  /*13880*/  LDSM.16.MT88.4 R8, [R152+0xa000] ;  /* 0x00a000009808783b */ /* 0x000ee20000004200 */
[----:B------:R-:W-:Y:S01]  /*13890*/  FADD.FTZ R31, R31, R32 ;  /* 0x000000201f1f7221 */ /* 0x000fe20000010000 */
[----:B------:R-:W-:Y:S01]  /*138a0*/  FADD.FTZ R28, R28, R29 ;  /* 0x0000001d1c1c7221 */ /* 0x000fe20000010000 */
[----:B------:R-:W-:Y:S02]  /*138b0*/  @P4 MOV R3, R0 ;  /* 0x0000000000034202 */ /* 0x000fe40000000f00 */
[----:B------:R-:W-:Y:S01]  /*138c0*/  MUFU.EX2 R115, R115 ;  /* 0x0000007300737308 */ /* 0x000fe20000000800 */
[----:B------:R-:W-:Y:S01]  /*138d0*/  FADD.FTZ R30, R30, R31 ;  /* 0x0000001f1e1e7221 */ /* 0x000fe20000010000 */
[----:B-----5:R-:W-:Y:S01]  /*138e0*/  HMMA.16816.F32.BF16 R44, R4, R16, R44 ;  /* 0x00000010042c723c */ /* 0x020fe2000004182c */
[----:B------:R-:W-:-:S05]  /*138f0*/  FADD.FTZ R28, R33, R28 ;  /* 0x0000001c211c7221 */ /* 0x000fca0000010000 */
[----:B------:R-:W5:Y:S02]  /*13900*/  MUFU.EX2 R118, R118 ;  /* 0x0000007600767308 */ /* 0x000f640000000800 */
[C---:B------:R-:W-:Y:S01]  /*13910*/  HMMA.16816.F32.BF16 R48, R4.reuse, R18, R48 ;  /* 0x000000120430723c */ /* 0x040fe20000041830 */
[----:B------:R-:W5:Y:S05]  /*13920*/  LDSM.16.MT88.4 R16, [R155+0x8800] ;  /* 0x008800009b10783b */ /* 0x000f6a0000004200 */
[----:B------:R-:W-:Y:S02]  /*13930*/  MUFU.EX2 R123, R123 ;  /* 0x0000007b007b7308 */ /* 0x000fe40000000800 */
[C---:B-1----:R-:W-:Y:S06]  /*13940*/  HMMA.16816.F32.BF16 R52, R4.reuse, R12, R52 ;  /* 0x0000000c0434723c */ /* 0x042fec0000041834 */
[----:B------:R-:W1:Y:S02]  /*13950*/  MUFU.EX2 R122, R122 ;  /* 0x0000007a007a7308 */ /* 0x000e640000000800 */
[C---:B------:R-:W-:Y:S01]  /*13960*/  HMMA.16816.F32.BF16 R56, R4.reuse, R14, R56 ;  /* 0x0000000e0438723c */ /* 0x040fe20000041838 */
[----:B------:R-:W1:Y:S05]  /*13970*/  LDSM.16.MT88.4 R12, [R153+0x8800] ;  /* 0x00880000990c783b */ /* 0x000e6a0000004200 */
[----:B------:R-:W-:Y:S02]  /*13980*/  MUFU.EX2 R124, R124 ;  /* 0x0000007c007c7308 */ /* 0x000fe40000000800 */
[C---:B---3--:R-:W-:Y:S06]  /*13990*/  HMMA.16816.F32.BF16 R60, R4.reuse, R8, R60 ;  /* 0x00000008043c723c */ /* 0x048fec000004183c */
[----:B------:R-:W-:Y:S02]  /*139a0*/  MUFU.EX2 R127, R127 ;  /* 0x0000007f007f7308 */ /* 0x000fe40000000800 */
[----:B------:R-:W-:Y:S01]  /*139b0*/  HMMA.16816.F32.BF16 R64, R4, R10, R64 ;  /* 0x0000000a0440723c */ /* 0x000fe20000041840 */
[----:B----4-:R-:W-:Y:S01]  /*139c0*/  F2FP.BF16.F32.PACK_AB R4, R112, R101 ;  /* 0x000000657004723e */ /* 0x010fe200000010ff */
[----:B------:R-:W3:Y:S01]  /*139d0*/  LDSM.16.MT88.4 R8, [R152+0x8800] ;  /* 0x008800009808783b */ /* 0x000ee20000004200 */
[----:B--2---:R-:W-:Y:S01]  /*139e0*/  F2FP.BF16.F32.PACK_AB R5, R116, R113 ;  /* 0x000000717405723e */ /* 0x004fe200000010ff */
[----:B------:R-:W-:Y:S01]  /*139f0*/  FADD.FTZ R101, R101, R30 ;  /* 0x0000001e65657221 */ /* 0x000fe20000010000 */
[----:B------:R-:W-:Y:S01]  /*13a00*/  F2FP.BF16.F32.PACK_AB R6, R114, R111 ;  /* 0x0000006f7206723e */ /* 0x000fe200000010ff */
[----:B------:R-:W-:Y:S01]  /*13a10*/  MUFU.EX2 R120, R120 ;  /* 0x0000007800787308 */ /* 0x000fe20000000800 */
[----:B-----5:R-:W-:Y:S01]  /*13a20*/  F2FP.BF16.F32.PACK_AB R7, R118, R115 ;  /* 0x000000737607723e */ /* 0x020fe200000010ff */
[----:B------:R-:W-:Y:S01]  /*13a30*/  FADD.FTZ R113, R113, R28 ;  /* 0x0000001c71717221 */ /* 0x000fe20000010000 */
[----:B------:R-:W-:Y:S01]  /*13a40*/  FADD.FTZ R112, R112, R101 ;  /* 0x0000006570707221 */ /* 0x000fe20000010000 */
[----:B------:R-:W-:-:S02]  /*13a50*/  MOV R101, R2 ;  /* 0x0000000200657202 */ /* 0x000fc40000000f00 */
[----:B------:R-:W-:Y:S01]  /*13a60*/  FADD.FTZ R116, R116, R113 ;  /* 0x0000007174747221 */ /* 0x000fe20000010000 */
[----:B------:R-:W-:Y:S01]  /*13a70*/  FADD.FTZ R111, R111, R112 ;  /* 0x000000706f6f7221 */ /* 0x000fe20000010000 */
[C---:B------:R-:W-:Y:S01]  /*13a80*/  HMMA.16816.F32.BF16 R96, R4.reuse, R16, R96 ;  /* 0x000000100460723c */ /* 0x040fe20000041860 */
[----:B------:R-:W2:Y:S01]  /*13a90*/  MUFU.EX2 R121, R121 ;  /* 0x0000007900797308 */ /* 0x000ea20000000800 */
[----:B------:R-:W-:Y:S01]  /*13aa0*/  FADD.FTZ R115, R115, R116 ;  /* 0x0000007473737221 */ /* 0x000fe20000010000 */
[----:B------:R-:W-:Y:S01]  /*13ab0*/  FADD.FTZ R114, R114, R111 ;  /* 0x0000006f72727221 */ /* 0x000fe20000010000 */
[----:B------:R-:W-:Y:S02]  /*13ac0*/  @P4 MOV R101, R2 ;  /* 0x0000000200654202 */ /* 0x000fe40000000f00 */
        /* <DEDUP_REMOVED lines=103> */
.L_x_5459:
[----:B------:R-:W-:-:S07]  /*14140*/  IADD3 R103, PT, PT, R105, -0x1, RZ ;  /* 0xffffffff69677810 */ /* 0x000fce0007ffe0ff */
.L_x_5465:
        /* <DEDUP_REMOVED lines=13> */
[----:B------:R-:W4:Y:S07]  /*14220*/  LDCU UR4, c[0x0][0x45c] ;  /* 0x00008b80ff0477ac */ /* 0x000f2e0008000800 */
[----:B------:R-:W-:Y:S01]  /*14230*/  @!P3 IADD3 R171, P4, PT, RZ, -R171, RZ ;  /* 0x800000abffabb210 */ /* 0x000fe20007f9e0ff */
[----:B------:R-:W2:Y:S01]  /*14240*/  LDCU.64 UR8, c[0x0][0x3a0] ;  /* 0x00007400ff0877ac */ /* 0x000ea20008000a00 */
[----:B------:R-:W2:Y:S01]  /*14250*/  LDCU.64 UR10, c[0x0][0x3a8] ;  /* 0x00007500ff0a77ac */ /* 0x000ea20008000a00 */
[----:B-1----:R-:W-:-:S12]  /*14260*/  ULEA UR5, UR5, UR14, 0x18 ;  /* 0x0000000e05057291 */ /* 0x002fd8000f8ec0ff */
.L_x_5470:
        /* <DEDUP_REMOVED lines=81> */
.L_x_5467:
[----:B------:R-:W-:Y:S02]  /*14780*/  LEA R3, R3, UR5, 0x1 ;  /* 0x0000000503037c11 */ /* 0x000fe4000f8e08ff */
[C---:B------:R-:W-:Y:S02]  /*14790*/  LEA R178, P0, R102.reuse, R160, 0x5 ;  /* 0x000000a066b27211 */ /* 0x040fe400078028ff */
[C---:B------:R-:W-:Y:S01]  /*147a0*/  SHF.L.U32 R103, R102.reuse, 0x5, RZ ;  /* 0x0000000566677819 */ /* 0x040fe200000006ff */
[----:B------:R-:W-:Y:S01]  /*147b0*/  @!PT LDS RZ, [RZ] ;  /* 0x00000000fffff984 */ /* 0x000fe20000000800 */
[----:B------:R-:W-:Y:S01]  /*147c0*/  @!PT LDS RZ, [RZ] ;  /* 0x00000000fffff984 */ /* 0x000fe20000000800 */
[----:B------:R-:W-:Y:S01]  /*147d0*/  @!PT LDS RZ, [RZ] ;  /* 0x00000000fffff984 */ /* 0x000fe20000000800 */
[----:B------:R-:W-:Y:S01]  /*147e0*/  @!P2 LDGSTS.E.BYPASS.LTC128B.128 [R3+0x8000], desc[UR6][R160.64] ;  /* 0x08000000a003afae */ /* 0x000fe2000b981a06 */
[C-C-:B------:R-:W-:Y:S02]  /*147f0*/  LEA.HI.X R179, R102.reuse, R161, R101.reuse, 0x5, P0 ;  /* 0x000000a166b37211 */ /* 0x140fe400000f2c65 */
[----:B------:R-:W-:Y:S02]  /*14800*/  SHF.L.U64.HI R104, R102, 0x5, R101 ;  /* 0x0000000566687819 */ /* 0x000fe40000010265 */
[----:B------:R-:W-:Y:S01]  /*14810*/  @P2 STS.128 [R3+0x8000], RZ ;  /* 0x008000ff03002388 */ /* 0x000fe20000000c00 */
[-C--:B------:R-:W-:Y:S02]  /*14820*/  IADD3 R106, P5, PT, R178, R103.reuse, RZ ;  /* 0x00000067b26a7210 */ /* 0x080fe40007fbe0ff */
[----:B------:R-:W-:Y:S02]  /*14830*/  IADD3 R173, PT, PT, R173, -0x1, RZ ;  /* 0xffffffffadad7810 */ /* 0x000fe40007ffe0ff */
[----:B------:R-:W-:Y:S01]  /*14840*/  @!PT LDS RZ, [RZ] ;  /* 0x00000000fffff984 */ /* 0x000fe20000000800 */
[----:B------:R-:W-:Y:S01]  /*14850*/  @!PT LDS RZ, [RZ] ;  /* 0x00000000fffff984 */ /* 0x000fe20000000800 */
[----:B------:R-:W-:Y:S01]  /*14860*/  @!PT LDS RZ, [RZ] ;  /* 0x00000000fffff984 */ /* 0x000fe20000000800 */
[----:B------:R-:W-:Y:S01]  /*14870*/  @!P1 LDGSTS.E.BYPASS.LTC128B.128 [R3+0xa000], desc[UR6][R160.64+0x80] ;  /* 0x0a000080a0039fae */ /* 0x000fe2000b981a06 */
[-C--:B------:R-:W-:Y:S02]  /*14880*/  IADD3.X R107, PT, PT, R179, R104.reuse, RZ, P5, !PT ;  /* 0x00000068b36b7210 */ /* 0x080fe40002ffe4ff */
[----:B------:R-:W-:Y:S02]  /*14890*/  IADD3 R102, P0, PT, R106, R103, RZ ;  /* 0x000000676a667210 */ /* 0x000fe40007f1e0ff */
[----:B------:R-:W-:Y:S02]  /*148a0*/  @P1 STS.128 [R3+0xa000], RZ ;  /* 0x00a000ff03001388 */ /* 0x000fe40000000c00 */
[----:B------:R-:W-:Y:S03]  /*148b0*/  IADD3.X R103, PT, PT, R107, R104, RZ, P0, !PT ;  /* 0x000000686b677210 */ /* 0x000fe600007fe4ff */
[----:B------:R-:W-:Y:S01]  /*148c0*/  @!PT LDS RZ, [RZ] ;  /* 0x00000000fffff984 */ /* 0x000fe20000000800 */
[----:B------:R-:W-:Y:S01]  /*148d0*/  @!PT LDS RZ, [RZ] ;  /* 0x00000000fffff984 */ /* 0x000fe20000000800 */
[----:B------:R-:W-:Y:S01]  /*148e0*/  @!PT LDS RZ, [RZ] ;  /* 0x00000000fffff984 */ /* 0x000fe20000000800 */
[----:B------:R-:W-:Y:S01]  /*148f0*/  @!P2 LDGSTS.E.BYPASS.LTC128B.128 [R3+0x8800], desc[UR6][R178.64] ;  /* 0x08800000b203afae */ /* 0x000fe2000b981a06 */
[----:B------:R-:W-:Y:S04]  /*14900*/  ISETP.GT.AND P0, PT, R173, R156, PT ;  /* 0x0000009cad00720c */ /* 0x000fe80003f04270 */
        /* <DEDUP_REMOVED lines=27> */
[----:B------:R-:W3:Y:S05]  /*14ac0*/  LDSM.16.M88.4 R112, [R150+0x4000] ;  /* 0x004000009670783b */ /* 0x000eea0000000200 */
[----:B------:R-:W5:Y:S05]  /*14ad0*/  LDSM.16.M88.4 R116, [R150+0x4800] ;  /* 0x004800009674783b */ /* 0x000f6a0000000200 */
[----:B------:R-:W4:Y:S05]  /*14ae0*/  LDSM.16.M88.4 R120, [R150+0x5000] ;  /* 0x005000009678783b */ /* 0x000f2a0000000200 */
[----:B------:R-:W0:Y:S05]  /*14af0*/  LDGDEPBAR ;  /* 0x00000000000079af */ /* 0x000e2a0000000000 */
[----:B------:R-:W2:Y:S05]  /*14b00*/  LDSM.16.M88.4 R124, [R150+0x5800] ;  /* 0x00580000967c783b */ /* 0x000eaa0000000200 */
[----:B------:R-:W-:Y:S05]  /*14b10*/  LDSM.16.M88.4 R128, [R149] ;  /* 0x000000009580783b */ /* 0x000fea0000000200 */
[----:B------:R-:W2:Y:S05]  /*14b20*/  LDSM.16.M88.4 R132, [R146+0x4000] ;  /* 0x004000009284783b */ /* 0x000eaa0000000200 */
[----:B------:R-:W2:Y:S05]  /*14b30*/  LDSM.16.M88.4 R136, [R146+0x4800] ;  /* 0x004800009288783b */ /* 0x000eaa0000000200 */
[----:B------:R-:W2:Y:S01]  /*14b40*/  LDSM.16.M88.4 R140, [R146+0x5000] ;  /* 0x00500000928c783b */ /* 0x000ea20000000200 */
[C---:B---3--:R-:W-:Y:S04]  /*14b50*/  HMMA.16816.F32.BF16 R4, R108.reuse, R112, RZ ;  /* 0x000000706c04723c */ /* 0x048fe800000418ff */
[----:B-1----:R-:W-:Y:S04]  /*14b60*/  LDSM.16.M88.4 R104, [R145+0x4000] ;  /* 0x004000009168783b */ /* 0x002fe80000000200 */
[C---:B------:R-:W-:Y:S01]  /*14b70*/  HMMA.16816.F32.BF16 R8, R108.reuse, R114, RZ ;  /* 0x000000726c08723c */ /* 0x040fe200000418ff */
[----:B------:R-:W-:Y:S07]  /*14b80*/  LDSM.16.M88.4 R112, [R148] ;  /* 0x000000009470783b */ /* 0x000fee0000000200 */
[C---:B-----5:R-:W-:Y:S08]  /*14b90*/  HMMA.16816.F32.BF16 R12, R108.reuse, R116, RZ ;  /* 0x000000746c0c723c */ /* 0x060ff000000418ff */
[C---:B------:R-:W-:Y:S01]  /*14ba0*/  HMMA.16816.F32.BF16 R16, R108.reuse, R118, RZ ;  /* 0x000000766c10723c */ /* 0x040fe200000418ff */
[----:B------:R-:W-:Y:S07]  /*14bb0*/  LDSM.16.M88.4 R116, [R145+0x4800] ;  /* 0x004800009174783b */ /* 0x000fee0000000200 */
[C---:B----4-:R-:W-:Y:S08]  /*14bc0*/  HMMA.16816.F32.BF16 R20, R108.reuse, R120, RZ ;  /* 0x000000786c14723c */ /* 0x050ff000000418ff */
[C---:B------:R-:W-:Y:S01]  /*14bd0*/  HMMA.16816.F32.BF16 R24, R108.reuse, R122, RZ ;  /* 0x0000007a6c18723c */ /* 0x040fe200000418ff */
[----:B------:R-:W-:Y:S07]  /*14be0*/  LDSM.16.M88.4 R120, [R145+0x5000] ;  /* 0x005000009178783b */ /* 0x000fee0000000200 */
[C---:B--2---:R-:W-:Y:S08]  /*14bf0*/  HMMA.16816.F32.BF16 R28, R108.reuse, R124, RZ ;  /* 0x0000007c6c1c723c */ /* 0x044ff000000418ff */
        /* <DEDUP_REMOVED lines=25> */
[----:B------:R-:W5:Y:S02]  /*14d90*/  LDSM.16.M88.4 R124, [R150+0x6000] ;  /* 0x00600000967c783b */ /* 0x000f640000000200 */
        /* <DEDUP_REMOVED lines=8> */
[----:B------:R-:W-:Y:S07]  /*14e20*/  LDSM.16.M88.4 R116, [R146+0x6000] ;  /* 0x006000009274783b */ /* 0x000fee0000000200 */
[C---:B--2---:R-:W-:Y:S08]  /*14e30*/  HMMA.16816.F32.BF16 R28, R108.reuse, R112, R28 ;  /* 0x000000706c1c723c */ /* 0x044ff0000004181c */
[----:B------:R-:W-:Y:S01]  /*14e40*/  HMMA.16816.F32.BF16 R32, R108, R114, R32 ;  /* 0x000000726c20723c */ /* 0x000fe20000041820 */
[----:B------:R-:W2:Y:S05]  /*14e50*/  LDSM.16.M88.4 R108, [R150+0x7800] ;  /* 0x00780000966c783b */ /* 0x000eaa0000000200 */
[----:B------:R-:W4:Y:S02]  /*14e60*/  LDSM.16.M88.4 R112, [R149+0x2000] ;  /* 0x002000009570783b */ /* 0x000f240000000200 */
        /* <DEDUP_REMOVED lines=9> */
[C---:B--2---:R-:W-:Y:S08]  /*14f00*/  HMMA.16816.F32.BF16 R28, R120.reuse, R108, R28 ;  /* 0x0000006c781c723c */ /* 0x044ff0000004181c */
[----:B------:R-:W-:Y:S01]  /*14f10*/  HMMA.16816.F32.BF16 R32, R120, R110, R32 ;  /* 0x0000006e7820723c */ /* 0x000fe20000041820 */
[----:B------:R-:W-:Y:S05]  /*14f20*/  LDSM.16.M88.4 R108, [R148+0x2000] ;  /* 0x00200000946c783b */ /* 0x000fea0000000200 */
[----:B------:R-:W2:Y:S02]  /*14f30*/  LDSM.16.M88.4 R120, [R145+0x6000] ;  /* 0x006000009178783b */ /* 0x000ea40000000200 */
[C---:B----4-:R-:W-:Y:S08]  /*14f40*/  HMMA.16816.F32.BF16 R4, R112.reuse, R116, R4 ;  /* 0x000000747004723c */ /* 0x050ff00000041804 */
[C---:B------:R-:W-:Y:S01]  /*14f50*/  HMMA.16816.F32.BF16 R8, R112.reuse, R118, R8 ;  /* 0x000000767008723c */ /* 0x040fe20000041808 */
[----:B------:R-:W4:Y:S07]  /*14f60*/  LDSM.16.M88.4 R116, [R145+0x6800] ;  /* 0x006800009174783b */ /* 0x000f2e0000000200 */
        /* <DEDUP_REMOVED lines=10> */
[C---:B--2---:R-:W-:Y:S08]  /*15010*/  HMMA.16816.F32.BF16 R4, R108.reuse, R120, R4 ;  /* 0x000000786c04723c */ /* 0x044ff00000041804 */
[C---:B------:R-:W-:Y:S08]  /*15020*/  HMMA.16816.F32.BF16 R8, R108.reuse, R122, R8 ;  /* 0x0000007a6c08723c */ /* 0x040ff00000041808 */
[C---:B----4-:R-:W-:Y:S08]  /*15030*/  HMMA.16816.F32.BF16 R12, R108.reuse, R116, R12 ;  /* 0x000000746c0c723c */ /* 0x050ff0000004180c */
        /* <DEDUP_REMOVED lines=155> */
.L_x_5469:
        /* <DEDUP_REMOVED lines=14> */
[----:B--2---:R-:W-:Y:S05]  /*15ad0*/  @!P1 IMAD.MOV.U32 R159, RZ, RZ, R157 ;  /* 0x000000ffff9f9224 */ /* 0x004fea00078e009d */
        /* <DEDUP_REMOVED lines=36> */
.L_x_5468:
[----:B---3--:R-:W-:Y:S01]  /*15d20*/  FMNMX3.FTZ R5, R2, R198, R196, !PT ;  /* 0x000000c602057276 */ /* 0x008fe200078100c4 */
        /* <DEDUP_REMOVED lines=61> */
[----:B------:R-:W-:Y:S01]  /*16100*/  FFMA.FTZ R109, R107, UR4, -R109 ;  /* 0x000000046b6d7c23 */ /* 0x000fe2000801086d */
        /* <DEDUP_REMOVED lines=20> */
[----:B------:R-:W-:Y:S01]  /*16250*/  LDSM.16.MT88.4 R84, [R153+0x8800] ;  /* 0x008800009954783b */ /* 0x000fe20000004200 */
[C---:B------:R-:W-:Y:S01]  /*16260*/  FMUL.FTZ R32, R2.reuse, R68 ;  /* 0x0000004402207220 */ /* 0x040fe20000410000 */
[----:B------:R-:W-:Y:S01]  /*16270*/  FMUL.FTZ R33, R2, R69 ;  /* 0x0000004502217220 */ /* 0x000fe20000410000 */
[C---:B------:R-:W-:Y:S01]  /*16280*/  FMUL.FTZ R34, R0.reuse, R70 ;  /* 0x0000004600227220 */ /* 0x040fe20000410000 */
[----:B------:R-:W-:Y:S03]  /*16290*/  FMUL.FTZ R35, R0, R71 ;  /* 0x0000004700237220 */ /* 0x000fe60000410000 */
[----:B------:R-:W2:Y:S01]  /*162a0*/  MUFU.EX2 R122, R122 ;  /* 0x0000007a007a7308 */ /* 0x000ea20000000800 */
[----:B-1----:R-:W-:Y:S01]  /*162b0*/  F2FP.BF16.F32.PACK_AB R96, R126, R127 ;  /* 0x0000007f7e60723e */ /* 0x002fe200000010ff */
[C---:B------:R-:W-:Y:S01]  /*162c0*/  FMUL.FTZ R36, R2.reuse, R36 ;  /* 0x0000002402247220 */ /* 0x040fe20000410000 */
[----:B------:R-:W-:Y:S01]  /*162d0*/  LDSM.16.MT88.4 R68, [R153+0xa000] ;  /* 0x00a000009944783b */ /* 0x000fe20000004200 */
[----:B------:R-:W-:Y:S01]  /*162e0*/  FMUL.FTZ R37, R2, R37 ;  /* 0x0000002502257220 */ /* 0x000fe20000410000 */
[C---:B------:R-:W-:Y:S01]  /*162f0*/  FMUL.FTZ R38, R0.reuse, R38 ;  /* 0x0000002600267220 */ /* 0x040fe20000410000 */
[----:B------:R-:W-:Y:S01]  /*16300*/  FMUL.FTZ R39, R0, R39 ;  /* 0x0000002700277220 */ /* 0x000fe20000410000 */
[C---:B------:R-:W-:Y:S03]  /*16310*/  FMUL.FTZ R40, R2.reuse, R40 ;  /* 0x0000002802287220 */ /* 0x040fe60000410000 */
[----:B------:R-:W-:Y:S01]  /*16320*/  MUFU.EX2 R124, R124 ;  /* 0x0000007c007c7308 */ /* 0x000fe20000000800 */
[----:B------:R-:W-:Y:S01]  /*16330*/  FMUL.FTZ R41, R2, R41 ;  /* 0x0000002902297220 */ /* 0x000fe20000410000 */
[C---:B------:R-:W-:Y:S01]  /*16340*/  FMUL.FTZ R42, R0.reuse, R42 ;  /* 0x0000002a002a7220 */ /* 0x040fe20000410000 */
[----:B------:R-:W-:Y:S01]  /*16350*/  LDSM.16.MT88.4 R76, [R155+0x8800] ;  /* 0x008800009b4c783b */ /* 0x000fe20000004200 */
[----:B------:R-:W-:Y:S01]  /*16360*/  FMUL.FTZ R43, R0, R43 ;  /* 0x0000002b002b7220 */ /* 0x000fe20000410000 */
[C---:B------:R-:W-:Y:S01]  /*16370*/  FMUL.FTZ R44, R2.reuse, R44 ;  /* 0x0000002c022c7220 */ /* 0x040fe20000410000 */
[----:B------:R-:W-:Y:S01]  /*16380*/  FMUL.FTZ R45, R2, R45 ;  /* 0x0000002d022d7220 */ /* 0x000fe20000410000 */
[----:B------:R-:W-:Y:S03]  /*16390*/  FMUL.FTZ R46, R0, R46 ;  /* 0x0000002e002e7220 */ /* 0x000fe60000410000 */
[----:B------:R-:W1:Y:S01]  /*163a0*/  MUFU.EX2 R123, R123 ;  /* 0x0000007b007b7308 */ /* 0x000e620000000800 */
[----:B--2---:R-:W-:Y:S01]  /*163b0*/  F2FP.BF16.F32.PACK_AB R97, R122, R125 ;  /* 0x0000007d7a61723e */ /* 0x004fe200000010ff */
[----:B------:R-:W-:Y:S01]  /*163c0*/  FMUL.FTZ R47, R0, R47 ;  /* 0x0000002f002f7220 */ /* 0x000fe20000410000 */
[----:B------:R-:W-:Y:S01]  /*163d0*/  LDSM.16.MT88.4 R92, [R152+0x9000] ;  /* 0x00900000985c783b */ /* 0x000fe20000004200 */
        /* <DEDUP_REMOVED lines=48> */
[----:B------:R-:W-:Y:S01]  /*166e0*/  ISETP.GT.AND P0, PT, R173, R156, PT ;  /* 0x0000009cad00720c */ /* 0x000fe20003f04270 */
        /* <DEDUP_REMOVED lines=25> */
[----:B------:R-:W1:Y:S02]  /*16880*/  LDSM.16.MT88.4 R72, [R154+0xa000] ;  /* 0x00a000009a48783b */ /* 0x000e640000004200 */
        /* <DEDUP_REMOVED lines=28> */
[----:B------:R-:W-:Y:S01]  /*16a50*/  FADD.FTZ R132, R132, R129 ;  /* 0x0000008184847221 */ /* 0x000fe20000010000 */
[----:B------:R-:W-:Y:S03]  /*16a60*/  FADD.FTZ R134, R134, R131 ;  /* 0x0000008386867221 */ /* 0x000fe60000010000 */
[----:B------:R-:W-:Y:S01]  /*16a70*/  FADD.FTZ R133, R133, R132 ;  /* 0x0000008485857221 */ /* 0x000fe20000010000 */
[----:B------:R-:W-:Y:S04]  /*16a80*/  FADD.FTZ R135, R135, R134 ;  /* 0x0000008687877221 */ /* 0x000fe80000010000 */
[----:B------:R-:W2:Y:S10]  /*16a90*/  MUFU.EX2 R176, R176 ;  /* 0x000000b000b07308 */ /* 0x000eb40000000800 */
[----:B------:R-:W-:Y:S01]  /*16aa0*/  MUFU.EX2 R178, R178 ;  /* 0x000000b200b27308 */ /* 0x000fe20000000800 */
[C---:B-1----:R-:W-:Y:S09]  /*16ab0*/  HMMA.16816.F32.BF16 R60, R96.reuse, R72, R60 ;  /* 0x00000048603c723c */ /* 0x042ff2000004183c */
[----:B------:R-:W1:Y:S01]  /*16ac0*/  MUFU.EX2 R179, R179 ;  /* 0x000000b300b37308 */ /* 0x000e620000000800 */
[----:B--2---:R-:W-:Y:S01]  /*16ad0*/  F2FP.BF16.F32.PACK_AB R104, R176, R159 ;  /* 0x0000009fb068723e */ /* 0x004fe200000010ff */
[----:B------:R-:W-:Y:S01]  /*16ae0*/  HMMA.16816.F32.BF16 R64, R96, R74, R64 ;  /* 0x0000004a6040723c */ /* 0x000fe20000041840 */
[----:B------:R-:W2:Y:S07]  /*16af0*/  LDSM.16.MT88.4 R72, [R155+0xa800] ;  /* 0x00a800009b48783b */ /* 0x000eae0000004200 */
[----:B------:R-:W3:Y:S01]  /*16b00*/  MUFU.EX2 R174, R174 ;  /* 0x000000ae00ae7308 */ /* 0x000ee20000000800 */
[C---:B------:R-:W-:Y:S09]  /*16b10*/  HMMA.16816.F32.BF16 R4, R68.reuse, R76, R4 ;  /* 0x0000004c4404723c */ /* 0x040ff20000041804 */
[----:B------:R-:W-:Y:S01]  /*16b20*/  MUFU.EX2 R103, R103 ;  /* 0x0000006700677308 */ /* 0x000fe20000000800 */
[----:B-1----:R-:W-:Y:S01]  /*16b30*/  F2FP.BF16.F32.PACK_AB R105, R179, R178 ;  /* 0x000000b2b369723e */ /* 0x002fe200000010ff */
[C---:B------:R-:W-:Y:S01]  /*16b40*/  HMMA.16816.F32.BF16 R8, R68.reuse, R78, R8 ;  /* 0x0000004e4408723c */ /* 0x040fe20000041808 */
[----:B------:R-:W1:Y:S07]  /*16b50*/  LDSM.16.MT88.4 R76, [R154+0xa800] ;  /* 0x00a800009a4c783b */ /* 0x000e6e0000004200 */
[----:B------:R3:W4:Y:S01]  /*16b60*/  MUFU.EX2 R102, R106 ;  /* 0x0000006a00667308 */ /* 0x0007220000000800 */
[C---:B------:R-:W-:Y:S08]  /*16b70*/  HMMA.16816.F32.BF16 R12, R68.reuse, R80, R12 ;  /* 0x00000050440c723c */ /* 0x040ff0000004180c */
[C---:B------:R-:W-:Y:S01]  /*16b80*/  HMMA.16816.F32.BF16 R16, R68.reuse, R82, R16 ;  /* 0x000000524410723c */ /* 0x040fe20000041810 */
[----:B------:R-:W5:Y:S02]  /*16b90*/  LDSM.16.MT88.4 R80, [R153+0xa800] ;  /* 0x00a800009950783b */ /* 0x000f640000004200 */
[----:B---3--:R-:W-:Y:S05]  /*16ba0*/  F2FP.BF16.F32.PACK_AB R106, R181, R174 ;  /* 0x000000aeb56a723e */ /* 0x008fea00000010ff */
[C---:B------:R-:W-:Y:S03]  /*16bb0*/  HMMA.16816.F32.BF16 R20, R68.reuse, R84, R20 ;  /* 0x000000544414723c */ /* 0x040fe60000041814 */
[----:B----4-:R-:W-:Y:S05]  /*16bc0*/  F2FP.BF16.F32.PACK_AB R107, R102, R103 ;  /* 0x00000067666b723e */ /* 0x010fea00000010ff */
[C---:B------:R-:W-:Y:S01]  /*16bd0*/  HMMA.16816.F32.BF16 R24, R68.reuse, R86, R24 ;  /* 0x000000564418723c */ /* 0x040fe20000041818 */
[----:B------:R-:W3:Y:S07]  /*16be0*/  LDSM.16.MT88.4 R84, [R152+0xa800] ;  /* 0x00a800009854783b */ /* 0x000eee0000004200 */
        /* <DEDUP_REMOVED lines=11> */
[----:B------:R-:W4:Y:S07]  /*16ca0*/  LDSM.16.MT88.4 R80, [R155+0xb000] ;  /* 0x00b000009b50783b */ /* 0x000f2e0000004200 */
[C---:B---3--:R-:W-:Y:S08]  /*16cb0*/  HMMA.16816.F32.BF16 R60, R68.reuse, R84, R60 ;  /* 0x00000054443c723c */ /* 0x048ff0000004183c */
        /* <DEDUP_REMOVED lines=16> */
[----:B------:R-:W2:Y:S02]  /*16dc0*/  LDSM.16.MT88.4 R72, [R154+0xb000] ;  /* 0x00b000009a48783b */ /* 0x000ea40000004200 */
[----:B------:R-:W-:Y:S04]  /*16dd0*/  FADD.FTZ R178, R178, R143 ;  /* 0x0000008fb2b27221 */ /* 0x000fe80000010000 */
[----:B------:R-:W-:Y:S01]  /*16de0*/  FADD.FTZ R178, R179, R178 ;  /* 0x000000b2b3b27221 */ /* 0x000fe20000010000 */
[C---:B-1----:R-:W-:Y:S03]  /*16df0*/  HMMA.16816.F32.BF16 R12, R68.reuse, R76, R12 ;  /* 0x0000004c440c723c */ /* 0x042fe6000004180c */
[----:B------:R-:W-:Y:S04]  /*16e00*/  FADD.FTZ R103, R103, R178 ;  /* 0x000000b267677221 */ /* 0x000fe80000010000 */
[----:B------:R-:W-:Y:S01]  /*16e10*/  FADD.FTZ R175, R102, R103 ;  /* 0x0000006766af7221 */ /* 0x000fe20000010000 */
[C---:B------:R-:W-:Y:S01]  /*16e20*/  HMMA.16816.F32.BF16 R16, R68.reuse, R78, R16 ;  /* 0x0000004e4410723c */ /* 0x040fe20000041810 */
[----:B------:R-:W1:Y:S07]  /*16e30*/  LDSM.16.MT88.4 R76, [R153+0xb000] ;  /* 0x00b00000994c783b */ /* 0x000e6e0000004200 */
[C---:B------:R-:W-:Y:S08]  /*16e40*/  HMMA.16816.F32.BF16 R20, R68.reuse, R88, R20 ;  /* 0x000000584414723c */ /* 0x040ff00000041814 */
[C---:B------:R-:W-:Y:S08]  /*16e50*/  HMMA.16816.F32.BF16 R24, R68.reuse, R90, R24 ;  /* 0x0000005a4418723c */ /* 0x040ff00000041818 */
        /* <DEDUP_REMOVED lines=10> */
[C---:B------:R-:W-:Y:S08]  /*16f00*/  HMMA.16816.F32.BF16 R56, R68.reuse, R78, R56 ;  /* 0x0000004e4438723c */ /* 0x040ff00000041838 */
[C---:B---3--:R-:W-:Y:S08]  /*16f10*/  HMMA.16816.F32.BF16 R60, R68.reuse, R80, R60 ;  /* 0x00000050443c723c */ /* 0x048ff0000004183c */
[----:B------:R-:W-:Y:S08]  /*16f20*/  HMMA.16816.F32.BF16 R64, R68, R82, R64 ;  /* 0x000000524440723c */ /* 0x000ff00000041840 */
[C---:B------:R-:W-:Y:S01]  /*16f30*/  HMMA.16816.F32.BF16 R96, R104.reuse, R92, R4 ;  /* 0x0000005c6860723c */ /* 0x040fe20000041804 */
[----:B------:R-:W1:Y:S07]  /*16f40*/  LDSM.16.MT88.4 R4, [R153+0xb800] ;  /* 0x00b800009904783b */ /* 0x000e6e0000004200 */
[C---:B------:R-:W-:Y:S01]  /*16f50*/  HMMA.16816.F32.BF16 R92, R104.reuse, R94, R8 ;  /* 0x0000005e685c723c */ /* 0x040fe20000041808 */
[----:B------:R-:W3:Y:S07]  /*16f60*/  LDSM.16.MT88.4 R8, [R152+0xb800] ;  /* 0x00b800009808783b */ /* 0x000eee0000004200 */
        /* <DEDUP_REMOVED lines=10> */
[C---:B-1----:R-:W-:Y:S03]  /*17010*/  HMMA.16816.F32.BF16 R52, R104.reuse, R4, R52 ;  /* 0x000000046834723c */ /* 0x042fe60000041834 */
[----:B------:R-:W-:Y:S01]  /*17020*/  FADD.FTZ R5, R159, R0 ;  /* 0x000000009f057221 */ /* 0x000fe20000010000 */
[----:B------:R-:W-:Y:S03]  /*17030*/  MOV R0, R3 ;  /* 0x0000000300007202 */ /* 0x000fe60000000f00 */
[----:B------:R-:W-:Y:S01]  /*17040*/  FADD.FTZ R5, R176, R5 ;  /* 0x00000005b0057221 */ /* 0x000fe20000010000 */
[C---:B------:R-:W-:Y:S03]  /*17050*/  HMMA.16816.F32.BF16 R56, R104.reuse, R6, R56 ;  /* 0x000000066838723c */ /* 0x040fe60000041838 */
[----:B------:R-:W-:Y:S04]  /*17060*/  FADD.FTZ R174, R174, R5 ;  /* 0x00000005aeae7221 */ /* 0x000fe80000010000 */
[----:B------:R-:W-:Y:S01]  /*17070*/  FADD.FTZ R177, R181, R174 ;  /* 0x000000aeb5b17221 */ /* 0x000fe20000010000 */
[C---:B---3--:R-:W-:Y:S08]  /*17080*/  HMMA.16816.F32.BF16 R60, R104.reuse, R8, R60 ;  /* 0x00000008683c723c */ /* 0x048ff0000004183c */
[----:B------:R-:W-:Y:S01]  /*17090*/  HMMA.16816.F32.BF16 R64, R104, R10, R64 ;  /* 0x0000000a6840723c */ /* 0x000fe20000041840 */
[----:B------:R-:W-:Y:S08]  /*170a0*/  @!UPT UIADD3 URZ, UPT, UPT, URZ, URZ, URZ ;  /* 0x000000fffffff290 */ /* 0x000ff0000fffe0ff */
[----:B------:R-:W-:Y:S11]  /*170b0*/  @P0 BRA `(.L_x_5470) ;  /* 0xffffffd0006c0947 */ /* 0x000ff6000383ffff */
.L_x_5466:
[----:B------:R-:W1:Y:S01]  /*170c0*/  SHFL.BFLY PT, R2, R177, 0x2, 0x1f ;  /* 0x0c401f00b1027f89 */ /* 0x000e6200000e0000 */
[C---:B------:R-:W-:Y:S01]  /*170d0*/  SHF.L.U32 R8, R170.reuse, 0x1, RZ ;  /* 0x00000001aa087819 */ /* 0x040fe200000006ff */
[----:B------:R-:W2:Y:S01]  /*170e0*/  S2UR UR9, SR_CTAID.Y ;  /* 0x00000000000979c3 */ /* 0x000ea20000002600 */
[C---:B------:R-:W-:Y:S01]  /*170f0*/  SHF.L.U32 R4, R170.reuse, 0x4, RZ ;  /* 0x00000004aa047819 */ /* 0x040fe200000006ff */
[----:B------:R-:W3:Y:S01]  /*17100*/  SHFL.BFLY PT, R0, R175, 0x2, 0x1f ;  /* 0x0c401f00af007f89 */ /* 0x000ee200000e0000 */
[----:B------:R-:W-:Y:S01]  /*17110*/  SHF.L.U32 R5, R170, 0x5, RZ ;  /* 0x00000005aa057819 */ /* 0x000fe200000006ff */
[----:B------:R-:W4:Y:S01]  /*17120*/  LDCU UR8, c[0x0][0x3e0] ;  /* 0x00007c00ff0877ac */ /* 0x000f220008000800 */
[--C-:B------:R-:W-:Y:S01]  /*17130*/  SHF.R.U32.HI R102, RZ, 0x1, R170.reuse ;  /* 0x00000001ff667819 */ /* 0x100fe200000116aa */
[----:B------:R-:W-:Y:S01]  /*17140*/  BSSY.RECONVERGENT B0, `(.L_x_5471) ;  /* 0x00000c5000007945 */ /* 0x000fe20003800200 */
[----:B------:R-:W-:Y:S01]  /*17150*/  LOP3.LUT R15, R4, 0x1c0, RZ, 0xc0, !PT ;  /* 0x000001c0040f7812 */ /* 0x000fe200078ec0ff */
[----:B------:R-:W5:Y:S01]  /*17160*/  LDCU UR4, c[0x0][0x44c] ;  /* 0x00008980ff0477ac */ /* 0x000f620008000800 */
[----:B------:R-:W-:-:S02]  /*17170*/  SHF.R.U32.HI R100, RZ, 0x2, R170 ;  /* 0x00000002ff647819 */ /* 0x000fc400000116aa */
[----:B------:R-:W-:Y:S01]  /*17180*/  LOP3.LUT R11, R102, 0x30, RZ, 0xc0, !PT ;  /* 0x00000030660b7812 */ /* 0x000fe200078ec0ff */
[----:B------:R-:W-:Y:S01]  /*17190*/  BAR.SYNC.DEFER_BLOCKING 0x0 ;  /* 0x0000000000007b1d */ /* 0x000fe20000010000 */
[----:B------:R-:W-:Y:S02]  /*171a0*/  R2P PR, R170, 0x1c ;  /* 0x0000001caa007804 */ /* 0x000fe40000000000 */
[----:B------:R-:W-:Y:S02]  /*171b0*/  LOP3.LUT R100, R11, 0x7, R100, 0xf8, !PT ;  /* 0x000000070b647812 */ /* 0x000fe400078ef864 */
[----:B------:R-:W-:Y:S02]  /*171c0*/  LOP3.LUT R11, R4, 0x10, RZ, 0xc0, !PT ;  /* 0x00000010040b7812 */ /* 0x000fe400078ec0ff */
[----:B------:R-:W-:Y:S02]  /*171d0*/  IADD3 R103, PT, PT, -R162, R163, RZ ;  /* 0x000000a3a2677210 */ /* 0x000fe40007ffe1ff */
[----:B------:R-:W-:Y:S01]  /*171e0*/  LOP3.LUT P6, RZ, R170, 0x3, RZ, 0xc0, !PT ;  /* 0x00000003aaff7812 */ /* 0x000fe200078cc0ff */
[----:B-1----:R-:W-:Y:S01]  /*171f0*/  FADD.FTZ R7, R2, R177 ;  /* 0x000000b102077221 */ /* 0x002fe20000010000 */
[----:B------:R-:W-:Y:S01]  /*17200*/  LOP3.LUT R169, R169, 0x1f80, RZ, 0xc0, !PT ;  /* 0x00001f80a9a97812 */ /* 0x000fe200078ec0ff */
[----:B------:R-:W1:Y:S01]  /*17210*/  S2R R2, SR_TID.X ;  /* 0x0000000000027919 */ /* 0x000e620000002100 */
[----:B---3--:R-:W-:Y:S01]  /*17220*/  FADD.FTZ R9, R0, R175 ;  /* 0x000000af00097221 */ /* 0x008fe20000010000 */
[----:B------:R-:W-:Y:S01]  /*17230*/  LOP3.LUT R0, R8, 0x6, RZ, 0xc0, !PT ;  /* 0x0000000608007812 */ /* 0x000fe200078ec0ff */
[----:B------:R-:W3:Y:S01]  /*17240*/  SHFL.BFLY PT, R10, R7, 0x1, 0x1f ;  /* 0x0c201f00070a7f89 */ /* 0x000ee200000e0000 */
[----:B------:R-:W-:-:S02]  /*17250*/  LOP3.LUT R8, R15, 0x38, R8, 0xf8, !PT ;  /* 0x000000380f087812 */ /* 0x000fc400078ef808 */
[----:B------:R-:W-:Y:S01]  /*17260*/  LOP3.LUT R5, R0, 0x7c00, R5, 0xf8, !PT ;  /* 0x00007c0000057812 */ /* 0x000fe200078ef805 */
[----:B------:R-:W4:Y:S01]  /*17270*/  SHFL.BFLY PT, R6, R9, 0x1, 0x1f ;  /* 0x0c201f0009067f89 */ /* 0x000f2200000e0000 */
[----:B------:R-:W-:Y:S02]  /*17280*/  SHF.L.U32 R0, R170, 0x2, RZ ;  /* 0x00000002aa007819 */ /* 0x000fe400000006ff */
[----:B------:R-:W-:Y:S02]  /*17290*/  LOP3.LUT R8, R5, R8, RZ, 0xfc, !PT ;  /* 0x0000000805087212 */ /* 0x000fe400078efcff */
[----:B------:R-:W-:-:S04]  /*172a0*/  LOP3.LUT R13, R0, 0x1f8, RZ, 0xc0, !PT ;  /* 0x000001f8000d7812 */ /* 0x000fc800078ec0ff */
[----:B------:R-:W-:-:S04]  /*172b0*/  LOP3.LUT R102, R13, 0x38, R102, 0x78, !PT ;  /* 0x000000380d667812 */ /* 0x000fc800078e7866 */
[----:B------:R-:W-:Y:S02]  /*172c0*/  LEA R102, R102, R11, 0x2 ;  /* 0x0000000b66667211 */ /* 0x000fe400078e10ff */
[----:B------:R-:W-:-:S04]  /*172d0*/  MOV R11, 0x40 ;  /* 0x00000040000b7802 */ /* 0x000fc80000000f00 */
[----:B------:R-:W-:Y:S01]  /*172e0*/  SEL R11, R11, 0xffffffc0, !P3 ;  /* 0xffffffc00b0b7807 */ /* 0x000fe20005800000 */
[----:B---3--:R-:W-:Y:S01]  /*172f0*/  FADD.FTZ R7, R7, R10 ;  /* 0x0000000a07077221 */ /* 0x008fe20000010000 */
[----:B----4-:R-:W-:-:S03]  /*17300*/  FADD.FTZ R6, R9, R6 ;  /* 0x0000000609067221 */ /* 0x010fc60000010000 */
[----:B------:R-:W3:Y:S01]  /*17310*/  MUFU.RCP R4, R7 ;  /* 0x0000000700047308 */ /* 0x000ee20000001000 */
[----:B-1----:R-:W-:Y:S02]  /*17320*/  SHF.R.U32.HI R2, RZ, 0x4, R2 ;  /* 0x00000004ff027819 */ /* 0x002fe40000011602 */
[----:B------:R-:W-:Y:S02]  /*17330*/  MOV R9, 0x20 ;  /* 0x0000002000097802 */ /* 0x000fe40000000f00 */
[C---:B------:R-:W-:Y:S02]  /*17340*/  IADD3 R10, PT, PT, R2.reuse, 0x10, RZ ;  /* 0x00000010020a7810 */ /* 0x040fe40007ffe0ff */
[----:B------:R-:W-:Y:S01]  /*17350*/  IADD3 R12, PT, PT, R2, 0x8, RZ ;  /* 0x00000008020c7810 */ /* 0x000fe20007ffe0ff */
[----:B------:R-:W1:Y:S01]  /*17360*/  MUFU.RCP R5, R6 ;  /* 0x0000000600057308 */ /* 0x000e620000001000 */
[----:B------:R-:W-:Y:S02]  /*17370*/  FSETP.NE.FTZ.AND P5, PT, R7, RZ, PT ;  /* 0x000000ff0700720b */ /* 0x000fe40003fb5000 */
[----:B------:R-:W-:-:S02]  /*17380*/  FSETP.NE.FTZ.AND P3, PT, R6, RZ, PT ;  /* 0x000000ff0600720b */ /* 0x000fc40003f75000 */
[-C--:B------:R-:W-:Y:S02]  /*17390*/  ISETP.GE.AND P0, PT, R10, R103.reuse, PT ;  /* 0x000000670a00720c */ /* 0x080fe40003f06270 */
[----:B------:R-:W-:Y:S02]  /*173a0*/  SEL R10, R9, 0xffffffe0, !P2 ;  /* 0xffffffe0090a7807 */ /* 0x000fe40005000000 */
[----:B------:R-:W-:Y:S02]  /*173b0*/  LEA R9, R8, UR5, 0x2 ;  /* 0x0000000508097c11 */ /* 0x000fe4000f8e10ff */
[----:B------:R-:W-:Y:S02]  /*173c0*/  ISETP.GE.AND P1, PT, R12, R103, PT ;  /* 0x000000670c00720c */ /* 0x000fe40003f26270 */
[----:B---3--:R-:W-:Y:S02]  /*173d0*/  FSEL R4, R4, 1, P5 ;  /* 0x3f80000004047808 */ /* 0x008fe40002800000 */
[----:B------:R-:W-:Y:S01]  /*173e0*/  IADD3 R12, PT, PT, R2, 0x20, RZ ;  /* 0x00000020020c7810 */ /* 0x000fe20007ffe0ff */
[----:B------:R-:W3:Y:S01]  /*173f0*/  @P3 LDC R20, c[0x0][0x458] ;  /* 0x00011600ff143b82 */ /* 0x000ee20000000800 */
[----:B-1----:R-:W-:Y:S01]  /*17400*/  FSEL R5, R5, 1, P3 ;  /* 0x3f80000005057808 */ /* 0x002fe20001800000 */
[----:B------:R-:W-:Y:S01]  /*17410*/  FMUL.FTZ R96, R4, R96 ;  /* 0x0000006004607220 */ /* 0x000fe20000410000 */
[----:B------:R-:W-:Y:S01]  /*17420*/  IADD3 R14, PT, PT, R2, 0x18, RZ ;  /* 0x00000018020e7810 */ /* 0x000fe20007ffe0ff */
[C---:B------:R-:W-:Y:S01]  /*17430*/  FMUL.FTZ R97, R4.reuse, R97 ;  /* 0x0000006104617220 */ /* 0x040fe20000410000 */
[----:B------:R-:W-:Y:S01]  /*17440*/  IADD3 R8, PT, PT, R9, 0x80, RZ ;  /* 0x0000008009087810 */ /* 0x000fe20007ffe0ff */
[----:B------:R-:W-:Y:S01]  /*17450*/  FMUL.FTZ R98, R5, R98 ;  /* 0x0000006205627220 */ /* 0x000fe20000410000 */
[----:B------:R-:W-:Y:S01]  /*17460*/  @P4 IADD3 R8, PT, PT, R9, -0x80, RZ ;  /* 0xffffff8009084810 */ /* 0x000fe20007ffe0ff */
[----:B------:R-:W-:Y:S01]  /*17470*/  FMUL.FTZ R99, R5, R99 ;  /* 0x0000006305637220 */ /* 0x000fe20000410000 */
[----:B------:R-:W-:Y:S01]  /*17480*/  IADD3 R13, PT, PT, R11, R9, RZ ;  /* 0x000000090b0d7210 */ /* 0x000fe20007ffe0ff */
[----:B------:R-:W-:Y:S01]  /*17490*/  FMUL.FTZ R92, R4, R92 ;  /* 0x0000005c045c7220 */ /* 0x000fe20000410000 */
[----:B------:R-:W-:Y:S01]  /*174a0*/  ISETP.GE.AND P5, PT, R12, R103, PT ;  /* 0x000000670c00720c */ /* 0x000fe20003fa6270 */
[----:B------:R-:W-:Y:S01]  /*174b0*/  FMUL.FTZ R93, R4, R93 ;  /* 0x0000005d045d7220 */ /* 0x000fe20000410000 */
[C---:B------:R-:W-:Y:S01]  /*174c0*/  FMUL.FTZ R94, R5.reuse, R94 ;  /* 0x0000005e055e7220 */ /* 0x040fe20000410000 */
[C---:B------:R-:W-:Y:S01]  /*174d0*/  FMUL.FTZ R95, R5.reuse, R95 ;  /* 0x0000005f055f7220 */ /* 0x040fe20000410000 */
[----:B------:R-:W-:Y:S01]  /*174e0*/  IADD3 R12, PT, PT, R10, R9, RZ ;  /* 0x000000090a0c7210 */ /* 0x000fe20007ffe0ff */
[----:B------:R-:W-:Y:S01]  /*174f0*/  FMUL.FTZ R88, R4, R88 ;  /* 0x0000005804587220 */ /* 0x000fe20000410000 */
[----:B------:R-:W-:Y:S01]  /*17500*/  ISETP.GE.AND P2, PT, R14, R103, PT ;  /* 0x000000670e00720c */ /* 0x000fe20003f46270 */
[C---:B------:R-:W-:Y:S01]  /*17510*/  FMUL.FTZ R89, R4.reuse, R89 ;  /* 0x0000005904597220 */ /* 0x040fe20000410000 */
[C---:B------:R-:W-:Y:S01]  /*17520*/  FMUL.FTZ R90, R5.reuse, R90 ;  /* 0x0000005a055a7220 */ /* 0x040fe20000410000 */
[C---:B------:R-:W-:Y:S01]  /*17530*/  FMUL.FTZ R91, R5.reuse, R91 ;  /* 0x0000005b055b7220 */ /* 0x040fe20000410000 */
[C---:B------:R-:W-:Y:S01]  /*17540*/  FMUL.FTZ R84, R4.reuse, R84 ;  /* 0x0000005404547220 */ /* 0x040fe20000410000 */
[----:B------:R-:W-:Y:S01]  /*17550*/  FMUL.FTZ R85, R4, R85 ;  /* 0x0000005504557220 */ /* 0x000fe20000410000 */
[C---:B------:R-:W-:Y:S01]  /*17560*/  FMUL.FTZ R86, R5.reuse, R86 ;  /* 0x0000005605567220 */ /* 0x040fe20000410000 */
[----:B------:R-:W-:Y:S01]  /*17570*/  FMUL.FTZ R87, R5, R87 ;  /* 0x0000005705577220 */ /* 0x000fe20000410000 */
[----:B------:R-:W-:Y:S01]  /*17580*/  IADD3 R14, PT, PT, R10, R13, RZ ;  /* 0x0000000d0a0e7210 */ /* 0x000fe20007ffe0ff */
[C---:B------:R-:W-:Y:S01]  /*17590*/  FMUL.FTZ R80, R4.reuse, R80 ;  /* 0x0000005004507220 */ /* 0x040fe20000410000 */
[----:B------:R-:W-:Y:S01]  /*175a0*/  IADD3 R17, PT, PT, R11, R8, RZ ;  /* 0x000000080b117210 */ /* 0x000fe20007ffe0ff */
[C---:B------:R-:W-:Y:S01]  /*175b0*/  FMUL.FTZ R81, R4.reuse, R81 ;  /* 0x0000005104517220 */ /* 0x040fe20000410000 */
[C---:B------:R-:W-:Y:S01]  /*175c0*/  FMUL.FTZ R82, R5.reuse, R82 ;  /* 0x0000005205527220 */ /* 0x040fe20000410000 */
[C---:B------:R-:W-:Y:S01]  /*175d0*/  FMUL.FTZ R83, R5.reuse, R83 ;  /* 0x0000005305537220 */ /* 0x040fe20000410000 */
[C---:B------:R-:W-:Y:S01]  /*175e0*/  FMUL.FTZ R76, R4.reuse, R76 ;  /* 0x0000004c044c7220 */ /* 0x040fe20000410000 */
[----:B------:R-:W-:Y:S01]  /*175f0*/  FMUL.FTZ R77, R4, R77 ;  /* 0x0000004d044d7220 */ /* 0x000fe20000410000 */
[C---:B------:R-:W-:Y:S01]  /*17600*/  FMUL.FTZ R78, R5.reuse, R78 ;  /* 0x0000004e054e7220 */ /* 0x040fe20000410000 */
[C---:B------:R-:W-:Y:S01]  /*17610*/  FMUL.FTZ R79, R5.reuse, R79 ;  /* 0x0000004f054f7220 */ /* 0x040fe20000410000 */
[----:B------:R-:W-:Y:S01]  /*17620*/  STS.64 [R9], R96 ;  /* 0x0000006009007388 */ /* 0x000fe20000000a00 */
[----:B------:R-:W-:Y:S01]  /*17630*/  IADD3 R15, PT, PT, R10, R8, RZ ;  /* 0x000000080a0f7210 */ /* 0x000fe20007ffe0ff */
        /* <DEDUP_REMOVED lines=8> */
[C---:B------:R-:W-:Y:S01]  /*176c0*/  FMUL.FTZ R70, R5.reuse, R70 ;  /* 0x0000004605467220 */ /* 0x040fe20000410000 */
[----:B------:R-:W-:Y:S01]  /*176d0*/  FMUL.FTZ R71, R5, R71 ;  /* 0x0000004705477220 */ /* 0x000fe20000410000 */
[----:B------:R-:W-:Y:S01]  /*176e0*/  STS.64 [R12+0x800], R94 ;  /* 0x0008005e0c007388 */ /* 0x000fe20000000a00 */
[----:B------:R-:W-:Y:S01]  /*176f0*/  IADD3 R16, PT, PT, R10, R17, RZ ;  /* 0x000000110a107210 */ /* 0x000fe20007ffe0ff */
[C---:B------:R-:W-:Y:S01]  /*17700*/  FMUL.FTZ R36, R4.reuse, R36 ;  /* 0x0000002404247220 */ /* 0x040fe20000410000 */
[----:B------:R-:W-:Y:S01]  /*17710*/  FSETP.NE.FTZ.AND P4, PT, R7, RZ, PT ;  /* 0x000000ff0700720b */ /* 0x000fe20003f95000 */
        /* <DEDUP_REMOVED lines=26> */
[----:B------:R-:W2:Y:S01]  /*178c0*/  LDC.64 R10, c[0x0][0x430] ;  /* 0x00010c00ff0a7b82 */ /* 0x000ea20000000a00 */
[C---:B------:R-:W-:Y:S01]  /*178d0*/  FMUL.FTZ R56, R4.reuse, R56 ;  /* 0x0000003804387220 */ /* 0x040fe20000410000 */
[----:B------:R-:W-:Y:S01]  /*178e0*/  STS.64 [R15+0x800], R78 ;  /* 0x0008004e0f007388 */ /* 0x000fe20000000a00 */
[C---:B------:R-:W-:Y:S01]  /*178f0*/  FMUL.FTZ R57, R4.reuse, R57 ;  /* 0x0000003904397220 */ /* 0x040fe20000410000 */
[C---:B------:R-:W-:Y:S01]  /*17900*/  FMUL.FTZ R60, R4.reuse, R60 ;  /* 0x0000003c043c7220 */ /* 0x040fe20000410000 */
[C---:B------:R-:W-:Y:S01]  /*17910*/  FMUL.FTZ R61, R4.reuse, R61 ;  /* 0x0000003d043d7220 */ /* 0x040fe20000410000 */
[----:B------:R-:W-:Y:S01]  /*17920*/  STS.64 [R17], R72 ;  /* 0x0000004811007388 */ /* 0x000fe20000000a00 */
[C---:B------:R-:W-:Y:S01]  /*17930*/  FMUL.FTZ R64, R4.reuse, R64 ;  /* 0x0000004004407220 */ /* 0x040fe20000410000 */
[----:B------:R-:W-:Y:S01]  /*17940*/  FMUL.FTZ R65, R4, R65 ;  /* 0x0000004104417220 */ /* 0x000fe20000410000 */
[C---:B------:R-:W-:Y:S01]  /*17950*/  FMUL.FTZ R58, R5.reuse, R58 ;  /* 0x0000003a053a7220 */ /* 0x040fe20000410000 */
[----:B------:R-:W-:Y:S01]  /*17960*/  STS.64 [R17+0x800], R74 ;  /* 0x0008004a11007388 */ /* 0x000fe20000000a00 */
[C---:B------:R-:W-:Y:S01]  /*17970*/  FMUL.FTZ R59, R5.reuse, R59 ;  /* 0x0000003b053b7220 */ /* 0x040fe20000410000 */
[C---:B------:R-:W-:Y:S01]  /*17980*/  FMUL.FTZ R62, R5.reuse, R62 ;  /* 0x0000003e053e7220 */ /* 0x040fe20000410000 */
[C---:B------:R-:W-:Y:S01]  /*17990*/  FMUL.FTZ R63, R5.reuse, R63 ;  /* 0x0000003f053f7220 */ /* 0x040fe20000410000 */
[----:B------:R1:W-:Y:S01]  /*179a0*/  STS.64 [R16], R68 ;  /* 0x0000004410007388 */ /* 0x0003e20000000a00 */
[C---:B------:R-:W-:Y:S01]  /*179b0*/  FMUL.FTZ R4, R5.reuse, R66 ;  /* 0x0000004205047220 */ /* 0x040fe20000410000 */
[----:B------:R-:W-:Y:S01]  /*179c0*/  FMUL.FTZ R5, R5, R67 ;  /* 0x0000004305057220 */ /* 0x000fe20000410000 */
[----:B------:R-:W4:Y:S01]  /*179d0*/  @P4 LDC R18, c[0x0][0x458] ;  /* 0x00011600ff124b82 */ /* 0x000f220000000800 */
[----:B------:R5:W-:Y:S01]  /*179e0*/  STS.64 [R16+0x800], R70 ;  /* 0x0008004610007388 */ /* 0x000be20000000a00 */
[----:B------:R-:W3:Y:S03]  /*179f0*/  @P4 MUFU.LG2 R7, R7 ;  /* 0x0000000700074308 */ /* 0x000ee60000000c00 */
[----:B------:R1:W-:Y:S01]  /*17a00*/  STS.64 [R9+0x4000], R36 ;  /* 0x0040002409007388 */ /* 0x0003e20000000a00 */
[----:B--2---:R-:W-:-:S03]  /*17a10*/  IMAD R165, R10, UR9, R165 ;  /* 0x000000090aa57c24 */ /* 0x004fc6000f8e02a5 */
[----:B------:R2:W-:Y:S01]  /*17a20*/  STS.64 [R9+0x4800], R38 ;  /* 0x0048002609007388 */ /* 0x0005e20000000a00 */
[----:B------:R-:W5:Y:S03]  /*17a30*/  @P3 MUFU.LG2 R6, R6 ;  /* 0x0000000600063308 */ /* 0x000f660000000c00 */
[----:B------:R2:W-:Y:S04]  /*17a40*/  STS.64 [R12+0x4000], R40 ;  /* 0x004000280c007388 */ /* 0x0005e80000000a00 */
[----:B------:R2:W-:Y:S01]  /*17a50*/  STS.64 [R12+0x4800], R42 ;  /* 0x0048002a0c007388 */ /* 0x0005e20000000a00 */
[----:B---3--:R-:W-:-:S03]  /*17a60*/  @P4 FMUL.FTZ R10, R7, 0.69314718246459960938 ;  /* 0x3f317218070a4820 */ /* 0x008fc60000410000 */
[----:B------:R2:W-:Y:S01]  /*17a70*/  STS.64 [R13+0x4000], R44 ;  /* 0x0040002c0d007388 */ /* 0x0005e20000000a00 */
[----:B-1----:R-:W-:-:S03]  /*17a80*/  MOV R69, 0xff800000 ;  /* 0xff80000000457802 */ /* 0x002fc60000000f00 */
[----:B------:R2:W-:Y:S01]  /*17a90*/  STS.64 [R13+0x4800], R46 ;  /* 0x0048002e0d007388 */ /* 0x0005e20000000a00 */
[----:B------:R-:W-:Y:S01]  /*17aa0*/  MOV R68, 0xff800000 ;  /* 0xff80000000447802 */ /* 0x000fe20000000f00 */
[----:B-----5:R-:W-:Y:S01]  /*17ab0*/  @P3 FMUL.FTZ R6, R6, 0.69314718246459960938 ;  /* 0x3f31721806063820 */ /* 0x020fe20000410000 */
[----:B------:R-:W-:Y:S01]  /*17ac0*/  IMAD R71, R165, UR8, R164 ;  /* 0x00000008a5477c24 */ /* 0x000fe2000f8e02a4 */
[----:B------:R2:W-:Y:S01]  /*17ad0*/  STS.64 [R14+0x4000], R48 ;  /* 0x004000300e007388 */ /* 0x0005e20000000a00 */
[----:B----4-:R-:W-:Y:S01]  /*17ae0*/  @P4 FFMA.FTZ R69, R101, R18, R10 ;  /* 0x0000001265454223 */ /* 0x010fe2000001000a */
[----:B------:R-:W-:Y:S01]  /*17af0*/  @P3 FFMA.FTZ R68, R3, R20, R6 ;  /* 0x0000001403443223 */ /* 0x000fe20000010006 */
[----:B------:R-:W-:Y:S01]  /*17b00*/  IMAD R71, R71, R11, R162 ;  /* 0x0000000b47477224 */ /* 0x000fe200078e02a2 */
[----:B------:R2:W-:Y:S01]  /*17b10*/  STS.64 [R14+0x4800], R50 ;  /* 0x004800320e007388 */ /* 0x0005e20000000a00 */
[----:B------:R-:W-:Y:S02]  /*17b20*/  IADD3 R70, PT, PT, R2, 0x28, RZ ;  /* 0x0000002802467810 */ /* 0x000fe40007ffe0ff */
[----:B------:R-:W-:Y:S01]  /*17b30*/  IMAD R3, R71, UR4, RZ ;  /* 0x0000000447037c24 */ /* 0x000fe2000f8e02ff */
[----:B------:R2:W-:Y:S04]  /*17b40*/  STS.64 [R8+0x4000], R52 ;  /* 0x0040003408007388 */ /* 0x0005e80000000a00 */
[----:B------:R2:W-:Y:S04]  /*17b50*/  STS.64 [R8+0x4800], R54 ;  /* 0x0048003608007388 */ /* 0x0005e80000000a00 */
[----:B------:R2:W-:Y:S04]  /*17b60*/  STS.64 [R15+0x4000], R56 ;  /* 0x004000380f007388 */ /* 0x0005e80000000a00 */
[----:B------:R2:W-:Y:S04]  /*17b70*/  STS.64 [R15+0x4800], R58 ;  /* 0x0048003a0f007388 */ /* 0x0005e80000000a00 */
[----:B------:R2:W-:Y:S04]  /*17b80*/  STS.64 [R17+0x4000], R60 ;  /* 0x0040003c11007388 */ /* 0x0005e80000000a00 */
        /* <DEDUP_REMOVED lines=22> */
[----:B------:R-:W-:Y:S01]  /*17cf0*/  IMAD.IADD R163, R163, 0x1, -R162 ;  /* 0x00000001a3a37824 */ /* 0x000fe200078e0aa2 */
        /* <DEDUP_REMOVED lines=9> */
.L_x_5472:
[----:B------:R-:W-:Y:S05]  /*17d90*/  BSYNC.RECONVERGENT B0 ;  /* 0x0000000000007941 */ /* 0x000fea0003800200 */
.L_x_5471:
[CC--:B------:R-:W-:Y:S01]  /*17da0*/  ISETP.GE.AND P6, PT, R2.reuse, R103.reuse, PT ;  /* 0x000000670200720c */ /* 0x0c0fe20003fc6270 */
[----:B------:R-:W-:Y:S01]  /*17db0*/  BSSY.RECONVERGENT B0, `(.L_x_5473) ;  /* 0x0000011000007945 */ /* 0x000fe20003800200 */
[----:B---3--:R-:W-:Y:S01]  /*17dc0*/  LOP3.LUT R68, R169, 0x3c, R0, 0xf8, !PT ;  /* 0x0000003ca9447812 */ /* 0x008fe200078ef800 */
[----:B------:R-:W-:Y:S01]  /*17dd0*/  VIADD R72, R2, 0x30 ;  /* 0x0000003002487836 */ /* 0x000fe20000000000 */
[----:B------:R-:W-:Y:S02]  /*17de0*/  ISETP.GE.AND P4, PT, R70, R103, PT ;  /* 0x000000674600720c */ /* 0x000fe40003f86270 */
[----:B------:R-:W-:Y:S02]  /*17df0*/  LOP3.LUT R70, R0, 0x3c, RZ, 0xc0, !PT ;  /* 0x0000003c00467812 */ /* 0x000fe400078ec0ff */
[----:B------:R-:W-:Y:S02]  /*17e00*/  IADD3 R69, P3, PT, R3, R68, RZ ;  /* 0x0000004403457210 */ /* 0x000fe40007f7e0ff */
        /* <DEDUP_REMOVED lines=11> */
.L_x_5474:
[----:B------:R-:W-:Y:S05]  /*17ec0*/  BSYNC.RECONVERGENT B0 ;  /* 0x0000000000007941 */ /* 0x000fea0003800200 */
.L_x_5473:
[----:B------:R-:W-:Y:S01]  /*17ed0*/  BSSY.RECONVERGENT B0, `(.L_x_5475) ;  /* 0x0000011000007945 */ /* 0x000fe20003800200 */
[----:B------:R-:W-:Y:S02]  /*17ee0*/  ISETP.GE.AND P3, PT, R72, R103, PT ;  /* 0x000000674800720c */ /* 0x000fe40003f66270 */
[----:B-1-3--:R-:W-:Y:S01]  /*17ef0*/  IADD3 R32, PT, PT, R2, 0x38, RZ ;  /* 0x0000003802207810 */ /* 0x00afe20007ffe0ff */
        /* <DEDUP_REMOVED lines=14> */
.L_x_5476:
[----:B------:R-:W-:Y:S05]  /*17fe0*/  BSYNC.RECONVERGENT B0 ;  /* 0x0000000000007941 */ /* 0x000fea0003800200 */
.L_x_5475:
[----:B------:R-:W-:Y:S01]  /*17ff0*/  BSSY.RECONVERGENT B0, `(.L_x_5477) ;  /* 0x0000010000007945 */ /* 0x000fe20003800200 */
[----:B------:R-:W-:-:S03]  /*18000*/  ISETP.GE.AND P1, PT, R32, R103, PT ;  /* 0x000000672000720c */ /* 0x000fc60003f26270 */
[----:B------:R-:W-:Y:S10]  /*18010*/  @P0 BRA `(.L_x_5478) ;  /* 0x0000000000340947 */ /* 0x000ff40003800000 */
[----:B------:R-:W1:Y:S01]  /*18020*/  LDCU UR4, c[0x0][0x440] ;  /* 0x00008800ff0477ac */ /* 0x000e620008000800 */
[----:B---3--:R-:W-:Y:S02]  /*18030*/  P2R R28, PR, RZ, 0x2 ;  /* 0x00000002ff1c7803 */ /* 0x008fe40000000000 */
        /* <DEDUP_REMOVED lines=11> */
.L_x_5478:
[----:B------:R-:W-:Y:S05]  /*180f0*/  BSYNC.RECONVERGENT B0 ;  /* 0x0000000000007941 */ /* 0x000fea0003800200 */
.L_x_5477:
[----:B------:R-:W-:Y:S04]  /*18100*/  BSSY.RECONVERGENT B0, `(.L_x_5479) ;  /* 0x000000d000007945 */ /* 0x000fe80003800200 */
[----:B------:R-:W-:Y:S05]  /*18110*/  @P2 BRA `(.L_x_5480) ;  /* 0x00000000002c2947 */ /* 0x000fea0003800000 */
[----:B------:R-:W1:Y:S02]  /*18120*/  LDCU UR4, c[0x0][0x440] ;  /* 0x00008800ff0477ac */ /* 0x000e640008000800 */
[----:B-1----:R-:W-:Y:S02]  /*18130*/  ISETP.GE.AND P6, PT, R70, UR4, PT ;  /* 0x0000000446007c0c */ /* 0x002fe4000bfc6270 */
[----:B------:R-:W-:-:S11]  /*18140*/  ISETP.GE.AND P2, PT, R0, UR4, PT ;  /* 0x0000000400007c0c */ /* 0x000fd6000bf46270 */
[----:B----4-:R-:W1:Y:S08]  /*18150*/  @!P6 LDC.64 R24, c[0x0][0x3f8] ;  /* 0x0000fe00ff18eb82 */ /* 0x010e700000000a00 */
[----:B---3--:R-:W3:Y:S01]  /*18160*/  @!P2 LDC.64 R2, c[0x0][0x3f8] ;  /* 0x0000fe00ff02ab82 */ /* 0x008ee20000000a00 */
[----:B-1----:R-:W-:-:S04]  /*18170*/  @!P6 LEA R24, P0, R69, R24, 0x2 ;  /* 0x000000184518e211 */ /* 0x002fc800078010ff */
[C---:B------:R-:W-:Y:S02]  /*18180*/  @!P6 LEA.HI.X R25, R69.reuse, R25, R68, 0x2, P0 ;  /* 0x000000194519e211 */ /* 0x040fe400000f1444 */
[----:B---3--:R-:W-:-:S03]  /*18190*/  @!P2 LEA R2, P0, R69, R2, 0x2 ;  /* 0x000000024502a211 */ /* 0x008fc600078010ff */
[----:B------:R1:W-:Y:S01]  /*181a0*/  @!P6 STG.E.128 desc[UR6][R24.64+0x3000], R52 ;  /* 0x003000341800e986 */ /* 0x0003e2000c101d06 */
[----:B------:R-:W-:-:S05]  /*181b0*/  @!P2 LEA.HI.X R3, R69, R3, R68, 0x2, P0 ;  /* 0x000000034503a211 */ /* 0x000fca00000f1444 */
[----:B------:R1:W-:Y:S04]  /*181c0*/  @!P2 STG.E.128 desc[UR6][R2.64+0x3100], R20 ;  /* 0x003100140200a986 */ /* 0x0003e8000c101d06 */
.L_x_5480:
[----:B------:R-:W-:Y:S05]  /*181d0*/  BSYNC.RECONVERGENT B0 ;  /* 0x0000000000007941 */ /* 0x000fea0003800200 */
.L_x_5479:
        /* <DEDUP_REMOVED lines=13> */
.L_x_5482:
[----:B------:R-:W-:Y:S05]  /*182b0*/  BSYNC.RECONVERGENT B0 ;  /* 0x0000000000007941 */ /* 0x000fea0003800200 */
.L_x_5481:
[----:B------:R-:W-:Y:S04]  /*182c0*/  BSSY.RECONVERGENT B0, `(.L_x_5483) ;  /* 0x000000d000007945 */ /* 0x000fe80003800200 */
[----:B------:R-:W-:Y:S05]  /*182d0*/  @P4 BRA `(.L_x_5484) ;  /* 0x00000000002c4947 */ /* 0x000fea0003800000 */
[----:B------:R-:W5:Y:S02]  /*182e0*/  LDCU UR4, c[0x0][0x440] ;  /* 0x00008800ff0477ac */ /* 0x000f640008000800 */
[----:B-----5:R-:W-:Y:S02]  /*182f0*/  ISETP.GE.AND P5, PT, R70, UR4, PT ;  /* 0x0000000446007c0c */ /* 0x020fe4000bfa6270 */
[----:B------:R-:W-:-:S11]  /*18300*/  ISETP.GE.AND P2, PT, R0, UR4, PT ;  /* 0x0000000400007c0c */ /* 0x000fd6000bf46270 */
[----:B-12---:R-:W1:Y:S08]  /*18310*/  @!P5 LDC.64 R16, c[0x0][0x3f8] ;  /* 0x0000fe00ff10db82 */ /* 0x006e700000000a00 */
[----:B---34-:R-:W2:Y:S01]  /*18320*/  @!P2 LDC.64 R2, c[0x0][0x3f8] ;  /* 0x0000fe00ff02ab82 */ /* 0x018ea20000000a00 */
[----:B-1----:R-:W-:-:S04]  /*18330*/  @!P5 LEA R16, P4, R69, R16, 0x2 ;  /* 0x000000104510d211 */ /* 0x002fc800078810ff */
[C---:B------:R-:W-:Y:S02]  /*18340*/  @!P5 LEA.HI.X R17, R69.reuse, R17, R68, 0x2, P4 ;  /* 0x000000114511d211 */ /* 0x040fe400020f1444 */
[----:B--2---:R-:W-:-:S03]  /*18350*/  @!P2 LEA R2, P0, R69, R2, 0x2 ;  /* 0x000000024502a211 */ /* 0x004fc600078010ff */
[----:B------:R1:W-:Y:S01]  /*18360*/  @!P5 STG.E.128 desc[UR6][R16.64+0x5000], R44 ;  /* 0x0050002c1000d986 */ /* 0x0003e2000c101d06 */
[----:B------:R-:W-:-:S05]  /*18370*/  @!P2 LEA.HI.X R3, R69, R3, R68, 0x2, P0 ;  /* 0x000000034503a211 */ /* 0x000fca00000f1444 */
[----:B------:R1:W-:Y:S04]  /*18380*/  @!P2 STG.E.128 desc[UR6][R2.64+0x5100], R12 ;  /* 0x0051000c0200a986 */ /* 0x0003e8000c101d06 */
.L_x_5484:
[----:B------:R-:W-:Y:S05]  /*18390*/  BSYNC.RECONVERGENT B0 ;  /* 0x0000000000007941 */ /* 0x000fea0003800200 */
.L_x_5483:
        /* <DEDUP_REMOVED lines=13> */
.L_x_5486:
[----:B------:R-:W-:Y:S05]  /*18470*/  BSYNC.RECONVERGENT B0 ;  /* 0x0000000000007941 */ /* 0x000fea0003800200 */
.L_x_5485:
        /* <DEDUP_REMOVED lines=14> */
.L_x_5487:
        /* <DEDUP_REMOVED lines=10> */
.L_x_7243:


//--------------------- .text._ZN5flash24flash_fwd_splitkv_kernelI23Flash_fwd_kernel_traitsILi128ELi64ELi64ELi4ELb0ELb0EN7cutlass10bfloat16_tE19Flash_kernel_traitsILi128ELi64ELi64ELi4ES3_EELb1ELb0ELb0ELb1ELb1ELb0ELb0ELb0EEEvNS_16Flash_fwd_paramsE --------------------------
	.section	.text._ZN5flash24flash_fwd_splitkv_kernelI23Flash_fwd_kernel_traitsILi128ELi64ELi64ELi4ELb0ELb0EN7cutlass10bfloat16_tE19Flash_kernel_traitsILi128ELi64ELi64ELi4ES3_EELb1ELb0ELb0ELb1ELb1ELb0ELb0ELb0EEEvNS_16Flash_fwd_paramsE,"ax",@progbits
	.align	128
        .global         _ZN5flash24flash_fwd_splitkv_kernelI23Flash_fwd_kernel_traitsILi128ELi64ELi64ELi4ELb0ELb0EN7cutlass10bfloat16_tE19Flash_kernel_traitsILi128ELi64ELi64ELi4ES3_EELb1ELb0ELb0ELb1ELb1ELb0ELb0ELb0EEEvNS_16Flash_fwd_paramsE
        .type           _ZN5flash24flash_fwd_splitkv_kernelI23Flash_fwd_kernel_traitsILi128ELi64ELi64ELi4ELb0ELb0EN7cutlass10bfloat16_tE19Flash_kernel_traitsILi128ELi64ELi64ELi4ES3_EELb1ELb0ELb0ELb1ELb1ELb0ELb0ELb0EEEvNS_16Flash_fwd_paramsE,@function
        .size           _ZN5flash24flash_fwd_splitkv_kernelI23Flash_fwd_kernel_traitsILi128ELi64ELi64ELi4ELb0ELb0EN7cutlass10bfloat16_tE19Flash_kernel_traitsILi128ELi64ELi64ELi4ES3_EELb1ELb0ELb0ELb1ELb1ELb0ELb0ELb0EEEvNS_16Flash_fwd_paramsE,(.L_x_7244 - _ZN5flash24flash_fwd_splitkv_kernelI23Flash_fwd_kernel_traitsILi128ELi64ELi64ELi4ELb0ELb0EN7cutlass10bfloat16_tE19Flash_kernel_traitsILi128ELi64ELi64ELi4ES3_EELb1ELb0ELb0ELb1ELb1ELb0ELb0ELb0EEEvNS_16Flash_fwd_paramsE)
        .other          _ZN5flash24flash_fwd_splitkv_kernelI23Flash_fwd_kernel_traitsILi128ELi64ELi64ELi4ELb0ELb0EN7cutlass10bfloat16_tE19Flash_kernel_traitsILi128ELi64ELi64ELi4ES3_EELb1ELb0ELb0ELb1ELb1ELb0ELb0ELb0EEEvNS_16Flash_fwd_paramsE,@"STO_CUDA_ENTRY STV_DEFAULT"
_ZN5flash24flash_fwd_splitkv_kernelI23Flash_fwd_kernel_traitsILi128ELi64ELi64ELi4ELb0ELb0EN7cutlass10bfloat16_tE19Flash_kernel_traitsILi128ELi64ELi64ELi4ES3_EELb1ELb0ELb0ELb1ELb1ELb0ELb0ELb0EEEvNS_16Flash_fwd_paramsE:
.text._ZN5flash24flash_fwd_splitkv_kernelI23Flash_fwd_kernel_traitsILi128ELi64ELi64ELi4ELb0ELb0EN7cutlass10bfloat16_tE19Flash_kernel_traitsILi128ELi64ELi64ELi4ES3_EELb1ELb0ELb0ELb1ELb1ELb0ELb0ELb0EEEvNS_16Flash_fwd_paramsE:
[----:B------:R-:W-:Y:S08]  /*0000*/  LDC R1, c[0x0][0x37c] ;  /* 0x0000df00ff017b82 */ /* 0x000ff00000000800 */
[----:B------:R-:W1:Y:S01]  /*0010*/  LDC.64 R2, c[0x0][0x478] ;  /* 0x00011e00ff027b82 */ /* 0x000e620000000a00 */
[----:B------:R-:W2:Y:S01]  /*0020*/  S2R R156, SR_CTAID.Y ;  /* 0x00000000009c7919 */ /* 0x000ea20000002600 */
[----:B------:R-:W3:Y:S01]  /*0030*/  LDCU.64 UR22, c[0x0][0x358] ;  /* 0x00006b00ff1677ac */ /* 0x000ee20008000a00 */
[----:B------:R-:W-:-:S05]  /*0040*/  IMAD.MOV.U32 R15, RZ, RZ, RZ ;  /* 0x000000ffff0f7224 */ /* 0x000fca00078e00ff */
[----:B------:R-:W4:Y:S01]  /*0050*/  LDC.64 R4, c[0x0][0x470] ;  /* 0x00011c00ff047b82 */ /* 0x000f220000000a00 */
[----:B------:R-:W3:Y:S07]  /*0060*/  S2R R17, SR_CTAID.X ;  /* 0x0000000000117919 */ /* 0x000eee0000002500 */
[----:B------:R-:W3:Y:S01]  /*0070*/  LDC R101, c[0x0][0x434] ;  /* 0x00010d00ff657b82 */ /* 0x000ee20000000800 */
        /* <DEDUP_REMOVED lines=9> */
[----:B------:R-:W-:Y:S02]  /*0110*/  IMAD.SHL.U32 R158, R17, 0x40, RZ ;  /* 0x00000040119e7824 */ /* 0x000fe400078e00ff */
[----:B-1----:R-:W-:-:S04]  /*0120*/  @P0 IMAD.WIDE.U32 R6, R156, 0x4, R4 ;  /* 0x000000049c060825 */ /* 0x002fc800078e0004 */
[----:B------:R-:W1:Y:S01]  /*0130*/  @!P1 LDC.64 R4, c[0x0][0x488] ;  /* 0x00012200ff049b82 */ /* 0x000e620000000a00 */
[----:B------:R3:W5:Y:S01]  /*0140*/  @P0 LDG.E R15, desc[UR22][R6.64] ;  /* 0x00000016060f0981 */ /* 0x000762000c1e1900 */
[----:B------:R-:W-:-:S13]  /*0150*/  ISETP.GE.AND P0, PT, R158, R101, PT ;  /* 0x000000659e00720c */ /* 0x000fda0003f06270 */
[----:B------:R-:W-:Y:S05]  /*0160*/  @P0 EXIT ;  /* 0x000000000000094d */ /* 0x000fea0003800000 */
[----:B------:R-:W4:Y:S01]  /*0170*/  LDC R100, c[0x0][0x508] ;  /* 0x00014200ff647b82 */ /* 0x000f220000000800 */
[----:B-1----:R-:W-:Y:S01]  /*0180*/  @!P1 ISETP.NE.U32.AND P0, PT, R4, RZ, PT ;  /* 0x000000ff0400920c */ /* 0x002fe20003f05070 */
[----:B------:R-:W1:Y:S01]  /*0190*/  LDCU UR5, c[0x0][0x438] ;  /* 0x00008700ff0577ac */ /* 0x000e620008000800 */
[----:B-----5:R-:W-:Y:S01]  /*01a0*/  @P1 IMAD.IADD R103, R0, 0x1, -R15 ;  /* 0x0000000100671824 */ /* 0x020fe200078e0a0f */
[----:B---3--:R-:W3:Y:S01]  /*01b0*/  S2R R9, SR_CTAID.Z ;  /* 0x0000000000097919 */ /* 0x008ee20000002700 */
[----:B------:R-:W-:Y:S01]  /*01c0*/  @!P1 ISETP.NE.AND.EX P0, PT, R5, RZ, PT, P0 ;  /* 0x000000ff0500920c */ /* 0x000fe20003f05300 */
[----:B------:R-:W-:Y:S01]  /*01d0*/  VIADD R0, R17, 0x1 ;  /* 0x0000000111007836 */ /* 0x000fe20000000000 */
[----:B------:R-:W3:Y:S02]  /*01e0*/  S2R R102, SR_TID.X ;  /* 0x0000000000667919 */ /* 0x000ee40000002100 */
[----:B--2---:R-:W-:Y:S01]  /*01f0*/  @!P1 SEL R3, R3, RZ, P0 ;  /* 0x000000ff03039207 */ /* 0x004fe20000000000 */
[----:B------:R-:W-:-:S03]  /*0200*/  IMAD R0, R0, 0x40, -R101 ;  /* 0x0000004000007824 */ /* 0x000fc600078e0a65 */
[----:B------:R-:W-:-:S05]  /*0210*/  @!P1 IADD3 R103, PT, PT, R3, R2, -R15 ;  /* 0x0000000203679210 */ /* 0x000fca0007ffe80f */
[----:B------:R-:W-:Y:S01]  /*0220*/  VIADD R5, R103, 0x3f ;  /* 0x0000003f67057836 */ /* 0x000fe20000000000 */
[----:B-1----:R-:W-:-:S04]  /*0230*/  UIADD3 UR5, UPT, UPT, UR5, 0x3f, URZ ;  /* 0x0000003f05057890 */ /* 0x002fc8000fffe0ff */
[----:B------:R-:W-:Y:S01]  /*0240*/  SHF.R.S32.HI R2, RZ, 0x1f, R5 ;  /* 0x0000001fff027819 */ /* 0x000fe20000011405 */
[----:B------:R-:W-:Y:S01]  /*0250*/  USHF.R.S32.HI UR4, URZ, 0x1f, UR5 ;  /* 0x0000001fff047899 */ /* 0x000fe20008011405 */
[----:B----4-:R-:W-:Y:S02]  /*0260*/  IADD3 R3, PT, PT, R5, R100, R0 ;  /* 0x0000006405037210 */ /* 0x010fe40007ffe000 */
[----:B------:R-:W-:Y:S01]  /*0270*/  LEA.HI R2, R2, R5, RZ, 0x6 ;  /* 0x0000000502027211 */ /* 0x000fe200078f30ff */
[----:B------:R-:W-:Y:S01]  /*0280*/  ULEA.HI UR4, UR4, UR5, URZ, 0x6 ;  /* 0x0000000504047291 */ /* 0x000fe2000f8f30ff */
[----:B------:R-:W-:Y:S02]  /*0290*/  SHF.R.S32.HI R0, RZ, 0x1f, R3 ;  /* 0x0000001fff007819 */ /* 0x000fe40000011403 */
[----:B------:R-:W-:Y:S01]  /*02a0*/  SHF.R.S32.HI R2, RZ, 0x6, R2 ;  /* 0x00000006ff027819 */ /* 0x000fe20000011402 */
[----:B------:R-:W-:Y:S01]  /*02b0*/  USHF.R.S32.HI UR4, URZ, 0x6, UR4 ;  /* 0x00000006ff047899 */ /* 0x000fe20008011404 */
[----:B------:R-:W-:-:S04]  /*02c0*/  LEA.HI R0, R0, R3, RZ, 0x6 ;  /* 0x0000000300007211 */ /* 0x000fc800078f30ff */
[----:B------:R-:W-:-:S04]  /*02d0*/  SHF.R.S32.HI R3, RZ, 0x6, R0 ;  /* 0x00000006ff037819 */ /* 0x000fc80000011400 */
[----:B------:R-:W-:-:S04]  /*02e0*/  VIMNMX3 R32, R2, UR4, R3, PT ;  /* 0x0000000402207c0f */ /* 0x000fc8000b800103 */
[----:B------:R-:W-:-:S13]  /*02f0*/  ISETP.GT.AND P0, PT, R32, RZ, PT ;  /* 0x000000ff2000720c */ /* 0x000fda0003f04270 */
[----:B---3--:R-:W-:Y:S05]  /*0300*/  @P0 BRA `(.L_x_5488) ;  /* 0x00000004000c0947 */ /* 0x008fea0003800000 */
[----:B------:R-:W1:Y:S01]  /*0310*/  LDC.64 R2, c[0x0][0x408] ;  /* 0x00010200ff027b82 */ /* 0x000e620000000a00 */
[----:B------:R-:W-:Y:S01]  /*0320*/  IMAD.SHL.U32 R6, R102, 0x8, RZ ;  /* 0x0000000866067824 */ /* 0x000fe200078e00ff */
[----:B------:R-:W2:Y:S01]  /*0330*/  LDCU.64 UR6, c[0x0][0x400] ;  /* 0x00008000ff0677ac */ /* 0x000ea20008000a00 */
[----:B------:R-:W-:Y:S01]  /*0340*/  IMAD.MOV.U32 R7, RZ, RZ, RZ ;  /* 0x000000ffff077224 */ /* 0x000fe200078e00ff */
[----:B------:R-:W-:Y:S01]  /*0350*/  SHF.R.U32.HI R0, RZ, 0x3, R102 ;  /* 0x00000003ff007819 */ /* 0x000fe20000011666 */
[----:B------:R-:W-:Y:S01]  /*0360*/  IMAD.IADD R5, R101, 0x1, -R158 ;  /* 0x0000000165057824 */ /* 0x000fe200078e0a9e */
[----:B------:R-:W-:Y:S01]  /*0370*/  LOP3.LUT R6, R6, 0x38, RZ, 0xc0, !PT ;  /* 0x0000003806067812 */ /* 0x000fe200078ec0ff */
[----:B------:R-:W3:Y:S01]  /*0380*/  LDCU.64 UR4, c[0x0][0x410] ;  /* 0x00008200ff0477ac */ /* 0x000ee20008000a00 */
[----:B------:R-:W4:Y:S01]  /*0390*/  LDC R4, c[0x0][0x3e0] ;  /* 0x0000f800ff047b82 */ /* 0x000f220000000800 */
[----:B------:R-:W-:Y:S02]  /*03a0*/  IADD3 R8, PT, PT, R0, 0x10, RZ ;  /* 0x0000001000087810 */ /* 0x000fe40007ffe0ff */
[----:B------:R-:W-:-:S02]  /*03b0*/  LOP3.LUT P4, R102, R102, 0x7, RZ, 0xc0, !PT ;  /* 0x0000000766667812 */ /* 0x000fc4000788c0ff */
[-C--:B------:R-:W-:Y:S02]  /*03c0*/  ISETP.GE.AND P3, PT, R8, R5.reuse, PT ;  /* 0x000000050800720c */ /* 0x080fe40003f66270 */
[----:B------:R-:W-:Y:S02]  /*03d0*/  ISETP.GE.OR P4, PT, R0, R5, P4 ;  /* 0x000000050000720c */ /* 0x000fe40002786670 */
[----:B------:R-:W-:Y:S01]  /*03e0*/  ISETP.NE.OR P3, PT, R102, RZ, P3 ;  /* 0x000000ff6600720c */ /* 0x000fe20001f65670 */
[----:B-1----:R-:W-:-:S04]  /*03f0*/  IMAD.WIDE.U32 R6, R158, R2, R6 ;  /* 0x000000029e067225 */ /* 0x002fc800078e0006 */
[----:B------:R-:W-:Y:S02]  /*0400*/  IMAD R7, R158, R3, R7 ;  /* 0x000000039e077224 */ /* 0x000fe400078e0207 */
[----:B------:R-:W-:-:S04]  /*0410*/  IMAD.WIDE.U32 R10, R2, 0x40, RZ ;  /* 0x00000040020a7825 */ /* 0x000fc800078e00ff */
[----:B--2---:R-:W-:-:S04]  /*0420*/  IMAD.WIDE.U32 R6, R156, UR6, R6 ;  /* 0x000000069c067c25 */ /* 0x004fc8000f8e0006 */
[----:B------:R-:W-:Y:S01]  /*0430*/  IMAD R7, R156, UR7, R7 ;  /* 0x000000079c077c24 */ /* 0x000fe2000f8e0207 */
[----:B------:R-:W1:Y:S01]  /*0440*/  LDCU.64 UR6, c[0x0][0x3f0] ;  /* 0x00007e00ff0677ac */ /* 0x000e620008000a00 */
[----:B------:R-:W-:-:S04]  /*0450*/  IMAD.WIDE.U32 R14, R2, 0x20, RZ ;  /* 0x00000020020e7825 */ /* 0x000fc800078e00ff */
[----:B---3--:R-:W-:-:S04]  /*0460*/  IMAD.WIDE.U32 R6, R9, UR4, R6 ;  /* 0x0000000409067c25 */ /* 0x008fc8000f8e0006 */
[----:B------:R-:W-:Y:S01]  /*0470*/  IMAD R7, R9, UR5, R7 ;  /* 0x0000000509077c24 */ /* 0x000fe2000f8e0207 */
[----:B------:R-:W2:Y:S01]  /*0480*/  LDCU.64 UR4, c[0x0][0x420] ;  /* 0x00008400ff0477ac */ /* 0x000ea20008000a00 */
[----:B----4-:R-:W-:Y:S02]  /*0490*/  IMAD R9, R156, R4, R9 ;  /* 0x000000049c097224 */ /* 0x010fe400078e0209 */
[----:B------:R-:W-:-:S04]  /*04a0*/  IMAD.WIDE.U32 R6, R0, R2, R6 ;  /* 0x0000000200067225 */ /* 0x000fc800078e0006 */
[----:B------:R-:W-:Y:S01]  /*04b0*/  VIADD R4, R0, 0x20 ;  /* 0x0000002000047836 */ /* 0x000fe20000000000 */
[----:B-1----:R-:W-:Y:S01]  /*04c0*/  LEA R8, P1, R6, UR6, 0x1 ;  /* 0x0000000606087c11 */ /* 0x002fe2000f8208ff */
[----:B------:R-:W-:Y:S02]  /*04d0*/  IMAD R101, R9, R101, R158 ;  /* 0x0000006509657224 */ /* 0x000fe400078e029e */
[----:B------:R-:W-:Y:S01]  /*04e0*/  IMAD R7, R0, R3, R7 ;  /* 0x0000000300077224 */ /* 0x000fe200078e0207 */
[----:B------:R-:W-:Y:S01]  /*04f0*/  ISETP.GE.AND P2, PT, R4, R5, PT ;  /* 0x000000050400720c */ /* 0x000fe20003f46270 */
[----:B------:R-:W-:Y:S01]  /*0500*/  @!P4 IMAD.MOV.U32 R17, RZ, RZ, 0x7f800000 ;  /* 0x7f800000ff11c424 */ /* 0x000fe200078e00ff */
[----:B------:R-:W-:Y:S01]  /*0510*/  IADD3 R4, P0, PT, R101, R0, RZ ;  /* 0x0000000065047210 */ /* 0x000fe20007f1e0ff */
[----:B------:R-:W-:Y:S01]  /*0520*/  VIADD R0, R0, 0x30 ;  /* 0x0000003000007836 */ /* 0x000fe20000000000 */
[----:B------:R-:W-:Y:S01]  /*0530*/  LEA.HI.X R9, R6, UR7, R7, 0x1, P1 ;  /* 0x0000000706097c11 */ /* 0x000fe200088f0c07 */
[----:B------:R-:W-:Y:S01]  /*0540*/  IMAD.SHL.U32 R7, R3, 0x40, RZ ;  /* 0x0000004003077824 */ /* 0x000fe200078e00ff */
[----:B------:R-:W-:-:S02]  /*0550*/  LEA.HI.X.SX32 R101, R101, RZ, 0x1, P0 ;  /* 0x000000ff65657211 */ /* 0x000fc400000f0eff */
[----:B------:R-:W-:Y:S01]  /*0560*/  IADD3 R6, P1, PT, R8, R10, RZ ;  /* 0x0000000a08067210 */ /* 0x000fe20007f3e0ff */
[----:B------:R1:W-:Y:S01]  /*0570*/  STG.E.128 desc[UR22][R8.64], RZ ;  /* 0x000000ff08007986 */ /* 0x0003e2000c101d16 */
[----:B------:R-:W-:Y:S02]  /*0580*/  SHF.L.U32 R3, R3, 0x5, RZ ;  /* 0x0000000503037819 */ /* 0x000fe400000006ff */
[C---:B--2---:R-:W-:Y:S01]  /*0590*/  LEA R12, P0, R4.reuse, UR4, 0x2 ;  /* 0x00000004040c7c11 */ /* 0x044fe2000f8010ff */
[----:B------:R1:W-:Y:S01]  /*05a0*/  STG.E.128 desc[UR22][R8.64+0x80], RZ ;  /* 0x000080ff08007986 */ /* 0x0003e2000c101d16 */
[----:B------:R-:W-:Y:S01]  /*05b0*/  IADD3.X R7, PT, PT, R9, R11, R7, P1, !PT ;  /* 0x0000000b09077210 */ /* 0x000fe20000ffe407 */
[----:B------:R-:W-:Y:S01]  /*05c0*/  IMAD.IADD R3, R15, 0x1, R3 ;  /* 0x000000010f037824 */ /* 0x000fe200078e0203 */
[----:B------:R-:W-:Y:S01]  /*05d0*/  LEA.HI.X R13, R4, UR5, R101, 0x2, P0 ;  /* 0x00000005040d7c11 */ /* 0x000fe200080f1465 */
[----:B------:R-:W-:Y:S01]  /*05e0*/  @!P3 IMAD.MOV.U32 R11, RZ, RZ, 0x7f800000 ;  /* 0x7f800000ff0bb424 */ /* 0x000fe200078e00ff */
[----:B------:R-:W-:-:S02]  /*05f0*/  IADD3 R18, P1, PT, R8, R14, RZ ;  /* 0x0000000e08127210 */ /* 0x000fc40007f3e0ff */
[----:B------:R-:W-:Y:S02]  /*0600*/  IADD3 R14, P0, PT, R6, R14, RZ ;  /* 0x0000000e060e7210 */ /* 0x000fe40007f1e0ff */
[----:B------:R-:W-:Y:S01]  /*0610*/  ISETP.NE.OR P2, PT, R102, RZ, P2 ;  /* 0x000000ff6600720c */ /* 0x000fe20001745670 */
[----:B------:R-:W-:Y:S01]  /*0620*/  IMAD.X R19, R3, 0x1, R9, P1 ;  /* 0x0000000103137824 */ /* 0x000fe200008e0609 */
[----:B------:R-:W-:Y:S02]  /*0630*/  IADD3.X R15, PT, PT, R7, R3, RZ, P0, !PT ;  /* 0x00000003070f7210 */ /* 0x000fe400007fe4ff */
[----:B------:R-:W-:Y:S02]  /*0640*/  ISETP.GE.AND P0, PT, R0, R5, PT ;  /* 0x000000050000720c */ /* 0x000fe40003f06270 */
[----:B------:R1:W-:Y:S02]  /*0650*/  STG.E.128 desc[UR22][R18.64], RZ ;  /* 0x000000ff12007986 */ /* 0x0003e4000c101d16 */
[----:B------:R-:W-:-:S02]  /*0660*/  ISETP.NE.OR P0, PT, R102, RZ, P0 ;  /* 0x000000ff6600720c */ /* 0x000fc40000705670 */
[----:B------:R1:W-:Y:S03]  /*0670*/  STG.E.128 desc[UR22][R18.64+0x80], RZ ;  /* 0x000080ff12007986 */ /* 0x0003e6000c101d16 */
        /* <DEDUP_REMOVED lines=9> */
[----:B-1----:R-:W-:-:S05]  /*0710*/  MOV R3, 0x7f800000 ;  /* 0x7f80000000037802 */ /* 0x002fca0000000f00 */
[----:B------:R-:W-:Y:S01]  /*0720*/  STG.E desc[UR22][R12.64+0xc0], R3 ;  /* 0x0000c0030c007986 */ /* 0x000fe2000c101916 */
[----:B------:R-:W-:Y:S05]  /*0730*/  EXIT ;  /* 0x000000000000794d */ /* 0x000fea0003800000 */
.L_x_5488:
        /* <DEDUP_REMOVED lines=8> */
.L_x_5489:
[----:B------:R-:W2:Y:S02]  /*07c0*/  LDCU.64 UR18, c[0x0][0x4e0] ;  /* 0x00009c00ff1277ac */ /* 0x000ea40008000a00 */
[----:B--2---:R-:W-:-:S04]  /*07d0*/  UISETP.NE.U32.AND UP0, UPT, UR18, URZ, UPT ;  /* 0x000000ff1200728c */ /* 0x004fc8000bf05070 */
[----:B------:R-:W-:-:S09]  /*07e0*/  UISETP.NE.AND.EX UP0, UPT, UR19, URZ, UPT, UP0 ;  /* 0x000000ff1300728c */ /* 0x000fd2000bf05300 */
[----:B------:R-:W-:Y:S05]  /*07f0*/  BRA.U !UP0, `(.L_x_5490) ;  /* 0x00000005087c7547 */ /* 0x000fea000b800000 */
[----:B------:R-:W2:Y:S01]  /*0800*/  LDC R5, c[0x0][0x4f0] ;  /* 0x00013c00ff057b82 */ /* 0x000ea20000000800 */
[----:B------:R-:W-:Y:S01]  /*0810*/  IMAD.MOV.U32 R6, RZ, RZ, RZ ;  /* 0x000000ffff067224 */ /* 0x000fe200078e00ff */
[----:B------:R-:W-:Y:S01]  /*0820*/  LEA R0, R32, 0xffffffc0, 0x6 ;  /* 0xffffffc020007811 */ /* 0x000fe200078e30ff */
[----:B------:R-:W3:Y:S03]  /*0830*/  LDCU.64 UR4, c[0x0][0x4e8] ;  /* 0x00009d00ff0477ac */ /* 0x000ee60008000a00 */
[----:B-1----:R-:W-:Y:S01]  /*0840*/  IABS R2, R0 ;  /* 0x0000000000027213 */ /* 0x002fe20000000000 */
[----:B------:R-:W1:Y:S01]  /*0850*/  LDCU.64 UR8, c[0x0][0x3a8] ;  /* 0x00007500ff0877ac */ /* 0x000e620008000a00 */
[----:B------:R-:W-:Y:S01]  /*0860*/  MOV R10, RZ ;  /* 0x000000ff000a7202 */ /* 0x000fe20000000f00 */
[----:B------:R-:W4:Y:S01]  /*0870*/  LDCU.64 UR16, c[0x0][0x3a0] ;  /* 0x00007400ff1077ac */ /* 0x000f220008000a00 */
[----:B------:R-:W1:Y:S01]  /*0880*/  LDCU.64 UR6, c[0x0][0x3c0] ;  /* 0x00007800ff0677ac */ /* 0x000e620008000a00 */
[----:B--2--5:R-:W-:-:S04]  /*0890*/  IABS R4, R5 ;  /* 0x0000000500047213 */ /* 0x024fc80000000000 */
        /* <DEDUP_REMOVED lines=17> */
[C---:B---3--:R-:W-:Y:S01]  /*09b0*/  IMAD.WIDE.U32 R2, R156.reuse, UR4, RZ ;  /* 0x000000049c027c25 */ /* 0x048fe2000f8e00ff */
[----:B------:R-:W2:Y:S03]  /*09c0*/  LDC R4, c[0x0][0x3e8] ;  /* 0x0000fa00ff047b82 */ /* 0x000ea60000000800 */
[----:B------:R-:W-:Y:S01]  /*09d0*/  IMAD R161, R156, UR5, R3 ;  /* 0x000000059ca17c24 */ /* 0x000fe2000f8e0203 */
[----:B------:R-:W3:Y:S07]  /*09e0*/  LDCU.64 UR4, c[0x0][0x3b8] ;  /* 0x00007700ff0477ac */ /* 0x000eee0008000a00 */
[----:B------:R-:W-:Y:S01]  /*09f0*/  @P0 VIADD R6, R6, 0x1 ;  /* 0x0000000106060836 */ /* 0x000fe20000000000 */
[----:B------:R-:W-:-:S04]  /*0a00*/  LEA R160, P0, R2, UR18, 0x2 ;  /* 0x0000001202a07c11 */ /* 0x000fc8000f8010ff */
[----:B------:R-:W-:Y:S02]  /*0a10*/  @!P1 IADD3 R6, PT, PT, -R6, RZ, RZ ;  /* 0x000000ff06069210 */ /* 0x000fe40007ffe1ff */
[----:B------:R-:W-:Y:S02]  /*0a20*/  LEA.HI.X R161, R2, UR19, R161, 0x2, P0 ;  /* 0x0000001302a17c11 */ /* 0x000fe400080f14a1 */
[----:B------:R-:W-:-:S05]  /*0a30*/  @!P2 LOP3.LUT R6, RZ, R5, RZ, 0x33, !PT ;  /* 0x00000005ff06a212 */ /* 0x000fca00078e33ff */
[----:B------:R-:W-:-:S06]  /*0a40*/  IMAD.WIDE R12, R6, 0x4, R160 ;  /* 0x00000004060c7825 */ /* 0x000fcc00078e02a0 */
[----:B------:R-:W4:Y:S01]  /*0a50*/  LDG.E R12, desc[UR22][R12.64] ;  /* 0x000000160c0c7981 */ /* 0x000f22000c1e1900 */
[----:B--2---:R-:W-:Y:S02]  /*0a60*/  IABS R3, R4 ;  /* 0x0000000400037213 */ /* 0x004fe40000000000 */
[----:B------:R-:W-:Y:S02]  /*0a70*/  IADD3 R6, PT, PT, -R6, RZ, RZ ;  /* 0x000000ff06067210 */ /* 0x000fe40007ffe1ff */
[----:B------:R-:W2:Y:S03]  /*0a80*/  I2F.RP R8, R3 ;  /* 0x0000000300087306 */ /* 0x000ea60000209400 */
[----:B------:R-:W-:Y:S02]  /*0a90*/  IMAD R0, R5, R6, R0 ;  /* 0x0000000605007224 */ /* 0x000fe400078e0200 */
[----:B---3--:R-:W-:-:S03]  /*0aa0*/  IMAD.U32 R6, RZ, RZ, UR4 ;  /* 0x00000004ff067e24 */ /* 0x008fc6000f8e00ff */
        /* <DEDUP_REMOVED lines=17> */
[----:B------:R-:W-:Y:S02]  /*0bc0*/  ISETP.GE.AND P0, PT, R3, RZ, PT ;  /* 0x000000ff0300720c */ /* 0x000fe40003f06270 */
[----:B------:R-:W-:-:S05]  /*0bd0*/  SHF.R.S32.HI R3, RZ, 0x1f, R0 ;  /* 0x0000001fff037819 */ /* 0x000fca0000011400 */
[----:B------:R-:W-:-:S06]  /*0be0*/  @P2 IADD3 R2, PT, PT, R2, 0x1, RZ ;  /* 0x0000000102022810 */ /* 0x000fcc0007ffe0ff */
[----:B------:R-:W-:Y:S02]  /*0bf0*/  @!P0 IADD3 R2, PT, PT, -R2, RZ, RZ ;  /* 0x000000ff02028210 */ /* 0x000fe40007ffe1ff */
[----:B------:R-:W-:Y:S01]  /*0c00*/  @!P1 LOP3.LUT R2, RZ, R4, RZ, 0x33, !PT ;  /* 0x00000004ff029212 */ /* 0x000fe200078e33ff */
[C---:B------:R-:W-:Y:S02]  /*0c10*/  IMAD R4, R3.reuse, R6, RZ ;  /* 0x0000000603047224 */ /* 0x040fe400078e02ff */
[----:B-1----:R-:W-:-:S04]  /*0c20*/  IMAD R3, R3, UR6, RZ ;  /* 0x0000000603037c24 */ /* 0x002fc8000f8e02ff */
[----:B------:R-:W-:Y:S01]  /*0c30*/  IMAD R3, R0, UR7, R3 ;  /* 0x0000000700037c24 */ /* 0x000fe2000f8e0203 */
[----:B----4-:R-:W-:Y:S01]  /*0c40*/  SHF.R.S32.HI R7, RZ, 0x1f, R12 ;  /* 0x0000001fff077819 */ /* 0x010fe2000001140c */
[----:B------:R-:W-:-:S04]  /*0c50*/  IMAD.WIDE.U32 R10, R12, UR8, RZ ;  /* 0x000000080c0a7c25 */ /* 0x000fc8000f8e00ff */
[C---:B------:R-:W-:Y:S02]  /*0c60*/  IMAD R5, R7.reuse, UR8, RZ ;  /* 0x0000000807057c24 */ /* 0x040fe4000f8e02ff */
[----:B------:R-:W-:Y:S02]  /*0c70*/  IMAD R7, R7, UR16, RZ ;  /* 0x0000001007077c24 */ /* 0x000fe4000f8e02ff */
[C---:B------:R-:W-:Y:S01]  /*0c80*/  IMAD R5, R12.reuse, UR9, R5 ;  /* 0x000000090c057c24 */ /* 0x040fe2000f8e0205 */
[----:B------:R-:W1:Y:S01]  /*0c90*/  LDCU.128 UR8, c[0x0][0x3d0] ;  /* 0x00007a00ff0877ac */ /* 0x000e620008000c00 */
[C---:B------:R-:W-:Y:S02]  /*0ca0*/  IMAD R7, R12.reuse, UR17, R7 ;  /* 0x000000110c077c24 */ /* 0x040fe4000f8e0207 */
[----:B------:R-:W-:Y:S01]  /*0cb0*/  IMAD.WIDE.U32 R12, R12, UR16, RZ ;  /* 0x000000100c0c7c25 */ /* 0x000fe2000f8e00ff */
[----:B------:R-:W-:-:S04]  /*0cc0*/  IADD3 R11, PT, PT, R11, R5, RZ ;  /* 0x000000050b0b7210 */ /* 0x000fc80007ffe0ff */
[----:B------:R-:W-:Y:S01]  /*0cd0*/  IADD3 R13, PT, PT, R13, R7, RZ ;  /* 0x000000070d0d7210 */ /* 0x000fe20007ffe0ff */
[----:B------:R-:W-:Y:S02]  /*0ce0*/  IMAD.U32 R7, RZ, RZ, UR5 ;  /* 0x00000005ff077e24 */ /* 0x000fe4000f8e00ff */
[----:B------:R-:W-:-:S04]  /*0cf0*/  IMAD.WIDE.U32 R10, R0, UR6, R10 ;  /* 0x00000006000a7c25 */ /* 0x000fc8000f8e000a */
[C---:B------:R-:W-:Y:S01]  /*0d00*/  IMAD R4, R0.reuse, R7, R4 ;  /* 0x0000000700047224 */ /* 0x040fe200078e0204 */
[----:B------:R-:W-:Y:S01]  /*0d10*/  IADD3 R11, PT, PT, R11, R3, RZ ;  /* 0x000000030b0b7210 */ /* 0x000fe20007ffe0ff */
[----:B------:R-:W-:Y:S01]  /*0d20*/  IMAD.WIDE.U32 R12, R0, R6, R12 ;  /* 0x00000006000c7225 */ /* 0x000fe200078e000c */
[----:B------:R-:W-:-:S03]  /*0d30*/  SHF.R.S32.HI R0, RZ, 0x1f, R2 ;  /* 0x0000001fff007819 */ /* 0x000fc60000011402 */
[----:B-1----:R-:W-:Y:S01]  /*0d40*/  IMAD.WIDE.U32 R10, R2, UR10, R10 ;  /* 0x0000000a020a7c25 */ /* 0x002fe2000f8e000a */
[----:B------:R-:W-:-:S03]  /*0d50*/  IADD3 R13, PT, PT, R13, R4, RZ ;  /* 0x000000040d0d7210 */ /* 0x000fc60007ffe0ff */
[C---:B------:R-:W-:Y:S01]  /*0d60*/  IMAD R5, R0.reuse, UR10, RZ ;  /* 0x0000000a00057c24 */ /* 0x040fe2000f8e02ff */
[----:B------:R-:W-:Y:S01]  /*0d70*/  MOV R8, R10 ;  /* 0x0000000a00087202 */ /* 0x000fe20000000f00 */
[----:B------:R-:W-:Y:S02]  /*0d80*/  IMAD R3, R0, UR8, RZ ;  /* 0x0000000800037c24 */ /* 0x000fe4000f8e02ff */
[C---:B------:R-:W-:Y:S02]  /*0d90*/  IMAD R4, R2.reuse, UR11, R5 ;  /* 0x0000000b02047c24 */ /* 0x040fe4000f8e0205 */
[C---:B------:R-:W-:Y:S02]  /*0da0*/  IMAD R3, R2.reuse, UR9, R3 ;  /* 0x0000000902037c24 */ /* 0x040fe4000f8e0203 */
[----:B------:R-:W-:Y:S01]  /*0db0*/  IMAD.WIDE.U32 R22, R2, UR8, R12 ;  /* 0x0000000802167c25 */ /* 0x000fe2000f8e000c */
[----:B------:R-:W-:-:S03]  /*0dc0*/  IADD3 R4, PT, PT, R11, R4, RZ ;  /* 0x000000040b047210 */ /* 0x000fc60007ffe0ff */
[----:B------:R-:W-:Y:S01]  /*0dd0*/  IMAD.IADD R5, R23, 0x1, R3 ;  /* 0x0000000117057824 */ /* 0x000fe200078e0203 */
[----:B------:R-:W-:Y:S06]  /*0de0*/  BRA `(.L_x_5491) ;  /* 0x00000004000c7947 */ /* 0x000fec0003800000 */
.L_x_5490:
[----:B------:R-:W2:Y:S01]  /*0df0*/  LDC R8, c[0x0][0x3e8] ;  /* 0x0000fa00ff087b82 */ /* 0x000ea20000000800 */
[----:B------:R-:W-:Y:S01]  /*0e00*/  MOV R6, RZ ;  /* 0x000000ff00067202 */ /* 0x000fe20000000f00 */
[----:B------:R-:W3:Y:S01]  /*0e10*/  LDCU.64 UR6, c[0x0][0x3c0] ;  /* 0x00007800ff0677ac */ /* 0x000ee20008000a00 */
[----:B-1----:R-:W-:Y:S02]  /*0e20*/  IABS R2, R9 ;  /* 0x0000000900027213 */ /* 0x002fe40000000000 */
[----:B------:R-:W-:Y:S01]  /*0e30*/  CS2R R160, SRZ ;  /* 0x0000000000a07805 */ /* 0x000fe2000001ff00 */
[----:B------:R-:W1:Y:S01]  /*0e40*/  LDCU.64 UR16, c[0x0][0x3a0] ;  /* 0x00007400ff1077ac */ /* 0x000e620008000a00 */
[----:B---3--:R-:W-:Y:S01]  /*0e50*/  IMAD.WIDE.U32 R20, R15, UR6, RZ ;  /* 0x000000060f147c25 */ /* 0x008fe2000f8e00ff */
[----:B--2---:R-:W-:-:S04]  /*0e60*/  IABS R10, R8 ;  /* 0x00000008000a7213 */ /* 0x004fc80000000000 */
[----:B------:R-:W2:Y:S08]  /*0e70*/  I2F.RP R11, R10 ;  /* 0x0000000a000b7306 */ /* 0x000eb00000209400 */
[----:B--2---:R-:W2:Y:S02]  /*0e80*/  MUFU.RCP R5, R11 ;  /* 0x0000000b00057308 */ /* 0x004ea40000001000 */
[----:B--2---:R-:W-:-:S02]  /*0e90*/  IADD3 R5, PT, PT, R5, 0xffffffe, RZ ;  /* 0x0ffffffe05057810 */ /* 0x004fc40007ffe0ff */
[----:B------:R-:W-:-:S04]  /*0ea0*/  SHF.R.S32.HI R11, RZ, 0x1f, R15 ;  /* 0x0000001fff0b7819 */ /* 0x000fc8000001140f */
[----:B------:R-:W2:Y:S01]  /*0eb0*/  F2I.FTZ.U32.TRUNC.NTZ R7, R5 ;  /* 0x0000000500077305 */ /* 0x000ea2000021f000 */
[----:B------:R-:W-:-:S04]  /*0ec0*/  IMAD R12, R11, UR6, RZ ;  /* 0x000000060b0c7c24 */ /* 0x000fc8000f8e02ff */
[----:B------:R-:W-:-:S05]  /*0ed0*/  IMAD R12, R15, UR7, R12 ;  /* 0x000000070f0c7c24 */ /* 0x000fca000f8e020c */
[----:B------:R-:W-:Y:S02]  /*0ee0*/  IADD3 R13, PT, PT, R21, R12, RZ ;  /* 0x0000000c150d7210 */ /* 0x000fe40007ffe0ff */
[----:B------:R-:W-:Y:S02]  /*0ef0*/  MOV R12, R20 ;  /* 0x00000014000c7202 */ /* 0x000fe40000000f00 */
[----:B--2---:R-:W-:-:S05]  /*0f00*/  IADD3 R0, PT, PT, RZ, -R7, RZ ;  /* 0x80000007ff007210 */ /* 0x004fca0007ffe0ff */
[----:B------:R-:W-:-:S04]  /*0f10*/  IMAD R3, R0, R10, RZ ;  /* 0x0000000a00037224 */ /* 0x000fc800078e02ff */
[----:B------:R-:W-:Y:S02]  /*0f20*/  IMAD.HI.U32 R3, R7, R3, R6 ;  /* 0x0000000307037227 */ /* 0x000fe400078e0006 */
[----:B------:R-:W2:Y:S04]  /*0f30*/  LDC.64 R6, c[0x0][0x3b8] ;  /* 0x0000ee00ff067b82 */ /* 0x000ea80000000a00 */
[----:B------:R-:W-:-:S05]  /*0f40*/  IMAD.HI.U32 R0, R3, R2, RZ ;  /* 0x0000000203007227 */ /* 0x000fca00078e00ff */
[----:B------:R-:W-:-:S05]  /*0f50*/  IADD3 R5, PT, PT, -R0, RZ, RZ ;  /* 0x000000ff00057210 */ /* 0x000fca0007ffe1ff */
[C---:B------:R-:W-:Y:S02]  /*0f60*/  IMAD R5, R10.reuse, R5, R2 ;  /* 0x000000050a057224 */ /* 0x040fe400078e0202 */
[----:B------:R-:W3:Y:S03]  /*0f70*/  LDC.64 R2, c[0x0][0x3a8] ;  /* 0x0000ea00ff027b82 */ /* 0x000ee60000000a00 */
[----:B------:R-:W-:Y:S01]  /*0f80*/  ISETP.GT.U32.AND P0, PT, R10, R5, PT ;  /* 0x000000050a00720c */ /* 0x000fe20003f04070 */
[----:B--2---:R-:W-:Y:S01]  /*0f90*/  IMAD R14, R11, R6, RZ ;  /* 0x000000060b0e7224 */ /* 0x004fe200078e02ff */
[----:B-----5:R-:W-:-:S03]  /*0fa0*/  SHF.R.S32.HI R11, RZ, 0x1f, R4 ;  /* 0x0000001fff0b7819 */ /* 0x020fc60000011404 */
[C---:B------:R-:W-:Y:S02]  /*0fb0*/  IMAD R19, R15.reuse, R7, R14 ;  /* 0x000000070f137224 */ /* 0x040fe400078e020e */
[----:B------:R-:W-:-:S06]  /*0fc0*/  IMAD.WIDE.U32 R14, R15, R6, RZ ;  /* 0x000000060f0e7225 */ /* 0x000fcc00078e00ff */
[-C--:B------:R-:W-:Y:S01]  /*0fd0*/  @!P0 IADD3 R5, PT, PT, R5, -R10.reuse, RZ ;  /* 0x8000000a05058210 */ /* 0x080fe20007ffe0ff */
[----:B------:R-:W-:Y:S01]  /*0fe0*/  @!P0 VIADD R0, R0, 0x1 ;  /* 0x0000000100008836 */ /* 0x000fe20000000000 */
[----:B------:R-:W-:Y:S02]  /*0ff0*/  IADD3 R15, PT, PT, R15, R19, RZ ;  /* 0x000000130f0f7210 */ /* 0x000fe40007ffe0ff */
[----:B------:R-:W-:Y:S02]  /*1000*/  ISETP.GE.U32.AND P2, PT, R5, R10, PT ;  /* 0x0000000a0500720c */ /* 0x000fe40003f46070 */
[----:B------:R-:W-:Y:S01]  /*1010*/  LOP3.LUT R5, R9, R8, RZ, 0x3c, !PT ;  /* 0x0000000809057212 */ /* 0x000fe200078e3cff */
[C---:B---3--:R-:W-:Y:S01]  /*1020*/  IMAD R10, R11.reuse, R2, RZ ;  /* 0x000000020b0a7224 */ /* 0x048fe200078e02ff */
[----:B------:R-:W-:Y:S01]  /*1030*/  ISETP.NE.AND P0, PT, R8, RZ, PT ;  /* 0x000000ff0800720c */ /* 0x000fe20003f05270 */
[----:B-1----:R-:W-:Y:S01]  /*1040*/  IMAD R11, R11, UR16, RZ ;  /* 0x000000100b0b7c24 */ /* 0x002fe2000f8e02ff */
[----:B------:R-:W-:Y:S01]  /*1050*/  ISETP.GE.AND P1, PT, R5, RZ, PT ;  /* 0x000000ff0500720c */ /* 0x000fe20003f26270 */
[----:B------:R-:W-:-:S02]  /*1060*/  IMAD R10, R4, R3, R10 ;  /* 0x00000003040a7224 */ /* 0x000fc400078e020a */
[C---:B------:R-:W-:Y:S02]  /*1070*/  IMAD R11, R4.reuse, UR17, R11 ;  /* 0x00000011040b7c24 */ /* 0x040fe4000f8e020b */
[----:B------:R-:W-:Y:S02]  /*1080*/  IMAD.WIDE.U32 R14, R4, UR16, R14 ;  /* 0x00000010040e7c25 */ /* 0x000fe4000f8e000e */
[----:B------:R-:W-:Y:S02]  /*1090*/  @P2 IADD3 R0, PT, PT, R0, 0x1, RZ ;  /* 0x0000000100002810 */ /* 0x000fe40007ffe0ff */
[----:B------:R-:W-:Y:S01]  /*10a0*/  IMAD.WIDE.U32 R12, R4, R2, R12 ;  /* 0x00000002040c7225 */ /* 0x000fe200078e000c */
[----:B------:R-:W-:Y:S01]  /*10b0*/  IADD3 R15, PT, PT, R15, R11, RZ ;  /* 0x0000000b0f0f7210 */ /* 0x000fe20007ffe0ff */
[----:B------:R-:W1:Y:S02]  /*10c0*/  LDC.64 R4, c[0x0][0x3d0] ;  /* 0x0000f400ff047b82 */ /* 0x000e640000000a00 */
[----:B------:R-:W-:-:S02]  /*10d0*/  @!P1 IADD3 R0, PT, PT, -R0, RZ, RZ ;  /* 0x000000ff00009210 */ /* 0x000fc40007ffe1ff */
[----:B------:R-:W-:Y:S02]  /*10e0*/  IADD3 R13, PT, PT, R13, R10, RZ ;  /* 0x0000000a0d0d7210 */ /* 0x000fe40007ffe0ff */
[----:B------:R-:W-:Y:S02]  /*10f0*/  LEA R10, R32, 0xffffffc0, 0x6 ;  /* 0xffffffc0200a7811 */ /* 0x000fe400078e30ff */
[----:B------:R-:W2:Y:S01]  /*1100*/  LDC.64 R2, c[0x0][0x3d8] ;  /* 0x0000f600ff027b82 */ /* 0x000ea20000000a00 */
[----:B------:R-:W-:Y:S02]  /*1110*/  @!P0 LOP3.LUT R0, RZ, R8, RZ, 0x33, !PT ;  /* 0x00000008ff008212 */ /* 0x000fe400078e33ff */
[C---:B------:R-:W-:Y:S02]  /*1120*/  IMAD R8, R10.reuse, R7, RZ ;  /* 0x000000070a087224 */ /* 0x040fe400078e02ff */
[----:B------:R-:W-:Y:S01]  /*1130*/  IMAD.WIDE.U32 R14, R10, R6, R14 ;  /* 0x000000060a0e7225 */ /* 0x000fe200078e000e */
[----:B------:R-:W-:-:S03]  /*1140*/  SHF.R.S32.HI R11, RZ, 0x1f, R0 ;  /* 0x0000001fff0b7819 */ /* 0x000fc60000011400 */
[----:B------:R-:W-:-:S04]  /*1150*/  IMAD.WIDE.U32 R12, R10, UR6, R12 ;  /* 0x000000060a0c7c25 */ /* 0x000fc8000f8e000c */
[----:B------:R-:W-:Y:S02]  /*1160*/  IMAD R10, R10, UR7, RZ ;  /* 0x000000070a0a7c24 */ /* 0x000fe4000f8e02ff */
[----:B------:R-:W-:Y:S02]  /*1170*/  IMAD.IADD R15, R15, 0x1, R8 ;  /* 0x000000010f0f7824 */ /* 0x000fe400078e0208 */
[----:B-1----:R-:W-:Y:S01]  /*1180*/  IMAD R8, R11, R4, RZ ;  /* 0x000000040b087224 */ /* 0x002fe200078e02ff */
[----:B------:R-:W-:Y:S01]  /*1190*/  IADD3 R13, PT, PT, R13, R10, RZ ;  /* 0x0000000a0d0d7210 */ /* 0x000fe20007ffe0ff */
[----:B------:R-:W-:-:S04]  /*11a0*/  IMAD.WIDE.U32 R22, R0, R4, R14 ;  /* 0x0000000400167225 */ /* 0x000fc800078e000e */
[C---:B------:R-:W-:Y:S02]  /*11b0*/  IMAD R5, R0.reuse, R5, R8 ;  /* 0x0000000500057224 */ /* 0x040fe400078e0208 */
[-C--:B--2---:R-:W-:Y:S02]  /*11c0*/  IMAD R11, R11, R2.reuse, RZ ;  /* 0x000000020b0b7224 */ /* 0x084fe400078e02ff */
[----:B------:R-:W-:Y:S01]  /*11d0*/  IMAD.WIDE.U32 R12, R0, R2, R12 ;  /* 0x00000002000c7225 */ /* 0x000fe200078e000c */
[----:B------:R-:W-:-:S03]  /*11e0*/  IADD3 R5, PT, PT, R23, R5, RZ ;  /* 0x0000000517057210 */ /* 0x000fc60007ffe0ff */
[----:B------:R-:W-:Y:S01]  /*11f0*/  IMAD R3, R0, R3, R11 ;  /* 0x0000000300037224 */ /* 0x000fe200078e020b */
[----:B------:R-:W-:-:S04]  /*1200*/  MOV R8, R12 ;  /* 0x0000000c00087202 */ /* 0x000fc80000000f00 */
[----:B------:R-:W-:-:S07]  /*1210*/  IADD3 R4, PT, PT, R13, R3, RZ ;  /* 0x000000030d047210 */ /* 0x000fce0007ffe0ff */
.L_x_5491:
[----:B------:R-:W1:Y:S01]  /*1220*/  LDCU.128 UR12, c[0x0][0x390] ;  /* 0x00007200ff0c77ac */ /* 0x000e620008000c00 */
[----:B------:R-:W-:Y:S01]  /*1230*/  IMAD.SHL.U32 R0, R102, 0x8, RZ ;  /* 0x0000000866007824 */ /* 0x000fe200078e00ff */
[C---:B------:R-:W-:Y:S01]  /*1240*/  SHF.L.U64.HI R34, R6.reuse, 0x5, R7 ;  /* 0x0000000506227819 */ /* 0x040fe20000010207 */
[----:B------:R-:W-:Y:S01]  /*1250*/  IMAD.MOV.U32 R3, RZ, RZ, RZ ;  /* 0x000000ffff037224 */ /* 0x000fe200078e00ff */
[----:B------:R-:W2:Y:S01]  /*1260*/  LDCU.64 UR4, c[0x0][0x3c8] ;  /* 0x00007900ff0477ac */ /* 0x000ea20008000a00 */
[----:B------:R-:W-:Y:S01]  /*1270*/  IMAD.SHL.U32 R35, R6, 0x20, RZ ;  /* 0x0000002006237824 */ /* 0x000fe200078e00ff */
[C---:B------:R-:W-:Y:S01]  /*1280*/  LOP3.LUT R2, R0.reuse, 0x38, RZ, 0xc0, !PT ;  /* 0x0000003800027812 */ /* 0x040fe200078ec0ff */
[----:B------:R-:W3:Y:S01]  /*1290*/  LDCU.64 UR20, c[0x0][0x3b0] ;  /* 0x00007600ff1477ac */ /* 0x000ee20008000a00 */
[----:B------:R-:W-:Y:S02]  /*12a0*/  LOP3.LUT R157, R0, 0x1f8, RZ, 0xc0, !PT ;  /* 0x000001f8009d7812 */ /* 0x000fe400078ec0ff */
[C---:B------:R-:W-:Y:S01]  /*12b0*/  IADD3 R22, P0, PT, R2.reuse, R22, RZ ;  /* 0x0000001602167210 */ /* 0x040fe20007f1e0ff */
[----:B------:R-:W4:Y:S01]  /*12c0*/  LDCU.128 UR8, c[0x0][0x380] ;  /* 0x00007000ff0877ac */ /* 0x000f220008000c00 */
[----:B------:R-:W-:-:S02]  /*12d0*/  IADD3 R8, P4, PT, R2, R8, RZ ;  /* 0x0000000802087210 */ /* 0x000fc40007f9e0ff */
[--C-:B------:R-:W-:Y:S01]  /*12e0*/  LOP3.LUT R157, R157, 0x38, R102.reuse, 0x78, !PT ;  /* 0x000000389d9d7812 */ /* 0x100fe200078e7866 */
[----:B------:R-:W-:Y:S01]  /*12f0*/  IMAD.X R23, RZ, RZ, R5, P0 ;  /* 0x000000ffff177224 */ /* 0x000fe200000e0605 */
[----:B------:R-:W-:Y:S01]  /*1300*/  SHF.R.U32.HI R104, RZ, 0x1, R102 ;  /* 0x00000001ff687819 */ /* 0x000fe20000011666 */
[C---:B-1----:R-:W-:Y:S01]  /*1310*/  IMAD.WIDE.U32 R10, R156.reuse, UR14, R2 ;  /* 0x0000000e9c0a7c25 */ /* 0x042fe2000f8e0002 */
[----:B------:R-:W-:Y:S02]  /*1320*/  SHF.R.U32.HI R2, RZ, 0x3, R102 ;  /* 0x00000003ff027819 */ /* 0x000fe40000011666 */
[----:B------:R-:W-:Y:S01]  /*1330*/  LOP3.LUT R157, R157, 0x1e00, R0, 0xf8, !PT ;  /* 0x00001e009d9d7812 */ /* 0x000fe200078ef800 */
[----:B------:R-:W-:Y:S01]  /*1340*/  IMAD R11, R156, UR15, R11 ;  /* 0x0000000f9c0b7c24 */ /* 0x000fe2000f8e020b */
[----:B------:R-:W-:Y:S01]  /*1350*/  LEA R159, R32, 0xffffffc0, 0x6 ;  /* 0xffffffc0209f7811 */ /* 0x000fe200078e30ff */
[----:B------:R-:W-:Y:S01]  /*1360*/  IMAD.WIDE.U32 R16, R17, 0x40, R2 ;  /* 0x0000004011107825 */ /* 0x000fe200078e0002 */
[----:B---3--:R-:W-:-:S03]  /*1370*/  USHF.L.U64.HI UR24, UR20, 0x4, UR21 ;  /* 0x0000000414187899 */ /* 0x008fc60008010215 */
[C---:B--2---:R-:W-:Y:S01]  /*1380*/  IMAD.WIDE.U32 R18, R9.reuse, UR4, R10 ;  /* 0x0000000409127c25 */ /* 0x044fe2000f8e000a */
[----:B------:R-:W-:Y:S02]  /*1390*/  USHF.L.U32 UR4, UR20, 0x4, URZ ;  /* 0x0000000414047899 */ /* 0x000fe400080006ff */
[----:B------:R-:W-:Y:S01]  /*13a0*/  USHF.L.U32 UR15, UR20, 0x5, URZ ;  /* 0x00000005140f7899 */ /* 0x000fe200080006ff */
[----:B------:R-:W-:Y:S01]  /*13b0*/  IMAD R19, R9, UR5, R19 ;  /* 0x0000000509137c24 */ /* 0x000fe2000f8e0213 */
[----:B------:R-:W-:Y:S01]  /*13c0*/  USHF.L.U64.HI UR14, UR20, 0x5, UR21 ;  /* 0x00000005140e7899 */ /* 0x000fe20008010215 */
[----:B------:R-:W1:Y:S01]  /*13d0*/  S2UR UR5, SR_CgaCtaId ;  /* 0x00000000000579c3 */ /* 0x000e620000008800 */
[----:B------:R-:W-:Y:S02]  /*13e0*/  IMAD.U32 R20, RZ, RZ, UR4 ;  /* 0x00000004ff147e24 */ /* 0x000fe4000f8e00ff */
[----:B------:R-:W-:Y:S02]  /*13f0*/  IMAD.U32 R21, RZ, RZ, UR24 ;  /* 0x00000018ff157e24 */ /* 0x000fe4000f8e00ff */
[----:B------:R-:W-:-:S02]  /*1400*/  IMAD.U32 R14, RZ, RZ, UR15 ;  /* 0x0000000fff0e7e24 */ /* 0x000fc4000f8e00ff */
[----:B------:R-:W-:Y:S02]  /*1410*/  IMAD.U32 R15, RZ, RZ, UR14 ;  /* 0x0000000eff0f7e24 */ /* 0x000fe4000f8e00ff */
[----:B------:R-:W-:Y:S02]  /*1420*/  IMAD R11, R17, UR20, RZ ;  /* 0x00000014110b7c24 */ /* 0x000fe4000f8e02ff */
[----:B------:R-:W-:-:S04]  /*1430*/  IMAD.WIDE.U32 R20, R16, UR20, R20 ;  /* 0x0000001410147c25 */ /* 0x000fc8000f8e0014 */
[----:B------:R-:W-:Y:S01]  /*1440*/  IMAD.WIDE.U32 R22, R2, R6, R22 ;  /* 0x0000000602167225 */ /* 0x000fe200078e0016 */
[----:B------:R-:W-:-:S03]  /*1450*/  IADD3 R10, P3, PT, R18, R20, RZ ;  /* 0x00000014120a7210 */ /* 0x000fc60007f7e0ff */
[----:B------:R-:W-:Y:S01]  /*1460*/  IMAD R11, R16, UR21, R11 ;  /* 0x00000015100b7c24 */ /* 0x000fe2000f8e020b */
[----:B----4-:R-:W-:Y:S01]  /*1470*/  LEA R152, P5, R22, UR10, 0x1 ;  /* 0x0000000a16987c11 */ /* 0x010fe2000f8a08ff */
[----:B------:R-:W-:-:S03]  /*1480*/  IMAD.WIDE.U32 R14, R16, UR20, R14 ;  /* 0x00000014100e7c25 */ /* 0x000fc6000f8e000e */
[----:B------:R-:W-:Y:S01]  /*1490*/  IADD3.X R3, PT, PT, R19, R11, R21, P3, !PT ;  /* 0x0000000b13037210 */ /* 0x000fe20001ffe415 */
[----:B------:R-:W-:Y:S01]  /*14a0*/  IMAD R153, R2, R7, R23 ;  /* 0x0000000702997224 */ /* 0x000fe200078e0217 */
[----:B------:R-:W-:Y:S01]  /*14b0*/  IADD3 R12, P2, PT, R18, R14, RZ ;  /* 0x0000000e120c7210 */ /* 0x000fe20007f5e0ff */
[----:B------:R-:W-:Y:S01]  /*14c0*/  IMAD.WIDE.U32 R16, R16, UR20, R18 ;  /* 0x0000001410107c25 */ /* 0x000fe2000f8e0012 */
[----:B------:R-:W-:Y:S01]  /*14d0*/  IADD3 R14, P1, P0, R18, UR4, R14 ;  /* 0x00000004120e7c10 */ /* 0x000fe2000f83e00e */
[----:B------:R-:W-:Y:S01]  /*14e0*/  UMOV UR4, 0x400 ;  /* 0x0000040000047882 */ /* 0x000fe20000000000 */
[----:B------:R-:W-:Y:S01]  /*14f0*/  LEA.HI.X R153, R22, UR11, R153, 0x1, P5 ;  /* 0x0000000b16997c11 */ /* 0x000fe2000a8f0c99 */
[----:B------:R-:W-:Y:S01]  /*1500*/  IMAD.IADD R9, R11, 0x1, R15 ;  /* 0x000000010b097824 */ /* 0x000fe200078e020f */
[----:B------:R-:W-:Y:S01]  /*1510*/  LEA R22, P3, R16, UR8, 0x1 ;  /* 0x0000000810167c11 */ /* 0x000fe2000f8608ff */
[----:B------:R-:W-:Y:S01]  /*1520*/  IMAD.IADD R11, R17, 0x1, R11 ;  /* 0x00000001110b7824 */ /* 0x000fe200078e020b */
[----:B-1----:R-:W-:Y:S01]  /*1530*/  ULEA UR5, UR5, UR4, 0x18 ;  /* 0x0000000405057291 */ /* 0x002fe2000f8ec0ff */
[----:B------:R-:W-:Y:S01]  /*1540*/  IMAD.X R5, R9, 0x1, R19, P2 ;  /* 0x0000000109057824 */ /* 0x000fe200010e0613 */
[----:B------:R-:W-:-:S02]  /*1550*/  IADD3.X R9, PT, PT, R19, UR24, R9, P1, P0 ;  /* 0x0000001813097c10 */ /* 0x000fc40008fe0409 */
[----:B------:R-:W-:Y:S02]  /*1560*/  LEA.HI.X R23, R16, UR9, R11, 0x1, P3 ;  /* 0x0000000910177c11 */ /* 0x000fe400098f0c0b */
[----:B------:R-:W-:Y:S02]  /*1570*/  LEA R20, P2, R10, UR8, 0x1 ;  /* 0x000000080a147c11 */ /* 0x000fe4000f8408ff */
[----:B------:R-:W-:Y:S02]  /*1580*/  LEA R16, P0, R14, UR8, 0x1 ;  /* 0x000000080e107c11 */ /* 0x000fe4000f8008ff */
[----:B------:R-:W-:Y:S02]  /*1590*/  LEA.HI.X R21, R10, UR9, R3, 0x1, P2 ;  /* 0x000000090a157c11 */ /* 0x000fe400090f0c03 */
[----:B------:R-:W-:Y:S01]  /*15a0*/  LEA.HI.X R17, R14, UR9, R9, 0x1, P0 ;  /* 0x000000090e117c11 */ /* 0x000fe200080f0c09 */
[----:B------:R-:W-:Y:S01]  /*15b0*/  IMAD.X R9, RZ, RZ, R4, P4 ;  /* 0x000000ffff097224 */ /* 0x000fe200020e0604 */
[----:B------:R-:W-:Y:S01]  /*15c0*/  IADD3 R10, P0, PT, R35, R152, RZ ;  /* 0x00000098230a7210 */ /* 0x000fe20007f1e0ff */
[----:B------:R-:W-:Y:S01]  /*15d0*/  IMAD.SHL.U32 R4, R102, 0x40, RZ ;  /* 0x0000004066047824 */ /* 0x000fe200078e00ff */
[----:B------:R-:W-:Y:S01]  /*15e0*/  LEA R18, P1, R12, UR8, 0x1 ;  /* 0x000000080c127c11 */ /* 0x000fe2000f8208ff */
[----:B------:R-:W-:Y:S01]  /*15f0*/  IMAD.WIDE.U32 R8, R2, UR6, R8 ;  /* 0x0000000602087c25 */ /* 0x000fe2000f8e0008 */
[----:B------:R-:W-:-:S02]  /*1600*/  LEA R157, R157, UR5, 0x1 ;  /* 0x000000059d9d7c11 */ /* 0x000fc4000f8e08ff */
[----:B------:R-:W-:Y:S01]  /*1610*/  LEA.HI.X R19, R12, UR9, R5, 0x1, P1 ;  /* 0x000000090c137c11 */ /* 0x000fe200088f0c05 */
[----:B------:R-:W-:Y:S01]  /*1620*/  IMAD.X R11, R34, 0x1, R153, P0 ;  /* 0x00000001220b7824 */ /* 0x000fe200000e0699 */
[-C--:B------:R-:W-:Y:S01]  /*1630*/  IADD3 R14, P0, PT, R10, R35.reuse, RZ ;  /* 0x000000230a0e7210 */ /* 0x080fe20007f1e0ff */
[----:B------:R-:W-:Y:S01]  /*1640*/  @!PT LDS RZ, [RZ] ;  /* 0x00000000fffff984 */ /* 0x000fe20000000800 */
[----:B------:R-:W-:Y:S01]  /*1650*/  @!PT LDS RZ, [RZ] ;  /* 0x00000000fffff984 */ /* 0x000fe20000000800 */
[----:B------:R-:W-:Y:S01]  /*1660*/  @!PT LDS RZ, [RZ] ;  /* 0x00000000fffff984 */ /* 0x000fe20000000800 */
[----:B------:R-:W-:Y:S01]  /*1670*/  LDGSTS.E.BYPASS.LTC128B.128 [R157], desc[UR22][R22.64] ;  /* 0x00000000169d7fae */ /* 0x000fe2000b981a16 */
[----:B------:R-:W-:Y:S01]  /*1680*/  LOP3.LUT R33, R4, 0x1c0, RZ, 0xc0, !PT ;  /* 0x000001c004217812 */ /* 0x000fe200078ec0ff */
[----:B------:R-:W-:Y:S01]  /*1690*/  IMAD R3, R2, UR7, R9 ;  /* 0x0000000702037c24 */ /* 0x000fe2000f8e0209 */
[----:B------:R-:W-:Y:S01]  /*16a0*/  USHF.L.U64.HI UR7, UR6, 0x5, UR7 ;  /* 0x0000000506077899 */ /* 0x000fe20008010207 */
[----:B------:R-:W-:Y:S01]  /*16b0*/  LDGSTS.E.BYPASS.LTC128B.128 [R157+0x2000], desc[UR22][R22.64+0x80] ;  /* 0x02000080169d7fae */ /* 0x000fe2000b981a16 */
[----:B------:R-:W-:Y:S01]  /*16c0*/  IMAD.X R15, R11, 0x1, R34, P0 ;  /* 0x000000010b0f7824 */ /* 0x000fe200000e0622 */
[----:B------:R-:W-:Y:S01]  /*16d0*/  IADD3 R12, P0, PT, R14, R35, RZ ;  /* 0x000000230e0c7210 */ /* 0x000fe20007f1e0ff */
[----:B------:R-:W-:Y:S01]  /*16e0*/  USHF.L.U32 UR6, UR6, 0x5, URZ ;  /* 0x0000000506067899 */ /* 0x000fe200080006ff */
[----:B------:R-:W-:Y:S01]  /*16f0*/  LDGSTS.E.BYPASS.LTC128B.128 [R157+0x800], desc[UR22][R20.64] ;  /* 0x00800000149d7fae */ /* 0x000fe2000b981a16 */
[----:B------:R-:W-:Y:S01]  /*1700*/  LOP3.LUT R33, R33, 0x38, R0, 0xf8, !PT ;  /* 0x0000003821217812 */ /* 0x000fe200078ef800 */
[----:B------:R-:W-:Y:S01]  /*1710*/  IMAD.SHL.U32 R0, R102, 0x20, RZ ;  /* 0x0000002066007824 */ /* 0x000fe200078e00ff */
[----:B------:R-:W-:Y:S01]  /*1720*/  LOP3.LUT R150, R4, 0x400, RZ, 0xc0, !PT ;  /* 0x0000040004967812 */ /* 0x000fe200078ec0ff */
[----:B------:R-:W-:Y:S01]  /*1730*/  LDGSTS.E.BYPASS.LTC128B.128 [R157+0x2800], desc[UR22][R20.64+0x80] ;  /* 0x02800080149d7fae */ /* 0x000fe2000b981a16 */
[----:B------:R-:W-:Y:S01]  /*1740*/  IMAD.X R13, R15, 0x1, R34, P0 ;  /* 0x000000010f0d7824 */ /* 0x000fe200000e0622 */
[----:B------:R-:W-:-:S02]  /*1750*/  LEA R154, P0, R8, UR12, 0x1 ;  /* 0x0000000c089a7c11 */ /* 0x000fc4000f8008ff */
[----:B------:R-:W-:Y:S01]  /*1760*/  LDGSTS.E.BYPASS.LTC128B.128 [R157+0x1000], desc[UR22][R18.64] ;  /* 0x01000000129d7fae */ /* 0x000fe2000b981a16 */
[----:B------:R-:W-:Y:S02]  /*1770*/  LOP3.LUT R5, R4, 0x200, RZ, 0xc0, !PT ;  /* 0x0000020004057812 */ /* 0x000fe400078ec0ff */
[----:B------:R-:W-:Y:S01]  /*1780*/  LEA.HI.X R155, R8, UR13, R3, 0x1, P0 ;  /* 0x0000000d089b7c11 */ /* 0x000fe200080f0c03 */
[----:B------:R-:W-:Y:S01]  /*1790*/  LDGSTS.E.BYPASS.LTC128B.128 [R157+0x3000], desc[UR22][R18.64+0x80] ;  /* 0x03000080129d7fae */ /* 0x000fe2000b981a16 */
[----:B------:R-:W-:Y:S02]  /*17a0*/  LOP3.LUT R3, R33, 0x8, R102, 0x78, !PT ;  /* 0x0000000821037812 */ /* 0x000fe400078e7866 */
[----:B------:R-:W-:Y:S01]  /*17b0*/  IADD3 R2, P0, PT, R154, UR6, RZ ;  /* 0x000000069a027c10 */ /* 0x000fe2000ff1e0ff */
[----:B------:R-:W-:Y:S01]  /*17c0*/  LDGSTS.E.BYPASS.LTC128B.128 [R157+0x1800], desc[UR22][R16.64] ;  /* 0x01800000109d7fae */ /* 0x000fe2000b981a16 */
[----:B------:R-:W-:Y:S01]  /*17d0*/  LOP3.LUT R0, R5, 0x7c00, R0, 0xf8, !PT ;  /* 0x00007c0005007812 */ /* 0x000fe200078ef800 */
[----:B------:R-:W-:Y:S01]  /*17e0*/  IMAD R150, R3, 0x2, R150 ;  /* 0x0000000203967824 */ /* 0x000fe200078e0296 */
[----:B------:R-:W-:Y:S01]  /*17f0*/  IADD3.X R3, PT, PT, R155, UR7, RZ, P0, !PT ;  /* 0x000000079b037c10 */ /* 0x000fe200087fe4ff */
[----:B------:R-:W-:Y:S01]  /*1800*/  LDGSTS.E.BYPASS.LTC128B.128 [R157+0x3800], desc[UR22][R16.64+0x80] ;  /* 0x03800080109d7fae */ /* 0x000fe2000b981a16 */
[----:B------:R-:W-:Y:S01]  /*1810*/  IADD3 R8, P0, PT, R2, UR6, RZ ;  /* 0x0000000602087c10 */ /* 0x000fe2000ff1e0ff */
[----:B------:R-:W-:Y:S01]  /*1820*/  IMAD.MOV.U32 R5, RZ, RZ, 0x20 ;  /* 0x00000020ff057424 */ /* 0x000fe200078e00ff */
[----:B------:R-:W-:Y:S01]  /*1830*/  LOP3.LUT R33, R33, 0x8, R104, 0x78, !PT ;  /* 0x0000000821217812 */ /* 0x000fe200078e7868 */
[----:B------:R-:W-:Y:S01]  /*1840*/  LDGSTS.E.BYPASS.LTC128B.128 [R157+0x4000], desc[UR22][R152.64] ;  /* 0x04000000989d7fae */ /* 0x000fe2000b981a16 */
[----:B------:R-:W-:-:S02]  /*1850*/  IADD3.X R9, PT, PT, R3, UR7, RZ, P0, !PT ;  /* 0x0000000703097c10 */ /* 0x000fc400087fe4ff */
[----:B------:R-:W-:Y:S01]  /*1860*/  LOP3.LUT R151, R0, R33, RZ, 0xfc, !PT ;  /* 0x0000002100977212 */ /* 0x000fe200078efcff */
[----:B------:R-:W-:Y:S01]  /*1870*/  LDGSTS.E.BYPASS.LTC128B.128 [R157+0x6000], desc[UR22][R152.64+0x80] ;  /* 0x06000080989d7fae */ /* 0x000fe2000b981a16 */
[----:B------:R-:W-:Y:S02]  /*1880*/  IMAD.MOV.U32 R0, RZ, RZ, 0x40 ;  /* 0x00000040ff007424 */ /* 0x000fe400078e00ff */
[----:B------:R-:W-:Y:S01]  /*1890*/  LEA R151, R151, UR5, 0x1 ;  /* 0x0000000597977c11 */ /* 0x000fe2000f8e08ff */
[----:B------:R-:W-:Y:S04]  /*18a0*/  LDGSTS.E.BYPASS.LTC128B.128 [R157+0x4800], desc[UR22][R10.64] ;  /* 0x048000000a9d7fae */ /* 0x000fe8000b981a16 */
[----:B------:R1:W-:Y:S04]  /*18b0*/  LDGSTS.E.BYPASS.LTC128B.128 [R157+0x6800], desc[UR22][R10.64+0x80] ;  /* 0x068000800a9d7fae */ /* 0x0003e8000b981a16 */
[----:B------:R-:W-:Y:S04]  /*18c0*/  LDGSTS.E.BYPASS.LTC128B.128 [R157+0x5000], desc[UR22][R14.64] ;  /* 0x050000000e9d7fae */ /* 0x000fe8000b981a16 */
[----:B------:R-:W-:Y:S04]  /*18d0*/  LDGSTS.E.BYPASS.LTC128B.128 [R157+0x7000], desc[UR22][R14.64+0x80] ;  /* 0x070000800e9d7fae */ /* 0x000fe8000b981a16 */
[----:B------:R-:W-:Y:S04]  /*18e0*/  LDGSTS.E.BYPASS.LTC128B.128 [R157+0x5800], desc[UR22][R12.64] ;  /* 0x058000000c9d7fae */ /* 0x000fe8000b981a16 */
[----:B------:R-:W-:Y:S04]  /*18f0*/  LDGSTS.E.BYPASS.LTC128B.128 [R157+0x7800], desc[UR22][R12.64+0x80] ;  /* 0x078000800c9d7fae */ /* 0x000fe8000b981a16 */
[----:B------:R-:W0:Y:S01]  /*1900*/  LDGDEPBAR ;  /* 0x00000000000079af */ /* 0x000e220000000000 */
[----:B-1----:R-:W-:-:S04]  /*1910*/  IADD3 R10, P0, PT, R8, UR6, RZ ;  /* 0x00000006080a7c10 */ /* 0x002fc8000ff1e0ff */
[----:B------:R-:W-:Y:S02]  /*1920*/  IADD3.X R11, PT, PT, R9, UR7, RZ, P0, !PT ;  /* 0x00000007090b7c10 */ /* 0x000fe400087fe4ff */
[----:B------:R-:W-:-:S05]  /*1930*/  R2P PR, R102, 0x6 ;  /* 0x0000000666007804 */ /* 0x000fca0000000000 */
[----:B------:R-:W-:Y:S02]  /*1940*/  SEL R5, R5, 0xffffffe0, !P1 ;  /* 0xffffffe005057807 */ /* 0x000fe40004800000 */
[----:B------:R-:W-:-:S03]  /*1950*/  SEL R0, R0, 0xffffffc0, !P2 ;  /* 0xffffffc000007807 */ /* 0x000fc60005000000 */
[----:B------:R-:W-:Y:S01]  /*1960*/  IMAD.IADD R149, R5, 0x1, R151 ;  /* 0x0000000105957824 */ /* 0x000fe200078e0297 */
[----:B------:R-:W-:-:S04]  /*1970*/  DEPBAR.LE SB0, 0x0 ;  /* 0x000080000000791a */ /* 0x000fc80000000000 */
[----:B------:R-:W-:Y:S01]  /*1980*/  BAR.SYNC.DEFER_BLOCKING 0x0 ;  /* 0x0000000000007b1d */ /* 0x000fe20000010000 */
[----:B------:R-:W-:-:S04]  /*1990*/  IMAD.IADD R148, R0, 0x1, R151 ;  /* 0x0000000100947824 */ /* 0x000fc800078e0297 */
[----:B------:R-:W-:Y:S01]  /*19a0*/  IMAD.IADD R147, R5, 0x1, R148 ;  /* 0x0000000105937824 */ /* 0x000fe200078e0294 */
        /* <DEDUP_REMOVED lines=12> */
[----:B------:R-:W3:Y:S01]  /*1a70*/  LDSM.16.M88.4 R64, [R150+UR5+0x4000] ;  /* 0x004000059640783b */ /* 0x000ee20008000200 */
[----:B-1----:R-:W-:-:S03]  /*1a80*/  VIADD R2, R150, UR5 ;  /* 0x0000000596027c36 */ /* 0x002fc60008000000 */
[----:B------:R-:W1:Y:S01]  /*1a90*/  LDSM.16.M88.4 R56, [R150+UR5+0x4800] ;  /* 0x004800059638783b */ /* 0x000e620008000200 */
[----:B------:R-:W-:Y:S01]  /*1aa0*/  LOP3.LUT R3, R104, 0x1f0, RZ, 0xc0, !PT ;  /* 0x000001f068037812 */ /* 0x000fe200078ec0ff */
[C-C-:B------:R-:W-:Y:S02]  /*1ab0*/  IMAD.IADD R145, R5.reuse, 0x1, R2.reuse ;  /* 0x0000000105917824 */ /* 0x140fe400078e0202 */
[----:B------:R-:W4:Y:S01]  /*1ac0*/  LDSM.16.M88.4 R48, [R150+UR5+0x5000] ;  /* 0x005000059630783b */ /* 0x000f220008000200 */
[----:B------:R-:W-:Y:S01]  /*1ad0*/  IMAD.IADD R144, R0, 0x1, R2 ;  /* 0x0000000100907824 */ /* 0x000fe200078e0202 */
[----:B------:R-:W-:Y:S01]  /*1ae0*/  SHF.R.U32.HI R2, RZ, 0x2, R102 ;  /* 0x00000002ff027819 */ /* 0x000fe20000011666 */
[----:B------:R-:W-:Y:S01]  /*1af0*/  IMAD.SHL.U32 R102, R102, 0x2, RZ ;  /* 0x0000000266667824 */ /* 0x000fe200078e00ff */
[----:B------:R-:W5:Y:S01]  /*1b00*/  LDSM.16.M88.4 R12, [R150+UR5+0x5800] ;  /* 0x00580005960c783b */ /* 0x000f620008000200 */
[----:B------:R-:W-:Y:S01]  /*1b10*/  IMAD.IADD R143, R5, 0x1, R144 ;  /* 0x00000001058f7824 */ /* 0x000fe200078e0290 */
[----:B------:R-:W-:-:S02]  /*1b20*/  LOP3.LUT R2, R2, 0x7, RZ, 0xc0, !PT ;  /* 0x0000000702027812 */ /* 0x000fc400078ec0ff */
[----:B------:R-:W-:Y:S01]  /*1b30*/  LDSM.16.M88.4 R84, [R149] ;  /* 0x000000009554783b */ /* 0x000fe20000000200 */
[----:B------:R-:W-:-:S03]  /*1b40*/  IADD3 R3, PT, PT, R3, 0x1, R158 ;  /* 0x0000000103037810 */ /* 0x000fc60007ffe09e */
[----:B------:R-:W5:Y:S01]  /*1b50*/  LDSM.16.M88.4 R20, [R145+0x4800] ;  /* 0x004800009114783b */ /* 0x000f620000000200 */
[----:B------:R-:W-:Y:S02]  /*1b60*/  IADD3 R2, PT, PT, R3, -R101, R2 ;  /* 0x8000006503027210 */ /* 0x000fe40007ffe002 */
[----:B------:R-:W-:Y:S01]  /*1b70*/  LOP3.LUT R3, R159, 0x6, R102, 0xf8, !PT ;  /* 0x000000069f037812 */ /* 0x000fe200078ef866 */
[----:B--2---:R-:W2:Y:S04]  /*1b80*/  LDSM.16.M88.4 R8, [R145+0x5000] ;  /* 0x005000009108783b */ /* 0x004ea80000000200 */
[----:B------:R-:W2:Y:S04]  /*1b90*/  LDSM.16.M88.4 R40, [R145+0x4000] ;  /* 0x004000009128783b */ /* 0x000ea80000000200 */
[----:B------:R-:W2:Y:S04]  /*1ba0*/  LDSM.16.M88.4 R76, [R145+0x5800] ;  /* 0x00580000914c783b */ /* 0x000ea80000000200 */
[----:B------:R-:W-:Y:S01]  /*1bb0*/  LDSM.16.M88.4 R16, [R148] ;  /* 0x000000009410783b */ /* 0x000fe20000000200 */
[C---:B---3--:R-:W-:Y:S03]  /*1bc0*/  HMMA.16816.F32.BF16 R24, R72.reuse, R64, RZ ;  /* 0x000000404818723c */ /* 0x048fe600000418ff */
[----:B------:R-:W3:Y:S04]  /*1bd0*/  LDSM.16.M88.4 R36, [R144+0x4000] ;  /* 0x004000009024783b */ /* 0x000ee80000000200 */
[----:B------:R-:W-:Y:S01]  /*1be0*/  LDSM.16.M88.4 R28, [R144+0x4800] ;  /* 0x00480000901c783b */ /* 0x000fe20000000200 */
[C---:B-1----:R-:W-:Y:S03]  /*1bf0*/  HMMA.16816.F32.BF16 R60, R72.reuse, R56, RZ ;  /* 0x00000038483c723c */ /* 0x042fe600000418ff */
[----:B------:R-:W-:Y:S04]  /*1c00*/  LDSM.16.M88.4 R68, [R144+0x5800] ;  /* 0x005800009044783b */ /* 0x000fe80000000200 */
[----:B------:R-:W-:Y:S01]  /*1c10*/  LDSM.16.M88.4 R88, [R151+0x2000] ;  /* 0x002000009758783b */ /* 0x000fe20000000200 */
[C---:B----4-:R-:W-:Y:S03]  /*1c20*/  HMMA.16816.F32.BF16 R52, R72.reuse, R48, RZ ;  /* 0x000000304834723c */ /* 0x050fe600000418ff */
[----:B------:R-:W-:Y:S04]  /*1c30*/  LDSM.16.M88.4 R80, [R149+0x2000] ;  /* 0x002000009550783b */ /* 0x000fe80000000200 */
[----:B------:R-:W-:Y:S01]  /*1c40*/  LDSM.16.M88.4 R92, [R145+0x6000] ;  /* 0x00600000915c783b */ /* 0x000fe20000000200 */
[C---:B------:R-:W-:Y:S03]  /*1c50*/  HMMA.16816.F32.BF16 R64, R72.reuse, R66, RZ ;  /* 0x000000424840723c */ /* 0x040fe600000418ff */
[----:B------:R-:W-:Y:S04]  /*1c60*/  LDSM.16.M88.4 R96, [R150+UR5+0x7800] ;  /* 0x007800059660783b */ /* 0x000fe80008000200 */
[----:B------:R-:W0:Y:S01]  /*1c70*/  LDGDEPBAR ;  /* 0x00000000000079af */ /* 0x000e220000000000 */
[C---:B------:R-:W-:Y:S08]  /*1c80*/  HMMA.16816.F32.BF16 R56, R72.reuse, R58, RZ ;  /* 0x0000003a4838723c */ /* 0x040ff000000418ff */
[C---:B------:R-:W-:Y:S08]  /*1c90*/  HMMA.16816.F32.BF16 R48, R72.reuse, R50, RZ ;  /* 0x000000324830723c */ /* 0x040ff000000418ff */
[C---:B-----5:R-:W-:Y:S08]  /*1ca0*/  HMMA.16816.F32.BF16 R44, R72.reuse, R12, RZ ;  /* 0x0000000c482c723c */ /* 0x060ff000000418ff */
[----:B------:R-:W-:Y:S01]  /*1cb0*/  HMMA.16816.F32.BF16 R72, R72, R14, RZ ;  /* 0x0000000e4848723c */ /* 0x000fe200000418ff */
[----:B------:R-:W1:Y:S07]  /*1cc0*/  LDSM.16.M88.4 R12, [R144+0x5000] ;  /* 0x00500000900c783b */ /* 0x000e6e0000000200 */
[C---:B------:R-:W-:Y:S08]  /*1cd0*/  HMMA.16816.F32.BF16 R60, R84.reuse, R20, R60 ;  /* 0x00000014543c723c */ /* 0x040ff0000004183c */
[C---:B------:R-:W-:Y:S01]  /*1ce0*/  HMMA.16816.F32.BF16 R56, R84.reuse, R22, R56 ;  /* 0x000000165438723c */ /* 0x040fe20000041838 */
[----:B------:R-:W-:Y:S07]  /*1cf0*/  LDSM.16.M88.4 R20, [R147] ;  /* 0x000000009314783b */ /* 0x000fee0000000200 */
[C---:B--2---:R-:W-:Y:S08]  /*1d00*/  HMMA.16816.F32.BF16 R52, R84.reuse, R8, R52 ;  /* 0x000000085434723c */ /* 0x044ff00000041834 */
[C---:B------:R-:W-:Y:S01]  /*1d10*/  HMMA.16816.F32.BF16 R48, R84.reuse, R10, R48 ;  /* 0x0000000a5430723c */ /* 0x040fe20000041830 */
[----:B------:R-:W2:Y:S07]  /*1d20*/  LDSM.16.M88.4 R8, [R143+0x4000] ;  /* 0x004000008f08783b */ /* 0x000eae0000000200 */
[C---:B------:R-:W-:Y:S08]  /*1d30*/  HMMA.16816.F32.BF16 R24, R84.reuse, R40, R24 ;  /* 0x000000285418723c */ /* 0x040ff00000041818 */
[C---:B------:R-:W-:Y:S01]  /*1d40*/  HMMA.16816.F32.BF16 R64, R84.reuse, R42, R64 ;  /* 0x0000002a5440723c */ /* 0x040fe20000041840 */
[----:B------:R-:W4:Y:S07]  /*1d50*/  LDSM.16.M88.4 R40, [R143+0x4800] ;  /* 0x004800008f28783b */ /* 0x000f2e0000000200 */
[C---:B------:R-:W-:Y:S08]  /*1d60*/  HMMA.16816.F32.BF16 R44, R84.reuse, R76, R44 ;  /* 0x0000004c542c723c */ /* 0x040ff0000004182c */
[----:B------:R-:W-:Y:S01]  /*1d70*/  HMMA.16816.F32.BF16 R84, R84, R78, R72 ;  /* 0x0000004e5454723c */ /* 0x000fe20000041848 */
[----:B------:R-:W-:Y:S04]  /*1d80*/  LDSM.16.M88.4 R76, [R145+0x6800] ;  /* 0x00680000914c783b */ /* 0x000fe80000000200 */
[----:B------:R-:W-:Y:S03]  /*1d90*/  LDSM.16.M88.4 R72, [R145+0x7000] ;  /* 0x007000009148783b */ /* 0x000fe60000000200 */
[C---:B---3--:R-:W-:Y:S08]  /*1da0*/  HMMA.16816.F32.BF16 R24, R16.reuse, R36, R24 ;  /* 0x000000241018723c */ /* 0x048ff00000041818 */
[C---:B------:R-:W-:Y:S01]  /*1db0*/  HMMA.16816.F32.BF16 R64, R16.reuse, R38, R64 ;  /* 0x000000261040723c */ /* 0x040fe20000041840 */
[----:B------:R-:W3:Y:S07]  /*1dc0*/  LDSM.16.M88.4 R36, [R143+0x5000] ;  /* 0x005000008f24783b */ /* 0x000eee0000000200 */
[C---:B-1----:R-:W-:Y:S08]  /*1dd0*/  HMMA.16816.F32.BF16 R52, R16.reuse, R12, R52 ;  /* 0x0000000c1034723c */ /* 0x042ff00000041834 */
[C---:B------:R-:W-:Y:S01]  /*1de0*/  HMMA.16816.F32.BF16 R48, R16.reuse, R14, R48 ;  /* 0x0000000e1030723c */ /* 0x040fe20000041830 */
[----:B------:R-:W1:Y:S07]  /*1df0*/  LDSM.16.M88.4 R12, [R150+UR5+0x6000] ;  /* 0x00600005960c783b */ /* 0x000e6e0008000200 */
[C---:B------:R-:W-:Y:S08]  /*1e00*/  HMMA.16816.F32.BF16 R60, R16.reuse, R28, R60 ;  /* 0x0000001c103c723c */ /* 0x040ff0000004183c */
[C---:B------:R-:W-:Y:S01]  /*1e10*/  HMMA.16816.F32.BF16 R56, R16.reuse, R30, R56 ;  /* 0x0000001e1038723c */ /* 0x040fe20000041838 */
[----:B------:R-:W5:Y:S07]  /*1e20*/  LDSM.16.M88.4 R28, [R143+0x5800] ;  /* 0x005800008f1c783b */ /* 0x000f6e0000000200 */
[C---:B------:R-:W-:Y:S08]  /*1e30*/  HMMA.16816.F32.BF16 R44, R16.reuse, R68, R44 ;  /* 0x00000044102c723c */ /* 0x040ff0000004182c */
[----:B------:R-:W-:Y:S01]  /*1e40*/  HMMA.16816.F32.BF16 R84, R16, R70, R84 ;  /* 0x000000461054723c */ /* 0x000fe20000041854 */
[----:B------:R-:W5:Y:S04]  /*1e50*/  LDSM.16.M88.4 R16, [R150+UR5+0x6800] ;  /* 0x006800059610783b */ /* 0x000f680008000200 */
[----:B------:R-:W-:Y:S03]  /*1e60*/  LDSM.16.M88.4 R68, [R145+0x7800] ;  /* 0x007800009144783b */ /* 0x000fe60000000200 */
        /* <DEDUP_REMOVED lines=8> */
[----:B------:R-:W-:Y:S07]  /*1ef0*/  LDSM.16.M88.4 R36, [R144+0x6800] ;  /* 0x006800009024783b */ /* 0x000fee0000000200 */
[C---:B-1----:R-:W-:Y:S08]  /*1f00*/  HMMA.16816.F32.BF16 R24, R88.reuse, R12, R24 ;  /* 0x0000000c5818723c */ /* 0x042ff00000041818 */
[----:B------:R-:W-:Y:S01]  /*1f10*/  HMMA.16816.F32.BF16 R64, R88, R14, R64 ;  /* 0x0000000e5840723c */ /* 0x000fe20000041840 */
[----:B------:R-:W1:Y:S07]  /*1f20*/  LDSM.16.M88.4 R12, [R148+0x2000] ;  /* 0x00200000940c783b */ /* 0x000e6e0000000200 */
[C---:B-----5:R-:W-:Y:S08]  /*1f30*/  HMMA.16816.F32.BF16 R44, R20.reuse, R28, R44 ;  /* 0x0000001c142c723c */ /* 0x060ff0000004182c */
[----:B------:R-:W-:Y:S01]  /*1f40*/  HMMA.16816.F32.BF16 R84, R20, R30, R84 ;  /* 0x0000001e1454723c */ /* 0x000fe20000041854 */
[----:B------:R-:W3:Y:S04]  /*1f50*/  LDSM.16.M88.4 R28, [R144+0x7000] ;  /* 0x00700000901c783b */ /* 0x000ee80000000200 */
[----:B------:R-:W-:Y:S03]  /*1f60*/  LDSM.16.M88.4 R20, [R144+0x7800] ;  /* 0x007800009014783b */ /* 0x000fe60000000200 */
[C---:B------:R-:W-:Y:S08]  /*1f70*/  HMMA.16816.F32.BF16 R60, R88.reuse, R16, R60 ;  /* 0x00000010583c723c */ /* 0x040ff0000004183c */
[C---:B------:R-:W-:Y:S01]  /*1f80*/  HMMA.16816.F32.BF16 R56, R88.reuse, R18, R56 ;  /* 0x000000125838723c */ /* 0x040fe20000041838 */
[----:B------:R-:W-:Y:S07]  /*1f90*/  LDSM.16.M88.4 R16, [R143+0x6000] ;  /* 0x006000008f10783b */ /* 0x000fee0000000200 */
[C---:B--2---:R-:W-:Y:S08]  /*1fa0*/  HMMA.16816.F32.BF16 R52, R88.reuse, R8, R52 ;  /* 0x000000085834723c */ /* 0x044ff00000041834 */
[----:B------:R-:W-:Y:S01]  /*1fb0*/  HMMA.16816.F32.BF16 R48, R88, R10, R48 ;  /* 0x0000000a5830723c */ /* 0x000fe20000041830 */
[----:B------:R-:W2:Y:S07]  /*1fc0*/  LDSM.16.M88.4 R8, [R147+0x2000] ;  /* 0x002000009308783b */ /* 0x000eae0000000200 */
[C---:B------:R-:W-:Y:S08]  /*1fd0*/  HMMA.16816.F32.BF16 R24, R80.reuse, R92, R24 ;  /* 0x0000005c5018723c */ /* 0x040ff00000041818 */
[C---:B------:R-:W-:Y:S08]  /*1fe0*/  HMMA.16816.F32.BF16 R64, R80.reuse, R94, R64 ;  /* 0x0000005e5040723c */ /* 0x040ff00000041840 */
[C---:B------:R-:W-:Y:S08]  /*1ff0*/  HMMA.16816.F32.BF16 R56, R80.reuse, R78, R56 ;  /* 0x0000004e5038723c */ /* 0x040ff00000041838 */
[C---:B------:R-:W-:Y:S08]  /*2000*/  HMMA.16816.F32.BF16 R52, R80.reuse, R72, R52 ;  /* 0x000000485034723c */ /* 0x040ff00000041834 */
[----:B------:R-:W-:Y:S08]  /*2010*/  HMMA.16816.F32.BF16 R48, R80, R74, R48 ;  /* 0x0000004a5030723c */ /* 0x000ff00000041830 */
[C---:B-1----:R-:W-:Y:S01]  /*2020*/  HMMA.16816.F32.BF16 R72, R12.reuse, R40, R24 ;  /* 0x000000280c48723c */ /* 0x042fe20000041818 */
[----:B------:R-:W-:Y:S07]  /*2030*/  LDSM.16.M88.4 R24, [R143+0x6800] ;  /* 0x006800008f18783b */ /* 0x000fee0000000200 */
[----:B------:R-:W-:Y:S08]  /*2040*/  HMMA.16816.F32.BF16 R64, R12, R42, R64 ;  /* 0x0000002a0c40723c */ /* 0x000ff00000041840 */
[----:B------:R-:W-:Y:S08]  /*2050*/  HMMA.16816.F32.BF16 R44, R88, R96, R44 ;  /* 0x00000060582c723c */ /* 0x000ff0000004182c */
[----:B------:R-:W-:Y:S08]  /*2060*/  HMMA.16816.F32.BF16 R60, R80, R76, R60 ;  /* 0x0000004c503c723c */ /* 0x000ff0000004183c */
[----:B------:R-:W-:Y:S01]  /*2070*/  HMMA.16816.F32.BF16 R56, R12, R38, R56 ;  /* 0x000000260c38723c */ /* 0x000fe20000041838 */
[----:B------:R-:W-:-:S07]  /*2080*/  IADD3 R38, PT, PT, R2, R100, R103 ;  /* 0x0000006402267210 */ /* 0x000fce0007ffe067 */
[C---:B---3--:R-:W-:Y:S08]  /*2090*/  HMMA.16816.F32.BF16 R52, R12.reuse, R28, R52 ;  /* 0x0000001c0c34723c */ /* 0x048ff00000041834 */
[----:B------:R-:W-:Y:S01]  /*20a0*/  HMMA.16816.F32.BF16 R48, R12, R30, R48 ;  /* 0x0000001e0c30723c */ /* 0x000fe20000041830 */
[----:B------:R-:W1:Y:S07]  /*20b0*/  LDSM.16.M88.4 R28, [R143+0x7000] ;  /* 0x007000008f1c783b */ /* 0x000e6e0000000200 */
[----:B--2---:R-:W-:Y:S01]  /*20c0*/  HMMA.16816.F32.BF16 R72, R8, R16, R72 ;  /* 0x000000100848723c */ /* 0x004fe20000041848 */
[----:B------:R-:W-:-:S07]  /*20d0*/  LOP3.LUT R17, R3, 0x1, RZ, 0xfc, !PT ;  /* 0x0000000103117812 */ /* 0x000fce00078efcff */
[----:B------:R-:W-:Y:S01]  /*20e0*/  HMMA.16816.F32.BF16 R64, R8, R18, R64 ;  /* 0x000000120840723c */ /* 0x000fe20000041840 */
[----:B------:R-:W-:-:S07]  /*20f0*/  LOP3.LUT R19, R3, 0x10, RZ, 0xfc, !PT ;  /* 0x0000001003137812 */ /* 0x000fce00078efcff */
[----:B------:R-:W-:Y:S01]  /*2100*/  HMMA.16816.F32.BF16 R44, R80, R68, R44 ;  /* 0x00000044502c723c */ /* 0x000fe2000004182c */
[C---:B------:R-:W-:Y:S02]  /*2110*/  VIMNMX R68, PT, PT, R38.reuse, R103, PT ;  /* 0x0000006726447248 */ /* 0x040fe40003fe0100 */
[----:B------:R-:W-:Y:S02]  /*2120*/  VIADDMNMX R38, R38, 0x8, R103, PT ;  /* 0x0000000826267846 */ /* 0x000fe40003800167 */
[C---:B------:R-:W-:Y:S02]  /*2130*/  ISETP.GE.AND P0, PT, R17.reuse, R68, PT ;  /* 0x000000441100720c */ /* 0x040fe40003f06270 */
[----:B------:R-:W-:Y:S01]  /*2140*/  ISETP.GE.AND P5, PT, R17, R38, PT ;  /* 0x000000261100720c */ /* 0x000fe20003fa6270 */
[----:B------:R-:W-:Y:S01]  /*2150*/  HMMA.16816.F32.BF16 R84, R88, R98, R84 ;  /* 0x000000625854723c */ /* 0x000fe20000041854 */
[----:B------:R-:W-:Y:S02]  /*2160*/  LOP3.LUT R17, R3, 0x8, RZ, 0xfc, !PT ;  /* 0x0000000803117812 */ /* 0x000fe400078efcff */
[----:B------:R-:W-:-:S02]  /*2170*/  FSEL R42, R75, -INF , !P5 ;  /* 0xff8000004b2a7808 */ /* 0x000fc40006800000 */
[C---:B------:R-:W-:Y:S02]  /*2180*/  ISETP.GE.AND P4, PT, R17.reuse, R68, PT ;  /* 0x000000441100720c */ /* 0x040fe40003f86270 */
[----:B------:R-:W-:Y:S01]  /*2190*/  ISETP.GE.AND P1, PT, R17, R38, PT ;  /* 0x000000261100720c */ /* 0x000fe20003f26270 */
[----:B------:R-:W-:Y:S01]  /*21a0*/  HMMA.16816.F32.BF16 R60, R12, R36, R60 ;  /* 0x000000240c3c723c */ /* 0x000fe2000004183c */
[----:B------:R-:W-:Y:S02]  /*21b0*/  LOP3.LUT R17, R3, 0x11, RZ, 0xfc, !PT ;  /* 0x0000001103117812 */ /* 0x000fe400078efcff */
[----:B------:R-:W-:Y:S02]  /*21c0*/  FSEL R36, R73, -INF , !P0 ;  /* 0xff80000049247808 */ /* 0x000fe40004000000 */
[----:B------:R-:W-:Y:S02]  /*21d0*/  FSEL R76, R64, -INF , !P4 ;  /* 0xff800000404c7808 */ /* 0x000fe40006000000 */
[C---:B------:R-:W-:Y:S01]  /*21e0*/  ISETP.GE.AND P2, PT, R19.reuse, R68, PT ;  /* 0x000000441300720c */ /* 0x040fe20003f46270 */
[----:B-1----:R-:W-:Y:S01]  /*21f0*/  HMMA.16816.F32.BF16 R52, R8, R28, R52 ;  /* 0x0000001c0834723c */ /* 0x002fe20000041834 */
[----:B------:R-:W-:-:S02]  /*2200*/  ISETP.GE.AND P0, PT, R19, R38, PT ;  /* 0x000000261300720c */ /* 0x000fc40003f06270 */
[C---:B------:R-:W-:Y:S02]  /*2210*/  ISETP.GE.AND P5, PT, R17.reuse, R68, PT ;  /* 0x000000441100720c */ /* 0x040fe40003fa6270 */
[----:B------:R-:W-:Y:S02]  /*2220*/  ISETP.GE.AND P4, PT, R17, R38, PT ;  /* 0x000000261100720c */ /* 0x000fe40003f86270 */
[----:B------:R-:W1:Y:S01]  /*2230*/  LDSM.16.M88.4 R16, [R143+0x7800] ;  /* 0x007800008f10783b */ /* 0x000e620000000200 */
[----:B------:R-:W-:Y:S01]  /*2240*/  HMMA.16816.F32.BF16 R84, R80, R70, R84 ;  /* 0x000000465054723c */ /* 0x000fe20000041854 */
[----:B------:R-:W-:Y:S01]  /*2250*/  FSEL R66, R66, -INF , !P1 ;  /* 0xff80000042427808 */ /* 0x000fe20004800000 */
[----:B------:R-:W-:-:S06]  /*2260*/  DEPBAR.LE SB0, 0x0 ;  /* 0x000080000000791a */ /* 0x000fcc0000000000 */
[----:B------:R-:W-:Y:S01]  /*2270*/  HMMA.16816.F32.BF16 R60, R8, R24, R60 ;  /* 0x00000018083c723c */ /* 0x000fe2000004183c */
[----:B------:R-:W-:-:S07]  /*2280*/  LOP3.LUT R25, R3, 0x20, RZ, 0xfc, !PT ;  /* 0x0000002003197812 */ /* 0x000fce00078efcff */
[----:B------:R-:W-:Y:S01]  /*2290*/  HMMA.16816.F32.BF16 R44, R12, R20, R44 ;  /* 0x000000140c2c723c */ /* 0x000fe2000004182c */
[----:B------:R-:W-:-:S04]  /*22a0*/  LOP3.LUT R21, R3, 0x9, RZ, 0xfc, !PT ;  /* 0x0000000903157812 */ /* 0x000fc800078efcff */
[C---:B------:R-:W-:Y:S02]  /*22b0*/  ISETP.GE.AND P3, PT, R21.reuse, R68, PT ;  /* 0x000000441500720c */ /* 0x040fe40003f66270 */
[----:B------:R-:W-:Y:S01]  /*22c0*/  ISETP.GE.AND P6, PT, R21, R38, PT ;  /* 0x000000261500720c */ /* 0x000fe20003fc6270 */
[----:B------:R-:W-:Y:S01]  /*22d0*/  HMMA.16816.F32.BF16 R48, R8, R30, R48 ;  /* 0x0000001e0830723c */ /* 0x000fe20000041830 */
[----:B------:R-:W-:Y:S02]  /*22e0*/  LOP3.LUT R21, R3, 0x18, RZ, 0xfc, !PT ;  /* 0x0000001803157812 */ /* 0x000fe400078efcff */
[----:B------:R-:W-:Y:S02]  /*22f0*/  FSEL R70, R65, -INF , !P3 ;  /* 0xff80000041467808 */ /* 0x000fe40005800000 */
[C---:B------:R-:W-:Y:S02]  /*2300*/  ISETP.GE.AND P1, PT, R21.reuse, R68, PT ;  /* 0x000000441500720c */ /* 0x040fe40003f26270 */
[----:B------:R-:W-:Y:S01]  /*2310*/  ISETP.GE.AND P3, PT, R21, R38, PT ;  /* 0x000000261500720c */ /* 0x000fe20003f66270 */
[----:B------:R-:W-:Y:S01]  /*2320*/  HMMA.16816.F32.BF16 R84, R12, R22, R84 ;  /* 0x000000160c54723c */ /* 0x000fe20000041854 */
[----:B------:R-:W-:-:S02]  /*2330*/  LOP3.LUT R15, R3, 0x29, RZ, 0xfc, !PT ;  /* 0x00000029030f7812 */ /* 0x000fc400078efcff */
[----:B------:R-:W-:Y:S02]  /*2340*/  LOP3.LUT R21, R3, 0x19, RZ, 0xfc, !PT ;  /* 0x0000001903157812 */ /* 0x000fe400078efcff */
[----:B------:R-:W-:Y:S02]  /*2350*/  FSEL R64, R67, -INF , !P6 ;  /* 0xff80000043407808 */ /* 0x000fe40007000000 */
[----:B------:R-:W-:Y:S01]  /*2360*/  FSEL R40, R60, -INF , !P2 ;  /* 0xff8000003c287808 */ /* 0x000fe20005000000 */
[----:B------:R-:W-:Y:S01]  /*2370*/  HMMA.16816.F32.BF16 R56, R8, R26, R56 ;  /* 0x0000001a0838723c */ /* 0x000fe20000041838 */
[----:B------:R-:W-:Y:S02]  /*2380*/  FSEL R26, R62, -INF , !P0 ;  /* 0xff8000003e1a7808 */ /* 0x000fe40004000000 */
[-C--:B------:R-:W-:Y:S02]  /*2390*/  ISETP.GE.AND P0, PT, R25, R68.reuse, PT ;  /* 0x000000441900720c */ /* 0x080fe40003f06270 */
[----:B------:R-:W-:-:S02]  /*23a0*/  ISETP.GE.AND P6, PT, R21, R68, PT ;  /* 0x000000441500720c */ /* 0x000fc40003fc6270 */
[----:B------:R-:W-:Y:S01]  /*23b0*/  FSEL R112, R52, -INF , !P0 ;  /* 0xff80000034707808 */ /* 0x000fe20004000000 */
[C---:B-1----:R-:W-:Y:S01]  /*23c0*/  HMMA.16816.F32.BF16 R44, R8.reuse, R16, R44 ;  /* 0x00000010082c723c */ /* 0x042fe2000004182c */
[-C--:B------:R-:W-:Y:S02]  /*23d0*/  ISETP.GE.AND P0, PT, R15, R38.reuse, PT ;  /* 0x000000260f00720c */ /* 0x080fe40003f06270 */
[----:B------:R-:W-:Y:S02]  /*23e0*/  ISETP.GE.AND P2, PT, R21, R38, PT ;  /* 0x000000261500720c */ /* 0x000fe40003f46270 */
[----:B------:R-:W-:Y:S02]  /*23f0*/  LOP3.LUT R21, R3, 0x21, RZ, 0xfc, !PT ;  /* 0x0000002103157812 */ /* 0x000fe400078efcff */
[----:B------:R-:W-:Y:S01]  /*2400*/  FSEL R126, R51, -INF , !P0 ;  /* 0xff800000337e7808 */ /* 0x000fe20004000000 */
[----:B------:R-:W-:Y:S01]  /*2410*/  HMMA.16816.F32.BF16 R84, R8, R18, R84 ;  /* 0x000000120854723c */ /* 0x000fe20000041854 */
[----:B------:R-:W-:-:S02]  /*2420*/  FSEL R28, R61, -INF , !P5 ;  /* 0xff8000003d1c7808 */ /* 0x000fc40006800000 */
[----:B------:R-:W-:Y:S02]  /*2430*/  FSEL R24, R63, -INF , !P4 ;  /* 0xff8000003f187808 */ /* 0x000fe40006000000 */
[----:B------:R-:W-:Y:S02]  /*2440*/  ISETP.GE.AND P0, PT, R3, R68, PT ;  /* 0x000000440300720c */ /* 0x000fe40003f06270 */
[----:B------:R-:W-:Y:S02]  /*2450*/  ISETP.GE.AND P5, PT, R25, R38, PT ;  /* 0x000000261900720c */ /* 0x000fe40003fa6270 */
[----:B------:R-:W-:Y:S02]  /*2460*/  ISETP.GE.AND P4, PT, R21, R68, PT ;  /* 0x000000441500720c */ /* 0x000fe40003f86270 */
[----:B------:R-:W-:Y:S02]  /*2470*/  LOP3.LUT R13, R3, 0x30, RZ, 0xfc, !PT ;  /* 0x00000030030d7812 */ /* 0x000fe400078efcff */
[----:B------:R-:W-:-:S02]  /*2480*/  FSEL R72, R72, -INF , !P0 ;  /* 0xff80000048487808 */ /* 0x000fc40004000000 */
[----:B------:R-:W-:Y:S02]  /*2490*/  FSEL R56, R56, -INF , !P1 ;  /* 0xff80000038387808 */ /* 0x000fe40004800000 */
[----:B------:R-:W-:Y:S02]  /*24a0*/  FSEL R118, R54, -INF , !P5 ;  /* 0xff80000036767808 */ /* 0x000fe40006800000 */
[----:B------:R-:W-:Y:S02]  /*24b0*/  FSEL R114, R53, -INF , !P4 ;  /* 0xff80000035727808 */ /* 0x000fe40006000000 */
[----:B------:R-:W-:Y:S02]  /*24c0*/  ISETP.NE.AND P0, PT, R32, 0x1, PT ;  /* 0x000000012000780c */ /* 0x000fe40003f05270 */
[----:B------:R-:W-:Y:S02]  /*24d0*/  ISETP.GE.AND P1, PT, R21, R38, PT ;  /* 0x000000261500720c */ /* 0x000fe40003f26270 */
[----:B------:R-:W-:-:S02]  /*24e0*/  ISETP.GE.AND P5, PT, R13, R68, PT ;  /* 0x000000440d00720c */ /* 0x000fc40003fa6270 */
[----:B------:R-:W-:Y:S02]  /*24f0*/  ISETP.GE.AND P4, PT, R13, R38, PT ;  /* 0x000000260d00720c */ /* 0x000fe40003f86270 */
[C---:B------:R-:W-:Y:S02]  /*2500*/  LOP3.LUT R25, R3.reuse, 0x28, RZ, 0xfc, !PT ;  /* 0x0000002803197812 */ /* 0x040fe400078efcff */
[----:B------:R-:W-:Y:S02]  /*2510*/  LOP3.LUT R13, R3, 0x31, RZ, 0xfc, !PT ;  /* 0x00000031030d7812 */ /* 0x000fe400078efcff */
[----:B------:R-:W-:Y:S02]  /*2520*/  FSEL R20, R58, -INF , !P3 ;  /* 0xff8000003a147808 */ /* 0x000fe40005800000 */
[----:B------:R-:W-:Y:S02]  /*2530*/  FSEL R2, R57, -INF , !P6 ;  /* 0xff80000039027808 */ /* 0x000fe40007000000 */
[----:B------:R-:W-:-:S02]  /*2540*/  FSEL R12, R59, -INF , !P2 ;  /* 0xff8000003b0c7808 */ /* 0x000fc40005000000 */
[----:B------:R-:W-:Y:S01]  /*2550*/  FSEL R136, R55, -INF , !P1 ;  /* 0xff80000037887808 */ /* 0x000fe20004800000 */
[----:B------:R-:W-:Y:S01]  /*2560*/  BAR.SYNC.DEFER_BLOCKING 0x0 ;  /* 0x0000000000007b1d */ /* 0x000fe20000010000 */
[C---:B------:R-:W-:Y:S02]  /*2570*/  ISETP.GE.AND P3, PT, R25.reuse, R68, PT ;  /* 0x000000441900720c */ /* 0x040fe40003f66270 */
[----:B------:R-:W-:Y:S02]  /*2580*/  ISETP.GE.AND P6, PT, R25, R38, PT ;  /* 0x000000261900720c */ /* 0x000fe40003fc6270 */
[-C--:B------:R-:W-:Y:S02]  /*2590*/  ISETP.GE.AND P2, PT, R15, R68.reuse, PT ;  /* 0x000000440f00720c */ /* 0x080fe40003f46270 */
        /* <DEDUP_REMOVED lines=8> */
[----:B------:R-:W-:Y:S02]  /*2620*/  FSEL R130, R45, -INF , !P1 ;  /* 0xff8000002d827808 */ /* 0x000fe40004800000 */
[----:B------:R-:W-:Y:S02]  /*2630*/  ISETP.GE.AND P3, PT, R13, R38, PT ;  /* 0x000000260d00720c */ /* 0x000fe40003f66270 */
[C---:B------:R-:W-:Y:S02]  /*2640*/  ISETP.GE.AND P6, PT, R15.reuse, R68, PT ;  /* 0x000000440f00720c */ /* 0x040fe40003fc6270 */
[----:B------:R-:W-:Y:S02]  /*2650*/  ISETP.GE.AND P2, PT, R15, R38, PT ;  /* 0x000000260f00720c */ /* 0x000fe40003f46270 */
[----:B------:R-:W-:Y:S02]  /*2660*/  ISETP.GE.AND P5, PT, R9, R68, PT ;  /* 0x000000440900720c */ /* 0x000fe40003fa6270 */
[----:B------:R-:W-:-:S02]  /*2670*/  ISETP.GE.AND P4, PT, R3, R38, PT ;  /* 0x000000260300720c */ /* 0x000fc40003f86270 */
[----:B------:R-:W-:Y:S02]  /*2680*/  ISETP.GE.AND P1, PT, R9, R38, PT ;  /* 0x000000260900720c */ /* 0x000fe40003f26270 */
[----:B------:R-:W-:Y:S02]  /*2690*/  FSEL R74, R74, -INF , !P4 ;  /* 0xff8000004a4a7808 */ /* 0x000fe40006000000 */
[----:B------:R-:W-:Y:S02]  /*26a0*/  FSEL R120, R47, -INF , !P3 ;  /* 0xff8000002f787808 */ /* 0x000fe40005800000 */
        /* <DEDUP_REMOVED lines=18> */
.L_x_5493:
[----:B------:R-:W1:Y:S01]  /*27d0*/  LDC R8, c[0x0][0x4f0] ;  /* 0x00013c00ff087b82 */ /* 0x000e620000000800 */
[----:B------:R-:W-:Y:S02]  /*27e0*/  LEA R17, R32, 0xffffff80, 0x6 ;  /* 0xffffff8020117811 */ /* 0x000fe400078e30ff */
        /* <DEDUP_REMOVED lines=27> */
[----:B------:R-:W-:Y:S02]  /*29a0*/  ISETP.GE.U32.AND P6, PT, R14, R3, PT ;  /* 0x000000030e00720c */ /* 0x000fe40003fc6070 */
[----:B------:R-:W-:-:S04]  /*29b0*/  LOP3.LUT R3, R159, R8, RZ, 0x3c, !PT ;  /* 0x000000089f037212 */ /* 0x000fc800078e3cff */
[----:B------:R-:W-:Y:S02]  /*29c0*/  ISETP.GE.AND P3, PT, R3, RZ, PT ;  /* 0x000000ff0300720c */ /* 0x000fe40003f66270 */
[----:B------:R-:W-:Y:S01]  /*29d0*/  LOP3.LUT R3, RZ, R8, RZ, 0x33, !PT ;  /* 0x00000008ff037212 */ /* 0x000fe200078e33ff */
[----:B------:R-:W-:-:S04]  /*29e0*/  @P5 VIADD R15, R15, 0x1 ;  /* 0x000000010f0f5836 */ /* 0x000fc80000000000 */
[----:B------:R-:W-:Y:S01]  /*29f0*/  @P6 IADD3 R18, PT, PT, R18, 0x1, RZ ;  /* 0x0000000112126810 */ /* 0x000fe20007ffe0ff */
[----:B------:R-:W-:-:S05]  /*2a00*/  @!P1 IMAD.MOV R15, RZ, RZ, -R15 ;  /* 0x000000ffff0f9224 */ /* 0x000fca00078e0a0f */
        /* <DEDUP_REMOVED lines=10> */
[-C--:B------:R-:W-:Y:S01]  /*2ab0*/  IMAD R8, R11, R6.reuse, RZ ;  /* 0x000000060b087224 */ /* 0x080fe200078e02ff */
[----:B--2---:R-:W-:Y:S01]  /*2ac0*/  IADD3 R9, PT, PT, R10, -R9, RZ ;  /* 0x800000090a097210 */ /* 0x004fe20007ffe0ff */
[----:B------:R-:W-:-:S03]  /*2ad0*/  IMAD.WIDE.U32 R10, R3, R6, RZ ;  /* 0x00000006030a7225 */ /* 0x000fc600078e00ff */
[----:B------:R-:W-:Y:S01]  /*2ae0*/  SHF.R.S32.HI R6, RZ, 0x1f, R9 ;  /* 0x0000001fff067819 */ /* 0x000fe20000011409 */
[----:B------:R-:W-:-:S04]  /*2af0*/  IMAD R3, R3, R7, R8 ;  /* 0x0000000703037224 */ /* 0x000fc800078e0208 */
[----:B------:R-:W-:Y:S02]  /*2b00*/  IMAD.IADD R11, R11, 0x1, R3 ;  /* 0x000000010b0b7824 */ /* 0x000fe400078e0203 */
[----:B------:R-:W-:Y:S02]  /*2b10*/  IMAD R6, R6, UR16, RZ ;  /* 0x0000001006067c24 */ /* 0x000fe4000f8e02ff */
[----:B------:R-:W-:-:S04]  /*2b20*/  IMAD.WIDE.U32 R10, R9, UR16, R10 ;  /* 0x00000010090a7c25 */ /* 0x000fc8000f8e000a */
[----:B------:R-:W-:Y:S01]  /*2b30*/  IMAD R6, R9, UR17, R6 ;  /* 0x0000001109067c24 */ /* 0x000fe2000f8e0206 */
[----:B------:R-:W-:-:S04]  /*2b40*/  LEA R152, P1, R10, R152, 0x1 ;  /* 0x000000980a987211 */ /* 0x000fc800078208ff */
[----:B------:R-:W-:-:S04]  /*2b50*/  IADD3 R6, PT, PT, R11, R6, RZ ;  /* 0x000000060b067210 */ /* 0x000fc80007ffe0ff */
[----:B------:R-:W-:-:S07]  /*2b60*/  LEA.HI.X R153, R10, R153, R6, 0x1, P1 ;  /* 0x000000990a997211 */ /* 0x000fce00008f0c06 */
.L_x_5494:
        /* <DEDUP_REMOVED lines=17> */
[----:B------:R-:W0:Y:S02]  /*2c80*/  LDGDEPBAR ;  /* 0x00000000000079af */ /* 0x000e240000000000 */
.L_x_5492:
        /* <DEDUP_REMOVED lines=15> */
[----:B------:R-:W-:Y:S02]  /*2d80*/  FMNMX.FTZ R8, R124, R3, !PT ;  /* 0x000000037c087209 */ /* 0x000fe40007810000 */
[----:B------:R-:W-:Y:S02]  /*2d90*/  FMNMX.FTZ R9, R116, R9, !PT ;  /* 0x0000000974097209 */ /* 0x000fe40007810000 */
[----:B------:R-:W-:Y:S01]  /*2da0*/  LOP3.LUT R146, R33, 0x200, R4, 0xf8, !PT ;  /* 0x0000020021927812 */ /* 0x000fe200078ef804 */
[----:B------:R-:W1:Y:S03]  /*2db0*/  SHFL.BFLY PT, R7, R8, 0x2, 0x1f ;  /* 0x0c401f0008077f89 */ /* 0x000e6600000e0000 */
[----:B------:R-:W-:Y:S01]  /*2dc0*/  LEA R146, R146, UR5, 0x1 ;  /* 0x0000000592927c11 */ /* 0x000fe2000f8e08ff */
[----:B------:R-:W3:Y:S03]  /*2dd0*/  SHFL.BFLY PT, R6, R9, 0x2, 0x1f ;  /* 0x0c401f0009067f89 */ /* 0x000ee600000e0000 */
[----:B------:R-:W-:-:S02]  /*2de0*/  IADD3 R141, PT, PT, R0, R146, RZ ;  /* 0x00000092008d7210 */ /* 0x000fc40007ffe0ff */
[C---:B------:R-:W-:Y:S02]  /*2df0*/  IADD3 R142, PT, PT, R5.reuse, R146, RZ ;  /* 0x00000092058e7210 */ /* 0x040fe40007ffe0ff */
        /* <DEDUP_REMOVED lines=10> */
[----:B------:R-:W-:Y:S01]  /*2ea0*/  LDSM.16.MT88.4 R8, [R142+0xa800] ;  /* 0x00a800008e08783b */ /* 0x000fe20000004200 */
[----:B-1----:R-:W-:-:S02]  /*2eb0*/  FMNMX.FTZ R100, R7, R100, !PT ;  /* 0x0000006407647209 */ /* 0x002fc40007810000 */
[----:B---3--:R-:W-:-:S03]  /*2ec0*/  FMNMX.FTZ R3, R6, R3, !PT ;  /* 0x0000000306037209 */ /* 0x008fc60007810000 */
[C---:B--2---:R-:W-:Y:S01]  /*2ed0*/  FMUL.FTZ R125, R100.reuse, UR4 ;  /* 0x00000004647d7c20 */ /* 0x044fe20008410000 */
[----:B------:R-:W-:Y:S01]  /*2ee0*/  FSETP.NEU.FTZ.AND P1, PT, R100, -INF , PT ;  /* 0xff8000006400780b */ /* 0x000fe20003f3d000 */
[----:B------:R-:W-:Y:S01]  /*2ef0*/  LDSM.16.MT88.4 R4, [R140+0xa000] ;  /* 0x00a000008c04783b */ /* 0x000fe20000004200 */
[----:B------:R-:W-:Y:S02]  /*2f00*/  FMUL.FTZ R119, R3, UR4 ;  /* 0x0000000403777c20 */ /* 0x000fe40008410000 */
[----:B------:R-:W-:Y:S02]  /*2f10*/  FSEL R125, R125, RZ, P1 ;  /* 0x000000ff7d7d7208 */ /* 0x000fe40000800000 */
[----:B------:R-:W-:-:S03]  /*2f20*/  FSETP.NEU.FTZ.AND P1, PT, R3, -INF , PT ;  /* 0xff8000000300780b */ /* 0x000fc60003f3d000 */
[--C-:B------:R-:W-:Y:S01]  /*2f30*/  FFMA.FTZ R108, R36, UR4, -R125.reuse ;  /* 0x00000004246c7c23 */ /* 0x100fe2000801087d */
[----:B------:R-:W-:Y:S01]  /*2f40*/  FSEL R119, R119, RZ, P1 ;  /* 0x000000ff77777208 */ /* 0x000fe20000800000 */
[----:B------:R-:W1:Y:S01]  /*2f50*/  LDSM.16.MT88.4 R36, [R146+0x8000] ;  /* 0x008000009224783b */ /* 0x000e620000004200 */
[--C-:B------:R-:W-:Y:S01]  /*2f60*/  FFMA.FTZ R109, R72, UR4, -R125.reuse ;  /* 0x00000004486d7c23 */ /* 0x100fe2000801087d */
[--C-:B------:R-:W-:Y:S01]  /*2f70*/  FFMA.FTZ R105, R76, UR4, -R125.reuse ;  /* 0x000000044c697c23 */ /* 0x100fe2000801087d */
[----:B------:R-:W-:Y:S01]  /*2f80*/  FFMA.FTZ R104, R70, UR4, -R125 ;  /* 0x0000000446687c23 */ /* 0x000fe2000801087d */
[--C-:B------:R-:W-:Y:S01]  /*2f90*/  FFMA.FTZ R111, R74, UR4, -R119.reuse ;  /* 0x000000044a6f7c23 */ /* 0x100fe20008010877 */
[--C-:B------:R-:W-:Y:S01]  /*2fa0*/  FFMA.FTZ R110, R42, UR4, -R119.reuse ;  /* 0x000000042a6e7c23 */ /* 0x100fe20008010877 */
[--C-:B------:R-:W-:Y:S01]  /*2fb0*/  FFMA.FTZ R106, R66, UR4, -R119.reuse ;  /* 0x00000004426a7c23 */ /* 0x100fe20008010877 */
[----:B------:R-:W-:Y:S01]  /*2fc0*/  FFMA.FTZ R107, R64, UR4, -R119 ;  /* 0x00000004406b7c23 */ /* 0x000fe20008010877 */
[----:B------:R-:W2:Y:S01]  /*2fd0*/  LDSM.16.MT88.4 R68, [R146+0xa000] ;  /* 0x00a000009244783b */ /* 0x000ea20000004200 */
[----:B------:R-:W-:Y:S01]  /*2fe0*/  MUFU.EX2 R109, R109 ;  /* 0x0000006d006d7308 */ /* 0x000fe20000000800 */
[--C-:B------:R-:W-:Y:S01]  /*2ff0*/  FFMA.FTZ R102, R28, UR4, -R125.reuse ;  /* 0x000000041c667c23 */ /* 0x100fe2000801087d */
[--C-:B------:R-:W-:Y:S01]  /*3000*/  FFMA.FTZ R103, R40, UR4, -R125.reuse ;  /* 0x0000000428677c23 */ /* 0x100fe2000801087d */
[----:B------:R-:W3:Y:S01]  /*3010*/  LDSM.16.MT88.4 R76, [R142+0xa000] ;  /* 0x00a000008e4c783b */ /* 0x000ee20000004200 */
[--C-:B------:R-:W-:Y:S01]  /*3020*/  FFMA.FTZ R35, R56, UR4, -R125.reuse ;  /* 0x0000000438237c23 */ /* 0x100fe2000801087d */
[----:B------:R-:W-:Y:S01]  /*3030*/  FFMA.FTZ R2, R2, UR4, -R125 ;  /* 0x0000000402027c23 */ /* 0x000fe2000801087d */
[--C-:B------:R-:W-:Y:S01]  /*3040*/  FFMA.FTZ R101, R26, UR4, -R119.reuse ;  /* 0x000000041a657c23 */ /* 0x100fe20008010877 */
[----:B------:R-:W4:Y:S01]  /*3050*/  LDSM.16.MT88.4 R28, [R146+0x8800] ;  /* 0x00880000921c783b */ /* 0x000f220000004200 */
[----:B------:R-:W5:Y:S01]  /*3060*/  MUFU.EX2 R108, R108 ;  /* 0x0000006c006c7308 */ /* 0x000f620000000800 */
[--C-:B------:R-:W-:Y:S01]  /*3070*/  FFMA.FTZ R34, R24, UR4, -R119.reuse ;  /* 0x0000000418227c23 */ /* 0x100fe20008010877 */
[--C-:B------:R-:W-:Y:S01]  /*3080*/  FFMA.FTZ R33, R20, UR4, -R119.reuse ;  /* 0x0000000414217c23 */ /* 0x100fe20008010877 */
[----:B------:R-:W-:Y:S01]  /*3090*/  FFMA.FTZ R0, R12, UR4, -R119 ;  /* 0x000000040c007c23 */ /* 0x000fe20008010877 */
[----:B------:R-:W-:Y:S01]  /*30a0*/  LDSM.16.MT88.4 R24, [R142+0x8800] ;  /* 0x008800008e18783b */ /* 0x000fe20000004200 */
[--C-:B------:R-:W-:Y:S01]  /*30b0*/  FFMA.FTZ R113, R114, UR4, -R125.reuse ;  /* 0x0000000472717c23 */ /* 0x100fe2000801087d */
[--C-:B------:R-:W-:Y:S01]  /*30c0*/  FFMA.FTZ R112, R112, UR4, -R125.reuse ;  /* 0x0000000470707c23 */ /* 0x100fe2000801087d */
[--C-:B------:R-:W-:Y:S01]  /*30d0*/  FFMA.FTZ R114, R162, UR4, -R125.reuse ;  /* 0x00000004a2727c23 */ /* 0x100fe2000801087d */
[----:B------:R-:W-:Y:S01]  /*30e0*/  MUFU.EX2 R105, R105 ;  /* 0x0000006900697308 */ /* 0x000fe20000000800 */
[----:B------:R-:W4:Y:S01]  /*30f0*/  LDSM.16.MT88.4 R12, [R146+0xa800] ;  /* 0x00a80000920c783b */ /* 0x000f220000004200 */
[----:B------:R-:W-:Y:S01]  /*3100*/  FFMA.FTZ R115, R138, UR4, -R125 ;  /* 0x000000048a737c23 */ /* 0x000fe2000801087d */
[--C-:B------:R-:W-:Y:S01]  /*3110*/  FFMA.FTZ R118, R118, UR4, -R119.reuse ;  /* 0x0000000476767c23 */ /* 0x100fe20008010877 */
[--C-:B------:R-:W-:Y:S01]  /*3120*/  FFMA.FTZ R121, R136, UR4, -R119.reuse ;  /* 0x0000000488797c23 */ /* 0x100fe20008010877 */
[----:B------:R-:W-:Y:S01]  /*3130*/  LDSM.16.MT88.4 R20, [R140+0x8800] ;  /* 0x008800008c14783b */ /* 0x000fe20000004200 */
        /* <DEDUP_REMOVED lines=13> */
[----:B------:R-:W-:-:S05]  /*3210*/  FADD.FTZ R108, R109, R108 ;  /* 0x0000006c6d6c7221 */ /* 0x000fca0000010000 */
[----:B------:R-:W5:Y:S01]  /*3220*/  MUFU.EX2 R110, R110 ;  /* 0x0000006e006e7308 */ /* 0x000f620000000800 */
[----:B-1----:R-:W-:Y:S01]  /*3230*/  F2FP.BF16.F32.PACK_AB R86, R104, R105 ;  /* 0x000000696856723e */ /* 0x002fe200000010ff */
[----:B------:R-:W-:-:S04]  /*3240*/  FADD.FTZ R105, R105, R108 ;  /* 0x0000006c69697221 */ /* 0x000fc80000010000 */
[----:B------:R-:W-:Y:S02]  /*3250*/  FADD.FTZ R104, R104, R105 ;  /* 0x0000006968687221 */ /* 0x000fe40000010000 */
[----:B------:R-:W-:Y:S08]  /*3260*/  MUFU.EX2 R106, R106 ;  /* 0x0000006a006a7308 */ /* 0x000ff00000000800 */
[----:B------:R-:W1:Y:S01]  /*3270*/  MUFU.EX2 R107, R107 ;  /* 0x0000006b006b7308 */ /* 0x000e620000000800 */
[----:B-----5:R-:W-:Y:S01]  /*3280*/  F2FP.BF16.F32.PACK_AB R85, R110, R111 ;  /* 0x0000006f6e55723e */ /* 0x020fe200000010ff */
[----:B------:R-:W-:-:S06]  /*3290*/  FADD.FTZ R111, R111, R110 ;  /* 0x0000006e6f6f7221 */ /* 0x000fcc0000010000 */
[----:B------:R-:W-:Y:S08]  /*32a0*/  MUFU.EX2 R103, R103 ;  /* 0x0000006700677308 */ /* 0x000ff00000000800 */
[----:B------:R-:W5:Y:S01]  /*32b0*/  MUFU.EX2 R102, R102 ;  /* 0x0000006600667308 */ /* 0x000f620000000800 */
        /* <DEDUP_REMOVED lines=14> */
[C---:B--2---:R-:W-:Y:S07]  /*33a0*/  HMMA.16816.F32.BF16 R64, R84.reuse, R68, RZ ;  /* 0x000000445440723c */ /* 0x044fee00000418ff */
        /* <DEDUP_REMOVED lines=16> */
[----:B-----5:R-:W-:Y:S01]  /*34b0*/  F2FP.BF16.F32.PACK_AB R4, R102, R103 ;  /* 0x000000676604723e */ /* 0x020fe200000010ff */
[----:B------:R-:W-:Y:S01]  /*34c0*/  FADD.FTZ R103, R103, R104 ;  /* 0x0000006867677221 */ /* 0x000fe20000010000 */
[----:B-1----:R-:W-:-:S03]  /*34d0*/  F2FP.BF16.F32.PACK_AB R5, R34, R101 ;  /* 0x000000652205723e */ /* 0x002fc600000010ff */
[----:B------:R-:W-:Y:S01]  /*34e0*/  FADD.FTZ R102, R102, R103 ;  /* 0x0000006766667221 */ /* 0x000fe20000010000 */
[----:B------:R-:W1:Y:S01]  /*34f0*/  MUFU.EX2 R130, R130 ;  /* 0x0000008200827308 */ /* 0x000e620000000800 */
[----:B------:R-:W-:Y:S01]  /*3500*/  HMMA.16816.F32.BF16 R84, R84, R6, RZ ;  /* 0x000000065454723c */ /* 0x000fe200000418ff */
[----:B------:R-:W-:Y:S02]  /*3510*/  F2FP.BF16.F32.PACK_AB R6, R2, R35 ;  /* 0x000000230206723e */ /* 0x000fe400000010ff */
[----:B----4-:R-:W-:-:S04]  /*3520*/  F2FP.BF16.F32.PACK_AB R7, R0, R33 ;  /* 0x000000210007723e */ /* 0x010fc800000010ff */
        /* <DEDUP_REMOVED lines=9> */
[----:B------:R-:W2:Y:S04]  /*35c0*/  LDSM.16.MT88.4 R28, [R140+0xa800] ;  /* 0x00a800008c1c783b */ /* 0x000ea80000004200 */
[----:B------:R-:W-:Y:S03]  /*35d0*/  MUFU.EX2 R117, R117 ;  /* 0x0000007500757308 */ /* 0x000fe60000000800 */
[C---:B------:R-:W-:Y:S05]  /*35e0*/  HMMA.16816.F32.BF16 R64, R4.reuse, R12, R64 ;  /* 0x0000000c0440723c */ /* 0x040fea0000041840 */
[----:B------:R-:W5:Y:S03]  /*35f0*/  MUFU.EX2 R116, R116 ;  /* 0x0000007400747308 */ /* 0x000f660000000800 */
[C---:B------:R-:W-:Y:S01]  /*3600*/  HMMA.16816.F32.BF16 R68, R4.reuse, R14, R68 ;  /* 0x0000000e0444723c */ /* 0x040fe20000041844 */
[----:B------:R-:W1:Y:S07]  /*3610*/  LDSM.16.MT88.4 R12, [R146+0x9000] ;  /* 0x00900000920c783b */ /* 0x000e6e0000004200 */
[C---:B------:R-:W-:Y:S08]  /*3620*/  HMMA.16816.F32.BF16 R72, R4.reuse, R8, R72 ;  /* 0x000000080448723c */ /* 0x040ff00000041848 */
[C---:B------:R-:W-:Y:S01]  /*3630*/  HMMA.16816.F32.BF16 R76, R4.reuse, R10, R76 ;  /* 0x0000000a044c723c */ /* 0x040fe2000004184c */
[----:B------:R-:W5:Y:S07]  /*3640*/  LDSM.16.MT88.4 R8, [R141+0x9000] ;  /* 0x009000008d08783b */ /* 0x000f6e0000004200 */
        /* <DEDUP_REMOVED lines=9> */
[C---:B--2---:R-:W-:Y:S08]  /*36e0*/  HMMA.16816.F32.BF16 R88, R4.reuse, R28, R88 ;  /* 0x0000001c0458723c */ /* 0x044ff00000041858 */
[----:B------:R-:W-:Y:S01]  /*36f0*/  HMMA.16816.F32.BF16 R84, R4, R30, R84 ;  /* 0x0000001e0454723c */ /* 0x000fe20000041854 */
[----:B------:R-:W-:Y:S01]  /*3700*/  F2FP.BF16.F32.PACK_AB R4, R113, R112 ;  /* 0x000000707104723e */ /* 0x000fe200000010ff */
[----:B------:R-:W-:Y:S01]  /*3710*/  LDSM.16.MT88.4 R28, [R142+0x9800] ;  /* 0x009800008e1c783b */ /* 0x000fe20000004200 */
[----:B---3--:R-:W-:-:S02]  /*3720*/  F2FP.BF16.F32.PACK_AB R5, R121, R118 ;  /* 0x000000767905723e */ /* 0x008fc400000010ff */
[----:B------:R-:W-:Y:S02]  /*3730*/  F2FP.BF16.F32.PACK_AB R6, R115, R114 ;  /* 0x000000727306723e */ /* 0x000fe400000010ff */
[----:B------:R-:W-:-:S07]  /*3740*/  F2FP.BF16.F32.PACK_AB R7, R126, R123 ;  /* 0x0000007b7e07723e */ /* 0x000fce00000010ff */
[C---:B-1----:R-:W-:Y:S08]  /*3750*/  HMMA.16816.F32.BF16 R96, R4.reuse, R12, R96 ;  /* 0x0000000c0460723c */ /* 0x042ff00000041860 */
        /* <DEDUP_REMOVED lines=42> */
[----:B-1----:R-:W-:Y:S01]  /*3a00*/  HMMA.16816.F32.BF16 R92, R4, R12, R92 ;  /* 0x0000000c045c723c */ /* 0x002fe2000004185c */
[----:B------:R-:W-:Y:S01]  /*3a10*/  FADD.FTZ R13, R35, R102 ;  /* 0x00000066230d7221 */ /* 0x000fe20000010000 */
[----:B------:R-:W-:-:S03]  /*3a20*/  FADD.FTZ R0, R118, R17 ;  /* 0x0000001176007221 */ /* 0x000fc60000010000 */
[----:B------:R-:W-:Y:S01]  /*3a30*/  FADD.FTZ R13, R2, R13 ;  /* 0x0000000d020d7221 */ /* 0x000fe20000010000 */
[----:B------:R-:W-:Y:S02]  /*3a40*/  FADD.FTZ R0, R121, R0 ;  /* 0x0000000079007221 */ /* 0x000fe40000010000 */
        /* <DEDUP_REMOVED lines=18> */
[C---:B------:R-:W-:Y:S08]  /*3b70*/  HMMA.16816.F32.BF16 R60, R4.reuse, R22, R60 ;  /* 0x00000016043c723c */ /* 0x040ff0000004183c */
[C---:B------:R-:W-:Y:S08]  /*3b80*/  HMMA.16816.F32.BF16 R76, R4.reuse, R18, R76 ;  /* 0x00000012044c723c */ /* 0x040ff0000004184c */
[C---:B------:R-:W-:Y:S08]  /*3b90*/  HMMA.16816.F32.BF16 R80, R4.reuse, R14, R80 ;  /* 0x0000000e0450723c */ /* 0x040ff00000041850 */
[----:B------:R-:W-:Y:S01]  /*3ba0*/  HMMA.16816.F32.BF16 R84, R4, R10, R84 ;  /* 0x0000000a0454723c */ /* 0x000fe20000041854 */
[----:B------:R-:W-:-:S04]  /*3bb0*/  NOP ;  /* 0x0000000000007918 */ /* 0x000fc80000000000 */
[----:B------:R-:W-:-:S15]  /*3bc0*/  @!P0 BRA `(.L_x_5495) ;  /* 0x0000002400b48947 */ /* 0x000fde0003800000 */
[----:B------:R-:W-:Y:S01]  /*3bd0*/  ISETP.NE.U32.AND P0, PT, RZ, UR18, PT ;  /* 0x00000012ff007c0c */ /* 0x000fe2000bf05070 */
[----:B------:R-:W-:Y:S01]  /*3be0*/  IMAD.MOV.U32 R162, RZ, RZ, RZ ;  /* 0x000000ffffa27224 */ /* 0x000fe200078e00ff */
[C---:B------:R-:W-:Y:S01]  /*3bf0*/  IADD3 R163, PT, PT, -R32.reuse, 0x1, RZ ;  /* 0x0000000120a37810 */ /* 0x040fe20007ffe1ff */
[----:B------:R-:W-:Y:S01]  /*3c00*/  IMAD.MOV.U32 R0, RZ, RZ, R3 ;  /* 0x000000ffff007224 */ /* 0x000fe200078e0003 */
[----:B------:R-:W-:Y:S01]  /*3c10*/  ISETP.NE.AND.EX P0, PT, RZ, UR19, PT, P0 ;  /* 0x00000013ff007c0c */ /* 0x000fe2000bf05300 */
[----:B------:R-:W-:Y:S01]  /*3c20*/  IMAD.MOV.U32 R101, RZ, RZ, R100 ;  /* 0x000000ffff657224 */ /* 0x000fe200078e0064 */
[----:B------:R-:W1:Y:S01]  /*3c30*/  LDCU UR4, c[0x0][0x45c] ;  /* 0x00008b80ff0477ac */ /* 0x000e620008000800 */
[----:B------:R-:W-:Y:S01]  /*3c40*/  VIADD R164, R32, 0xfffffffe ;  /* 0xfffffffe20a47836 */ /* 0x000fe20000000000 */
[----:B------:R-:W2:Y:S01]  /*3c50*/  LDCU.64 UR8, c[0x0][0x3a8] ;  /* 0x00007500ff0877ac */ /* 0x000ea20008000a00 */
[----:B------:R-:W3:Y:S08]  /*3c60*/  LDCU.64 UR6, c[0x0][0x3a0] ;  /* 0x00007400ff0677ac */ /* 0x000ef00008000a00 */
[----:B------:R-:W-:-:S13]  /*3c70*/  @!P0 IADD3 R162, P1, PT, RZ, -R162, RZ ;  /* 0x800000a2ffa28210 */ /* 0x000fda0007f3e0ff */
.L_x_5499:
[----:B------:R-:W4:Y:S01]  /*3c80*/  @!P0 LDC R2, c[0x0][0x3c0] ;  /* 0x0000f000ff028b82 */ /* 0x000f220000000800 */
[----:B------:R-:W-:Y:S07]  /*3c90*/  DEPBAR.LE SB0, 0x0 ;  /* 0x000080000000791a */ /* 0x000fee0000000000 */
[----:B------:R-:W-:Y:S01]  /*3ca0*/  BAR.SYNC.DEFER_BLOCKING 0x0 ;  /* 0x0000000000007b1d */ /* 0x000fe20000010000 */
[----:B------:R-:W-:Y:S01]  /*3cb0*/  MOV R5, R154 ;  /* 0x0000009a00057202 */ /* 0x000fe20000000f00 */
[----:B------:R-:W-:Y:S02]  /*3cc0*/  IMAD.MOV.U32 R4, RZ, RZ, R155 ;  /* 0x000000ffff047224 */ /* 0x000fe400078e009b */
[----:B----4-:R-:W-:Y:S04]  /*3cd0*/  @!P0 IMAD.SHL.U32 R3, R2, 0x40, RZ ;  /* 0x0000004002038824 */ /* 0x010fe800078e00ff */
[----:B------:R-:W-:Y:S01]  /*3ce0*/  @!P0 IMAD.X R3, RZ, RZ, ~R3, P1 ;  /* 0x000000ffff038224 */ /* 0x000fe200008e0e03 */
[----:B------:R-:W4:Y:S04]  /*3cf0*/  LDC R103, c[0x0][0x3c4] ;  /* 0x0000f100ff677b82 */ /* 0x000f280000000800 */
[----:B------:R-:W-:Y:S04]  /*3d00*/  @!P0 SHF.R.S64 R7, R162, 0x1f, R3 ;  /* 0x0000001fa2078819 */ /* 0x000fe80000001003 */
[----:B------:R-:W-:Y:S04]  /*3d10*/  @!P0 IADD3 R154, P2, PT, R154, R7, RZ ;  /* 0x000000079a9a8210 */ /* 0x000fe80007f5e0ff */
[----:B------:R-:W-:Y:S01]  /*3d20*/  @!P0 LEA.HI.X.SX32 R155, R3, R155, 0x1, P2 ;  /* 0x0000009b039b8211 */ /* 0x000fe200010f0eff */
[----:B------:R-:W-:Y:S08]  /*3d30*/  @!P0 BRA `(.L_x_5496) ;  /* 0x0000000000f48947 */ /* 0x000ff00003800000 */
[----:B------:R-:W5:Y:S01]  /*3d40*/  LDC R6, c[0x0][0x4f0] ;  /* 0x00013c00ff067b82 */ /* 0x000f620000000800 */
[----:B------:R-:W-:Y:S02]  /*3d50*/  IABS R10, R159 ;  /* 0x0000009f000a7213 */ /* 0x000fe40000000000 */
[-C--:B-----5:R-:W-:Y:S04]  /*3d60*/  IABS R2, R6.reuse ;  /* 0x0000000600027213 */ /* 0x0a0fe80000000000 */
[----:B------:R-:W5:Y:S10]  /*3d70*/  I2F.RP R9, R2 ;  /* 0x0000000200097306 */ /* 0x000f740000209400 */
[----:B-----5:R-:W5:Y:S02]  /*3d80*/  MUFU.RCP R3, R9 ;  /* 0x0000000900037308 */ /* 0x020f640000001000 */
[----:B-----5:R-:W-:Y:S02]  /*3d90*/  VIADD R12, R3, 0xffffffe ;  /* 0x0ffffffe030c7836 */ /* 0x020fe40000000000 */
[----:B------:R-:W-:Y:S06]  /*3da0*/  VIADD R3, R159, 0xffffffc0 ;  /* 0xffffffc09f037836 */ /* 0x000fec0000000000 */
[----:B------:R-:W5:Y:S01]  /*3db0*/  F2I.FTZ.U32.TRUNC.NTZ R13, R12 ;  /* 0x0000000c000d7305 */ /* 0x000f62000021f000 */
[----:B------:R-:W-:Y:S02]  /*3dc0*/  IABS R8, R3 ;  /* 0x0000000300087213 */ /* 0x000fe40000000000 */
[----:B------:R-:W-:Y:S04]  /*3dd0*/  LOP3.LUT R3, R3, R6, RZ, 0x3c, !PT ;  /* 0x0000000603037212 */ /* 0x000fe800078e3cff */
[----:B------:R-:W-:Y:S01]  /*3de0*/  ISETP.GE.AND P2, PT, R3, RZ, PT ;  /* 0x000000ff0300720c */ /* 0x000fe20003f46270 */
[--C-:B-----5:R-:W-:Y:S01]  /*3df0*/  IMAD.MOV R7, RZ, RZ, -R13.reuse ;  /* 0x000000ffff077224 */ /* 0x120fe200078e0a0d */
        /* <DEDUP_REMOVED lines=19> */
[----:B------:R-:W-:Y:S02]  /*3f30*/  ISETP.NE.AND P4, PT, R6, RZ, PT ;  /* 0x000000ff0600720c */ /* 0x000fe40003f85270 */
[----:B------:R-:W-:Y:S02]  /*3f40*/  ISETP.GE.AND P3, PT, R2, RZ, PT ;  /* 0x000000ff0200720c */ /* 0x000fe40003f66270 */
[----:B------:R-:W5:Y:S03]  /*3f50*/  LDC.64 R2, c[0x0][0x3c0] ;  /* 0x0000f000ff027b82 */ /* 0x000f660000000a00 */
        /* <DEDUP_REMOVED lines=11> */
[----:B------:R-:W2:Y:S02]  /*4010*/  LDG.E R8, desc[UR22][R16.64] ;  /* 0x0000001610087981 */ /* 0x000ea4000c1e1900 */
[----:B------:R-:W-:Y:S02]  /*4020*/  IMAD R9, R9, R6, -0x40 ;  /* 0xffffffc009097424 */ /* 0x000fe400078e0206 */
[----:B------:R-:W2:Y:S03]  /*4030*/  LDG.E R7, desc[UR22][R14.64] ;  /* 0x000000160e077981 */ /* 0x000ea6000c1e1900 */
        /* <DEDUP_REMOVED lines=13> */
.L_x_5496:
[C---:B------:R-:W-:Y:S01]  /*4110*/  IMAD.SHL.U32 R3, R2.reuse, 0x20, RZ ;  /* 0x0000002002037824 */ /* 0x040fe200078e00ff */
[----:B----4-:R-:W-:Y:S01]  /*4120*/  SHF.L.U64.HI R2, R2, 0x5, R103 ;  /* 0x0000000502027819 */ /* 0x010fe20000010267 */
[----:B------:R-:W-:Y:S01]  /*4130*/  @!PT LDS RZ, [RZ] ;  /* 0x00000000fffff984 */ /* 0x000fe20000000800 */
[----:B------:R-:W-:Y:S01]  /*4140*/  @!PT LDS RZ, [RZ] ;  /* 0x00000000fffff984 */ /* 0x000fe20000000800 */
[----:B------:R-:W-:Y:S01]  /*4150*/  @!PT LDS RZ, [RZ] ;  /* 0x00000000fffff984 */ /* 0x000fe20000000800 */
[----:B------:R4:W-:Y:S01]  /*4160*/  LDGSTS.E.BYPASS.LTC128B.128 [R157+0x8000], desc[UR22][R154.64] ;  /* 0x080000009a9d7fae */ /* 0x0009e2000b981a16 */
[----:B------:R-:W-:Y:S02]  /*4170*/  VIADD R163, R163, 0x1 ;  /* 0x00000001a3a37836 */ /* 0x000fe40000000000 */
[----:B------:R-:W-:Y:S01]  /*4180*/  IADD3 R102, P2, PT, R3, R154, RZ ;  /* 0x0000009a03667210 */ /* 0x000fe20007f5e0ff */
[----:B------:R4:W-:Y:S03]  /*4190*/  LDGSTS.E.BYPASS.LTC128B.128 [R157+0xa000], desc[UR22][R154.64+0x80] ;  /* 0x0a0000809a9d7fae */ /* 0x0009e6000b981a16 */
[-C--:B------:R-:W-:Y:S01]  /*41a0*/  IADD3 R168, P3, PT, R102, R3.reuse, RZ ;  /* 0x0000000366a87210 */ /* 0x080fe20007f7e0ff */
[----:B------:R-:W-:Y:S03]  /*41b0*/  IMAD.X R103, R2, 0x1, R155, P2 ;  /* 0x0000000102677824 */ /* 0x000fe600010e069b */
[----:B------:R-:W-:Y:S01]  /*41c0*/  IADD3 R170, P2, PT, R168, R3, RZ ;  /* 0x00000003a8aa7210 */ /* 0x000fe20007f5e0ff */
[--C-:B------:R-:W-:Y:S01]  /*41d0*/  IMAD.X R169, R103, 0x1, R2.reuse, P3 ;  /* 0x0000000167a97824 */ /* 0x100fe200018e0602 */
[----:B------:R4:W-:Y:S03]  /*41e0*/  LDGSTS.E.BYPASS.LTC128B.128 [R157+0x8800], desc[UR22][R102.64] ;  /* 0x08800000669d7fae */ /* 0x0009e6000b981a16 */
[----:B------:R-:W-:Y:S01]  /*41f0*/  IMAD.X R171, R169, 0x1, R2, P2 ;  /* 0x00000001a9ab7824 */ /* 0x000fe200010e0602 */
[----:B------:R4:W-:Y:S01]  /*4200*/  LDGSTS.E.BYPASS.LTC128B.128 [R157+0xa800], desc[UR22][R102.64+0x80] ;  /* 0x0a800080669d7fae */ /* 0x0009e2000b981a16 */
[----:B------:R-:W-:Y:S03]  /*4210*/  ISETP.NE.AND P2, PT, R163, RZ, PT ;  /* 0x000000ffa300720c */ /* 0x000fe60003f45270 */
[----:B------:R4:W-:Y:S04]  /*4220*/  LDGSTS.E.BYPASS.LTC128B.128 [R157+0x9000], desc[UR22][R168.64] ;  /* 0x09000000a89d7fae */ /* 0x0009e8000b981a16 */
[----:B------:R4:W-:Y:S04]  /*4230*/  LDGSTS.E.BYPASS.LTC128B.128 [R157+0xb000], desc[UR22][R168.64+0x80] ;  /* 0x0b000080a89d7fae */ /* 0x0009e8000b981a16 */
[----:B------:R4:W-:Y:S04]  /*4240*/  LDGSTS.E.BYPASS.LTC128B.128 [R157+0x9800], desc[UR22][R170.64] ;  /* 0x09800000aa9d7fae */ /* 0x0009e8000b981a16 */
[----:B------:R4:W-:Y:S04]  /*4250*/  LDGSTS.E.BYPASS.LTC128B.128 [R157+0xb800], desc[UR22][R170.64+0x80] ;  /* 0x0b800080aa9d7fae */ /* 0x0009e8000b981a16 */
[----:B------:R-:W-:Y:S04]  /*4260*/  LDSM.16.M88.4 R104, [R151] ;  /* 0x000000009768783b */ /* 0x000fe80000000200 */
[----:B------:R-:W5:Y:S04]  /*4270*/  LDSM.16.M88.4 R108, [R150+UR5+0x4000] ;  /* 0x00400005966c783b */ /* 0x000f680008000200 */
[----:B------:R-:W1:Y:S04]  /*4280*/  LDSM.16.M88.4 R112, [R150+UR5+0x4800] ;  /* 0x004800059670783b */ /* 0x000e680008000200 */
[----:B------:R-:W2:Y:S04]  /*4290*/  LDSM.16.M88.4 R116, [R150+UR5+0x5000] ;  /* 0x005000059674783b */ /* 0x000ea80008000200 */
[----:B------:R-:W0:Y:S04]  /*42a0*/  LDGDEPBAR ;  /* 0x00000000000079af */ /* 0x000e280000000000 */
[----:B------:R-:W3:Y:S04]  /*42b0*/  LDSM.16.M88.4 R120, [R150+UR5+0x5800] ;  /* 0x005800059678783b */ /* 0x000ee80008000200 */
[----:B------:R-:W-:Y:S04]  /*42c0*/  LDSM.16.M88.4 R124, [R149] ;  /* 0x00000000957c783b */ /* 0x000fe80000000200 */
[----:B------:R-:W4:Y:S04]  /*42d0*/  LDSM.16.M88.4 R128, [R145+0x4000] ;  /* 0x004000009180783b */ /* 0x000f280000000200 */
[----:B------:R-:W4:Y:S04]  /*42e0*/  LDSM.16.M88.4 R132, [R145+0x4800] ;  /* 0x004800009184783b */ /* 0x000f280000000200 */
[----:B------:R-:W-:Y:S01]  /*42f0*/  LDSM.16.M88.4 R136, [R145+0x5800] ;  /* 0x005800009188783b */ /* 0x000fe20000000200 */
[C---:B-----5:R-:W-:Y:S08]  /*4300*/  HMMA.16816.F32.BF16 R4, R104.reuse, R108, RZ ;  /* 0x0000006c6804723c */ /* 0x060ff000000418ff */
[C---:B------:R-:W-:Y:S01]  /*4310*/  HMMA.16816.F32.BF16 R8, R104.reuse, R110, RZ ;  /* 0x0000006e6808723c */ /* 0x040fe200000418ff */
[----:B------:R-:W5:Y:S07]  /*4320*/  LDSM.16.M88.4 R108, [R145+0x5000] ;  /* 0x00500000916c783b */ /* 0x000f6e0000000200 */
[C---:B-1----:R-:W-:Y:S08]  /*4330*/  HMMA.16816.F32.BF16 R12, R104.reuse, R112, RZ ;  /* 0x00000070680c723c */ /* 0x042ff000000418ff */
[C---:B------:R-:W-:Y:S01]  /*4340*/  HMMA.16816.F32.BF16 R16, R104.reuse, R114, RZ ;  /* 0x000000726810723c */ /* 0x040fe200000418ff */
[----:B------:R-:W-:Y:S07]  /*4350*/  LDSM.16.M88.4 R112, [R144+0x4000] ;  /* 0x004000009070783b */ /* 0x000fee0000000200 */
[C---:B--2---:R-:W-:Y:S08]  /*4360*/  HMMA.16816.F32.BF16 R20, R104.reuse, R116, RZ ;  /* 0x000000746814723c */ /* 0x044ff000000418ff */
[C---:B------:R-:W-:Y:S01]  /*4370*/  HMMA.16816.F32.BF16 R24, R104.reuse, R118, RZ ;  /* 0x000000766818723c */ /* 0x040fe200000418ff */
[----:B------:R-:W-:Y:S07]  /*4380*/  LDSM.16.M88.4 R116, [R144+0x4800] ;  /* 0x004800009074783b */ /* 0x000fee0000000200 */
[C---:B---3--:R-:W-:Y:S08]  /*4390*/  HMMA.16816.F32.BF16 R28, R104.reuse, R120, RZ ;  /* 0x00000078681c723c */ /* 0x048ff000000418ff */
[----:B------:R-:W-:Y:S01]  /*43a0*/  HMMA.16816.F32.BF16 R32, R104, R122, RZ ;  /* 0x0000007a6820723c */ /* 0x000fe200000418ff */
[----:B------:R-:W1:Y:S04]  /*43b0*/  LDSM.16.M88.4 R104, [R148] ;  /* 0x000000009468783b */ /* 0x000e680000000200 */
[----:B------:R-:W2:Y:S03]  /*43c0*/  LDSM.16.M88.4 R120, [R144+0x5000] ;  /* 0x005000009078783b */ /* 0x000ea60000000200 */
[C---:B----4-:R-:W-:Y:S08]  /*43d0*/  HMMA.16816.F32.BF16 R4, R124.reuse, R128, R4 ;  /* 0x000000807c04723c */ /* 0x050ff00000041804 */
[C---:B------:R-:W-:Y:S01]  /*43e0*/  HMMA.16816.F32.BF16 R8, R124.reuse, R130, R8 ;  /* 0x000000827c08723c */ /* 0x040fe20000041808 */
[----:B------:R-:W3:Y:S07]  /*43f0*/  LDSM.16.M88.4 R128, [R144+0x5800] ;  /* 0x005800009080783b */ /* 0x000eee0000000200 */
[C---:B------:R-:W-:Y:S08]  /*4400*/  HMMA.16816.F32.BF16 R12, R124.reuse, R132, R12 ;  /* 0x000000847c0c723c */ /* 0x040ff0000004180c */
[C---:B------:R-:W-:Y:S01]  /*4410*/  HMMA.16816.F32.BF16 R16, R124.reuse, R134, R16 ;  /* 0x000000867c10723c */ /* 0x040fe20000041810 */
[----:B------:R-:W-:Y:S07]  /*4420*/  LDSM.16.M88.4 R132, [R143+0x4000] ;  /* 0x004000008f84783b */ /* 0x000fee0000000200 */
[C---:B-----5:R-:W-:Y:S08]  /*4430*/  HMMA.16816.F32.BF16 R20, R124.reuse, R108, R20 ;  /* 0x0000006c7c14723c */ /* 0x060ff00000041814 */
        /* <DEDUP_REMOVED lines=17> */
[----:B------:R-:W3:Y:S04]  /*4550*/  LDSM.16.M88.4 R104, [R150+UR5+0x6800] ;  /* 0x006800059668783b */ /* 0x000ee80008000200 */
[----:B------:R-:W3:Y:S03]  /*4560*/  LDSM.16.M88.4 R128, [R150+UR5+0x7000] ;  /* 0x007000059680783b */ /* 0x000ee60008000200 */
[C---:B----4-:R-:W-:Y:S08]  /*4570*/  HMMA.16816.F32.BF16 R4, R108.reuse, R132, R4 ;  /* 0x000000846c04723c */ /* 0x050ff00000041804 */
[C---:B------:R-:W-:Y:S01]  /*4580*/  HMMA.16816.F32.BF16 R8, R108.reuse, R134, R8 ;  /* 0x000000866c08723c */ /* 0x040fe20000041808 */
[----:B------:R-:W4:Y:S07]  /*4590*/  LDSM.16.M88.4 R132, [R150+UR5+0x7800] ;  /* 0x007800059684783b */ /* 0x000f2e0008000200 */
[C---:B-----5:R-:W-:Y:S08]  /*45a0*/  HMMA.16816.F32.BF16 R12, R108.reuse, R124, R12 ;  /* 0x0000007c6c0c723c */ /* 0x060ff0000004180c */
        /* <DEDUP_REMOVED lines=8> */
[----:B------:R-:W5:Y:S03]  /*4630*/  LDSM.16.M88.4 R116, [R145+0x6800] ;  /* 0x006800009174783b */ /* 0x000f660000000200 */
        /* <DEDUP_REMOVED lines=17> */
[C---:B------:R-:W-:Y:S01]  /*4750*/  HMMA.16816.F32.BF16 R16, R108.reuse, R118, R16 ;  /* 0x000000766c10723c */ /* 0x040fe20000041810 */
[----:B------:R-:W5:Y:S07]  /*4760*/  LDSM.16.M88.4 R116, [R144+0x7800] ;  /* 0x007800009074783b */ /* 0x000f6e0000000200 */
[C---:B--2---:R-:W-:Y:S08]  /*4770*/  HMMA.16816.F32.BF16 R20, R108.reuse, R104, R20 ;  /* 0x000000686c14723c */ /* 0x044ff00000041814 */
[C---:B------:R-:W-:Y:S01]  /*4780*/  HMMA.16816.F32.BF16 R24, R108.reuse, R106, R24 ;  /* 0x0000006a6c18723c */ /* 0x040fe20000041818 */
[----:B------:R-:W-:Y:S07]  /*4790*/  LDSM.16.M88.4 R104, [R147+0x2000] ;  /* 0x002000009368783b */ /* 0x000fee0000000200 */
[C---:B------:R-:W-:Y:S08]  /*47a0*/  HMMA.16816.F32.BF16 R28, R108.reuse, R124, R28 ;  /* 0x0000007c6c1c723c */ /* 0x040ff0000004181c */
[----:B------:R-:W-:Y:S01]  /*47b0*/  HMMA.16816.F32.BF16 R32, R108, R126, R32 ;  /* 0x0000007e6c20723c */ /* 0x000fe20000041820 */
[----:B------:R-:W2:Y:S04]  /*47c0*/  LDSM.16.M88.4 R108, [R143+0x6000] ;  /* 0x006000008f6c783b */ /* 0x000ea80000000200 */
[----:B------:R-:W2:Y:S03]  /*47d0*/  LDSM.16.M88.4 R124, [R143+0x6800] ;  /* 0x006800008f7c783b */ /* 0x000ea60000000200 */
[C---:B---3--:R-:W-:Y:S08]  /*47e0*/  HMMA.16816.F32.BF16 R4, R128.reuse, R136, R4 ;  /* 0x000000888004723c */ /* 0x048ff00000041804 */
[C---:B------:R-:W-:Y:S01]  /*47f0*/  HMMA.16816.F32.BF16 R8, R128.reuse, R138, R8 ;  /* 0x0000008a8008723c */ /* 0x040fe20000041808 */
[----:B------:R-:W3:Y:S01]  /*4800*/  LDSM.16.M88.4 R136, [R143+0x7800] ;  /* 0x007800008f88783b */ /* 0x000ee20000000200 */
[----:B------:R-:W-:Y:S04]  /*4810*/  DEPBAR.LE SB0, 0x0 ;  /* 0x000080000000791a */ /* 0x000fe80000000000 */
[----:B------:R-:W-:Y:S02]  /*4820*/  BAR.SYNC.DEFER_BLOCKING 0x0 ;  /* 0x0000000000007b1d */ /* 0x000fe40000010000 */
[C---:B----4-:R-:W-:Y:S08]  /*4830*/  HMMA.16816.F32.BF16 R12, R128.reuse, R120, R12 ;  /* 0x00000078800c723c */ /* 0x050ff0000004180c */
[C---:B------:R-:W-:Y:S08]  /*4840*/  HMMA.16816.F32.BF16 R16, R128.reuse, R122, R16 ;  /* 0x0000007a8010723c */ /* 0x040ff00000041810 */
[C---:B-1----:R-:W-:Y:S08]  /*4850*/  HMMA.16816.F32.BF16 R20, R128.reuse, R112, R20 ;  /* 0x000000708014723c */ /* 0x042ff00000041814 */
[C---:B------:R-:W-:Y:S08]  /*4860*/  HMMA.16816.F32.BF16 R24, R128.reuse, R114, R24 ;  /* 0x000000728018723c */ /* 0x040ff00000041818 */
[C---:B-----5:R-:W-:Y:S08]  /*4870*/  HMMA.16816.F32.BF16 R28, R128.reuse, R116, R28 ;  /* 0x00000074801c723c */ /* 0x060ff0000004181c */
[----:B------:R-:W-:Y:S08]  /*4880*/  HMMA.16816.F32.BF16 R32, R128, R118, R32 ;  /* 0x000000768020723c */ /* 0x000ff00000041820 */
        /* <DEDUP_REMOVED lines=82> */
.L_x_5498:
        /* <DEDUP_REMOVED lines=20> */
.L_x_5497:
        /* <DEDUP_REMOVED lines=71> */
[----:B------:R-:W-:Y:S01]  /*5360*/  FMUL.FTZ R41, R2, R41 ;  /* 0x0000002902297220 */ /* 0x000fe20000410000 */
[----:B------:R-:W-:Y:S03]  /*5370*/  LDSM.16.MT88.4 R28, [R140+0xb000] ;  /* 0x00b000008c1c783b */ /* 0x000fe60000004200 */
[----:B------:R-:W-:Y:S01]  /*5380*/  MUFU.EX2 R123, R123 ;  /* 0x0000007b007b7308 */ /* 0x000fe20000000800 */
[--C-:B------:R-:W-:Y:S01]  /*5390*/  FFMA.FTZ R171, R34, UR4, -R124.reuse ;  /* 0x0000000422ab7c23 */ /* 0x100fe2000801087c */
[--C-:B------:R-:W-:Y:S01]  /*53a0*/  FFMA.FTZ R169, R32, UR4, -R125.reuse ;  /* 0x0000000420a97c23 */ /* 0x100fe2000801087d */
        /* <DEDUP_REMOVED lines=52> */
[----:B------:R-:W-:Y:S01]  /*56f0*/  FMUL.FTZ R80, R2, R80 ;  /* 0x0000005002507220 */ /* 0x000fe20000410000 */
[----:B------:R-:W-:Y:S01]  /*5700*/  LDSM.16.MT88.4 R92, [R146+0x8800] ;  /* 0x00880000925c783b */ /* 0x000fe20000004200 */
[----:B---3--:R-:W-:Y:S01]  /*5710*/  F2FP.BF16.F32.PACK_AB R99, R122, R103 ;  /* 0x000000677a63723e */ /* 0x008fe200000010ff */
[----:B------:R-:W-:Y:S01]  /*5720*/  FMUL.FTZ R81, R2, R81 ;  /* 0x0000005102517220 */ /* 0x000fe20000410000 */
[C---:B------:R-:W-:Y:S01]  /*5730*/  FMUL.FTZ R82, R0.reuse, R82 ;  /* 0x0000005200527220 */ /* 0x040fe20000410000 */
[----:B------:R-:W-:Y:S01]  /*5740*/  FMUL.FTZ R83, R0, R83 ;  /* 0x0000005300537220 */ /* 0x000fe20000410000 */
[--C-:B------:R-:W-:Y:S01]  /*5750*/  FFMA.FTZ R130, R16, UR4, -R125.reuse ;  /* 0x0000000410827c23 */ /* 0x100fe2000801087d */
[----:B------:R-:W-:Y:S01]  /*5760*/  FFMA.FTZ R131, R17, UR4, -R125 ;  /* 0x0000000411837c23 */ /* 0x000fe2000801087d */
[--C-:B------:R-:W-:Y:S01]  /*5770*/  FFMA.FTZ R133, R18, UR4, -R124.reuse ;  /* 0x0000000412857c23 */ /* 0x100fe2000801087c */
[C---:B-1----:R-:W-:Y:S01]  /*5780*/  HMMA.16816.F32.BF16 R8, R96.reuse, R104, R8 ;  /* 0x000000686008723c */ /* 0x042fe20000041808 */
[----:B------:R-:W-:Y:S04]  /*5790*/  MUFU.EX2 R126, R126 ;  /* 0x0000007e007e7308 */ /* 0x000fe80000000800 */
[----:B------:R-:W-:Y:S01]  /*57a0*/  FFMA.FTZ R132, R19, UR4, -R124 ;  /* 0x0000000413847c23 */ /* 0x000fe2000801087c */
[C---:B------:R-:W-:Y:S01]  /*57b0*/  FMUL.FTZ R16, R2.reuse, R88 ;  /* 0x0000005802107220 */ /* 0x040fe20000410000 */
[----:B------:R-:W-:Y:S01]  /*57c0*/  FMUL.FTZ R17, R2, R89 ;  /* 0x0000005902117220 */ /* 0x000fe20000410000 */
[C---:B------:R-:W-:Y:S01]  /*57d0*/  HMMA.16816.F32.BF16 R36, R96.reuse, R106, R36 ;  /* 0x0000006a6024723c */ /* 0x040fe20000041824 */
[----:B------:R-:W1:Y:S02]  /*57e0*/  LDSM.16.MT88.4 R104, [R140+0x8000] ;  /* 0x008000008c68783b */ /* 0x000e640000004200 */
[----:B------:R-:W2:Y:S01]  /*57f0*/  MUFU.EX2 R127, R127 ;  /* 0x0000007f007f7308 */ /* 0x000ea20000000800 */
[C---:B------:R-:W-:Y:S01]  /*5800*/  FMUL.FTZ R18, R0.reuse, R90 ;  /* 0x0000005a00127220 */ /* 0x040fe20000410000 */
[----:B------:R-:W-:Y:S01]  /*5810*/  FMUL.FTZ R19, R0, R91 ;  /* 0x0000005b00137220 */ /* 0x000fe20000410000 */
[C---:B------:R-:W-:Y:S01]  /*5820*/  FMUL.FTZ R84, R2.reuse, R84 ;  /* 0x0000005402547220 */ /* 0x040fe20000410000 */
[----:B------:R-:W-:Y:S01]  /*5830*/  FMUL.FTZ R85, R2, R85 ;  /* 0x0000005502557220 */ /* 0x000fe20000410000 */
[C---:B------:R-:W-:Y:S01]  /*5840*/  FMUL.FTZ R86, R0.reuse, R86 ;  /* 0x0000005600567220 */ /* 0x040fe20000410000 */
[C---:B------:R-:W-:Y:S04]  /*5850*/  HMMA.16816.F32.BF16 R40, R96.reuse, R108, R40 ;  /* 0x0000006c6028723c */ /* 0x040fe80000041828 */
[----:B------:R-:W-:Y:S01]  /*5860*/  MUFU.EX2 R129, R129 ;  /* 0x0000008100817308 */ /* 0x000fe20000000800 */
[----:B------:R-:W-:Y:S01]  /*5870*/  FMUL.FTZ R87, R0, R87 ;  /* 0x0000005700577220 */ /* 0x000fe20000410000 */
[----:B------:R-:W-:Y:S01]  /*5880*/  FFMA.FTZ R121, R2, R166, R121 ;  /* 0x000000a602797223 */ /* 0x000fe20000010079 */
[----:B------:R-:W-:Y:S01]  /*5890*/  ISETP.NE.AND P2, PT, R164, -0x1, PT ;  /* 0xffffffffa400780c */ /* 0x000fe20003f45270 */
[----:B------:R-:W-:Y:S01]  /*58a0*/  FFMA.FTZ R123, R0, R165, R123 ;  /* 0x000000a5007b7223 */ /* 0x000fe2000001007b */
[----:B------:R-:W-:Y:S01]  /*58b0*/  MOV R101, R100 ;  /* 0x0000006400657202 */ /* 0x000fe20000000f00 */
[C---:B------:R-:W-:Y:S01]  /*58c0*/  HMMA.16816.F32.BF16 R44, R96.reuse, R110, R44 ;  /* 0x0000006e602c723c */ /* 0x040fe2000004182c */
[----:B------:R-:W3:Y:S03]  /*58d0*/  LDSM.16.MT88.4 R108, [R146+0xa000] ;  /* 0x00a00000926c783b */ /* 0x000ee60000004200 */
[----:B------:R-:W4:Y:S01]  /*58e0*/  MUFU.EX2 R128, R128 ;  /* 0x0000008000807308 */ /* 0x000f220000000800 */
[----:B--2---:R-:W-:Y:S01]  /*58f0*/  F2FP.BF16.F32.PACK_AB R88, R127, R126 ;  /* 0x0000007e7f58723e */ /* 0x004fe200000010ff */
[----:B------:R-:W-:Y:S01]  /*5900*/  FADD.FTZ R120, R120, R121 ;  /* 0x0000007978787221 */ /* 0x000fe20000010000 */
[----:B------:R-:W-:Y:S01]  /*5910*/  FADD.FTZ R6, R6, R123 ;  /* 0x0000007b06067221 */ /* 0x000fe20000010000 */
[C---:B------:R-:W-:Y:S06]  /*5920*/  HMMA.16816.F32.BF16 R48, R96.reuse, R112, R48 ;  /* 0x000000706030723c */ /* 0x040fec0000041830 */
[----:B------:R-:W-:Y:S01]  /*5930*/  MUFU.EX2 R130, R130 ;  /* 0x0000008200827308 */ /* 0x000fe20000000800 */
[----:B------:R-:W-:Y:S01]  /*5940*/  FADD.FTZ R7, R7, R120 ;  /* 0x0000007807077221 */ /* 0x000fe20000010000 */
[----:B------:R-:W-:Y:S03]  /*5950*/  FADD.FTZ R103, R103, R6 ;  /* 0x0000000667677221 */ /* 0x000fe60000010000 */
        /* <DEDUP_REMOVED lines=12> */
[C---:B------:R-:W-:Y:S01]  /*5a20*/  HMMA.16816.F32.BF16 R60, R96.reuse, R106, R60 ;  /* 0x0000006a603c723c */ /* 0x040fe2000004183c */
[----:B------:R-:W1:Y:S04]  /*5a30*/  LDSM.16.MT88.4 R104, [R141+0xa000] ;  /* 0x00a000008d68783b */ /* 0x000e680000004200 */
[----:B------:R-:W4:Y:S01]  /*5a40*/  MUFU.EX2 R132, R132 ;  /* 0x0000008400847308 */ /* 0x000f220000000800 */
[C---:B-----5:R-:W-:Y:S01]  /*5a50*/  F2FP.BF16.F32.PACK_AB R90, R131.reuse, R130 ;  /* 0x00000082835a723e */ /* 0x060fe200000010ff */
[----:B------:R-:W-:Y:S01]  /*5a60*/  FADD.FTZ R130, R130, R127 ;  /* 0x0000007f82827221 */ /* 0x000fe20000010000 */
[C---:B---3--:R-:W-:Y:S07]  /*5a70*/  HMMA.16816.F32.BF16 R64, R96.reuse, R108, R64 ;  /* 0x0000006c6040723c */ /* 0x048fee0000041840 */
[----:B------:R-:W-:Y:S01]  /*5a80*/  MUFU.EX2 R134, R134 ;  /* 0x0000008600867308 */ /* 0x000fe20000000800 */
[----:B------:R-:W-:Y:S01]  /*5a90*/  FADD.FTZ R131, R131, R130 ;  /* 0x0000008283837221 */ /* 0x000fe20000010000 */
[C---:B------:R-:W-:Y:S01]  /*5aa0*/  HMMA.16816.F32.BF16 R68, R96.reuse, R110, R68 ;  /* 0x0000006e6044723c */ /* 0x040fe20000041844 */
[----:B------:R-:W3:Y:S07]  /*5ab0*/  LDSM.16.MT88.4 R108, [R140+0xa000] ;  /* 0x00a000008c6c783b */ /* 0x000eee0000004200 */
[----:B------:R-:W-:Y:S01]  /*5ac0*/  MUFU.EX2 R135, R135 ;  /* 0x0000008700877308 */ /* 0x000fe20000000800 */
[C---:B----4-:R-:W-:Y:S01]  /*5ad0*/  F2FP.BF16.F32.PACK_AB R91, R132.reuse, R133 ;  /* 0x00000085845b723e */ /* 0x050fe200000010ff */
[----:B------:R-:W-:Y:S01]  /*5ae0*/  FADD.FTZ R133, R133, R128 ;  /* 0x0000008085857221 */ /* 0x000fe20000010000 */
[C---:B--2---:R-:W-:Y:S07]  /*5af0*/  HMMA.16816.F32.BF16 R72, R96.reuse, R112, R72 ;  /* 0x000000706048723c */ /* 0x044fee0000041848 */
        /* <DEDUP_REMOVED lines=12> */
[--C-:B------:R-:W-:Y:S01]  /*5bc0*/  FFMA.FTZ R108, R21, UR4, -R125.reuse ;  /* 0x00000004156c7c23 */ /* 0x100fe2000801087d */
[----:B------:R-:W-:Y:S01]  /*5bd0*/  HMMA.16816.F32.BF16 R84, R96, R110, R84 ;  /* 0x0000006e6054723c */ /* 0x000fe20000041854 */
[----:B------:R-:W2:Y:S07]  /*5be0*/  LDSM.16.MT88.4 R96, [R146+0xa800] ;  /* 0x00a800009260783b */ /* 0x000eae0000004200 */
[----:B------:R-:W-:Y:S01]  /*5bf0*/  MUFU.EX2 R168, R168 ;  /* 0x000000a800a87308 */ /* 0x000fe20000000800 */
[C---:B------:R-:W-:Y:S09]  /*5c00*/  HMMA.16816.F32.BF16 R8, R88.reuse, R92, R8 ;  /* 0x0000005c5808723c */ /* 0x040ff20000041808 */
[----:B------:R-:W-:Y:S01]  /*5c10*/  MUFU.EX2 R169, R169 ;  /* 0x000000a900a97308 */ /* 0x000fe20000000800 */
[C---:B------:R-:W-:Y:S01]  /*5c20*/  HMMA.16816.F32.BF16 R36, R88.reuse, R94, R36 ;  /* 0x0000005e5824723c */ /* 0x040fe20000041824 */
[----:B------:R-:W3:Y:S08]  /*5c30*/  LDSM.16.MT88.4 R92, [R142+0xa800] ;  /* 0x00a800008e5c783b */ /* 0x000ef00000004200 */
[----:B------:R-:W-:Y:S01]  /*5c40*/  MUFU.EX2 R171, R171 ;  /* 0x000000ab00ab7308 */ /* 0x000fe20000000800 */
[C---:B-1----:R-:W-:Y:S08]  /*5c50*/  HMMA.16816.F32.BF16 R40, R88.reuse, R104, R40 ;  /* 0x000000685828723c */ /* 0x042ff00000041828 */
[C---:B------:R-:W-:Y:S01]  /*5c60*/  HMMA.16816.F32.BF16 R44, R88.reuse, R106, R44 ;  /* 0x0000006a582c723c */ /* 0x040fe2000004182c */
[----:B------:R-:W1:Y:S07]  /*5c70*/  LDSM.16.MT88.4 R104, [R141+0xa800] ;  /* 0x00a800008d68783b */ /* 0x000e6e0000004200 */
[C---:B------:R-:W-:Y:S08]  /*5c80*/  HMMA.16816.F32.BF16 R48, R88.reuse, R112, R48 ;  /* 0x000000705830723c */ /* 0x040ff00000041830 */
[C---:B------:R-:W-:Y:S01]  /*5c90*/  HMMA.16816.F32.BF16 R52, R88.reuse, R114, R52 ;  /* 0x000000725834723c */ /* 0x040fe20000041834 */
[----:B------:R-:W-:Y:S07]  /*5ca0*/  LDSM.16.MT88.4 R112, [R141+0x9000] ;  /* 0x009000008d70783b */ /* 0x000fee0000004200 */
[C---:B------:R-:W-:Y:S01]  /*5cb0*/  HMMA.16816.F32.BF16 R56, R88.reuse, R116, R56 ;  /* 0x000000745838723c */ /* 0x040fe20000041838 */
[----:B------:R4:W5:Y:S02]  /*5cc0*/  MUFU.EX2 R117, R108 ;  /* 0x0000006c00757308 */ /* 0x0009640000000800 */
[--C-:B------:R-:W-:Y:S05]  /*5cd0*/  FFMA.FTZ R116, R22, UR4, -R124.reuse ;  /* 0x0000000416747c23 */ /* 0x100fea000801087c */
[C---:B------:R-:W-:Y:S03]  /*5ce0*/  HMMA.16816.F32.BF16 R60, R88.reuse, R118, R60 ;  /* 0x00000076583c723c */ /* 0x040fe6000004183c */
[----:B------:R-:W-:Y:S01]  /*5cf0*/  MUFU.EX2 R116, R116 ;  /* 0x0000007400747308 */ /* 0x000fe20000000800 */
[--C-:B------:R-:W-:Y:S01]  /*5d00*/  FFMA.FTZ R119, R23, UR4, -R124.reuse ;  /* 0x0000000417777c23 */ /* 0x100fe2000801087c */
[--C-:B------:R-:W-:Y:S01]  /*5d10*/  FFMA.FTZ R118, R24, UR4, -R125.reuse ;  /* 0x0000000418767c23 */ /* 0x100fe2000801087d */
[----:B------:R-:W5:Y:S01]  /*5d20*/  LDSM.16.MT88.4 R20, [R140+0xa800] ;  /* 0x00a800008c14783b */ /* 0x000f620000004200 */
[----:B------:R-:W-:Y:S01]  /*5d30*/  FFMA.FTZ R124, R35, UR4, -R124 ;  /* 0x00000004237c7c23 */ /* 0x000fe2000801087c */
[----:B------:R-:W-:Y:S01]  /*5d40*/  FFMA.FTZ R125, R33, UR4, -R125 ;  /* 0x00000004217d7c23 */ /* 0x000fe2000801087d */
[C---:B--2---:R-:W-:Y:S04]  /*5d50*/  HMMA.16816.F32.BF16 R64, R88.reuse, R96, R64 ;  /* 0x000000605840723c */ /* 0x044fe80000041840 */
[----:B------:R-:W2:Y:S01]  /*5d60*/  MUFU.EX2 R119, R119 ;  /* 0x0000007700777308 */ /* 0x000ea20000000800 */
[----:B----4-:R-:W-:Y:S03]  /*5d70*/  LDSM.16.MT88.4 R108, [R142+0x9000] ;  /* 0x009000008e6c783b */ /* 0x010fe60000004200 */
[C---:B------:R-:W-:Y:S06]  /*5d80*/  HMMA.16816.F32.BF16 R68, R88.reuse, R98, R68 ;  /* 0x000000625844723c */ /* 0x040fec0000041844 */
[----:B------:R-:W4:Y:S01]  /*5d90*/  MUFU.EX2 R118, R118 ;  /* 0x0000007600767308 */ /* 0x000f220000000800 */
[----:B------:R-:W4:Y:S01]  /*5da0*/  LDSM.16.MT88.4 R96, [R146+0x9000] ;  /* 0x009000009260783b */ /* 0x000f220000004200 */
[C---:B---3--:R-:W-:Y:S08]  /*5db0*/  HMMA.16816.F32.BF16 R72, R88.reuse, R92, R72 ;  /* 0x0000005c5848723c */ /* 0x048ff00000041848 */
[----:B------:R-:W3:Y:S01]  /*5dc0*/  MUFU.EX2 R170, R125 ;  /* 0x0000007d00aa7308 */ /* 0x000ee20000000800 */
[----:B------:R-:W3:Y:S01]  /*5dd0*/  LDSM.16.MT88.4 R24, [R140+0x9000] ;  /* 0x009000008c18783b */ /* 0x000ee20000004200 */
[C---:B------:R-:W-:Y:S08]  /*5de0*/  HMMA.16816.F32.BF16 R76, R88.reuse, R94, R76 ;  /* 0x0000005e584c723c */ /* 0x040ff0000004184c */
[----:B------:R-:W3:Y:S01]  /*5df0*/  MUFU.EX2 R124, R124 ;  /* 0x0000007c007c7308 */ /* 0x000ee20000000800 */
[----:B------:R-:W-:Y:S01]  /*5e00*/  LDSM.16.MT88.4 R92, [R142+0xb000] ;  /* 0x00b000008e5c783b */ /* 0x000fe20000004200 */
[C---:B-1----:R-:W-:Y:S07]  /*5e10*/  HMMA.16816.F32.BF16 R12, R88.reuse, R104, R12 ;  /* 0x00000068580c723c */ /* 0x042fee000004180c */
[----:B------:R-:W-:Y:S01]  /*5e20*/  LDSM.16.MT88.4 R32, [R146+0xb800] ;  /* 0x00b800009220783b */ /* 0x000fe20000004200 */
[C---:B------:R-:W-:Y:S07]  /*5e30*/  HMMA.16816.F32.BF16 R80, R88.reuse, R106, R80 ;  /* 0x0000006a5850723c */ /* 0x040fee0000041850 */
[----:B------:R-:W-:Y:S01]  /*5e40*/  LDSM.16.MT88.4 R104, [R142+0x9800] ;  /* 0x009800008e68783b */ /* 0x000fe20000004200 */
[C---:B-----5:R-:W-:Y:S03]  /*5e50*/  HMMA.16816.F32.BF16 R16, R88.reuse, R20, R16 ;  /* 0x000000145810723c */ /* 0x060fe60000041810 */
[----:B------:R-:W-:Y:S01]  /*5e60*/  F2FP.BF16.F32.PACK_AB R20, R117, R134 ;  /* 0x000000867514723e */ /* 0x000fe200000010ff */
[----:B------:R-:W-:Y:S01]  /*5e70*/  FADD.FTZ R134, R134, R131 ;  /* 0x0000008386867221 */ /* 0x000fe20000010000 */
[----:B--2---:R-:W-:Y:S01]  /*5e80*/  F2FP.BF16.F32.PACK_AB R21, R119, R116 ;  /* 0x000000747715723e */ /* 0x004fe200000010ff */
[----:B------:R-:W-:Y:S02]  /*5e90*/  FADD.FTZ R116, R116, R133 ;  /* 0x0000008574747221 */ /* 0x000fe40000010000 */
[----:B------:R-:W-:Y:S01]  /*5ea0*/  HMMA.16816.F32.BF16 R84, R88, R22, R84 ;  /* 0x000000165854723c */ /* 0x000fe20000041854 */
[----:B------:R-:W1:Y:S02]  /*5eb0*/  LDSM.16.MT88.4 R88, [R146+0xb000] ;  /* 0x00b000009258783b */ /* 0x000e640000004200 */
[----:B----4-:R-:W-:Y:S01]  /*5ec0*/  F2FP.BF16.F32.PACK_AB R22, R135, R118 ;  /* 0x000000768716723e */ /* 0x010fe200000010ff */
        /* <DEDUP_REMOVED lines=8> */
[C---:B------:R-:W-:Y:S03]  /*5f50*/  HMMA.16816.F32.BF16 R36, R20.reuse, R98, R36 ;  /* 0x000000621424723c */ /* 0x040fe60000041824 */
[----:B------:R-:W-:Y:S04]  /*5f60*/  FADD.FTZ R0, R138, R135 ;  /* 0x000000878a007221 */ /* 0x000fe80000010000 */
[C---:B------:R-:W-:Y:S01]  /*5f70*/  FADD.FTZ R0, R139.reuse, R0 ;  /* 0x000000008b007221 */ /* 0x040fe20000010000 */
[C---:B------:R-:W-:Y:S08]  /*5f80*/  HMMA.16816.F32.BF16 R40, R20.reuse, R108, R40 ;  /* 0x0000006c1428723c */ /* 0x040ff00000041828 */
[C---:B------:R-:W-:Y:S01]  /*5f90*/  HMMA.16816.F32.BF16 R44, R20.reuse, R110, R44 ;  /* 0x0000006e142c723c */ /* 0x040fe2000004182c */
[----:B------:R-:W-:Y:S07]  /*5fa0*/  LDSM.16.MT88.4 R108, [R141+0x9800] ;  /* 0x009800008d6c783b */ /* 0x000fee0000004200 */
[C---:B------:R-:W-:Y:S08]  /*5fb0*/  HMMA.16816.F32.BF16 R48, R20.reuse, R112, R48 ;  /* 0x000000701430723c */ /* 0x040ff00000041830 */
[C---:B------:R-:W-:Y:S01]  /*5fc0*/  HMMA.16816.F32.BF16 R52, R20.reuse, R114, R52 ;  /* 0x000000721434723c */ /* 0x040fe20000041834 */
[----:B------:R-:W-:Y:S07]  /*5fd0*/  LDSM.16.MT88.4 R112, [R140+0x9800] ;  /* 0x009800008c70783b */ /* 0x000fee0000004200 */
[C---:B---3--:R-:W-:Y:S08]  /*5fe0*/  HMMA.16816.F32.BF16 R56, R20.reuse, R24, R56 ;  /* 0x000000181438723c */ /* 0x048ff00000041838 */
[C---:B------:R-:W-:Y:S01]  /*5ff0*/  HMMA.16816.F32.BF16 R60, R20.reuse, R26, R60 ;  /* 0x0000001a143c723c */ /* 0x040fe2000004183c */
[----:B------:R-:W2:Y:S07]  /*6000*/  LDSM.16.MT88.4 R24, [R141+0xb000] ;  /* 0x00b000008d18783b */ /* 0x000eae0000004200 */
[C---:B-1----:R-:W-:Y:S08]  /*6010*/  HMMA.16816.F32.BF16 R64, R20.reuse, R88, R64 ;  /* 0x000000581440723c */ /* 0x042ff00000041840 */
[C---:B------:R-:W-:Y:S01]  /*6020*/  HMMA.16816.F32.BF16 R68, R20.reuse, R90, R68 ;  /* 0x0000005a1444723c */ /* 0x040fe20000041844 */
[----:B------:R-:W1:Y:S07]  /*6030*/  LDSM.16.MT88.4 R88, [R146+0x9800] ;  /* 0x009800009258783b */ /* 0x000e6e0000004200 */
[C---:B------:R-:W-:Y:S08]  /*6040*/  HMMA.16816.F32.BF16 R72, R20.reuse, R92, R72 ;  /* 0x0000005c1448723c */ /* 0x040ff00000041848 */
[C---:B------:R-:W-:Y:S08]  /*6050*/  HMMA.16816.F32.BF16 R76, R20.reuse, R94, R76 ;  /* 0x0000005e144c723c */ /* 0x040ff0000004184c */
[C---:B--2---:R-:W-:Y:S08]  /*6060*/  HMMA.16816.F32.BF16 R12, R20.reuse, R24, R12 ;  /* 0x00000018140c723c */ /* 0x044ff0000004180c */
[C---:B------:R-:W-:Y:S01]  /*6070*/  HMMA.16816.F32.BF16 R80, R20.reuse, R26, R80 ;  /* 0x0000001a1450723c */ /* 0x040fe20000041850 */
[----:B------:R-:W2:Y:S07]  /*6080*/  LDSM.16.MT88.4 R24, [R142+0xb800] ;  /* 0x00b800008e18783b */ /* 0x000eae0000004200 */
        /* <DEDUP_REMOVED lines=13> */
[C---:B-1----:R-:W-:Y:S01]  /*6160*/  HMMA.16816.F32.BF16 R96, R20.reuse, R88, R8 ;  /* 0x000000581460723c */ /* 0x042fe20000041808 */
[----:B------:R-:W1:Y:S02]  /*6170*/  LDSM.16.MT88.4 R8, [R141+0xb800] ;  /* 0x00b800008d08783b */ /* 0x000e640000004200 */
[----:B------:R-:W-:Y:S05]  /*6180*/  FADD.FTZ R165, R124, R165 ;  /* 0x000000a57ca57221 */ /* 0x000fea0000010000 */
        /* <DEDUP_REMOVED lines=11> */
[C---:B-1----:R-:W-:Y:S08]  /*6240*/  HMMA.16816.F32.BF16 R92, R20.reuse, R8, R12 ;  /* 0x00000008145c723c */ /* 0x042ff0000004180c */
[C---:B------:R-:W-:Y:S08]  /*6250*/  HMMA.16816.F32.BF16 R80, R20.reuse, R10, R80 ;  /* 0x0000000a1450723c */ /* 0x040ff00000041850 */
[C---:B------:R-:W-:Y:S08]  /*6260*/  HMMA.16816.F32.BF16 R88, R20.reuse, R28, R16 ;  /* 0x0000001c1458723c */ /* 0x040ff00000041810 */
[----:B------:R-:W-:Y:S01]  /*6270*/  HMMA.16816.F32.BF16 R84, R20, R30, R84 ;  /* 0x0000001e1454723c */ /* 0x000fe20000041854 */
[----:B------:R-:W-:Y:S08]  /*6280*/  @!UPT UIADD3 URZ, UPT, UPT, URZ, URZ, URZ ;  /* 0x000000fffffff290 */ /* 0x000ff0000fffe0ff */
[----:B------:R-:W-:Y:S11]  /*6290*/  @P2 BRA `(.L_x_5499) ;  /* 0xffffffd800782947 */ /* 0x000ff6000383ffff */
.L_x_5495:
[----:B------:R-:W1:Y:S01]  /*62a0*/  SHFL.BFLY PT, R5, R166, 0x2, 0x1f ;  /* 0x0c401f00a6057f89 */ /* 0x000e6200000e0000 */
[----:B------:R-:W2:Y:S01]  /*62b0*/  S2UR UR4, SR_CgaCtaId ;  /* 0x00000000000479c3 */ /* 0x000ea20000008800 */
[----:B------:R-:W-:Y:S01]  /*62c0*/  UMOV UR5, 0x400 ;  /* 0x0000040000057882 */ /* 0x000fe20000000000 */
[----:B------:R-:W-:Y:S01]  /*62d0*/  MOV R31, RZ ;  /* 0x000000ff001f7202 */ /* 0x000fe20000000f00 */
[----:B------:R-:W3:Y:S01]  /*62e0*/  SHFL.BFLY PT, R0, R165, 0x2, 0x1f ;  /* 0x0c401f00a5007f89 */ /* 0x000ee200000e0000 */
[----:B------:R-:W-:Y:S01]  /*62f0*/  BSSY.RECONVERGENT B0, `(.L_x_5500) ;  /* 0x00000d8000007945 */ /* 0x000fe20003800200 */
[----:B------:R-:W-:Y:S01]  /*6300*/  MOV R18, 0x7f800000 ;  /* 0x7f80000000127802 */ /* 0x000fe20000000f00 */
[----:B------:R-:W4:Y:S02]  /*6310*/  S2R R4, SR_TID.X ;  /* 0x0000000000047919 */ /* 0x000f240000002100 */
[----:B------:R-:W5:Y:S01]  /*6320*/  S2UR UR6, SR_CTAID.Z ;  /* 0x00000000000679c3 */ /* 0x000f620000002700 */
[----:B-1----:R-:W-:Y:S01]  /*6330*/  FADD.FTZ R12, R5, R166 ;  /* 0x000000a6050c7221 */ /* 0x002fe20000010000 */
[----:B--2---:R-:W-:Y:S01]  /*6340*/  ULEA UR4, UR4, UR5, 0x18 ;  /* 0x0000000504047291 */ /* 0x004fe2000f8ec0ff */
[----:B---3--:R-:W-:-:S03]  /*6350*/  FADD.FTZ R11, R0, R165 ;  /* 0x000000a5000b7221 */ /* 0x008fc60000010000 */
[----:B------:R-:W1:Y:S04]  /*6360*/  SHFL.BFLY PT, R7, R12, 0x1, 0x1f ;  /* 0x0c201f000c077f89 */ /* 0x000e6800000e0000 */
[----:B------:R-:W2:Y:S01]  /*6370*/  SHFL.BFLY PT, R6, R11, 0x1, 0x1f ;  /* 0x0c201f000b067f89 */ /* 0x000ea200000e0000 */
[C---:B----4-:R-:W-:Y:S02]  /*6380*/  SHF.L.U32 R2, R4.reuse, 0x1, RZ ;  /* 0x0000000104027819 */ /* 0x050fe400000006ff */
[C---:B------:R-:W-:Y:S02]  /*6390*/  SHF.L.U32 R9, R4.reuse, 0x4, RZ ;  /* 0x0000000404097819 */ /* 0x040fe400000006ff */
[----:B------:R-:W-:Y:S02]  /*63a0*/  SHF.L.U32 R0, R4, 0x5, RZ ;  /* 0x0000000504007819 */ /* 0x000fe400000006ff */
[----:B------:R-:W-:-:S02]  /*63b0*/  LOP3.LUT R5, R2, 0x6, RZ, 0xc0, !PT ;  /* 0x0000000602057812 */ /* 0x000fc400078ec0ff */
[----:B------:R-:W-:Y:S02]  /*63c0*/  LOP3.LUT R9, R9, 0x1c0, RZ, 0xc0, !PT ;  /* 0x000001c009097812 */ /* 0x000fe400078ec0ff */
[----:B------:R-:W-:Y:S02]  /*63d0*/  LOP3.LUT R0, R5, 0x7c00, R0, 0xf8, !PT ;  /* 0x00007c0005007812 */ /* 0x000fe400078ef800 */
[----:B------:R-:W-:Y:S01]  /*63e0*/  LOP3.LUT R9, R9, 0x38, R2, 0xf8, !PT ;  /* 0x0000003809097812 */ /* 0x000fe200078ef802 */
[----:B-1----:R-:W-:Y:S01]  /*63f0*/  FADD.FTZ R7, R12, R7 ;  /* 0x000000070c077221 */ /* 0x002fe20000010000 */
[----:B------:R-:W-:Y:S02]  /*6400*/  MOV R5, 0x20 ;  /* 0x0000002000057802 */ /* 0x000fe40000000f00 */
[----:B------:R-:W-:Y:S01]  /*6410*/  LOP3.LUT R0, R0, R9, RZ, 0xfc, !PT ;  /* 0x0000000900007212 */ /* 0x000fe200078efcff */
[----:B--2---:R-:W-:Y:S01]  /*6420*/  FADD.FTZ R6, R11, R6 ;  /* 0x000000060b067221 */ /* 0x004fe20000010000 */
[----:B------:R-:W1:Y:S01]  /*6430*/  MUFU.RCP R10, R7 ;  /* 0x00000007000a7308 */ /* 0x000e620000001000 */
[----:B------:R-:W-:-:S02]  /*6440*/  FSETP.NE.FTZ.AND P1, PT, R7, RZ, PT ;  /* 0x000000ff0700720b */ /* 0x000fc40003f35000 */
[----:B------:R-:W-:Y:S02]  /*6450*/  MOV R2, 0x10 ;  /* 0x0000001000027802 */ /* 0x000fe40000000f00 */
[----:B------:R-:W-:Y:S02]  /*6460*/  FSETP.NE.FTZ.AND P0, PT, R6, RZ, PT ;  /* 0x000000ff0600720b */ /* 0x000fe40003f15000 */
[----:B------:R-:W-:Y:S01]  /*6470*/  LEA R9, R0, UR4, 0x1 ;  /* 0x0000000400097c11 */ /* 0x000fe2000f8e08ff */
[----:B------:R-:W2:Y:S01]  /*6480*/  MUFU.RCP R8, R6 ;  /* 0x0000000600087308 */ /* 0x000ea20000001000 */
[----:B------:R-:W-:Y:S01]  /*6490*/  R2P PR, R4, 0x1c ;  /* 0x0000001c04007804 */ /* 0x000fe20000000000 */
[----:B------:R-:W3:Y:S01]  /*64a0*/  LDCU.U8 UR4, c[0x0][0x548] ;  /* 0x0000a900ff0477ac */ /* 0x000ee20008000000 */
[----:B------:R-:W-:Y:S02]  /*64b0*/  IADD3 R13, PT, PT, R9, 0x40, RZ ;  /* 0x00000040090d7810 */ /* 0x000fe40007ffe0ff */
[----:B------:R-:W-:-:S02]  /*64c0*/  SHF.R.U32.HI R16, RZ, 0x2, R4 ;  /* 0x00000002ff107819 */ /* 0x000fc40000011604 */
[----:B------:R-:W-:Y:S01]  /*64d0*/  SEL R0, R5, 0xffffffe0, !P3 ;  /* 0xffffffe005007807 */ /* 0x000fe20005800000 */
[----:B------:R-:W4:Y:S01]  /*64e0*/  @P1 MUFU.LG2 R7, R7 ;  /* 0x0000000700071308 */ /* 0x000f220000000c00 */
[----:B-1----:R-:W-:Y:S01]  /*64f0*/  FSEL R10, R10, 1, P1 ;  /* 0x3f8000000a0a7808 */ /* 0x002fe20000800000 */
[----:B------:R-:W1:Y:S01]  /*6500*/  @P0 LDC R14, c[0x0][0x458] ;  /* 0x00011600ff0e0b82 */ /* 0x000e620000000800 */
[----:B------:R-:W-:Y:S02]  /*6510*/  SEL R2, R2, 0xfffffff0, !P2 ;  /* 0xfffffff002027807 */ /* 0x000fe40005000000 */
        /* <DEDUP_REMOVED lines=22> */
[----:B------:R-:W-:Y:S01]  /*6680*/  @P4 IADD3 R13, PT, PT, R9, -0x40, RZ ;  /* 0xffffffc0090d4810 */ /* 0x000fe20007ffe0ff */
        /* <DEDUP_REMOVED lines=82> */
[----:B------:R-:W2:Y:S01]  /*6bb0*/  LDC R2, c[0x0][0x434] ;  /* 0x00010d00ff027b82 */ /* 0x000ea20000000800 */
[----:B------:R-:W-:Y:S01]  /*6bc0*/  F2FP.BF16.F32.PACK_AB R76, R77, R76 ;  /* 0x0000004c4d4c723e */ /* 0x000fe200000010ff */
[----:B------:R-:W-:Y:S01]  /*6bd0*/  STS [R17+0x400], R54 ;  /* 0x0004003611007388 */ /* 0x000fe20000000800 */
[----:B------:R-:W-:Y:S01]  /*6be0*/  F2FP.BF16.F32.PACK_AB R78, R79, R78 ;  /* 0x0000004e4f4e723e */ /* 0x000fe200000010ff */
[----:B------:R-:W5:Y:S01]  /*6bf0*/  @P0 MUFU.LG2 R6, R6 ;  /* 0x0000000600060308 */ /* 0x000f620000000c00 */
[----:B------:R-:W-:Y:S01]  /*6c00*/  F2FP.BF16.F32.PACK_AB R92, R93, R92 ;  /* 0x0000005c5d5c723e */ /* 0x000fe200000010ff */
[----:B------:R-:W-:Y:S01]  /*6c10*/  STS [R19], R56 ;  /* 0x0000003813007388 */ /* 0x000fe20000000800 */
[----:B------:R-:W-:Y:S01]  /*6c20*/  F2FP.BF16.F32.PACK_AB R94, R95, R94 ;  /* 0x0000005e5f5e723e */ /* 0x000fe200000010ff */
[----:B----4-:R-:W-:Y:S01]  /*6c30*/  @P1 FMUL.FTZ R7, R7, 0.69314718246459960938 ;  /* 0x3f31721807071820 */ /* 0x010fe20000410000 */
        /* <DEDUP_REMOVED lines=9> */
[----:B---3--:R-:W-:Y:S01]  /*6cd0*/  ISETP.NE.AND P2, PT, RZ, UR4, PT ;  /* 0x00000004ff007c0c */ /* 0x008fe2000bf45270 */
[----:B------:R-:W-:Y:S01]  /*6ce0*/  STS [R9+0x2000], R64 ;  /* 0x0020004009007388 */ /* 0x000fe20000000800 */
[----:B------:R-:W-:Y:S01]  /*6cf0*/  LOP3.LUT P3, RZ, R4, 0x3, RZ, 0xc0, !PT ;  /* 0x0000000304ff7812 */ /* 0x000fe2000786c0ff */
[----:B-----5:R-:W-:-:S02]  /*6d00*/  @P0 FMUL.FTZ R6, R6, 0.69314718246459960938 ;  /* 0x3f31721806060820 */ /* 0x020fc40000410000 */
[----:B------:R3:W-:Y:S04]  /*6d10*/  STS [R9+0x2400], R66 ;  /* 0x0024004209007388 */ /* 0x0007e80000000800 */
[----:B------:R-:W-:Y:S04]  /*6d20*/  STS [R5+0x2000], R68 ;  /* 0x0020004405007388 */ /* 0x000fe80000000800 */
[----:B------:R4:W-:Y:S04]  /*6d30*/  STS [R5+0x2400], R70 ;  /* 0x0024004605007388 */ /* 0x0009e80000000800 */
[----:B------:R-:W-:Y:S04]  /*6d40*/  STS [R11+0x2000], R72 ;  /* 0x002000480b007388 */ /* 0x000fe80000000800 */
[----:B------:R5:W-:Y:S04]  /*6d50*/  STS [R11+0x2400], R74 ;  /* 0x0024004a0b007388 */ /* 0x000be80000000800 */
[----:B------:R-:W-:Y:S04]  /*6d60*/  STS [R15+0x2000], R76 ;  /* 0x0020004c0f007388 */ /* 0x000fe80000000800 */
[----:B------:R1:W-:Y:S01]  /*6d70*/  STS [R15+0x2400], R78 ;  /* 0x0024004e0f007388 */ /* 0x0003e20000000800 */
[----:B---3--:R-:W3:Y:S03]  /*6d80*/  LDC.64 R8, c[0x0][0x408] ;  /* 0x00010200ff087b82 */ /* 0x008ee60000000a00 */
[----:B------:R-:W-:Y:S04]  /*6d90*/  STS [R13+0x2000], R92 ;  /* 0x0020005c0d007388 */ /* 0x000fe80000000800 */
[----:B------:R2:W-:Y:S01]  /*6da0*/  STS [R13+0x2400], R94 ;  /* 0x0024005e0d007388 */ /* 0x0005e20000000800 */
[----:B----4-:R-:W4:Y:S03]  /*6db0*/  @!P2 LDC R5, c[0x0][0x3e0] ;  /* 0x0000f800ff05ab82 */ /* 0x010f260000000800 */
[----:B------:R-:W-:Y:S04]  /*6dc0*/  STS [R17+0x2000], R80 ;  /* 0x0020005011007388 */ /* 0x000fe80000000800 */
[----:B------:R3:W-:Y:S01]  /*6dd0*/  STS [R17+0x2400], R82 ;  /* 0x0024005211007388 */ /* 0x0007e20000000800 */
[----:B-----5:R-:W3:Y:S03]  /*6de0*/  LDC.64 R10, c[0x0][0x410] ;  /* 0x00010400ff0a7b82 */ /* 0x020ee60000000a00 */
[----:B------:R-:W-:Y:S04]  /*6df0*/  STS [R19+0x2000], R88 ;  /* 0x0020005813007388 */ /* 0x000fe80000000800 */
[----:B------:R5:W-:Y:S01]  /*6e00*/  STS [R19+0x2400], R90 ;  /* 0x0024005a13007388 */ /* 0x000be20000000800 */
[----:B-1----:R-:W1:Y:S03]  /*6e10*/  @P2 LDC R15, c[0x0][0x454] ;  /* 0x00011500ff0f2b82 */ /* 0x002e660000000800 */
[----:B------:R-:W-:Y:S04]  /*6e20*/  STS [R29+0x2000], R84 ;  /* 0x002000541d007388 */ /* 0x000fe80000000800 */
[----:B------:R1:W-:Y:S01]  /*6e30*/  STS [R29+0x2400], R86 ;  /* 0x002400561d007388 */ /* 0x0003e20000000800 */
[----:B--2---:R-:W2:Y:S01]  /*6e40*/  LDC.64 R12, c[0x0][0x400] ;  /* 0x00010000ff0c7b82 */ /* 0x004ea20000000a00 */
[----:B----4-:R-:W-:-:S07]  /*6e50*/  @!P2 IMAD R5, R156, R5, UR6 ;  /* 0x000000069c05ae24 */ /* 0x010fce000f8e0205 */
[----:B------:R-:W-:Y:S01]  /*6e60*/  BAR.SYNC.DEFER_BLOCKING 0x0 ;  /* 0x0000000000007b1d */ /* 0x000fe20000010000 */
[----:B------:R-:W-:-:S07]  /*6e70*/  @!P2 IMAD R5, R5, R2, RZ ;  /* 0x000000020505a224 */ /* 0x000fce00078e02ff */
[----:B---3--:R-:W3:Y:S01]  /*6e80*/  @P1 LDC R17, c[0x0][0x458] ;  /* 0x00011600ff111b82 */ /* 0x008ee20000000800 */
[----:B------:R-:W4:Y:S01]  /*6e90*/  S2R R0, SR_TID.X ;  /* 0x0000000000007919 */ /* 0x000f220000002100 */
[----:B-----5:R-:W-:Y:S01]  /*6ea0*/  SHF.R.U32.HI R19, RZ, 0x1, R4 ;  /* 0x00000001ff137819 */ /* 0x020fe20000011604 */
[----:B-1----:R-:W-:Y:S01]  /*6eb0*/  @P2 IMAD R15, R15, UR6, RZ ;  /* 0x000000060f0f2c24 */ /* 0x002fe2000f8e02ff */
[----:B------:R-:W-:Y:S01]  /*6ec0*/  MOV R4, 0x7f800000 ;  /* 0x7f80000000047802 */ /* 0x000fe20000000f00 */
[----:B------:R-:W-:Y:S01]  /*6ed0*/  @P0 FFMA.FTZ R4, R3, R14, R6 ;  /* 0x0000000e03040223 */ /* 0x000fe20000010006 */
[----:B------:R-:W-:Y:S01]  /*6ee0*/  LOP3.LUT R19, R19, 0x30, RZ, 0xc0, !PT ;  /* 0x0000003013137812 */ /* 0x000fe200078ec0ff */
[----:B------:R-:W-:-:S03]  /*6ef0*/  @P2 IMAD R5, R156, R2, R15 ;  /* 0x000000029c052224 */ /* 0x000fc600078e020f */
[----:B------:R-:W-:Y:S01]  /*6f00*/  LOP3.LUT R16, R19, 0x7, R16, 0xf8, !PT ;  /* 0x0000000713107812 */ /* 0x000fe200078ef810 */
[----:B------:R1:W1:Y:S04]  /*6f10*/  LDS.128 R24, [R157] ;  /* 0x000000009d187984 */ /* 0x0002680000000c00 */
[----:B------:R1:W1:Y:S01]  /*6f20*/  LDS.128 R20, [R157+0x2000] ;  /* 0x002000009d147984 */ /* 0x0002620000000c00 */
[----:B---3--:R-:W-:Y:S01]  /*6f30*/  @P1 FFMA.FTZ R18, R100, R17, R7 ;  /* 0x0000001164121223 */ /* 0x008fe20000010007 */
[----:B----4-:R-:W-:-:S04]  /*6f40*/  SHF.L.U32 R30, R0, 0x3, RZ ;  /* 0x00000003001e7819 */ /* 0x010fc800000006ff */
[----:B------:R-:W-:-:S05]  /*6f50*/  LOP3.LUT R30, R30, 0x38, RZ, 0xc0, !PT ;  /* 0x000000381e1e7812 */ /* 0x000fca00078ec0ff */
[----:B------:R-:W-:-:S04]  /*6f60*/  IMAD.WIDE.U32 R28, R158, R8, R30 ;  /* 0x000000089e1c7225 */ /* 0x000fc800078e001e */
[----:B------:R-:W-:Y:S02]  /*6f70*/  IMAD R29, R158, R9, R29 ;  /* 0x000000099e1d7224 */ /* 0x000fe400078e021d */
[----:B--2---:R-:W-:-:S04]  /*6f80*/  IMAD.WIDE.U32 R32, R156, R12, R28 ;  /* 0x0000000c9c207225 */ /* 0x004fc800078e001c */
[----:B------:R-:W-:Y:S01]  /*6f90*/  IMAD R3, R156, R13, R33 ;  /* 0x0000000d9c037224 */ /* 0x000fe200078e0221 */
        /* <DEDUP_REMOVED lines=13> */
.L_x_5501:
[----:B------:R-:W-:Y:S05]  /*7070*/  BSYNC.RECONVERGENT B0 ;  /* 0x0000000000007941 */ /* 0x000fea0003800200 */
.L_x_5500:
[----:B------:R-:W2:Y:S01]  /*7080*/  LDS.128 R28, [R157+0x800] ;  /* 0x000800009d1c7984 */ /* 0x000ea20000000c00 */
[----:B------:R-:W-:Y:S01]  /*7090*/  IMAD.MOV.U32 R2, RZ, RZ, R32 ;  /* 0x000000ffff027224 */ /* 0x000fe200078e0020 */
[----:B------:R-:W3:Y:S01]  /*70a0*/  LDCU.64 UR4, c[0x0][0x3f0] ;  /* 0x00007e00ff0477ac */ /* 0x000ee20008000a00 */
[----:B------:R-:W-:Y:S01]  /*70b0*/  SHF.R.U32.HI R0, RZ, 0x3, R0 ;  /* 0x00000003ff007819 */ /* 0x000fe20000011600 */
[----:B-1----:R-:W1:Y:S01]  /*70c0*/  LDS.128 R12, [R157+0x2800] ;  /* 0x002800009d0c7984 */ /* 0x002e620000000c00 */
[----:B------:R-:W-:-:S03]  /*70d0*/  IMAD.WIDE.U32 R2, R10, UR6, R2 ;  /* 0x000000060a027c25 */ /* 0x000fc6000f8e0002 */
[----:B------:R-:W4:Y:S01]  /*70e0*/  LDS.128 R16, [R157+0x1000] ;  /* 0x001000009d107984 */ /* 0x000f220000000c00 */
[----:B------:R-:W-:-:S03]  /*70f0*/  IMAD R3, R11, UR6, R3 ;  /* 0x000000060b037c24 */ /* 0x000fc6000f8e0203 */
[----:B------:R-:W5:Y:S01]  /*7100*/  LDS.128 R4, [R157+0x3000] ;  /* 0x003000009d047984 */ /* 0x000f620000000c00 */
[----:B------:R-:W-:-:S03]  /*7110*/  IMAD.WIDE.U32 R40, R0, R8, R2 ;  /* 0x0000000800287225 */ /* 0x000fc600078e0002 */
[----:B------:R-:W5:Y:S01]  /*7120*/  LDS.128 R32, [R157+0x1800] ;  /* 0x001800009d207984 */ /* 0x000f620000000c00 */
[----:B------:R-:W-:Y:S02]  /*7130*/  IMAD R0, R0, R9, R41 ;  /* 0x0000000900007224 */ /* 0x000fe400078e0229 */
[----:B------:R-:W-:Y:S01]  /*7140*/  IMAD.SHL.U32 R2, R8, 0x20, RZ ;  /* 0x0000002008027824 */ /* 0x000fe200078e00ff */
[----:B------:R-:W5:Y:S01]  /*7150*/  LDS.128 R36, [R157+0x3800] ;  /* 0x003800009d247984 */ /* 0x000f620000000c00 */
[----:B---3--:R-:W-:-:S04]  /*7160*/  LEA R10, P0, R40, UR4, 0x1 ;  /* 0x00000004280a7c11 */ /* 0x008fc8000f8008ff */
[----:B------:R-:W-:Y:S02]  /*7170*/  LEA.HI.X R11, R40, UR5, R0, 0x1, P0 ;  /* 0x00000005280b7c11 */ /* 0x000fe400080f0c00 */
[CC--:B------:R-:W-:Y:S02]  /*7180*/  LEA R40, P0, R8.reuse, R10.reuse, 0x6 ;  /* 0x0000000a08287211 */ /* 0x0c0fe400078030ff */
[--C-:B------:R-:W-:Y:S01]  /*7190*/  SHF.L.U64.HI R0, R8, 0x5, R9.reuse ;  /* 0x0000000508007819 */ /* 0x100fe20000010209 */
[----:B------:R-:W-:Y:S01]  /*71a0*/  STG.E.128 desc[UR22][R10.64], R24 ;  /* 0x000000180a007986 */ /* 0x000fe2000c101d16 */
[----:B------:R-:W-:Y:S02]  /*71b0*/  IADD3 R42, P1, PT, R2, R10, RZ ;  /* 0x0000000a022a7210 */ /* 0x000fe40007f3e0ff */
[----:B------:R-:W-:Y:S01]  /*71c0*/  LEA.HI.X R41, R8, R11, R9, 0x6, P0 ;  /* 0x0000000b08297211 */ /* 0x000fe200000f3409 */
[----:B------:R-:W-:Y:S01]  /*71d0*/  STG.E.128 desc[UR22][R10.64+0x80], R20 ;  /* 0x000080140a007986 */ /* 0x000fe2000c101d16 */
[----:B------:R-:W-:Y:S01]  /*71e0*/  IADD3 R2, P0, PT, R40, R2, RZ ;  /* 0x0000000228027210 */ /* 0x000fe20007f1e0ff */
[----:B------:R-:W-:-:S04]  /*71f0*/  IMAD.X R43, R0, 0x1, R11, P1 ;  /* 0x00000001002b7824 */ /* 0x000fc800008e060b */
[----:B------:R-:W-:Y:S01]  /*7200*/  IMAD.X R3, R41, 0x1, R0, P0 ;  /* 0x0000000129037824 */ /* 0x000fe200000e0600 */
[----:B--2---:R-:W-:Y:S04]  /*7210*/  STG.E.128 desc[UR22][R42.64], R28 ;  /* 0x0000001c2a007986 */ /* 0x004fe8000c101d16 */
[----:B-1----:R-:W-:Y:S04]  /*7220*/  STG.E.128 desc[UR22][R42.64+0x80], R12 ;  /* 0x0000800c2a007986 */ /* 0x002fe8000c101d16 */
[----:B----4-:R-:W-:Y:S04]  /*7230*/  STG.E.128 desc[UR22][R40.64], R16 ;  /* 0x0000001028007986 */ /* 0x010fe8000c101d16 */
[----:B-----5:R-:W-:Y:S04]  /*7240*/  STG.E.128 desc[UR22][R40.64+0x80], R4 ;  /* 0x0000800428007986 */ /* 0x020fe8000c101d16 */
[----:B------:R-:W-:Y:S04]  /*7250*/  STG.E.128 desc[UR22][R2.64], R32 ;  /* 0x0000002002007986 */ /* 0x000fe8000c101d16 */
[----:B------:R-:W-:Y:S01]  /*7260*/  STG.E.128 desc[UR22][R2.64+0x80], R36 ;  /* 0x0000802402007986 */ /* 0x000fe2000c101d16 */
[----:B------:R-:W-:Y:S05]  /*7270*/  EXIT ;  /* 0x000000000000794d */ /* 0x000fea0003800000 */
.L_x_5502:
        /* <DEDUP_REMOVED lines=16> */
.L_x_7244:


//--------------------- .text._ZN5flash24flash_fwd_splitkv_kernelI23Flash_fwd_kernel_traitsILi128ELi64ELi64ELi4ELb0ELb0EN7cutlass10bfloat16_tE19Flash_kernel_traitsILi128ELi64ELi64ELi4ES3_EELb1ELb0ELb0ELb1ELb1ELb1ELb0ELb0EEEvNS_16Flash_fwd_paramsE --------------------------
	.section	.text._ZN5flash24flash_fwd_splitkv_kernelI23Flash_fwd_kernel_traitsILi128ELi64ELi64ELi4ELb0ELb0EN7cutlass10bfloat16_tE19Flash_kernel_traitsILi128ELi64ELi64ELi4ES3_EELb1ELb0ELb0ELb1ELb1ELb1ELb0ELb0EEEvNS_16Flash_fwd_paramsE,"ax",@progbits
	.align	128
        .global         _ZN5flash24flash_fwd_splitkv_kernelI23Flash_fwd_kernel_traitsILi128ELi64ELi64ELi4ELb0ELb0EN7cutlass10bfloat16_tE19Flash_kernel_traitsILi128ELi64ELi64ELi4ES3_EELb1ELb0ELb0ELb1ELb1ELb1ELb0ELb0EEEvNS_16Flash_fwd_paramsE
        .type           _ZN5flash24flash_fwd_splitkv_kernelI23Flash_fwd_kernel_traitsILi128ELi64ELi64ELi4ELb0ELb0EN7cutlass10bfloat16_tE19Flash_kernel_traitsILi128ELi64ELi64ELi4ES3_EELb1ELb0ELb0ELb1ELb1ELb1ELb0ELb0EEEvNS_16Flash_fwd_paramsE,@function
        .size           _ZN5flash24flash_fwd_splitkv_kernelI23Flash_fwd_kernel_traitsILi128ELi64ELi64ELi4ELb0ELb0EN7cutlass10bfloat16_tE19Flash_kernel_traitsILi128ELi64ELi64ELi4ES3_EELb1ELb0ELb0ELb1ELb1ELb1ELb0ELb0EEEvNS_16Flash_fwd_paramsE,(.L_x_7245 - _ZN5flash24flash_fwd_splitkv_kernelI23Flash_fwd_kernel_traitsILi128ELi64ELi64ELi4ELb0ELb0EN7cutlass10bfloat16_tE19Flash_kernel_traitsILi128ELi64ELi64ELi4ES3_EELb1ELb0ELb0ELb1ELb1ELb1ELb0ELb0EEEvNS_16Flash_fwd_paramsE)
        .other          _ZN5flash24flash_fwd_splitkv_kernelI23Flash_fwd_kernel_traitsILi128ELi64ELi64ELi4ELb0ELb0EN7cutlass10bfloat16_tE19Flash_kernel_traitsILi128ELi64ELi64ELi4ES3_EELb1ELb0ELb0ELb1ELb1ELb1ELb0ELb0EEEvNS_16Flash_fwd_paramsE,@"STO_CUDA_ENTRY STV_DEFAULT"
_ZN5flash24flash_fwd_splitkv_kernelI23Flash_fwd_kernel_traitsILi128ELi64ELi64ELi4ELb0ELb0EN7cutlass10bfloat16_tE19Flash_kernel_traitsILi128ELi64ELi64ELi4ES3_EELb1ELb0ELb0ELb1ELb1ELb1ELb0ELb0EEEvNS_16Flash_fwd_paramsE:
.text._ZN5flash24flash_fwd_splitkv_kernelI23Flash_fwd_kernel_traitsILi128ELi64ELi64ELi4ELb0ELb0EN7cutlass10bfloat16_tE19Flash_kernel_traitsILi128ELi64ELi64ELi4ES3_EELb1ELb0ELb0ELb1ELb1ELb1ELb0ELb0EEEvNS_16Flash_fwd_paramsE:
        /* <DEDUP_REMOVED lines=116> */
.L_x_5503:
        /* <DEDUP_REMOVED lines=8> */
.L_x_5504:
        /* <DEDUP_REMOVED lines=99> */
.L_x_5505:
        /* <DEDUP_REMOVED lines=67> */
.L_x_5506:
        /* <DEDUP_REMOVED lines=47> */
[C---:B------:R-:W-:Y:S01]  /*1510*/  LEA R22, P3, R16.reuse, UR8, 0x1 ;  /* 0x0000000810167c11 */ /* 0x040fe2000f8608ff */
[----:B------:R-:W-:Y:S01]  /*1520*/  IMAD.IADD R11, R17, 0x1, R11 ;  /* 0x00000001110b7824 */ /* 0x000fe200078e020b */
[----:B-1----:R-:W-:Y:S01]  /*1530*/  ULEA UR5, UR5, UR4, 0x18 ;  /* 0x0000000405057291 */ /* 0x002fe2000f8ec0ff */
[----:B------:R-:W-:Y:S01]  /*1540*/  IMAD.X R5, R9, 0x1, R19, P2 ;  /* 0x0000000109057824 */ /* 0x000fe200010e0613 */
[----:B------:R-:W-:Y:S01]  /*1550*/  IADD3.X R9, PT, PT, R19, UR24, R9, P1, P0 ;  /* 0x0000001813097c10 */ /* 0x000fe20008fe0409 */
[----:B------:R-:W1:Y:S01]  /*1560*/  LDCU UR4, c[0x0][0x50c] ;  /* 0x0000a180ff0477ac */ /* 0x000e620008000800 */
[----:B------:R-:W-:-:S02]  /*1570*/  LEA.HI.X R23, R16, UR9, R11, 0x1, P3 ;  /* 0x0000000910177c11 */ /* 0x000fc400098f0c0b */
        /* <DEDUP_REMOVED lines=58> */
[----:B--2---:R-:W-:-:S04]  /*1920*/  IADD3 R10, P0, PT, R8, UR6, RZ ;  /* 0x00000006080a7c10 */ /* 0x004fc8000ff1e0ff */
        /* <DEDUP_REMOVED lines=21> */
[----:B------:R-:W4:Y:S01]  /*1a80*/  LDSM.16.M88.4 R48, [R156+UR5+0x5000] ;  /* 0x005000059c30783b */ /* 0x000f220008000200 */
[----:B--2---:R-:W-:-:S03]  /*1a90*/  VIADD R2, R156, UR5 ;  /* 0x000000059c027c36 */ /* 0x004fc60008000000 */
[----:B------:R-:W2:Y:S01]  /*1aa0*/  LDSM.16.M88.4 R36, [R156+UR5+0x4000] ;  /* 0x004000059c24783b */ /* 0x000ea20008000200 */
[----:B------:R-:W-:-:S03]  /*1ab0*/  IMAD.IADD R151, R5, 0x1, R2 ;  /* 0x0000000105977824 */ /* 0x000fc600078e0202 */
[----:B------:R-:W5:Y:S01]  /*1ac0*/  LDSM.16.M88.4 R56, [R156+UR5+0x4800] ;  /* 0x004800059c38783b */ /* 0x000f620008000200 */
[----:B------:R-:W-:-:S03]  /*1ad0*/  IMAD.IADD R150, R0, 0x1, R2 ;  /* 0x0000000100967824 */ /* 0x000fc600078e0202 */
[----:B------:R-:W1:Y:S01]  /*1ae0*/  LDSM.16.M88.4 R12, [R156+UR5+0x5800] ;  /* 0x005800059c0c783b */ /* 0x000e620008000200 */
[----:B------:R-:W-:-:S03]  /*1af0*/  IMAD.IADD R149, R5, 0x1, R150 ;  /* 0x0000000105957824 */ /* 0x000fc600078e0296 */
[----:B------:R-:W-:Y:S04]  /*1b00*/  LDSM.16.M88.4 R72, [R155] ;  /* 0x000000009b48783b */ /* 0x000fe80000000200 */
[----:B---3--:R-:W3:Y:S04]  /*1b10*/  LDSM.16.M88.4 R8, [R151+0x5000] ;  /* 0x005000009708783b */ /* 0x008ee80000000200 */
[----:B------:R-:W3:Y:S04]  /*1b20*/  LDSM.16.M88.4 R16, [R151+0x4000] ;  /* 0x004000009710783b */ /* 0x000ee80000000200 */
[----:B------:R-:W3:Y:S04]  /*1b30*/  LDSM.16.M88.4 R64, [R151+0x4800] ;  /* 0x004800009740783b */ /* 0x000ee80000000200 */
[----:B------:R-:W3:Y:S04]  /*1b40*/  LDSM.16.M88.4 R40, [R151+0x5800] ;  /* 0x005800009728783b */ /* 0x000ee80000000200 */
[----:B------:R-:W-:Y:S01]  /*1b50*/  LDSM.16.M88.4 R20, [R150+0x4000] ;  /* 0x004000009614783b */ /* 0x000fe20000000200 */
[C---:B----4-:R-:W-:Y:S03]  /*1b60*/  HMMA.16816.F32.BF16 R52, R28.reuse, R48, RZ ;  /* 0x000000301c34723c */ /* 0x050fe600000418ff */
[----:B------:R-:W-:Y:S04]  /*1b70*/  LDSM.16.M88.4 R76, [R153] ;  /* 0x00000000994c783b */ /* 0x000fe80000000200 */
[----:B------:R-:W-:Y:S01]  /*1b80*/  LDSM.16.M88.4 R68, [R157+0x2000] ;  /* 0x002000009d44783b */ /* 0x000fe20000000200 */
[C---:B--2---:R-:W-:Y:S03]  /*1b90*/  HMMA.16816.F32.BF16 R24, R28.reuse, R36, RZ ;  /* 0x000000241c18723c */ /* 0x044fe600000418ff */
[----:B------:R-:W-:Y:S04]  /*1ba0*/  LDSM.16.M88.4 R84, [R151+0x6000] ;  /* 0x006000009754783b */ /* 0x000fe80000000200 */
[----:B------:R-:W-:Y:S01]  /*1bb0*/  LDSM.16.M88.4 R80, [R149+0x5800] ;  /* 0x005800009550783b */ /* 0x000fe20000000200 */
[C---:B-----5:R-:W-:Y:S03]  /*1bc0*/  HMMA.16816.F32.BF16 R60, R28.reuse, R56, RZ ;  /* 0x000000381c3c723c */ /* 0x060fe600000418ff */
[----:B------:R-:W0:Y:S05]  /*1bd0*/  LDGDEPBAR ;  /* 0x00000000000079af */ /* 0x000e2a0000000000 */
[C---:B------:R-:W-:Y:S08]  /*1be0*/  HMMA.16816.F32.BF16 R48, R28.reuse, R50, RZ ;  /* 0x000000321c30723c */ /* 0x040ff000000418ff */
[C---:B------:R-:W-:Y:S08]  /*1bf0*/  HMMA.16816.F32.BF16 R36, R28.reuse, R38, RZ ;  /* 0x000000261c24723c */ /* 0x040ff000000418ff */
[C---:B------:R-:W-:Y:S08]  /*1c00*/  HMMA.16816.F32.BF16 R56, R28.reuse, R58, RZ ;  /* 0x0000003a1c38723c */ /* 0x040ff000000418ff */
[C---:B-1----:R-:W-:Y:S08]  /*1c10*/  HMMA.16816.F32.BF16 R44, R28.reuse, R12, RZ ;  /* 0x0000000c1c2c723c */ /* 0x042ff000000418ff */
[----:B------:R-:W-:Y:S01]  /*1c20*/  HMMA.16816.F32.BF16 R28, R28, R14, RZ ;  /* 0x0000000e1c1c723c */ /* 0x000fe200000418ff */
[----:B------:R-:W1:Y:S07]  /*1c30*/  LDSM.16.M88.4 R12, [R154] ;  /* 0x000000009a0c783b */ /* 0x000e6e0000000200 */
        /* <DEDUP_REMOVED lines=11> */
[----:B------:R-:W5:Y:S04]  /*1cf0*/  LDSM.16.M88.4 R28, [R150+0x5800] ;  /* 0x00580000961c783b */ /* 0x000f680000000200 */
[----:B------:R-:W5:Y:S03]  /*1d00*/  LDSM.16.M88.4 R40, [R156+UR5+0x6000] ;  /* 0x006000059c28783b */ /* 0x000f660008000200 */
        /* <DEDUP_REMOVED lines=9> */
[C---:B----4-:R-:W-:Y:S08]  /*1da0*/  HMMA.16816.F32.BF16 R24, R76.reuse, R64, R24 ;  /* 0x000000404c18723c */ /* 0x050ff00000041818 */
[----:B------:R-:W-:Y:S01]  /*1db0*/  HMMA.16816.F32.BF16 R36, R76, R66, R36 ;  /* 0x000000424c24723c */ /* 0x000fe20000041824 */
[----:B------:R-:W-:Y:S07]  /*1dc0*/  LDSM.16.M88.4 R64, [R156+UR5+0x6800] ;  /* 0x006800059c40783b */ /* 0x000fee0008000200 */
[C---:B-----5:R-:W-:Y:S08]  /*1dd0*/  HMMA.16816.F32.BF16 R44, R12.reuse, R28, R44 ;  /* 0x0000001c0c2c723c */ /* 0x060ff0000004182c */
[----:B------:R-:W-:Y:S01]  /*1de0*/  HMMA.16816.F32.BF16 R72, R12, R30, R72 ;  /* 0x0000001e0c48723c */ /* 0x000fe20000041848 */
[----:B------:R-:W-:Y:S04]  /*1df0*/  LDSM.16.M88.4 R12, [R154+0x2000] ;  /* 0x002000009a0c783b */ /* 0x000fe80000000200 */
[----:B------:R-:W4:Y:S03]  /*1e00*/  LDSM.16.M88.4 R28, [R150+0x6000] ;  /* 0x00600000961c783b */ /* 0x000f260000000200 */
[C---:B------:R-:W-:Y:S08]  /*1e10*/  HMMA.16816.F32.BF16 R24, R68.reuse, R40, R24 ;  /* 0x000000284418723c */ /* 0x040ff00000041818 */
[----:B------:R-:W-:Y:S01]  /*1e20*/  HMMA.16816.F32.BF16 R36, R68, R42, R36 ;  /* 0x0000002a4424723c */ /* 0x000fe20000041824 */
[----:B------:R-:W-:Y:S07]  /*1e30*/  LDSM.16.M88.4 R40, [R151+0x6800] ;  /* 0x006800009728783b */ /* 0x000fee0000000200 */
[C---:B-1----:R-:W-:Y:S08]  /*1e40*/  HMMA.16816.F32.BF16 R60, R76.reuse, R20, R60 ;  /* 0x000000144c3c723c */ /* 0x042ff0000004183c */
[C---:B------:R-:W-:Y:S01]  /*1e50*/  HMMA.16816.F32.BF16 R56, R76.reuse, R22, R56 ;  /* 0x000000164c38723c */ /* 0x040fe20000041838 */
[----:B------:R-:W-:Y:S07]  /*1e60*/  LDSM.16.M88.4 R20, [R149+0x6000] ;  /* 0x006000009514783b */ /* 0x000fee0000000200 */
[C---:B--2---:R-:W-:Y:S08]  /*1e70*/  HMMA.16816.F32.BF16 R52, R76.reuse, R8, R52 ;  /* 0x000000084c34723c */ /* 0x044ff00000041834 */
[----:B------:R-:W-:Y:S01]  /*1e80*/  HMMA.16816.F32.BF16 R48, R76, R10, R48 ;  /* 0x0000000a4c30723c */ /* 0x000fe20000041830 */
[----:B------:R-:W1:Y:S07]  /*1e90*/  LDSM.16.M88.4 R8, [R153+0x2000] ;  /* 0x002000009908783b */ /* 0x000e6e0000000200 */
[C---:B---3--:R-:W-:Y:S08]  /*1ea0*/  HMMA.16816.F32.BF16 R24, R16.reuse, R84, R24 ;  /* 0x000000541018723c */ /* 0x048ff00000041818 */
[----:B------:R-:W-:Y:S08]  /*1eb0*/  HMMA.16816.F32.BF16 R36, R16, R86, R36 ;  /* 0x000000561024723c */ /* 0x000ff00000041824 */
[C---:B------:R-:W-:Y:S08]  /*1ec0*/  HMMA.16816.F32.BF16 R44, R76.reuse, R80, R44 ;  /* 0x000000504c2c723c */ /* 0x040ff0000004182c */
[----:B------:R-:W-:Y:S08]  /*1ed0*/  HMMA.16816.F32.BF16 R72, R76, R82, R72 ;  /* 0x000000524c48723c */ /* 0x000ff00000041848 */
[C---:B----4-:R-:W-:Y:S08]  /*1ee0*/  HMMA.16816.F32.BF16 R24, R12.reuse, R28, R24 ;  /* 0x0000001c0c18723c */ /* 0x050ff00000041818 */
[----:B------:R-:W-:Y:S01]  /*1ef0*/  HMMA.16816.F32.BF16 R36, R12, R30, R36 ;  /* 0x0000001e0c24723c */ /* 0x000fe20000041824 */
[----:B------:R-:W2:Y:S07]  /*1f00*/  LDSM.16.M88.4 R28, [R156+UR5+0x7000] ;  /* 0x007000059c1c783b */ /* 0x000eae0008000200 */
[C---:B------:R-:W-:Y:S01]  /*1f10*/  HMMA.16816.F32.BF16 R76, R68.reuse, R64, R60 ;  /* 0x00000040444c723c */ /* 0x040fe2000004183c */
[----:B------:R-:W3:Y:S07]  /*1f20*/  LDSM.16.M88.4 R60, [R150+0x6800] ;  /* 0x00680000963c783b */ /* 0x000eee0000000200 */
[----:B------:R-:W-:Y:S08]  /*1f30*/  HMMA.16816.F32.BF16 R56, R68, R66, R56 ;  /* 0x000000424438723c */ /* 0x000ff00000041838 */
[C---:B-1----:R-:W-:Y:S08]  /*1f40*/  HMMA.16816.F32.BF16 R24, R8.reuse, R20, R24 ;  /* 0x000000140818723c */ /* 0x042ff00000041818 */
[----:B------:R-:W-:Y:S01]  /*1f50*/  HMMA.16816.F32.BF16 R36, R8, R22, R36 ;  /* 0x000000160824723c */ /* 0x000fe20000041824 */
[----:B------:R-:W1:Y:S07]  /*1f60*/  LDSM.16.M88.4 R20, [R151+0x7000] ;  /* 0x007000009714783b */ /* 0x000e6e0000000200 */
[----:B------:R-:W-:Y:S01]  /*1f70*/  HMMA.16816.F32.BF16 R80, R16, R40, R76 ;  /* 0x000000281050723c */ /* 0x000fe2000004184c */
[----:B------:R-:W-:Y:S02]  /*1f80*/  LDSM.16.M88.4 R76, [R149+0x6800] ;  /* 0x00680000954c783b */ /* 0x000fe40000000200 */
[----:B------:R-:W-:Y:S01]  /*1f90*/  FMUL.FTZ R2, R24, UR4 ;  /* 0x0000000418027c20 */ /* 0x000fe20008410000 */
[----:B------:R-:W-:Y:S01]  /*1fa0*/  FMUL.FTZ R64, R25, UR4 ;  /* 0x0000000419407c20 */ /* 0x000fe20008410000 */
[----:B------:R-:W-:Y:S01]  /*1fb0*/  FMUL.FTZ R3, R26, UR4 ;  /* 0x000000041a037c20 */ /* 0x000fe20008410000 */
[----:B------:R-:W-:-:S02]  /*1fc0*/  FMUL.FTZ R65, R27, UR4 ;  /* 0x000000041b417c20 */ /* 0x000fc40008410000 */
[----:B------:R-:W-:Y:S01]  /*1fd0*/  HMMA.16816.F32.BF16 R56, R16, R42, R56 ;  /* 0x0000002a1038723c */ /* 0x000fe20000041838 */
[----:B------:R-:W4:Y:S01]  /*1fe0*/  LDSM.16.M88.4 R40, [R156+UR5+0x7800] ;  /* 0x007800059c28783b */ /* 0x000f220008000200 */
[----:B------:R-:W5:Y:S01]  /*1ff0*/  MUFU.TANH R64, R64 ;  /* 0x0000004000407308 */ /* 0x000f620000002400 */
[----:B------:R-:W-:Y:S01]  /*2000*/  FMUL.FTZ R36, R36, UR4 ;  /* 0x0000000424247c20 */ /* 0x000fe20008410000 */
[----:B------:R-:W-:Y:S01]  /*2010*/  FMUL.FTZ R37, R37, UR4 ;  /* 0x0000000425257c20 */ /* 0x000fe20008410000 */
[----:B------:R-:W5:Y:S01]  /*2020*/  LDSM.16.M88.4 R24, [R150+0x7000] ;  /* 0x007000009618783b */ /* 0x000f620000000200 */
[----:B------:R-:W-:Y:S01]  /*2030*/  FMUL.FTZ R39, R39, UR4 ;  /* 0x0000000427277c20 */ /* 0x000fe20008410000 */
[----:B------:R-:W-:Y:S01]  /*2040*/  FMUL.FTZ R38, R38, UR4 ;  /* 0x0000000426267c20 */ /* 0x000fe20008410000 */
[C---:B--2---:R-:W-:Y:S02]  /*2050*/  HMMA.16816.F32.BF16 R52, R68.reuse, R28, R52 ;  /* 0x0000001c4434723c */ /* 0x044fe40000041834 */
[----:B------:R-:W2:Y:S06]  /*2060*/  MUFU.TANH R65, R65 ;  /* 0x0000004100417308 */ /* 0x000eac0000002400 */
[----:B------:R-:W-:Y:S01]  /*2070*/  HMMA.16816.F32.BF16 R48, R68, R30, R48 ;  /* 0x0000001e4430723c */ /* 0x000fe20000041830 */
[----:B------:R-:W2:Y:S01]  /*2080*/  LDSM.16.M88.4 R28, [R151+0x7800] ;  /* 0x00780000971c783b */ /* 0x000ea20000000200 */
[----:B------:R-:W2:Y:S06]  /*2090*/  MUFU.TANH R36, R36 ;  /* 0x0000002400247308 */ /* 0x000eac0000002400 */
[C---:B---3--:R-:W-:Y:S02]  /*20a0*/  HMMA.16816.F32.BF16 R80, R12.reuse, R60, R80 ;  /* 0x0000003c0c50723c */ /* 0x048fe40000041850 */
[----:B------:R-:W3:Y:S06]  /*20b0*/  MUFU.TANH R37, R37 ;  /* 0x0000002500257308 */ /* 0x000eec0000002400 */
[----:B------:R-:W-:Y:S02]  /*20c0*/  HMMA.16816.F32.BF16 R56, R12, R62, R56 ;  /* 0x0000003e0c38723c */ /* 0x000fe40000041838 */
[----:B------:R-:W3:Y:S06]  /*20d0*/  MUFU.TANH R39, R39 ;  /* 0x0000002700277308 */ /* 0x000eec0000002400 */
[C---:B-1----:R-:W-:Y:S01]  /*20e0*/  HMMA.16816.F32.BF16 R60, R16.reuse, R20, R52 ;  /* 0x00000014103c723c */ /* 0x042fe20000041834 */
[----:B------:R-:W-:Y:S01]  /*20f0*/  LDSM.16.M88.4 R52, [R149+0x7000] ;  /* 0x007000009534783b */ /* 0x000fe20000000200 */
[----:B------:R-:W-:Y:S06]  /*2100*/  MUFU.TANH R38, R38 ;  /* 0x0000002600267308 */ /* 0x000fec0000002400 */
[----:B------:R-:W-:Y:S01]  /*2110*/  HMMA.16816.F32.BF16 R48, R16, R22, R48 ;  /* 0x000000161030723c */ /* 0x000fe20000041830 */
[----:B------:R-:W1:Y:S01]  /*2120*/  LDSM.16.M88.4 R20, [R150+0x7800] ;  /* 0x007800009614783b */ /* 0x000e620000000200 */
[----:B------:R-:W-:Y:S06]  /*2130*/  MUFU.TANH R2, R2 ;  /* 0x0000000200027308 */ /* 0x000fec0000002400 */
[C---:B----4-:R-:W-:Y:S02]  /*2140*/  HMMA.16816.F32.BF16 R44, R68.reuse, R40, R44 ;  /* 0x00000028442c723c */ /* 0x050fe4000004182c */
[----:B------:R-:W-:Y:S06]  /*2150*/  MUFU.TANH R3, R3 ;  /* 0x0000000300037308 */ /* 0x000fec0000002400 */
[----:B------:R-:W-:Y:S01]  /*2160*/  HMMA.16816.F32.BF16 R72, R68, R42, R72 ;  /* 0x0000002a4448723c */ /* 0x000fe20000041848 */
[----:B------:R-:W-:-:S04]  /*2170*/  LOP3.LUT R43, R92, 0x1f0, RZ, 0xc0, !PT ;  /* 0x000001f05c2b7812 */ /* 0x000fc800078ec0ff */
[----:B------:R-:W-:-:S03]  /*2180*/  IADD3 R43, PT, PT, R43, 0x1, R164 ;  /* 0x000000012b2b7810 */ /* 0x000fc60007ffe0a4 */
[C---:B-----5:R-:W-:Y:S08]  /*2190*/  HMMA.16816.F32.BF16 R60, R12.reuse, R24, R60 ;  /* 0x000000180c3c723c */ /* 0x060ff0000004183c */
[----:B------:R-:W-:Y:S01]  /*21a0*/  HMMA.16816.F32.BF16 R48, R12, R26, R48 ;  /* 0x0000001a0c30723c */ /* 0x000fe20000041830 */
[----:B------:R-:W4:Y:S01]  /*21b0*/  LDSM.16.M88.4 R24, [R149+0x7800] ;  /* 0x007800009518783b */ /* 0x000f220000000200 */
[----:B------:R-:W-:-:S06]  /*21c0*/  DEPBAR.LE SB0, 0x0 ;  /* 0x000080000000791a */ /* 0x000fcc0000000000 */
[----:B--2---:R-:W-:Y:S01]  /*21d0*/  HMMA.16816.F32.BF16 R44, R16, R28, R44 ;  /* 0x0000001c102c723c */ /* 0x004fe2000004182c */
[----:B------:R-:W-:Y:S01]  /*21e0*/  SHF.R.U32.HI R29, RZ, 0x2, R90 ;  /* 0x00000002ff1d7819 */ /* 0x000fe2000001165a */
[----:B------:R-:W-:-:S06]  /*21f0*/  IMAD.SHL.U32 R90, R90, 0x2, RZ ;  /* 0x000000025a5a7824 */ /* 0x000fcc00078e00ff */
[----:B------:R-:W-:Y:S08]  /*2200*/  HMMA.16816.F32.BF16 R72, R16, R30, R72 ;  /* 0x0000001e1048723c */ /* 0x000ff00000041848 */
[----:B------:R-:W-:Y:S08]  /*2210*/  HMMA.16816.F32.BF16 R80, R8, R76, R80 ;  /* 0x0000004c0850723c */ /* 0x000ff00000041850 */
[----:B-1----:R-:W-:Y:S01]  /*2220*/  HMMA.16816.F32.BF16 R44, R12, R20, R44 ;  /* 0x000000140c2c723c */ /* 0x002fe2000004182c */
[----:B------:R-:W-:-:S02]  /*2230*/  LOP3.LUT R20, R29, 0x7, RZ, 0xc0, !PT ;  /* 0x000000071d147812 */ /* 0x000fc400078ec0ff */
[----:B------:R-:W-:Y:S02]  /*2240*/  LOP3.LUT R21, R165, 0x6, R90, 0xf8, !PT ;  /* 0x00000006a5157812 */ /* 0x000fe400078ef85a */
[----:B------:R-:W-:Y:S02]  /*2250*/  IADD3 R20, PT, PT, R43, -R89, R20 ;  /* 0x800000592b147210 */ /* 0x000fe40007ffe014 */
[----:B------:R-:W-:Y:S01]  /*2260*/  LOP3.LUT R17, R21, 0x1, RZ, 0xfc, !PT ;  /* 0x0000000115117812 */ /* 0x000fe200078efcff */
[C---:B------:R-:W-:Y:S01]  /*2270*/  HMMA.16816.F32.BF16 R56, R8.reuse, R78, R56 ;  /* 0x0000004e0838723c */ /* 0x040fe20000041838 */
[----:B------:R-:W-:Y:S02]  /*2280*/  IADD3 R42, PT, PT, R20, R88, R91 ;  /* 0x00000058142a7210 */ /* 0x000fe40007ffe05b */
[----:B------:R-:W-:Y:S01]  /*2290*/  FMUL.FTZ R67, R81, UR4 ;  /* 0x0000000451437c20 */ /* 0x000fe20008410000 */
[----:B------:R-:W-:Y:S01]  /*22a0*/  FMUL.FTZ R76, R82, UR4 ;  /* 0x00000004524c7c20 */ /* 0x000fe20008410000 */
[----:B------:R-:W-:Y:S01]  /*22b0*/  FMUL.FTZ R66, R80, UR4 ;  /* 0x0000000450427c20 */ /* 0x000fe20008410000 */
[----:B------:R-:W-:Y:S01]  /*22c0*/  FMUL.FTZ R77, R83, UR4 ;  /* 0x00000004534d7c20 */ /* 0x000fe20008410000 */
[----:B------:R-:W-:Y:S01]  /*22d0*/  LOP3.LUT R19, R21, 0x8, RZ, 0xfc, !PT ;  /* 0x0000000815137812 */ /* 0x000fe200078efcff */
[----:B------:R-:W-:Y:S01]  /*22e0*/  HMMA.16816.F32.BF16 R48, R8, R54, R48 ;  /* 0x000000360830723c */ /* 0x000fe20000041830 */
[----:B------:R-:W-:Y:S01]  /*22f0*/  MUFU.TANH R67, R67 ;  /* 0x0000004300437308 */ /* 0x000fe20000002400 */
[----:B------:R-:W-:-:S02]  /*2300*/  VIMNMX R54, PT, PT, R42, R91, PT ;  /* 0x0000005b2a367248 */ /* 0x000fc40003fe0100 */
[----:B------:R-:W-:Y:S02]  /*2310*/  VIADDMNMX R42, R42, 0x8, R91, PT ;  /* 0x000000082a2a7846 */ /* 0x000fe4000380015b */
[C---:B------:R-:W-:Y:S02]  /*2320*/  ISETP.GE.AND P6, PT, R17.reuse, R54, PT ;  /* 0x000000361100720c */ /* 0x040fe40003fc6270 */
[----:B------:R-:W-:Y:S01]  /*2330*/  HMMA.16816.F32.BF16 R60, R8, R52, R60 ;  /* 0x00000034083c723c */ /* 0x000fe2000004183c */
[----:B------:R-:W1:Y:S01]  /*2340*/  MUFU.TANH R76, R76 ;  /* 0x0000004c004c7308 */ /* 0x000e620000002400 */
[----:B------:R-:W-:Y:S01]  /*2350*/  ISETP.GE.AND P4, PT, R17, R42, PT ;  /* 0x0000002a1100720c */ /* 0x000fe20003f86270 */
[----:B------:R-:W-:Y:S01]  /*2360*/  FMUL.FTZ R41, R57, UR4 ;  /* 0x0000000439297c20 */ /* 0x000fe20008410000 */
[----:B------:R-:W-:Y:S01]  /*2370*/  FMUL.FTZ R52, R58, UR4 ;  /* 0x000000043a347c20 */ /* 0x000fe20008410000 */
[----:B------:R-:W-:Y:S01]  /*2380*/  FMUL.FTZ R40, R56, UR4 ;  /* 0x0000000438287c20 */ /* 0x000fe20008410000 */
[----:B------:R-:W-:Y:S01]  /*2390*/  FMUL.FTZ R28, R59, UR4 ;  /* 0x000000043b1c7c20 */ /* 0x000fe20008410000 */
[C---:B------:R-:W-:Y:S01]  /*23a0*/  ISETP.GE.AND P3, PT, R19.reuse, R54, PT ;  /* 0x000000361300720c */ /* 0x040fe20003f66270 */
[----:B------:R-:W-:Y:S01]  /*23b0*/  HMMA.16816.F32.BF16 R72, R12, R22, R72 ;  /* 0x000000160c48723c */ /* 0x000fe20000041848 */
[----:B------:R-:W-:Y:S01]  /*23c0*/  MUFU.TANH R41, R41 ;  /* 0x0000002900297308 */ /* 0x000fe20000002400 */
[----:B------:R-:W-:Y:S01]  /*23d0*/  ISETP.GE.AND P1, PT, R19, R42, PT ;  /* 0x0000002a1300720c */ /* 0x000fe20003f26270 */
[----:B------:R-:W-:Y:S01]  /*23e0*/  FMUL.FTZ R48, R48, UR4 ;  /* 0x0000000430307c20 */ /* 0x000fe20008410000 */
[----:B------:R-:W-:Y:S01]  /*23f0*/  LOP3.LUT R17, R21, 0x9, RZ, 0xfc, !PT ;  /* 0x0000000915117812 */ /* 0x000fe200078efcff */
[----:B------:R-:W-:Y:S01]  /*2400*/  FMUL.FTZ R49, R49, UR4 ;  /* 0x0000000431317c20 */ /* 0x000fe20008410000 */
[C---:B------:R-:W-:Y:S01]  /*2410*/  LOP3.LUT R19, R21.reuse, 0x10, RZ, 0xfc, !PT ;  /* 0x0000001015137812 */ /* 0x040fe200078efcff */
[----:B------:R-:W-:Y:S01]  /*2420*/  FMUL.FTZ R50, R50, UR4 ;  /* 0x0000000432327c20 */ /* 0x000fe20008410000 */
[C---:B----4-:R-:W-:Y:S01]  /*2430*/  HMMA.16816.F32.BF16 R44, R8.reuse, R24, R44 ;  /* 0x00000018082c723c */ /* 0x050fe2000004182c */
[----:B------:R-:W2:Y:S01]  /*2440*/  MUFU.TANH R52, R52 ;  /* 0x0000003400347308 */ /* 0x000ea20000002400 */
[----:B------:R-:W-:Y:S01]  /*2450*/  LOP3.LUT R13, R21, 0x11, RZ, 0xfc, !PT ;  /* 0x00000011150d7812 */ /* 0x000fe200078efcff */
[----:B------:R-:W-:Y:S01]  /*2460*/  FMUL.FTZ R60, R60, UR4 ;  /* 0x000000043c3c7c20 */ /* 0x000fe20008410000 */
[----:B------:R-:W-:Y:S01]  /*2470*/  FMUL.FTZ R61, R61, UR4 ;  /* 0x000000043d3d7c20 */ /* 0x000fe20008410000 */
[----:B------:R-:W-:Y:S01]  /*2480*/  FMUL.FTZ R62, R62, UR4 ;  /* 0x000000043e3e7c20 */ /* 0x000fe20008410000 */
[----:B------:R-:W-:Y:S01]  /*2490*/  FSEL R64, R64, -INF , !P6 ;  /* 0xff80000040407808 */ /* 0x000fe20007000000 */
[----:B------:R-:W-:Y:S01]  /*24a0*/  FMUL.FTZ R63, R63, UR4 ;  /* 0x000000043f3f7c20 */ /* 0x000fe20008410000 */
[----:B------:R-:W-:Y:S01]  /*24b0*/  FSEL R30, R65, -INF , !P4 ;  /* 0xff800000411e7808 */ /* 0x000fe20006000000 */
[----:B------:R-:W4:Y:S01]  /*24c0*/  MUFU.TANH R66, R66 ;  /* 0x0000004200427308 */ /* 0x000f220000002400 */
[----:B------:R-:W-:Y:S01]  /*24d0*/  FSEL R36, R36, -INF , !P3 ;  /* 0xff80000024247808 */ /* 0x000fe20005800000 */
[----:B------:R-:W-:Y:S01]  /*24e0*/  FMUL.FTZ R51, R51, UR4 ;  /* 0x0000000433337c20 */ /* 0x000fe20008410000 */
[----:B------:R-:W-:Y:S01]  /*24f0*/  HMMA.16816.F32.BF16 R72, R8, R26, R72 ;  /* 0x0000001a0848723c */ /* 0x000fe20000041848 */
[----:B------:R-:W-:-:S02]  /*2500*/  ISETP.GE.AND P0, PT, R17, R54, PT ;  /* 0x000000361100720c */ /* 0x000fc40003f06270 */
[-C--:B------:R-:W-:Y:S02]  /*2510*/  ISETP.GE.AND P5, PT, R17, R42.reuse, PT ;  /* 0x0000002a1100720c */ /* 0x080fe40003fa6270 */
[----:B------:R-:W5:Y:S01]  /*2520*/  MUFU.TANH R77, R77 ;  /* 0x0000004d004d7308 */ /* 0x000f620000002400 */
[----:B------:R-:W-:Y:S01]  /*2530*/  ISETP.GE.AND P6, PT, R19, R42, PT ;  /* 0x0000002a1300720c */ /* 0x000fe20003fc6270 */
[----:B------:R-:W-:Y:S01]  /*2540*/  FMUL.FTZ R47, R47, UR4 ;  /* 0x000000042f2f7c20 */ /* 0x000fe20008410000 */
[C---:B------:R-:W-:Y:S01]  /*2550*/  ISETP.GE.AND P4, PT, R13.reuse, R54, PT ;  /* 0x000000360d00720c */ /* 0x040fe20003f86270 */
[----:B------:R-:W-:Y:S01]  /*2560*/  FMUL.FTZ R134, R44, UR4 ;  /* 0x000000042c867c20 */ /* 0x000fe20008410000 */
[----:B------:R-:W-:Y:S01]  /*2570*/  ISETP.GE.AND P3, PT, R13, R42, PT ;  /* 0x0000002a0d00720c */ /* 0x000fe20003f66270 */
[----:B------:R-:W-:Y:S01]  /*2580*/  FMUL.FTZ R45, R45, UR4 ;  /* 0x000000042d2d7c20 */ /* 0x000fe20008410000 */
[C---:B------:R-:W-:Y:S01]  /*2590*/  LOP3.LUT R15, R21.reuse, 0x18, RZ, 0xfc, !PT ;  /* 0x00000018150f7812 */ /* 0x040fe200078efcff */
[----:B------:R-:W5:Y:S01]  /*25a0*/  MUFU.TANH R40, R40 ;  /* 0x0000002800287308 */ /* 0x000f620000002400 */
[C---:B------:R-:W-:Y:S01]  /*25b0*/  LOP3.LUT R13, R21.reuse, 0x19, RZ, 0xfc, !PT ;  /* 0x00000019150d7812 */ /* 0x040fe200078efcff */
[----:B------:R-:W-:Y:S01]  /*25c0*/  FMUL.FTZ R46, R46, UR4 ;  /* 0x000000042e2e7c20 */ /* 0x000fe20008410000 */
[----:B------:R-:W-:-:S02]  /*25d0*/  LOP3.LUT R11, R21, 0x20, RZ, 0xfc, !PT ;  /* 0x00000020150b7812 */ /* 0x000fc400078efcff */
[----:B---3--:R-:W-:Y:S01]  /*25e0*/  FSEL R44, R37, -INF , !P0 ;  /* 0xff800000252c7808 */ /* 0x008fe20004000000 */
[----:B------:R-:W-:Y:S01]  /*25f0*/  FMUL.FTZ R72, R72, UR4 ;  /* 0x0000000448487c20 */ /* 0x000fe20008410000 */
[----:B------:R-:W-:Y:S01]  /*2600*/  FSEL R24, R39, -INF , !P5 ;  /* 0xff80000027187808 */ /* 0x000fe20006800000 */
[----:B------:R-:W3:Y:S01]  /*2610*/  MUFU.TANH R116, R48 ;  /* 0x0000003000747308 */ /* 0x000ee20000002400 */
[----:B-1----:R-:W-:Y:S01]  /*2620*/  FSEL R14, R76, -INF , !P6 ;  /* 0xff8000004c0e7808 */ /* 0x002fe20007000000 */
[----:B------:R-:W-:Y:S01]  /*2630*/  FMUL.FTZ R73, R73, UR4 ;  /* 0x0000000449497c20 */ /* 0x000fe20008410000 */
[----:B------:R-:W-:Y:S01]  /*2640*/  FSEL R22, R67, -INF , !P4 ;  /* 0xff80000043167808 */ /* 0x000fe20006000000 */
[----:B------:R-:W-:Y:S01]  /*2650*/  FMUL.FTZ R74, R74, UR4 ;  /* 0x000000044a4a7c20 */ /* 0x000fe20008410000 */
[----:B------:R-:W-:Y:S01]  /*2660*/  FSEL R38, R38, -INF , !P1 ;  /* 0xff80000026267808 */ /* 0x000fe20004800000 */
[----:B------:R-:W-:Y:S01]  /*2670*/  FMUL.FTZ R75, R75, UR4 ;  /* 0x000000044b4b7c20 */ /* 0x000fe20008410000 */
[----:B------:R-:W-:Y:S01]  /*2680*/  ISETP.GE.AND P0, PT, R15, R42, PT ;  /* 0x0000002a0f00720c */ /* 0x000fe20003f06270 */
[----:B------:R-:W1:Y:S01]  /*2690*/  MUFU.TANH R28, R28 ;  /* 0x0000001c001c7308 */ /* 0x000e620000002400 */
[----:B------:R-:W-:-:S02]  /*26a0*/  ISETP.GE.AND P5, PT, R13, R54, PT ;  /* 0x000000360d00720c */ /* 0x000fc40003fa6270 */
[C---:B------:R-:W-:Y:S02]  /*26b0*/  ISETP.GE.AND P6, PT, R11.reuse, R54, PT ;  /* 0x000000360b00720c */ /* 0x040fe40003fc6270 */
[----:B------:R-:W-:Y:S02]  /*26c0*/  ISETP.GE.AND P4, PT, R11, R42, PT ;  /* 0x0000002a0b00720c */ /* 0x000fe40003f86270 */
[-C--:B------:R-:W-:Y:S01]  /*26d0*/  ISETP.GE.AND P2, PT, R19, R54.reuse, PT ;  /* 0x000000361300720c */ /* 0x080fe20003f46270 */
[----:B------:R-:W1:Y:S01]  /*26e0*/  MUFU.TANH R114, R60 ;  /* 0x0000003c00727308 */ /* 0x000e620000002400 */
[----:B------:R-:W-:Y:S02]  /*26f0*/  ISETP.GE.AND P1, PT, R15, R54, PT ;  /* 0x000000360f00720c */ /* 0x000fe40003f26270 */
[C---:B------:R-:W-:Y:S02]  /*2700*/  LOP3.LUT R11, R21.reuse, 0x28, RZ, 0xfc, !PT ;  /* 0x00000028150b7812 */ /* 0x040fe400078efcff */
[----:B------:R-:W-:-:S02]  /*2710*/  LOP3.LUT R9, R21, 0x21, RZ, 0xfc, !PT ;  /* 0x0000002115097812 */ /* 0x000fc400078efcff */
[----:B--2---:R-:W-:Y:S01]  /*2720*/  FSEL R10, R52, -INF , !P0 ;  /* 0xff800000340a7808 */ /* 0x004fe20004000000 */
[----:B------:R-:W2:Y:S01]  /*2730*/  MUFU.TANH R122, R47 ;  /* 0x0000002f007a7308 */ /* 0x000ea20000002400 */
[----:B------:R-:W-:Y:S02]  /*2740*/  FSEL R16, R41, -INF , !P5 ;  /* 0xff80000029107808 */ /* 0x000fe40006800000 */
[----:B----4-:R-:W-:Y:S02]  /*2750*/  FSEL R18, R66, -INF , !P2 ;  /* 0xff80000042127808 */ /* 0x010fe40005000000 */
[----:B-----5:R-:W-:Y:S02]  /*2760*/  FSEL R12, R77, -INF , !P3 ;  /* 0xff8000004d0c7808 */ /* 0x020fe40005800000 */
[----:B------:R-:W-:Y:S01]  /*2770*/  FSEL R20, R40, -INF , !P1 ;  /* 0xff80000028147808 */ /* 0x000fe20004800000 */
[----:B------:R-:W-:Y:S01]  /*2780*/  MUFU.TANH R142, R61 ;  /* 0x0000003d008e7308 */ /* 0x000fe20000002400 */
[----:B------:R-:W-:-:S02]  /*2790*/  ISETP.GE.AND P0, PT, R11, R54, PT ;  /* 0x000000360b00720c */ /* 0x000fc40003f06270 */
[-C--:B------:R-:W-:Y:S02]  /*27a0*/  ISETP.GE.AND P5, PT, R11, R42.reuse, PT ;  /* 0x0000002a0b00720c */ /* 0x080fe40003fa6270 */
[----:B------:R-:W-:Y:S02]  /*27b0*/  ISETP.GE.AND P2, PT, R13, R42, PT ;  /* 0x0000002a0d00720c */ /* 0x000fe40003f46270 */
[C---:B------:R-:W-:Y:S01]  /*27c0*/  ISETP.GE.AND P3, PT, R9.reuse, R54, PT ;  /* 0x000000360900720c */ /* 0x040fe20003f66270 */
[----:B------:R-:W4:Y:S01]  /*27d0*/  MUFU.TANH R120, R62 ;  /* 0x0000003e00787308 */ /* 0x000f220000002400 */
[----:B------:R-:W-:Y:S02]  /*27e0*/  ISETP.GE.AND P1, PT, R9, R42, PT ;  /* 0x0000002a0900720c */ /* 0x000fe40003f26270 */
[C---:B------:R-:W-:Y:S02]  /*27f0*/  LOP3.LUT R11, R21.reuse, 0x31, RZ, 0xfc, !PT ;  /* 0x00000031150b7812 */ /* 0x040fe400078efcff */
[----:B------:R-:W-:-:S02]  /*2800*/  LOP3.LUT R9, R21, 0x29, RZ, 0xfc, !PT ;  /* 0x0000002915097812 */ /* 0x000fc400078efcff */
[----:B---3--:R-:W-:Y:S01]  /*2810*/  FSEL R116, R116, -INF , !P0 ;  /* 0xff80000074747808 */ /* 0x008fe20004000000 */
[----:B------:R-:W3:Y:S01]  /*2820*/  MUFU.TANH R138, R63 ;  /* 0x0000003f008a7308 */ /* 0x000ee20000002400 */
[----:B-1----:R-:W-:Y:S02]  /*2830*/  FSEL R8, R28, -INF , !P2 ;  /* 0xff8000001c087808 */ /* 0x002fe40005000000 */
[----:B------:R-:W-:Y:S02]  /*2840*/  FSEL R114, R114, -INF , !P6 ;  /* 0xff80000072727808 */ /* 0x000fe40007000000 */
[----:B------:R-:W-:Y:S02]  /*2850*/  ISETP.GE.AND P0, PT, R11, R42, PT ;  /* 0x0000002a0b00720c */ /* 0x000fe40003f06270 */
[C---:B------:R-:W-:Y:S01]  /*2860*/  ISETP.GE.AND P2, PT, R9.reuse, R54, PT ;  /* 0x000000360900720c */ /* 0x040fe20003f46270 */
[----:B------:R-:W1:Y:S01]  /*2870*/  MUFU.TANH R140, R49 ;  /* 0x00000031008c7308 */ /* 0x000e620000002400 */
[----:B------:R-:W-:-:S02]  /*2880*/  ISETP.GE.AND P6, PT, R9, R42, PT ;  /* 0x0000002a0900720c */ /* 0x000fc40003fc6270 */
[----:B------:R-:W-:Y:S02]  /*2890*/  LOP3.LUT R9, R21, 0x30, RZ, 0xfc, !PT ;  /* 0x0000003015097812 */ /* 0x000fe400078efcff */
[----:B--2---:R-:W-:Y:S02]  /*28a0*/  FSEL R122, R122, -INF , !P0 ;  /* 0xff8000007a7a7808 */ /* 0x004fe40004000000 */
[----:B----4-:R-:W-:Y:S01]  /*28b0*/  FSEL R120, R120, -INF , !P4 ;  /* 0xff80000078787808 */ /* 0x010fe20006000000 */
[----:B------:R-:W2:Y:S01]  /*28c0*/  MUFU.TANH R136, R50 ;  /* 0x0000003200887308 */ /* 0x000ea20000002400 */
[----:B------:R-:W-:Y:S02]  /*28d0*/  FSEL R142, R142, -INF , !P3 ;  /* 0xff8000008e8e7808 */ /* 0x000fe40005800000 */
[----:B------:R-:W-:Y:S02]  /*28e0*/  ISETP.NE.AND P0, PT, R32, 0x1, PT ;  /* 0x000000012000780c */ /* 0x000fe40003f05270 */
[----:B------:R-:W-:-:S02]  /*28f0*/  ISETP.GE.AND P4, PT, R9, R54, PT ;  /* 0x000000360900720c */ /* 0x000fc40003f86270 */
[----:B------:R-:W-:Y:S01]  /*2900*/  ISETP.GE.AND P3, PT, R9, R42, PT ;  /* 0x0000002a0900720c */ /* 0x000fe20003f66270 */
[----:B------:R-:W4:Y:S01]  /*2910*/  MUFU.TANH R128, R51 ;  /* 0x0000003300807308 */ /* 0x000f220000002400 */
[----:B------:R-:W-:Y:S02]  /*2920*/  LOP3.LUT R9, R21, 0x38, RZ, 0xfc, !PT ;  /* 0x0000003815097812 */ /* 0x000fe400078efcff */
[----:B---3--:R-:W-:Y:S02]  /*2930*/  FSEL R138, R138, -INF , !P1 ;  /* 0xff8000008a8a7808 */ /* 0x008fe40004800000 */
[----:B-1----:R-:W-:Y:S02]  /*2940*/  FSEL R140, R140, -INF , !P2 ;  /* 0xff8000008c8c7808 */ /* 0x002fe40005000000 */
[----:B------:R-:W-:Y:S01]  /*2950*/  ISETP.GE.AND P1, PT, R11, R54, PT ;  /* 0x000000360b00720c */ /* 0x000fe20003f26270 */
[----:B------:R-:W1:Y:S01]  /*2960*/  MUFU.TANH R134, R134 ;  /* 0x0000008600867308 */ /* 0x000e620000002400 */
[----:B--2---:R-:W-:-:S02]  /*2970*/  FSEL R136, R136, -INF , !P5 ;  /* 0xff80000088887808 */ /* 0x004fc40006800000 */
[C---:B------:R-:W-:Y:S02]  /*2980*/  ISETP.GE.AND P5, PT, R9.reuse, R54, PT ;  /* 0x000000360900720c */ /* 0x040fe40003fa6270 */
[----:B------:R-:W-:Y:S02]  /*2990*/  ISETP.GE.AND P2, PT, R9, R42, PT ;  /* 0x0000002a0900720c */ /* 0x000fe40003f46270 */
[C---:B------:R-:W-:Y:S01]  /*29a0*/  LOP3.LUT R9, R21.reuse, 0x39, RZ, 0xfc, !PT ;  /* 0x0000003915097812 */ /* 0x040fe200078efcff */
[----:B------:R-:W2:Y:S01]  /*29b0*/  MUFU.TANH R132, R45 ;  /* 0x0000002d00847308 */ /* 0x000ea20000002400 */
[----:B----4-:R-:W-:Y:S02]  /*29c0*/  FSEL R128, R128, -INF , !P6 ;  /* 0xff80000080807808 */ /* 0x010fe40007000000 */
[----:B------:R-:W-:-:S04]  /*29d0*/  ISETP.GE.AND P6, PT, R21, R54, PT ;  /* 0x000000361500720c */ /* 0x000fc80003fc6270 */
[----:B------:R-:W-:Y:S01]  /*29e0*/  FSEL R26, R2, -INF , !P6 ;  /* 0xff800000021a7808 */ /* 0x000fe20007000000 */
        /* <DEDUP_REMOVED lines=9> */
[----:B------:R-:W-:-:S04]  /*2a80*/  ISETP.GE.AND P3, PT, R21, R42, PT ;  /* 0x0000002a1500720c */ /* 0x000fc80003f66270 */
[----:B------:R-:W-:Y:S01]  /*2a90*/  FSEL R2, R3, -INF , !P3 ;  /* 0xff80000003027808 */ /* 0x000fe20005800000 */
[----:B------:R-:W3:Y:S01]  /*2aa0*/  MUFU.TANH R119, R74 ;  /* 0x0000004a00777308 */ /* 0x000ee20000002400 */
[----:B-1----:R-:W-:-:S07]  /*2ab0*/  FSEL R130, R130, -INF , !P5 ;  /* 0xff80000082827808 */ /* 0x002fce0006800000 */
[----:B------:R-:W1:Y:S01]  /*2ac0*/  MUFU.TANH R118, R75 ;  /* 0x0000004b00767308 */ /* 0x000e620000002400 */
[----:B--2---:R-:W-:Y:S02]  /*2ad0*/  FSEL R126, R126, -INF , !P4 ;  /* 0xff8000007e7e7808 */ /* 0x004fe40006000000 */
[----:B---3--:R-:W-:Y:S02]  /*2ae0*/  FSEL R119, R119, -INF , !P2 ;  /* 0xff80000077777808 */ /* 0x008fe40005000000 */
[----:B-1----:R-:W-:Y:S01]  /*2af0*/  FSEL R118, R118, -INF , !P1 ;  /* 0xff80000076767808 */ /* 0x002fe20004800000 */
        /* <DEDUP_REMOVED lines=14> */
.L_x_5508:
        /* <DEDUP_REMOVED lines=58> */
.L_x_5509:
        /* <DEDUP_REMOVED lines=18> */
.L_x_5507:
        /* <DEDUP_REMOVED lines=33> */
[----:B------:R-:W4:Y:S04]  /*32b0*/  LDSM.16.MT88.4 R48, [R148+0xa000] ;  /* 0x00a000009430783b */ /* 0x000f280000004200 */
[----:B------:R-:W5:Y:S01]  /*32c0*/  LDSM.16.MT88.4 R56, [R107+0xa000] ;  /* 0x00a000006b38783b */ /* 0x000f620000004200 */
[----:B-1----:R-:W-:-:S02]  /*32d0*/  FMNMX.FTZ R100, R7, R100, !PT ;  /* 0x0000006407647209 */ /* 0x002fc40007810000 */
[----:B---3--:R-:W-:-:S03]  /*32e0*/  FMNMX.FTZ R3, R6, R3, !PT ;  /* 0x0000000306037209 */ /* 0x008fc60007810000 */
[C---:B--2---:R-:W-:Y:S01]  /*32f0*/  FMUL.FTZ R127, R100.reuse, UR4 ;  /* 0x00000004647f7c20 */ /* 0x044fe20008410000 */
[----:B------:R-:W-:Y:S01]  /*3300*/  FSETP.NEU.FTZ.AND P1, PT, R100, -INF , PT ;  /* 0xff8000006400780b */ /* 0x000fe20003f3d000 */
[----:B------:R-:W1:Y:S01]  /*3310*/  LDSM.16.MT88.4 R4, [R106+0xa000] ;  /* 0x00a000006a04783b */ /* 0x000e620000004200 */
[----:B------:R-:W-:Y:S02]  /*3320*/  FMUL.FTZ R121, R3, UR4 ;  /* 0x0000000403797c20 */ /* 0x000fe40008410000 */
[----:B------:R-:W-:Y:S02]  /*3330*/  FSEL R127, R127, RZ, P1 ;  /* 0x000000ff7f7f7208 */ /* 0x000fe40000800000 */
[----:B------:R-:W-:-:S03]  /*3340*/  FSETP.NEU.FTZ.AND P1, PT, R3, -INF , PT ;  /* 0xff8000000300780b */ /* 0x000fc60003f3d000 */
        /* <DEDUP_REMOVED lines=10> */
[----:B------:R-:W-:Y:S01]  /*33f0*/  MUFU.EX2 R111, R111 ;  /* 0x0000006f006f7308 */ /* 0x000fe20000000800 */
[--C-:B------:R-:W-:Y:S01]  /*3400*/  FFMA.FTZ R2, R16, UR4, -R127.reuse ;  /* 0x0000000410027c23 */ /* 0x100fe2000801087f */
[----:B------:R-:W-:Y:S01]  /*3410*/  LDSM.16.MT88.4 R28, [R152+0x8800] ;  /* 0x00880000981c783b */ /* 0x000fe20000004200 */
[--C-:B------:R-:W-:Y:S01]  /*3420*/  FFMA.FTZ R102, R22, UR4, -R127.reuse ;  /* 0x0000000416667c23 */ /* 0x100fe2000801087f */
[----:B------:R-:W-:Y:S01]  /*3430*/  FFMA.FTZ R35, R20, UR4, -R127 ;  /* 0x0000000414237c23 */ /* 0x000fe2000801087f */
[--C-:B------:R-:W-:Y:S01]  /*3440*/  FFMA.FTZ R101, R14, UR4, -R121.reuse ;  /* 0x000000040e657c23 */ /* 0x100fe20008010879 */
[----:B------:R-:W2:Y:S01]  /*3450*/  LDSM.16.MT88.4 R16, [R107+0x8800] ;  /* 0x008800006b10783b */ /* 0x000ea20000004200 */
[--C-:B------:R-:W-:Y:S01]  /*3460*/  FFMA.FTZ R34, R12, UR4, -R121.reuse ;  /* 0x000000040c227c23 */ /* 0x100fe20008010879 */
[----:B------:R-:W3:Y:S01]  /*3470*/  MUFU.EX2 R110, R110 ;  /* 0x0000006e006e7308 */ /* 0x000ee20000000800 */
[--C-:B------:R-:W-:Y:S01]  /*3480*/  FFMA.FTZ R33, R10, UR4, -R121.reuse ;  /* 0x000000040a217c23 */ /* 0x100fe20008010879 */
[----:B------:R-:W-:Y:S01]  /*3490*/  FFMA.FTZ R0, R8, UR4, -R121 ;  /* 0x0000000408007c23 */ /* 0x000fe20008010879 */
[----:B------:R-:W2:Y:S01]  /*34a0*/  LDSM.16.MT88.4 R12, [R152+0xa800] ;  /* 0x00a80000980c783b */ /* 0x000ea20000004200 */
[--C-:B------:R-:W-:Y:S01]  /*34b0*/  FFMA.FTZ R114, R114, UR4, -R127.reuse ;  /* 0x0000000472727c23 */ /* 0x100fe2000801087f */
[--C-:B------:R-:W-:Y:S01]  /*34c0*/  FFMA.FTZ R115, R142, UR4, -R127.reuse ;  /* 0x000000048e737c23 */ /* 0x100fe2000801087f */
[--C-:B------:R-:W-:Y:S01]  /*34d0*/  FFMA.FTZ R116, R116, UR4, -R127.reuse ;  /* 0x0000000474747c23 */ /* 0x100fe2000801087f */
[----:B------:R-:W2:Y:S01]  /*34e0*/  LDSM.16.MT88.4 R8, [R148+0xa800] ;  /* 0x00a800009408783b */ /* 0x000ea20000004200 */
[----:B------:R-:W-:Y:S01]  /*34f0*/  MUFU.EX2 R105, R105 ;  /* 0x0000006900697308 */ /* 0x000fe20000000800 */
[----:B------:R-:W-:Y:S01]  /*3500*/  FFMA.FTZ R117, R140, UR4, -R127 ;  /* 0x000000048c757c23 */ /* 0x000fe2000801087f */
[--C-:B------:R-:W-:Y:S01]  /*3510*/  FFMA.FTZ R120, R120, UR4, -R121.reuse ;  /* 0x0000000478787c23 */ /* 0x100fe20008010879 */
[----:B------:R-:W-:Y:S01]  /*3520*/  LDSM.16.MT88.4 R24, [R148+0x8800] ;  /* 0x008800009418783b */ /* 0x000fe20000004200 */
[--C-:B------:R-:W-:Y:S01]  /*3530*/  FFMA.FTZ R123, R138, UR4, -R121.reuse ;  /* 0x000000048a7b7c23 */ /* 0x100fe20008010879 */
[--C-:B------:R-:W-:Y:S01]  /*3540*/  FFMA.FTZ R125, R136, UR4, -R121.reuse ;  /* 0x00000004887d7c23 */ /* 0x100fe20008010879 */
[----:B------:R-:W-:Y:S01]  /*3550*/  FFMA.FTZ R128, R128, UR4, -R121 ;  /* 0x0000000480807c23 */ /* 0x000fe20008010879 */
[----:B------:R-:W-:Y:S01]  /*3560*/  LDSM.16.MT88.4 R20, [R106+0x8800] ;  /* 0x008800006a14783b */ /* 0x000fe20000004200 */
[----:B------:R-:W4:Y:S01]  /*3570*/  MUFU.EX2 R104, R104 ;  /* 0x0000006800687308 */ /* 0x000f220000000800 */
        /* <DEDUP_REMOVED lines=11> */
[----:B------:R-:W3:Y:S01]  /*3630*/  MUFU.EX2 R112, R112 ;  /* 0x0000007000707308 */ /* 0x000ee20000000800 */
[----:B----4-:R-:W-:Y:S01]  /*3640*/  F2FP.BF16.F32.PACK_AB R66, R104, R105 ;  /* 0x000000696842723e */ /* 0x010fe200000010ff */
[----:B------:R-:W-:-:S04]  /*3650*/  FADD.FTZ R105, R105, R110 ;  /* 0x0000006e69697221 */ /* 0x000fc80000010000 */
[----:B------:R-:W-:Y:S02]  /*3660*/  FADD.FTZ R104, R104, R105 ;  /* 0x0000006968687221 */ /* 0x000fe40000010000 */
[----:B------:R-:W-:Y:S08]  /*3670*/  MUFU.EX2 R108, R108 ;  /* 0x0000006c006c7308 */ /* 0x000ff00000000800 */
[----:B------:R-:W4:Y:S01]  /*3680*/  MUFU.EX2 R109, R109 ;  /* 0x0000006d006d7308 */ /* 0x000f220000000800 */
[----:B---3--:R-:W-:Y:S01]  /*3690*/  F2FP.BF16.F32.PACK_AB R65, R112, R113 ;  /* 0x000000717041723e */ /* 0x008fe200000010ff */
[----:B------:R-:W-:-:S06]  /*36a0*/  FADD.FTZ R113, R113, R112 ;  /* 0x0000007071717221 */ /* 0x000fcc0000010000 */
[----:B------:R-:W-:Y:S08]  /*36b0*/  MUFU.EX2 R103, R103 ;  /* 0x0000006700677308 */ /* 0x000ff00000000800 */
[----:B------:R-:W3:Y:S01]  /*36c0*/  MUFU.EX2 R102, R102 ;  /* 0x0000006600667308 */ /* 0x000ee20000000800 */
[----:B----4-:R-:W-:-:S07]  /*36d0*/  F2FP.BF16.F32.PACK_AB R67, R109, R108 ;  /* 0x0000006c6d43723e */ /* 0x010fce00000010ff */
        /* <DEDUP_REMOVED lines=32> */
[----:B----4-:R-:W-:-:S03]  /*38e0*/  F2FP.BF16.F32.PACK_AB R5, R34, R101 ;  /* 0x000000652205723e */ /* 0x010fc600000010ff */
[----:B------:R-:W-:Y:S01]  /*38f0*/  FADD.FTZ R102, R102, R103 ;  /* 0x0000006766667221 */ /* 0x000fe20000010000 */
        /* <DEDUP_REMOVED lines=16> */
[----:B------:R-:W3:Y:S03]  /*3a00*/  MUFU.EX2 R118, R118 ;  /* 0x0000007600767308 */ /* 0x000ee60000000800 */
[C---:B------:R-:W-:Y:S01]  /*3a10*/  HMMA.16816.F32.BF16 R40, R4.reuse, R14, R40 ;  /* 0x0000000e0428723c */ /* 0x040fe20000041828 */
[----:B------:R-:W1:Y:S07]  /*3a20*/  LDSM.16.MT88.4 R12, [R152+0x9000] ;  /* 0x00900000980c783b */ /* 0x000e6e0000004200 */
[C---:B------:R-:W-:Y:S08]  /*3a30*/  HMMA.16816.F32.BF16 R44, R4.reuse, R8, R44 ;  /* 0x00000008042c723c */ /* 0x040ff0000004182c */
[C---:B------:R-:W-:Y:S01]  /*3a40*/  HMMA.16816.F32.BF16 R48, R4.reuse, R10, R48 ;  /* 0x0000000a0430723c */ /* 0x040fe20000041830 */
[----:B------:R-:W3:Y:S07]  /*3a50*/  LDSM.16.MT88.4 R8, [R107+0x9000] ;  /* 0x009000006b08783b */ /* 0x000eee0000004200 */
[C---:B--2---:R-:W-:Y:S08]  /*3a60*/  HMMA.16816.F32.BF16 R52, R4.reuse, R16, R52 ;  /* 0x000000100434723c */ /* 0x044ff00000041834 */
[C---:B------:R-:W-:Y:S01]  /*3a70*/  HMMA.16816.F32.BF16 R56, R4.reuse, R18, R56 ;  /* 0x000000120438723c */ /* 0x040fe20000041838 */
[----:B------:R-:W2:Y:S07]  /*3a80*/  LDSM.16.MT88.4 R16, [R152+0xb000] ;  /* 0x00b000009810783b */ /* 0x000eae0000004200 */
[C---:B------:R-:W-:Y:S08]  /*3a90*/  HMMA.16816.F32.BF16 R88, R4.reuse, R24, R88 ;  /* 0x000000180458723c */ /* 0x040ff00000041858 */
[C---:B------:R-:W-:Y:S01]  /*3aa0*/  HMMA.16816.F32.BF16 R84, R4.reuse, R26, R84 ;  /* 0x0000001a0454723c */ /* 0x040fe20000041854 */
[----:B------:R-:W2:Y:S07]  /*3ab0*/  LDSM.16.MT88.4 R24, [R148+0x9000] ;  /* 0x009000009418783b */ /* 0x000eae0000004200 */
[C---:B------:R-:W-:Y:S08]  /*3ac0*/  HMMA.16816.F32.BF16 R72, R4.reuse, R20, R72 ;  /* 0x000000140448723c */ /* 0x040ff00000041848 */
[C---:B------:R-:W-:Y:S01]  /*3ad0*/  HMMA.16816.F32.BF16 R68, R4.reuse, R22, R68 ;  /* 0x000000160444723c */ /* 0x040fe20000041844 */
[----:B------:R-:W-:Y:S07]  /*3ae0*/  LDSM.16.MT88.4 R20, [R106+0x9000] ;  /* 0x009000006a14783b */ /* 0x000fee0000004200 */
[C---:B----4-:R-:W-:Y:S08]  /*3af0*/  HMMA.16816.F32.BF16 R60, R4.reuse, R28, R60 ;  /* 0x0000001c043c723c */ /* 0x050ff0000004183c */
[----:B------:R-:W-:Y:S01]  /*3b00*/  HMMA.16816.F32.BF16 R64, R4, R30, R64 ;  /* 0x0000001e0440723c */ /* 0x000fe20000041840 */
[----:B------:R-:W-:Y:S01]  /*3b10*/  F2FP.BF16.F32.PACK_AB R4, R115, R114 ;  /* 0x000000727304723e */ /* 0x000fe200000010ff */
[----:B------:R-:W-:Y:S01]  /*3b20*/  LDSM.16.MT88.4 R28, [R148+0x9800] ;  /* 0x00980000941c783b */ /* 0x000fe20000004200 */
[----:B-----5:R-:W-:-:S02]  /*3b30*/  F2FP.BF16.F32.PACK_AB R5, R123, R120 ;  /* 0x000000787b05723e */ /* 0x020fc400000010ff */
        /* <DEDUP_REMOVED lines=86> */
.L_x_5514:
[----:B------:R-:W5:Y:S01]  /*40a0*/  @!P0 LDC R2, c[0x0][0x3c0] ;  /* 0x0000f000ff028b82 */ /* 0x000f620000000800 */
[----:B------:R-:W-:Y:S07]  /*40b0*/  DEPBAR.LE SB0, 0x0 ;  /* 0x000080000000791a */ /* 0x000fee0000000000 */
[----:B------:R-:W-:Y:S01]  /*40c0*/  BAR.SYNC.DEFER_BLOCKING 0x0 ;  /* 0x0000000000007b1d */ /* 0x000fe20000010000 */
[----:B------:R-:W-:Y:S01]  /*40d0*/  MOV R5, R160 ;  /* 0x000000a000057202 */ /* 0x000fe20000000f00 */
[----:B------:R-:W-:Y:S02]  /*40e0*/  IMAD.MOV.U32 R4, RZ, RZ, R161 ;  /* 0x000000ffff047224 */ /* 0x000fe400078e00a1 */
[----:B-----5:R-:W-:Y:S04]  /*40f0*/  @!P0 IMAD.SHL.U32 R3, R2, 0x40, RZ ;  /* 0x0000004002038824 */ /* 0x020fe800078e00ff */
[----:B------:R-:W-:Y:S01]  /*4100*/  @!P0 IMAD.X R3, RZ, RZ, ~R3, P1 ;  /* 0x000000ffff038224 */ /* 0x000fe200008e0e03 */
[----:B------:R-:W1:Y:S04]  /*4110*/  LDC R101, c[0x0][0x3c4] ;  /* 0x0000f100ff657b82 */ /* 0x000e680000000800 */
        /* <DEDUP_REMOVED lines=58> */
[----:B---3--:R-:W-:Y:S01]  /*44c0*/  IMAD.WIDE.U32 R10, R7, UR8, R10 ;  /* 0x00000008070a7c25 */ /* 0x008fe2000f8e000a */
[----:B------:R-:W-:Y:S02]  /*44d0*/  SHF.R.S32.HI R3, RZ, 0x1f, R7 ;  /* 0x0000001fff037819 */ /* 0x000fe40000011407 */
[C---:B------:R-:W-:Y:S03]  /*44e0*/  LEA R160, P2, R10.reuse, R5, 0x1 ;  /* 0x000000050aa07211 */ /* 0x040fe600078408ff */
[----:B------:R-:W-:Y:S04]  /*44f0*/  IMAD R6, R3, UR8, RZ ;  /* 0x0000000803067c24 */ /* 0x000fe8000f8e02ff */
[----:B------:R-:W-:Y:S04]  /*4500*/  IMAD R6, R7, UR9, R6 ;  /* 0x0000000907067c24 */ /* 0x000fe8000f8e0206 */
[----:B------:R-:W-:Y:S05]  /*4510*/  IMAD.IADD R161, R11, 0x1, R6 ;  /* 0x000000010ba17824 */ /* 0x000fea00078e0206 */
[----:B------:R-:W-:Y:S07]  /*4520*/  LEA.HI.X R161, R10, R4, R161, 0x1, P2 ;  /* 0x000000040aa17211 */ /* 0x000fee00010f0ca1 */
.L_x_5511:
[C---:B------:R-:W-:Y:S01]  /*4530*/  SHF.L.U32 R3, R2.reuse, 0x5, RZ ;  /* 0x0000000502037819 */ /* 0x040fe200000006ff */
[----:B------:R-:W-:Y:S01]  /*4540*/  @!PT LDS RZ, [RZ] ;  /* 0x00000000fffff984 */ /* 0x000fe20000000800 */
[----:B------:R-:W-:Y:S01]  /*4550*/  @!PT LDS RZ, [RZ] ;  /* 0x00000000fffff984 */ /* 0x000fe20000000800 */
[----:B------:R-:W-:Y:S01]  /*4560*/  @!PT LDS RZ, [RZ] ;  /* 0x00000000fffff984 */ /* 0x000fe20000000800 */
[----:B------:R-:W-:Y:S01]  /*4570*/  LDGSTS.E.BYPASS.LTC128B.128 [R163+0x8000], desc[UR22][R160.64] ;  /* 0x08000000a0a37fae */ /* 0x000fe2000b981a16 */
[----:B-1----:R-:W-:Y:S02]  /*4580*/  SHF.L.U64.HI R2, R2, 0x5, R101 ;  /* 0x0000000502027819 */ /* 0x002fe40000010265 */
[----:B------:R-:W-:Y:S03]  /*4590*/  IADD3 R100, P2, PT, R3, R160, RZ ;  /* 0x000000a003647210 */ /* 0x000fe60007f5e0ff */
[----:B------:R-:W-:Y:S01]  /*45a0*/  LDGSTS.E.BYPASS.LTC128B.128 [R163+0xa000], desc[UR22][R160.64+0x80] ;  /* 0x0a000080a0a37fae */ /* 0x000fe2000b981a16 */
[----:B------:R-:W-:Y:S02]  /*45b0*/  IADD3 R169, PT, PT, R169, 0x1, RZ ;  /* 0x00000001a9a97810 */ /* 0x000fe40007ffe0ff */
[----:B------:R-:W-:Y:S02]  /*45c0*/  IADD3.X R101, PT, PT, R2, R161, RZ, P2, !PT ;  /* 0x000000a102657210 */ /* 0x000fe400017fe4ff */
[-C--:B------:R-:W-:Y:S03]  /*45d0*/  IADD3 R102, P3, PT, R100, R3.reuse, RZ ;  /* 0x0000000364667210 */ /* 0x080fe60007f7e0ff */
[----:B------:R-:W-:Y:S01]  /*45e0*/  LDGSTS.E.BYPASS.LTC128B.128 [R163+0x8800], desc[UR22][R100.64] ;  /* 0x0880000064a37fae */ /* 0x000fe2000b981a16 */
[-C--:B------:R-:W-:Y:S02]  /*45f0*/  IADD3.X R103, PT, PT, R101, R2.reuse, RZ, P3, !PT ;  /* 0x0000000265677210 */ /* 0x080fe40001ffe4ff */
[----:B------:R-:W-:Y:S03]  /*4600*/  IADD3 R174, P2, PT, R102, R3, RZ ;  /* 0x0000000366ae7210 */ /* 0x000fe60007f5e0ff */
[----:B------:R-:W-:Y:S01]  /*4610*/  LDGSTS.E.BYPASS.LTC128B.128 [R163+0xa800], desc[UR22][R100.64+0x80] ;  /* 0x0a80008064a37fae */ /* 0x000fe2000b981a16 */
[----:B------:R-:W-:Y:S05]  /*4620*/  IADD3.X R175, PT, PT, R103, R2, RZ, P2, !PT ;  /* 0x0000000267af7210 */ /* 0x000fea00017fe4ff */
[----:B------:R-:W-:Y:S01]  /*4630*/  LDGSTS.E.BYPASS.LTC128B.128 [R163+0x9000], desc[UR22][R102.64] ;  /* 0x0900000066a37fae */ /* 0x000fe2000b981a16 */
[----:B------:R-:W-:Y:S05]  /*4640*/  ISETP.NE.AND P2, PT, R169, RZ, PT ;  /* 0x000000ffa900720c */ /* 0x000fea0003f45270 */
[----:B------:R1:W-:Y:S06]  /*4650*/  LDGSTS.E.BYPASS.LTC128B.128 [R163+0xb000], desc[UR22][R102.64+0x80] ;  /* 0x0b00008066a37fae */ /* 0x0003ec000b981a16 */
[----:B------:R-:W-:Y:S06]  /*4660*/  LDGSTS.E.BYPASS.LTC128B.128 [R163+0x9800], desc[UR22][R174.64] ;  /* 0x09800000aea37fae */ /* 0x000fec000b981a16 */
[----:B------:R5:W-:Y:S06]  /*4670*/  LDGSTS.E.BYPASS.LTC128B.128 [R163+0xb800], desc[UR22][R174.64+0x80] ;  /* 0x0b800080aea37fae */ /* 0x000bec000b981a16 */
[----:B------:R-:W-:Y:S06]  /*4680*/  LDSM.16.M88.4 R108, [R157] ;  /* 0x000000009d6c783b */ /* 0x000fec0000000200 */
[----:B------:R-:W2:Y:S06]  /*4690*/  LDSM.16.M88.4 R112, [R156+UR5+0x4000] ;  /* 0x004000059c70783b */ /* 0x000eac0008000200 */
[----:B------:R-:W3:Y:S06]  /*46a0*/  LDSM.16.M88.4 R116, [R156+UR5+0x4800] ;  /* 0x004800059c74783b */ /* 0x000eec0008000200 */
[----:B------:R-:W4:Y:S06]  /*46b0*/  LDSM.16.M88.4 R120, [R156+UR5+0x5000] ;  /* 0x005000059c78783b */ /* 0x000f2c0008000200 */
[----:B------:R-:W0:Y:S06]  /*46c0*/  LDGDEPBAR ;  /* 0x00000000000079af */ /* 0x000e2c0000000000 */
[----:B------:R-:W5:Y:S06]  /*46d0*/  LDSM.16.M88.4 R124, [R156+UR5+0x5800] ;  /* 0x005800059c7c783b */ /* 0x000f6c0008000200 */
[----:B------:R-:W-:Y:S06]  /*46e0*/  LDSM.16.M88.4 R128, [R155] ;  /* 0x000000009b80783b */ /* 0x000fec0000000200 */
[----:B------:R-:W5:Y:S01]  /*46f0*/  LDSM.16.M88.4 R132, [R151+0x4000] ;  /* 0x004000009784783b */ /* 0x000f620000000200 */
[C---:B--2---:R-:W-:Y:S05]  /*4700*/  HMMA.16816.F32.BF16 R4, R108.reuse, R112, RZ ;  /* 0x000000706c04723c */ /* 0x044fea00000418ff */
[----:B------:R-:W2:Y:S06]  /*4710*/  LDSM.16.M88.4 R136, [R151+0x4800] ;  /* 0x004800009788783b */ /* 0x000eac0000000200 */
[----:B------:R-:W-:Y:S01]  /*4720*/  LDSM.16.M88.4 R140, [R154] ;  /* 0x000000009a8c783b */ /* 0x000fe20000000200 */
[C---:B------:R-:W-:Y:S05]  /*4730*/  HMMA.16816.F32.BF16 R8, R108.reuse, R114, RZ ;  /* 0x000000726c08723c */ /* 0x040fea00000418ff */
[----:B------:R-:W2:Y:S03]  /*4740*/  LDSM.16.M88.4 R112, [R151+0x5000] ;  /* 0x005000009770783b */ /* 0x000ea60000000200 */
[C---:B---3--:R-:W-:Y:S03]  /*4750*/  HMMA.16816.F32.BF16 R12, R108.reuse, R116, RZ ;  /* 0x000000746c0c723c */ /* 0x048fe600000418ff */
[----:B------:R-:W-:Y:S05]  /*4760*/  LDSM.16.M88.4 R144, [R150+0x4000] ;  /* 0x004000009690783b */ /* 0x000fea0000000200 */
[C---:B------:R-:W-:Y:S01]  /*4770*/  HMMA.16816.F32.BF16 R16, R108.reuse, R118, RZ ;  /* 0x000000766c10723c */ /* 0x040fe200000418ff */
[----:B------:R-:W3:Y:S06]  /*4780*/  LDSM.16.M88.4 R116, [R151+0x5800] ;  /* 0x005800009774783b */ /* 0x000eec0000000200 */
[----:B-1----:R-:W-:Y:S01]  /*4790*/  LDSM.16.M88.4 R100, [R156+UR5+0x7000] ;  /* 0x007000059c64783b */ /* 0x002fe20008000200 */
[C---:B----4-:R-:W-:Y:S08]  /*47a0*/  HMMA.16816.F32.BF16 R20, R108.reuse, R120, RZ ;  /* 0x000000786c14723c */ /* 0x050ff000000418ff */
[C---:B------:R-:W-:Y:S01]  /*47b0*/  HMMA.16816.F32.BF16 R24, R108.reuse, R122, RZ ;  /* 0x0000007a6c18723c */ /* 0x040fe200000418ff */
[----:B------:R-:W1:Y:S07]  /*47c0*/  LDSM.16.M88.4 R120, [R150+0x4800] ;  /* 0x004800009678783b */ /* 0x000e6e0000000200 */
[C---:B-----5:R-:W-:Y:S08]  /*47d0*/  HMMA.16816.F32.BF16 R28, R108.reuse, R124, RZ ;  /* 0x0000007c6c1c723c */ /* 0x060ff000000418ff */
[----:B------:R-:W-:Y:S01]  /*47e0*/  HMMA.16816.F32.BF16 R32, R108, R126, RZ ;  /* 0x0000007e6c20723c */ /* 0x000fe200000418ff */
[----:B------:R-:W4:Y:S06]  /*47f0*/  LDSM.16.M88.4 R108, [R150+0x5000] ;  /* 0x00500000966c783b */ /* 0x000f2c0000000200 */
[----:B------:R-:W5:Y:S01]  /*4800*/  LDSM.16.M88.4 R124, [R150+0x5800] ;  /* 0x00580000967c783b */ /* 0x000f620000000200 */
        /* <DEDUP_REMOVED lines=8> */
[----:B------:R-:W-:Y:S07]  /*4890*/  LDSM.16.M88.4 R112, [R153] ;  /* 0x000000009970783b */ /* 0x000fee0000000200 */
[C---:B---3--:R-:W-:Y:S08]  /*48a0*/  HMMA.16816.F32.BF16 R28, R128.reuse, R116, R28 ;  /* 0x00000074801c723c */ /* 0x048ff0000004181c */
[----:B------:R-:W-:Y:S01]  /*48b0*/  HMMA.16816.F32.BF16 R32, R128, R118, R32 ;  /* 0x000000768020723c */ /* 0x000fe20000041820 */
[----:B------:R-:W2:Y:S06]  /*48c0*/  LDSM.16.M88.4 R116, [R149+0x4000] ;  /* 0x004000009574783b */ /* 0x000eac0000000200 */
[----:B------:R-:W3:Y:S01]  /*48d0*/  LDSM.16.M88.4 R128, [R149+0x4800] ;  /* 0x004800009580783b */ /* 0x000ee20000000200 */
[C---:B------:R-:W-:Y:S08]  /*48e0*/  HMMA.16816.F32.BF16 R4, R140.reuse, R144, R4 ;  /* 0x000000908c04723c */ /* 0x040ff00000041804 */
[C---:B------:R-:W-:Y:S08]  /*48f0*/  HMMA.16816.F32.BF16 R8, R140.reuse, R146, R8 ;  /* 0x000000928c08723c */ /* 0x040ff00000041808 */
[C---:B-1----:R-:W-:Y:S08]  /*4900*/  HMMA.16816.F32.BF16 R12, R140.reuse, R120, R12 ;  /* 0x000000788c0c723c */ /* 0x042ff0000004180c */
[C---:B------:R-:W-:Y:S01]  /*4910*/  HMMA.16816.F32.BF16 R16, R140.reuse, R122, R16 ;  /* 0x0000007a8c10723c */ /* 0x040fe20000041810 */
[----:B------:R-:W-:Y:S07]  /*4920*/  LDSM.16.M88.4 R120, [R156+UR5+0x6000] ;  /* 0x006000059c78783b */ /* 0x000fee0008000200 */
[C---:B----4-:R-:W-:Y:S08]  /*4930*/  HMMA.16816.F32.BF16 R20, R140.reuse, R108, R20 ;  /* 0x0000006c8c14723c */ /* 0x050ff00000041814 */
[C---:B------:R-:W-:Y:S01]  /*4940*/  HMMA.16816.F32.BF16 R24, R140.reuse, R110, R24 ;  /* 0x0000006e8c18723c */ /* 0x040fe20000041818 */
[----:B------:R-:W1:Y:S07]  /*4950*/  LDSM.16.M88.4 R108, [R157+0x2000] ;  /* 0x002000009d6c783b */ /* 0x000e6e0000000200 */
[C---:B-----5:R-:W-:Y:S08]  /*4960*/  HMMA.16816.F32.BF16 R28, R140.reuse, R124, R28 ;  /* 0x0000007c8c1c723c */ /* 0x060ff0000004181c */
[----:B------:R-:W-:Y:S01]  /*4970*/  HMMA.16816.F32.BF16 R32, R140, R126, R32 ;  /* 0x0000007e8c20723c */ /* 0x000fe20000041820 */
[----:B------:R-:W4:Y:S07]  /*4980*/  LDSM.16.M88.4 R124, [R156+UR5+0x6800] ;  /* 0x006800059c7c783b */ /* 0x000f2e0008000200 */
[C---:B--2---:R-:W-:Y:S08]  /*4990*/  HMMA.16816.F32.BF16 R4, R112.reuse, R116, R4 ;  /* 0x000000747004723c */ /* 0x044ff00000041804 */
        /* <DEDUP_REMOVED lines=9> */
[----:B------:R-:W-:Y:S01]  /*4a30*/  HMMA.16816.F32.BF16 R32, R112, R138, R32 ;  /* 0x0000008a7020723c */ /* 0x000fe20000041820 */
[----:B------:R-:W2:Y:S06]  /*4a40*/  LDSM.16.M88.4 R112, [R156+UR5+0x7800] ;  /* 0x007800059c70783b */ /* 0x000eac0008000200 */
[----:B------:R-:W-:Y:S01]  /*4a50*/  LDSM.16.M88.4 R136, [R151+0x7800] ;  /* 0x007800009788783b */ /* 0x000fe20000000200 */
[C---:B-1----:R-:W-:Y:S08]  /*4a60*/  HMMA.16816.F32.BF16 R4, R108.reuse, R120, R4 ;  /* 0x000000786c04723c */ /* 0x042ff00000041804 */
[C---:B------:R-:W-:Y:S01]  /*4a70*/  HMMA.16816.F32.BF16 R8, R108.reuse, R122, R8 ;  /* 0x0000007a6c08723c */ /* 0x040fe20000041808 */
[----:B------:R-:W1:Y:S07]  /*4a80*/  LDSM.16.M88.4 R120, [R151+0x6000] ;  /* 0x006000009778783b */ /* 0x000e6e0000000200 */
        /* <DEDUP_REMOVED lines=8> */
[----:B------:R-:W2:Y:S06]  /*4b10*/  LDSM.16.M88.4 R108, [R150+0x6000] ;  /* 0x00600000966c783b */ /* 0x000eac0000000200 */
[----:B------:R-:W3:Y:S01]  /*4b20*/  LDSM.16.M88.4 R112, [R150+0x6800] ;  /* 0x006800009670783b */ /* 0x000ee20000000200 */
        /* <DEDUP_REMOVED lines=8> */
[----:B------:R-:W4:Y:S07]  /*4bb0*/  LDSM.16.M88.4 R132, [R149+0x6000] ;  /* 0x006000009584783b */ /* 0x000f2e0000000200 */
[C---:B------:R-:W-:Y:S08]  /*4bc0*/  HMMA.16816.F32.BF16 R28, R116.reuse, R136, R28 ;  /* 0x00000088741c723c */ /* 0x040ff0000004181c */
[----:B------:R-:W-:Y:S08]  /*4bd0*/  HMMA.16816.F32.BF16 R32, R116, R138, R32 ;  /* 0x0000008a7420723c */ /* 0x000ff00000041820 */
[C---:B--2---:R-:W-:Y:S08]  /*4be0*/  HMMA.16816.F32.BF16 R4, R100.reuse, R108, R4 ;  /* 0x0000006c6404723c */ /* 0x044ff00000041804 */
[C---:B------:R-:W-:Y:S01]  /*4bf0*/  HMMA.16816.F32.BF16 R8, R100.reuse, R110, R8 ;  /* 0x0000006e6408723c */ /* 0x040fe20000041808 */
[----:B------:R-:W-:Y:S07]  /*4c00*/  LDSM.16.M88.4 R108, [R149+0x7000] ;  /* 0x00700000956c783b */ /* 0x000fee0000000200 */
[C---:B---3--:R-:W-:Y:S08]  /*4c10*/  HMMA.16816.F32.BF16 R12, R100.reuse, R112, R12 ;  /* 0x00000070640c723c */ /* 0x048ff0000004180c */
[C---:B------:R-:W-:Y:S08]  /*4c20*/  HMMA.16816.F32.BF16 R16, R100.reuse, R114, R16 ;  /* 0x000000726410723c */ /* 0x040ff00000041810 */
[C---:B-1----:R-:W-:Y:S08]  /*4c30*/  HMMA.16816.F32.BF16 R20, R100.reuse, R120, R20 ;  /* 0x000000786414723c */ /* 0x042ff00000041814 */
[C---:B------:R-:W-:Y:S08]  /*4c40*/  HMMA.16816.F32.BF16 R24, R100.reuse, R122, R24 ;  /* 0x0000007a6418723c */ /* 0x040ff00000041818 */
[C---:B------:R-:W-:Y:S08]  /*4c50*/  HMMA.16816.F32.BF16 R28, R100.reuse, R124, R28 ;  /* 0x0000007c641c723c */ /* 0x040ff0000004181c */
[----:B------:R-:W-:Y:S01]  /*4c60*/  HMMA.16816.F32.BF16 R32, R100, R126, R32 ;  /* 0x0000007e6420723c */ /* 0x000fe20000041820 */
[----:B------:R-:W1:Y:S07]  /*4c70*/  LDSM.16.M88.4 R100, [R149+0x6800] ;  /* 0x006800009564783b */ /* 0x000e6e0000000200 */
[C---:B----4-:R-:W-:Y:S08]  /*4c80*/  HMMA.16816.F32.BF16 R4, R128.reuse, R132, R4 ;  /* 0x000000848004723c */ /* 0x050ff00000041804 */
[C---:B------:R-:W-:Y:S11]  /*4c90*/  HMMA.16816.F32.BF16 R8, R128.reuse, R134, R8 ;  /* 0x000000868008723c */ /* 0x040ff60000041808 */
[----:B------:R-:W-:Y:S01]  /*4ca0*/  FMUL.FTZ R196, R4, UR10 ;  /* 0x0000000a04c47c20 */ /* 0x000fe20008410000 */
[----:B------:R-:W-:Y:S01]  /*4cb0*/  FMUL.FTZ R194, R5, UR10 ;  /* 0x0000000a05c27c20 */ /* 0x000fe20008410000 */
[----:B------:R-:W-:Y:S01]  /*4cc0*/  FMUL.FTZ R195, R6, UR10 ;  /* 0x0000000a06c37c20 */ /* 0x000fe20008410000 */
[----:B------:R-:W-:Y:S03]  /*4cd0*/  FMUL.FTZ R193, R7, UR10 ;  /* 0x0000000a07c17c20 */ /* 0x000fe60008410000 */
[----:B------:R-:W2:Y:S02]  /*4ce0*/  MUFU.TANH R196, R196 ;  /* 0x000000c400c47308 */ /* 0x000ea40000002400 */
[----:B------:R-:W-:Y:S01]  /*4cf0*/  FMUL.FTZ R200, R8, UR10 ;  /* 0x0000000a08c87c20 */ /* 0x000fe20008410000 */
[----:B------:R-:W-:Y:S01]  /*4d00*/  FMUL.FTZ R198, R9, UR10 ;  /* 0x0000000a09c67c20 */ /* 0x000fe20008410000 */
[----:B------:R-:W-:Y:S01]  /*4d10*/  FMUL.FTZ R199, R10, UR10 ;  /* 0x0000000a0ac77c20 */ /* 0x000fe20008410000 */
[----:B------:R-:W-:Y:S05]  /*4d20*/  FMUL.FTZ R197, R11, UR10 ;  /* 0x0000000a0bc57c20 */ /* 0x000fea0008410000 */
[----:B------:R-:W3:Y:S01]  /*4d30*/  MUFU.TANH R194, R194 ;  /* 0x000000c200c27308 */ /* 0x000ee20000002400 */
[C---:B-1----:R-:W-:Y:S09]  /*4d40*/  HMMA.16816.F32.BF16 R12, R128.reuse, R100, R12 ;  /* 0x00000064800c723c */ /* 0x042ff2000004180c */
[----:B------:R-:W1:Y:S01]  /*4d50*/  MUFU.TANH R195, R195 ;  /* 0x000000c300c37308 */ /* 0x000e620000002400 */
[C---:B------:R-:W-:Y:S01]  /*4d60*/  HMMA.16816.F32.BF16 R16, R128.reuse, R102, R16 ;  /* 0x000000668010723c */ /* 0x040fe20000041810 */
[----:B------:R-:W4:Y:S01]  /*4d70*/  LDSM.16.M88.4 R100, [R149+0x7800] ;  /* 0x007800009564783b */ /* 0x000f220000000200 */
[----:B------:R-:W-:Y:S07]  /*4d80*/  DEPBAR.LE SB0, 0x0 ;  /* 0x000080000000791a */ /* 0x000fee0000000000 */
[----:B------:R-:W1:Y:S01]  /*4d90*/  MUFU.TANH R193, R193 ;  /* 0x000000c100c17308 */ /* 0x000e620000002400 */
[----:B------:R-:W-:Y:S01]  /*4da0*/  BAR.SYNC.DEFER_BLOCKING 0x0 ;  /* 0x0000000000007b1d */ /* 0x000fe20000010000 */
[C---:B------:R-:W-:Y:S05]  /*4db0*/  HMMA.16816.F32.BF16 R20, R128.reuse, R108, R20 ;  /* 0x0000006c8014723c */ /* 0x040fea0000041814 */
[----:B------:R-:W-:Y:S03]  /*4dc0*/  FMUL.FTZ R190, R12, UR10 ;  /* 0x0000000a0cbe7c20 */ /* 0x000fe60008410000 */
[----:B------:R-:W1:Y:S01]  /*4dd0*/  MUFU.TANH R200, R200 ;  /* 0x000000c800c87308 */ /* 0x000e620000002400 */
        /* <DEDUP_REMOVED lines=19> */
[C---:B----4-:R-:W-:Y:S08]  /*4f10*/  HMMA.16816.F32.BF16 R28, R128.reuse, R100, R28 ;  /* 0x00000064801c723c */ /* 0x050ff0000004181c */
[----:B------:R-:W4:Y:S01]  /*4f20*/  MUFU.TANH R190, R190 ;  /* 0x000000be00be7308 */ /* 0x000f220000002400 */
        /* <DEDUP_REMOVED lines=105> */
.L_x_5513:
        /* <DEDUP_REMOVED lines=20> */
.L_x_5512:
        /* <DEDUP_REMOVED lines=18> */
[----:B--2---:R-:W-:Y:S02]  /*5820*/  FMNMX3.FTZ R6, R3, R175, R172, !PT ;  /* 0x000000af03067276 */ /* 0x004fe400078100ac */
        /* <DEDUP_REMOVED lines=140> */
[----:B------:R-:W-:Y:S01]  /*60f0*/  ISETP.NE.AND P2, PT, R170, -0x1, PT ;  /* 0xffffffffaa00780c */ /* 0x000fe20003f45270 */
        /* <DEDUP_REMOVED lines=120> */
[C---:B------:R-:W-:Y:S08]  /*6880*/  HMMA.16816.F32.BF16 R20, R68.reuse, R92, R20 ;  /* 0x0000005c4414723c */ /* 0x040ff00000041814 */
        /* <DEDUP_REMOVED lines=8> */
[C---:B-1----:R-:W-:Y:S08]  /*6910*/  HMMA.16816.F32.BF16 R44, R68.reuse, R76, R44 ;  /* 0x0000004c442c723c */ /* 0x042ff0000004182c */
[C---:B------:R-:W-:Y:S08]  /*6920*/  HMMA.16816.F32.BF16 R48, R68.reuse, R78, R48 ;  /* 0x0000004e4430723c */ /* 0x040ff00000041830 */
[C---:B--2---:R-:W-:Y:S08]  /*6930*/  HMMA.16816.F32.BF16 R52, R68.reuse, R72, R52 ;  /* 0x000000484434723c */ /* 0x044ff00000041834 */
[C---:B------:R-:W-:Y:S08]  /*6940*/  HMMA.16816.F32.BF16 R56, R68.reuse, R74, R56 ;  /* 0x0000004a4438723c */ /* 0x040ff00000041838 */
[C---:B------:R-:W-:Y:S08]  /*6950*/  HMMA.16816.F32.BF16 R60, R68.reuse, R84, R60 ;  /* 0x00000054443c723c */ /* 0x040ff0000004183c */
[----:B------:R-:W-:Y:S08]  /*6960*/  HMMA.16816.F32.BF16 R64, R68, R86, R64 ;  /* 0x000000564440723c */ /* 0x000ff00000041840 */
[C---:B------:R-:W-:Y:S01]  /*6970*/  HMMA.16816.F32.BF16 R96, R108.reuse, R92, R4 ;  /* 0x0000005c6c60723c */ /* 0x040fe20000041804 */
[----:B------:R-:W1:Y:S07]  /*6980*/  LDSM.16.MT88.4 R4, [R107+0xb800] ;  /* 0x00b800006b04783b */ /* 0x000e6e0000004200 */
[C---:B------:R-:W-:Y:S01]  /*6990*/  HMMA.16816.F32.BF16 R92, R108.reuse, R94, R8 ;  /* 0x0000005e6c5c723c */ /* 0x040fe20000041808 */
[----:B------:R-:W2:Y:S07]  /*69a0*/  LDSM.16.MT88.4 R8, [R106+0xb800] ;  /* 0x00b800006a08783b */ /* 0x000eae0000004200 */
        /* <DEDUP_REMOVED lines=13> */
[----:B------:R-:W-:Y:S01]  /*6a80*/  HMMA.16816.F32.BF16 R64, R108, R10, R64 ;  /* 0x0000000a6c40723c */ /* 0x000fe20000041840 */
[----:B------:R-:W-:Y:S08]  /*6a90*/  @!UPT UIADD3 URZ, UPT, UPT, URZ, URZ, URZ ;  /* 0x000000fffffff290 */ /* 0x000ff0000fffe0ff */
[----:B------:R-:W-:Y:S11]  /*6aa0*/  @P2 BRA `(.L_x_5514) ;  /* 0xffffffd4007c2947 */ /* 0x000ff6000383ffff */
.L_x_5510:
        /* <DEDUP_REMOVED lines=221> */
.L_x_5516:
[----:B------:R-:W-:Y:S05]  /*7880*/  BSYNC.RECONVERGENT B0 ;  /* 0x0000000000007941 */ /* 0x000fea0003800200 */
.L_x_5515:
        /* <DEDUP_REMOVED lines=32> */
.L_x_5517:
        /* <DEDUP_REMOVED lines=15> */
.L_x_7245:


//--------------------- .text._ZN5flash24flash_fwd_splitkv_kernelI23Flash_fwd_kernel_traitsILi128ELi64ELi64ELi4ELb0ELb0EN7cutlass10bfloat16_tE19Flash_kernel_traitsILi128ELi64ELi64ELi4ES3_EELb1ELb0ELb0ELb1ELb1ELb0ELb1ELb0EEEvNS_16Flash_fwd_paramsE --------------------------
	.section	.text._ZN5flash24flash_fwd_splitkv_kernelI23Flash_fwd_kernel_traitsILi128ELi64ELi64ELi4ELb0ELb0EN7cutlass10bfloat16_tE19Flash_kernel_traitsILi128ELi64ELi64ELi4ES3_EELb1ELb0ELb0ELb1ELb1ELb0ELb1ELb0EEEvNS_16Flash_fwd_paramsE,"ax",@progbits
	.align	128
        .global         _ZN5flash24flash_fwd_splitkv_kernelI23Flash_fwd_kernel_traitsILi128ELi64ELi64ELi4ELb0ELb0EN7cutlass10bfloat16_tE19Flash_kernel_traitsILi128ELi64ELi64ELi4ES3_EELb1ELb0ELb0ELb1ELb1ELb0ELb1ELb0EEEvNS_16Flash_fwd_paramsE
        .type           _ZN5flash24flash_fwd_splitkv_kernelI23Flash_fwd_kernel_traitsILi128ELi64ELi64ELi4ELb0ELb0EN7cutlass10bfloat16_tE19Flash_kernel_traitsILi128ELi64ELi64ELi4ES3_EELb1ELb0ELb0ELb1ELb1ELb0ELb1ELb0EEEvNS_16Flash_fwd_paramsE,@function
        .size           _ZN5flash24flash_fwd_splitkv_kernelI23Flash_fwd_kernel_traitsILi128ELi64ELi64ELi4ELb0ELb0EN7cutlass10bfloat16_tE19Flash_kernel_traitsILi128ELi64ELi64ELi4ES3_EELb1ELb0ELb0ELb1ELb1ELb0ELb1ELb0EEEvNS_16Flash_fwd_paramsE,(.L_x_7246 - _ZN5flash24flash_fwd_splitkv_kernelI23Flash_fwd_kernel_traitsILi128ELi64ELi64ELi4ELb0ELb0EN7cutlass10bfloat16_tE19Flash_kernel_traitsILi128ELi64ELi64ELi4ES3_EELb1ELb0ELb0ELb1ELb1ELb0ELb1ELb0EEEvNS_16Flash_fwd_paramsE)
        .other          _ZN5flash24flash_fwd_splitkv_kernelI23Flash_fwd_kernel_traitsILi128ELi64ELi64ELi4ELb0ELb0EN7cutlass10bfloat16_tE19Flash_kernel_traitsILi128ELi64ELi64ELi4ES3_EELb1ELb0ELb0ELb1ELb1ELb0ELb1ELb0EEEvNS_16Flash_fwd_paramsE,@"STO_CUDA_ENTRY STV_DEFAULT"
_ZN5flash24flash_fwd_splitkv_kernelI23Flash_fwd_kernel_traitsILi128ELi64ELi64ELi4ELb0ELb0EN7cutlass10bfloat16_tE19Flash_kernel_traitsILi128ELi64ELi64ELi4ES3_EELb1ELb0ELb0ELb1ELb1ELb0ELb1ELb0EEEvNS_16Flash_fwd_paramsE:
.text._ZN5flash24flash_fwd_splitkv_kernelI23Flash_fwd_kernel_traitsILi128ELi64ELi64ELi4ELb0ELb0EN7cutlass10bfloat16_tE19Flash_kernel_traitsILi128ELi64ELi64ELi4ES3_EELb1ELb0ELb0ELb1ELb1ELb0ELb1ELb0EEEvNS_16Flash_fwd_paramsE:
[----:B------:R-:W-:Y:S08]  /*0000*/  LDC R1, c[0x0][0x37c] ;  /* 0x0000df00ff017b82 */ /* 0x000ff00000000800 */
[----:B------:R-:W1:Y:S01]  /*0010*/  LDC R7, c[0x0][0x3e0] ;  /* 0x0000f800ff077b82 */ /* 0x000e620000000800 */
[----:B------:R-:W2:Y:S01]  /*0020*/  S2R R160, SR_CTAID.Z ;  /* 0x0000000000a07919 */ /* 0x000ea20000002700 */
[----:B------:R-:W3:Y:S01]  /*0030*/  LDCU.64 UR22, c[0x0][0x358] ;  /* 0x00006b00ff1677ac */ /* 0x000ee20008000a00 */
[----:B------:R-:W-:-:S05]  /*0040*/  IMAD.MOV.U32 R19, RZ, RZ, RZ ;  /* 0x000000ffff137224 */ /* 0x000fca00078e00ff */
[----:B------:R-:W4:Y:S08]  /*0050*/  LDC.64 R2, c[0x0][0x478] ;  /* 0x00011e00ff027b82 */ /* 0x000f300000000a00 */
[----:B------:R-:W3:Y:S01]  /*0060*/  LDC.64 R4, c[0x0][0x470] ;  /* 0x00011c00ff047b82 */ /* 0x000ee20000000a00 */
[----:B-1----:R-:W1:Y:S01]  /*0070*/  I2F.U32.RP R6, R7 ;  /* 0x0000000700067306 */ /* 0x002e620000209000 */
[----:B------:R-:W-:Y:S01]  /*0080*/  ISETP.NE.U32.AND P1, PT, R7, RZ, PT ;  /* 0x000000ff0700720c */ /* 0x000fe20003f25070 */
[----:B------:R-:W2:Y:S05]  /*0090*/  S2R R17, SR_CTAID.X ;  /* 0x0000000000117919 */ /* 0x000eaa0000002500 */
[----:B------:R-:W2:Y:S01]  /*00a0*/  LDC R103, c[0x0][0x434] ;  /* 0x00010d00ff677b82 */ /* 0x000ea20000000800 */
[----:B----4-:R-:W-:-:S04]  /*00b0*/  ISETP.NE.U32.AND P3, PT, R2, RZ, PT ;  /* 0x000000ff0200720c */ /* 0x010fc80003f65070 */
[----:B------:R-:W-:Y:S01]  /*00c0*/  ISETP.NE.AND.EX P3, PT, R3, RZ, PT, P3 ;  /* 0x000000ff0300720c */ /* 0x000fe20003f65330 */
[----:B-1----:R-:W1:Y:S01]  /*00d0*/  MUFU.RCP R8, R6 ;  /* 0x0000000600087308 */ /* 0x002e620000001000 */
[----:B---3--:R-:W-:-:S04]  /*00e0*/  ISETP.NE.U32.AND P0, PT, R4, RZ, PT ;  /* 0x000000ff0400720c */ /* 0x008fc80003f05070 */
[----:B------:R-:W-:-:S07]  /*00f0*/  ISETP.NE.AND.EX P0, PT, R5, RZ, PT, P0 ;  /* 0x000000ff0500720c */ /* 0x000fce0003f05300 */
[----:B------:R-:W3:Y:S01]  /*0100*/  @P3 LDC.64 R2, c[0x0][0x478] ;  /* 0x00011e00ff023b82 */ /* 0x000ee20000000a00 */
[----:B-1----:R-:W-:-:S07]  /*0110*/  VIADD R8, R8, 0xffffffe ;  /* 0x0ffffffe08087836 */ /* 0x002fce0000000000 */
[----:B------:R-:W1:Y:S01]  /*0120*/  @P0 LDC.64 R4, c[0x0][0x470] ;  /* 0x00011c00ff040b82 */ /* 0x000e620000000a00 */
[----:B------:R-:W4:Y:S02]  /*0130*/  F2I.FTZ.U32.TRUNC.NTZ R9, R8 ;  /* 0x0000000800097305 */ /* 0x000f24000021f000 */
[----:B----4-:R-:W-:Y:S01]  /*0140*/  IMAD.MOV R0, RZ, RZ, -R9 ;  /* 0x000000ffff007224 */ /* 0x010fe200078e0a09 */
[----:B------:R-:W-:-:S03]  /*0150*/  MOV R8, RZ ;  /* 0x000000ff00087202 */ /* 0x000fc60000000f00 */
[----:B------:R-:W-:-:S04]  /*0160*/  IMAD R11, R0, R7, RZ ;  /* 0x00000007000b7224 */ /* 0x000fc800078e02ff */
[----:B------:R-:W-:-:S06]  /*0170*/  IMAD.HI.U32 R11, R9, R11, R8 ;  /* 0x0000000b090b7227 */ /* 0x000fcc00078e0008 */
[----:B--2---:R-:W-:-:S04]  /*0180*/  IMAD.HI.U32 R161, R11, R160, RZ ;  /* 0x000000a00ba17227 */ /* 0x004fc800078e00ff */
        /* <DEDUP_REMOVED lines=8> */
[----:B---3--:R-:W-:Y:S01]  /*0210*/  @P3 IMAD.WIDE.U32 R2, R161, 0x4, R2 ;  /* 0x00000004a1023825 */ /* 0x008fe200078e0002 */
[----:B------:R-:W-:-:S03]  /*0220*/  SHF.L.U32 R158, R17, 0x6, RZ ;  /* 0x00000006119e7819 */ /* 0x000fc600000006ff */
[----:B-1----:R-:W-:Y:S01]  /*0230*/  @P0 IMAD.WIDE.U32 R4, R161, 0x4, R4 ;  /* 0x00000004a1040825 */ /* 0x002fe200078e0004 */
[----:B------:R1:W5:Y:S04]  /*0240*/  @P3 LDG.E R12, desc[UR22][R2.64] ;  /* 0x00000016020c3981 */ /* 0x000368000c1e1900 */
[----:B------:R1:W5:Y:S01]  /*0250*/  @P0 LDG.E R19, desc[UR22][R4.64] ;  /* 0x0000001604130981 */ /* 0x000362000c1e1900 */
[----:B------:R-:W-:-:S13]  /*0260*/  ISETP.GE.AND P0, PT, R158, R103, PT ;  /* 0x000000679e00720c */ /* 0x000fda0003f06270 */
        /* <DEDUP_REMOVED lines=31> */
[----:B--2---:R-:W-:Y:S01]  /*0460*/  @!P3 ISETP.NE.U32.AND P2, PT, R4, RZ, PT ;  /* 0x000000ff0400b20c */ /* 0x004fe20003f45070 */
[----:B------:R-:W-:-:S10]  /*0470*/  VIADD R4, R17, 0x1 ;  /* 0x0000000111047836 */ /* 0x000fd40000000000 */
[----:B------:R-:W-:Y:S01]  /*0480*/  @!P1 IMAD.IADD R10, R10, 0x1, -R9 ;  /* 0x000000010a0a9824 */ /* 0x000fe200078e0a09 */
[----:B------:R-:W-:Y:S01]  /*0490*/  @!P3 ISETP.NE.AND.EX P2, PT, R5, RZ, PT, P2 ;  /* 0x000000ff0500b20c */ /* 0x000fe20003f45320 */
[----:B------:R-:W-:Y:S01]  /*04a0*/  @!P1 VIADD R8, R8, 0x1 ;  /* 0x0000000108089836 */ /* 0x000fe20000000000 */
[----:B------:R-:W-:Y:S02]  /*04b0*/  ISETP.NE.AND P1, PT, R6, RZ, PT ;  /* 0x000000ff0600720c */ /* 0x000fe40003f25270 */
[----:B------:R-:W-:Y:S02]  /*04c0*/  ISETP.GE.U32.AND P4, PT, R10, R9, PT ;  /* 0x000000090a00720c */ /* 0x000fe40003f86070 */
[----:B----4-:R-:W-:-:S04]  /*04d0*/  @!P3 SEL R3, R3, RZ, P2 ;  /* 0x000000ff0303b207 */ /* 0x010fc80001000000 */
[----:B------:R-:W-:Y:S01]  /*04e0*/  @!P3 IADD3 R105, PT, PT, R3, R2, -R19 ;  /* 0x000000020369b210 */ /* 0x000fe20007ffe813 */
[----:B------:R-:W-:-:S04]  /*04f0*/  IMAD R3, R4, 0x40, -R103 ;  /* 0x0000004004037824 */ /* 0x000fc800078e0a67 */
[----:B------:R-:W-:Y:S02]  /*0500*/  VIADD R4, R105, 0x3f ;  /* 0x0000003f69047836 */ /* 0x000fe40000000000 */
[----:B------:R-:W-:-:S03]  /*0510*/  @P4 VIADD R8, R8, 0x1 ;  /* 0x0000000108084836 */ /* 0x000fc60000000000 */
[----:B---3--:R-:W-:Y:S01]  /*0520*/  IADD3 R2, PT, PT, R4, R34, R3 ;  /* 0x0000002204027210 */ /* 0x008fe20007ffe003 */
        /* <DEDUP_REMOVED lines=24> */
[--C-:B------:R-:W-:Y:S01]  /*06b0*/  IMAD R3, R3, R103, R158.reuse ;  /* 0x0000006703037224 */ /* 0x100fe200078e029e */
[----:B------:R-:W-:Y:S01]  /*06c0*/  LOP3.LUT R2, R2, 0x1f80, RZ, 0xc0, !PT ;  /* 0x00001f8002027812 */ /* 0x000fe200078ec0ff */
[----:B------:R-:W-:Y:S02]  /*06d0*/  IMAD.IADD R103, R103, 0x1, -R158 ;  /* 0x0000000167677824 */ /* 0x000fe400078e0a9e */
[----:B--2---:R-:W-:Y:S01]  /*06e0*/  IMAD R5, R3, UR4, RZ ;  /* 0x0000000403057c24 */ /* 0x004fe2000f8e02ff */
[----:B------:R-:W-:Y:S01]  /*06f0*/  LOP3.LUT R2, R2, 0x3c, R7, 0xf8, !PT ;  /* 0x0000003c02027812 */ /* 0x000fe200078ef807 */
[----:B------:R-:W1:Y:S01]  /*0700*/  LDCU.64 UR4, c[0x0][0x428] ;  /* 0x00008500ff0477ac */ /* 0x000e620008000a00 */
[C---:B------:R-:W-:Y:S01]  /*0710*/  VIADD R8, R0.reuse, 0x30 ;  /* 0x0000003000087836 */ /* 0x040fe20000000000 */
[C---:B------:R-:W-:Y:S01]  /*0720*/  ISETP.GE.OR P6, PT, R0.reuse, R103, P6 ;  /* 0x000000670000720c */ /* 0x040fe200037c6670 */
[C---:B------:R-:W-:Y:S01]  /*0730*/  VIADD R4, R0.reuse, 0x8 ;  /* 0x0000000800047836 */ /* 0x040fe20000000000 */
[----:B------:R-:W-:Y:S01]  /*0740*/  IADD3 R2, P0, PT, R5, R2, RZ ;  /* 0x0000000205027210 */ /* 0x000fe20007f1e0ff */
[----:B------:R-:W-:-:S03]  /*0750*/  VIADD R6, R0, 0x10 ;  /* 0x0000001000067836 */ /* 0x000fc60000000000 */
[----:B------:R-:W-:Y:S02]  /*0760*/  LEA.HI.X.SX32 R5, R5, RZ, 0x1, P0 ;  /* 0x000000ff05057211 */ /* 0x000fe400000f0eff */
[----:B---3--:R-:W-:Y:S02]  /*0770*/  LEA R10, P0, R2, UR6, 0x2 ;  /* 0x00000006020a7c11 */ /* 0x008fe4000f8010ff */
[-C--:B------:R-:W-:Y:S01]  /*0780*/  ISETP.GE.AND P5, PT, R4, R103.reuse, PT ;  /* 0x000000670400720c */ /* 0x080fe20003fa6270 */
[----:B------:R-:W-:Y:S01]  /*0790*/  VIADD R4, R0, 0x18 ;  /* 0x0000001800047836 */ /* 0x000fe20000000000 */
[----:B------:R-:W-:Y:S01]  /*07a0*/  LEA.HI.X R11, R2, UR7, R5, 0x2, P0 ;  /* 0x00000007020b7c11 */ /* 0x000fe200080f1405 */
[----:B------:R-:W-:Y:S01]  /*07b0*/  @!P6 IMAD.MOV.U32 R19, RZ, RZ, -0x800000 ;  /* 0xff800000ff13e424 */ /* 0x000fe200078e00ff */
[C---:B------:R-:W-:Y:S02]  /*07c0*/  IADD3 R2, P0, PT, R3.reuse, R0, RZ ;  /* 0x0000000003027210 */ /* 0x040fe40007f1e0ff */
[----:B------:R-:W-:Y:S01]  /*07d0*/  ISETP.GE.AND P4, PT, R6, R103, PT ;  /* 0x000000670600720c */ /* 0x000fe20003f86270 */
[----:B------:R-:W-:Y:S01]  /*07e0*/  VIADD R6, R0, 0x20 ;  /* 0x0000002000067836 */ /* 0x000fe20000000000 */
[----:B------:R-:W-:Y:S01]  /*07f0*/  LEA.HI.X.SX32 R3, R3, RZ, 0x1, P0 ;  /* 0x000000ff03037211 */ /* 0x000fe200000f0eff */
[----:B------:R2:W-:Y:S01]  /*0800*/  STG.E.128 desc[UR22][R10.64], RZ ;  /* 0x000000ff0a007986 */ /* 0x0005e2000c101d16 */
[----:B-1----:R-:W-:-:S02]  /*0810*/  LEA R12, P0, R2, UR4, 0x2 ;  /* 0x00000004020c7c11 */ /* 0x002fc4000f8010ff */
[-C--:B------:R-:W-:Y:S01]  /*0820*/  ISETP.GE.AND P3, PT, R4, R103.reuse, PT ;  /* 0x000000670400720c */ /* 0x080fe20003f66270 */
[----:B------:R-:W-:Y:S01]  /*0830*/  VIADD R4, R0, 0x28 ;  /* 0x0000002800047836 */ /* 0x000fe20000000000 */
[----:B------:R-:W-:Y:S01]  /*0840*/  LEA.HI.X R13, R2, UR5, R3, 0x2, P0 ;  /* 0x00000005020d7c11 */ /* 0x000fe200080f1403 */
[----:B------:R-:W-:Y:S01]  /*0850*/  VIADD R0, R0, 0x38 ;  /* 0x0000003800007836 */ /* 0x000fe20000000000 */
[-C--:B------:R-:W-:Y:S01]  /*0860*/  ISETP.GE.AND P0, PT, R8, R103.reuse, PT ;  /* 0x000000670800720c */ /* 0x080fe20003f06270 */
[----:B------:R2:W-:Y:S01]  /*0870*/  STG.E.128 desc[UR22][R10.64+0x100], RZ ;  /* 0x000100ff0a007986 */ /* 0x0005e2000c101d16 */
[-C--:B------:R-:W-:Y:S02]  /*0880*/  ISETP.GE.AND P2, PT, R6, R103.reuse, PT ;  /* 0x000000670600720c */ /* 0x080fe40003f46270 */
[----:B------:R-:W-:Y:S01]  /*0890*/  ISETP.NE.OR P0, PT, R100, RZ, P0 ;  /* 0x000000ff6400720c */ /* 0x000fe20000705670 */
[----:B------:R2:W-:Y:S01]  /*08a0*/  STG.E.128 desc[UR22][R10.64+0x1000], RZ ;  /* 0x001000ff0a007986 */ /* 0x0005e2000c101d16 */
[----:B------:R-:W-:-:S02]  /*08b0*/  ISETP.GE.AND P1, PT, R4, R103, PT ;  /* 0x000000670400720c */ /* 0x000fc40003f26270 */
[C---:B------:R-:W-:Y:S01]  /*08c0*/  ISETP.NE.OR P5, PT, R100.reuse, RZ, P5 ;  /* 0x000000ff6400720c */ /* 0x040fe20002fa5670 */
[----:B------:R2:W-:Y:S01]  /*08d0*/  STG.E.128 desc[UR22][R10.64+0x1100], RZ ;  /* 0x001100ff0a007986 */ /* 0x0005e2000c101d16 */
[C---:B------:R-:W-:Y:S02]  /*08e0*/  ISETP.NE.OR P4, PT, R100.reuse, RZ, P4 ;  /* 0x000000ff6400720c */ /* 0x040fe40002785670 */
[C---:B------:R-:W-:Y:S01]  /*08f0*/  ISETP.NE.OR P3, PT, R100.reuse, RZ, P3 ;  /* 0x000000ff6400720c */ /* 0x040fe20001f65670 */
[----:B------:R2:W-:Y:S01]  /*0900*/  STG.E.128 desc[UR22][R10.64+0x2000], RZ ;  /* 0x002000ff0a007986 */ /* 0x0005e2000c101d16 */
[C---:B------:R-:W-:Y:S02]  /*0910*/  ISETP.NE.OR P2, PT, R100.reuse, RZ, P2 ;  /* 0x000000ff6400720c */ /* 0x040fe40001745670 */
[----:B------:R-:W-:Y:S01]  /*0920*/  ISETP.NE.OR P1, PT, R100, RZ, P1 ;  /* 0x000000ff6400720c */ /* 0x000fe20000f25670 */
[----:B------:R-:W-:Y:S01]  /*0930*/  @!P0 IMAD.MOV.U32 R3, RZ, RZ, -0x800000 ;  /* 0xff800000ff038424 */ /* 0x000fe200078e00ff */
[----:B------:R2:W-:Y:S03]  /*0940*/  STG.E.128 desc[UR22][R10.64+0x2100], RZ ;  /* 0x002100ff0a007986 */ /* 0x0005e6000c101d16 */
[----:B------:R-:W-:Y:S01]  /*0950*/  @!P5 IMAD.MOV.U32 R17, RZ, RZ, -0x800000 ;  /* 0xff800000ff11d424 */ /* 0x000fe200078e00ff */
[----:B------:R2:W-:Y:S01]  /*0960*/  STG.E.128 desc[UR22][R10.64+0x3000], RZ ;  /* 0x003000ff0a007986 */ /* 0x0005e2000c101d16 */
[----:B------:R-:W-:-:S02]  /*0970*/  @!P4 IMAD.MOV.U32 R15, RZ, RZ, -0x800000 ;  /* 0xff800000ff0fc424 */ /* 0x000fc400078e00ff */
[----:B------:R-:W-:Y:S01]  /*0980*/  @!P3 IMAD.MOV.U32 R9, RZ, RZ, -0x800000 ;  /* 0xff800000ff09b424 */ /* 0x000fe200078e00ff */
[----:B------:R2:W-:Y:S01]  /*0990*/  STG.E.128 desc[UR22][R10.64+0x3100], RZ ;  /* 0x003100ff0a007986 */ /* 0x0005e2000c101d16 */
[----:B------:R-:W-:Y:S02]  /*09a0*/  @!P2 IMAD.MOV.U32 R7, RZ, RZ, -0x800000 ;  /* 0xff800000ff07a424 */ /* 0x000fe400078e00ff */
[----:B------:R-:W-:Y:S01]  /*09b0*/  @!P1 IMAD.MOV.U32 R5, RZ, RZ, -0x800000 ;  /* 0xff800000ff059424 */ /* 0x000fe200078e00ff */
[----:B------:R2:W-:Y:S04]  /*09c0*/  STG.E.128 desc[UR22][R10.64+0x4000], RZ ;  /* 0x004000ff0a007986 */ /* 0x0005e8000c101d16 */
        /* <DEDUP_REMOVED lines=17> */
[----:B--2---:R-:W-:-:S05]  /*0ae0*/  MOV R3, 0xff800000 ;  /* 0xff80000000037802 */ /* 0x004fca0000000f00 */
[----:B------:R-:W-:Y:S01]  /*0af0*/  STG.E desc[UR22][R12.64+0xe0], R3 ;  /* 0x0000e0030c007986 */ /* 0x000fe2000c101916 */
[----:B------:R-:W-:Y:S05]  /*0b00*/  EXIT ;  /* 0x000000000000794d */ /* 0x000fea0003800000 */
.L_x_5518:
        /* <DEDUP_REMOVED lines=8> */
.L_x_5519:
[----:B------:R-:W2:Y:S02]  /*0b90*/  LDCU.64 UR18, c[0x0][0x4e0] ;  /* 0x00009c00ff1277ac */ /* 0x000ea40008000a00 */
[----:B--2---:R-:W-:-:S04]  /*0ba0*/  UISETP.NE.U32.AND UP0, UPT, UR18, URZ, UPT ;  /* 0x000000ff1200728c */ /* 0x004fc8000bf05070 */
[----:B------:R-:W-:-:S09]  /*0bb0*/  UISETP.NE.AND.EX UP0, UPT, UR19, URZ, UPT, UP0 ;  /* 0x000000ff1300728c */ /* 0x000fd2000bf05300 */
[----:B------:R-:W-:Y:S05]  /*0bc0*/  BRA.U !UP0, `(.L_x_5520) ;  /* 0x0000000508787547 */ /* 0x000fea000b800000 */
[----:B------:R-:W2:Y:S01]  /*0bd0*/  LDC R7, c[0x0][0x4f0] ;  /* 0x00013c00ff077b82 */ /* 0x000ea20000000800 */
[----:B------:R-:W-:Y:S01]  /*0be0*/  LEA R0, R33, 0xffffffc0, 0x6 ;  /* 0xffffffc021007811 */ /* 0x000fe200078e30ff */
[----:B------:R-:W3:Y:S03]  /*0bf0*/  LDCU.64 UR4, c[0x0][0x4e8] ;  /* 0x00009d00ff0477ac */ /* 0x000ee60008000a00 */
[----:B-1----:R-:W-:Y:S01]  /*0c00*/  IABS R2, R0 ;  /* 0x0000000000027213 */ /* 0x002fe20000000000 */
[----:B------:R-:W1:Y:S01]  /*0c10*/  LDCU.64 UR8, c[0x0][0x3a8] ;  /* 0x00007500ff0877ac */ /* 0x000e620008000a00 */
[----:B------:R-:W4:Y:S01]  /*0c20*/  LDCU.64 UR16, c[0x0][0x3a0] ;  /* 0x00007400ff1077ac */ /* 0x000f220008000a00 */
[----:B------:R-:W4:Y:S01]  /*0c30*/  LDCU.64 UR6, c[0x0][0x3c0] ;  /* 0x00007800ff0677ac */ /* 0x000f220008000a00 */
[----:B--2--5:R-:W-:-:S04]  /*0c40*/  IABS R4, R7 ;  /* 0x0000000700047213 */ /* 0x024fc80000000000 */
[----:B------:R-:W2:Y:S08]  /*0c50*/  I2F.RP R5, R4 ;  /* 0x0000000400057306 */ /* 0x000eb00000209400 */
[----:B--2---:R-:W2:Y:S02]  /*0c60*/  MUFU.RCP R8, R5 ;  /* 0x0000000500087308 */ /* 0x004ea40000001000 */
[----:B--2---:R-:W-:-:S06]  /*0c70*/  IADD3 R8, PT, PT, R8, 0xffffffe, RZ ;  /* 0x0ffffffe08087810 */ /* 0x004fcc0007ffe0ff */
[----:B------:R-:W2:Y:S02]  /*0c80*/  F2I.FTZ.U32.TRUNC.NTZ R9, R8 ;  /* 0x0000000800097305 */ /* 0x000ea4000021f000 */
[----:B--2---:R-:W-:Y:S01]  /*0c90*/  IMAD.MOV R3, RZ, RZ, -R9 ;  /* 0x000000ffff037224 */ /* 0x004fe200078e0a09 */
        /* <DEDUP_REMOVED lines=15> */
[----:B------:R-:W2:Y:S07]  /*0d90*/  LDCU.64 UR4, c[0x0][0x3b8] ;  /* 0x00007700ff0477ac */ /* 0x000eae0008000a00 */
[----:B------:R-:W-:Y:S02]  /*0da0*/  @P0 IADD3 R5, PT, PT, R5, 0x1, RZ ;  /* 0x0000000105050810 */ /* 0x000fe40007ffe0ff */
[----:B------:R-:W-:-:S02]  /*0db0*/  LEA R162, P0, R2, UR18, 0x2 ;  /* 0x0000001202a27c11 */ /* 0x000fc4000f8010ff */
[----:B------:R-:W-:Y:S02]  /*0dc0*/  MOV R4, R5 ;  /* 0x0000000500047202 */ /* 0x000fe40000000f00 */
[----:B------:R-:W-:Y:S01]  /*0dd0*/  LEA.HI.X R163, R2, UR19, R163, 0x2, P0 ;  /* 0x0000001302a37c11 */ /* 0x000fe200080f14a3 */
[----:B------:R-:W3:Y:S02]  /*0de0*/  LDC R5, c[0x0][0x3e8] ;  /* 0x0000fa00ff057b82 */ /* 0x000ee40000000800 */
[----:B------:R-:W-:Y:S01]  /*0df0*/  @!P1 IMAD.MOV R4, RZ, RZ, -R4 ;  /* 0x000000ffff049224 */ /* 0x000fe200078e0a04 */
[----:B------:R-:W-:-:S05]  /*0e00*/  @!P2 LOP3.LUT R4, RZ, R7, RZ, 0x33, !PT ;  /* 0x00000007ff04a212 */ /* 0x000fca00078e33ff */
[----:B------:R-:W-:-:S05]  /*0e10*/  IMAD.WIDE R14, R4, 0x4, R162 ;  /* 0x00000004040e7825 */ /* 0x000fca00078e02a2 */
[----:B------:R-:W4:Y:S01]  /*0e20*/  LDG.E R10, desc[UR22][R14.64] ;  /* 0x000000160e0a7981 */ /* 0x000f22000c1e1900 */
[----:B------:R-:W-:-:S04]  /*0e30*/  IMAD.MOV R4, RZ, RZ, -R4 ;  /* 0x000000ffff047224 */ /* 0x000fc800078e0a04 */
[----:B------:R-:W-:Y:S01]  /*0e40*/  IMAD R0, R7, R4, R0 ;  /* 0x0000000407007224 */ /* 0x000fe200078e0200 */
[----:B---3--:R-:W-:-:S04]  /*0e50*/  IABS R3, R5 ;  /* 0x0000000500037213 */ /* 0x008fc80000000000 */
[----:B------:R-:W3:Y:S08]  /*0e60*/  I2F.RP R12, R3 ;  /* 0x00000003000c7306 */ /* 0x000ef00000209400 */
[----:B---3--:R-:W3:Y:S02]  /*0e70*/  MUFU.RCP R11, R12 ;  /* 0x0000000c000b7308 */ /* 0x008ee40000001000 */
[----:B---3--:R-:W-:-:S06]  /*0e80*/  IADD3 R11, PT, PT, R11, 0xffffffe, RZ ;  /* 0x0ffffffe0b0b7810 */ /* 0x008fcc0007ffe0ff */
[----:B------:R-:W3:Y:S02]  /*0e90*/  F2I.FTZ.U32.TRUNC.NTZ R9, R11 ;  /* 0x0000000b00097305 */ /* 0x000ee4000021f000 */
[----:B---3--:R-:W-:-:S05]  /*0ea0*/  IADD3 R2, PT, PT, RZ, -R9, RZ ;  /* 0x80000009ff027210 */ /* 0x008fca0007ffe0ff */
        /* <DEDUP_REMOVED lines=8> */
[-C--:B------:R-:W-:Y:S02]  /*0f30*/  @!P1 IADD3 R6, PT, PT, R6, -R3.reuse, RZ ;  /* 0x8000000306069210 */ /* 0x080fe40007ffe0ff */
[----:B------:R-:W-:Y:S02]  /*0f40*/  @!P1 IADD3 R2, PT, PT, R2, 0x1, RZ ;  /* 0x0000000102029810 */ /* 0x000fe40007ffe0ff */
[----:B------:R-:W-:Y:S02]  /*0f50*/  ISETP.GE.U32.AND P2, PT, R6, R3, PT ;  /* 0x000000030600720c */ /* 0x000fe40003f46070 */
[----:B------:R-:W-:Y:S02]  /*0f60*/  LOP3.LUT R3, R160, R5, RZ, 0x3c, !PT ;  /* 0x00000005a0037212 */ /* 0x000fe400078e3cff */
[----:B------:R-:W-:Y:S02]  /*0f70*/  ISETP.NE.AND P1, PT, R5, RZ, PT ;  /* 0x000000ff0500720c */ /* 0x000fe40003f25270 */
[----:B------:R-:W-:-:S02]  /*0f80*/  ISETP.GE.AND P0, PT, R3, RZ, PT ;  /* 0x000000ff0300720c */ /* 0x000fc40003f06270 */
[----:B--2---:R-:W-:-:S05]  /*0f90*/  MOV R6, UR4 ;  /* 0x0000000400067c02 */ /* 0x004fca0008000f00 */
[----:B------:R-:W-:-:S06]  /*0fa0*/  @P2 IADD3 R2, PT, PT, R2, 0x1, RZ ;  /* 0x0000000102022810 */ /* 0x000fcc0007ffe0ff */
[----:B------:R-:W-:Y:S01]  /*0fb0*/  @!P0 IMAD.MOV R2, RZ, RZ, -R2 ;  /* 0x000000ffff028224 */ /* 0x000fe200078e0a02 */
[----:B------:R-:W-:Y:S02]  /*0fc0*/  @!P1 LOP3.LUT R2, RZ, R5, RZ, 0x33, !PT ;  /* 0x00000005ff029212 */ /* 0x000fe400078e33ff */
        /* <DEDUP_REMOVED lines=8> */
[----:B------:R-:W-:-:S04]  /*1050*/  IMAD.WIDE.U32 R10, R10, UR16, RZ ;  /* 0x000000100a0a7c25 */ /* 0x000fc8000f8e00ff */
[----:B------:R-:W-:Y:S01]  /*1060*/  IMAD.IADD R9, R9, 0x1, R4 ;  /* 0x0000000109097824 */ /* 0x000fe200078e0204 */
[----:B------:R-:W-:Y:S01]  /*1070*/  IADD3 R11, PT, PT, R11, R7, RZ ;  /* 0x000000070b0b7210 */ /* 0x000fe20007ffe0ff */
[CC--:B------:R-:W-:Y:S01]  /*1080*/  IMAD R4, R3.reuse, R6.reuse, RZ ;  /* 0x0000000603047224 */ /* 0x0c0fe200078e02ff */
[----:B------:R-:W-:Y:S01]  /*1090*/  MOV R7, UR5 ;  /* 0x0000000500077c02 */ /* 0x000fe20008000f00 */
[----:B------:R-:W-:Y:S02]  /*10a0*/  IMAD R3, R3, UR6, RZ ;  /* 0x0000000603037c24 */ /* 0x000fe4000f8e02ff */
[----:B------:R-:W-:-:S04]  /*10b0*/  IMAD.WIDE.U32 R10, R0, R6, R10 ;  /* 0x00000006000a7225 */ /* 0x000fc800078e000a */
[C---:B------:R-:W-:Y:S02]  /*10c0*/  IMAD R4, R0.reuse, R7, R4 ;  /* 0x0000000700047224 */ /* 0x040fe400078e0204 */
[C---:B------:R-:W-:Y:S02]  /*10d0*/  IMAD R3, R0.reuse, UR7, R3 ;  /* 0x0000000700037c24 */ /* 0x040fe4000f8e0203 */
[----:B------:R-:W-:Y:S01]  /*10e0*/  IMAD.WIDE.U32 R8, R0, UR6, R8 ;  /* 0x0000000600087c25 */ /* 0x000fe2000f8e0008 */
[----:B------:R-:W-:Y:S02]  /*10f0*/  SHF.R.S32.HI R0, RZ, 0x1f, R2 ;  /* 0x0000001fff007819 */ /* 0x000fe40000011402 */
[----:B------:R-:W-:Y:S01]  /*1100*/  IADD3 R11, PT, PT, R11, R4, RZ ;  /* 0x000000040b0b7210 */ /* 0x000fe20007ffe0ff */
[----:B------:R-:W-:Y:S02]  /*1110*/  IMAD.IADD R9, R9, 0x1, R3 ;  /* 0x0000000109097824 */ /* 0x000fe400078e0203 */
[----:B-1----:R-:W-:-:S02]  /*1120*/  IMAD R3, R0, UR8, RZ ;  /* 0x0000000800037c24 */ /* 0x002fc4000f8e02ff */
        /* <DEDUP_REMOVED lines=8> */
.L_x_5520:
[----:B------:R-:W2:Y:S01]  /*11b0*/  LDC R9, c[0x0][0x3e8] ;  /* 0x0000fa00ff097b82 */ /* 0x000ea20000000800 */
[----:B------:R-:W-:Y:S01]  /*11c0*/  IABS R8, R160 ;  /* 0x000000a000087213 */ /* 0x000fe20000000000 */
[----:B------:R-:W3:Y:S01]  /*11d0*/  LDCU.64 UR6, c[0x0][0x3c0] ;  /* 0x00007800ff0677ac */ /* 0x000ee20008000a00 */
[----:B------:R-:W-:Y:S02]  /*11e0*/  SHF.R.S32.HI R11, RZ, 0x1f, R19 ;  /* 0x0000001fff0b7819 */ /* 0x000fe40000011413 */
[----:B------:R-:W-:Y:S01]  /*11f0*/  CS2R R162, SRZ ;  /* 0x0000000000a27805 */ /* 0x000fe2000001ff00 */
[----:B------:R-:W4:Y:S02]  /*1200*/  LDCU.64 UR16, c[0x0][0x3a0] ;  /* 0x00007400ff1077ac */ /* 0x000f240008000a00 */
[----:B------:R-:W1:Y:S01]  /*1210*/  LDC.64 R6, c[0x0][0x3b8] ;  /* 0x0000ee00ff067b82 */ /* 0x000e620000000a00 */
        /* <DEDUP_REMOVED lines=58> */
[----:B------:R-:W-:-:S04]  /*15c0*/  IMAD.WIDE.U32 R22, R0, R4, R14 ;  /* 0x0000000400167225 */ /* 0x000fc800078e000e */
[C---:B------:R-:W-:Y:S01]  /*15d0*/  IMAD R5, R0.reuse, R5, R8 ;  /* 0x0000000500057224 */ /* 0x040fe200078e0208 */
[----:B------:R-:W-:Y:S01]  /*15e0*/  MOV R8, R18 ;  /* 0x0000001200087202 */ /* 0x000fe20000000f00 */
[----:B------:R-:W-:-:S03]  /*15f0*/  IMAD R3, R0, R3, R9 ;  /* 0x0000000300037224 */ /* 0x000fc600078e0209 */
[----:B------:R-:W-:Y:S02]  /*1600*/  IADD3 R5, PT, PT, R23, R5, RZ ;  /* 0x0000000517057210 */ /* 0x000fe40007ffe0ff */
[----:B------:R-:W-:-:S07]  /*1610*/  IADD3 R4, PT, PT, R19, R3, RZ ;  /* 0x0000000313047210 */ /* 0x000fce0007ffe0ff */
.L_x_5521:
[----:B------:R-:W1:Y:S01]  /*1620*/  LDCU.128 UR12, c[0x0][0x390] ;  /* 0x00007200ff0c77ac */ /* 0x000e620008000c00 */
[----:B------:R-:W-:Y:S01]  /*1630*/  IMAD.SHL.U32 R0, R100, 0x8, RZ ;  /* 0x0000000864007824 */ /* 0x000fe200078e00ff */
[----:B------:R-:W-:Y:S01]  /*1640*/  SHF.R.S32.HI R9, RZ, 0x1f, R160 ;  /* 0x0000001fff097819 */ /* 0x000fe200000114a0 */
[----:B------:R-:W-:Y:S01]  /*1650*/  IMAD.MOV.U32 R25, RZ, RZ, RZ ;  /* 0x000000ffff197224 */ /* 0x000fe200078e00ff */
[----:B------:R-:W2:Y:S01]  /*1660*/  LDCU.64 UR4, c[0x0][0x3c8] ;  /* 0x00007900ff0477ac */ /* 0x000ea20008000a00 */
[----:B------:R-:W-:Y:S01]  /*1670*/  SHF.R.U32.HI R2, RZ, 0x3, R100 ;  /* 0x00000003ff027819 */ /* 0x000fe20000011664 */
[----:B------:R-:W-:Y:S01]  /*1680*/  IMAD.MOV.U32 R3, RZ, RZ, RZ ;  /* 0x000000ffff037224 */ /* 0x000fe200078e00ff */
[C---:B------:R-:W-:Y:S01]  /*1690*/  LOP3.LUT R24, R0.reuse, 0x38, RZ, 0xc0, !PT ;  /* 0x0000003800187812 */ /* 0x040fe200078ec0ff */
[----:B------:R-:W3:Y:S01]  /*16a0*/  LDCU.64 UR20, c[0x0][0x3b0] ;  /* 0x00007600ff1477ac */ /* 0x000ee20008000a00 */
[----:B------:R-:W-:Y:S01]  /*16b0*/  LOP3.LUT R159, R0, 0x1f8, RZ, 0xc0, !PT ;  /* 0x000001f8009f7812 */ /* 0x000fe200078ec0ff */
[----:B------:R-:W-:Y:S01]  /*16c0*/  IMAD.WIDE.U32 R16, R17, 0x40, R2 ;  /* 0x0000004011107825 */ /* 0x000fe200078e0002 */
[C---:B------:R-:W-:Y:S01]  /*16d0*/  IADD3 R22, P0, PT, R24.reuse, R22, RZ ;  /* 0x0000001618167210 */ /* 0x040fe20007f1e0ff */
[----:B------:R-:W4:Y:S01]  /*16e0*/  LDCU.128 UR8, c[0x0][0x380] ;  /* 0x00007000ff0877ac */ /* 0x000f220008000c00 */
[----:B------:R-:W-:Y:S01]  /*16f0*/  IADD3 R8, P4, PT, R24, R8, RZ ;  /* 0x0000000818087210 */ /* 0x000fe20007f9e0ff */
[C---:B------:R-:W-:Y:S01]  /*1700*/  IMAD.SHL.U32 R101, R6.reuse, 0x20, RZ ;  /* 0x0000002006657824 */ /* 0x040fe200078e00ff */
[----:B------:R-:W-:Y:S01]  /*1710*/  LOP3.LUT R159, R159, 0x38, R100, 0x78, !PT ;  /* 0x000000389f9f7812 */ /* 0x000fe200078e7864 */
[----:B------:R-:W-:Y:S01]  /*1720*/  IMAD.X R23, RZ, RZ, R5, P0 ;  /* 0x000000ffff177224 */ /* 0x000fe200000e0605 */
[----:B------:R-:W-:Y:S01]  /*1730*/  SHF.L.U64.HI R32, R6, 0x5, R7 ;  /* 0x0000000506207819 */ /* 0x000fe20000010207 */
[----:B-1----:R-:W-:Y:S01]  /*1740*/  IMAD.WIDE.U32 R24, R161, UR14, R24 ;  /* 0x0000000ea1187c25 */ /* 0x002fe2000f8e0018 */
[----:B------:R-:W-:-:S02]  /*1750*/  LOP3.LUT R159, R159, 0x1e00, R0, 0xf8, !PT ;  /* 0x00001e009f9f7812 */ /* 0x000fc400078ef800 */
[----:B------:R-:W-:Y:S01]  /*1760*/  SHF.R.U32.HI R102, RZ, 0x1, R100 ;  /* 0x00000001ff667819 */ /* 0x000fe20000011664 */
[----:B------:R-:W-:Y:S02]  /*1770*/  IMAD R25, R161, UR15, R25 ;  /* 0x0000000fa1197c24 */ /* 0x000fe4000f8e0219 */
[----:B--2---:R-:W-:Y:S01]  /*1780*/  IMAD R9, R9, UR4, RZ ;  /* 0x0000000409097c24 */ /* 0x004fe2000f8e02ff */
[----:B---3--:R-:W-:Y:S01]  /*1790*/  USHF.L.U64.HI UR14, UR20, 0x4, UR21 ;  /* 0x00000004140e7899 */ /* 0x008fe20008010215 */
[C---:B------:R-:W-:Y:S01]  /*17a0*/  IMAD.WIDE.U32 R24, R160.reuse, UR4, R24 ;  /* 0x00000004a0187c25 */ /* 0x040fe2000f8e0018 */
[----:B------:R-:W-:Y:S02]  /*17b0*/  USHF.L.U32 UR15, UR20, 0x4, URZ ;  /* 0x00000004140f7899 */ /* 0x000fe400080006ff */
[----:B------:R-:W-:Y:S01]  /*17c0*/  USHF.L.U32 UR25, UR20, 0x5, URZ ;  /* 0x0000000514197899 */ /* 0x000fe200080006ff */
[----:B------:R-:W-:Y:S01]  /*17d0*/  IMAD R18, R160, UR5, R9 ;  /* 0x00000005a0127c24 */ /* 0x000fe2000f8e0209 */
[----:B------:R-:W-:Y:S01]  /*17e0*/  USHF.L.U64.HI UR24, UR20, 0x5, UR21 ;  /* 0x0000000514187899 */ /* 0x000fe20008010215 */
[----:B------:R-:W1:Y:S01]  /*17f0*/  S2UR UR5, SR_CgaCtaId ;  /* 0x00000000000579c3 */ /* 0x000e620000008800 */
[----:B------:R-:W-:Y:S01]  /*1800*/  IMAD.U32 R20, RZ, RZ, UR15 ;  /* 0x0000000fff147e24 */ /* 0x000fe2000f8e00ff */
[----:B------:R-:W-:Y:S01]  /*1810*/  UMOV UR4, 0x400 ;  /* 0x0000040000047882 */ /* 0x000fe20000000000 */
[----:B------:R-:W-:-:S02]  /*1820*/  IMAD.U32 R21, RZ, RZ, UR14 ;  /* 0x0000000eff157e24 */ /* 0x000fc4000f8e00ff */
[----:B------:R-:W-:Y:S02]  /*1830*/  IMAD.U32 R14, RZ, RZ, UR25 ;  /* 0x00000019ff0e7e24 */ /* 0x000fe4000f8e00ff */
[----:B------:R-:W-:Y:S02]  /*1840*/  IMAD.U32 R15, RZ, RZ, UR24 ;  /* 0x00000018ff0f7e24 */ /* 0x000fe4000f8e00ff */
[----:B------:R-:W-:Y:S02]  /*1850*/  IMAD R11, R17, UR20, RZ ;  /* 0x00000014110b7c24 */ /* 0x000fe4000f8e02ff */
[----:B------:R-:W-:-:S04]  /*1860*/  IMAD.WIDE.U32 R20, R16, UR20, R20 ;  /* 0x0000001410147c25 */ /* 0x000fc8000f8e0014 */
[----:B------:R-:W-:Y:S01]  /*1870*/  IMAD.WIDE.U32 R22, R2, R6, R22 ;  /* 0x0000000602167225 */ /* 0x000fe200078e0016 */
[----:B------:R-:W-:-:S03]  /*1880*/  IADD3 R10, P3, PT, R24, R20, RZ ;  /* 0x00000014180a7210 */ /* 0x000fc60007f7e0ff */
[----:B------:R-:W-:Y:S01]  /*1890*/  IMAD.IADD R19, R25, 0x1, R18 ;  /* 0x0000000119137824 */ /* 0x000fe200078e0212 */
[----:B----4-:R-:W-:Y:S01]  /*18a0*/  LEA R154, P5, R22, UR10, 0x1 ;  /* 0x0000000a169a7c11 */ /* 0x010fe2000f8a08ff */
[----:B------:R-:W-:Y:S02]  /*18b0*/  IMAD.MOV.U32 R18, RZ, RZ, R24 ;  /* 0x000000ffff127224 */ /* 0x000fe400078e0018 */
[C---:B------:R-:W-:Y:S01]  /*18c0*/  IMAD R11, R16.reuse, UR21, R11 ;  /* 0x00000015100b7c24 */ /* 0x040fe2000f8e020b */
[----:B-1----:R-:W-:Y:S01]  /*18d0*/  ULEA UR5, UR5, UR4, 0x18 ;  /* 0x0000000405057291 */ /* 0x002fe2000f8ec0ff */
[----:B------:R-:W-:-:S03]  /*18e0*/  IMAD.WIDE.U32 R14, R16, UR20, R14 ;  /* 0x00000014100e7c25 */ /* 0x000fc6000f8e000e */
[----:B------:R-:W-:Y:S01]  /*18f0*/  IADD3.X R3, PT, PT, R19, R11, R21, P3, !PT ;  /* 0x0000000b13037210 */ /* 0x000fe20001ffe415 */
[----:B------:R-:W-:Y:S01]  /*1900*/  IMAD R153, R2, R7, R23 ;  /* 0x0000000702997224 */ /* 0x000fe200078e0217 */
[----:B------:R-:W-:Y:S01]  /*1910*/  IADD3 R12, P2, PT, R24, R14, RZ ;  /* 0x0000000e180c7210 */ /* 0x000fe20007f5e0ff */
[----:B------:R-:W-:Y:S01]  /*1920*/  IMAD.WIDE.U32 R16, R16, UR20, R18 ;  /* 0x0000001410107c25 */ /* 0x000fe2000f8e0012 */
[----:B------:R-:W-:Y:S02]  /*1930*/  IADD3 R14, P1, P0, R24, UR15, R14 ;  /* 0x0000000f180e7c10 */ /* 0x000fe4000f83e00e */
[----:B------:R-:W-:Y:S01]  /*1940*/  LEA.HI.X R153, R22, UR11, R153, 0x1, P5 ;  /* 0x0000000b16997c11 */ /* 0x000fe2000a8f0c99 */
[----:B------:R-:W-:Y:S01]  /*1950*/  IMAD.IADD R9, R11, 0x1, R15 ;  /* 0x000000010b097824 */ /* 0x000fe200078e020f */
[C---:B------:R-:W-:Y:S01]  /*1960*/  LEA R22, P3, R16.reuse, UR8, 0x1 ;  /* 0x0000000810167c11 */ /* 0x040fe2000f8608ff */
[----:B------:R-:W-:Y:S01]  /*1970*/  IMAD.IADD R11, R17, 0x1, R11 ;  /* 0x00000001110b7824 */ /* 0x000fe200078e020b */
[----:B------:R-:W-:Y:S01]  /*1980*/  LEA R159, R159, UR5, 0x1 ;  /* 0x000000059f9f7c11 */ /* 0x000fe2000f8e08ff */
[----:B------:R-:W-:Y:S01]  /*1990*/  IMAD.X R5, R9, 0x1, R19, P2 ;  /* 0x0000000109057824 */ /* 0x000fe200010e0613 */
[----:B------:R-:W-:Y:S01]  /*19a0*/  IADD3.X R9, PT, PT, R19, UR14, R9, P1, P0 ;  /* 0x0000000e13097c10 */ /* 0x000fe20008fe0409 */
[----:B------:R-:W-:Y:S01]  /*19b0*/  IMAD.MOV.U32 R155, RZ, RZ, R153 ;  /* 0x000000ffff9b7224 */ /* 0x000fe200078e0099 */
[----:B------:R-:W-:Y:S01]  /*19c0*/  LEA.HI.X R23, R16, UR9, R11, 0x1, P3 ;  /* 0x0000000910177c11 */ /* 0x000fe200098f0c0b */
[----:B------:R-:W-:Y:S01]  /*19d0*/  VIADD R166, R33, 0xffffffff ;  /* 0xffffffff21a67836 */ /* 0x000fe20000000000 */
[----:B------:R-:W-:-:S02]  /*19e0*/  LEA R20, P2, R10, UR8, 0x1 ;  /* 0x000000080a147c11 */ /* 0x000fc4000f8408ff */
[----:B------:R-:W-:Y:S01]  /*19f0*/  LEA R16, P0, R14, UR8, 0x1 ;  /* 0x000000080e107c11 */ /* 0x000fe2000f8008ff */
[----:B------:R-:W-:Y:S01]  /*1a00*/  @!PT LDS RZ, [RZ] ;  /* 0x00000000fffff984 */ /* 0x000fe20000000800 */
[----:B------:R-:W-:Y:S01]  /*1a10*/  @!PT LDS RZ, [RZ] ;  /* 0x00000000fffff984 */ /* 0x000fe20000000800 */
[----:B------:R-:W-:Y:S01]  /*1a20*/  @!PT LDS RZ, [RZ] ;  /* 0x00000000fffff984 */ /* 0x000fe20000000800 */
[----:B------:R-:W-:Y:S01]  /*1a30*/  LDGSTS.E.BYPASS.LTC128B.128 [R159], desc[UR22][R22.64] ;  /* 0x00000000169f7fae */ /* 0x000fe2000b981a16 */
[----:B------:R-:W-:Y:S01]  /*1a40*/  LEA.HI.X R21, R10, UR9, R3, 0x1, P2 ;  /* 0x000000090a157c11 */ /* 0x000fe200090f0c03 */
[----:B------:R-:W-:Y:S01]  /*1a50*/  IMAD.SHL.U32 R165, R166, 0x40, RZ ;  /* 0x00000040a6a57824 */ /* 0x000fe200078e00ff */
[----:B------:R-:W-:Y:S01]  /*1a60*/  LEA.HI.X R17, R14, UR9, R9, 0x1, P0 ;  /* 0x000000090e117c11 */ /* 0x000fe200080f0c09 */
[----:B------:R-:W-:Y:S01]  /*1a70*/  LDGSTS.E.BYPASS.LTC128B.128 [R159+0x2000], desc[UR22][R22.64+0x80] ;  /* 0x02000080169f7fae */ /* 0x000fe2000b981a16 */
[----:B------:R-:W-:Y:S01]  /*1a80*/  IADD3 R10, P0, PT, R101, R154, RZ ;  /* 0x0000009a650a7210 */ /* 0x000fe20007f1e0ff */
[----:B------:R-:W-:Y:S01]  /*1a90*/  IMAD.X R9, RZ, RZ, R4, P4 ;  /* 0x000000ffff097224 */ /* 0x000fe200020e0604 */
[----:B------:R-:W-:Y:S01]  /*1aa0*/  LEA R18, P1, R12, UR8, 0x1 ;  /* 0x000000080c127c11 */ /* 0x000fe2000f8208ff */
[----:B------:R-:W-:Y:S01]  /*1ab0*/  LDGSTS.E.BYPASS.LTC128B.128 [R159+0x800], desc[UR22][R20.64] ;  /* 0x00800000149f7fae */ /* 0x000fe2000b981a16 */
[----:B------:R-:W-:-:S02]  /*1ac0*/  IMAD.SHL.U32 R4, R100, 0x40, RZ ;  /* 0x0000004064047824 */ /* 0x000fc400078e00ff */
[----:B------:R-:W-:Y:S01]  /*1ad0*/  IMAD.X R11, R32, 0x1, R153, P0 ;  /* 0x00000001200b7824 */ /* 0x000fe200000e0699 */
[-C--:B------:R-:W-:Y:S01]  /*1ae0*/  IADD3 R14, P0, PT, R10, R101.reuse, RZ ;  /* 0x000000650a0e7210 */ /* 0x080fe20007f1e0ff */
[----:B------:R-:W-:Y:S01]  /*1af0*/  LDGSTS.E.BYPASS.LTC128B.128 [R159+0x2800], desc[UR22][R20.64+0x80] ;  /* 0x02800080149f7fae */ /* 0x000fe2000b981a16 */
[----:B------:R-:W-:Y:S01]  /*1b00*/  LEA.HI.X R19, R12, UR9, R5, 0x1, P1 ;  /* 0x000000090c137c11 */ /* 0x000fe200088f0c05 */
[----:B------:R-:W-:Y:S01]  /*1b10*/  IMAD.WIDE.U32 R8, R2, UR6, R8 ;  /* 0x0000000602087c25 */ /* 0x000fe2000f8e0008 */
[C---:B------:R-:W-:Y:S02]  /*1b20*/  LOP3.LUT R35, R4.reuse, 0x1c0, RZ, 0xc0, !PT ;  /* 0x000001c004237812 */ /* 0x040fe400078ec0ff */
[----:B------:R-:W-:Y:S01]  /*1b30*/  LOP3.LUT R150, R4, 0x400, RZ, 0xc0, !PT ;  /* 0x0000040004967812 */ /* 0x000fe200078ec0ff */
[----:B------:R-:W-:Y:S01]  /*1b40*/  IMAD.X R15, R11, 0x1, R32, P0 ;  /* 0x000000010b0f7824 */ /* 0x000fe200000e0620 */
[----:B------:R-:W-:Y:S01]  /*1b50*/  LDGSTS.E.BYPASS.LTC128B.128 [R159+0x1000], desc[UR22][R18.64] ;  /* 0x01000000129f7fae */ /* 0x000fe2000b981a16 */
[----:B------:R-:W-:Y:S01]  /*1b60*/  IADD3 R12, P0, PT, R14, R101, RZ ;  /* 0x000000650e0c7210 */ /* 0x000fe20007f1e0ff */
[----:B------:R-:W-:Y:S01]  /*1b70*/  IMAD R3, R2, UR7, R9 ;  /* 0x0000000702037c24 */ /* 0x000fe2000f8e0209 */
[----:B------:R-:W-:Y:S01]  /*1b80*/  USHF.L.U64.HI UR7, UR6, 0x5, UR7 ;  /* 0x0000000506077899 */ /* 0x000fe20008010207 */
[----:B------:R-:W-:Y:S01]  /*1b90*/  LDGSTS.E.BYPASS.LTC128B.128 [R159+0x3000], desc[UR22][R18.64+0x80] ;  /* 0x03000080129f7fae */ /* 0x000fe2000b981a16 */
[----:B------:R-:W-:Y:S01]  /*1ba0*/  LOP3.LUT R35, R35, 0x38, R0, 0xf8, !PT ;  /* 0x0000003823237812 */ /* 0x000fe200078ef800 */
[----:B------:R-:W-:Y:S01]  /*1bb0*/  IMAD.X R13, R15, 0x1, R32, P0 ;  /* 0x000000010f0d7824 */ /* 0x000fe200000e0620 */
[----:B------:R-:W-:Y:S01]  /*1bc0*/  LEA R156, P0, R8, UR12, 0x1 ;  /* 0x0000000c089c7c11 */ /* 0x000fe2000f8008ff */
[----:B------:R-:W-:Y:S01]  /*1bd0*/  LDGSTS.E.BYPASS.LTC128B.128 [R159+0x1800], desc[UR22][R16.64] ;  /* 0x01800000109f7fae */ /* 0x000fe2000b981a16 */
[----:B------:R-:W-:Y:S01]  /*1be0*/  USHF.L.U32 UR6, UR6, 0x5, URZ ;  /* 0x0000000506067899 */ /* 0x000fe200080006ff */
[----:B------:R-:W-:Y:S01]  /*1bf0*/  IMAD.SHL.U32 R0, R100, 0x20, RZ ;  /* 0x0000002064007824 */ /* 0x000fe200078e00ff */
[----:B------:R-:W-:Y:S01]  /*1c00*/  LEA.HI.X R157, R8, UR13, R3, 0x1, P0 ;  /* 0x0000000d089d7c11 */ /* 0x000fe200080f0c03 */
[----:B------:R-:W-:Y:S01]  /*1c10*/  LDGSTS.E.BYPASS.LTC128B.128 [R159+0x3800], desc[UR22][R16.64+0x80] ;  /* 0x03800080109f7fae */ /* 0x000fe2000b981a16 */
[----:B------:R-:W-:-:S02]  /*1c20*/  LOP3.LUT R3, R35, 0x8, R100, 0x78, !PT ;  /* 0x0000000823037812 */ /* 0x000fc400078e7864 */
[----:B------:R-:W-:Y:S01]  /*1c30*/  IADD3 R2, P0, PT, R156, UR6, RZ ;  /* 0x000000069c027c10 */ /* 0x000fe2000ff1e0ff */
[----:B------:R-:W-:Y:S01]  /*1c40*/  LDGSTS.E.BYPASS.LTC128B.128 [R159+0x4000], desc[UR22][R154.64] ;  /* 0x040000009a9f7fae */ /* 0x000fe2000b981a16 */
[----:B------:R-:W-:Y:S01]  /*1c50*/  LOP3.LUT R5, R4, 0x200, RZ, 0xc0, !PT ;  /* 0x0000020004057812 */ /* 0x000fe200078ec0ff */
[----:B------:R-:W-:Y:S01]  /*1c60*/  IMAD R150, R3, 0x2, R150 ;  /* 0x0000000203967824 */ /* 0x000fe200078e0296 */
[----:B------:R-:W-:Y:S01]  /*1c70*/  IADD3.X R3, PT, PT, R157, UR7, RZ, P0, !PT ;  /* 0x000000079d037c10 */ /* 0x000fe200087fe4ff */
[----:B------:R-:W-:Y:S01]  /*1c80*/  LDGSTS.E.BYPASS.LTC128B.128 [R159+0x6000], desc[UR22][R154.64+0x80] ;  /* 0x060000809a9f7fae */ /* 0x000fe2000b981a16 */
[----:B------:R-:W-:Y:S02]  /*1c90*/  IADD3 R8, P0, PT, R2, UR6, RZ ;  /* 0x0000000602087c10 */ /* 0x000fe4000ff1e0ff */
[----:B------:R-:W-:Y:S01]  /*1ca0*/  LOP3.LUT R0, R5, 0x7c00, R0, 0xf8, !PT ;  /* 0x00007c0005007812 */ /* 0x000fe200078ef800 */
[----:B------:R-:W-:Y:S01]  /*1cb0*/  LDGSTS.E.BYPASS.LTC128B.128 [R159+0x4800], desc[UR22][R10.64] ;  /* 0x048000000a9f7fae */ /* 0x000fe2000b981a16 */
[----:B------:R-:W-:Y:S01]  /*1cc0*/  LOP3.LUT R35, R35, 0x8, R102, 0x78, !PT ;  /* 0x0000000823237812 */ /* 0x000fe200078e7866 */
[----:B------:R-:W-:Y:S01]  /*1cd0*/  IMAD.MOV.U32 R5, RZ, RZ, 0x20 ;  /* 0x00000020ff057424 */ /* 0x000fe200078e00ff */
[----:B------:R-:W-:Y:S01]  /*1ce0*/  IADD3.X R9, PT, PT, R3, UR7, RZ, P0, !PT ;  /* 0x0000000703097c10 */ /* 0x000fe200087fe4ff */
[----:B------:R1:W-:Y:S01]  /*1cf0*/  LDGSTS.E.BYPASS.LTC128B.128 [R159+0x6800], desc[UR22][R10.64+0x80] ;  /* 0x068000800a9f7fae */ /* 0x0003e2000b981a16 */
[----:B------:R-:W-:Y:S01]  /*1d00*/  LOP3.LUT R151, R0, R35, RZ, 0xfc, !PT ;  /* 0x0000002300977212 */ /* 0x000fe200078efcff */
[----:B------:R-:W-:-:S02]  /*1d10*/  IMAD.MOV.U32 R0, RZ, RZ, 0x40 ;  /* 0x00000040ff007424 */ /* 0x000fc400078e00ff */
[----:B------:R-:W-:Y:S01]  /*1d20*/  LDGSTS.E.BYPASS.LTC128B.128 [R159+0x5000], desc[UR22][R14.64] ;  /* 0x050000000e9f7fae */ /* 0x000fe2000b981a16 */
[----:B------:R-:W-:-:S03]  /*1d30*/  LEA R151, R151, UR5, 0x1 ;  /* 0x0000000597977c11 */ /* 0x000fc6000f8e08ff */
[----:B------:R-:W-:Y:S04]  /*1d40*/  LDGSTS.E.BYPASS.LTC128B.128 [R159+0x7000], desc[UR22][R14.64+0x80] ;  /* 0x070000800e9f7fae */ /* 0x000fe8000b981a16 */
[----:B------:R-:W-:Y:S04]  /*1d50*/  LDGSTS.E.BYPASS.LTC128B.128 [R159+0x5800], desc[UR22][R12.64] ;  /* 0x058000000c9f7fae */ /* 0x000fe8000b981a16 */
[----:B------:R2:W-:Y:S04]  /*1d60*/  LDGSTS.E.BYPASS.LTC128B.128 [R159+0x7800], desc[UR22][R12.64+0x80] ;  /* 0x078000800c9f7fae */ /* 0x0005e8000b981a16 */
        /* <DEDUP_REMOVED lines=22> */
[----:B--2---:R-:W-:Y:S04]  /*1ed0*/  LDSM.16.M88.4 R12, [R151] ;  /* 0x00000000970c783b */ /* 0x004fe80000000200 */
[----:B------:R-:W2:Y:S01]  /*1ee0*/  LDSM.16.M88.4 R64, [R150+UR5+0x4000] ;  /* 0x004000059640783b */ /* 0x000ea20008000200 */
        /* <DEDUP_REMOVED lines=16> */
[----:B------:R-:W5:Y:S01]  /*1ff0*/  LDSM.16.M88.4 R40, [R145+0x4800] ;  /* 0x004800009128783b */ /* 0x000f620000000200 */
[----:B------:R-:W-:-:S03]  /*2000*/  IADD3 R34, PT, PT, R3, R34, R105 ;  /* 0x0000002203227210 */ /* 0x000fc60007ffe069 */
[----:B------:R-:W5:Y:S01]  /*2010*/  LDSM.16.M88.4 R36, [R145+0x5000] ;  /* 0x005000009124783b */ /* 0x000f620000000200 */
[C---:B------:R-:W-:Y:S02]  /*2020*/  VIMNMX R3, PT, PT, R34.reuse, R105, PT ;  /* 0x0000006922037248 */ /* 0x040fe40003fe0100 */
[----:B------:R-:W-:Y:S01]  /*2030*/  VIADDMNMX R105, R34, 0x8, R105, PT ;  /* 0x0000000822697846 */ /* 0x000fe20003800169 */
[----:B------:R-:W5:Y:S04]  /*2040*/  LDSM.16.M88.4 R28, [R145+0x5800] ;  /* 0x00580000911c783b */ /* 0x000f680000000200 */
[----:B---3--:R-:W-:Y:S01]  /*2050*/  LDSM.16.M88.4 R8, [R148] ;  /* 0x000000009408783b */ /* 0x008fe20000000200 */
[C---:B--2---:R-:W-:Y:S03]  /*2060*/  HMMA.16816.F32.BF16 R24, R12.reuse, R64, RZ ;  /* 0x000000400c18723c */ /* 0x044fe600000418ff */
[----:B------:R-:W2:Y:S04]  /*2070*/  LDSM.16.M88.4 R80, [R144+0x4000] ;  /* 0x004000009050783b */ /* 0x000ea80000000200 */
[----:B------:R-:W3:Y:S01]  /*2080*/  LDSM.16.M88.4 R76, [R144+0x4800] ;  /* 0x00480000904c783b */ /* 0x000ee20000000200 */
[C---:B------:R-:W-:Y:S03]  /*2090*/  HMMA.16816.F32.BF16 R64, R12.reuse, R66, RZ ;  /* 0x000000420c40723c */ /* 0x040fe600000418ff */
[----:B------:R-:W3:Y:S04]  /*20a0*/  LDSM.16.M88.4 R72, [R144+0x5000] ;  /* 0x005000009048783b */ /* 0x000ee80000000200 */
[----:B------:R-:W-:Y:S01]  /*20b0*/  LDSM.16.M88.4 R20, [R147] ;  /* 0x000000009314783b */ /* 0x000fe20000000200 */
[C---:B-1----:R-:W-:Y:S03]  /*20c0*/  HMMA.16816.F32.BF16 R60, R12.reuse, R56, RZ ;  /* 0x000000380c3c723c */ /* 0x042fe600000418ff */
[----:B------:R-:W-:Y:S04]  /*20d0*/  LDSM.16.M88.4 R68, [R143+0x4000] ;  /* 0x004000008f44783b */ /* 0x000fe80000000200 */
[----:B------:R-:W-:Y:S01]  /*20e0*/  LDSM.16.M88.4 R92, [R145+0x6000] ;  /* 0x00600000915c783b */ /* 0x000fe20000000200 */
[C---:B----4-:R-:W-:Y:S03]  /*20f0*/  HMMA.16816.F32.BF16 R52, R12.reuse, R48, RZ ;  /* 0x000000300c34723c */ /* 0x050fe600000418ff */
        /* <DEDUP_REMOVED lines=29> */
[C---:B-1----:R-:W-:Y:S08]  /*22d0*/  HMMA.16816.F32.BF16 R44, R8.reuse, R16, R44 ;  /* 0x00000010082c723c */ /* 0x042ff0000004182c */
[----:B------:R-:W-:Y:S01]  /*22e0*/  HMMA.16816.F32.BF16 R84, R8, R18, R84 ;  /* 0x000000120854723c */ /* 0x000fe20000041854 */
[----:B------:R-:W1:Y:S04]  /*22f0*/  LDSM.16.M88.4 R16, [R150+UR5+0x6800] ;  /* 0x006800059610783b */ /* 0x000e680008000200 */
[----:B------:R-:W2:Y:S03]  /*2300*/  LDSM.16.M88.4 R8, [R150+UR5+0x7000] ;  /* 0x007000059608783b */ /* 0x000ea60008000200 */
[C---:B------:R-:W-:Y:S08]  /*2310*/  HMMA.16816.F32.BF16 R24, R20.reuse, R68, R24 ;  /* 0x000000441418723c */ /* 0x040ff00000041818 */
[C---:B------:R-:W-:Y:S01]  /*2320*/  HMMA.16816.F32.BF16 R64, R20.reuse, R70, R64 ;  /* 0x000000461440723c */ /* 0x040fe20000041840 */
[----:B------:R-:W-:Y:S07]  /*2330*/  LDSM.16.M88.4 R68, [R145+0x7800] ;  /* 0x007800009144783b */ /* 0x000fee0000000200 */
[C---:B----4-:R-:W-:Y:S08]  /*2340*/  HMMA.16816.F32.BF16 R60, R20.reuse, R40, R60 ;  /* 0x00000028143c723c */ /* 0x050ff0000004183c */
[C---:B------:R-:W-:Y:S01]  /*2350*/  HMMA.16816.F32.BF16 R56, R20.reuse, R42, R56 ;  /* 0x0000002a1438723c */ /* 0x040fe20000041838 */
[----:B------:R-:W-:Y:S07]  /*2360*/  LDSM.16.M88.4 R40, [R144+0x6000] ;  /* 0x006000009028783b */ /* 0x000fee0000000200 */
[C---:B-----5:R-:W-:Y:S08]  /*2370*/  HMMA.16816.F32.BF16 R52, R20.reuse, R36, R52 ;  /* 0x000000241434723c */ /* 0x060ff00000041834 */
[----:B------:R-:W-:Y:S01]  /*2380*/  HMMA.16816.F32.BF16 R48, R20, R38, R48 ;  /* 0x000000261430723c */ /* 0x000fe20000041830 */
[----:B------:R-:W-:Y:S07]  /*2390*/  LDSM.16.M88.4 R36, [R144+0x6800] ;  /* 0x006800009024783b */ /* 0x000fee0000000200 */
[C---:B------:R-:W-:Y:S08]  /*23a0*/  HMMA.16816.F32.BF16 R24, R88.reuse, R12, R24 ;  /* 0x0000000c5818723c */ /* 0x040ff00000041818 */
[C---:B------:R-:W-:Y:S01]  /*23b0*/  HMMA.16816.F32.BF16 R64, R88.reuse, R14, R64 ;  /* 0x0000000e5840723c */ /* 0x040fe20000041840 */
[----:B------:R-:W3:Y:S07]  /*23c0*/  LDSM.16.M88.4 R12, [R148+0x2000] ;  /* 0x00200000940c783b */ /* 0x000eee0000000200 */
[C---:B-1----:R-:W-:Y:S08]  /*23d0*/  HMMA.16816.F32.BF16 R60, R88.reuse, R16, R60 ;  /* 0x00000010583c723c */ /* 0x042ff0000004183c */
[C---:B------:R-:W-:Y:S01]  /*23e0*/  HMMA.16816.F32.BF16 R56, R88.reuse, R18, R56 ;  /* 0x000000125838723c */ /* 0x040fe20000041838 */
[----:B------:R-:W-:Y:S07]  /*23f0*/  LDSM.16.M88.4 R16, [R143+0x6000] ;  /* 0x006000008f10783b */ /* 0x000fee0000000200 */
[C---:B--2---:R-:W-:Y:S08]  /*2400*/  HMMA.16816.F32.BF16 R52, R88.reuse, R8, R52 ;  /* 0x000000085834723c */ /* 0x044ff00000041834 */
[----:B------:R-:W-:Y:S01]  /*2410*/  HMMA.16816.F32.BF16 R48, R88, R10, R48 ;  /* 0x0000000a5830723c */ /* 0x000fe20000041830 */
[----:B------:R-:W1:Y:S07]  /*2420*/  LDSM.16.M88.4 R8, [R147+0x2000] ;  /* 0x002000009308783b */ /* 0x000e6e0000000200 */
[C---:B------:R-:W-:Y:S08]  /*2430*/  HMMA.16816.F32.BF16 R24, R80.reuse, R92, R24 ;  /* 0x0000005c5018723c */ /* 0x040ff00000041818 */
[----:B------:R-:W-:Y:S08]  /*2440*/  HMMA.16816.F32.BF16 R64, R80, R94, R64 ;  /* 0x0000005e5040723c */ /* 0x000ff00000041840 */
[C---:B------:R-:W-:Y:S08]  /*2450*/  HMMA.16816.F32.BF16 R44, R20.reuse, R28, R44 ;  /* 0x0000001c142c723c */ /* 0x040ff0000004182c */
[----:B------:R-:W-:Y:S01]  /*2460*/  HMMA.16816.F32.BF16 R84, R20, R30, R84 ;  /* 0x0000001e1454723c */ /* 0x000fe20000041854 */
[----:B------:R-:W2:Y:S04]  /*2470*/  LDSM.16.M88.4 R28, [R144+0x7000] ;  /* 0x00700000901c783b */ /* 0x000ea80000000200 */
[----:B------:R-:W4:Y:S03]  /*2480*/  LDSM.16.M88.4 R20, [R144+0x7800] ;  /* 0x007800009014783b */ /* 0x000f260000000200 */
[C---:B------:R-:W-:Y:S08]  /*2490*/  HMMA.16816.F32.BF16 R52, R80.reuse, R72, R52 ;  /* 0x000000485034723c */ /* 0x040ff00000041834 */
[----:B------:R-:W-:Y:S08]  /*24a0*/  HMMA.16816.F32.BF16 R48, R80, R74, R48 ;  /* 0x0000004a5030723c */ /* 0x000ff00000041830 */
[C---:B---3--:R-:W-:Y:S01]  /*24b0*/  HMMA.16816.F32.BF16 R72, R12.reuse, R40, R24 ;  /* 0x000000280c48723c */ /* 0x048fe20000041818 */
[----:B------:R-:W3:Y:S07]  /*24c0*/  LDSM.16.M88.4 R24, [R143+0x6800] ;  /* 0x006800008f18783b */ /* 0x000eee0000000200 */
[----:B------:R-:W-:Y:S08]  /*24d0*/  HMMA.16816.F32.BF16 R64, R12, R42, R64 ;  /* 0x0000002a0c40723c */ /* 0x000ff00000041840 */
[----:B------:R-:W-:Y:S08]  /*24e0*/  HMMA.16816.F32.BF16 R60, R80, R76, R60 ;  /* 0x0000004c503c723c */ /* 0x000ff0000004183c */
[----:B-1----:R-:W-:Y:S01]  /*24f0*/  HMMA.16816.F32.BF16 R72, R8, R16, R72 ;  /* 0x000000100848723c */ /* 0x002fe20000041848 */
[----:B------:R-:W-:-:S04]  /*2500*/  LOP3.LUT R16, R2, 0x1, RZ, 0xfc, !PT ;  /* 0x0000000102107812 */ /* 0x000fc800078efcff */
[C---:B------:R-:W-:Y:S02]  /*2510*/  ISETP.GE.AND P0, PT, R16.reuse, R3, PT ;  /* 0x000000031000720c */ /* 0x040fe40003f06270 */
[----:B------:R-:W-:Y:S01]  /*2520*/  ISETP.GE.AND P5, PT, R16, R105, PT ;  /* 0x000000691000720c */ /* 0x000fe20003fa6270 */
[----:B------:R-:W-:Y:S01]  /*2530*/  HMMA.16816.F32.BF16 R64, R8, R18, R64 ;  /* 0x000000120840723c */ /* 0x000fe20000041840 */
[C---:B------:R-:W-:Y:S02]  /*2540*/  LOP3.LUT R16, R2.reuse, 0x8, RZ, 0xfc, !PT ;  /* 0x0000000802107812 */ /* 0x040fe400078efcff */
[----:B------:R-:W-:Y:S02]  /*2550*/  LOP3.LUT R18, R2, 0x10, RZ, 0xfc, !PT ;  /* 0x0000001002127812 */ /* 0x000fe400078efcff */
[C---:B------:R-:W-:Y:S02]  /*2560*/  ISETP.GE.AND P4, PT, R16.reuse, R3, PT ;  /* 0x000000031000720c */ /* 0x040fe40003f86270 */
[----:B------:R-:W-:Y:S01]  /*2570*/  ISETP.GE.AND P1, PT, R16, R105, PT ;  /* 0x000000691000720c */ /* 0x000fe20003f26270 */
[----:B------:R-:W-:Y:S01]  /*2580*/  HMMA.16816.F32.BF16 R44, R88, R96, R44 ;  /* 0x00000060582c723c */ /* 0x000fe2000004182c */
[----:B------:R-:W-:-:S02]  /*2590*/  LOP3.LUT R16, R2, 0x11, RZ, 0xfc, !PT ;  /* 0x0000001102107812 */ /* 0x000fc400078efcff */
[----:B------:R-:W-:Y:S02]  /*25a0*/  FSEL R73, R73, -INF , !P0 ;  /* 0xff80000049497808 */ /* 0x000fe40004000000 */
[C---:B------:R-:W-:Y:S02]  /*25b0*/  ISETP.GE.AND P2, PT, R18.reuse, R3, PT ;  /* 0x000000031200720c */ /* 0x040fe40003f46270 */
[----:B------:R-:W-:Y:S01]  /*25c0*/  ISETP.GE.AND P0, PT, R18, R105, PT ;  /* 0x000000691200720c */ /* 0x000fe20003f06270 */
[----:B--2---:R-:W-:Y:S03]  /*25d0*/  HMMA.16816.F32.BF16 R52, R12, R28, R52 ;  /* 0x0000001c0c34723c */ /* 0x004fe60000041834 */
[----:B------:R-:W-:-:S05]  /*25e0*/  FSEL R66, R66, -INF , !P1 ;  /* 0xff80000042427808 */ /* 0x000fca0004800000 */
[----:B------:R-:W-:Y:S01]  /*25f0*/  HMMA.16816.F32.BF16 R48, R12, R30, R48 ;  /* 0x0000001e0c30723c */ /* 0x000fe20000041830 */
[----:B------:R-:W1:Y:S07]  /*2600*/  LDSM.16.M88.4 R28, [R143+0x7000] ;  /* 0x007000008f1c783b */ /* 0x000e6e0000000200 */
[----:B------:R-:W-:Y:S08]  /*2610*/  HMMA.16816.F32.BF16 R84, R88, R98, R84 ;  /* 0x000000625854723c */ /* 0x000ff00000041854 */
[----:B------:R-:W-:Y:S08]  /*2620*/  HMMA.16816.F32.BF16 R56, R80, R78, R56 ;  /* 0x0000004e5038723c */ /* 0x000ff00000041838 */
[----:B------:R-:W-:Y:S01]  /*2630*/  HMMA.16816.F32.BF16 R60, R12, R36, R60 ;  /* 0x000000240c3c723c */ /* 0x000fe2000004183c */
[----:B------:R-:W-:-:S02]  /*2640*/  FSEL R36, R75, -INF , !P5 ;  /* 0xff8000004b247808 */ /* 0x000fc40006800000 */
[----:B------:R-:W-:Y:S02]  /*2650*/  FSEL R37, R64, -INF , !P4 ;  /* 0xff80000040257808 */ /* 0x000fe40006000000 */
[C---:B------:R-:W-:Y:S02]  /*2660*/  ISETP.GE.AND P5, PT, R16.reuse, R3, PT ;  /* 0x000000031000720c */ /* 0x040fe40003fa6270 */
[----:B------:R-:W-:Y:S01]  /*2670*/  ISETP.GE.AND P4, PT, R16, R105, PT ;  /* 0x000000691000720c */ /* 0x000fe20003f86270 */
[----:B------:R-:W-:Y:S01]  /*2680*/  HMMA.16816.F32.BF16 R44, R80, R68, R44 ;  /* 0x00000044502c723c */ /* 0x000fe2000004182c */
[----:B------:R-:W2:Y:S01]  /*2690*/  LDSM.16.M88.4 R16, [R143+0x7800] ;  /* 0x007800008f10783b */ /* 0x000ea20000000200 */
[----:B------:R-:W-:-:S06]  /*26a0*/  DEPBAR.LE SB0, 0x0 ;  /* 0x000080000000791a */ /* 0x000fcc0000000000 */
[----:B------:R-:W-:Y:S08]  /*26b0*/  HMMA.16816.F32.BF16 R84, R80, R70, R84 ;  /* 0x000000465054723c */ /* 0x000ff00000041854 */
[C---:B------:R-:W-:Y:S08]  /*26c0*/  HMMA.16816.F32.BF16 R56, R12.reuse, R38, R56 ;  /* 0x000000260c38723c */ /* 0x040ff00000041838 */
[----:B----4-:R-:W-:Y:S01]  /*26d0*/  HMMA.16816.F32.BF16 R44, R12, R20, R44 ;  /* 0x000000140c2c723c */ /* 0x010fe2000004182c */
[----:B------:R-:W-:-:S04]  /*26e0*/  LOP3.LUT R20, R2, 0x9, RZ, 0xfc, !PT ;  /* 0x0000000902147812 */ /* 0x000fc800078efcff */
[C---:B------:R-:W-:Y:S02]  /*26f0*/  ISETP.GE.AND P3, PT, R20.reuse, R3, PT ;  /* 0x000000031400720c */ /* 0x040fe40003f66270 */
[----:B------:R-:W-:Y:S01]  /*2700*/  ISETP.GE.AND P6, PT, R20, R105, PT ;  /* 0x000000691400720c */ /* 0x000fe20003fc6270 */
[C---:B---3--:R-:W-:Y:S01]  /*2710*/  HMMA.16816.F32.BF16 R60, R8.reuse, R24, R60 ;  /* 0x00000018083c723c */ /* 0x048fe2000004183c */
[----:B------:R-:W-:Y:S02]  /*2720*/  LOP3.LUT R20, R2, 0x18, RZ, 0xfc, !PT ;  /* 0x0000001802147812 */ /* 0x000fe400078efcff */
[----:B------:R-:W-:Y:S02]  /*2730*/  FSEL R65, R65, -INF , !P3 ;  /* 0xff80000041417808 */ /* 0x000fe40005800000 */
[C---:B------:R-:W-:Y:S02]  /*2740*/  ISETP.GE.AND P1, PT, R20.reuse, R3, PT ;  /* 0x000000031400720c */ /* 0x040fe40003f26270 */
[----:B------:R-:W-:Y:S01]  /*2750*/  ISETP.GE.AND P3, PT, R20, R105, PT ;  /* 0x000000691400720c */ /* 0x000fe20003f66270 */
[----:B-1----:R-:W-:Y:S01]  /*2760*/  HMMA.16816.F32.BF16 R52, R8, R28, R52 ;  /* 0x0000001c0834723c */ /* 0x002fe20000041834 */
[----:B------:R-:W-:-:S02]  /*2770*/  LOP3.LUT R20, R2, 0x19, RZ, 0xfc, !PT ;  /* 0x0000001902147812 */ /* 0x000fc400078efcff */
[----:B------:R-:W-:Y:S02]  /*2780*/  LOP3.LUT R24, R2, 0x20, RZ, 0xfc, !PT ;  /* 0x0000002002187812 */ /* 0x000fe400078efcff */
[----:B------:R-:W-:Y:S02]  /*2790*/  FSEL R34, R67, -INF , !P6 ;  /* 0xff80000043227808 */ /* 0x000fe40007000000 */
[----:B------:R-:W-:Y:S01]  /*27a0*/  ISETP.GE.AND P6, PT, R20, R3, PT ;  /* 0x000000031400720c */ /* 0x000fe20003fc6270 */
[----:B------:R-:W-:Y:S01]  /*27b0*/  HMMA.16816.F32.BF16 R56, R8, R26, R56 ;  /* 0x0000001a0838723c */ /* 0x000fe20000041838 */
[----:B------:R-:W-:Y:S02]  /*27c0*/  LOP3.LUT R28, R2, 0x28, RZ, 0xfc, !PT ;  /* 0x00000028021c7812 */ /* 0x000fe400078efcff */
[----:B------:R-:W-:Y:S02]  /*27d0*/  FSEL R25, R60, -INF , !P2 ;  /* 0xff8000003c197808 */ /* 0x000fe40005000000 */
[----:B------:R-:W-:-:S02]  /*27e0*/  ISETP.GE.AND P2, PT, R20, R105, PT ;  /* 0x000000691400720c */ /* 0x000fc40003f46270 */
[----:B------:R-:W-:Y:S01]  /*27f0*/  FSEL R26, R62, -INF , !P0 ;  /* 0xff8000003e1a7808 */ /* 0x000fe20004000000 */
[----:B------:R-:W-:Y:S01]  /*2800*/  HMMA.16816.F32.BF16 R84, R12, R22, R84 ;  /* 0x000000160c54723c */ /* 0x000fe20000041854 */
[----:B------:R-:W-:Y:S02]  /*2810*/  LOP3.LUT R20, R2, 0x21, RZ, 0xfc, !PT ;  /* 0x0000002102147812 */ /* 0x000fe400078efcff */
[C---:B------:R-:W-:Y:S02]  /*2820*/  ISETP.GE.AND P0, PT, R24.reuse, R3, PT ;  /* 0x000000031800720c */ /* 0x040fe40003f06270 */
[----:B------:R-:W-:Y:S02]  /*2830*/  FSEL R21, R61, -INF , !P5 ;  /* 0xff8000003d157808 */ /* 0x000fe40006800000 */
[----:B------:R-:W-:Y:S01]  /*2840*/  ISETP.GE.AND P5, PT, R24, R105, PT ;  /* 0x000000691800720c */ /* 0x000fe20003fa6270 */
[----:B------:R-:W-:Y:S01]  /*2850*/  HMMA.16816.F32.BF16 R48, R8, R30, R48 ;  /* 0x0000001e0830723c */ /* 0x000fe20000041830 */
[----:B------:R-:W-:-:S02]  /*2860*/  LOP3.LUT R22, R2, 0x29, RZ, 0xfc, !PT ;  /* 0x0000002902167812 */ /* 0x000fc400078efcff */
[----:B------:R-:W-:Y:S02]  /*2870*/  FSEL R24, R63, -INF , !P4 ;  /* 0xff8000003f187808 */ /* 0x000fe40006000000 */
[----:B------:R-:W-:Y:S02]  /*2880*/  ISETP.GE.AND P4, PT, R20, R3, PT ;  /* 0x000000031400720c */ /* 0x000fe40003f86270 */
[----:B------:R-:W-:Y:S01]  /*2890*/  LOP3.LUT R14, R2, 0x30, RZ, 0xfc, !PT ;  /* 0x00000030020e7812 */ /* 0x000fe200078efcff */
[----:B--2---:R-:W-:Y:S01]  /*28a0*/  HMMA.16816.F32.BF16 R44, R8, R16, R44 ;  /* 0x00000010082c723c */ /* 0x004fe2000004182c */
[----:B------:R-:W-:Y:S02]  /*28b0*/  FSEL R123, R52, -INF , !P0 ;  /* 0xff800000347b7808 */ /* 0x000fe40004000000 */
[----:B------:R-:W-:Y:S02]  /*28c0*/  ISETP.GE.AND P0, PT, R22, R105, PT ;  /* 0x000000691600720c */ /* 0x000fe40003f06270 */
[----:B------:R-:W-:-:S02]  /*28d0*/  FSEL R27, R56, -INF , !P1 ;  /* 0xff800000381b7808 */ /* 0x000fc40004800000 */
[----:B------:R-:W-:Y:S01]  /*28e0*/  FSEL R57, R57, -INF , !P6 ;  /* 0xff80000039397808 */ /* 0x000fe20007000000 */
[----:B------:R-:W-:Y:S01]  /*28f0*/  HMMA.16816.F32.BF16 R84, R8, R18, R84 ;  /* 0x000000120854723c */ /* 0x000fe20000041854 */
[----:B------:R-:W-:Y:S02]  /*2900*/  FSEL R118, R54, -INF , !P5 ;  /* 0xff80000036767808 */ /* 0x000fe40006800000 */
[----:B------:R-:W-:Y:S02]  /*2910*/  FSEL R115, R53, -INF , !P4 ;  /* 0xff80000035737808 */ /* 0x000fe40006000000 */
[-C--:B------:R-:W-:Y:S02]  /*2920*/  ISETP.GE.AND P1, PT, R20, R105.reuse, PT ;  /* 0x000000691400720c */ /* 0x080fe40003f26270 */
[----:B------:R-:W-:Y:S02]  /*2930*/  ISETP.GE.AND P6, PT, R28, R105, PT ;  /* 0x000000691c00720c */ /* 0x000fe40003fc6270 */
[----:B------:R-:W-:-:S02]  /*2940*/  ISETP.GE.AND P5, PT, R14, R3, PT ;  /* 0x000000030e00720c */ /* 0x000fc40003fa6270 */
[----:B------:R-:W-:Y:S02]  /*2950*/  ISETP.GE.AND P4, PT, R14, R105, PT ;  /* 0x000000690e00720c */ /* 0x000fe40003f86270 */
[C---:B------:R-:W-:Y:S02]  /*2960*/  LOP3.LUT R14, R2.reuse, 0x31, RZ, 0xfc, !PT ;  /* 0x00000031020e7812 */ /* 0x040fe400078efcff */
[C---:B------:R-:W-:Y:S02]  /*2970*/  LOP3.LUT R16, R2.reuse, 0x38, RZ, 0xfc, !PT ;  /* 0x0000003802107812 */ /* 0x040fe400078efcff */
[C---:B------:R-:W-:Y:S02]  /*2980*/  LOP3.LUT R8, R2.reuse, 0x39, RZ, 0xfc, !PT ;  /* 0x0000003902087812 */ /* 0x040fe400078efcff */
[----:B------:R-:W-:Y:S01]  /*2990*/  FSEL R126, R51, -INF , !P0 ;  /* 0xff800000337e7808 */ /* 0x000fe20004000000 */
[----:B------:R-:W-:Y:S01]  /*29a0*/  BAR.SYNC.DEFER_BLOCKING 0x0 ;  /* 0x0000000000007b1d */ /* 0x000fe20000010000 */
[----:B------:R-:W-:-:S02]  /*29b0*/  ISETP.GE.AND P0, PT, R2, R3, PT ;  /* 0x000000030200720c */ /* 0x000fc40003f06270 */
[----:B------:R-:W-:Y:S02]  /*29c0*/  FSEL R20, R58, -INF , !P3 ;  /* 0xff8000003a147808 */ /* 0x000fe40005800000 */
[----:B------:R-:W-:Y:S02]  /*29d0*/  FSEL R12, R59, -INF , !P2 ;  /* 0xff8000003b0c7808 */ /* 0x000fe40005000000 */
[----:B------:R-:W-:Y:S02]  /*29e0*/  FSEL R128, R55, -INF , !P1 ;  /* 0xff80000037807808 */ /* 0x000fe40004800000 */
[----:B------:R-:W-:Y:S02]  /*29f0*/  FSEL R120, R50, -INF , !P6 ;  /* 0xff80000032787808 */ /* 0x000fe40007000000 */
[----:B------:R-:W-:Y:S02]  /*2a00*/  FSEL R125, R44, -INF , !P5 ;  /* 0xff8000002c7d7808 */ /* 0x000fe40006800000 */
[----:B------:R-:W-:-:S02]  /*2a10*/  ISETP.GE.AND P3, PT, R28, R3, PT ;  /* 0x000000031c00720c */ /* 0x000fc40003f66270 */
[-C--:B------:R-:W-:Y:S02]  /*2a20*/  ISETP.GE.AND P2, PT, R22, R3.reuse, PT ;  /* 0x000000031600720c */ /* 0x080fe40003f46270 */
[-C--:B------:R-:W-:Y:S02]  /*2a30*/  ISETP.GE.AND P1, PT, R14, R3.reuse, PT ;  /* 0x000000030e00720c */ /* 0x080fe40003f26270 */
[-C--:B------:R-:W-:Y:S02]  /*2a40*/  ISETP.GE.AND P6, PT, R16, R3.reuse, PT ;  /* 0x000000031000720c */ /* 0x080fe40003fc6270 */
[----:B------:R-:W-:Y:S02]  /*2a50*/  ISETP.GE.AND P5, PT, R8, R3, PT ;  /* 0x000000030800720c */ /* 0x000fe40003fa6270 */
[----:B------:R-:W-:Y:S02]  /*2a60*/  FSEL R3, R72, -INF , !P0 ;  /* 0xff80000048037808 */ /* 0x000fe40004000000 */
[----:B------:R-:W-:-:S02]  /*2a70*/  ISETP.GT.AND P0, PT, R166, R152, PT ;  /* 0x00000098a600720c */ /* 0x000fc40003f04270 */
[----:B------:R-:W-:Y:S02]  /*2a80*/  FSEL R121, R48, -INF , !P3 ;  /* 0xff80000030797808 */ /* 0x000fe40005800000 */
[----:B------:R-:W-:Y:S02]  /*2a90*/  FSEL R117, R49, -INF , !P2 ;  /* 0xff80000031757808 */ /* 0x000fe40005000000 */
[----:B------:R-:W-:Y:S02]  /*2aa0*/  FSEL R30, R46, -INF , !P4 ;  /* 0xff8000002e1e7808 */ /* 0x000fe40006000000 */
[----:B------:R-:W-:Y:S02]  /*2ab0*/  FSEL R122, R45, -INF , !P1 ;  /* 0xff8000002d7a7808 */ /* 0x000fe40004800000 */
[-C--:B------:R-:W-:Y:S02]  /*2ac0*/  ISETP.GE.AND P3, PT, R14, R105.reuse, PT ;  /* 0x000000690e00720c */ /* 0x080fe40003f66270 */
[----:B------:R-:W-:-:S02]  /*2ad0*/  ISETP.GE.AND P2, PT, R16, R105, PT ;  /* 0x000000691000720c */ /* 0x000fc40003f46270 */
[-C--:B------:R-:W-:Y:S02]  /*2ae0*/  ISETP.GE.AND P4, PT, R2, R105.reuse, PT ;  /* 0x000000690200720c */ /* 0x080fe40003f86270 */
[----:B------:R-:W-:Y:S02]  /*2af0*/  ISETP.GE.AND P1, PT, R8, R105, PT ;  /* 0x000000690800720c */ /* 0x000fe40003f26270 */
[----:B------:R-:W-:Y:S02]  /*2b00*/  FSEL R74, R74, -INF , !P4 ;  /* 0xff8000004a4a7808 */ /* 0x000fe40006000000 */
[----:B------:R-:W-:Y:S02]  /*2b10*/  FSEL R28, R47, -INF , !P3 ;  /* 0xff8000002f1c7808 */ /* 0x000fe40005800000 */
        /* <DEDUP_REMOVED lines=18> */
.L_x_5523:
        /* <DEDUP_REMOVED lines=52> */
[----:B------:R-:W-:Y:S02]  /*2f80*/  IMAD R7, R6, UR16, RZ ;  /* 0x0000001006077c24 */ /* 0x000fe4000f8e02ff */
[----:B------:R-:W-:-:S04]  /*2f90*/  IMAD.WIDE.U32 R10, R2, UR16, R10 ;  /* 0x00000010020a7c25 */ /* 0x000fc8000f8e000a */
[----:B------:R-:W-:Y:S01]  /*2fa0*/  IMAD R7, R2, UR17, R7 ;  /* 0x0000001102077c24 */ /* 0x000fe2000f8e0207 */
[----:B------:R-:W-:-:S04]  /*2fb0*/  LEA R154, P0, R10, R154, 0x1 ;  /* 0x0000009a0a9a7211 */ /* 0x000fc800078008ff */
[----:B------:R-:W-:-:S04]  /*2fc0*/  IADD3 R7, PT, PT, R11, R7, RZ ;  /* 0x000000070b077210 */ /* 0x000fc80007ffe0ff */
[----:B------:R-:W-:-:S07]  /*2fd0*/  LEA.HI.X R153, R10, R153, R7, 0x1, P0 ;  /* 0x000000990a997211 */ /* 0x000fce00000f0c07 */
.L_x_5524:
        /* <DEDUP_REMOVED lines=18> */
[----:B------:R-:W0:Y:S02]  /*3100*/  LDGDEPBAR ;  /* 0x00000000000079af */ /* 0x000e240000000000 */
.L_x_5522:
        /* <DEDUP_REMOVED lines=18> */
[----:B------:R-:W1:Y:S01]  /*3230*/  SHFL.BFLY PT, R9, R2, 0x2, 0x1f ;  /* 0x0c401f0002097f89 */ /* 0x000e6200000e0000 */
[----:B------:R-:W-:-:S02]  /*3240*/  IADD3 R33, PT, PT, R33, -0x2, RZ ;  /* 0xfffffffe21217810 */ /* 0x000fc40007ffe0ff */
[----:B------:R-:W-:Y:S01]  /*3250*/  LEA R146, R146, UR5, 0x1 ;  /* 0x0000000592927c11 */ /* 0x000fe2000f8e08ff */
[----:B------:R-:W3:Y:S03]  /*3260*/  SHFL.BFLY PT, R7, R6, 0x2, 0x1f ;  /* 0x0c401f0006077f89 */ /* 0x000ee600000e0000 */
[-C--:B------:R-:W-:Y:S01]  /*3270*/  IADD3 R141, PT, PT, R0, R146.reuse, RZ ;  /* 0x00000092008d7210 */ /* 0x080fe20007ffe0ff */
[----:B------:R-:W-:Y:S01]  /*3280*/  LDSM.16.MT88.4 R68, [R146+0xa000] ;  /* 0x00a000009244783b */ /* 0x000fe20000004200 */
        /* <DEDUP_REMOVED lines=12> */
[----:B-1----:R-:W-:-:S03]  /*3350*/  FMNMX.FTZ R100, R9, R100, !PT ;  /* 0x0000006409647209 */ /* 0x002fc60007810000 */
[----:B------:R-:W-:Y:S01]  /*3360*/  LDSM.16.MT88.4 R8, [R146+0x8800] ;  /* 0x008800009208783b */ /* 0x000fe20000004200 */
[C---:B------:R-:W-:Y:S01]  /*3370*/  FSETP.NEU.FTZ.AND P0, PT, R100.reuse, -INF , PT ;  /* 0xff8000006400780b */ /* 0x040fe20003f1d000 */
[----:B--2---:R-:W-:-:S05]  /*3380*/  FMUL.FTZ R124, R100, UR4 ;  /* 0x00000004647c7c20 */ /* 0x004fca0008410000 */
[----:B------:R-:W-:-:S05]  /*3390*/  FSEL R124, R124, RZ, P0 ;  /* 0x000000ff7c7c7208 */ /* 0x000fca0000000000 */
[--C-:B------:R-:W-:Y:S01]  /*33a0*/  FFMA.FTZ R111, R3, UR4, -R124.reuse ;  /* 0x00000004036f7c23 */ /* 0x100fe2000801087c */
[----:B---3--:R-:W-:Y:S01]  /*33b0*/  FMNMX.FTZ R3, R7, R2, !PT ;  /* 0x0000000207037209 */ /* 0x008fe20007810000 */
[--C-:B------:R-:W-:Y:S01]  /*33c0*/  FFMA.FTZ R107, R37, UR4, -R124.reuse ;  /* 0x00000004256b7c23 */ /* 0x100fe2000801087c */
[--C-:B------:R-:W-:Y:S01]  /*33d0*/  FFMA.FTZ R106, R73, UR4, -R124.reuse ;  /* 0x00000004496a7c23 */ /* 0x100fe2000801087c */
[--C-:B------:R-:W-:Y:S01]  /*33e0*/  FFMA.FTZ R102, R65, UR4, -R124.reuse ;  /* 0x0000000441667c23 */ /* 0x100fe2000801087c */
[C---:B------:R-:W-:Y:S01]  /*33f0*/  FSETP.NEU.FTZ.AND P0, PT, R3.reuse, -INF , PT ;  /* 0xff8000000300780b */ /* 0x040fe20003f1d000 */
[----:B------:R-:W-:Y:S01]  /*3400*/  FMUL.FTZ R119, R3, UR4 ;  /* 0x0000000403777c20 */ /* 0x000fe20008410000 */
[----:B------:R-:W-:Y:S01]  /*3410*/  LDSM.16.MT88.4 R4, [R140+0xa000] ;  /* 0x00a000008c04783b */ /* 0x000fe20000004200 */
[----:B------:R-:W-:Y:S01]  /*3420*/  MUFU.EX2 R111, R111 ;  /* 0x0000006f006f7308 */ /* 0x000fe20000000800 */
[--C-:B------:R-:W-:Y:S01]  /*3430*/  FFMA.FTZ R105, R25, UR4, -R124.reuse ;  /* 0x0000000419697c23 */ /* 0x100fe2000801087c */
        /* <DEDUP_REMOVED lines=10> */
[--C-:B------:R-:W-:Y:S01]  /*34e0*/  FFMA.FTZ R109, R34, UR4, -R119.reuse ;  /* 0x00000004226d7c23 */ /* 0x100fe20008010877 */
[----:B------:R-:W2:Y:S01]  /*34f0*/  MUFU.EX2 R106, R106 ;  /* 0x0000006a006a7308 */ /* 0x000ea20000000800 */
[--C-:B------:R-:W-:Y:S01]  /*3500*/  FFMA.FTZ R34, R21, UR4, -R124.reuse ;  /* 0x0000000415227c23 */ /* 0x100fe2000801087c */
[--C-:B------:R-:W-:Y:S01]  /*3510*/  FFMA.FTZ R35, R20, UR4, -R119.reuse ;  /* 0x0000000414237c23 */ /* 0x100fe20008010877 */
[--C-:B------:R-:W-:Y:S01]  /*3520*/  FFMA.FTZ R103, R26, UR4, -R119.reuse ;  /* 0x000000041a677c23 */ /* 0x100fe20008010877 */
[----:B------:R-:W3:Y:S01]  /*3530*/  LDSM.16.MT88.4 R20, [R140+0x8800] ;  /* 0x008800008c14783b */ /* 0x000ee20000004200 */
[--C-:B------:R-:W-:Y:S01]  /*3540*/  FFMA.FTZ R32, R24, UR4, -R119.reuse ;  /* 0x0000000418207c23 */ /* 0x100fe20008010877 */
[--C-:B------:R-:W-:Y:S01]  /*3550*/  FFMA.FTZ R0, R12, UR4, -R119.reuse ;  /* 0x000000040c007c23 */ /* 0x100fe20008010877 */
[--C-:B------:R-:W-:Y:S01]  /*3560*/  FFMA.FTZ R117, R117, UR4, -R124.reuse ;  /* 0x0000000475757c23 */ /* 0x100fe2000801087c */
[----:B------:R-:W-:Y:S01]  /*3570*/  MUFU.EX2 R107, R107 ;  /* 0x0000006b006b7308 */ /* 0x000fe20000000800 */
[----:B------:R-:W4:Y:S01]  /*3580*/  LDSM.16.MT88.4 R12, [R146+0xa800] ;  /* 0x00a80000920c783b */ /* 0x000f220000004200 */
[--C-:B------:R-:W-:Y:S01]  /*3590*/  FFMA.FTZ R118, R118, UR4, -R119.reuse ;  /* 0x0000000476767c23 */ /* 0x100fe20008010877 */
[--C-:B------:R-:W-:Y:S01]  /*35a0*/  FFMA.FTZ R121, R128, UR4, -R119.reuse ;  /* 0x0000000480797c23 */ /* 0x100fe20008010877 */
[--C-:B------:R-:W-:Y:S01]  /*35b0*/  FFMA.FTZ R120, R120, UR4, -R119.reuse ;  /* 0x0000000478787c23 */ /* 0x100fe20008010877 */
[----:B------:R-:W-:Y:S01]  /*35c0*/  LDSM.16.MT88.4 R24, [R142+0x8800] ;  /* 0x008800008e18783b */ /* 0x000fe20000004200 */
[--C-:B------:R-:W-:Y:S01]  /*35d0*/  FFMA.FTZ R123, R126, UR4, -R119.reuse ;  /* 0x000000047e7b7c23 */ /* 0x100fe20008010877 */
[--C-:B------:R-:W-:Y:S01]  /*35e0*/  FFMA.FTZ R125, R125, UR4, -R124.reuse ;  /* 0x000000047d7d7c23 */ /* 0x100fe2000801087c */
[----:B------:R-:W5:Y:S01]  /*35f0*/  MUFU.EX2 R102, R102 ;  /* 0x0000006600667308 */ /* 0x000f620000000800 */
        /* <DEDUP_REMOVED lines=9> */
[----:B------:R-:W-:Y:S01]  /*3690*/  FADD.FTZ R106, R111, R106 ;  /* 0x0000006a6f6a7221 */ /* 0x000fe20000010000 */
[----:B------:R-:W-:Y:S01]  /*36a0*/  LDSM.16.MT88.4 R28, [R142+0x9800] ;  /* 0x009800008e1c783b */ /* 0x000fe20000004200 */
[----:B------:R-:W-:-:S04]  /*36b0*/  ISETP.GE.AND P0, PT, R33, R152, PT ;  /* 0x000000982100720c */ /* 0x000fc80003f06270 */
[----:B------:R-:W2:Y:S01]  /*36c0*/  MUFU.EX2 R108, R108 ;  /* 0x0000006c006c7308 */ /* 0x000ea20000000800 */
[----:B-----5:R-:W-:Y:S01]  /*36d0*/  F2FP.BF16.F32.PACK_AB R86, R102, R107 ;  /* 0x0000006b6656723e */ /* 0x020fe200000010ff */
[----:B------:R-:W-:-:S04]  /*36e0*/  FADD.FTZ R107, R107, R106 ;  /* 0x0000006a6b6b7221 */ /* 0x000fc80000010000 */
[----:B------:R-:W-:Y:S02]  /*36f0*/  FADD.FTZ R102, R102, R107 ;  /* 0x0000006b66667221 */ /* 0x000fe40000010000 */
[----:B------:R-:W-:Y:S08]  /*3700*/  MUFU.EX2 R104, R104 ;  /* 0x0000006800687308 */ /* 0x000ff00000000800 */
[----:B------:R-:W5:Y:S01]  /*3710*/  MUFU.EX2 R109, R109 ;  /* 0x0000006d006d7308 */ /* 0x000f620000000800 */
[----:B--2---:R-:W-:Y:S01]  /*3720*/  F2FP.BF16.F32.PACK_AB R85, R108, R113 ;  /* 0x000000716c55723e */ /* 0x004fe200000010ff */
[----:B------:R-:W-:-:S06]  /*3730*/  FADD.FTZ R113, R113, R108 ;  /* 0x0000006c71717221 */ /* 0x000fcc0000010000 */
[----:B------:R-:W-:Y:S08]  /*3740*/  MUFU.EX2 R105, R105 ;  /* 0x0000006900697308 */ /* 0x000ff00000000800 */
[----:B------:R-:W2:Y:S01]  /*3750*/  MUFU.EX2 R34, R34 ;  /* 0x0000002200227308 */ /* 0x000ea20000000800 */
[----:B-----5:R-:W-:-:S07]  /*3760*/  F2FP.BF16.F32.PACK_AB R87, R109, R104 ;  /* 0x000000686d57723e */ /* 0x020fce00000010ff */
        /* <DEDUP_REMOVED lines=10> */
[----:B------:R-:W5:Y:S01]  /*3810*/  MUFU.EX2 R0, R0 ;  /* 0x0000000000007308 */ /* 0x000f620000000800 */
        /* <DEDUP_REMOVED lines=19> */
[----:B--2---:R-:W-:Y:S01]  /*3950*/  F2FP.BF16.F32.PACK_AB R4, R34, R105 ;  /* 0x000000692204723e */ /* 0x004fe200000010ff */
[----:B------:R-:W-:Y:S01]  /*3960*/  FADD.FTZ R105, R105, R102 ;  /* 0x0000006669697221 */ /* 0x000fe20000010000 */
[----:B-1----:R-:W-:-:S03]  /*3970*/  F2FP.BF16.F32.PACK_AB R5, R32, R103 ;  /* 0x000000672005723e */ /* 0x002fc600000010ff */
[----:B------:R-:W-:Y:S01]  /*3980*/  FADD.FTZ R34, R34, R105 ;  /* 0x0000006922227221 */ /* 0x000fe20000010000 */
[----:B------:R-:W1:Y:S01]  /*3990*/  MUFU.EX2 R122, R122 ;  /* 0x0000007a007a7308 */ /* 0x000e620000000800 */
[----:B------:R-:W-:Y:S01]  /*39a0*/  HMMA.16816.F32.BF16 R84, R84, R6, RZ ;  /* 0x000000065454723c */ /* 0x000fe200000418ff */
[----:B------:R-:W-:Y:S02]  /*39b0*/  F2FP.BF16.F32.PACK_AB R6, R2, R101 ;  /* 0x000000650206723e */ /* 0x000fe400000010ff */
[----:B-----5:R-:W-:-:S04]  /*39c0*/  F2FP.BF16.F32.PACK_AB R7, R0, R35 ;  /* 0x000000230007723e */ /* 0x020fc800000010ff */
[----:B------:R-:W-:Y:S03]  /*39d0*/  MUFU.EX2 R126, R126 ;  /* 0x0000007e007e7308 */ /* 0x000fe60000000800 */
[C---:B------:R-:W-:Y:S05]  /*39e0*/  HMMA.16816.F32.BF16 R48, R4.reuse, R16, R48 ;  /* 0x000000100430723c */ /* 0x040fea0000041830 */
[----:B------:R-:W-:Y:S03]  /*39f0*/  MUFU.EX2 R169, R169 ;  /* 0x000000a900a97308 */ /* 0x000fe60000000800 */
[C---:B------:R-:W-:Y:S01]  /*3a00*/  HMMA.16816.F32.BF16 R52, R4.reuse, R18, R52 ;  /* 0x000000120434723c */ /* 0x040fe20000041834 */
[----:B------:R-:W2:Y:S04]  /*3a10*/  LDSM.16.MT88.4 R16, [R141+0xa800] ;  /* 0x00a800008d10783b */ /* 0x000ea80000004200 */
[----:B------:R-:W-:Y:S03]  /*3a20*/  MUFU.EX2 R124, R124 ;  /* 0x0000007c007c7308 */ /* 0x000fe60000000800 */
[C---:B------:R-:W-:Y:S05]  /*3a30*/  HMMA.16816.F32.BF16 R96, R4.reuse, R8, R96 ;  /* 0x000000080460723c */ /* 0x040fea0000041860 */
[----:B------:R-:W5:Y:S03]  /*3a40*/  MUFU.EX2 R127, R127 ;  /* 0x0000007f007f7308 */ /* 0x000f660000000800 */
[C---:B------:R-:W-:Y:S01]  /*3a50*/  HMMA.16816.F32.BF16 R36, R4.reuse, R10, R36 ;  /* 0x0000000a0424723c */ /* 0x040fe20000041824 */
[----:B------:R-:W1:Y:S04]  /*3a60*/  LDSM.16.MT88.4 R8, [R142+0xa800] ;  /* 0x00a800008e08783b */ /* 0x000e680000004200 */
[----:B------:R-:W-:Y:S03]  /*3a70*/  MUFU.EX2 R116, R116 ;  /* 0x0000007400747308 */ /* 0x000fe60000000800 */
[C---:B---3--:R-:W-:Y:S05]  /*3a80*/  HMMA.16816.F32.BF16 R56, R4.reuse, R20, R56 ;  /* 0x000000140438723c */ /* 0x048fea0000041838 */
[----:B------:R-:W3:Y:S03]  /*3a90*/  MUFU.EX2 R167, R167 ;  /* 0x000000a700a77308 */ /* 0x000ee60000000800 */
        /* <DEDUP_REMOVED lines=27> */
[C---:B-1----:R-:W-:Y:S08]  /*3c50*/  HMMA.16816.F32.BF16 R48, R4.reuse, R8, R48 ;  /* 0x000000080430723c */ /* 0x042ff00000041830 */
[C---:B------:R-:W-:Y:S01]  /*3c60*/  HMMA.16816.F32.BF16 R52, R4.reuse, R10, R52 ;  /* 0x0000000a0434723c */ /* 0x040fe20000041834 */
[----:B------:R-:W1:Y:S07]  /*3c70*/  LDSM.16.MT88.4 R8, [R141+0xb000] ;  /* 0x00b000008d08783b */ /* 0x000e6e0000004200 */
[C---:B------:R-:W-:Y:S08]  /*3c80*/  HMMA.16816.F32.BF16 R40, R4.reuse, R24, R40 ;  /* 0x000000180428723c */ /* 0x040ff00000041828 */
[C---:B----4-:R-:W-:Y:S08]  /*3c90*/  HMMA.16816.F32.BF16 R72, R4.reuse, R12, R72 ;  /* 0x0000000c0448723c */ /* 0x050ff00000041848 */
[C---:B------:R-:W-:Y:S01]  /*3ca0*/  HMMA.16816.F32.BF16 R76, R4.reuse, R14, R76 ;  /* 0x0000000e044c723c */ /* 0x040fe2000004184c */
[----:B------:R-:W4:Y:S07]  /*3cb0*/  LDSM.16.MT88.4 R12, [R146+0x9800] ;  /* 0x00980000920c783b */ /* 0x000f2e0000004200 */
[C---:B--2---:R-:W-:Y:S08]  /*3cc0*/  HMMA.16816.F32.BF16 R88, R4.reuse, R16, R88 ;  /* 0x000000100458723c */ /* 0x044ff00000041858 */
[C---:B------:R-:W-:Y:S01]  /*3cd0*/  HMMA.16816.F32.BF16 R84, R4.reuse, R18, R84 ;  /* 0x000000120454723c */ /* 0x040fe20000041854 */
[----:B------:R-:W2:Y:S07]  /*3ce0*/  LDSM.16.MT88.4 R16, [R142+0xb800] ;  /* 0x00b800008e10783b */ /* 0x000eae0000004200 */
[C---:B------:R-:W-:Y:S01]  /*3cf0*/  HMMA.16816.F32.BF16 R44, R4.reuse, R26, R44 ;  /* 0x0000001a042c723c */ /* 0x040fe2000004182c */
[----:B------:R-:W-:Y:S07]  /*3d00*/  LDSM.16.MT88.4 R24, [R141+0x9800] ;  /* 0x009800008d18783b */ /* 0x000fee0000004200 */
        /* <DEDUP_REMOVED lines=9> */
[----:B---3--:R-:W-:-:S07]  /*3da0*/  F2FP.BF16.F32.PACK_AB R7, R167, R116 ;  /* 0x00000074a707723e */ /* 0x008fce00000010ff */
[C---:B----4-:R-:W-:Y:S08]  /*3db0*/  HMMA.16816.F32.BF16 R96, R4.reuse, R12, R96 ;  /* 0x0000000c0460723c */ /* 0x050ff00000041860 */
        /* <DEDUP_REMOVED lines=37> */
[C---:B------:R-:W-:Y:S08]  /*4010*/  HMMA.16816.F32.BF16 R76, R4.reuse, R18, R76 ;  /* 0x00000012044c723c */ /* 0x040ff0000004184c */
[C---:B------:R-:W-:Y:S08]  /*4020*/  HMMA.16816.F32.BF16 R80, R4.reuse, R14, R80 ;  /* 0x0000000e0450723c */ /* 0x040ff00000041850 */
[C---:B-1----:R-:W-:Y:S08]  /*4030*/  HMMA.16816.F32.BF16 R88, R4.reuse, R8, R88 ;  /* 0x000000080458723c */ /* 0x042ff00000041858 */
[----:B------:R-:W-:Y:S01]  /*4040*/  HMMA.16816.F32.BF16 R84, R4, R10, R84 ;  /* 0x0000000a0454723c */ /* 0x000fe20000041854 */
[----:B------:R-:W-:-:S04]  /*4050*/  NOP ;  /* 0x0000000000007918 */ /* 0x000fc80000000000 */
[----:B------:R-:W-:-:S15]  /*4060*/  @!P0 BRA `(.L_x_5525) ;  /* 0x0000002400ac8947 */ /* 0x000fde0003800000 */
[----:B------:R-:W-:Y:S01]  /*4070*/  ISETP.NE.U32.AND P0, PT, RZ, UR18, PT ;  /* 0x00000012ff007c0c */ /* 0x000fe2000bf05070 */
[----:B------:R-:W-:Y:S01]  /*4080*/  IMAD.MOV.U32 R164, RZ, RZ, RZ ;  /* 0x000000ffffa47224 */ /* 0x000fe200078e00ff */
[----:B------:R-:W1:Y:S01]  /*4090*/  LDCU UR4, c[0x0][0x45c] ;  /* 0x00008b80ff0477ac */ /* 0x000e620008000800 */
[----:B------:R-:W-:Y:S01]  /*40a0*/  IMAD.MOV.U32 R0, RZ, RZ, R3 ;  /* 0x000000ffff007224 */ /* 0x000fe200078e0003 */
[----:B------:R-:W-:Y:S01]  /*40b0*/  ISETP.NE.AND.EX P0, PT, RZ, UR19, PT, P0 ;  /* 0x00000013ff007c0c */ /* 0x000fe2000bf05300 */
[----:B------:R-:W-:Y:S01]  /*40c0*/  IMAD.MOV.U32 R101, RZ, RZ, R100 ;  /* 0x000000ffff657224 */ /* 0x000fe200078e0064 */
[----:B------:R-:W2:Y:S01]  /*40d0*/  LDCU.64 UR8, c[0x0][0x3a8] ;  /* 0x00007500ff0877ac */ /* 0x000ea20008000a00 */
[----:B------:R-:W3:Y:S10]  /*40e0*/  LDCU.64 UR6, c[0x0][0x3a0] ;  /* 0x00007400ff0677ac */ /* 0x000ef40008000a00 */
[----:B------:R-:W-:-:S13]  /*40f0*/  @!P0 IADD3 R164, P1, PT, RZ, -R164, RZ ;  /* 0x800000a4ffa48210 */ /* 0x000fda0007f3e0ff */
.L_x_5529:
        /* <DEDUP_REMOVED lines=73> */
.L_x_5526:
        /* <DEDUP_REMOVED lines=16> */
[----:B------:R-:W-:Y:S03]  /*4690*/  ISETP.GT.AND P2, PT, R166, R152, PT ;  /* 0x00000098a600720c */ /* 0x000fe60003f44270 */
        /* <DEDUP_REMOVED lines=185> */
.L_x_5528:
        /* <DEDUP_REMOVED lines=9> */
[----:B------:R-:W-:Y:S01]  /*52c0*/  IMAD.X R103, R153, 0x1, R2, P2 ;  /* 0x0000000199677824 */ /* 0x000fe200010e0602 */
[----:B------:R1:W-:Y:S02]  /*52d0*/  LDGSTS.E.BYPASS.LTC128B.128 [R159+0x6000], desc[UR22][R154.64+0x80] ;  /* 0x060000809a9f7fae */ /* 0x0003e4000b981a16 */
[----:B------:R-:W-:Y:S02]  /*52e0*/  IADD3 R106, P2, PT, R104, R3, RZ ;  /* 0x00000003686a7210 */ /* 0x000fe40007f5e0ff */
[----:B------:R1:W-:Y:S01]  /*52f0*/  LDGSTS.E.BYPASS.LTC128B.128 [R159+0x4800], desc[UR22][R102.64] ;  /* 0x04800000669f7fae */ /* 0x0003e2000b981a16 */
[-C--:B------:R-:W-:Y:S03]  /*5300*/  IADD3.X R105, PT, PT, R103, R2.reuse, RZ, P3, !PT ;  /* 0x0000000267697210 */ /* 0x080fe60001ffe4ff */
[----:B------:R1:W-:Y:S01]  /*5310*/  LDGSTS.E.BYPASS.LTC128B.128 [R159+0x6800], desc[UR22][R102.64+0x80] ;  /* 0x06800080669f7fae */ /* 0x0003e2000b981a16 */
[----:B------:R-:W-:Y:S03]  /*5320*/  IADD3.X R107, PT, PT, R105, R2, RZ, P2, !PT ;  /* 0x00000002696b7210 */ /* 0x000fe600017fe4ff */
[----:B------:R1:W-:Y:S04]  /*5330*/  LDGSTS.E.BYPASS.LTC128B.128 [R159+0x5000], desc[UR22][R104.64] ;  /* 0x05000000689f7fae */ /* 0x0003e8000b981a16 */
[----:B------:R1:W-:Y:S04]  /*5340*/  LDGSTS.E.BYPASS.LTC128B.128 [R159+0x7000], desc[UR22][R104.64+0x80] ;  /* 0x07000080689f7fae */ /* 0x0003e8000b981a16 */
[----:B------:R1:W-:Y:S04]  /*5350*/  LDGSTS.E.BYPASS.LTC128B.128 [R159+0x5800], desc[UR22][R106.64] ;  /* 0x058000006a9f7fae */ /* 0x0003e8000b981a16 */
[----:B------:R1:W-:Y:S04]  /*5360*/  LDGSTS.E.BYPASS.LTC128B.128 [R159+0x7800], desc[UR22][R106.64+0x80] ;  /* 0x078000806a9f7fae */ /* 0x0003e8000b981a16 */
[----:B------:R-:W0:Y:S02]  /*5370*/  LDGDEPBAR ;  /* 0x00000000000079af */ /* 0x000e240000000000 */
.L_x_5527:
        /* <DEDUP_REMOVED lines=153> */
[----:B------:R-:W-:Y:S01]  /*5d10*/  ISETP.GT.AND P2, PT, R166, R152, PT ;  /* 0x00000098a600720c */ /* 0x000fe20003f44270 */
[----:B------:R-:W-:Y:S01]  /*5d20*/  FFMA.FTZ R123, R0, R167, R123 ;  /* 0x000000a7007b7223 */ /* 0x000fe2000001007b */
[----:B------:R-:W-:Y:S01]  /*5d30*/  MOV R0, R3 ;  /* 0x0000000300007202 */ /* 0x000fe20000000f00 */
[C---:B------:R-:W-:Y:S01]  /*5d40*/  HMMA.16816.F32.BF16 R44, R96.reuse, R110, R44 ;  /* 0x0000006e602c723c */ /* 0x040fe2000004182c */
[----:B------:R-:W3:Y:S03]  /*5d50*/  LDSM.16.MT88.4 R108, [R146+0xa000] ;  /* 0x00a00000926c783b */ /* 0x000ee60000004200 */
[----:B------:R-:W4:Y:S01]  /*5d60*/  MUFU.EX2 R128, R128 ;  /* 0x0000008000807308 */ /* 0x000f220000000800 */
[----:B--2---:R-:W-:Y:S01]  /*5d70*/  F2FP.BF16.F32.PACK_AB R88, R127, R126 ;  /* 0x0000007e7f58723e */ /* 0x004fe200000010ff */
[----:B------:R-:W-:Y:S01]  /*5d80*/  FADD.FTZ R120, R120, R121 ;  /* 0x0000007978787221 */ /* 0x000fe20000010000 */
[----:B------:R-:W-:Y:S01]  /*5d90*/  MOV R101, R100 ;  /* 0x0000006400657202 */ /* 0x000fe20000000f00 */
[----:B------:R-:W-:Y:S01]  /*5da0*/  FADD.FTZ R6, R6, R123 ;  /* 0x0000007b06067221 */ /* 0x000fe20000010000 */
[C---:B------:R-:W-:Y:S05]  /*5db0*/  HMMA.16816.F32.BF16 R48, R96.reuse, R112, R48 ;  /* 0x000000706030723c */ /* 0x040fea0000041830 */
        /* <DEDUP_REMOVED lines=98> */
[C---:B------:R-:W-:Y:S08]  /*63e0*/  HMMA.16816.F32.BF16 R36, R20.reuse, R98, R36 ;  /* 0x000000621424723c */ /* 0x040ff00000041824 */
        /* <DEDUP_REMOVED lines=30> */
[C---:B-1----:R-:W-:Y:S01]  /*65d0*/  HMMA.16816.F32.BF16 R96, R20.reuse, R88, R8 ;  /* 0x000000581460723c */ /* 0x042fe20000041808 */
[----:B------:R-:W1:Y:S02]  /*65e0*/  LDSM.16.MT88.4 R8, [R141+0xb800] ;  /* 0x00b800008d08783b */ /* 0x000e640000004200 */
        /* <DEDUP_REMOVED lines=19> */
.L_x_5525:
[----:B------:R-:W1:Y:S01]  /*6720*/  SHFL.BFLY PT, R12, R169, 0x2, 0x1f ;  /* 0x0c401f00a90c7f89 */ /* 0x000e6200000e0000 */
[----:B------:R-:W2:Y:S01]  /*6730*/  S2UR UR7, SR_CgaCtaId ;  /* 0x00000000000779c3 */ /* 0x000ea20000008800 */
[----:B------:R-:W-:Y:S01]  /*6740*/  UMOV UR4, 0x400 ;  /* 0x0000040000047882 */ /* 0x000fe20000000000 */
[----:B------:R-:W3:Y:S01]  /*6750*/  LDCU UR5, c[0x0][0x3e0] ;  /* 0x00007c00ff0577ac */ /* 0x000ee20008000800 */
[----:B------:R-:W4:Y:S01]  /*6760*/  SHFL.BFLY PT, R2, R167, 0x2, 0x1f ;  /* 0x0c401f00a7027f89 */ /* 0x000f2200000e0000 */
[----:B------:R-:W-:Y:S01]  /*6770*/  BSSY.RECONVERGENT B0, `(.L_x_5530) ;  /* 0x00000be000007945 */ /* 0x000fe20003800200 */
[----:B------:R-:W5:Y:S03]  /*6780*/  S2R R0, SR_TID.X ;  /* 0x0000000000007919 */ /* 0x000f660000002100 */
[----:B------:R-:W3:Y:S01]  /*6790*/  S2UR UR6, SR_CTAID.Y ;  /* 0x00000000000679c3 */ /* 0x000ee20000002600 */
[----:B-1----:R-:W-:Y:S01]  /*67a0*/  FADD.FTZ R12, R12, R169 ;  /* 0x000000a90c0c7221 */ /* 0x002fe20000010000 */
[----:B--2---:R-:W-:Y:S01]  /*67b0*/  ULEA UR7, UR7, UR4, 0x18 ;  /* 0x0000000407077291 */ /* 0x004fe2000f8ec0ff */
[----:B------:R-:W1:Y:S01]  /*67c0*/  LDCU UR4, c[0x0][0x44c] ;  /* 0x00008980ff0477ac */ /* 0x000e620008000800 */
[----:B----4-:R-:W-:-:S02]  /*67d0*/  FADD.FTZ R5, R2, R167 ;  /* 0x000000a702057221 */ /* 0x010fc40000010000 */
[----:B------:R-:W2:Y:S04]  /*67e0*/  SHFL.BFLY PT, R7, R12, 0x1, 0x1f ;  /* 0x0c201f000c077f89 */ /* 0x000ea800000e0000 */
[----:B------:R-:W4:Y:S01]  /*67f0*/  SHFL.BFLY PT, R6, R5, 0x1, 0x1f ;  /* 0x0c201f0005067f89 */ /* 0x000f2200000e0000 */
[C---:B-----5:R-:W-:Y:S02]  /*6800*/  SHF.L.U32 R9, R0.reuse, 0x1, RZ ;  /* 0x0000000100097819 */ /* 0x060fe400000006ff */
[C---:B------:R-:W-:Y:S02]  /*6810*/  SHF.L.U32 R102, R0.reuse, 0x4, RZ ;  /* 0x0000000400667819 */ /* 0x040fe400000006ff */
[C---:B------:R-:W-:Y:S02]  /*6820*/  SHF.L.U32 R2, R0.reuse, 0x2, RZ ;  /* 0x0000000200027819 */ /* 0x040fe400000006ff */
[----:B------:R-:W-:-:S02]  /*6830*/  SHF.L.U32 R10, R0, 0x5, RZ ;  /* 0x00000005000a7819 */ /* 0x000fc400000006ff */
[----:B------:R-:W-:Y:S02]  /*6840*/  LOP3.LUT R11, R9, 0x6, RZ, 0xc0, !PT ;  /* 0x00000006090b7812 */ /* 0x000fe400078ec0ff */
[----:B------:R-:W-:Y:S02]  /*6850*/  LOP3.LUT R14, R102, 0x1c0, RZ, 0xc0, !PT ;  /* 0x000001c0660e7812 */ /* 0x000fe400078ec0ff */
[----:B------:R-:W-:Y:S01]  /*6860*/  LOP3.LUT R10, R11, 0x7c00, R10, 0xf8, !PT ;  /* 0x00007c000b0a7812 */ /* 0x000fe200078ef80a */
[----:B--2---:R-:W-:Y:S01]  /*6870*/  FADD.FTZ R7, R12, R7 ;  /* 0x000000070c077221 */ /* 0x004fe20000010000 */
[----:B------:R-:W-:Y:S02]  /*6880*/  SHF.R.U32.HI R12, RZ, 0x1, R0 ;  /* 0x00000001ff0c7819 */ /* 0x000fe40000011600 */
[----:B------:R-:W-:Y:S01]  /*6890*/  LOP3.LUT R9, R14, 0x38, R9, 0xf8, !PT ;  /* 0x000000380e097812 */ /* 0x000fe200078ef809 */
[----:B----4-:R-:W-:Y:S01]  /*68a0*/  FADD.FTZ R6, R5, R6 ;  /* 0x0000000605067221 */ /* 0x010fe20000010000 */
[----:B------:R-:W2:Y:S01]  /*68b0*/  MUFU.RCP R4, R7 ;  /* 0x0000000700047308 */ /* 0x000ea20000001000 */
[----:B------:R-:W-:Y:S01]  /*68c0*/  BAR.SYNC.DEFER_BLOCKING 0x0 ;  /* 0x0000000000007b1d */ /* 0x000fe20000010000 */
[----:B------:R-:W-:-:S02]  /*68d0*/  FSETP.NE.FTZ.AND P1, PT, R7, RZ, PT ;  /* 0x000000ff0700720b */ /* 0x000fc40003f35000 */
[----:B------:R-:W-:Y:S02]  /*68e0*/  FSETP.NE.FTZ.AND P0, PT, R6, RZ, PT ;  /* 0x000000ff0600720b */ /* 0x000fe40003f15000 */
[----:B------:R-:W-:Y:S02]  /*68f0*/  LOP3.LUT R5, R2, 0x1f8, RZ, 0xc0, !PT ;  /* 0x000001f802057812 */ /* 0x000fe400078ec0ff */
[----:B------:R-:W4:Y:S01]  /*6900*/  MUFU.RCP R8, R6 ;  /* 0x0000000600087308 */ /* 0x000f220000001000 */
[----:B------:R-:W-:Y:S02]  /*6910*/  R2P PR, R0, 0x1c ;  /* 0x0000001c00007804 */ /* 0x000fe40000000000 */
[----:B------:R-:W-:Y:S02]  /*6920*/  LOP3.LUT R5, R5, 0x38, R12, 0x78, !PT ;  /* 0x0000003805057812 */ /* 0x000fe400078e780c */
[----:B------:R-:W-:Y:S02]  /*6930*/  SHF.R.U32.HI R101, RZ, 0x2, R0 ;  /* 0x00000002ff657819 */ /* 0x000fe40000011600 */
[----:B------:R-:W-:Y:S01]  /*6940*/  LOP3.LUT R12, R12, 0x30, RZ, 0xc0, !PT ;  /* 0x000000300c0c7812 */ /* 0x000fe200078ec0ff */
[----:B------:R-:W5:Y:S01]  /*6950*/  @P1 LDC R19, c[0x0][0x458] ;  /* 0x00011600ff131b82 */ /* 0x000f620000000800 */
[----:B------:R-:W-:Y:S01]  /*6960*/  LOP3.LUT R9, R10, R9, RZ, 0xfc, !PT ;  /* 0x000000090a097212 */ /* 0x000fe200078efcff */
[----:B------:R-:W3:Y:S01]  /*6970*/  @P0 MUFU.LG2 R6, R6 ;  /* 0x0000000600060308 */ /* 0x000ee20000000c00 */
[----:B------:R-:W-:-:S02]  /*6980*/  MOV R10, 0x40 ;  /* 0x00000040000a7802 */ /* 0x000fc40000000f00 */
[----:B------:R-:W-:Y:S02]  /*6990*/  LOP3.LUT R101, R12, 0x7, R101, 0xf8, !PT ;  /* 0x000000070c657812 */ /* 0x000fe400078ef865 */
[----:B------:R-:W-:Y:S02]  /*69a0*/  MOV R12, 0x20 ;  /* 0x00000020000c7802 */ /* 0x000fe40000000f00 */
[----:B--2---:R-:W-:Y:S01]  /*69b0*/  FSEL R4, R4, 1, P1 ;  /* 0x3f80000004047808 */ /* 0x004fe20000800000 */
[----:B------:R-:W2:Y:S01]  /*69c0*/  @P1 MUFU.LG2 R7, R7 ;  /* 0x0000000700071308 */ /* 0x000ea20000000c00 */
[----:B------:R-:W-:Y:S02]  /*69d0*/  LEA R9, R9, UR7, 0x2 ;  /* 0x0000000709097c11 */ /* 0x000fe4000f8e10ff */
[----:B------:R-:W-:Y:S01]  /*69e0*/  LOP3.LUT R102, R102, 0x10, RZ, 0xc0, !PT ;  /* 0x0000001066667812 */ /* 0x000fe200078ec0ff */
[----:B------:R-:W-:Y:S01]  /*69f0*/  FMUL.FTZ R96, R4, R96 ;  /* 0x0000006004607220 */ /* 0x000fe20000410000 */
[----:B----4-:R-:W-:Y:S01]  /*6a00*/  FSEL R8, R8, 1, P0 ;  /* 0x3f80000008087808 */ /* 0x010fe20000000000 */
[----:B------:R-:W-:Y:S01]  /*6a10*/  FMUL.FTZ R97, R4, R97 ;  /* 0x0000006104617220 */ /* 0x000fe20000410000 */
[----:B------:R-:W-:Y:S01]  /*6a20*/  SEL R10, R10, 0xffffffc0, !P3 ;  /* 0xffffffc00a0a7807 */ /* 0x000fe20005800000 */
[----:B------:R-:W-:Y:S01]  /*6a30*/  FMUL.FTZ R36, R4, R36 ;  /* 0x0000002404247220 */ /* 0x000fe20000410000 */
[----:B------:R-:W-:Y:S01]  /*6a40*/  SEL R12, R12, 0xffffffe0, !P2 ;  /* 0xffffffe00c0c7807 */ /* 0x000fe20005000000 */
[C---:B------:R-:W-:Y:S01]  /*6a50*/  FMUL.FTZ R37, R4.reuse, R37 ;  /* 0x0000002504257220 */ /* 0x040fe20000410000 */
[----:B------:R-:W-:Y:S01]  /*6a60*/  IADD3 R13, PT, PT, R9, 0x80, RZ ;  /* 0x00000080090d7810 */ /* 0x000fe20007ffe0ff */
[C---:B------:R-:W-:Y:S01]  /*6a70*/  FMUL.FTZ R40, R4.reuse, R40 ;  /* 0x0000002804287220 */ /* 0x040fe20000410000 */
[----:B------:R-:W-:Y:S01]  /*6a80*/  LEA R102, R5, R102, 0x2 ;  /* 0x0000006605667211 */ /* 0x000fe200078e10ff */
        /* <DEDUP_REMOVED lines=29> */
[----:B------:R-:W-:Y:S01]  /*6c60*/  @P4 IADD3 R13, PT, PT, R9, -0x80, RZ ;  /* 0xffffff80090d4810 */ /* 0x000fe20007ffe0ff */
        /* <DEDUP_REMOVED lines=33> */
[----:B------:R-:W-:Y:S01]  /*6e80*/  IADD3 R14, PT, PT, R12, R11, RZ ;  /* 0x0000000b0c0e7210 */ /* 0x000fe20007ffe0ff */
[----:B------:R-:W4:Y:S01]  /*6e90*/  LDC.64 R78, c[0x0][0x430] ;  /* 0x00010c00ff4e7b82 */ /* 0x000f220000000a00 */
[-C--:B------:R-:W-:Y:S01]  /*6ea0*/  IADD3 R17, PT, PT, R10, R13.reuse, RZ ;  /* 0x0000000d0a117210 */ /* 0x080fe20007ffe0ff */
[----:B------:R-:W-:Y:S01]  /*6eb0*/  STS.64 [R9+0x800], R98 ;  /* 0x0008006209007388 */ /* 0x000fe20000000a00 */
[----:B------:R-:W-:Y:S01]  /*6ec0*/  IADD3 R15, PT, PT, R12, R13, RZ ;  /* 0x0000000d0c0f7210 */ /* 0x000fe20007ffe0ff */
[----:B---3--:R-:W-:Y:S01]  /*6ed0*/  @P0 FMUL.FTZ R6, R6, 0.69314718246459960938 ;  /* 0x3f31721806060820 */ /* 0x008fe20000410000 */
[----:B------:R-:W-:Y:S01]  /*6ee0*/  IADD3 R12, PT, PT, R12, R17, RZ ;  /* 0x000000110c0c7210 */ /* 0x000fe20007ffe0ff */
[----:B------:R-:W-:Y:S01]  /*6ef0*/  STS.64 [R8], R36 ;  /* 0x0000002408007388 */ /* 0x000fe20000000a00 */
[----:B--2---:R-:W-:Y:S01]  /*6f00*/  @P1 FMUL.FTZ R7, R7, 0.69314718246459960938 ;  /* 0x3f31721807071820 */ /* 0x004fe20000410000 */
[----:B------:R-:W2:Y:S02]  /*6f10*/  @P0 LDC R10, c[0x0][0x458] ;  /* 0x00011600ff0a0b82 */ /* 0x000ea40000000800 */
        /* <DEDUP_REMOVED lines=8> */
[----:B------:R-:W-:Y:S04]  /*6fa0*/  STS.64 [R15], R52 ;  /* 0x000000340f007388 */ /* 0x000fe80000000a00 */
        /* <DEDUP_REMOVED lines=14> */
[----:B---3--:R-:W-:-:S03]  /*7090*/  MOV R68, 0xff800000 ;  /* 0xff80000000447802 */ /* 0x008fc60000000f00 */
[----:B------:R3:W-:Y:S01]  /*70a0*/  STS.64 [R13+0x4800], R94 ;  /* 0x0048005e0d007388 */ /* 0x0007e20000000a00 */
[----:B--2---:R-:W-:Y:S01]  /*70b0*/  @P0 FFMA.FTZ R68, R3, R10, R6 ;  /* 0x0000000a03440223 */ /* 0x004fe20000010006 */
[----:B------:R-:W-:Y:S01]  /*70c0*/  LOP3.LUT P0, RZ, R0, 0x3, RZ, 0xc0, !PT ;  /* 0x0000000300ff7812 */ /* 0x000fe2000780c0ff */
[----:B----4-:R-:W-:Y:S01]  /*70d0*/  IMAD R70, R161, UR5, R160 ;  /* 0x00000005a1467c24 */ /* 0x010fe2000f8e02a0 */
[----:B------:R3:W-:Y:S01]  /*70e0*/  STS.64 [R15+0x4000], R80 ;  /* 0x004000500f007388 */ /* 0x0007e20000000a00 */
[----:B------:R-:W-:Y:S01]  /*70f0*/  MOV R69, 0xff800000 ;  /* 0xff80000000457802 */ /* 0x000fe20000000f00 */
[----:B-----5:R-:W-:Y:S01]  /*7100*/  @P1 FFMA.FTZ R69, R100, R19, R7 ;  /* 0x0000001364451223 */ /* 0x020fe20000010007 */
[----:B------:R-:W-:Y:S01]  /*7110*/  IMAD R70, R70, R79, R158 ;  /* 0x0000004f46467224 */ /* 0x000fe200078e029e */
[----:B------:R3:W-:Y:S03]  /*7120*/  STS.64 [R15+0x4800], R82 ;  /* 0x004800520f007388 */ /* 0x0007e60000000a00 */
[----:B-1----:R-:W-:Y:S01]  /*7130*/  IMAD R3, R70, UR4, RZ ;  /* 0x0000000446037c24 */ /* 0x002fe2000f8e02ff */
[----:B------:R3:W-:Y:S04]  /*7140*/  STS.64 [R17+0x4000], R88 ;  /* 0x0040005811007388 */ /* 0x0007e80000000a00 */
[----:B------:R3:W-:Y:S04]  /*7150*/  STS.64 [R17+0x4800], R90 ;  /* 0x0048005a11007388 */ /* 0x0007e80000000a00 */
[----:B------:R3:W-:Y:S04]  /*7160*/  STS.64 [R12+0x4000], R84 ;  /* 0x004000540c007388 */ /* 0x0007e80000000a00 */
[----:B------:R3:W-:Y:S01]  /*7170*/  STS.64 [R12+0x4800], R86 ;  /* 0x004800560c007388 */ /* 0x0007e20000000a00 */
[----:B------:R-:W-:Y:S06]  /*7180*/  BAR.SYNC.DEFER_BLOCKING 0x0 ;  /* 0x0000000000007b1d */ /* 0x000fec0000010000 */
        /* <DEDUP_REMOVED lines=18> */
[----:B------:R-:W-:Y:S01]  /*72b0*/  IMAD.IADD R158, R79, 0x1, -R158 ;  /* 0x000000014f9e7824 */ /* 0x000fe200078e0a9e */
        /* <DEDUP_REMOVED lines=9> */
.L_x_5531:
[----:B------:R-:W-:Y:S05]  /*7350*/  BSYNC.RECONVERGENT B0 ;  /* 0x0000000000007941 */ /* 0x000fea0003800200 */
.L_x_5530:
[----:B------:R-:W4:Y:S01]  /*7360*/  LDCU.64 UR4, c[0x0][0x3f8] ;  /* 0x00007f00ff0477ac */ /* 0x000f220008000a00 */
[----:B--2---:R-:W-:-:S05]  /*7370*/  IMAD.SHL.U32 R69, R0, 0x8, RZ ;  /* 0x0000000800457824 */ /* 0x004fca00078e00ff */
[----:B------:R-:W-:-:S04]  /*7380*/  LOP3.LUT R69, R69, 0x1f80, RZ, 0xc0, !PT ;  /* 0x00001f8045457812 */ /* 0x000fc800078ec0ff */
        /* <DEDUP_REMOVED lines=22> */
.L_x_5532:
        /* <DEDUP_REMOVED lines=9> */
.L_x_7246:


//--------------------- .text._ZN5flash24flash_fwd_splitkv_kernelI23Flash_fwd_kernel_traitsILi128ELi64ELi64ELi4ELb0ELb0EN7cutlass10bfloat16_tE19Flash_kernel_traitsILi128ELi64ELi64ELi4ES3_EELb1ELb0ELb0ELb1ELb1ELb1ELb1ELb0EEEvNS_16Flash_fwd_paramsE --------------------------
	.section	.text._ZN5flash24flash_fwd_splitkv_kernelI23Flash_fwd_kernel_traitsILi128ELi64ELi64ELi4ELb0ELb0EN7cutlass10bfloat16_tE19Flash_kernel_traitsILi128ELi64ELi64ELi4ES3_EELb1ELb0ELb0ELb1ELb1ELb1ELb1ELb0EEEvNS_16Flash_fwd_paramsE,"ax",@progbits
	.align	128
        .global         _ZN5flash24flash_fwd_splitkv_kernelI23Flash_fwd_kernel_traitsILi128ELi64ELi64ELi4ELb0ELb0EN7cutlass10bfloat16_tE19Flash_kernel_traitsILi128ELi64ELi64ELi4ES3_EELb1ELb0ELb0ELb1ELb1ELb1ELb1ELb0EEEvNS_16Flash_fwd_paramsE
        .type           _ZN5flash24flash_fwd_splitkv_kernelI23Flash_fwd_kernel_traitsILi128ELi64ELi64ELi4ELb0ELb0EN7cutlass10bfloat16_tE19Flash_kernel_traitsILi128ELi64ELi64ELi4ES3_EELb1ELb0ELb0ELb1ELb1ELb1ELb1ELb0EEEvNS_16Flash_fwd_paramsE,@function
        .size           _ZN5flash24flash_fwd_splitkv_kernelI23Flash_fwd_kernel_traitsILi128ELi64ELi64ELi4ELb0ELb0EN7cutlass10bfloat16_tE19Flash_kernel_traitsILi128ELi64ELi64ELi4ES3_EELb1ELb0ELb0ELb1ELb1ELb1ELb1ELb0EEEvNS_16Flash_fwd_paramsE,(.L_x_7247 - _ZN5flash24flash_fwd_splitkv_kernelI23Flash_fwd_kernel_traitsILi128ELi64ELi64ELi4ELb0ELb0EN7cutlass10bfloat16_tE19Flash_kernel_traitsILi128ELi64ELi64ELi4ES3_EELb1ELb0ELb0ELb1ELb1ELb1ELb1ELb0EEEvNS_16Flash_fwd_paramsE)
        .other          _ZN5flash24flash_fwd_splitkv_kernelI23Flash_fwd_kernel_traitsILi128ELi64ELi64ELi4ELb0ELb0EN7cutlass10bfloat16_tE19Flash_kernel_traitsILi128ELi64ELi64ELi4ES3_EELb1ELb0ELb0ELb1ELb1ELb1ELb1ELb0EEEvNS_16Flash_fwd_paramsE,@"STO_CUDA_ENTRY STV_DEFAULT"
_ZN5flash24flash_fwd_splitkv_kernelI23Flash_fwd_kernel_traitsILi128ELi64ELi64ELi4ELb0ELb0EN7cutlass10bfloat16_tE19Flash_kernel_traitsILi128ELi64ELi64ELi4ES3_EELb1ELb0ELb0ELb1ELb1ELb1ELb1ELb0EEEvNS_16Flash_fwd_paramsE:
.text._ZN5flash24flash_fwd_splitkv_kernelI23Flash_fwd_kernel_traitsILi128ELi64ELi64ELi4ELb0ELb0EN7cutlass10bfloat16_tE19Flash_kernel_traitsILi128ELi64ELi64ELi4ES3_EELb1ELb0ELb0ELb1ELb1ELb1ELb1ELb0EEEvNS_16Flash_fwd_paramsE:
        /* <DEDUP_REMOVED lines=177> */
.L_x_5533:
        /* <DEDUP_REMOVED lines=8> */
.L_x_5534:
        /* <DEDUP_REMOVED lines=98> */
.L_x_5535:
        /* <DEDUP_REMOVED lines=71> */
.L_x_5536:
        /* <DEDUP_REMOVED lines=44> */
[----:B------:R-:W-:Y:S01]  /*18e0*/  IMAD.WIDE.U32 R14, R16, UR20, R14 ;  /* 0x00000014100e7c25 */ /* 0x000fe2000f8e000e */
[----:B------:R-:W1:Y:S02]  /*18f0*/  LDCU UR4, c[0x0][0x50c] ;  /* 0x0000a180ff0477ac */ /* 0x000e640008000800 */
[----:B------:R-:W-:Y:S01]  /*1900*/  IADD3.X R3, PT, PT, R19, R11, R21, P3, !PT ;  /* 0x0000000b13037210 */ /* 0x000fe20001ffe415 */
[----:B------:R-:W-:Y:S01]  /*1910*/  IMAD R159, R2, R7, R23 ;  /* 0x00000007029f7224 */ /* 0x000fe200078e0217 */
[----:B------:R-:W-:Y:S01]  /*1920*/  IADD3 R12, P2, PT, R24, R14, RZ ;  /* 0x0000000e180c7210 */ /* 0x000fe20007f5e0ff */
[----:B------:R-:W-:Y:S01]  /*1930*/  IMAD.WIDE.U32 R16, R16, UR20, R18 ;  /* 0x0000001410107c25 */ /* 0x000fe2000f8e0012 */
[----:B------:R-:W-:-:S02]  /*1940*/  IADD3 R14, P1, P0, R24, UR15, R14 ;  /* 0x0000000f180e7c10 */ /* 0x000fc4000f83e00e */
        /* <DEDUP_REMOVED lines=59> */
[----:B------:R-:W-:Y:S01]  /*1d00*/  LDGSTS.E.BYPASS.LTC128B.128 [R165+0x6800], desc[UR22][R10.64+0x80] ;  /* 0x068000800aa57fae */ /* 0x000fe2000b981a16 */
        /* <DEDUP_REMOVED lines=8> */
[----:B--2---:R-:W-:Y:S01]  /*1d90*/  IADD3 R12, P0, PT, R8, UR6, RZ ;  /* 0x00000006080c7c10 */ /* 0x004fe2000ff1e0ff */
[----:B------:R-:W-:-:S04]  /*1da0*/  DEPBAR.LE SB0, 0x0 ;  /* 0x000080000000791a */ /* 0x000fc80000000000 */
[----:B------:R-:W-:Y:S01]  /*1db0*/  BAR.SYNC.DEFER_BLOCKING 0x0 ;  /* 0x0000000000007b1d */ /* 0x000fe20000010000 */
[----:B------:R-:W-:Y:S02]  /*1dc0*/  IADD3.X R13, PT, PT, R9, UR7, RZ, P0, !PT ;  /* 0x00000007090d7c10 */ /* 0x000fe400087fe4ff */
[----:B------:R-:W-:-:S05]  /*1dd0*/  R2P PR, R100, 0x6 ;  /* 0x0000000664007804 */ /* 0x000fca0000000000 */
[----:B------:R-:W-:Y:S02]  /*1de0*/  SEL R5, R5, 0xffffffe0, !P1 ;  /* 0xffffffe005057807 */ /* 0x000fe40004800000 */
[----:B------:R-:W-:-:S03]  /*1df0*/  SEL R0, R0, 0xffffffc0, !P2 ;  /* 0xffffffc000007807 */ /* 0x000fc60005000000 */
[--C-:B------:R-:W-:Y:S02]  /*1e00*/  IMAD.IADD R155, R5, 0x1, R157.reuse ;  /* 0x00000001059b7824 */ /* 0x100fe400078e029d */
        /* <DEDUP_REMOVED lines=13> */
[----:B------:R-:W-:Y:S04]  /*1ee0*/  LDSM.16.M88.4 R56, [R157] ;  /* 0x000000009d38783b */ /* 0x000fe80000000200 */
[----:B------:R-:W5:Y:S01]  /*1ef0*/  LDSM.16.M88.4 R36, [R156+UR5+0x4000] ;  /* 0x004000059c24783b */ /* 0x000f620008000200 */
[----:B--2---:R-:W-:-:S03]  /*1f00*/  VIADD R2, R156, UR5 ;  /* 0x000000059c027c36 */ /* 0x004fc60008000000 */
[----:B------:R-:W2:Y:S01]  /*1f10*/  LDSM.16.M88.4 R72, [R156+UR5+0x4800] ;  /* 0x004800059c48783b */ /* 0x000ea20008000200 */
[----:B------:R-:W-:-:S03]  /*1f20*/  IMAD.IADD R151, R5, 0x1, R2 ;  /* 0x0000000105977824 */ /* 0x000fc600078e0202 */
[----:B------:R-:W1:Y:S01]  /*1f30*/  LDSM.16.M88.4 R64, [R156+UR5+0x5000] ;  /* 0x005000059c40783b */ /* 0x000e620008000200 */
[----:B------:R-:W-:-:S03]  /*1f40*/  IMAD.IADD R150, R0, 0x1, R2 ;  /* 0x0000000100967824 */ /* 0x000fc600078e0202 */
[----:B---3--:R-:W-:Y:S01]  /*1f50*/  LDSM.16.M88.4 R8, [R155] ;  /* 0x000000009b08783b */ /* 0x008fe20000000200 */
[----:B------:R-:W-:-:S03]  /*1f60*/  IMAD.IADD R149, R5, 0x1, R150 ;  /* 0x0000000105957824 */ /* 0x000fc600078e0296 */
[----:B------:R-:W-:Y:S04]  /*1f70*/  LDSM.16.M88.4 R16, [R151+0x4000] ;  /* 0x004000009710783b */ /* 0x000fe80000000200 */
[----:B----4-:R-:W3:Y:S04]  /*1f80*/  LDSM.16.M88.4 R12, [R156+UR5+0x5800] ;  /* 0x005800059c0c783b */ /* 0x010ee80008000200 */
[----:B------:R-:W4:Y:S04]  /*1f90*/  LDSM.16.M88.4 R80, [R151+0x5800] ;  /* 0x005800009750783b */ /* 0x000f280000000200 */
[----:B------:R-:W4:Y:S04]  /*1fa0*/  LDSM.16.M88.4 R88, [R151+0x4800] ;  /* 0x004800009758783b */ /* 0x000f280000000200 */
[----:B------:R-:W4:Y:S04]  /*1fb0*/  LDSM.16.M88.4 R84, [R151+0x5000] ;  /* 0x005000009754783b */ /* 0x000f280000000200 */
[----:B------:R-:W-:Y:S01]  /*1fc0*/  LDSM.16.M88.4 R52, [R154] ;  /* 0x000000009a34783b */ /* 0x000fe20000000200 */
[C---:B-----5:R-:W-:Y:S03]  /*1fd0*/  HMMA.16816.F32.BF16 R20, R56.reuse, R36, RZ ;  /* 0x000000243814723c */ /* 0x060fe600000418ff */
[----:B------:R-:W5:Y:S04]  /*1fe0*/  LDSM.16.M88.4 R92, [R150+0x4000] ;  /* 0x00400000965c783b */ /* 0x000f680000000200 */
[----:B------:R-:W5:Y:S01]  /*1ff0*/  LDSM.16.M88.4 R48, [R150+0x4800] ;  /* 0x004800009630783b */ /* 0x000f620000000200 */
[C---:B--2---:R-:W-:Y:S03]  /*2000*/  HMMA.16816.F32.BF16 R76, R56.reuse, R72, RZ ;  /* 0x00000048384c723c */ /* 0x044fe600000418ff */
[----:B------:R-:W2:Y:S04]  /*2010*/  LDSM.16.M88.4 R44, [R150+0x5000] ;  /* 0x00500000962c783b */ /* 0x000ea80000000200 */
[----:B------:R-:W-:Y:S01]  /*2020*/  LDSM.16.M88.4 R28, [R153] ;  /* 0x00000000991c783b */ /* 0x000fe20000000200 */
[C---:B-1----:R-:W-:Y:S03]  /*2030*/  HMMA.16816.F32.BF16 R68, R56.reuse, R64, RZ ;  /* 0x000000403844723c */ /* 0x042fe600000418ff */
[----:B------:R-:W1:Y:S04]  /*2040*/  LDSM.16.M88.4 R24, [R149+0x4000] ;  /* 0x004000009518783b */ /* 0x000e680000000200 */
[----:B------:R-:W-:Y:S01]  /*2050*/  LDSM.16.M88.4 R40, [R150+0x5800] ;  /* 0x005800009628783b */ /* 0x000fe20000000200 */
[C---:B------:R-:W-:Y:S03]  /*2060*/  HMMA.16816.F32.BF16 R36, R56.reuse, R38, RZ ;  /* 0x000000263824723c */ /* 0x040fe600000418ff */
[----:B------:R-:W-:Y:S04]  /*2070*/  LDSM.16.M88.4 R96, [R150+0x6800] ;  /* 0x006800009660783b */ /* 0x000fe80000000200 */
[----:B------:R-:W0:Y:S01]  /*2080*/  LDGDEPBAR ;  /* 0x00000000000079af */ /* 0x000e220000000000 */
[C---:B------:R-:W-:Y:S08]  /*2090*/  HMMA.16816.F32.BF16 R72, R56.reuse, R74, RZ ;  /* 0x0000004a3848723c */ /* 0x040ff000000418ff */
[C---:B------:R-:W-:Y:S08]  /*20a0*/  HMMA.16816.F32.BF16 R64, R56.reuse, R66, RZ ;  /* 0x000000423840723c */ /* 0x040ff000000418ff */
[C---:B---3--:R-:W-:Y:S08]  /*20b0*/  HMMA.16816.F32.BF16 R60, R56.reuse, R12, RZ ;  /* 0x0000000c383c723c */ /* 0x048ff000000418ff */
[----:B------:R-:W-:Y:S01]  /*20c0*/  HMMA.16816.F32.BF16 R56, R56, R14, RZ ;  /* 0x0000000e3838723c */ /* 0x000fe200000418ff */
[----:B------:R-:W-:Y:S07]  /*20d0*/  LDSM.16.M88.4 R12, [R156+UR5+0x6000] ;  /* 0x006000059c0c783b */ /* 0x000fee0008000200 */
[C---:B------:R-:W-:Y:S08]  /*20e0*/  HMMA.16816.F32.BF16 R20, R8.reuse, R16, R20 ;  /* 0x000000100814723c */ /* 0x040ff00000041814 */
[C---:B------:R-:W-:Y:S01]  /*20f0*/  HMMA.16816.F32.BF16 R36, R8.reuse, R18, R36 ;  /* 0x000000120824723c */ /* 0x040fe20000041824 */
[----:B------:R-:W-:Y:S07]  /*2100*/  LDSM.16.M88.4 R16, [R157+0x2000] ;  /* 0x002000009d10783b */ /* 0x000fee0000000200 */
[C---:B----4-:R-:W-:Y:S08]  /*2110*/  HMMA.16816.F32.BF16 R60, R8.reuse, R80, R60 ;  /* 0x00000050083c723c */ /* 0x050ff0000004183c */
[C---:B------:R-:W-:Y:S01]  /*2120*/  HMMA.16816.F32.BF16 R56, R8.reuse, R82, R56 ;  /* 0x000000520838723c */ /* 0x040fe20000041838 */
[----:B------:R-:W3:Y:S07]  /*2130*/  LDSM.16.M88.4 R80, [R149+0x4800] ;  /* 0x004800009550783b */ /* 0x000eee0000000200 */
[C---:B------:R-:W-:Y:S08]  /*2140*/  HMMA.16816.F32.BF16 R76, R8.reuse, R88, R76 ;  /* 0x00000058084c723c */ /* 0x040ff0000004184c */
[C---:B------:R-:W-:Y:S08]  /*2150*/  HMMA.16816.F32.BF16 R72, R8.reuse, R90, R72 ;  /* 0x0000005a0848723c */ /* 0x040ff00000041848 */
[C---:B------:R-:W-:Y:S08]  /*2160*/  HMMA.16816.F32.BF16 R68, R8.reuse, R84, R68 ;  /* 0x000000540844723c */ /* 0x040ff00000041844 */
[----:B------:R-:W-:Y:S01]  /*2170*/  HMMA.16816.F32.BF16 R64, R8, R86, R64 ;  /* 0x000000560840723c */ /* 0x000fe20000041840 */
[----:B------:R-:W-:Y:S04]  /*2180*/  LDSM.16.M88.4 R8, [R149+0x5000] ;  /* 0x005000009508783b */ /* 0x000fe80000000200 */
[----:B------:R-:W-:Y:S03]  /*2190*/  LDSM.16.M88.4 R84, [R151+0x6000] ;  /* 0x006000009754783b */ /* 0x000fe60000000200 */
[C---:B-----5:R-:W-:Y:S08]  /*21a0*/  HMMA.16816.F32.BF16 R20, R52.reuse, R92, R20 ;  /* 0x0000005c3414723c */ /* 0x060ff00000041814 */
[C---:B------:R-:W-:Y:S08]  /*21b0*/  HMMA.16816.F32.BF16 R36, R52.reuse, R94, R36 ;  /* 0x0000005e3424723c */ /* 0x040ff00000041824 */
[C---:B------:R-:W-:Y:S08]  /*21c0*/  HMMA.16816.F32.BF16 R76, R52.reuse, R48, R76 ;  /* 0x00000030344c723c */ /* 0x040ff0000004184c */
[C---:B------:R-:W-:Y:S01]  /*21d0*/  HMMA.16816.F32.BF16 R72, R52.reuse, R50, R72 ;  /* 0x000000323448723c */ /* 0x040fe20000041848 */
[----:B------:R-:W-:Y:S07]  /*21e0*/  LDSM.16.M88.4 R48, [R154+0x2000] ;  /* 0x002000009a30783b */ /* 0x000fee0000000200 */
[C---:B--2---:R-:W-:Y:S08]  /*21f0*/  HMMA.16816.F32.BF16 R68, R52.reuse, R44, R68 ;  /* 0x0000002c3444723c */ /* 0x044ff00000041844 */
[----:B------:R-:W-:Y:S01]  /*2200*/  HMMA.16816.F32.BF16 R64, R52, R46, R64 ;  /* 0x0000002e3440723c */ /* 0x000fe20000041840 */
[----:B------:R-:W2:Y:S07]  /*2210*/  LDSM.16.M88.4 R44, [R156+UR5+0x6800] ;  /* 0x006800059c2c783b */ /* 0x000eae0008000200 */
[C---:B-1----:R-:W-:Y:S01]  /*2220*/  HMMA.16816.F32.BF16 R88, R28.reuse, R24, R20 ;  /* 0x000000181c58723c */ /* 0x042fe20000041814 */
[----:B------:R-:W-:Y:S07]  /*2230*/  LDSM.16.M88.4 R20, [R155+0x2000] ;  /* 0x002000009b14783b */ /* 0x000fee0000000200 */
[C---:B------:R-:W-:Y:S01]  /*2240*/  HMMA.16816.F32.BF16 R36, R28.reuse, R26, R36 ;  /* 0x0000001a1c24723c */ /* 0x040fe20000041824 */
[----:B------:R-:W1:Y:S07]  /*2250*/  LDSM.16.M88.4 R24, [R149+0x5800] ;  /* 0x005800009518783b */ /* 0x000e6e0000000200 */
[C---:B---3--:R-:W-:Y:S08]  /*2260*/  HMMA.16816.F32.BF16 R76, R28.reuse, R80, R76 ;  /* 0x000000501c4c723c */ /* 0x048ff0000004184c */
[----:B------:R-:W-:Y:S01]  /*2270*/  HMMA.16816.F32.BF16 R72, R28, R82, R72 ;  /* 0x000000521c48723c */ /* 0x000fe20000041848 */
[----:B------:R-:W3:Y:S07]  /*2280*/  LDSM.16.M88.4 R80, [R151+0x6800] ;  /* 0x006800009750783b */ /* 0x000eee0000000200 */
[C---:B------:R-:W-:Y:S01]  /*2290*/  HMMA.16816.F32.BF16 R92, R16.reuse, R12, R88 ;  /* 0x0000000c105c723c */ /* 0x040fe20000041858 */
[----:B------:R-:W-:Y:S07]  /*22a0*/  LDSM.16.M88.4 R88, [R150+0x6000] ;  /* 0x006000009658783b */ /* 0x000fee0000000200 */
[----:B------:R-:W-:Y:S01]  /*22b0*/  HMMA.16816.F32.BF16 R36, R16, R14, R36 ;  /* 0x0000000e1024723c */ /* 0x000fe20000041824 */
[----:B------:R-:W4:Y:S07]  /*22c0*/  LDSM.16.M88.4 R12, [R156+UR5+0x7000] ;  /* 0x007000059c0c783b */ /* 0x000f2e0008000200 */
[C---:B------:R-:W-:Y:S08]  /*22d0*/  HMMA.16816.F32.BF16 R60, R52.reuse, R40, R60 ;  /* 0x00000028343c723c */ /* 0x040ff0000004183c */
[----:B------:R-:W-:Y:S01]  /*22e0*/  HMMA.16816.F32.BF16 R56, R52, R42, R56 ;  /* 0x0000002a3438723c */ /* 0x000fe20000041838 */
[----:B------:R-:W-:Y:S04]  /*22f0*/  LDSM.16.M88.4 R40, [R153+0x2000] ;  /* 0x002000009928783b */ /* 0x000fe80000000200 */
[----:B------:R-:W-:Y:S03]  /*2300*/  LDSM.16.M88.4 R52, [R149+0x6000] ;  /* 0x006000009534783b */ /* 0x000fe60000000200 */
[C---:B--2---:R-:W-:Y:S08]  /*2310*/  HMMA.16816.F32.BF16 R76, R16.reuse, R44, R76 ;  /* 0x0000002c104c723c */ /* 0x044ff0000004184c */
[----:B------:R-:W-:Y:S01]  /*2320*/  HMMA.16816.F32.BF16 R72, R16, R46, R72 ;  /* 0x0000002e1048723c */ /* 0x000fe20000041848 */
[----:B------:R-:W-:Y:S07]  /*2330*/  LDSM.16.M88.4 R44, [R151+0x7800] ;  /* 0x00780000972c783b */ /* 0x000fee0000000200 */
[C---:B------:R-:W-:Y:S08]  /*2340*/  HMMA.16816.F32.BF16 R68, R28.reuse, R8, R68 ;  /* 0x000000081c44723c */ /* 0x040ff00000041844 */
[C---:B------:R-:W-:Y:S01]  /*2350*/  HMMA.16816.F32.BF16 R64, R28.reuse, R10, R64 ;  /* 0x0000000a1c40723c */ /* 0x040fe20000041840 */
[----:B------:R-:W2:Y:S07]  /*2360*/  LDSM.16.M88.4 R8, [R149+0x6800] ;  /* 0x006800009508783b */ /* 0x000eae0000000200 */
[C---:B-1----:R-:W-:Y:S08]  /*2370*/  HMMA.16816.F32.BF16 R60, R28.reuse, R24, R60 ;  /* 0x000000181c3c723c */ /* 0x042ff0000004183c */
[----:B------:R-:W-:Y:S01]  /*2380*/  HMMA.16816.F32.BF16 R56, R28, R26, R56 ;  /* 0x0000001a1c38723c */ /* 0x000fe20000041838 */
[----:B------:R-:W1:Y:S04]  /*2390*/  LDSM.16.M88.4 R24, [R151+0x7000] ;  /* 0x007000009718783b */ /* 0x000e680000000200 */
[----:B------:R-:W5:Y:S03]  /*23a0*/  LDSM.16.M88.4 R28, [R156+UR5+0x7800] ;  /* 0x007800059c1c783b */ /* 0x000f660008000200 */
[C---:B---3--:R-:W-:Y:S08]  /*23b0*/  HMMA.16816.F32.BF16 R76, R20.reuse, R80, R76 ;  /* 0x00000050144c723c */ /* 0x048ff0000004184c */
[C---:B------:R-:W-:Y:S08]  /*23c0*/  HMMA.16816.F32.BF16 R72, R20.reuse, R82, R72 ;  /* 0x000000521448723c */ /* 0x040ff00000041848 */
[C---:B------:R-:W-:Y:S08]  /*23d0*/  HMMA.16816.F32.BF16 R92, R20.reuse, R84, R92 ;  /* 0x00000054145c723c */ /* 0x040ff0000004185c */
[----:B------:R-:W-:Y:S08]  /*23e0*/  HMMA.16816.F32.BF16 R36, R20, R86, R36 ;  /* 0x000000561424723c */ /* 0x000ff00000041824 */
[C---:B----4-:R-:W-:Y:S08]  /*23f0*/  HMMA.16816.F32.BF16 R68, R16.reuse, R12, R68 ;  /* 0x0000000c1044723c */ /* 0x050ff00000041844 */
[----:B------:R-:W-:Y:S01]  /*2400*/  HMMA.16816.F32.BF16 R64, R16, R14, R64 ;  /* 0x0000000e1040723c */ /* 0x000fe20000041840 */
[----:B------:R-:W3:Y:S07]  /*2410*/  LDSM.16.M88.4 R12, [R150+0x7000] ;  /* 0x00700000960c783b */ /* 0x000eee0000000200 */
[C---:B------:R-:W-:Y:S08]  /*2420*/  HMMA.16816.F32.BF16 R76, R48.reuse, R96, R76 ;  /* 0x00000060304c723c */ /* 0x040ff0000004184c */
[C---:B------:R-:W-:Y:S08]  /*2430*/  HMMA.16816.F32.BF16 R72, R48.reuse, R98, R72 ;  /* 0x000000623048723c */ /* 0x040ff00000041848 */
[C---:B------:R-:W-:Y:S08]  /*2440*/  HMMA.16816.F32.BF16 R92, R48.reuse, R88, R92 ;  /* 0x00000058305c723c */ /* 0x040ff0000004185c */
[----:B------:R-:W-:Y:S08]  /*2450*/  HMMA.16816.F32.BF16 R36, R48, R90, R36 ;  /* 0x0000005a3024723c */ /* 0x000ff00000041824 */
[----:B--2---:R-:W-:Y:S08]  /*2460*/  HMMA.16816.F32.BF16 R76, R40, R8, R76 ;  /* 0x00000008284c723c */ /* 0x004ff0000004184c */
[----:B-1----:R-:W-:Y:S08]  /*2470*/  HMMA.16816.F32.BF16 R68, R20, R24, R68 ;  /* 0x000000181444723c */ /* 0x002ff00000041844 */
[----:B------:R-:W-:Y:S01]  /*2480*/  HMMA.16816.F32.BF16 R72, R40, R10, R72 ;  /* 0x0000000a2848723c */ /* 0x000fe20000041848 */
[----:B------:R-:W-:Y:S02]  /*2490*/  LDSM.16.M88.4 R8, [R150+0x7800] ;  /* 0x007800009608783b */ /* 0x000fe40000000200 */
[----:B------:R-:W-:-:S05]  /*24a0*/  FMUL.FTZ R25, R76, UR4 ;  /* 0x000000044c197c20 */ /* 0x000fca0008410000 */
[----:B------:R-:W-:Y:S01]  /*24b0*/  HMMA.16816.F32.BF16 R64, R20, R26, R64 ;  /* 0x0000001a1440723c */ /* 0x000fe20000041840 */
[----:B------:R-:W-:Y:S01]  /*24c0*/  FMUL.FTZ R26, R79, UR4 ;  /* 0x000000044f1a7c20 */ /* 0x000fe20008410000 */
[----:B------:R-:W-:Y:S06]  /*24d0*/  MUFU.TANH R25, R25 ;  /* 0x0000001900197308 */ /* 0x000fec0000002400 */
[----:B-----5:R-:W-:Y:S01]  /*24e0*/  HMMA.16816.F32.BF16 R60, R16, R28, R60 ;  /* 0x0000001c103c723c */ /* 0x020fe2000004183c */
[----:B------:R-:W-:Y:S01]  /*24f0*/  FMUL.FTZ R28, R77, UR4 ;  /* 0x000000044d1c7c20 */ /* 0x000fe20008410000 */
[----:B------:R-:W-:Y:S01]  /*2500*/  FMUL.FTZ R29, R78, UR4 ;  /* 0x000000044e1d7c20 */ /* 0x000fe20008410000 */
[----:B------:R-:W-:Y:S01]  /*2510*/  FMUL.FTZ R27, R72, UR4 ;  /* 0x00000004481b7c20 */ /* 0x000fe20008410000 */
[----:B------:R-:W-:Y:S04]  /*2520*/  MUFU.TANH R26, R26 ;  /* 0x0000001a001a7308 */ /* 0x000fe80000002400 */
[C---:B------:R-:W-:Y:S04]  /*2530*/  HMMA.16816.F32.BF16 R92, R40.reuse, R52, R92 ;  /* 0x00000034285c723c */ /* 0x040fe8000004185c */
[----:B------:R-:W-:Y:S04]  /*2540*/  MUFU.TANH R28, R28 ;  /* 0x0000001c001c7308 */ /* 0x000fe80000002400 */
[----:B------:R-:W-:Y:S01]  /*2550*/  HMMA.16816.F32.BF16 R36, R40, R54, R36 ;  /* 0x000000362824723c */ /* 0x000fe20000041824 */
[----:B------:R-:W1:Y:S03]  /*2560*/  LDSM.16.M88.4 R52, [R149+0x7000] ;  /* 0x007000009534783b */ /* 0x000e660000000200 */
[----:B------:R-:W-:Y:S04]  /*2570*/  MUFU.TANH R27, R27 ;  /* 0x0000001b001b7308 */ /* 0x000fe80000002400 */
[----:B------:R-:W-:Y:S01]  /*2580*/  HMMA.16816.F32.BF16 R56, R16, R30, R56 ;  /* 0x0000001e1038723c */ /* 0x000fe20000041838 */
[----:B------:R-:W-:Y:S01]  /*2590*/  LOP3.LUT R19, R102, 0x1f0, RZ, 0xc0, !PT ;  /* 0x000001f066137812 */ /* 0x000fe200078ec0ff */
[----:B------:R-:W-:-:S02]  /*25a0*/  IMAD.SHL.U32 R18, R100, 0x2, RZ ;  /* 0x0000000264127824 */ /* 0x000fc400078e00ff */
[----:B------:R-:W-:Y:S01]  /*25b0*/  FMUL.FTZ R81, R95, UR4 ;  /* 0x000000045f517c20 */ /* 0x000fe20008410000 */
[----:B------:R-:W-:Y:S01]  /*25c0*/  FMUL.FTZ R80, R93, UR4 ;  /* 0x000000045d507c20 */ /* 0x000fe20008410000 */
[----:B------:R-:W-:Y:S01]  /*25d0*/  MUFU.TANH R29, R29 ;  /* 0x0000001d001d7308 */ /* 0x000fe20000002400 */
[----:B------:R-:W-:Y:S01]  /*25e0*/  FMUL.FTZ R17, R75, UR4 ;  /* 0x000000044b117c20 */ /* 0x000fe20008410000 */
[----:B------:R-:W-:Y:S01]  /*25f0*/  LOP3.LUT R18, R171, 0x6, R18, 0xf8, !PT ;  /* 0x00000006ab127812 */ /* 0x000fe200078ef812 */
[C---:B---3--:R-:W-:Y:S01]  /*2600*/  HMMA.16816.F32.BF16 R68, R48.reuse, R12, R68 ;  /* 0x0000000c3044723c */ /* 0x048fe20000041844 */
[----:B------:R-:W-:Y:S01]  /*2610*/  FMUL.FTZ R2, R92, UR4 ;  /* 0x000000045c027c20 */ /* 0x000fe20008410000 */
[----:B------:R-:W-:Y:S01]  /*2620*/  FMUL.FTZ R3, R94, UR4 ;  /* 0x000000045e037c20 */ /* 0x000fe20008410000 */
[----:B------:R-:W-:Y:S01]  /*2630*/  FMUL.FTZ R36, R36, UR4 ;  /* 0x0000000424247c20 */ /* 0x000fe20008410000 */
[----:B------:R-:W-:Y:S01]  /*2640*/  FMUL.FTZ R37, R37, UR4 ;  /* 0x0000000425257c20 */ /* 0x000fe20008410000 */
[----:B------:R-:W2:Y:S01]  /*2650*/  MUFU.TANH R81, R81 ;  /* 0x0000005100517308 */ /* 0x000ea20000002400 */
[----:B------:R-:W-:Y:S01]  /*2660*/  FMUL.FTZ R38, R38, UR4 ;  /* 0x0000000426267c20 */ /* 0x000fe20008410000 */
[----:B------:R-:W-:Y:S01]  /*2670*/  FMUL.FTZ R24, R39, UR4 ;  /* 0x0000000427187c20 */ /* 0x000fe20008410000 */
[----:B------:R-:W-:Y:S01]  /*2680*/  HMMA.16816.F32.BF16 R64, R48, R14, R64 ;  /* 0x0000000e3040723c */ /* 0x000fe20000041840 */
[----:B------:R-:W3:Y:S01]  /*2690*/  LDSM.16.M88.4 R12, [R149+0x7800] ;  /* 0x00780000950c783b */ /* 0x000ee20000000200 */
[----:B------:R-:W-:Y:S01]  /*26a0*/  FMUL.FTZ R39, R73, UR4 ;  /* 0x0000000449277c20 */ /* 0x000fe20008410000 */
[----:B------:R-:W-:Y:S01]  /*26b0*/  LOP3.LUT R16, R18, 0x8, RZ, 0xfc, !PT ;  /* 0x0000000812107812 */ /* 0x000fe200078efcff */
[----:B------:R-:W-:-:S04]  /*26c0*/  DEPBAR.LE SB0, 0x0 ;  /* 0x000080000000791a */ /* 0x000fc80000000000 */
[----:B------:R-:W-:Y:S01]  /*26d0*/  HMMA.16816.F32.BF16 R60, R20, R44, R60 ;  /* 0x0000002c143c723c */ /* 0x000fe2000004183c */
[----:B------:R-:W4:Y:S01]  /*26e0*/  MUFU.TANH R80, R80 ;  /* 0x0000005000507308 */ /* 0x000f220000002400 */
[----:B------:R-:W-:-:S06]  /*26f0*/  FMUL.FTZ R44, R74, UR4 ;  /* 0x000000044a2c7c20 */ /* 0x000fcc0008410000 */
[----:B------:R-:W-:Y:S01]  /*2700*/  HMMA.16816.F32.BF16 R56, R20, R46, R56 ;  /* 0x0000002e1438723c */ /* 0x000fe20000041838 */
[----:B------:R-:W5:Y:S01]  /*2710*/  MUFU.TANH R36, R36 ;  /* 0x0000002400247308 */ /* 0x000f620000002400 */
[C---:B------:R-:W-:Y:S02]  /*2720*/  LOP3.LUT R22, R18.reuse, 0x31, RZ, 0xfc, !PT ;  /* 0x0000003112167812 */ /* 0x040fe400078efcff */
[----:B------:R-:W-:-:S04]  /*2730*/  LOP3.LUT R20, R18, 0x29, RZ, 0xfc, !PT ;  /* 0x0000002912147812 */ /* 0x000fc800078efcff */
[----:B-1----:R-:W-:Y:S01]  /*2740*/  HMMA.16816.F32.BF16 R64, R40, R54, R64 ;  /* 0x000000362840723c */ /* 0x002fe20000041840 */
[----:B------:R-:W-:Y:S07]  /*2750*/  MUFU.TANH R37, R37 ;  /* 0x0000002500257308 */ /* 0x000fee0000002400 */
[----:B------:R-:W-:Y:S01]  /*2760*/  HMMA.16816.F32.BF16 R60, R48, R8, R60 ;  /* 0x00000008303c723c */ /* 0x000fe2000004183c */
[----:B------:R-:W-:Y:S01]  /*2770*/  SHF.R.U32.HI R9, RZ, 0x2, R100 ;  /* 0x00000002ff097819 */ /* 0x000fe20000011664 */
[----:B------:R-:W1:Y:S01]  /*2780*/  MUFU.TANH R38, R38 ;  /* 0x0000002600267308 */ /* 0x000e620000002400 */
[----:B------:R-:W-:-:S02]  /*2790*/  IADD3 R8, PT, PT, R19, 0x1, R164 ;  /* 0x0000000113087810 */ /* 0x000fc40007ffe0a4 */
[----:B------:R-:W-:-:S03]  /*27a0*/  LOP3.LUT R9, R9, 0x7, RZ, 0xc0, !PT ;  /* 0x0000000709097812 */ /* 0x000fc600078ec0ff */
[----:B------:R-:W-:Y:S01]  /*27b0*/  HMMA.16816.F32.BF16 R56, R48, R10, R56 ;  /* 0x0000000a3038723c */ /* 0x000fe20000041838 */
[----:B------:R-:W-:Y:S01]  /*27c0*/  IADD3 R8, PT, PT, R8, -R103, R9 ;  /* 0x8000006708087210 */ /* 0x000fe20007ffe009 */
[----:B------:R-:W1:Y:S01]  /*27d0*/  MUFU.TANH R24, R24 ;  /* 0x0000001800187308 */ /* 0x000e620000002400 */
[----:B------:R-:W-:Y:S01]  /*27e0*/  FMUL.FTZ R64, R64, UR4 ;  /* 0x0000000440407c20 */ /* 0x000fe20008410000 */
[----:B------:R-:W-:Y:S01]  /*27f0*/  FMUL.FTZ R65, R65, UR4 ;  /* 0x0000000441417c20 */ /* 0x000fe20008410000 */
[--C-:B------:R-:W-:Y:S01]  /*2800*/  IADD3 R34, PT, PT, R8, R34, R105.reuse ;  /* 0x0000002208227210 */ /* 0x100fe20007ffe069 */
[----:B------:R-:W-:Y:S01]  /*2810*/  FMUL.FTZ R66, R66, UR4 ;  /* 0x0000000442427c20 */ /* 0x000fe20008410000 */
[----:B------:R-:W-:Y:S01]  /*2820*/  LOP3.LUT R8, R18, 0x1, RZ, 0xfc, !PT ;  /* 0x0000000112087812 */ /* 0x000fe200078efcff */
[----:B------:R-:W-:Y:S01]  /*2830*/  HMMA.16816.F32.BF16 R68, R40, R52, R68 ;  /* 0x000000342844723c */ /* 0x000fe20000041844 */
[C---:B------:R-:W-:Y:S01]  /*2840*/  VIMNMX R19, PT, PT, R34.reuse, R105, PT ;  /* 0x0000006922137248 */ /* 0x040fe20003fe0100 */
[----:B------:R-:W1:Y:S01]  /*2850*/  MUFU.TANH R44, R44 ;  /* 0x0000002c002c7308 */ /* 0x000e620000002400 */
[----:B------:R-:W-:Y:S01]  /*2860*/  VIADDMNMX R105, R34, 0x8, R105, PT ;  /* 0x0000000822697846 */ /* 0x000fe20003800169 */
[----:B------:R-:W-:Y:S01]  /*2870*/  FMUL.FTZ R67, R67, UR4 ;  /* 0x0000000443437c20 */ /* 0x000fe20008410000 */
[----:B------:R-:W-:-:S02]  /*2880*/  ISETP.GE.AND P6, PT, R8, R19, PT ;  /* 0x000000130800720c */ /* 0x000fc40003fc6270 */
[----:B------:R-:W-:Y:S01]  /*2890*/  ISETP.GE.AND P4, PT, R8, R105, PT ;  /* 0x000000690800720c */ /* 0x000fe20003f86270 */
[C---:B---3--:R-:W-:Y:S01]  /*28a0*/  HMMA.16816.F32.BF16 R60, R40.reuse, R12, R60 ;  /* 0x0000000c283c723c */ /* 0x048fe2000004183c */
[----:B------:R-:W-:Y:S01]  /*28b0*/  LOP3.LUT R8, R18, 0x9, RZ, 0xfc, !PT ;  /* 0x0000000912087812 */ /* 0x000fe200078efcff */
[----:B------:R-:W3:Y:S01]  /*28c0*/  MUFU.TANH R39, R39 ;  /* 0x0000002700277308 */ /* 0x000ee20000002400 */
[----:B--2---:R-:W-:Y:S02]  /*28d0*/  FSEL R10, R81, -INF , !P4 ;  /* 0xff800000510a7808 */ /* 0x004fe40006000000 */
[C---:B------:R-:W-:Y:S02]  /*28e0*/  ISETP.GE.AND P0, PT, R8.reuse, R19, PT ;  /* 0x000000130800720c */ /* 0x040fe40003f06270 */
[----:B------:R-:W-:Y:S01]  /*28f0*/  ISETP.GE.AND P5, PT, R8, R105, PT ;  /* 0x000000690800720c */ /* 0x000fe20003fa6270 */
[----:B------:R-:W-:Y:S01]  /*2900*/  HMMA.16816.F32.BF16 R56, R40, R14, R56 ;  /* 0x0000000e2838723c */ /* 0x000fe20000041838 */
[C---:B------:R-:W-:Y:S01]  /*2910*/  LOP3.LUT R8, R18.reuse, 0x11, RZ, 0xfc, !PT ;  /* 0x0000001112087812 */ /* 0x040fe200078efcff */
[----:B------:R-:W2:Y:S01]  /*2920*/  MUFU.TANH R123, R64 ;  /* 0x00000040007b7308 */ /* 0x000ea20000002400 */
[----:B------:R-:W-:Y:S01]  /*2930*/  LOP3.LUT R12, R18, 0x10, RZ, 0xfc, !PT ;  /* 0x00000010120c7812 */ /* 0x000fe200078efcff */
[----:B------:R-:W-:Y:S01]  /*2940*/  FMUL.FTZ R68, R68, UR4 ;  /* 0x0000000444447c20 */ /* 0x000fe20008410000 */
[-C--:B------:R-:W-:Y:S01]  /*2950*/  ISETP.GE.AND P4, PT, R8, R19.reuse, PT ;  /* 0x000000130800720c */ /* 0x080fe20003f86270 */
[----:B------:R-:W-:Y:S01]  /*2960*/  FMUL.FTZ R69, R69, UR4 ;  /* 0x0000000445457c20 */ /* 0x000fe20008410000 */
[----:B----4-:R-:W-:Y:S01]  /*2970*/  FSEL R13, R80, -INF , !P6 ;  /* 0xff800000500d7808 */ /* 0x010fe20007000000 */
[----:B------:R-:W-:Y:S01]  /*2980*/  FMUL.FTZ R70, R70, UR4 ;  /* 0x0000000446467c20 */ /* 0x000fe20008410000 */
[C---:B------:R-:W-:Y:S01]  /*2990*/  ISETP.GE.AND P3, PT, R16.reuse, R19, PT ;  /* 0x000000131000720c */ /* 0x040fe20003f66270 */
[----:B------:R-:W4:Y:S01]  /*29a0*/  MUFU.TANH R17, R17 ;  /* 0x0000001100117308 */ /* 0x000f220000002400 */
[----:B------:R-:W-:Y:S01]  /*29b0*/  ISETP.GE.AND P1, PT, R16, R105, PT ;  /* 0x000000691000720c */ /* 0x000fe20003f26270 */
[----:B------:R-:W-:Y:S01]  /*29c0*/  FMUL.FTZ R71, R71, UR4 ;  /* 0x0000000447477c20 */ /* 0x000fe20008410000 */
[----:B------:R-:W-:Y:S01]  /*29d0*/  ISETP.GE.AND P2, PT, R12, R19, PT ;  /* 0x000000130c00720c */ /* 0x000fe20003f46270 */
[----:B------:R-:W-:Y:S01]  /*29e0*/  FMUL.FTZ R30, R62, UR4 ;  /* 0x000000043e1e7c20 */ /* 0x000fe20008410000 */
[-C--:B------:R-:W-:Y:S01]  /*29f0*/  ISETP.GE.AND P6, PT, R12, R105.reuse, PT ;  /* 0x000000690c00720c */ /* 0x080fe20003fc6270 */
[----:B------:R-:W-:Y:S01]  /*2a00*/  FMUL.FTZ R60, R60, UR4 ;  /* 0x000000043c3c7c20 */ /* 0x000fe20008410000 */
[----:B------:R-:W-:Y:S01]  /*2a10*/  FSEL R11, R28, -INF , !P4 ;  /* 0xff8000001c0b7808 */ /* 0x000fe20006000000 */
[----:B------:R-:W-:Y:S01]  /*2a20*/  FMUL.FTZ R28, R63, UR4 ;  /* 0x000000043f1c7c20 */ /* 0x000fe20008410000 */
[----:B------:R-:W-:Y:S01]  /*2a30*/  LOP3.LUT R12, R18, 0x18, RZ, 0xfc, !PT ;  /* 0x00000018120c7812 */ /* 0x000fe200078efcff */
[----:B------:R-:W4:Y:S01]  /*2a40*/  MUFU.TANH R125, R68 ;  /* 0x00000044007d7308 */ /* 0x000f220000002400 */
[----:B-----5:R-:W-:Y:S01]  /*2a50*/  FSEL R21, R36, -INF , !P3 ;  /* 0xff80000024157808 */ /* 0x020fe20005800000 */
[----:B------:R-:W-:Y:S01]  /*2a60*/  FMUL.FTZ R61, R61, UR4 ;  /* 0x000000043d3d7c20 */ /* 0x000fe20008410000 */
[----:B-1----:R-:W-:Y:S01]  /*2a70*/  FSEL R38, R38, -INF , !P1 ;  /* 0xff80000026267808 */ /* 0x002fe20004800000 */
[----:B------:R-:W-:Y:S01]  /*2a80*/  FMUL.FTZ R31, R56, UR4 ;  /* 0x00000004381f7c20 */ /* 0x000fe20008410000 */
[----:B------:R-:W-:Y:S01]  /*2a90*/  FSEL R37, R37, -INF , !P0 ;  /* 0xff80000025257808 */ /* 0x000fe20004000000 */
[----:B------:R-:W-:Y:S01]  /*2aa0*/  FMUL.FTZ R58, R58, UR4 ;  /* 0x000000043a3a7c20 */ /* 0x000fe20008410000 */
[----:B------:R-:W-:Y:S01]  /*2ab0*/  ISETP.GE.AND P3, PT, R8, R105, PT ;  /* 0x000000690800720c */ /* 0x000fe20003f66270 */
[----:B------:R-:W1:Y:S01]  /*2ac0*/  MUFU.TANH R28, R28 ;  /* 0x0000001c001c7308 */ /* 0x000e620000002400 */
[C---:B------:R-:W-:Y:S01]  /*2ad0*/  ISETP.GE.AND P1, PT, R12.reuse, R19, PT ;  /* 0x000000130c00720c */ /* 0x040fe20003f26270 */
[----:B------:R-:W-:Y:S01]  /*2ae0*/  FMUL.FTZ R59, R59, UR4 ;  /* 0x000000043b3b7c20 */ /* 0x000fe20008410000 */
[----:B------:R-:W-:-:S02]  /*2af0*/  ISETP.GE.AND P0, PT, R12, R105, PT ;  /* 0x000000690c00720c */ /* 0x000fc40003f06270 */
[C---:B------:R-:W-:Y:S02]  /*2b00*/  LOP3.LUT R12, R18.reuse, 0x21, RZ, 0xfc, !PT ;  /* 0x00000021120c7812 */ /* 0x040fe400078efcff */
[C---:B------:R-:W-:Y:S01]  /*2b10*/  LOP3.LUT R8, R18.reuse, 0x19, RZ, 0xfc, !PT ;  /* 0x0000001912087812 */ /* 0x040fe200078efcff */
[----:B------:R-:W-:Y:S01]  /*2b20*/  MUFU.TANH R117, R69 ;  /* 0x0000004500757308 */ /* 0x000fe20000002400 */
[----:B------:R-:W-:Y:S02]  /*2b30*/  LOP3.LUT R14, R18, 0x20, RZ, 0xfc, !PT ;  /* 0x00000020120e7812 */ /* 0x000fe400078efcff */
[----:B------:R-:W-:Y:S02]  /*2b40*/  FSEL R16, R26, -INF , !P3 ;  /* 0xff8000001a107808 */ /* 0x000fe40005800000 */
[----:B------:R-:W-:Y:S02]  /*2b50*/  FSEL R27, R27, -INF , !P1 ;  /* 0xff8000001b1b7808 */ /* 0x000fe40004800000 */
[----:B------:R-:W-:Y:S01]  /*2b60*/  FSEL R24, R24, -INF , !P5 ;  /* 0xff80000018187808 */ /* 0x000fe20006800000 */
[----:B------:R-:W5:Y:S01]  /*2b70*/  MUFU.TANH R120, R70 ;  /* 0x0000004600787308 */ /* 0x000f620000002400 */
[----:B------:R-:W-:-:S02]  /*2b80*/  FSEL R25, R25, -INF , !P2 ;  /* 0xff80000019197808 */ /* 0x000fc40005000000 */
[C---:B------:R-:W-:Y:S02]  /*2b90*/  ISETP.GE.AND P3, PT, R12.reuse, R19, PT ;  /* 0x000000130c00720c */ /* 0x040fe40003f66270 */
[----:B------:R-:W-:Y:S02]  /*2ba0*/  ISETP.GE.AND P1, PT, R12, R105, PT ;  /* 0x000000690c00720c */ /* 0x000fe40003f26270 */
[C---:B------:R-:W-:Y:S01]  /*2bb0*/  ISETP.GE.AND P5, PT, R8.reuse, R19, PT ;  /* 0x000000130800720c */ /* 0x040fe20003fa6270 */
[----:B------:R-:W5:Y:S01]  /*2bc0*/  MUFU.TANH R128, R71 ;  /* 0x0000004700807308 */ /* 0x000f620000002400 */
[----:B------:R-:W-:Y:S02]  /*2bd0*/  ISETP.GE.AND P2, PT, R8, R105, PT ;  /* 0x000000690800720c */ /* 0x000fe40003f46270 */
[----:B------:R-:W-:Y:S02]  /*2be0*/  LOP3.LUT R12, R18, 0x28, RZ, 0xfc, !PT ;  /* 0x00000028120c7812 */ /* 0x000fe400078efcff */
[----:B------:R-:W-:Y:S01]  /*2bf0*/  FSEL R8, R29, -INF , !P6 ;  /* 0xff8000001d087808 */ /* 0x000fe20007000000 */
[----:B------:R-:W-:Y:S01]  /*2c00*/  FMUL.FTZ R29, R57, UR4 ;  /* 0x00000004391d7c20 */ /* 0x000fe20008410000 */
[C---:B------:R-:W-:Y:S01]  /*2c10*/  ISETP.GE.AND P6, PT, R14.reuse, R19, PT ;  /* 0x000000130e00720c */ /* 0x040fe20003fc6270 */
[----:B------:R-:W-:Y:S01]  /*2c20*/  MUFU.TANH R119, R65 ;  /* 0x0000004100777308 */ /* 0x000fe20000002400 */
[----:B------:R-:W-:-:S02]  /*2c30*/  ISETP.GE.AND P4, PT, R14, R105, PT ;  /* 0x000000690e00720c */ /* 0x000fc40003f86270 */
[----:B------:R-:W-:Y:S02]  /*2c40*/  FSEL R14, R44, -INF , !P0 ;  /* 0xff8000002c0e7808 */ /* 0x000fe40004000000 */
[C---:B------:R-:W-:Y:S02]  /*2c50*/  ISETP.GE.AND P0, PT, R12.reuse, R19, PT ;  /* 0x000000130c00720c */ /* 0x040fe40003f06270 */
[----:B---3--:R-:W-:Y:S01]  /*2c60*/  FSEL R9, R39, -INF , !P5 ;  /* 0xff80000027097808 */ /* 0x008fe20006800000 */
[----:B------:R-:W3:Y:S01]  /*2c70*/  MUFU.TANH R122, R66 ;  /* 0x00000042007a7308 */ /* 0x000ee20000002400 */
[----:B------:R-:W-:Y:S02]  /*2c80*/  ISETP.GE.AND P5, PT, R12, R105, PT ;  /* 0x000000690c00720c */ /* 0x000fe40003fa6270 */
[----:B--2---:R-:W-:Y:S02]  /*2c90*/  FSEL R123, R123, -INF , !P0 ;  /* 0xff8000007b7b7808 */ /* 0x004fe40004000000 */
[----:B----4-:R-:W-:-:S02]  /*2ca0*/  FSEL R12, R17, -INF , !P2 ;  /* 0xff800000110c7808 */ /* 0x010fc40005000000 */
[----:B------:R-:W-:Y:S01]  /*2cb0*/  FSEL R125, R125, -INF , !P6 ;  /* 0xff8000007d7d7808 */ /* 0x000fe20007000000 */
[----:B------:R-:W2:Y:S01]  /*2cc0*/  MUFU.TANH R126, R67 ;  /* 0x00000043007e7308 */ /* 0x000ea20000002400 */
[----:B------:R-:W-:Y:S02]  /*2cd0*/  ISETP.GE.AND P0, PT, R22, R105, PT ;  /* 0x000000691600720c */ /* 0x000fe40003f06270 */
[C---:B------:R-:W-:Y:S02]  /*2ce0*/  ISETP.GE.AND P2, PT, R20.reuse, R19, PT ;  /* 0x000000131400720c */ /* 0x040fe40003f46270 */
[----:B------:R-:W-:Y:S02]  /*2cf0*/  ISETP.GE.AND P6, PT, R20, R105, PT ;  /* 0x000000691400720c */ /* 0x000fe40003fc6270 */
[----:B------:R-:W-:Y:S01]  /*2d00*/  LOP3.LUT R20, R18, 0x30, RZ, 0xfc, !PT ;  /* 0x0000003012147812 */ /* 0x000fe200078efcff */
[----:B------:R-:W4:Y:S01]  /*2d10*/  MUFU.TANH R129, R60 ;  /* 0x0000003c00817308 */ /* 0x000f220000002400 */
[----:B-1----:R-:W-:-:S02]  /*2d20*/  FSEL R28, R28, -INF , !P0 ;  /* 0xff8000001c1c7808 */ /* 0x002fc40004000000 */
[----:B-----5:R-:W-:Y:S02]  /*2d30*/  FSEL R120, R120, -INF , !P4 ;  /* 0xff80000078787808 */ /* 0x020fe40006000000 */
[----:B------:R-:W-:Y:S02]  /*2d40*/  FSEL R117, R117, -INF , !P3 ;  /* 0xff80000075757808 */ /* 0x000fe40005800000 */
[----:B------:R-:W-:Y:S01]  /*2d50*/  ISETP.GT.AND P0, PT, R173, R158, PT ;  /* 0x0000009ead00720c */ /* 0x000fe20003f04270 */
[----:B------:R-:W-:Y:S01]  /*2d60*/  MUFU.TANH R127, R61 ;  /* 0x0000003d007f7308 */ /* 0x000fe20000002400 */
[C---:B------:R-:W-:Y:S02]  /*2d70*/  ISETP.GE.AND P4, PT, R20.reuse, R19, PT ;  /* 0x000000131400720c */ /* 0x040fe40003f86270 */
[----:B------:R-:W-:Y:S02]  /*2d80*/  ISETP.GE.AND P3, PT, R20, R105, PT ;  /* 0x000000691400720c */ /* 0x000fe40003f66270 */
[----:B------:R-:W-:-:S02]  /*2d90*/  LOP3.LUT R20, R18, 0x38, RZ, 0xfc, !PT ;  /* 0x0000003812147812 */ /* 0x000fc400078efcff */
[----:B------:R-:W-:Y:S01]  /*2da0*/  FSEL R128, R128, -INF , !P1 ;  /* 0xff80000080807808 */ /* 0x000fe20004800000 */
[----:B------:R-:W1:Y:S01]  /*2db0*/  MUFU.TANH R30, R30 ;  /* 0x0000001e001e7308 */ /* 0x000e620000002400 */
[----:B---3--:R-:W-:Y:S02]  /*2dc0*/  FSEL R122, R122, -INF , !P5 ;  /* 0xff8000007a7a7808 */ /* 0x008fe40006800000 */
[----:B------:R-:W-:Y:S02]  /*2dd0*/  FSEL R119, R119, -INF , !P2 ;  /* 0xff80000077777808 */ /* 0x000fe40005000000 */
[-C--:B------:R-:W-:Y:S02]  /*2de0*/  ISETP.GE.AND P1, PT, R22, R19.reuse, PT ;  /* 0x000000131600720c */ /* 0x080fe40003f26270 */
[C---:B------:R-:W-:Y:S01]  /*2df0*/  ISETP.GE.AND P5, PT, R20.reuse, R19, PT ;  /* 0x000000131400720c */ /* 0x040fe20003fa6270 */
[----:B------:R-:W3:Y:S01]  /*2e00*/  MUFU.TANH R2, R2 ;  /* 0x0000000200027308 */ /* 0x000ee20000002400 */
[----:B------:R-:W-:-:S02]  /*2e10*/  ISETP.GE.AND P2, PT, R20, R105, PT ;  /* 0x000000691400720c */ /* 0x000fc40003f46270 */
[----:B------:R-:W-:Y:S02]  /*2e20*/  LOP3.LUT R20, R18, 0x39, RZ, 0xfc, !PT ;  /* 0x0000003912147812 */ /* 0x000fe400078efcff */
[----:B--2---:R-:W-:Y:S02]  /*2e30*/  FSEL R126, R126, -INF , !P6 ;  /* 0xff8000007e7e7808 */ /* 0x004fe40007000000 */
[----:B------:R-:W-:Y:S01]  /*2e40*/  ISETP.GE.AND P6, PT, R18, R19, PT ;  /* 0x000000131200720c */ /* 0x000fe20003fc6270 */
[----:B------:R-:W2:Y:S01]  /*2e50*/  MUFU.TANH R3, R3 ;  /* 0x0000000300037308 */ /* 0x000ea20000002400 */
[----:B----4-:R-:W-:Y:S02]  /*2e60*/  FSEL R129, R129, -INF , !P4 ;  /* 0xff80000081817808 */ /* 0x010fe40006000000 */
[----:B-1----:R-:W-:Y:S02]  /*2e70*/  FSEL R30, R30, -INF , !P3 ;  /* 0xff8000001e1e7808 */ /* 0x002fe40005800000 */
[----:B------:R-:W-:-:S02]  /*2e80*/  FSEL R127, R127, -INF , !P1 ;  /* 0xff8000007f7f7808 */ /* 0x000fc40004800000 */
[----:B------:R-:W-:Y:S01]  /*2e90*/  ISETP.GE.AND P4, PT, R20, R19, PT ;  /* 0x000000131400720c */ /* 0x000fe20003f86270 */
[----:B------:R-:W1:Y:S01]  /*2ea0*/  MUFU.TANH R31, R31 ;  /* 0x0000001f001f7308 */ /* 0x000e620000002400 */
[----:B------:R-:W-:Y:S01]  /*2eb0*/  BAR.SYNC.DEFER_BLOCKING 0x0 ;  /* 0x0000000000007b1d */ /* 0x000fe20000010000 */
[-C--:B------:R-:W-:Y:S02]  /*2ec0*/  ISETP.GE.AND P3, PT, R18, R105.reuse, PT ;  /* 0x000000691200720c */ /* 0x080fe40003f66270 */
[----:B------:R-:W-:Y:S02]  /*2ed0*/  ISETP.GE.AND P1, PT, R20, R105, PT ;  /* 0x000000691400720c */ /* 0x000fe40003f26270 */
[----:B---3--:R-:W-:Y:S02]  /*2ee0*/  FSEL R15, R2, -INF , !P6 ;  /* 0xff800000020f7808 */ /* 0x008fe40007000000 */
[----:B------:R-:W3:Y:S01]  /*2ef0*/  MUFU.TANH R29, R29 ;  /* 0x0000001d001d7308 */ /* 0x000ee20000002400 */
[----:B--2---:R-:W-:-:S07]  /*2f00*/  FSEL R2, R3, -INF , !P3 ;  /* 0xff80000003027808 */ /* 0x004fce0005800000 */
[----:B------:R-:W2:Y:S01]  /*2f10*/  MUFU.TANH R118, R58 ;  /* 0x0000003a00767308 */ /* 0x000ea20000002400 */
[----:B-1----:R-:W-:-:S07]  /*2f20*/  FSEL R31, R31, -INF , !P5 ;  /* 0xff8000001f1f7808 */ /* 0x002fce0006800000 */
[----:B------:R-:W1:Y:S01]  /*2f30*/  MUFU.TANH R116, R59 ;  /* 0x0000003b00747308 */ /* 0x000e620000002400 */
[----:B---3--:R-:W-:Y:S02]  /*2f40*/  FSEL R29, R29, -INF , !P4 ;  /* 0xff8000001d1d7808 */ /* 0x008fe40006000000 */
[----:B--2---:R-:W-:Y:S02]  /*2f50*/  FSEL R118, R118, -INF , !P2 ;  /* 0xff80000076767808 */ /* 0x004fe40005000000 */
        /* <DEDUP_REMOVED lines=15> */
.L_x_5538:
        /* <DEDUP_REMOVED lines=58> */
.L_x_5539:
        /* <DEDUP_REMOVED lines=19> */
.L_x_5537:
        /* <DEDUP_REMOVED lines=18> */
[----:B------:R-:W2:Y:S01]  /*3640*/  SHFL.BFLY PT, R7, R18, 0x2, 0x1f ;  /* 0x0c401f0012077f89 */ /* 0x000ea200000e0000 */
        /* <DEDUP_REMOVED lines=16> */
[----:B------:R-:W5:Y:S01]  /*3750*/  LDSM.16.MT88.4 R56, [R107+0xa000] ;  /* 0x00a000006b38783b */ /* 0x000f620000004200 */
[----:B--2---:R-:W-:-:S02]  /*3760*/  FMNMX.FTZ R100, R7, R100, !PT ;  /* 0x0000006407647209 */ /* 0x004fc40007810000 */
[----:B---3--:R-:W-:-:S03]  /*3770*/  FMNMX.FTZ R3, R6, R3, !PT ;  /* 0x0000000306037209 */ /* 0x008fc60007810000 */
[C---:B-1----:R-:W-:Y:S01]  /*3780*/  FMUL.FTZ R124, R100.reuse, UR4 ;  /* 0x00000004647c7c20 */ /* 0x042fe20008410000 */
[----:B------:R-:W-:Y:S01]  /*3790*/  FSETP.NEU.FTZ.AND P0, PT, R100, -INF , PT ;  /* 0xff8000006400780b */ /* 0x000fe20003f1d000 */
[----:B------:R-:W1:Y:S01]  /*37a0*/  LDSM.16.MT88.4 R4, [R106+0xa000] ;  /* 0x00a000006a04783b */ /* 0x000e620000004200 */
[C---:B------:R-:W-:Y:S02]  /*37b0*/  FMUL.FTZ R121, R3.reuse, UR4 ;  /* 0x0000000403797c20 */ /* 0x040fe40008410000 */
        /* <DEDUP_REMOVED lines=15> */
[----:B------:R-:W2:Y:S01]  /*38b0*/  LDSM.16.MT88.4 R16, [R107+0x8800] ;  /* 0x008800006b10783b */ /* 0x000ea20000004200 */
[--C-:B------:R-:W-:Y:S01]  /*38c0*/  FFMA.FTZ R103, R8, UR4, -R121.reuse ;  /* 0x0000000408677c23 */ /* 0x100fe20008010879 */
[--C-:B------:R-:W-:Y:S01]  /*38d0*/  FFMA.FTZ R105, R25, UR4, -R124.reuse ;  /* 0x0000000419697c23 */ /* 0x100fe2000801087c */
[--C-:B------:R-:W-:Y:S01]  /*38e0*/  FFMA.FTZ R101, R27, UR4, -R124.reuse ;  /* 0x000000041b657c23 */ /* 0x100fe2000801087c */
[----:B------:R-:W3:Y:S01]  /*38f0*/  LDSM.16.MT88.4 R8, [R152+0x8800] ;  /* 0x008800009808783b */ /* 0x000ee20000004200 */
[----:B------:R-:W4:Y:S01]  /*3900*/  MUFU.EX2 R108, R108 ;  /* 0x0000006c006c7308 */ /* 0x000f220000000800 */
[--C-:B------:R-:W-:Y:S01]  /*3910*/  FFMA.FTZ R35, R14, UR4, -R121.reuse ;  /* 0x000000040e237c23 */ /* 0x100fe20008010879 */
        /* <DEDUP_REMOVED lines=27> */
[----:B------:R-:W4:Y:S01]  /*3ad0*/  MUFU.EX2 R110, R110 ;  /* 0x0000006e006e7308 */ /* 0x000f220000000800 */
[----:B-----5:R-:W-:Y:S01]  /*3ae0*/  F2FP.BF16.F32.PACK_AB R66, R102, R109 ;  /* 0x0000006d6642723e */ /* 0x020fe200000010ff */
[----:B------:R-:W-:-:S04]  /*3af0*/  FADD.FTZ R109, R109, R108 ;  /* 0x0000006c6d6d7221 */ /* 0x000fc80000010000 */
[----:B------:R-:W-:Y:S02]  /*3b00*/  FADD.FTZ R102, R102, R109 ;  /* 0x0000006d66667221 */ /* 0x000fe40000010000 */
[----:B------:R-:W-:Y:S08]  /*3b10*/  MUFU.EX2 R104, R104 ;  /* 0x0000006800687308 */ /* 0x000ff00000000800 */
[----:B------:R-:W5:Y:S01]  /*3b20*/  MUFU.EX2 R111, R111 ;  /* 0x0000006f006f7308 */ /* 0x000f620000000800 */
[----:B----4-:R-:W-:Y:S01]  /*3b30*/  F2FP.BF16.F32.PACK_AB R65, R110, R115 ;  /* 0x000000736e41723e */ /* 0x010fe200000010ff */
[----:B------:R-:W-:-:S06]  /*3b40*/  FADD.FTZ R115, R115, R110 ;  /* 0x0000006e73737221 */ /* 0x000fcc0000010000 */
[----:B------:R-:W-:Y:S08]  /*3b50*/  MUFU.EX2 R105, R105 ;  /* 0x0000006900697308 */ /* 0x000ff00000000800 */
[----:B------:R-:W4:Y:S01]  /*3b60*/  MUFU.EX2 R34, R34 ;  /* 0x0000002200227308 */ /* 0x000f220000000800 */
[----:B-----5:R-:W-:-:S07]  /*3b70*/  F2FP.BF16.F32.PACK_AB R67, R111, R104 ;  /* 0x000000686f43723e */ /* 0x020fce00000010ff */
        /* <DEDUP_REMOVED lines=29> */
[----:B-1----:R-:W-:Y:S01]  /*3d50*/  HMMA.16816.F32.BF16 R60, R64, R4, RZ ;  /* 0x00000004403c723c */ /* 0x002fe200000418ff */
[----:B----4-:R-:W-:Y:S01]  /*3d60*/  F2FP.BF16.F32.PACK_AB R4, R34, R105 ;  /* 0x000000692204723e */ /* 0x010fe200000010ff */
[----:B------:R-:W-:Y:S01]  /*3d70*/  FADD.FTZ R105, R105, R102 ;  /* 0x0000006669697221 */ /* 0x000fe20000010000 */
[----:B-----5:R-:W-:-:S03]  /*3d80*/  F2FP.BF16.F32.PACK_AB R5, R32, R103 ;  /* 0x000000672005723e */ /* 0x020fc600000010ff */
        /* <DEDUP_REMOVED lines=11> */
[C---:B---3--:R-:W-:Y:S05]  /*3e40*/  HMMA.16816.F32.BF16 R96, R4.reuse, R8, R96 ;  /* 0x000000080460723c */ /* 0x048fea0000041860 */
[----:B------:R-:W3:Y:S03]  /*3e50*/  MUFU.EX2 R129, R129 ;  /* 0x0000008100817308 */ /* 0x000ee60000000800 */
[C---:B------:R-:W-:Y:S01]  /*3e60*/  HMMA.16816.F32.BF16 R92, R4.reuse, R10, R92 ;  /* 0x0000000a045c723c */ /* 0x040fe2000004185c */
[----:B------:R-:W4:Y:S04]  /*3e70*/  LDSM.16.MT88.4 R8, [R148+0xa800] ;  /* 0x00a800009408783b */ /* 0x000f280000004200 */
[----:B------:R-:W-:Y:S03]  /*3e80*/  MUFU.EX2 R118, R118 ;  /* 0x0000007600767308 */ /* 0x000fe60000000800 */
[C---:B------:R-:W-:Y:S05]  /*3e90*/  HMMA.16816.F32.BF16 R72, R4.reuse, R20, R72 ;  /* 0x000000140448723c */ /* 0x040fea0000041848 */
[----:B------:R-:W5:Y:S03]  /*3ea0*/  MUFU.EX2 R175, R175 ;  /* 0x000000af00af7308 */ /* 0x000f660000000800 */
        /* <DEDUP_REMOVED lines=89> */
[C---:B--2---:R-:W-:Y:S08]  /*4440*/  HMMA.16816.F32.BF16 R60, R4.reuse, R8, R60 ;  /* 0x00000008043c723c */ /* 0x044ff0000004183c */
        /* <DEDUP_REMOVED lines=9> */
[----:B------:R-:W2:Y:S01]  /*44e0*/  LDCU UR4, c[0x0][0x45c] ;  /* 0x00008b80ff0477ac */ /* 0x000ea20008000800 */
[----:B------:R-:W3:Y:S01]  /*44f0*/  LDCU.64 UR8, c[0x0][0x3a8] ;  /* 0x00007500ff0877ac */ /* 0x000ee20008000a00 */
[----:B------:R-:W4:Y:S09]  /*4500*/  LDCU.64 UR6, c[0x0][0x3a0] ;  /* 0x00007400ff0677ac */ /* 0x000f320008000a00 */
[----:B------:R-:W-:-:S13]  /*4510*/  @!P0 IADD3 R170, P1, PT, RZ, -R170, RZ ;  /* 0x800000aaffaa8210 */ /* 0x000fda0007f3e0ff */
.L_x_5544:
        /* <DEDUP_REMOVED lines=73> */
.L_x_5541:
        /* <DEDUP_REMOVED lines=8> */
[----:B------:R-:W-:Y:S02]  /*4a30*/  IADD3 R173, PT, PT, R173, -0x1, RZ ;  /* 0xffffffffadad7810 */ /* 0x000fe40007ffe0ff */
        /* <DEDUP_REMOVED lines=8> */
[----:B------:R-:W-:Y:S05]  /*4ac0*/  ISETP.GT.AND P2, PT, R173, R158, PT ;  /* 0x0000009ead00720c */ /* 0x000fea0003f44270 */
        /* <DEDUP_REMOVED lines=247> */
.L_x_5543:
        /* <DEDUP_REMOVED lines=21> */
.L_x_5542:
        /* <DEDUP_REMOVED lines=183> */
[----:B------:R-:W4:Y:S02]  /*6700*/  MUFU.EX2 R144, R144 ;  /* 0x0000009000907308 */ /* 0x000f240000000800 */
[C---:B---3--:R-:W-:Y:S08]  /*6710*/  HMMA.16816.F32.BF16 R28, R96.reuse, R88, R28 ;  /* 0x00000058601c723c */ /* 0x048ff0000004181c */
[----:B------:R-:W3:Y:S01]  /*6720*/  MUFU.EX2 R145, R145 ;  /* 0x0000009100917308 */ /* 0x000ee20000000800 */
        /* <DEDUP_REMOVED lines=33> */
[----:B------:R-:W-:Y:S01]  /*6940*/  FADD.FTZ R143, R142, R143 ;  /* 0x0000008f8e8f7221 */ /* 0x000fe20000010000 */
[----:B------:R-:W-:Y:S04]  /*6950*/  FADD.FTZ R0, R144, R141 ;  /* 0x0000008d90007221 */ /* 0x000fe80000010000 */
[----:B---3--:R-:W-:Y:S01]  /*6960*/  FADD.FTZ R0, R145, R0 ;  /* 0x0000000091007221 */ /* 0x008fe20000010000 */
[C---:B-1----:R-:W-:Y:S03]  /*6970*/  HMMA.16816.F32.BF16 R4, R68.reuse, R72, R4 ;  /* 0x000000484404723c */ /* 0x042fe60000041804 */
[----:B------:R-:W1:Y:S05]  /*6980*/  MUFU.EX2 R103, R103 ;  /* 0x0000006700677308 */ /* 0x000e6a0000000800 */
[C---:B------:R-:W-:Y:S01]  /*6990*/  HMMA.16816.F32.BF16 R8, R68.reuse, R74, R8 ;  /* 0x0000004a4408723c */ /* 0x040fe20000041808 */
[----:B------:R-:W3:Y:S04]  /*69a0*/  LDSM.16.MT88.4 R72, [R148+0xa800] ;  /* 0x00a800009448783b */ /* 0x000ee80000004200 */
[----:B------:R-:W-:Y:S03]  /*69b0*/  MUFU.EX2 R176, R176 ;  /* 0x000000b000b07308 */ /* 0x000fe60000000800 */
[C---:B------:R-:W-:Y:S07]  /*69c0*/  HMMA.16816.F32.BF16 R12, R68.reuse, R80, R12 ;  /* 0x00000050440c723c */ /* 0x040fee000004180c */
        /* <DEDUP_REMOVED lines=34> */
[C---:B--2---:R-:W-:Y:S03]  /*6bf0*/  HMMA.16816.F32.BF16 R4, R68.reuse, R76, R4 ;  /* 0x0000004c4404723c */ /* 0x044fe60000041804 */
[----:B------:R-:W-:Y:S04]  /*6c00*/  FADD.FTZ R181, R181, R180 ;  /* 0x000000b4b5b57221 */ /* 0x000fe80000010000 */
[----:B------:R-:W-:Y:S01]  /*6c10*/  FADD.FTZ R104, R104, R181 ;  /* 0x000000b568687221 */ /* 0x000fe20000010000 */
[C---:B------:R-:W-:Y:S01]  /*6c20*/  HMMA.16816.F32.BF16 R8, R68.reuse, R78, R8 ;  /* 0x0000004e4408723c */ /* 0x040fe20000041808 */
[----:B------:R-:W1:Y:S02]  /*6c30*/  LDSM.16.MT88.4 R76, [R148+0xb000] ;  /* 0x00b00000944c783b */ /* 0x000e640000004200 */
[----:B------:R-:W-:Y:S04]  /*6c40*/  FADD.FTZ R103, R103, R104 ;  /* 0x0000006867677221 */ /* 0x000fe80000010000 */
[----:B------:R-:W-:Y:S01]  /*6c50*/  FADD.FTZ R102, R102, R103 ;  /* 0x0000006766667221 */ /* 0x000fe20000010000 */
[C---:B------:R-:W-:Y:S03]  /*6c60*/  HMMA.16816.F32.BF16 R12, R68.reuse, R88, R12 ;  /* 0x00000058440c723c */ /* 0x040fe6000004180c */
[----:B------:R-:W-:Y:S05]  /*6c70*/  FADD.FTZ R175, R101, R102 ;  /* 0x0000006665af7221 */ /* 0x000fea0000010000 */
[C---:B------:R-:W-:Y:S08]  /*6c80*/  HMMA.16816.F32.BF16 R16, R68.reuse, R90, R16 ;  /* 0x0000005a4410723c */ /* 0x040ff00000041810 */
        /* <DEDUP_REMOVED lines=42> */
.L_x_5540:
        /* <DEDUP_REMOVED lines=24> */
[----:B------:R-:W2:Y:S01]  /*70b0*/  MUFU.RCP R8, R7 ;  /* 0x0000000700087308 */ /* 0x000ea20000001000 */
[----:B----4-:R-:W-:Y:S01]  /*70c0*/  FADD.FTZ R6, R9, R6 ;  /* 0x0000000609067221 */ /* 0x010fe20000010000 */
[----:B------:R-:W-:Y:S01]  /*70d0*/  LOP3.LUT R9, R2, 0x1f8, RZ, 0xc0, !PT ;  /* 0x000001f802097812 */ /* 0x000fe200078ec0ff */
[----:B------:R-:W-:Y:S01]  /*70e0*/  BAR.SYNC.DEFER_BLOCKING 0x0 ;  /* 0x0000000000007b1d */ /* 0x000fe20000010000 */
[----:B------:R-:W-:-:S02]  /*70f0*/  FSETP.NE.FTZ.AND P1, PT, R7, RZ, PT ;  /* 0x000000ff0700720b */ /* 0x000fc40003f35000 */
[----:B------:R-:W-:Y:S02]  /*7100*/  FSETP.NE.FTZ.AND P0, PT, R6, RZ, PT ;  /* 0x000000ff0600720b */ /* 0x000fe40003f15000 */
[----:B------:R-:W-:Y:S01]  /*7110*/  LOP3.LUT R9, R9, 0x38, R10, 0x78, !PT ;  /* 0x0000003809097812 */ /* 0x000fe200078e780a */
[----:B------:R-:W-:Y:S01]  /*7120*/  MUFU.RCP R5, R6 ;  /* 0x0000000600057308 */ /* 0x000fe20000001000 */
[----:B------:R-:W-:Y:S02]  /*7130*/  LOP3.LUT R102, R102, 0x10, RZ, 0xc0, !PT ;  /* 0x0000001066667812 */ /* 0x000fe400078ec0ff */
[----:B------:R-:W-:Y:S02]  /*7140*/  R2P PR, R0, 0x1c ;  /* 0x0000001c00007804 */ /* 0x000fe40000000000 */
[----:B------:R-:W-:Y:S02]  /*7150*/  LOP3.LUT R4, R11, R4, RZ, 0xfc, !PT ;  /* 0x000000040b047212 */ /* 0x000fe400078efcff */
[----:B------:R-:W-:Y:S01]  /*7160*/  LEA R102, R9, R102, 0x2 ;  /* 0x0000006609667211 */ /* 0x000fe200078e10ff */
[----:B------:R-:W4:Y:S01]  /*7170*/  @P1 MUFU.LG2 R7, R7 ;  /* 0x0000000700071308 */ /* 0x000f220000000c00 */
[----:B--2---:R-:W-:Y:S01]  /*7180*/  FSEL R8, R8, 1, P1 ;  /* 0x3f80000008087808 */ /* 0x004fe20000800000 */
[----:B------:R-:W2:Y:S01]  /*7190*/  @P0 LDC R18, c[0x0][0x458] ;  /* 0x00011600ff120b82 */ /* 0x000ea20000000800 */
[----:B------:R-:W-:-:S02]  /*71a0*/  MOV R9, 0x40 ;  /* 0x0000004000097802 */ /* 0x000fc40000000f00 */
[----:B------:R-:W-:Y:S01]  /*71b0*/  MOV R11, 0x20 ;  /* 0x00000020000b7802 */ /* 0x000fe20000000f00 */
        /* <DEDUP_REMOVED lines=32> */
[----:B------:R-:W-:Y:S01]  /*73c0*/  SHF.R.U32.HI R101, RZ, 0x2, R0 ;  /* 0x00000002ff657819 */ /* 0x000fe20000011600 */
[----:B------:R-:W5:Y:S01]  /*73d0*/  @P0 MUFU.LG2 R6, R6 ;  /* 0x0000000600060308 */ /* 0x000f620000000c00 */
[----:B------:R-:W-:Y:S01]  /*73e0*/  LOP3.LUT R10, R10, 0x30, RZ, 0xc0, !PT ;  /* 0x000000300a0a7812 */ /* 0x000fe200078ec0ff */
[----:B----4-:R-:W-:Y:S01]  /*73f0*/  @P1 FMUL.FTZ R7, R7, 0.69314718246459960938 ;  /* 0x3f31721807071820 */ /* 0x010fe20000410000 */
[----:B------:R-:W-:-:S02]  /*7400*/  LEA R8, R4, UR7, 0x2 ;  /* 0x0000000704087c11 */ /* 0x000fc4000f8e10ff */
[----:B------:R-:W-:Y:S02]  /*7410*/  FSEL R5, R5, 1, P0 ;  /* 0x3f80000005057808 */ /* 0x000fe40000000000 */
[----:B------:R-:W-:Y:S01]  /*7420*/  SEL R13, R9, 0xffffffc0, !P3 ;  /* 0xffffffc0090d7807 */ /* 0x000fe20005800000 */
[----:B------:R-:W-:Y:S01]  /*7430*/  STS.64 [R8], R96 ;  /* 0x0000006008007388 */ /* 0x000fe20000000a00 */
[----:B------:R-:W-:Y:S01]  /*7440*/  SEL R11, R11, 0xffffffe0, !P2 ;  /* 0xffffffe00b0b7807 */ /* 0x000fe20005000000 */
[C---:B------:R-:W-:Y:S01]  /*7450*/  FMUL.FTZ R98, R5.reuse, R98 ;  /* 0x0000006205627220 */ /* 0x040fe20000410000 */
[----:B------:R-:W-:Y:S01]  /*7460*/  LOP3.LUT R101, R10, 0x7, R101, 0xf8, !PT ;  /* 0x000000070a657812 */ /* 0x000fe200078ef865 */
[C---:B------:R-:W-:Y:S01]  /*7470*/  FMUL.FTZ R99, R5.reuse, R99 ;  /* 0x0000006305637220 */ /* 0x040fe20000410000 */
[C---:B------:R-:W-:Y:S01]  /*7480*/  IADD3 R12, PT, PT, R8.reuse, 0x80, RZ ;  /* 0x00000080080c7810 */ /* 0x040fe20007ffe0ff */
[----:B------:R-:W-:Y:S01]  /*7490*/  FMUL.FTZ R94, R5, R94 ;  /* 0x0000005e055e7220 */ /* 0x000fe20000410000 */
[----:B------:R-:W-:Y:S01]  /*74a0*/  IADD3 R10, PT, PT, R13, R8, RZ ;  /* 0x000000080d0a7210 */ /* 0x000fe20007ffe0ff */
[C---:B------:R-:W-:Y:S01]  /*74b0*/  FMUL.FTZ R95, R5.reuse, R95 ;  /* 0x0000005f055f7220 */ /* 0x040fe20000410000 */
[----:B------:R-:W-:Y:S01]  /*74c0*/  @P4 IADD3 R12, PT, PT, R8, -0x80, RZ ;  /* 0xffffff80080c4810 */ /* 0x000fe20007ffe0ff */
[----:B------:R-:W-:Y:S01]  /*74d0*/  FMUL.FTZ R90, R5, R90 ;  /* 0x0000005a055a7220 */ /* 0x000fe20000410000 */
[----:B------:R-:W-:Y:S01]  /*74e0*/  IADD3 R9, PT, PT, R11, R8, RZ ;  /* 0x000000080b097210 */ /* 0x000fe20007ffe0ff */
        /* <DEDUP_REMOVED lines=15> */
[----:B------:R-:W-:Y:S01]  /*75e0*/  FMUL.FTZ R71, R5, R71 ;  /* 0x0000004705477220 */ /* 0x000fe20000410000 */
[----:B------:R-:W-:Y:S01]  /*75f0*/  IADD3 R11, PT, PT, R11, R16, RZ ;  /* 0x000000100b0b7210 */ /* 0x000fe20007ffe0ff */
        /* <DEDUP_REMOVED lines=22> */
[----:B------:R-:W1:Y:S01]  /*7760*/  @P1 LDC R13, c[0x0][0x458] ;  /* 0x00011600ff0d1b82 */ /* 0x000e620000000800 */
[----:B-----5:R-:W-:Y:S01]  /*7770*/  @P0 FMUL.FTZ R6, R6, 0.69314718246459960938 ;  /* 0x3f31721806060820 */ /* 0x020fe20000410000 */
[----:B------:R-:W-:Y:S04]  /*7780*/  STS.64 [R12+0x800], R82 ;  /* 0x000800520c007388 */ /* 0x000fe80000000a00 */
[----:B------:R-:W-:Y:S02]  /*7790*/  STS.64 [R15], R76 ;  /* 0x0000004c0f007388 */ /* 0x000fe40000000a00 */
[----:B----4-:R-:W3:Y:S02]  /*77a0*/  LDC.64 R88, c[0x0][0x430] ;  /* 0x00010c00ff587b82 */ /* 0x010ee40000000a00 */
[----:B------:R-:W-:Y:S04]  /*77b0*/  STS.64 [R15+0x800], R78 ;  /* 0x0008004e0f007388 */ /* 0x000fe80000000a00 */
[----:B------:R-:W-:Y:S04]  /*77c0*/  STS.64 [R16], R72 ;  /* 0x0000004810007388 */ /* 0x000fe80000000a00 */
[----:B------:R-:W-:Y:S04]  /*77d0*/  STS.64 [R16+0x800], R74 ;  /* 0x0008004a10007388 */ /* 0x000fe80000000a00 */
[----:B------:R4:W-:Y:S04]  /*77e0*/  STS.64 [R11], R68 ;  /* 0x000000440b007388 */ /* 0x0009e80000000a00 */
[----:B------:R5:W-:Y:S04]  /*77f0*/  STS.64 [R11+0x800], R70 ;  /* 0x000800460b007388 */ /* 0x000be80000000a00 */
[----:B------:R1:W-:Y:S01]  /*7800*/  STS.64 [R8+0x4000], R36 ;  /* 0x0040002408007388 */ /* 0x0003e20000000a00 */
[----:B---3--:R-:W-:-:S03]  /*7810*/  IMAD R167, R88, UR6, R167 ;  /* 0x0000000658a77c24 */ /* 0x008fc6000f8e02a7 */
[----:B------:R3:W-:Y:S04]  /*7820*/  STS.64 [R8+0x4800], R38 ;  /* 0x0048002608007388 */ /* 0x0007e80000000a00 */
[----:B------:R3:W-:Y:S04]  /*7830*/  STS.64 [R9+0x4000], R40 ;  /* 0x0040002809007388 */ /* 0x0007e80000000a00 */
[----:B------:R3:W-:Y:S04]  /*7840*/  STS.64 [R9+0x4800], R42 ;  /* 0x0048002a09007388 */ /* 0x0007e80000000a00 */
[----:B------:R3:W-:Y:S01]  /*7850*/  STS.64 [R10+0x4000], R44 ;  /* 0x0040002c0a007388 */ /* 0x0007e20000000a00 */
[----:B----4-:R-:W-:-:S03]  /*7860*/  MOV R68, 0xff800000 ;  /* 0xff80000000447802 */ /* 0x010fc60000000f00 */
[----:B------:R3:W-:Y:S01]  /*7870*/  STS.64 [R10+0x4800], R46 ;  /* 0x0048002e0a007388 */ /* 0x0007e20000000a00 */
[----:B--2---:R-:W-:Y:S01]  /*7880*/  @P0 FFMA.FTZ R68, R3, R18, R6 ;  /* 0x0000001203440223 */ /* 0x004fe20000010006 */
[----:B------:R-:W-:Y:S01]  /*7890*/  LOP3.LUT P0, RZ, R0, 0x3, RZ, 0xc0, !PT ;  /* 0x0000000300ff7812 */ /* 0x000fe2000780c0ff */
[----:B-----5:R-:W-:Y:S01]  /*78a0*/  IMAD R70, R167, UR5, R166 ;  /* 0x00000005a7467c24 */ /* 0x020fe2000f8e02a6 */
[----:B------:R3:W-:Y:S01]  /*78b0*/  STS.64 [R14+0x4000], R48 ;  /* 0x004000300e007388 */ /* 0x0007e20000000a00 */
[----:B------:R-:W-:Y:S01]  /*78c0*/  MOV R69, 0xff800000 ;  /* 0xff80000000457802 */ /* 0x000fe20000000f00 */
[----:B-1----:R-:W-:Y:S01]  /*78d0*/  @P1 FFMA.FTZ R69, R100, R13, R7 ;  /* 0x0000000d64451223 */ /* 0x002fe20000010007 */
[----:B------:R-:W-:Y:S01]  /*78e0*/  IMAD R70, R70, R89, R164 ;  /* 0x0000005946467224 */ /* 0x000fe200078e02a4 */
[----:B------:R3:W-:Y:S03]  /*78f0*/  STS.64 [R14+0x4800], R50 ;  /* 0x004800320e007388 */ /* 0x0007e60000000a00 */
        /* <DEDUP_REMOVED lines=38> */
.L_x_5546:
[----:B------:R-:W-:Y:S05]  /*7b60*/  BSYNC.RECONVERGENT B0 ;  /* 0x0000000000007941 */ /* 0x000fea0003800200 */
.L_x_5545:
        /* <DEDUP_REMOVED lines=25> */
.L_x_5547:
        /* <DEDUP_REMOVED lines=16> */
.L_x_7247:


//--------------------- .text._ZN5flash24flash_fwd_splitkv_kernelI23Flash_fwd_kernel_traitsILi128ELi64ELi64ELi4ELb0ELb0EN7cutlass10bfloat16_tE19Flash_kernel_traitsILi128ELi64ELi64ELi4ES3_EELb1ELb0ELb0ELb0ELb1ELb0ELb0ELb0EEEvNS_16Flash_fwd_paramsE --------------------------
	.section	.text._ZN5flash24flash_fwd_splitkv_kernelI23Flash_fwd_kernel_traitsILi128ELi64ELi64ELi4ELb0ELb0EN7cutlass10bfloat16_tE19Flash_kernel_traitsILi128ELi64ELi64ELi4ES3_EELb1ELb0ELb0ELb0ELb1ELb0ELb0ELb0EEEvNS_16Flash_fwd_paramsE,"ax",@progbits
	.align	128
        .global         _ZN5flash24flash_fwd_splitkv_kernelI23Flash_fwd_kernel_traitsILi128ELi64ELi64ELi4ELb0ELb0EN7cutlass10bfloat16_tE19Flash_kernel_traitsILi128ELi64ELi64ELi4ES3_EELb1ELb0ELb0ELb0ELb1ELb0ELb0ELb0EEEvNS_16Flash_fwd_paramsE
        .type           _ZN5flash24flash_fwd_splitkv_kernelI23Flash_fwd_kernel_traitsILi128ELi64ELi64ELi4ELb0ELb0EN7cutlass10bfloat16_tE19Flash_kernel_traitsILi128ELi64ELi64ELi4ES3_EELb1ELb0ELb0ELb0ELb1ELb0ELb0ELb0EEEvNS_16Flash_fwd_paramsE,@function
        .size           _ZN5flash24flash_fwd_splitkv_kernelI23Flash_fwd_kernel_traitsILi128ELi64ELi64ELi4ELb0ELb0EN7cutlass10bfloat16_tE19Flash_kernel_traitsILi128ELi64ELi64ELi4ES3_EELb1ELb0ELb0ELb0ELb1ELb0ELb0ELb0EEEvNS_16Flash_fwd_paramsE,(.L_x_7248 - _ZN5flash24flash_fwd_splitkv_kernelI23Flash_fwd_kernel_traitsILi128ELi64ELi64ELi4ELb0ELb0EN7cutlass10bfloat16_tE19Flash_kernel_traitsILi128ELi64ELi64ELi4ES3_EELb1ELb0ELb0ELb0ELb1ELb0ELb0ELb0EEEvNS_16Flash_fwd_paramsE)
        .other          _ZN5flash24flash_fwd_splitkv_kernelI23Flash_fwd_kernel_traitsILi128ELi64ELi64ELi4ELb0ELb0EN7cutlass10bfloat16_tE19Flash_kernel_traitsILi128ELi64ELi64ELi4ES3_EELb1ELb0ELb0ELb0ELb1ELb0ELb0ELb0EEEvNS_16Flash_fwd_paramsE,@"STO_CUDA_ENTRY STV_DEFAULT"
_ZN5flash24flash_fwd_splitkv_kernelI23Flash_fwd_kernel_traitsILi128ELi64ELi64ELi4ELb0ELb0EN7cutlass10bfloat16_tE19Flash_kernel_traitsILi128ELi64ELi64ELi4ES3_EELb1ELb0ELb0ELb0ELb1ELb0ELb0ELb0EEEvNS_16Flash_fwd_paramsE:
.text._ZN5flash24flash_fwd_splitkv_kernelI23Flash_fwd_kernel_traitsILi128ELi64ELi64ELi4ELb0ELb0EN7cutlass10bfloat16_tE19Flash_kernel_traitsILi128ELi64ELi64ELi4ES3_EELb1ELb0ELb0ELb0ELb1ELb0ELb0ELb0EEEvNS_16Flash_fwd_paramsE:
        /* <DEDUP_REMOVED lines=51> */
.L_x_5548:
        /* <DEDUP_REMOVED lines=39> */
[----:B-1----:R-:W-:-:S04]  /*05a0*/  @P0 IMAD.WIDE.U32 R8, R158, R2, RZ ;  /* 0x000000029e080225 */ /* 0x002fc800078e00ff */
[----:B------:R-:W-:-:S04]  /*05b0*/  IMAD.WIDE.U32 R10, R160, R2, R10 ;  /* 0x00000002a00a7225 */ /* 0x000fc800078e000a */
[C---:B-----5:R-:W-:Y:S01]  /*05c0*/  @!P0 IMAD.WIDE.U32 R6, R159.reuse, R4, RZ ;  /* 0x000000049f068225 */ /* 0x060fe200078e00ff */
[----:B------:R-:W-:Y:S02]  /*05d0*/  @P0 MOV R6, R8 ;  /* 0x0000000800060202 */ /* 0x000fe40000000f00 */
[----:B------:R-:W-:Y:S01]  /*05e0*/  IADD3 R8, PT, PT, R0, 0x10, RZ ;  /* 0x0000001000087810 */ /* 0x000fe20007ffe0ff */
[----:B------:R-:W-:Y:S02]  /*05f0*/  @!P0 IMAD R5, R159, R5, R7 ;  /* 0x000000059f058224 */ /* 0x000fe400078e0207 */
[-C--:B------:R-:W-:Y:S01]  /*0600*/  @P0 IMAD R5, R158, R3.reuse, R9 ;  /* 0x000000039e050224 */ /* 0x080fe200078e0209 */
[----:B------:R-:W-:Y:S01]  /*0610*/  IADD3 R10, P0, PT, R6, R10, RZ ;  /* 0x0000000a060a7210 */ /* 0x000fe20007f1e0ff */
[----:B------:R-:W-:Y:S01]  /*0620*/  IMAD R4, R160, R3, R11 ;  /* 0x00000003a0047224 */ /* 0x000fe200078e020b */
[----:B------:R-:W-:Y:S01]  /*0630*/  ISETP.GE.AND P3, PT, R8, R97, PT ;  /* 0x000000610800720c */ /* 0x000fe20003f66270 */
[C---:B------:R-:W-:Y:S01]  /*0640*/  VIADD R6, R0.reuse, 0x20 ;  /* 0x0000002000067836 */ /* 0x040fe20000000000 */
[----:B------:R-:W-:-:S02]  /*0650*/  IADD3 R8, PT, PT, R0, 0x30, RZ ;  /* 0x0000003000087810 */ /* 0x000fc40007ffe0ff */
[----:B------:R-:W-:Y:S01]  /*0660*/  IADD3.X R11, PT, PT, R5, R4, RZ, P0, !PT ;  /* 0x00000004050b7210 */ /* 0x000fe200007fe4ff */
[----:B--2---:R-:W-:Y:S01]  /*0670*/  IMAD R5, R159, UR7, R30 ;  /* 0x000000079f057c24 */ /* 0x004fe2000f8e021e */
[-C--:B------:R-:W-:Y:S02]  /*0680*/  ISETP.GE.AND P0, PT, R0, R97.reuse, PT ;  /* 0x000000610000720c */ /* 0x080fe40003f06270 */
[-C--:B------:R-:W-:Y:S01]  /*0690*/  ISETP.GE.AND P2, PT, R6, R97.reuse, PT ;  /* 0x000000610600720c */ /* 0x080fe20003f46270 */
[----:B---3--:R-:W-:Y:S01]  /*06a0*/  IMAD.WIDE.U32 R10, R30, UR4, R10 ;  /* 0x000000041e0a7c25 */ /* 0x008fe2000f8e000a */
[----:B------:R-:W-:-:S03]  /*06b0*/  ISETP.GE.AND P1, PT, R8, R97, PT ;  /* 0x000000610800720c */ /* 0x000fc60003f26270 */
[----:B----4-:R-:W-:Y:S02]  /*06c0*/  IMAD R5, R5, UR6, R160 ;  /* 0x0000000605057c24 */ /* 0x010fe4000f8e02a0 */
[----:B------:R-:W-:-:S04]  /*06d0*/  IMAD R31, R30, UR5, R11 ;  /* 0x000000051e1f7c24 */ /* 0x000fc8000f8e020b */
[----:B------:R-:W-:Y:S05]  /*06e0*/  @P0 BRA `(.L_x_5551) ;  /* 0x0000000000200947 */ /* 0x000fea0003800000 */
        /* <DEDUP_REMOVED lines=8> */
.L_x_5551:
[----:B------:R-:W-:Y:S05]  /*0770*/  BSYNC.RECONVERGENT B0 ;  /* 0x0000000000007941 */ /* 0x000fea0003800200 */
.L_x_5550:
        /* <DEDUP_REMOVED lines=15> */
.L_x_5553:
[----:B------:R-:W-:Y:S05]  /*0870*/  BSYNC.RECONVERGENT B0 ;  /* 0x0000000000007941 */ /* 0x000fea0003800200 */
.L_x_5552:
        /* <DEDUP_REMOVED lines=15> */
.L_x_5555:
[----:B------:R-:W-:Y:S05]  /*0970*/  BSYNC.RECONVERGENT B0 ;  /* 0x0000000000007941 */ /* 0x000fea0003800200 */
.L_x_5554:
[----:B------:R-:W-:Y:S04]  /*0980*/  BSSY.RECONVERGENT B0, `(.L_x_5556) ;  /* 0x000000e000007945 */ /* 0x000fe80003800200 */
[----:B------:R-:W-:Y:S05]  /*0990*/  @P1 BRA `(.L_x_5557) ;  /* 0x0000000000301947 */ /* 0x000fea0003800000 */
[----:B------:R-:W4:Y:S01]  /*09a0*/  LDCU.64 UR4, c[0x0][0x3f0] ;  /* 0x00007e00ff0477ac */ /* 0x000f220008000a00 */
[----:B--23--:R-:W-:Y:S02]  /*09b0*/  IADD3 R7, P0, PT, R0, 0x30, RZ ;  /* 0x0000003000077810 */ /* 0x00cfe40007f1e0ff */
[----:B------:R-:W-:Y:S02]  /*09c0*/  MOV R11, R31 ;  /* 0x0000001f000b7202 */ /* 0x000fe40000000f00 */
[----:B-1----:R-:W-:Y:S01]  /*09d0*/  IADD3.X R9, PT, PT, RZ, RZ, RZ, P0, !PT ;  /* 0x000000ffff097210 */ /* 0x002fe200007fe4ff */
        /* <DEDUP_REMOVED lines=8> */
.L_x_5557:
[----:B------:R-:W-:Y:S05]  /*0a60*/  BSYNC.RECONVERGENT B0 ;  /* 0x0000000000007941 */ /* 0x000fea0003800200 */
.L_x_5556:
        /* <DEDUP_REMOVED lines=20> */
.L_x_5549:
        /* <DEDUP_REMOVED lines=11> */
.L_x_5558:
[----:B------:R-:W-:Y:S05]  /*0c60*/  BRA.U !UP1, `(.L_x_5559) ;  /* 0x0000000509807547 */ /* 0x000fea000b800000 */
[----:B------:R-:W1:Y:S01]  /*0c70*/  LDC R11, c[0x0][0x4f0] ;  /* 0x00013c00ff0b7b82 */ /* 0x000e620000000800 */
[----:B------:R-:W-:Y:S01]  /*0c80*/  LEA R0, R101, 0xffffffc0, 0x6 ;  /* 0xffffffc065007811 */ /* 0x000fe200078e30ff */
[----:B------:R-:W2:Y:S03]  /*0c90*/  LDCU.64 UR4, c[0x0][0x4e8] ;  /* 0x00009d00ff0477ac */ /* 0x000ea60008000a00 */
[----:B-----5:R-:W-:Y:S01]  /*0ca0*/  IABS R2, R0 ;  /* 0x0000000000027213 */ /* 0x020fe20000000000 */
[----:B------:R-:W-:Y:S01]  /*0cb0*/  IMAD.MOV.U32 R8, RZ, RZ, RZ ;  /* 0x000000ffff087224 */ /* 0x000fe200078e00ff */
        /* <DEDUP_REMOVED lines=32> */
[----:B------:R-:W4:Y:S01]  /*0ec0*/  LDG.E R6, desc[UR16][R12.64] ;  /* 0x000000100c067981 */ /* 0x000f22000c1e1900 */
[----:B--2---:R-:W-:Y:S01]  /*0ed0*/  IABS R2, R3 ;  /* 0x0000000300027213 */ /* 0x004fe20000000000 */
[----:B------:R-:W-:Y:S01]  /*0ee0*/  IMAD.MOV R7, RZ, RZ, -R7 ;  /* 0x000000ffff077224 */ /* 0x000fe200078e0a07 */
[----:B---3--:R-:W-:Y:S01]  /*0ef0*/  MOV R28, UR10 ;  /* 0x0000000a001c7c02 */ /* 0x008fe20008000f00 */
[----:B----4-:R-:W-:Y:S01]  /*0f00*/  IMAD.U32 R102, RZ, RZ, UR12 ;  /* 0x0000000cff667e24 */ /* 0x010fe2000f8e00ff */
        /* <DEDUP_REMOVED lines=54> */
.L_x_5559:
        /* <DEDUP_REMOVED lines=15> */
.L_x_5561:
[----:B------:R-:W2:Y:S01]  /*1360*/  LDC.64 R102, c[0x0][0x3b8] ;  /* 0x0000ee00ff667b82 */ /* 0x000ea20000000a00 */
[----:B-1----:R-:W-:-:S05]  /*1370*/  IADD3 R4, PT, PT, R0, R3, RZ ;  /* 0x0000000300047210 */ /* 0x002fca0007ffe0ff */
[C---:B--2---:R-:W-:Y:S02]  /*1380*/  IMAD R9, R4.reuse, R103, RZ ;  /* 0x0000006704097224 */ /* 0x044fe400078e02ff */
[----:B------:R-:W-:-:S05]  /*1390*/  IMAD.WIDE.U32 R4, R4, R102, RZ ;  /* 0x0000006604047225 */ /* 0x000fca00078e00ff */
[----:B------:R-:W-:Y:S02]  /*13a0*/  IADD3 R9, PT, PT, R5, R9, RZ ;  /* 0x0000000905097210 */ /* 0x000fe40007ffe0ff */
[----:B------:R-:W-:Y:S02]  /*13b0*/  MOV R8, R4 ;  /* 0x0000000400087202 */ /* 0x000fe40000000f00 */
.L_x_5562:
        /* <DEDUP_REMOVED lines=14> */
.L_x_5563:
[----:B------:R-:W1:Y:S01]  /*14a0*/  LDC.64 R28, c[0x0][0x3c0] ;  /* 0x0000f000ff1c7b82 */ /* 0x000e620000000a00 */
[----:B------:R-:W-:-:S05]  /*14b0*/  IADD3 R3, PT, PT, R0, R3, RZ ;  /* 0x0000000300037210 */ /* 0x000fca0007ffe0ff */
[C---:B-1----:R-:W-:Y:S02]  /*14c0*/  IMAD R11, R3.reuse, R29, RZ ;  /* 0x0000001d030b7224 */ /* 0x042fe400078e02ff */
[----:B-----5:R-:W-:-:S05]  /*14d0*/  IMAD.WIDE.U32 R2, R3, R28, RZ ;  /* 0x0000001c03027225 */ /* 0x020fca00078e00ff */
[----:B------:R-:W-:Y:S02]  /*14e0*/  IADD3 R11, PT, PT, R3, R11, RZ ;  /* 0x0000000b030b7210 */ /* 0x000fe40007ffe0ff */
[----:B------:R-:W-:-:S07]  /*14f0*/  MOV R10, R2 ;  /* 0x00000002000a7202 */ /* 0x000fce0000000f00 */
.L_x_5564:
[----:B------:R-:W1:Y:S01]  /*1500*/  LDC R7, c[0x0][0x3e8] ;  /* 0x0000fa00ff077b82 */ /* 0x000e620000000800 */
        /* <DEDUP_REMOVED lines=26> */
[----:B------:R-:W-:-:S04]  /*16b0*/  IMAD.WIDE.U32 R8, R0, R102, R8 ;  /* 0x0000006600087225 */ /* 0x000fc800078e0008 */
[----:B------:R-:W-:Y:S01]  /*16c0*/  @!P1 IMAD.MOV R6, RZ, RZ, -R6 ;  /* 0x000000ffff069224 */ /* 0x000fe200078e0a06 */
[----:B------:R-:W-:Y:S01]  /*16d0*/  @!P0 LOP3.LUT R6, RZ, R7, RZ, 0x33, !PT ;  /* 0x00000007ff068212 */ /* 0x000fe200078e33ff */
[C---:B------:R-:W-:Y:S02]  /*16e0*/  IMAD R11, R0.reuse, R29, R11 ;  /* 0x0000001d000b7224 */ /* 0x040fe400078e020b */
[----:B------:R-:W-:Y:S01]  /*16f0*/  IMAD R9, R0, R103, R9 ;  /* 0x0000006700097224 */ /* 0x000fe200078e0209 */
        /* <DEDUP_REMOVED lines=9> */
.L_x_5560:
        /* <DEDUP_REMOVED lines=9> */
[----:B------:R-:W-:Y:S01]  /*1820*/  IMAD.WIDE.U32 R34, R35, 0x40, R14 ;  /* 0x0000004023227825 */ /* 0x000fe200078e000e */
[C---:B------:R-:W-:Y:S01]  /*1830*/  IADD3 R13, PT, PT, R14.reuse, 0x30, RZ ;  /* 0x000000300e0d7810 */ /* 0x040fe20007ffe0ff */
[----:B------:R-:W2:Y:S01]  /*1840*/  LDCU.64 UR6, c[0x0][0x388] ;  /* 0x00007100ff0677ac */ /* 0x000ea20008000a00 */
[-C--:B------:R-:W-:Y:S01]  /*1850*/  ISETP.GE.AND P5, PT, R17, R152.reuse, PT ;  /* 0x000000981100720c */ /* 0x080fe20003fa6270 */
[----:B------:R-:W3:Y:S01]  /*1860*/  @P0 LDC.64 R4, c[0x0][0x3b0] ;  /* 0x0000ec00ff040b82 */ /* 0x000ee20000000a00 */
[----:B------:R-:W-:Y:S01]  /*1870*/  VIADD R15, R14, 0x20 ;  /* 0x000000200e0f7836 */ /* 0x000fe20000000000 */
[----:B------:R-:W-:Y:S01]  /*1880*/  ISETP.GE.AND P3, PT, R13, R152, PT ;  /* 0x000000980d00720c */ /* 0x000fe20003f66270 */
[----:B------:R-:W-:Y:S01]  /*1890*/  IMAD.SHL.U32 R12, R93, 0x40, RZ ;  /* 0x000000405d0c7824 */ /* 0x000fe200078e00ff */
[----:B------:R-:W-:-:S02]  /*18a0*/  IADD3 R26, P2, PT, R21, R26, RZ ;  /* 0x0000001a151a7210 */ /* 0x000fc40007f5e0ff */
[----:B------:R-:W-:Y:S02]  /*18b0*/  ISETP.GE.AND P4, PT, R15, R152, PT ;  /* 0x000000980f00720c */ /* 0x000fe40003f86270 */
[----:B------:R-:W4:Y:S01]  /*18c0*/  @!P0 LDC.64 R6, c[0x0][0x398] ;  /* 0x0000e600ff068b82 */ /* 0x000f220000000a00 */
[----:B------:R-:W-:Y:S02]  /*18d0*/  IADD3 R20, P1, PT, R21, R20, RZ ;  /* 0x0000001415147210 */ /* 0x000fe40007f3e0ff */
[----:B------:R-:W-:Y:S02]  /*18e0*/  SHF.L.U64.HI R92, R102, 0x4, R103 ;  /* 0x00000004665c7819 */ /* 0x000fe40000010267 */
[----:B------:R-:W-:-:S03]  /*18f0*/  LOP3.LUT R150, R12, 0x400, RZ, 0xc0, !PT ;  /* 0x000004000c967812 */ /* 0x000fc600078ec0ff */
[----:B------:R-:W5:Y:S01]  /*1900*/  @!P6 LDC.64 R2, c[0x0][0x3b0] ;  /* 0x0000ec00ff02eb82 */ /* 0x000f620000000a00 */
[----:B---3--:R-:W-:-:S07]  /*1910*/  @P0 IMAD.WIDE.U32 R8, R158, R4, RZ ;  /* 0x000000049e080225 */ /* 0x008fce00078e00ff */
[----:B------:R-:W3:Y:S01]  /*1920*/  @!P5 LDC.64 R10, c[0x0][0x380] ;  /* 0x0000e000ff0adb82 */ /* 0x000ee20000000a00 */
[----:B----4-:R-:W-:-:S04]  /*1930*/  @!P0 IMAD.WIDE.U32 R22, R159, R6, RZ ;  /* 0x000000069f168225 */ /* 0x010fc800078e00ff */
[----:B------:R-:W-:Y:S02]  /*1940*/  @P0 IMAD.MOV.U32 R22, RZ, RZ, R8 ;  /* 0x000000ffff160224 */ /* 0x000fe400078e0008 */
[----:B------:R-:W-:Y:S02]  /*1950*/  @!P0 IMAD R7, R159, R7, R23 ;  /* 0x000000079f078224 */ /* 0x000fe400078e0217 */
[----:B------:R-:W-:Y:S01]  /*1960*/  @P0 IMAD R7, R158, R5, R9 ;  /* 0x000000059e070224 */ /* 0x000fe200078e0209 */
[----:B------:R-:W-:Y:S01]  /*1970*/  IADD3 R22, P0, PT, R21, R22, RZ ;  /* 0x0000001615167210 */ /* 0x000fe20007f1e0ff */
[----:B------:R-:W4:Y:S01]  /*1980*/  @!P6 LDC.64 R4, c[0x0][0x380] ;  /* 0x0000e000ff04eb82 */ /* 0x000f220000000a00 */
[----:B-----5:R-:W-:-:S03]  /*1990*/  @!P6 IMAD R6, R35, R2, RZ ;  /* 0x000000022306e224 */ /* 0x020fc600078e02ff */
[----:B------:R-:W-:Y:S02]  /*19a0*/  IMAD.X R23, RZ, RZ, R7, P0 ;  /* 0x000000ffff177224 */ /* 0x000fe400000e0607 */
[----:B------:R-:W-:Y:S02]  /*19b0*/  @!P6 IMAD R6, R34, R3, R6 ;  /* 0x000000032206e224 */ /* 0x000fe400078e0206 */
[----:B-1----:R-:W-:Y:S01]  /*19c0*/  IMAD.WIDE.U32 R22, R30, UR4, R22 ;  /* 0x000000041e167c25 */ /* 0x002fe2000f8e0016 */
[----:B------:R-:W-:-:S03]  /*19d0*/  UMOV UR4, 0x400 ;  /* 0x0000040000047882 */ /* 0x000fc60000000000 */
[----:B------:R-:W-:Y:S01]  /*19e0*/  IMAD R31, R30, UR5, R23 ;  /* 0x000000051e1f7c24 */ /* 0x000fe2000f8e0217 */
[----:B------:R-:W1:Y:S01]  /*19f0*/  S2UR UR5, SR_CgaCtaId ;  /* 0x00000000000579c3 */ /* 0x000e620000008800 */
[----:B------:R-:W-:Y:S01]  /*1a00*/  @!P6 IMAD.MOV.U32 R30, RZ, RZ, R22 ;  /* 0x000000ffff1ee224 */ /* 0x000fe200078e0016 */
[----:B------:R-:W-:Y:S01]  /*1a10*/  @!P4 MOV R36, R22 ;  /* 0x000000160024c202 */ /* 0x000fe20000000f00 */
[--C-:B------:R-:W-:Y:S02]  /*1a20*/  @!P4 IMAD.MOV.U32 R37, RZ, RZ, R31.reuse ;  /* 0x000000ffff25c224 */ /* 0x100fe400078e001f */
[----:B------:R-:W-:-:S03]  /*1a30*/  @!P6 IMAD.WIDE.U32 R8, R34, R2, R30 ;  /* 0x000000022208e225 */ /* 0x000fc600078e001e */
[----:B------:R-:W5:Y:S01]  /*1a40*/  @!P5 LDC.64 R2, c[0x0][0x3b0] ;  /* 0x0000ec00ff02db82 */ /* 0x000f620000000a00 */
[----:B------:R-:W-:Y:S01]  /*1a50*/  @!P6 IMAD.IADD R6, R9, 0x1, R6 ;  /* 0x000000010906e824 */ /* 0x000fe200078e0206 */
[----:B----4-:R-:W-:Y:S02]  /*1a60*/  @!P6 LEA R32, P0, R8, R4, 0x1 ;  /* 0x000000040820e211 */ /* 0x010fe400078008ff */
[----:B------:R-:W-:Y:S02]  /*1a70*/  LOP3.LUT R4, R0, 0x1f8, RZ, 0xc0, !PT ;  /* 0x000001f800047812 */ /* 0x000fe400078ec0ff */
[----:B------:R-:W-:Y:S02]  /*1a80*/  @!P6 LEA.HI.X R33, R8, R5, R6, 0x1, P0 ;  /* 0x000000050821e211 */ /* 0x000fe400000f0c06 */
[----:B------:R-:W-:Y:S01]  /*1a90*/  @!P5 IADD3 R27, P0, PT, R34, 0x10, RZ ;  /* 0x00000010221bd810 */ /* 0x000fe20007f1e0ff */
[----:B------:R-:W4:Y:S01]  /*1aa0*/  @!P4 LDC.64 R6, c[0x0][0x3b0] ;  /* 0x0000ec00ff06cb82 */ /* 0x000f220000000a00 */
[----:B------:R-:W-:-:S02]  /*1ab0*/  LOP3.LUT R161, R4, 0x38, R93, 0x78, !PT ;  /* 0x0000003804a17812 */ /* 0x000fc400078e785d */
[----:B------:R-:W-:Y:S01]  /*1ac0*/  LOP3.LUT R5, R12, 0x1c0, RZ, 0xc0, !PT ;  /* 0x000001c00c057812 */ /* 0x000fe200078ec0ff */
[--C-:B------:R-:W-:Y:S01]  /*1ad0*/  @!P5 IMAD.X R21, RZ, RZ, R35.reuse, P0 ;  /* 0x000000ffff15d224 */ /* 0x100fe200000e0623 */
[C---:B------:R-:W-:Y:S01]  /*1ae0*/  @!P4 IADD3 R24, P0, PT, R34.reuse, 0x20, RZ ;  /* 0x000000202218c810 */ /* 0x040fe20007f1e0ff */
[----:B-1----:R-:W-:Y:S01]  /*1af0*/  ULEA UR5, UR5, UR4, 0x18 ;  /* 0x0000000405057291 */ /* 0x002fe2000f8ec0ff */
[--C-:B------:R-:W-:Y:S01]  /*1b00*/  LOP3.LUT R161, R161, 0x1e00, R0.reuse, 0xf8, !PT ;  /* 0x00001e00a1a17812 */ /* 0x100fe200078ef800 */
[----:B------:R-:W1:Y:S01]  /*1b10*/  @!P3 LDC.64 R8, c[0x0][0x3b0] ;  /* 0x0000ec00ff08bb82 */ /* 0x000e620000000a00 */
[----:B------:R-:W-:Y:S01]  /*1b20*/  LOP3.LUT R0, R5, 0x38, R0, 0xf8, !PT ;  /* 0x0000003805007812 */ /* 0x000fe200078ef800 */
[----:B------:R-:W-:Y:S01]  /*1b30*/  @!P4 IMAD.X R23, RZ, RZ, R35, P0 ;  /* 0x000000ffff17c224 */ /* 0x000fe200000e0623 */
[----:B------:R-:W-:Y:S01]  /*1b40*/  @!P3 IADD3 R19, P0, PT, R34, 0x30, RZ ;  /* 0x000000302213b810 */ /* 0x000fe20007f1e0ff */
[----:B------:R-:W-:Y:S01]  /*1b50*/  @!P5 IMAD.MOV.U32 R34, RZ, RZ, R22 ;  /* 0x000000ffff22d224 */ /* 0x000fe200078e0016 */
[----:B------:R-:W-:Y:S01]  /*1b60*/  LEA R161, R161, UR5, 0x1 ;  /* 0x00000005a1a17c11 */ /* 0x000fe2000f8e08ff */
[----:B-----5:R-:W-:-:S02]  /*1b70*/  @!P5 IMAD R4, R21, R2, RZ ;  /* 0x000000021504d224 */ /* 0x020fc400078e02ff */
[----:B------:R-:W-:Y:S02]  /*1b80*/  @!P3 IMAD.X R21, RZ, RZ, R35, P0 ;  /* 0x000000ffff15b224 */ /* 0x000fe400000e0623 */
[----:B------:R-:W-:Y:S01]  /*1b90*/  @!P5 IMAD.MOV.U32 R35, RZ, RZ, R31 ;  /* 0x000000ffff23d224 */ /* 0x000fe200078e001f */
[----:B------:R-:W-:Y:S01]  /*1ba0*/  @!PT LDS RZ, [RZ] ;  /* 0x00000000fffff984 */ /* 0x000fe20000000800 */
[----:B------:R-:W-:Y:S01]  /*1bb0*/  @!PT LDS RZ, [RZ] ;  /* 0x00000000fffff984 */ /* 0x000fe20000000800 */
[----:B------:R-:W-:Y:S01]  /*1bc0*/  @!PT LDS RZ, [RZ] ;  /* 0x00000000fffff984 */ /* 0x000fe20000000800 */
[----:B------:R-:W-:Y:S01]  /*1bd0*/  @!P6 LDGSTS.E.BYPASS.LTC128B.128 [R161], desc[UR16][R32.64] ;  /* 0x0000000020a1efae */ /* 0x000fe2000b981a10 */
[C---:B------:R-:W-:Y:S02]  /*1be0*/  @!P5 IMAD R25, R27.reuse, R3, R4 ;  /* 0x000000031b19d224 */ /* 0x040fe400078e0204 */
[----:B------:R-:W5:Y:S01]  /*1bf0*/  @!P4 LDC.64 R4, c[0x0][0x380] ;  /* 0x0000e000ff04cb82 */ /* 0x000f620000000a00 */
[----:B------:R-:W-:Y:S01]  /*1c00*/  @!P5 IMAD.WIDE.U32 R34, R27, R2, R34 ;  /* 0x000000021b22d225 */ /* 0x000fe200078e0022 */
[----:B------:R5:W-:Y:S03]  /*1c10*/  @!P6 LDGSTS.E.BYPASS.LTC128B.128 [R161+0x2000], desc[UR16][R32.64+0x80] ;  /* 0x0200008020a1efae */ /* 0x000be6000b981a10 */
[----:B------:R-:W-:Y:S01]  /*1c20*/  @!P5 IMAD.IADD R30, R35, 0x1, R25 ;  /* 0x00000001231ed824 */ /* 0x000fe200078e0219 */
[C---:B---3--:R-:W-:Y:S01]  /*1c30*/  @!P5 LEA R10, P0, R34.reuse, R10, 0x1 ;  /* 0x0000000a220ad211 */ /* 0x048fe200078008ff */
[----:B------:R-:W-:Y:S01]  /*1c40*/  IMAD.X R27, RZ, RZ, R18, P2 ;  /* 0x000000ffff1b7224 */ /* 0x000fe200010e0612 */
[----:B------:R-:W3:Y:S01]  /*1c50*/  @!P3 LDC.64 R2, c[0x0][0x380] ;  /* 0x0000e000ff02bb82 */ /* 0x000ee20000000a00 */
[-C--:B----4-:R-:W-:Y:S01]  /*1c60*/  @!P4 IMAD R23, R23, R6.reuse, RZ ;  /* 0x000000061717c224 */ /* 0x090fe200078e02ff */
[----:B------:R-:W-:Y:S01]  /*1c70*/  @!P5 LEA.HI.X R11, R34, R11, R30, 0x1, P0 ;  /* 0x0000000b220bd211 */ /* 0x000fe200000f0c1e */
[----:B------:R-:W-:-:S04]  /*1c80*/  @!P4 IMAD.WIDE.U32 R36, R24, R6, R36 ;  /* 0x000000061824c225 */ /* 0x000fc800078e0024 */
[----:B------:R-:W-:Y:S01]  /*1c90*/  IMAD.WIDE.U32 R26, R14, R102, R26 ;  /* 0x000000660e1a7225 */ /* 0x000fe200078e001a */
[----:B------:R-:W-:Y:S03]  /*1ca0*/  @!P5 LDGSTS.E.BYPASS.LTC128B.128 [R161+0x800], desc[UR16][R10.64] ;  /* 0x008000000aa1dfae */ /* 0x000fe6000b981a10 */
[----:B-1----:R-:W-:Y:S01]  /*1cb0*/  @!P3 IMAD R6, R21, R8, RZ ;  /* 0x000000081506b224 */ /* 0x002fe200078e02ff */
[----:B--2---:R-:W-:Y:S01]  /*1cc0*/  LEA R154, P6, R26, UR6, 0x1 ;  /* 0x000000061a9a7c11 */ /* 0x004fe2000f8c08ff */
[----:B------:R-:W-:Y:S01]  /*1cd0*/  IMAD.SHL.U32 R30, R101, 0x40, RZ ;  /* 0x00000040651e7824 */ /* 0x000fe200078e00ff */
[----:B------:R1:W-:Y:S01]  /*1ce0*/  @!P5 LDGSTS.E.BYPASS.LTC128B.128 [R161+0x2800], desc[UR16][R10.64+0x80] ;  /* 0x028000800aa1dfae */ /* 0x0003e2000b981a10 */
[----:B------:R-:W-:Y:S01]  /*1cf0*/  @!P4 IMAD R7, R24, R7, R23 ;  /* 0x000000071807c224 */ /* 0x000fe200078e0217 */
[----:B-----5:R-:W-:Y:S01]  /*1d00*/  @!P4 LEA R18, P0, R36, R4, 0x1 ;  /* 0x000000042412c211 */ /* 0x020fe200078008ff */
[----:B------:R-:W-:-:S02]  /*1d10*/  IMAD R153, R14, R103, R27 ;  /* 0x000000670e997224 */ /* 0x000fc400078e021b */
[C---:B------:R-:W-:Y:S02]  /*1d20*/  @!P3 IMAD R9, R19.reuse, R9, R6 ;  /* 0x000000091309b224 */ /* 0x040fe400078e0206 */
[----:B------:R-:W-:Y:S01]  /*1d30*/  @!P3 IMAD.MOV.U32 R32, RZ, RZ, R22 ;  /* 0x000000ffff20b224 */ /* 0x000fe200078e0016 */
[----:B------:R-:W-:Y:S01]  /*1d40*/  LEA.HI.X R153, R26, UR7, R153, 0x1, P6 ;  /* 0x000000071a997c11 */ /* 0x000fe2000b0f0c99 */
[----:B------:R-:W-:Y:S01]  /*1d50*/  @!P3 IMAD.MOV.U32 R33, RZ, RZ, R31 ;  /* 0x000000ffff21b224 */ /* 0x000fe200078e001f */
[----:B------:R-:W2:Y:S01]  /*1d60*/  LDCU.64 UR6, c[0x0][0x390] ;  /* 0x00007200ff0677ac */ /* 0x000ea20008000a00 */
[----:B------:R-:W-:Y:S02]  /*1d70*/  VIADD R6, R30, 0xffffffc0 ;  /* 0xffffffc01e067836 */ /* 0x000fe40000000000 */
[----:B------:R-:W-:-:S03]  /*1d80*/  @!P3 IMAD.WIDE.U32 R32, R19, R8, R32 ;  /* 0x000000081320b225 */ /* 0x000fc600078e0020 */
[----:B------:R-:W-:Y:S01]  /*1d90*/  IADD3 R4, PT, PT, -R6, R95, RZ ;  /* 0x0000005f06047210 */ /* 0x000fe20007ffe1ff */
[----:B------:R-:W-:Y:S01]  /*1da0*/  @!P4 IMAD.IADD R7, R37, 0x1, R7 ;  /* 0x000000012507c824 */ /* 0x000fe200078e0207 */
[----:B---3--:R-:W-:Y:S01]  /*1db0*/  @!P3 LEA R2, P2, R32, R2, 0x1 ;  /* 0x000000022002b211 */ /* 0x008fe200078408ff */
[----:B------:R-:W-:Y:S01]  /*1dc0*/  @!P3 IMAD.IADD R8, R33, 0x1, R9 ;  /* 0x000000012108b824 */ /* 0x000fe200078e0209 */
[----:B------:R-:W-:Y:S01]  /*1dd0*/  ISETP.GE.AND P5, PT, R17, R4, PT ;  /* 0x000000041100720c */ /* 0x000fe20003fa6270 */
[----:B------:R-:W-:Y:S01]  /*1de0*/  IMAD.X R21, RZ, RZ, R16, P1 ;  /* 0x000000ffff157224 */ /* 0x000fe200008e0610 */
[----:B------:R-:W-:Y:S01]  /*1df0*/  @!P4 LEA.HI.X R19, R36, R5, R7, 0x1, P0 ;  /* 0x000000052413c211 */ /* 0x000fe200000f0c07 */
[----:B------:R-:W-:Y:S01]  /*1e00*/  IMAD.SHL.U32 R31, R102, 0x10, RZ ;  /* 0x00000010661f7824 */ /* 0x000fe200078e00ff */
[----:B------:R-:W-:Y:S01]  /*1e10*/  @!P3 LEA.HI.X R3, R32, R3, R8, 0x1, P2 ;  /* 0x000000032003b211 */ /* 0x000fe200010f0c08 */
[C---:B------:R-:W-:Y:S01]  /*1e20*/  IMAD.WIDE.U32 R20, R14.reuse, R28, R20 ;  /* 0x0000001c0e147225 */ /* 0x040fe200078e0014 */
[-C--:B------:R-:W-:Y:S01]  /*1e30*/  ISETP.GE.AND P2, PT, R13, R4.reuse, PT ;  /* 0x000000040d00720c */ /* 0x080fe20003f46270 */
[----:B------:R-:W-:Y:S01]  /*1e40*/  @!P4 LDGSTS.E.BYPASS.LTC128B.128 [R161+0x1000], desc[UR16][R18.64] ;  /* 0x0100000012a1cfae */ /* 0x000fe2000b981a10 */
[CC--:B------:R-:W-:Y:S01]  /*1e50*/  ISETP.GE.AND P6, PT, R14.reuse, R4.reuse, PT ;  /* 0x000000040e00720c */ /* 0x0c0fe20003fc6270 */
[----:B------:R-:W-:Y:S01]  /*1e60*/  IMAD R14, R14, R29, R21 ;  /* 0x0000001d0e0e7224 */ /* 0x000fe200078e0215 */
[----:B--2---:R-:W-:Y:S01]  /*1e70*/  LEA R156, P1, R20, UR6, 0x1 ;  /* 0x00000006149c7c11 */ /* 0x004fe2000f8208ff */
[----:B------:R-:W-:Y:S01]  /*1e80*/  @!P4 LDGSTS.E.BYPASS.LTC128B.128 [R161+0x3000], desc[UR16][R18.64+0x80] ;  /* 0x0300008012a1cfae */ /* 0x000fe2000b981a10 */
[----:B------:R-:W-:-:S02]  /*1e90*/  ISETP.GE.AND P4, PT, R15, R4, PT ;  /* 0x000000040f00720c */ /* 0x000fc40003f86270 */
[----:B------:R-:W-:Y:S01]  /*1ea0*/  LEA.HI.X R157, R20, UR7, R14, 0x1, P1 ;  /* 0x00000007149d7c11 */ /* 0x000fe200088f0c0e */
[----:B------:R-:W-:Y:S01]  /*1eb0*/  @!P3 LDGSTS.E.BYPASS.LTC128B.128 [R161+0x1800], desc[UR16][R2.64] ;  /* 0x0180000002a1bfae */ /* 0x000fe2000b981a10 */
[----:B------:R-:W-:Y:S02]  /*1ec0*/  ISETP.GE.AND P0, PT, R17, R4, PT ;  /* 0x000000041100720c */ /* 0x000fe40003f06270 */
[----:B------:R-:W-:Y:S01]  /*1ed0*/  LOP3.LUT R7, R12, 0x200, RZ, 0xc0, !PT ;  /* 0x000002000c077812 */ /* 0x000fe200078ec0ff */
[----:B------:R-:W-:Y:S01]  /*1ee0*/  @!P2 IMAD.MOV.U32 R155, RZ, RZ, R153 ;  /* 0x000000ffff9ba224 */ /* 0x000fe200078e0099 */
[----:B------:R2:W-:Y:S01]  /*1ef0*/  @!P3 LDGSTS.E.BYPASS.LTC128B.128 [R161+0x3800], desc[UR16][R2.64+0x80] ;  /* 0x0380008002a1bfae */ /* 0x0005e2000b981a10 */
[----:B------:R-:W-:Y:S02]  /*1f00*/  @!P2 IMAD R5, R103, 0x60, RZ ;  /* 0x000000606705a824 */ /* 0x000fe400078e02ff */
[C---:B------:R-:W-:Y:S02]  /*1f10*/  @!P2 IMAD.WIDE.U32 R8, R102.reuse, 0x60, R154 ;  /* 0x000000606608a825 */ /* 0x040fe400078e009a */
[----:B-1----:R-:W-:-:S02]  /*1f20*/  @!P4 LEA R10, P1, R102, R154, 0x6 ;  /* 0x0000009a660ac211 */ /* 0x002fc400078230ff */
[----:B------:R-:W-:Y:S02]  /*1f30*/  @!P6 IMAD.MOV.U32 R155, RZ, RZ, R153 ;  /* 0x000000ffff9be224 */ /* 0x000fe400078e0099 */
[----:B------:R-:W-:Y:S01]  /*1f40*/  @!P4 LEA.HI.X R11, R102, R153, R103, 0x6, P1 ;  /* 0x00000099660bc211 */ /* 0x000fe200008f3467 */
[----:B------:R-:W-:Y:S01]  /*1f50*/  @!P2 IMAD.IADD R17, R9, 0x1, R5 ;  /* 0x000000010911a824 */ /* 0x000fe200078e0205 */
[----:B------:R-:W-:Y:S01]  /*1f60*/  SHF.L.U32 R5, R28, 0x4, RZ ;  /* 0x000000041c057819 */ /* 0x000fe200000006ff */
[----:B------:R-:W-:Y:S01]  /*1f70*/  @!P6 LDGSTS.E.BYPASS.LTC128B.128 [R161+0x4000], desc[UR16][R154.64] ;  /* 0x040000009aa1efae */ /* 0x000fe2000b981a10 */
[----:B------:R-:W-:-:S03]  /*1f80*/  @!P2 IMAD.MOV.U32 R16, RZ, RZ, R8 ;  /* 0x000000ffff10a224 */ /* 0x000fc600078e0008 */
[----:B------:R-:W-:Y:S01]  /*1f90*/  @!P6 LDGSTS.E.BYPASS.LTC128B.128 [R161+0x6000], desc[UR16][R154.64+0x80] ;  /* 0x060000809aa1efae */ /* 0x000fe2000b981a10 */
[----:B--2---:R-:W-:-:S04]  /*1fa0*/  @!P5 LEA R2, P3, R31, R154, 0x1 ;  /* 0x0000009a1f02d211 */ /* 0x004fc800078608ff */
[----:B------:R-:W-:Y:S02]  /*1fb0*/  @!P5 LEA.HI.X R3, R31, R153, R92, 0x1, P3 ;  /* 0x000000991f03d211 */ /* 0x000fe400018f0c5c */
[----:B------:R-:W-:-:S03]  /*1fc0*/  ISETP.GE.AND P3, PT, R13, R4, PT ;  /* 0x000000040d00720c */ /* 0x000fc60003f66270 */
[----:B------:R-:W-:Y:S04]  /*1fd0*/  @!P5 LDGSTS.E.BYPASS.LTC128B.128 [R161+0x4800], desc[UR16][R2.64] ;  /* 0x0480000002a1dfae */ /* 0x000fe8000b981a10 */
[----:B------:R1:W-:Y:S04]  /*1fe0*/  @!P5 LDGSTS.E.BYPASS.LTC128B.128 [R161+0x6800], desc[UR16][R2.64+0x80] ;  /* 0x0680008002a1dfae */ /* 0x0003e8000b981a10 */
[----:B------:R-:W-:Y:S02]  /*1ff0*/  @!P4 LDGSTS.E.BYPASS.LTC128B.128 [R161+0x5000], desc[UR16][R10.64] ;  /* 0x050000000aa1cfae */ /* 0x000fe4000b981a10 */
[----:B------:R-:W-:-:S02]  /*2000*/  @!P3 IMAD R8, R29, 0x60, RZ ;  /* 0x000000601d08b824 */ /* 0x000fc400078e02ff */
[----:B------:R2:W-:Y:S04]  /*2010*/  @!P4 LDGSTS.E.BYPASS.LTC128B.128 [R161+0x7000], desc[UR16][R10.64+0x80] ;  /* 0x070000800aa1cfae */ /* 0x0005e8000b981a10 */
[----:B------:R-:W-:Y:S04]  /*2020*/  @!P2 LDGSTS.E.BYPASS.LTC128B.128 [R161+0x5800], desc[UR16][R16.64] ;  /* 0x0580000010a1afae */ /* 0x000fe8000b981a10 */
[----:B------:R-:W-:Y:S01]  /*2030*/  @!P2 LDGSTS.E.BYPASS.LTC128B.128 [R161+0x7800], desc[UR16][R16.64+0x80] ;  /* 0x0780008010a1afae */ /* 0x000fe2000b981a10 */
[----:B------:R-:W-:Y:S01]  /*2040*/  ISETP.GE.AND P2, PT, R15, R4, PT ;  /* 0x000000040f00720c */ /* 0x000fe20003f46270 */
[----:B------:R-:W-:-:S02]  /*2050*/  @!P3 IMAD.WIDE.U32 R14, R28, 0x60, R156 ;  /* 0x000000601c0eb825 */ /* 0x000fc400078e009c */
[----:B------:R-:W0:Y:S02]  /*2060*/  LDGDEPBAR ;  /* 0x00000000000079af */ /* 0x000e240000000000 */
[----:B------:R-:W-:Y:S02]  /*2070*/  @!P3 IMAD.IADD R9, R15, 0x1, R8 ;  /* 0x000000010f09b824 */ /* 0x000fe400078e0208 */
[----:B------:R-:W-:Y:S01]  /*2080*/  @!P3 IMAD.MOV.U32 R8, RZ, RZ, R14 ;  /* 0x000000ffff08b224 */ /* 0x000fe200078e000e */
[----:B-1----:R-:W-:Y:S02]  /*2090*/  SHF.L.U64.HI R2, R28, 0x4, R29 ;  /* 0x000000041c027819 */ /* 0x002fe4000001021d */
[----:B------:R-:W-:-:S05]  /*20a0*/  LOP3.LUT R3, R0, 0x8, R93, 0x78, !PT ;  /* 0x0000000800037812 */ /* 0x000fca00078e785d */
[----:B------:R-:W-:Y:S01]  /*20b0*/  IMAD R150, R3, 0x2, R150 ;  /* 0x0000000203967824 */ /* 0x000fe200078e0296 */
[CC--:B--2---:R-:W-:Y:S02]  /*20c0*/  @!P0 LEA R10, P1, R5.reuse, R156.reuse, 0x1 ;  /* 0x0000009c050a8211 */ /* 0x0c4fe400078208ff */
[----:B------:R-:W-:Y:S02]  /*20d0*/  SHF.R.U32.HI R3, RZ, 0x1, R93 ;  /* 0x00000001ff037819 */ /* 0x000fe4000001165d */
[----:B------:R-:W-:Y:S01]  /*20e0*/  @!P0 LEA.HI.X R11, R5, R157, R2, 0x1, P1 ;  /* 0x0000009d050b8211 */ /* 0x000fe200008f0c02 */
[----:B------:R-:W-:Y:S01]  /*20f0*/  IMAD.SHL.U32 R2, R93, 0x20, RZ ;  /* 0x000000205d027824 */ /* 0x000fe200078e00ff */
[----:B------:R-:W-:Y:S01]  /*2100*/  LOP3.LUT R4, R0, 0x8, R3, 0x78, !PT ;  /* 0x0000000800047812 */ /* 0x000fe200078e7803 */
[----:B------:R-:W-:Y:S01]  /*2110*/  IMAD.MOV.U32 R5, RZ, RZ, 0x20 ;  /* 0x00000020ff057424 */ /* 0x000fe200078e00ff */
[----:B------:R-:W-:Y:S01]  /*2120*/  @!P2 LEA R12, P1, R28, R156, 0x6 ;  /* 0x0000009c1c0ca211 */ /* 0x000fe200078230ff */
[----:B------:R-:W-:-:S04]  /*2130*/  DEPBAR.LE SB0, 0x0 ;  /* 0x000080000000791a */ /* 0x000fc80000000000 */
[----:B------:R-:W-:Y:S01]  /*2140*/  BAR.SYNC.DEFER_BLOCKING 0x0 ;  /* 0x0000000000007b1d */ /* 0x000fe20000010000 */
[----:B------:R-:W-:Y:S01]  /*2150*/  LOP3.LUT R151, R7, 0x7c00, R2, 0xf8, !PT ;  /* 0x00007c0007977812 */ /* 0x000fe200078ef802 */
[----:B------:R-:W-:Y:S01]  /*2160*/  VIADD R2, R150, UR5 ;  /* 0x0000000596027c36 */ /* 0x000fe20008000000 */
[----:B------:R-:W-:Y:S01]  /*2170*/  @!P2 LEA.HI.X R13, R28, R157, R29, 0x6, P1 ;  /* 0x0000009d1c0da211 */ /* 0x000fe200008f341d */
[----:B------:R-:W-:Y:S01]  /*2180*/  IMAD.MOV.U32 R0, RZ, RZ, 0x40 ;  /* 0x00000040ff007424 */ /* 0x000fe200078e00ff */
[----:B------:R-:W-:Y:S01]  /*2190*/  LOP3.LUT R3, R3, 0x1f0, RZ, 0xc0, !PT ;  /* 0x000001f003037812 */ /* 0x000fe200078ec0ff */
[----:B------:R-:W-:-:S03]  /*21a0*/  IMAD.IADD R151, R4, 0x1, R151 ;  /* 0x0000000104977824 */ /* 0x000fc600078e0297 */
        /* <DEDUP_REMOVED lines=8> */
[----:B------:R-:W-:Y:S04]  /*2230*/  @P6 STS.128 [R161+0xa000], RZ ;  /* 0x00a000ffa1006388 */ /* 0x000fe80000000c00 */
        /* <DEDUP_REMOVED lines=14> */
[----:B------:R-:W-:-:S02]  /*2320*/  R2P PR, R93, 0x6 ;  /* 0x000000065d007804 */ /* 0x000fc40000000000 */
[----:B------:R-:W-:Y:S01]  /*2330*/  ISETP.NE.AND P6, PT, R101, 0x1, PT ;  /* 0x000000016500780c */ /* 0x000fe20003fc5270 */
[----:B------:R-:W-:Y:S02]  /*2340*/  @P3 STS.128 [R161+0x9800], RZ ;  /* 0x009800ffa1003388 */ /* 0x000fe40000000c00 */
[----:B------:R-:W-:Y:S02]  /*2350*/  SEL R5, R5, 0xffffffe0, !P1 ;  /* 0xffffffe005057807 */ /* 0x000fe40004800000 */
[----:B------:R-:W-:Y:S01]  /*2360*/  @P3 STS.128 [R161+0xb800], RZ ;  /* 0x00b800ffa1003388 */ /* 0x000fe20000000c00 */
[----:B------:R-:W-:Y:S02]  /*2370*/  SEL R0, R0, 0xffffffc0, !P2 ;  /* 0xffffffc000007807 */ /* 0x000fe40005000000 */
[----:B------:R-:W-:Y:S01]  /*2380*/  IADD3 R149, PT, PT, R151, R5, RZ ;  /* 0x0000000597957210 */ /* 0x000fe20007ffe0ff */
[----:B------:R-:W-:Y:S01]  /*2390*/  @!PT LDS RZ, [RZ] ;  /* 0x00000000fffff984 */ /* 0x000fe20000000800 */
[----:B------:R-:W-:Y:S01]  /*23a0*/  @!PT LDS RZ, [RZ] ;  /* 0x00000000fffff984 */ /* 0x000fe20000000800 */
[----:B------:R-:W-:Y:S01]  /*23b0*/  @!PT LDS RZ, [RZ] ;  /* 0x00000000fffff984 */ /* 0x000fe20000000800 */
[----:B------:R-:W-:Y:S01]  /*23c0*/  @!P3 LDGSTS.E.BYPASS.LTC128B.128 [R161+0x9800], desc[UR16][R8.64] ;  /* 0x0980000008a1bfae */ /* 0x000fe2000b981a10 */
[----:B------:R-:W-:-:S02]  /*23d0*/  IMAD.IADD R145, R2, 0x1, R5 ;  /* 0x0000000102917824 */ /* 0x000fc400078e0205 */
[--C-:B------:R-:W-:Y:S01]  /*23e0*/  IMAD.IADD R148, R151, 0x1, R0.reuse ;  /* 0x0000000197947824 */ /* 0x100fe200078e0200 */
[----:B------:R2:W-:Y:S01]  /*23f0*/  @!P3 LDGSTS.E.BYPASS.LTC128B.128 [R161+0xb800], desc[UR16][R8.64+0x80] ;  /* 0x0b80008008a1bfae */ /* 0x0005e2000b981a10 */
[----:B------:R-:W-:Y:S01]  /*2400*/  IMAD.IADD R144, R2, 0x1, R0 ;  /* 0x0000000102907824 */ /* 0x000fe200078e0200 */
[----:B------:R-:W-:Y:S01]  /*2410*/  SHF.R.U32.HI R2, RZ, 0x2, R93 ;  /* 0x00000002ff027819 */ /* 0x000fe2000001165d */
[C---:B------:R-:W-:Y:S01]  /*2420*/  IMAD.IADD R147, R5.reuse, 0x1, R148 ;  /* 0x0000000105937824 */ /* 0x040fe200078e0294 */
[----:B------:R-:W-:Y:S01]  /*2430*/  LDSM.16.M88.4 R80, [R151] ;  /* 0x000000009750783b */ /* 0x000fe20000000200 */
[----:B------:R-:W-:Y:S01]  /*2440*/  IMAD.IADD R143, R5, 0x1, R144 ;  /* 0x00000001058f7824 */ /* 0x000fe200078e0290 */
[----:B------:R-:W-:Y:S02]  /*2450*/  LOP3.LUT R2, R2, 0x7, RZ, 0xc0, !PT ;  /* 0x0000000702027812 */ /* 0x000fe400078ec0ff */
[----:B------:R-:W3:Y:S02]  /*2460*/  LDSM.16.M88.4 R52, [R150+UR5+0x4000] ;  /* 0x004000059634783b */ /* 0x000ee40008000200 */
[----:B------:R-:W-:-:S02]  /*2470*/  IADD3 R2, PT, PT, -R97, R3, R2 ;  /* 0x0000000361027210 */ /* 0x000fc40007ffe102 */
[----:B------:R-:W4:Y:S02]  /*2480*/  LDSM.16.M88.4 R44, [R150+UR5+0x4800] ;  /* 0x00480005962c783b */ /* 0x000f240008000200 */
[--C-:B------:R-:W-:Y:S02]  /*2490*/  IADD3 R2, PT, PT, R2, UR14, R95.reuse ;  /* 0x0000000e02027c10 */ /* 0x100fe4000fffe05f */
[----:B------:R-:W5:Y:S02]  /*24a0*/  LDSM.16.M88.4 R36, [R150+UR5+0x5000] ;  /* 0x005000059624783b */ /* 0x000f640008000200 */
[C---:B------:R-:W-:Y:S02]  /*24b0*/  VIMNMX R132, PT, PT, R2.reuse, R95, PT ;  /* 0x0000005f02847248 */ /* 0x040fe40003fe0100 */
[----:B-1----:R-:W1:Y:S01]  /*24c0*/  LDSM.16.M88.4 R12, [R150+UR5+0x5800] ;  /* 0x00580005960c783b */ /* 0x002e620008000200 */
[----:B------:R-:W-:-:S03]  /*24d0*/  VIADDMNMX R2, R2, 0x8, R95, PT ;  /* 0x0000000802027846 */ /* 0x000fc6000380015f */
[----:B------:R-:W-:Y:S04]  /*24e0*/  LDSM.16.M88.4 R68, [R149] ;  /* 0x000000009544783b */ /* 0x000fe80000000200 */
[----:B--2---:R-:W2:Y:S04]  /*24f0*/  LDSM.16.M88.4 R8, [R145+0x4800] ;  /* 0x004800009108783b */ /* 0x004ea80000000200 */
[----:B------:R-:W2:Y:S04]  /*2500*/  LDSM.16.M88.4 R16, [R145+0x4000] ;  /* 0x004000009110783b */ /* 0x000ea80000000200 */
[----:B------:R-:W-:Y:S04]  /*2510*/  LDSM.16.M88.4 R64, [R148] ;  /* 0x000000009440783b */ /* 0x000fe80000000200 */
        /* <DEDUP_REMOVED lines=9> */
[----:B------:R-:W-:Y:S04]  /*25b0*/  LDSM.16.M88.4 R24, [R143+0x4800] ;  /* 0x004800008f18783b */ /* 0x000fe80000000200 */
[----:B------:R-:W0:Y:S01]  /*25c0*/  LDGDEPBAR ;  /* 0x00000000000079af */ /* 0x000e220000000000 */
[C---:B------:R-:W-:Y:S08]  /*25d0*/  HMMA.16816.F32.BF16 R52, R80.reuse, R54, RZ ;  /* 0x000000365034723c */ /* 0x040ff000000418ff */
[C---:B------:R-:W-:Y:S08]  /*25e0*/  HMMA.16816.F32.BF16 R44, R80.reuse, R46, RZ ;  /* 0x0000002e502c723c */ /* 0x040ff000000418ff */
[C---:B------:R-:W-:Y:S08]  /*25f0*/  HMMA.16816.F32.BF16 R36, R80.reuse, R38, RZ ;  /* 0x000000265024723c */ /* 0x040ff000000418ff */
[C---:B-1----:R-:W-:Y:S08]  /*2600*/  HMMA.16816.F32.BF16 R32, R80.reuse, R12, RZ ;  /* 0x0000000c5020723c */ /* 0x042ff000000418ff */
[----:B------:R-:W-:Y:S01]  /*2610*/  HMMA.16816.F32.BF16 R80, R80, R14, RZ ;  /* 0x0000000e5050723c */ /* 0x000fe200000418ff */
[----:B------:R-:W1:Y:S07]  /*2620*/  LDSM.16.M88.4 R12, [R144+0x4800] ;  /* 0x00480000900c783b */ /* 0x000e6e0000000200 */
[C---:B--2---:R-:W-:Y:S08]  /*2630*/  HMMA.16816.F32.BF16 R48, R68.reuse, R8, R48 ;  /* 0x000000084430723c */ /* 0x044ff00000041830 */
[C---:B------:R-:W-:Y:S01]  /*2640*/  HMMA.16816.F32.BF16 R44, R68.reuse, R10, R44 ;  /* 0x0000000a442c723c */ /* 0x040fe2000004182c */
[----:B------:R-:W2:Y:S07]  /*2650*/  LDSM.16.M88.4 R8, [R147] ;  /* 0x000000009308783b */ /* 0x000eae0000000200 */
[C---:B------:R-:W-:Y:S08]  /*2660*/  HMMA.16816.F32.BF16 R56, R68.reuse, R16, R56 ;  /* 0x000000104438723c */ /* 0x040ff00000041838 */
[C---:B------:R-:W-:Y:S01]  /*2670*/  HMMA.16816.F32.BF16 R52, R68.reuse, R18, R52 ;  /* 0x000000124434723c */ /* 0x040fe20000041834 */
[----:B------:R-:W3:Y:S07]  /*2680*/  LDSM.16.M88.4 R16, [R143+0x5000] ;  /* 0x005000008f10783b */ /* 0x000eee0000000200 */
[----:B------:R-:W-:Y:S08]  /*2690*/  HMMA.16816.F32.BF16 R40, R68, R88, R40 ;  /* 0x000000584428723c */ /* 0x000ff00000041828 */
[C---:B-1----:R-:W-:Y:S08]  /*26a0*/  HMMA.16816.F32.BF16 R48, R64.reuse, R12, R48 ;  /* 0x0000000c4030723c */ /* 0x042ff00000041830 */
[----:B------:R-:W-:Y:S01]  /*26b0*/  HMMA.16816.F32.BF16 R44, R64, R14, R44 ;  /* 0x0000000e402c723c */ /* 0x000fe2000004182c */
[----:B------:R-:W1:Y:S07]  /*26c0*/  LDSM.16.M88.4 R12, [R143+0x5800] ;  /* 0x005800008f0c783b */ /* 0x000e6e0000000200 */
[C---:B------:R-:W-:Y:S01]  /*26d0*/  HMMA.16816.F32.BF16 R36, R68.reuse, R90, R36 ;  /* 0x0000005a4424723c */ /* 0x040fe20000041824 */
[----:B------:R-:W-:Y:S07]  /*26e0*/  LDSM.16.M88.4 R88, [R145+0x7800] ;  /* 0x007800009158783b */ /* 0x000fee0000000200 */
[C---:B------:R-:W-:Y:S08]  /*26f0*/  HMMA.16816.F32.BF16 R32, R68.reuse, R84, R32 ;  /* 0x000000544420723c */ /* 0x040ff00000041820 */
[----:B------:R-:W-:Y:S01]  /*2700*/  HMMA.16816.F32.BF16 R80, R68, R86, R80 ;  /* 0x000000564450723c */ /* 0x000fe20000041850 */
[----:B------:R-:W-:Y:S04]  /*2710*/  LDSM.16.M88.4 R68, [R150+UR5+0x6000] ;  /* 0x006000059644783b */ /* 0x000fe80008000200 */
[----:B------:R-:W-:Y:S03]  /*2720*/  LDSM.16.M88.4 R84, [R149+0x2000] ;  /* 0x002000009554783b */ /* 0x000fe60000000200 */
        /* <DEDUP_REMOVED lines=8> */
[----:B------:R-:W5:Y:S04]  /*27b0*/  LDSM.16.M88.4 R64, [R150+UR5+0x6800] ;  /* 0x006800059640783b */ /* 0x000f680008000200 */
[----:B------:R-:W-:Y:S03]  /*27c0*/  LDSM.16.M88.4 R72, [R144+0x6000] ;  /* 0x006000009048783b */ /* 0x000fe60000000200 */
[C---:B--2---:R-:W-:Y:S08]  /*27d0*/  HMMA.16816.F32.BF16 R56, R8.reuse, R60, R56 ;  /* 0x0000003c0838723c */ /* 0x044ff00000041838 */
[C---:B------:R-:W-:Y:S01]  /*27e0*/  HMMA.16816.F32.BF16 R52, R8.reuse, R62, R52 ;  /* 0x0000003e0834723c */ /* 0x040fe20000041834 */
[----:B------:R-:W2:Y:S07]  /*27f0*/  LDSM.16.M88.4 R60, [R150+UR5+0x7000] ;  /* 0x00700005963c783b */ /* 0x000eae0008000200 */
[C---:B------:R-:W-:Y:S08]  /*2800*/  HMMA.16816.F32.BF16 R48, R8.reuse, R24, R48 ;  /* 0x000000180830723c */ /* 0x040ff00000041830 */
[C---:B------:R-:W-:Y:S01]  /*2810*/  HMMA.16816.F32.BF16 R44, R8.reuse, R26, R44 ;  /* 0x0000001a082c723c */ /* 0x040fe2000004182c */
[----:B------:R-:W2:Y:S07]  /*2820*/  LDSM.16.M88.4 R24, [R150+UR5+0x7800] ;  /* 0x007800059618783b */ /* 0x000eae0008000200 */
[C---:B---3--:R-:W-:Y:S08]  /*2830*/  HMMA.16816.F32.BF16 R40, R8.reuse, R16, R40 ;  /* 0x000000100828723c */ /* 0x048ff00000041828 */
[C---:B------:R-:W-:Y:S01]  /*2840*/  HMMA.16816.F32.BF16 R36, R8.reuse, R18, R36 ;  /* 0x000000120824723c */ /* 0x040fe20000041824 */
[----:B------:R-:W3:Y:S07]  /*2850*/  LDSM.16.M88.4 R16, [R145+0x6000] ;  /* 0x006000009110783b */ /* 0x000eee0000000200 */
[C---:B-1----:R-:W-:Y:S08]  /*2860*/  HMMA.16816.F32.BF16 R32, R8.reuse, R12, R32 ;  /* 0x0000000c0820723c */ /* 0x042ff00000041820 */
[----:B------:R-:W-:Y:S01]  /*2870*/  HMMA.16816.F32.BF16 R80, R8, R14, R80 ;  /* 0x0000000e0850723c */ /* 0x000fe20000041850 */
[----:B------:R-:W1:Y:S04]  /*2880*/  LDSM.16.M88.4 R12, [R145+0x6800] ;  /* 0x00680000910c783b */ /* 0x000e680000000200 */
[----:B------:R-:W1:Y:S03]  /*2890*/  LDSM.16.M88.4 R8, [R145+0x7000] ;  /* 0x007000009108783b */ /* 0x000e660000000200 */
[C---:B----4-:R-:W-:Y:S08]  /*28a0*/  HMMA.16816.F32.BF16 R56, R20.reuse, R68, R56 ;  /* 0x000000441438723c */ /* 0x050ff00000041838 */
        /* <DEDUP_REMOVED lines=20> */
[----:B------:R-:W1:Y:S01]  /*29f0*/  LDSM.16.M88.4 R8, [R143+0x7800] ;  /* 0x007800008f08783b */ /* 0x000e620000000200 */
[----:B------:R-:W-:-:S06]  /*2a00*/  DEPBAR.LE SB0, 0x0 ;  /* 0x000080000000791a */ /* 0x000fcc0000000000 */
[C---:B------:R-:W-:Y:S08]  /*2a10*/  HMMA.16816.F32.BF16 R32, R84.reuse, R88, R32 ;  /* 0x000000585420723c */ /* 0x040ff00000041820 */
[----:B------:R-:W-:Y:S08]  /*2a20*/  HMMA.16816.F32.BF16 R80, R84, R90, R80 ;  /* 0x0000005a5450723c */ /* 0x000ff00000041850 */
[C---:B------:R-:W-:Y:S08]  /*2a30*/  HMMA.16816.F32.BF16 R56, R76.reuse, R72, R56 ;  /* 0x000000484c38723c */ /* 0x040ff00000041838 */
[C---:B------:R-:W-:Y:S08]  /*2a40*/  HMMA.16816.F32.BF16 R52, R76.reuse, R74, R52 ;  /* 0x0000004a4c34723c */ /* 0x040ff00000041834 */
[C---:B----4-:R-:W-:Y:S08]  /*2a50*/  HMMA.16816.F32.BF16 R48, R76.reuse, R68, R48 ;  /* 0x000000444c30723c */ /* 0x050ff00000041830 */
[C---:B------:R-:W-:Y:S08]  /*2a60*/  HMMA.16816.F32.BF16 R44, R76.reuse, R70, R44 ;  /* 0x000000464c2c723c */ /* 0x040ff0000004182c */
[C---:B-----5:R-:W-:Y:S08]  /*2a70*/  HMMA.16816.F32.BF16 R40, R76.reuse, R64, R40 ;  /* 0x000000404c28723c */ /* 0x060ff00000041828 */
[C---:B------:R-:W-:Y:S08]  /*2a80*/  HMMA.16816.F32.BF16 R36, R76.reuse, R66, R36 ;  /* 0x000000424c24723c */ /* 0x040ff00000041824 */
[C---:B--2---:R-:W-:Y:S08]  /*2a90*/  HMMA.16816.F32.BF16 R32, R76.reuse, R60, R32 ;  /* 0x0000003c4c20723c */ /* 0x044ff00000041820 */
[----:B------:R-:W-:Y:S08]  /*2aa0*/  HMMA.16816.F32.BF16 R80, R76, R62, R80 ;  /* 0x0000003e4c50723c */ /* 0x000ff00000041850 */
[C---:B------:R-:W-:Y:S08]  /*2ab0*/  HMMA.16816.F32.BF16 R56, R24.reuse, R20, R56 ;  /* 0x000000141838723c */ /* 0x040ff00000041838 */
[C---:B------:R-:W-:Y:S08]  /*2ac0*/  HMMA.16816.F32.BF16 R52, R24.reuse, R22, R52 ;  /* 0x000000161834723c */ /* 0x040ff00000041834 */
[C---:B---3--:R-:W-:Y:S08]  /*2ad0*/  HMMA.16816.F32.BF16 R48, R24.reuse, R16, R48 ;  /* 0x000000101830723c */ /* 0x048ff00000041830 */
[C---:B------:R-:W-:Y:S08]  /*2ae0*/  HMMA.16816.F32.BF16 R44, R24.reuse, R18, R44 ;  /* 0x00000012182c723c */ /* 0x040ff0000004182c */
[C---:B-1----:R-:W-:Y:S08]  /*2af0*/  HMMA.16816.F32.BF16 R40, R24.reuse, R12, R40 ;  /* 0x0000000c1828723c */ /* 0x042ff00000041828 */
        /* <DEDUP_REMOVED lines=16> */
.L_x_5566:
        /* <DEDUP_REMOVED lines=59> */
.L_x_5567:
[C---:B------:R-:W-:Y:S01]  /*2fb0*/  IMAD.SHL.U32 R6, R102.reuse, 0x20, RZ ;  /* 0x0000002066067824 */ /* 0x040fe200078e00ff */
[C---:B------:R-:W-:Y:S01]  /*2fc0*/  LEA R8, P0, R31.reuse, R154, 0x1 ;  /* 0x0000009a1f087211 */ /* 0x040fe200078008ff */
[----:B------:R-:W-:Y:S01]  /*2fd0*/  IMAD.MOV.U32 R155, RZ, RZ, R153 ;  /* 0x000000ffff9b7224 */ /* 0x000fe200078e0099 */
[----:B------:R-:W-:Y:S02]  /*2fe0*/  SHF.L.U64.HI R3, R102, 0x5, R103 ;  /* 0x0000000566037819 */ /* 0x000fe40000010267 */
[----:B------:R-:W-:Y:S02]  /*2ff0*/  IADD3 R10, P1, PT, R6, R8, RZ ;  /* 0x00000008060a7210 */ /* 0x000fe40007f3e0ff */
[----:B------:R-:W-:Y:S01]  /*3000*/  LEA.HI.X R9, R31, R153, R92, 0x1, P0 ;  /* 0x000000991f097211 */ /* 0x000fe200000f0c5c */
[----:B------:R-:W-:Y:S01]  /*3010*/  @!PT LDS RZ, [RZ] ;  /* 0x00000000fffff984 */ /* 0x000fe20000000800 */
[----:B------:R-:W-:Y:S01]  /*3020*/  @!PT LDS RZ, [RZ] ;  /* 0x00000000fffff984 */ /* 0x000fe20000000800 */
[----:B------:R-:W-:Y:S01]  /*3030*/  @!PT LDS RZ, [RZ] ;  /* 0x00000000fffff984 */ /* 0x000fe20000000800 */
[----:B------:R1:W-:Y:S01]  /*3040*/  LDGSTS.E.BYPASS.LTC128B.128 [R161+0x4000], desc[UR16][R154.64] ;  /* 0x040000009aa17fae */ /* 0x0003e2000b981a10 */
[----:B------:R-:W-:-:S03]  /*3050*/  IADD3 R12, P0, PT, R10, R6, RZ ;  /* 0x000000060a0c7210 */ /* 0x000fc60007f1e0ff */
[----:B------:R-:W-:Y:S01]  /*3060*/  IMAD.X R11, R3, 0x1, R9, P1 ;  /* 0x00000001030b7824 */ /* 0x000fe200008e0609 */
        /* <DEDUP_REMOVED lines=9> */
.L_x_5565:
        /* <DEDUP_REMOVED lines=26> */
[----:B------:R-:W-:Y:S01]  /*32a0*/  IMAD.IADD R141, R0, 0x1, R146 ;  /* 0x00000001008d7824 */ /* 0x000fe200078e0292 */
[----:B------:R-:W-:-:S02]  /*32b0*/  FSEL R19, R58, -INF , !P0 ;  /* 0xff8000003a137808 */ /* 0x000fc40004000000 */
[----:B------:R-:W-:Y:S01]  /*32c0*/  ISETP.GE.AND P1, PT, R9, R132, PT ;  /* 0x000000840900720c */ /* 0x000fe20003f26270 */
[----:B------:R-:W-:Y:S01]  /*32d0*/  IMAD.IADD R140, R5, 0x1, R141 ;  /* 0x00000001058c7824 */ /* 0x000fe200078e028d */
[----:B------:R-:W-:Y:S01]  /*32e0*/  ISETP.GE.AND P0, PT, R9, R2, PT ;  /* 0x000000020900720c */ /* 0x000fe20003f06270 */
        /* <DEDUP_REMOVED lines=30> */
[C---:B------:R-:W-:Y:S01]  /*34d0*/  VIADD R9, R3.reuse, 0xfffffff0 ;  /* 0xfffffff003097836 */ /* 0x040fe20000000000 */
[----:B------:R-:W-:Y:S01]  /*34e0*/  FSEL R112, R40, -INF , !P2 ;  /* 0xff80000028707808 */ /* 0x000fe20005000000 */
[----:B------:R-:W-:Y:S01]  /*34f0*/  VIADD R3, R3, 0xfffffff9 ;  /* 0xfffffff903037836 */ /* 0x000fe20000000000 */
[----:B------:R-:W-:Y:S02]  /*3500*/  ISETP.GE.AND P2, PT, R13, R132, PT ;  /* 0x000000840d00720c */ /* 0x000fe40003f46270 */
[----:B------:R-:W-:Y:S02]  /*3510*/  FMNMX3.FTZ R27, R56, R12, R52, !PT ;  /* 0x0000000c381b7276 */ /* 0x000fe40007810034 */
[----:B------:R-:W-:Y:S02]  /*3520*/  FSEL R114, R36, -INF , !P2 ;  /* 0xff80000024727808 */ /* 0x000fe40005000000 */
[----:B------:R-:W-:-:S02]  /*3530*/  ISETP.GE.AND P2, PT, R9, R132, PT ;  /* 0x000000840900720c */ /* 0x000fc40003f46270 */
[----:B------:R-:W-:Y:S02]  /*3540*/  FMNMX3.FTZ R27, R27, R14, R48, !PT ;  /* 0x0000000e1b1b7276 */ /* 0x000fe40007810030 */
[----:B------:R-:W-:Y:S02]  /*3550*/  FSEL R118, R41, -INF , !P1 ;  /* 0xff80000029767808 */ /* 0x000fe40004800000 */
[-C--:B------:R-:W-:Y:S02]  /*3560*/  ISETP.GE.AND P1, PT, R25, R132.reuse, PT ;  /* 0x000000841900720c */ /* 0x080fe40003f26270 */
        /* <DEDUP_REMOVED lines=9> */
[----:B------:R-:W-:Y:S02]  /*3600*/  FSEL R13, R46, -INF , !P0 ;  /* 0xff8000002e0d7808 */ /* 0x000fe40004000000 */
[----:B------:R-:W-:Y:S02]  /*3610*/  FMNMX3.FTZ R18, R18, R55, R15, !PT ;  /* 0x0000003712127276 */ /* 0x000fe4000781000f */
[----:B------:R-:W-:Y:S02]  /*3620*/  FSEL R122, R33, -INF , !P1 ;  /* 0xff800000217a7808 */ /* 0x000fe40004800000 */
[----:B------:R-:W-:Y:S02]  /*3630*/  FMNMX3.FTZ R27, R27, R118, R114, !PT ;  /* 0x000000761b1b7276 */ /* 0x000fe40007810072 */
[----:B------:R-:W-:Y:S02]  /*3640*/  ISETP.GE.AND P1, PT, R3, R132, PT ;  /* 0x000000840300720c */ /* 0x000fe40003f26270 */
[----:B------:R-:W-:-:S02]  /*3650*/  ISETP.GE.AND P0, PT, R9, R2, PT ;  /* 0x000000020900720c */ /* 0x000fc40003f06270 */
[----:B------:R-:W-:Y:S02]  /*3660*/  FSEL R9, R47, -INF , !P5 ;  /* 0xff8000002f097808 */ /* 0x000fe40006800000 */
[----:B------:R-:W-:Y:S01]  /*3670*/  FSEL R131, R42, -INF , !P4 ;  /* 0xff8000002a837808 */ /* 0x000fe20006000000 */
[----:B------:R-:W-:Y:S01]  /*3680*/  LDSM.16.MT88.4 R44, [R142+0x8000] ;  /* 0x008000008e2c783b */ /* 0x000fe20000004200 */
[----:B------:R-:W-:Y:S02]  /*3690*/  FMNMX3.FTZ R18, R18, R11, R13, !PT ;  /* 0x0000000b12127276 */ /* 0x000fe4000781000d */
[----:B------:R-:W-:Y:S02]  /*36a0*/  FMNMX3.FTZ R27, R27, R116, R124, !PT ;  /* 0x000000741b1b7276 */ /* 0x000fe4000781007c */
[----:B------:R-:W-:Y:S02]  /*36b0*/  FSEL R26, R81, -INF , !P1 ;  /* 0xff800000511a7808 */ /* 0x000fe40004800000 */
[----:B------:R-:W-:-:S02]  /*36c0*/  ISETP.GE.AND P1, PT, R25, R2, PT ;  /* 0x000000021900720c */ /* 0x000fc40003f26270 */
[----:B------:R-:W-:Y:S02]  /*36d0*/  FSEL R121, R43, -INF , !P3 ;  /* 0xff8000002b797808 */ /* 0x000fe40005800000 */
[----:B------:R-:W-:Y:S02]  /*36e0*/  FSEL R129, R38, -INF , !P2 ;  /* 0xff80000026817808 */ /* 0x000fe40005000000 */
[----:B------:R-:W-:Y:S02]  /*36f0*/  FMNMX3.FTZ R18, R18, R9, R131, !PT ;  /* 0x0000000912127276 */ /* 0x000fe40007810083 */
[----:B------:R-:W-:Y:S02]  /*3700*/  FMNMX3.FTZ R27, R27, R122, R120, !PT ;  /* 0x0000007a1b1b7276 */ /* 0x000fe40007810078 */
[-C--:B------:R-:W-:Y:S02]  /*3710*/  ISETP.GE.AND P4, PT, R23, R2.reuse, PT ;  /* 0x000000021700720c */ /* 0x080fe40003f86270 */
[----:B------:R-:W-:-:S02]  /*3720*/  ISETP.GE.AND P2, PT, R21, R2, PT ;  /* 0x000000021500720c */ /* 0x000fc40003f46270 */
[----:B------:R-:W-:Y:S01]  /*3730*/  FSEL R125, R39, -INF , !P1 ;  /* 0xff800000277d7808 */ /* 0x000fe20004800000 */
[----:B------:R-:W-:Y:S01]  /*3740*/  LDSM.16.MT88.4 R20, [R146+0x8800] ;  /* 0x008800009214783b */ /* 0x000fe20000004200 */
[----:B------:R-:W-:Y:S02]  /*3750*/  FSEL R123, R34, -INF , !P0 ;  /* 0xff800000227b7808 */ /* 0x000fe40004000000 */
[----:B------:R-:W-:Y:S01]  /*3760*/  FMNMX3.FTZ R18, R18, R121, R129, !PT ;  /* 0x0000007912127276 */ /* 0x000fe20007810081 */
[----:B------:R-:W-:Y:S01]  /*3770*/  LDSM.16.MT88.4 R36, [R146+0x8000] ;  /* 0x008000009224783b */ /* 0x000fe20000004200 */
[----:B------:R-:W-:Y:S02]  /*3780*/  FMNMX.FTZ R16, R26, R27, !PT ;  /* 0x0000001b1a107209 */ /* 0x000fe40007810000 */
[----:B------:R-:W-:Y:S02]  /*3790*/  ISETP.GE.AND P0, PT, R3, R2, PT ;  /* 0x000000020300720c */ /* 0x000fe40003f06270 */
[----:B------:R-:W-:Y:S01]  /*37a0*/  FSEL R119, R35, -INF , !P4 ;  /* 0xff80000023777808 */ /* 0x000fe20006000000 */
[----:B------:R-:W1:Y:S01]  /*37b0*/  SHFL.BFLY PT, R31, R16, 0x2, 0x1f ;  /* 0x0c401f00101f7f89 */ /* 0x000e6200000e0000 */
[----:B------:R-:W-:-:S02]  /*37c0*/  FSEL R27, R82, -INF , !P2 ;  /* 0xff800000521b7808 */ /* 0x000fc40005000000 */
[----:B------:R-:W-:Y:S02]  /*37d0*/  FMNMX3.FTZ R18, R18, R125, R123, !PT ;  /* 0x0000007d12127276 */ /* 0x000fe4000781007b */
[----:B------:R-:W-:Y:S02]  /*37e0*/  FSEL R25, R83, -INF , !P0 ;  /* 0xff80000053197808 */ /* 0x000fe40004000000 */
[----:B------:R-:W-:Y:S01]  /*37f0*/  FMNMX3.FTZ R18, R18, R119, R27, !PT ;  /* 0x0000007712127276 */ /* 0x000fe2000781001b */
[----:B------:R-:W-:Y:S03]  /*3800*/  LDSM.16.MT88.4 R80, [R141+0xa000] ;  /* 0x00a000008d50783b */ /* 0x000fe60000004200 */
[----:B------:R-:W-:-:S05]  /*3810*/  FMNMX.FTZ R18, R25, R18, !PT ;  /* 0x0000001219127209 */ /* 0x000fca0007810000 */
[----:B------:R-:W3:Y:S01]  /*3820*/  SHFL.BFLY PT, R3, R18, 0x2, 0x1f ;  /* 0x0c401f0012037f89 */ /* 0x000ee200000e0000 */
[----:B-1----:R-:W-:-:S05]  /*3830*/  FMNMX.FTZ R31, R16, R31, !PT ;  /* 0x0000001f101f7209 */ /* 0x002fca0007810000 */
[----:B------:R-:W1:Y:S01]  /*3840*/  SHFL.BFLY PT, R100, R31, 0x1, 0x1f ;  /* 0x0c201f001f647f89 */ /* 0x000e6200000e0000 */
[----:B---3--:R-:W-:-:S05]  /*3850*/  FMNMX.FTZ R16, R18, R3, !PT ;  /* 0x0000000312107209 */ /* 0x008fca0007810000 */
[----:B------:R-:W3:Y:S01]  /*3860*/  SHFL.BFLY PT, R3, R16, 0x1, 0x1f ;  /* 0x0c201f0010037f89 */ /* 0x000ee200000e0000 */
[----:B-1----:R-:W-:-:S04]  /*3870*/  FMNMX.FTZ R100, R31, R100, !PT ;  /* 0x000000641f647209 */ /* 0x002fc80007810000 */
        /* <DEDUP_REMOVED lines=10> */
[--C-:B------:R-:W-:Y:S01]  /*3920*/  FFMA.FTZ R31, R6, UR4, -R127.reuse ;  /* 0x00000004061f7c23 */ /* 0x100fe2000801087f */
[----:B------:R-:W-:Y:S01]  /*3930*/  MUFU.EX2 R111, R111 ;  /* 0x0000006f006f7308 */ /* 0x000fe20000000800 */
[----:B------:R-:W-:Y:S01]  /*3940*/  LDSM.16.MT88.4 R4, [R140+0xa000] ;  /* 0x00a000008c04783b */ /* 0x000fe20000004200 */
        /* <DEDUP_REMOVED lines=11> */
[----:B------:R-:W2:Y:S01]  /*3a00*/  LDSM.16.MT88.4 R52, [R141+0x8000] ;  /* 0x008000008d34783b */ /* 0x000ea20000004200 */
[--C-:B------:R-:W-:Y:S01]  /*3a10*/  FFMA.FTZ R35, R15, UR4, -R24.reuse ;  /* 0x000000040f237c23 */ /* 0x100fe20008010818 */
[--C-:B------:R-:W-:Y:S01]  /*3a20*/  FFMA.FTZ R32, R11, UR4, -R24.reuse ;  /* 0x000000040b207c23 */ /* 0x100fe20008010818 */
[--C-:B------:R-:W-:Y:S01]  /*3a30*/  FFMA.FTZ R0, R13, UR4, -R24.reuse ;  /* 0x000000040d007c23 */ /* 0x100fe20008010818 */
[----:B------:R-:W3:Y:S01]  /*3a40*/  LDSM.16.MT88.4 R16, [R142+0x8800] ;  /* 0x008800008e10783b */ /* 0x000ee20000004200 */
[--C-:B------:R-:W-:Y:S01]  /*3a50*/  FFMA.FTZ R33, R9, UR4, -R24.reuse ;  /* 0x0000000409217c23 */ /* 0x100fe20008010818 */
[--C-:B------:R-:W-:Y:S01]  /*3a60*/  FFMA.FTZ R112, R112, UR4, -R127.reuse ;  /* 0x0000000470707c23 */ /* 0x100fe2000801087f */
[----:B------:R-:W-:Y:S01]  /*3a70*/  MUFU.EX2 R107, R107 ;  /* 0x0000006b006b7308 */ /* 0x000fe20000000800 */
[----:B------:R-:W4:Y:S01]  /*3a80*/  LDSM.16.MT88.4 R12, [R141+0x8800] ;  /* 0x008800008d0c783b */ /* 0x000f220000004200 */
[--C-:B------:R-:W-:Y:S01]  /*3a90*/  FFMA.FTZ R114, R114, UR4, -R127.reuse ;  /* 0x0000000472727c23 */ /* 0x100fe2000801087f */
[--C-:B------:R-:W-:Y:S01]  /*3aa0*/  FFMA.FTZ R116, R131, UR4, -R24.reuse ;  /* 0x0000000483747c23 */ /* 0x100fe20008010818 */
[--C-:B------:R-:W-:Y:S01]  /*3ab0*/  FFMA.FTZ R121, R121, UR4, -R24.reuse ;  /* 0x0000000479797c23 */ /* 0x100fe20008010818 */
[----:B------:R-:W5:Y:S01]  /*3ac0*/  LDSM.16.MT88.4 R8, [R140+0x8800] ;  /* 0x008800008c08783b */ /* 0x000f620000004200 */
        /* <DEDUP_REMOVED lines=12> */
[----:B------:R-:W-:Y:S01]  /*3b90*/  FFMA.FTZ R126, R25, UR4, -R24 ;  /* 0x00000004197e7c23 */ /* 0x000fe20008010818 */
[----:B------:R-:W-:Y:S01]  /*3ba0*/  FADD.FTZ R108, R111, R108 ;  /* 0x0000006c6f6c7221 */ /* 0x000fe20000010000 */
[----:B------:R-:W-:Y:S04]  /*3bb0*/  LDSM.16.MT88.4 R24, [R141+0x9800] ;  /* 0x009800008d18783b */ /* 0x000fe80000004200 */
[----:B------:R-:W1:Y:S01]  /*3bc0*/  MUFU.EX2 R110, R110 ;  /* 0x0000006e006e7308 */ /* 0x000e620000000800 */
[----:B--2---:R-:W-:Y:S01]  /*3bd0*/  F2FP.BF16.F32.PACK_AB R86, R104, R107 ;  /* 0x0000006b6856723e */ /* 0x004fe200000010ff */
[----:B------:R-:W-:-:S04]  /*3be0*/  FADD.FTZ R107, R107, R108 ;  /* 0x0000006c6b6b7221 */ /* 0x000fc80000010000 */
[----:B------:R-:W-:Y:S02]  /*3bf0*/  FADD.FTZ R104, R104, R107 ;  /* 0x0000006b68687221 */ /* 0x000fe40000010000 */
[----:B------:R-:W-:Y:S08]  /*3c00*/  MUFU.EX2 R106, R106 ;  /* 0x0000006a006a7308 */ /* 0x000ff00000000800 */
[----:B------:R-:W2:Y:S01]  /*3c10*/  MUFU.EX2 R109, R109 ;  /* 0x0000006d006d7308 */ /* 0x000ea20000000800 */
[----:B-1----:R-:W-:Y:S01]  /*3c20*/  F2FP.BF16.F32.PACK_AB R85, R110, R113 ;  /* 0x000000716e55723e */ /* 0x002fe200000010ff */
[----:B------:R-:W-:-:S06]  /*3c30*/  FADD.FTZ R113, R113, R110 ;  /* 0x0000006e71717221 */ /* 0x000fcc0000010000 */
[----:B------:R-:W-:Y:S08]  /*3c40*/  MUFU.EX2 R105, R105 ;  /* 0x0000006900697308 */ /* 0x000ff00000000800 */
[----:B------:R-:W1:Y:S01]  /*3c50*/  MUFU.EX2 R34, R34 ;  /* 0x0000002200227308 */ /* 0x000e620000000800 */
[----:B--2---:R-:W-:-:S07]  /*3c60*/  F2FP.BF16.F32.PACK_AB R87, R109, R106 ;  /* 0x0000006a6d57723e */ /* 0x004fce00000010ff */
        /* <DEDUP_REMOVED lines=30> */
[----:B-1----:R-:W-:Y:S01]  /*3e50*/  F2FP.BF16.F32.PACK_AB R4, R34, R105 ;  /* 0x000000692204723e */ /* 0x002fe200000010ff */
[----:B------:R-:W-:Y:S01]  /*3e60*/  FADD.FTZ R105, R105, R104 ;  /* 0x0000006869697221 */ /* 0x000fe20000010000 */
[----:B--2---:R-:W-:-:S03]  /*3e70*/  F2FP.BF16.F32.PACK_AB R5, R32, R35 ;  /* 0x000000232005723e */ /* 0x004fc600000010ff */
[----:B------:R-:W-:Y:S01]  /*3e80*/  FADD.FTZ R34, R34, R105 ;  /* 0x0000006922227221 */ /* 0x000fe20000010000 */
[----:B------:R-:W1:Y:S01]  /*3e90*/  MUFU.EX2 R129, R129 ;  /* 0x0000008100817308 */ /* 0x000e620000000800 */
[----:B------:R-:W-:Y:S01]  /*3ea0*/  HMMA.16816.F32.BF16 R84, R84, R6, RZ ;  /* 0x000000065454723c */ /* 0x000fe200000418ff */
[----:B------:R-:W-:Y:S02]  /*3eb0*/  F2FP.BF16.F32.PACK_AB R6, R30, R31 ;  /* 0x0000001f1e06723e */ /* 0x000fe400000010ff */
[----:B---3--:R-:W-:-:S04]  /*3ec0*/  F2FP.BF16.F32.PACK_AB R7, R33, R0 ;  /* 0x000000002107723e */ /* 0x008fc800000010ff */
[----:B------:R-:W-:Y:S03]  /*3ed0*/  MUFU.EX2 R120, R120 ;  /* 0x0000007800787308 */ /* 0x000fe60000000800 */
[C---:B------:R-:W-:Y:S05]  /*3ee0*/  HMMA.16816.F32.BF16 R40, R4.reuse, R16, R40 ;  /* 0x000000100428723c */ /* 0x040fea0000041828 */
[----:B------:R-:W2:Y:S03]  /*3ef0*/  MUFU.EX2 R169, R169 ;  /* 0x000000a900a97308 */ /* 0x000ea60000000800 */
[C---:B------:R-:W-:Y:S01]  /*3f00*/  HMMA.16816.F32.BF16 R44, R4.reuse, R18, R44 ;  /* 0x00000012042c723c */ /* 0x040fe2000004182c */
[----:B------:R-:W3:Y:S04]  /*3f10*/  LDSM.16.MT88.4 R16, [R142+0xa800] ;  /* 0x00a800008e10783b */ /* 0x000ee80000004200 */
[----:B------:R-:W-:Y:S03]  /*3f20*/  MUFU.EX2 R122, R122 ;  /* 0x0000007a007a7308 */ /* 0x000fe60000000800 */
[C---:B----4-:R-:W-:Y:S05]  /*3f30*/  HMMA.16816.F32.BF16 R48, R4.reuse, R12, R48 ;  /* 0x0000000c0430723c */ /* 0x050fea0000041830 */
[----:B------:R-:W4:Y:S03]  /*3f40*/  MUFU.EX2 R119, R119 ;  /* 0x0000007700777308 */ /* 0x000f260000000800 */
[C---:B------:R-:W-:Y:S01]  /*3f50*/  HMMA.16816.F32.BF16 R52, R4.reuse, R14, R52 ;  /* 0x0000000e0434723c */ /* 0x040fe20000041834 */
[----:B------:R-:W1:Y:S04]  /*3f60*/  LDSM.16.MT88.4 R12, [R141+0xa800] ;  /* 0x00a800008d0c783b */ /* 0x000e680000004200 */
[----:B------:R-:W-:Y:S03]  /*3f70*/  MUFU.EX2 R123, R123 ;  /* 0x0000007b007b7308 */ /* 0x000fe60000000800 */
[C---:B------:R-:W-:Y:S05]  /*3f80*/  HMMA.16816.F32.BF16 R96, R4.reuse, R20, R96 ;  /* 0x000000140460723c */ /* 0x040fea0000041860 */
[----:B------:R-:W4:Y:S03]  /*3f90*/  MUFU.EX2 R126, R126 ;  /* 0x0000007e007e7308 */ /* 0x000f260000000800 */
[C---:B------:R-:W-:Y:S01]  /*3fa0*/  HMMA.16816.F32.BF16 R36, R4.reuse, R22, R36 ;  /* 0x000000160424723c */ /* 0x040fe20000041824 */
[----:B------:R-:W2:Y:S07]  /*3fb0*/  LDSM.16.MT88.4 R20, [R146+0xa800] ;  /* 0x00a800009214783b */ /* 0x000eae0000004200 */
        /* <DEDUP_REMOVED lines=12> */
[C---:B-----5:R-:W-:Y:S08]  /*4080*/  HMMA.16816.F32.BF16 R88, R4.reuse, R8, R88 ;  /* 0x000000080458723c */ /* 0x060ff00000041858 */
        /* <DEDUP_REMOVED lines=26> */
[----:B------:R-:W-:Y:S07]  /*4230*/  LDSM.16.MT88.4 R20, [R140+0x9800] ;  /* 0x009800008c14783b */ /* 0x000fee0000004200 */
[C---:B-----5:R-:W-:Y:S08]  /*4240*/  HMMA.16816.F32.BF16 R88, R4.reuse, R8, R88 ;  /* 0x000000080458723c */ /* 0x060ff00000041858 */
[----:B------:R-:W-:Y:S01]  /*4250*/  HMMA.16816.F32.BF16 R84, R4, R10, R84 ;  /* 0x0000000a0454723c */ /* 0x000fe20000041854 */
[----:B------:R-:W-:Y:S01]  /*4260*/  F2FP.BF16.F32.PACK_AB R4, R129, R124 ;  /* 0x0000007c8104723e */ /* 0x000fe200000010ff */
[----:B------:R-:W2:Y:S01]  /*4270*/  LDSM.16.MT88.4 R8, [R146+0xb800] ;  /* 0x00b800009208783b */ /* 0x000ea20000004200 */
[----:B------:R-:W-:-:S02]  /*4280*/  F2FP.BF16.F32.PACK_AB R6, R169, R120 ;  /* 0x00000078a906723e */ /* 0x000fc400000010ff */
[----:B----4-:R-:W-:Y:S02]  /*4290*/  F2FP.BF16.F32.PACK_AB R5, R119, R122 ;  /* 0x0000007a7705723e */ /* 0x010fe400000010ff */
        /* <DEDUP_REMOVED lines=11> */
[----:B---3--:R-:W-:Y:S01]  /*4350*/  HMMA.16816.F32.BF16 R72, R4, R16, R72 ;  /* 0x000000100448723c */ /* 0x008fe20000041848 */
        /* <DEDUP_REMOVED lines=31> */
[----:B------:R-:W-:Y:S01]  /*4550*/  HMMA.16816.F32.BF16 R84, R4, R10, R84 ;  /* 0x0000000a0454723c */ /* 0x000fe20000041854 */
[----:B------:R-:W-:-:S04]  /*4560*/  NOP ;  /* 0x0000000000007918 */ /* 0x000fc80000000000 */
[----:B------:R-:W-:-:S15]  /*4570*/  @!P6 BRA `(.L_x_5568) ;  /* 0x0000002800c4e947 */ /* 0x000fde0003800000 */
        /* <DEDUP_REMOVED lines=65> */
.L_x_5569:
[----:B------:R-:W-:Y:S01]  /*4990*/  UMOV UR6, URZ ;  /* 0x000000ff00067c82 */ /* 0x000fe20008000000 */
[----:B------:R-:W-:Y:S01]  /*49a0*/  IMAD.SHL.U32 R0, R28, 0x40, RZ ;  /* 0x000000401c007824 */ /* 0x000fe200078e00ff */
[----:B------:R-:W-:-:S05]  /*49b0*/  IADD3 R5, P0, PT, RZ, -UR6, RZ ;  /* 0x80000006ff057c10 */ /* 0x000fca000ff1e0ff */
[----:B------:R-:W-:-:S05]  /*49c0*/  IMAD.X R0, RZ, RZ, ~R0, P0 ;  /* 0x000000ffff007224 */ /* 0x000fca00000e0e00 */
[----:B------:R-:W-:-:S04]  /*49d0*/  SHF.R.S64 R5, R5, 0x1f, R0 ;  /* 0x0000001f05057819 */ /* 0x000fc80000001000 */
[----:B------:R-:W-:-:S04]  /*49e0*/  IADD3 R156, P0, PT, R5, R156, RZ ;  /* 0x0000009c059c7210 */ /* 0x000fc80007f1e0ff */
[----:B------:R-:W-:-:S09]  /*49f0*/  LEA.HI.X.SX32 R157, R0, R157, 0x1, P0 ;  /* 0x0000009d009d7211 */ /* 0x000fd200000f0eff */
.L_x_5570:
[C---:B------:R-:W-:Y:S01]  /*4a00*/  IMAD.SHL.U32 R5, R28.reuse, 0x20, RZ ;  /* 0x000000201c057824 */ /* 0x040fe200078e00ff */
[----:B------:R-:W-:Y:S01]  /*4a10*/  SHF.L.U64.HI R28, R28, 0x5, R29 ;  /* 0x000000051c1c7819 */ /* 0x000fe2000001021d */
[----:B------:R-:W-:Y:S01]  /*4a20*/  @!PT LDS RZ, [RZ] ;  /* 0x00000000fffff984 */ /* 0x000fe20000000800 */
[----:B------:R-:W-:Y:S01]  /*4a30*/  @!PT LDS RZ, [RZ] ;  /* 0x00000000fffff984 */ /* 0x000fe20000000800 */
[----:B------:R-:W-:Y:S01]  /*4a40*/  @!PT LDS RZ, [RZ] ;  /* 0x00000000fffff984 */ /* 0x000fe20000000800 */
[----:B------:R-:W-:Y:S03]  /*4a50*/  LDGSTS.E.BYPASS.LTC128B.128 [R161+0x8000], desc[UR16][R156.64] ;  /* 0x080000009ca17fae */ /* 0x000fe6000b981a10 */
[----:B------:R-:W-:Y:S01]  /*4a60*/  IADD3 R8, P0, PT, R5, R156, RZ ;  /* 0x0000009c05087210 */ /* 0x000fe20007f1e0ff */
[----:B------:R-:W-:Y:S03]  /*4a70*/  LDGSTS.E.BYPASS.LTC128B.128 [R161+0xa000], desc[UR16][R156.64+0x80] ;  /* 0x0a0000809ca17fae */ /* 0x000fe6000b981a10 */
[-C--:B------:R-:W-:Y:S01]  /*4a80*/  IADD3 R16, P1, PT, R8, R5.reuse, RZ ;  /* 0x0000000508107210 */ /* 0x080fe20007f3e0ff */
[----:B------:R-:W-:Y:S01]  /*4a90*/  IMAD.X R9, R28, 0x1, R157, P0 ;  /* 0x000000011c097824 */ /* 0x000fe200000e069d */
[----:B------:R-:W1:Y:S02]  /*4aa0*/  S2R R0, SR_TID.X ;  /* 0x0000000000007919 */ /* 0x000e640000002100 */
[----:B------:R-:W-:Y:S01]  /*4ab0*/  IADD3 R18, P0, PT, R16, R5, RZ ;  /* 0x0000000510127210 */ /* 0x000fe20007f1e0ff */
[--C-:B------:R-:W-:Y:S01]  /*4ac0*/  IMAD.X R17, R9, 0x1, R28.reuse, P1 ;  /* 0x0000000109117824 */ /* 0x100fe200008e061c */
[----:B------:R-:W-:Y:S03]  /*4ad0*/  LDGSTS.E.BYPASS.LTC128B.128 [R161+0x8800], desc[UR16][R8.64] ;  /* 0x0880000008a17fae */ /* 0x000fe6000b981a10 */
[----:B------:R-:W-:Y:S01]  /*4ae0*/  IMAD.X R19, R17, 0x1, R28, P0 ;  /* 0x0000000111137824 */ /* 0x000fe200000e061c */
[----:B------:R2:W-:Y:S04]  /*4af0*/  LDGSTS.E.BYPASS.LTC128B.128 [R161+0xa800], desc[UR16][R8.64+0x80] ;  /* 0x0a80008008a17fae */ /* 0x0005e8000b981a10 */
[----:B------:R-:W-:Y:S04]  /*4b00*/  LDGSTS.E.BYPASS.LTC128B.128 [R161+0x9000], desc[UR16][R16.64] ;  /* 0x0900000010a17fae */ /* 0x000fe8000b981a10 */
[----:B------:R-:W-:Y:S04]  /*4b10*/  LDGSTS.E.BYPASS.LTC128B.128 [R161+0xb000], desc[UR16][R16.64+0x80] ;  /* 0x0b00008010a17fae */ /* 0x000fe8000b981a10 */
[----:B------:R-:W-:Y:S04]  /*4b20*/  LDGSTS.E.BYPASS.LTC128B.128 [R161+0x9800], desc[UR16][R18.64] ;  /* 0x0980000012a17fae */ /* 0x000fe8000b981a10 */
[----:B------:R3:W-:Y:S04]  /*4b30*/  LDGSTS.E.BYPASS.LTC128B.128 [R161+0xb800], desc[UR16][R18.64+0x80] ;  /* 0x0b80008012a17fae */ /* 0x0007e8000b981a10 */
[----:B------:R-:W-:Y:S04]  /*4b40*/  LDSM.16.M88.4 R12, [R151] ;  /* 0x00000000970c783b */ /* 0x000fe80000000200 */
[----:B------:R-:W4:Y:S01]  /*4b50*/  LDSM.16.M88.4 R104, [R150+UR5+0x4000] ;  /* 0x004000059668783b */ /* 0x000f220008000200 */
[----:B-1----:R-:W-:-:S03]  /*4b60*/  IMAD.SHL.U32 R0, R0, 0x2, RZ ;  /* 0x0000000200007824 */ /* 0x002fc600078e00ff */
[----:B------:R-:W1:Y:S02]  /*4b70*/  LDSM.16.M88.4 R28, [R150+UR5+0x4800] ;  /* 0x00480005961c783b */ /* 0x000e640008000200 */
[----:B------:R-:W-:Y:S02]  /*4b80*/  LOP3.LUT R0, R0, 0x6, RZ, 0xc0, !PT ;  /* 0x0000000600007812 */ /* 0x000fe400078ec0ff */
[----:B------:R-:W5:Y:S03]  /*4b90*/  LDSM.16.M88.4 R20, [R150+UR5+0x5000] ;  /* 0x005000059614783b */ /* 0x000f660008000200 */
[----:B------:R-:W-:Y:S01]  /*4ba0*/  IMAD R0, R101, 0x40, R0 ;  /* 0x0000004065007824 */ /* 0x000fe200078e0200 */
[----:B------:R-:W3:Y:S04]  /*4bb0*/  LDSM.16.M88.4 R4, [R150+UR5+0x5800] ;  /* 0x005800059604783b */ /* 0x000ee80008000200 */
[----:B--2---:R-:W-:Y:S04]  /*4bc0*/  LDSM.16.M88.4 R8, [R149] ;  /* 0x000000009508783b */ /* 0x004fe80000000200 */
[----:B------:R-:W2:Y:S04]  /*4bd0*/  LDSM.16.M88.4 R128, [R145+0x4000] ;  /* 0x004000009180783b */ /* 0x000ea80000000200 */
[----:B------:R-:W2:Y:S04]  /*4be0*/  LDSM.16.M88.4 R124, [R145+0x4800] ;  /* 0x00480000917c783b */ /* 0x000ea80000000200 */
[----:B------:R-:W2:Y:S04]  /*4bf0*/  LDSM.16.M88.4 R120, [R145+0x5000] ;  /* 0x005000009178783b */ /* 0x000ea80000000200 */
[----:B------:R-:W2:Y:S04]  /*4c00*/  LDSM.16.M88.4 R116, [R145+0x5800] ;  /* 0x005800009174783b */ /* 0x000ea80000000200 */
[----:B------:R-:W-:Y:S01]  /*4c10*/  LDSM.16.M88.4 R112, [R148] ;  /* 0x000000009470783b */ /* 0x000fe20000000200 */
[C---:B----4-:R-:W-:Y:S03]  /*4c20*/  HMMA.16816.F32.BF16 R108, R12.reuse, R104, RZ ;  /* 0x000000680c6c723c */ /* 0x050fe600000418ff */
[----:B------:R-:W0:Y:S05]  /*4c30*/  LDGDEPBAR ;  /* 0x00000000000079af */ /* 0x000e2a0000000000 */
[C---:B-1----:R-:W-:Y:S08]  /*4c40*/  HMMA.16816.F32.BF16 R32, R12.reuse, R28, RZ ;  /* 0x0000001c0c20723c */ /* 0x042ff000000418ff */
[C---:B-----5:R-:W-:Y:S08]  /*4c50*/  HMMA.16816.F32.BF16 R24, R12.reuse, R20, RZ ;  /* 0x000000140c18723c */ /* 0x060ff000000418ff */
[C---:B------:R-:W-:Y:S08]  /*4c60*/  HMMA.16816.F32.BF16 R104, R12.reuse, R106, RZ ;  /* 0x0000006a0c68723c */ /* 0x040ff000000418ff */
[C---:B------:R-:W-:Y:S08]  /*4c70*/  HMMA.16816.F32.BF16 R28, R12.reuse, R30, RZ ;  /* 0x0000001e0c1c723c */ /* 0x040ff000000418ff */
[C---:B------:R-:W-:Y:S08]  /*4c80*/  HMMA.16816.F32.BF16 R20, R12.reuse, R22, RZ ;  /* 0x000000160c14723c */ /* 0x040ff000000418ff */
[C---:B---3--:R-:W-:Y:S08]  /*4c90*/  HMMA.16816.F32.BF16 R16, R12.reuse, R4, RZ ;  /* 0x000000040c10723c */ /* 0x048ff000000418ff */
        /* <DEDUP_REMOVED lines=13> */
[----:B------:R-:W-:Y:S04]  /*4d70*/  LDSM.16.M88.4 R116, [R147] ;  /* 0x000000009374783b */ /* 0x000fe80000000200 */
        /* <DEDUP_REMOVED lines=13> */
[----:B------:R-:W4:Y:S03]  /*4e50*/  LDSM.16.M88.4 R112, [R150+UR5+0x6000] ;  /* 0x006000059670783b */ /* 0x000f260008000200 */
[C---:B-----5:R-:W-:Y:S08]  /*4e60*/  HMMA.16816.F32.BF16 R108, R116.reuse, R8, R108 ;  /* 0x00000008746c723c */ /* 0x060ff0000004186c */
[C---:B------:R-:W-:Y:S01]  /*4e70*/  HMMA.16816.F32.BF16 R104, R116.reuse, R10, R104 ;  /* 0x0000000a7468723c */ /* 0x040fe20000041868 */
[----:B------:R-:W-:Y:S07]  /*4e80*/  LDSM.16.M88.4 R8, [R150+UR5+0x7000] ;  /* 0x007000059608783b */ /* 0x000fee0008000200 */
[C---:B-1----:R-:W-:Y:S08]  /*4e90*/  HMMA.16816.F32.BF16 R32, R116.reuse, R4, R32 ;  /* 0x000000047420723c */ /* 0x042ff00000041820 */
[C---:B------:R-:W-:Y:S01]  /*4ea0*/  HMMA.16816.F32.BF16 R28, R116.reuse, R6, R28 ;  /* 0x00000006741c723c */ /* 0x040fe2000004181c */
[----:B------:R-:W1:Y:S07]  /*4eb0*/  LDSM.16.M88.4 R4, [R150+UR5+0x6800] ;  /* 0x006800059604783b */ /* 0x000e6e0008000200 */
[C---:B--2---:R-:W-:Y:S08]  /*4ec0*/  HMMA.16816.F32.BF16 R24, R116.reuse, R128, R24 ;  /* 0x000000807418723c */ /* 0x044ff00000041818 */
[C---:B------:R-:W-:Y:S01]  /*4ed0*/  HMMA.16816.F32.BF16 R20, R116.reuse, R130, R20 ;  /* 0x000000827414723c */ /* 0x040fe20000041814 */
[----:B------:R-:W2:Y:S07]  /*4ee0*/  LDSM.16.M88.4 R128, [R150+UR5+0x7800] ;  /* 0x007800059680783b */ /* 0x000eae0008000200 */
[C---:B---3--:R-:W-:Y:S08]  /*4ef0*/  HMMA.16816.F32.BF16 R16, R116.reuse, R120, R16 ;  /* 0x000000787410723c */ /* 0x048ff00000041810 */
[----:B------:R-:W-:Y:S01]  /*4f00*/  HMMA.16816.F32.BF16 R12, R116, R122, R12 ;  /* 0x0000007a740c723c */ /* 0x000fe2000004180c */
[----:B------:R-:W-:Y:S04]  /*4f10*/  LDSM.16.M88.4 R120, [R145+0x6000] ;  /* 0x006000009178783b */ /* 0x000fe80000000200 */
[----:B------:R-:W-:Y:S03]  /*4f20*/  LDSM.16.M88.4 R116, [R145+0x6800] ;  /* 0x006800009174783b */ /* 0x000fe60000000200 */
        /* <DEDUP_REMOVED lines=8> */
[----:B------:R-:W3:Y:S07]  /*4fb0*/  LDSM.16.M88.4 R8, [R145+0x7800] ;  /* 0x007800009108783b */ /* 0x000eee0000000200 */
[C---:B--2---:R-:W-:Y:S08]  /*4fc0*/  HMMA.16816.F32.BF16 R16, R124.reuse, R128, R16 ;  /* 0x000000807c10723c */ /* 0x044ff00000041810 */
[----:B------:R-:W-:Y:S01]  /*4fd0*/  HMMA.16816.F32.BF16 R12, R124, R130, R12 ;  /* 0x000000827c0c723c */ /* 0x000fe2000004180c */
[----:B------:R-:W-:Y:S04]  /*4fe0*/  LDSM.16.M88.4 R128, [R148+0x2000] ;  /* 0x002000009480783b */ /* 0x000fe80000000200 */
[----:B------:R-:W2:Y:S03]  /*4ff0*/  LDSM.16.M88.4 R124, [R144+0x6000] ;  /* 0x00600000907c783b */ /* 0x000ea60000000200 */
[C---:B-1----:R-:W-:Y:S08]  /*5000*/  HMMA.16816.F32.BF16 R108, R4.reuse, R120, R108 ;  /* 0x00000078046c723c */ /* 0x042ff0000004186c */
[C---:B------:R-:W-:Y:S01]  /*5010*/  HMMA.16816.F32.BF16 R104, R4.reuse, R122, R104 ;  /* 0x0000007a0468723c */ /* 0x040fe20000041868 */
[----:B------:R-:W-:Y:S07]  /*5020*/  LDSM.16.M88.4 R120, [R144+0x6800] ;  /* 0x006800009078783b */ /* 0x000fee0000000200 */
[C---:B------:R-:W-:Y:S08]  /*5030*/  HMMA.16816.F32.BF16 R32, R4.reuse, R116, R32 ;  /* 0x000000740420723c */ /* 0x040ff00000041820 */
[C---:B------:R-:W-:Y:S01]  /*5040*/  HMMA.16816.F32.BF16 R28, R4.reuse, R118, R28 ;  /* 0x00000076041c723c */ /* 0x040fe2000004181c */
[----:B------:R-:W1:Y:S07]  /*5050*/  LDSM.16.M88.4 R116, [R144+0x7000] ;  /* 0x007000009074783b */ /* 0x000e6e0000000200 */
[C---:B------:R-:W-:Y:S08]  /*5060*/  HMMA.16816.F32.BF16 R24, R4.reuse, R112, R24 ;  /* 0x000000700418723c */ /* 0x040ff00000041818 */
[C---:B------:R-:W-:Y:S01]  /*5070*/  HMMA.16816.F32.BF16 R20, R4.reuse, R114, R20 ;  /* 0x000000720414723c */ /* 0x040fe20000041814 */
[----:B------:R-:W4:Y:S07]  /*5080*/  LDSM.16.M88.4 R112, [R144+0x7800] ;  /* 0x007800009070783b */ /* 0x000f2e0000000200 */
[C---:B---3--:R-:W-:Y:S08]  /*5090*/  HMMA.16816.F32.BF16 R16, R4.reuse, R8, R16 ;  /* 0x000000080410723c */ /* 0x048ff00000041810 */
[----:B------:R-:W-:Y:S01]  /*50a0*/  HMMA.16816.F32.BF16 R12, R4, R10, R12 ;  /* 0x0000000a040c723c */ /* 0x000fe2000004180c */
[----:B------:R-:W-:Y:S04]  /*50b0*/  LDSM.16.M88.4 R8, [R147+0x2000] ;  /* 0x002000009308783b */ /* 0x000fe80000000200 */
[----:B------:R-:W3:Y:S03]  /*50c0*/  LDSM.16.M88.4 R4, [R143+0x6000] ;  /* 0x006000008f04783b */ /* 0x000ee60000000200 */
[C---:B--2---:R-:W-:Y:S08]  /*50d0*/  HMMA.16816.F32.BF16 R108, R128.reuse, R124, R108 ;  /* 0x0000007c806c723c */ /* 0x044ff0000004186c */
[C---:B------:R-:W-:Y:S08]  /*50e0*/  HMMA.16816.F32.BF16 R104, R128.reuse, R126, R104 ;  /* 0x0000007e8068723c */ /* 0x040ff00000041868 */
[C---:B-1----:R-:W-:Y:S08]  /*50f0*/  HMMA.16816.F32.BF16 R24, R128.reuse, R116, R24 ;  /* 0x000000748018723c */ /* 0x042ff00000041818 */
[C---:B------:R-:W-:Y:S01]  /*5100*/  HMMA.16816.F32.BF16 R20, R128.reuse, R118, R20 ;  /* 0x000000768014723c */ /* 0x040fe20000041814 */
[----:B------:R-:W1:Y:S07]  /*5110*/  LDSM.16.M88.4 R116, [R143+0x6800] ;  /* 0x006800008f74783b */ /* 0x000e6e0000000200 */
[----:B----4-:R-:W-:Y:S08]  /*5120*/  HMMA.16816.F32.BF16 R16, R128, R112, R16 ;  /* 0x000000708010723c */ /* 0x010ff00000041810 */
[----:B---3--:R-:W-:Y:S01]  /*5130*/  HMMA.16816.F32.BF16 R108, R8, R4, R108 ;  /* 0x00000004086c723c */ /* 0x008fe2000004186c */
[----:B------:R-:W-:-:S05]  /*5140*/  VIADD R5, R0, 0xffffff80 ;  /* 0xffffff8000057836 */ /* 0x000fca0000000000 */
[C---:B------:R-:W-:Y:S02]  /*5150*/  ISETP.GE.AND P5, PT, R5.reuse, R132, PT ;  /* 0x000000840500720c */ /* 0x040fe40003fa6270 */
[----:B------:R-:W-:Y:S01]  /*5160*/  ISETP.GE.AND P4, PT, R5, R2, PT ;  /* 0x000000020500720c */ /* 0x000fe20003f86270 */
[C---:B------:R-:W-:Y:S01]  /*5170*/  VIADD R5, R0.reuse, 0xffffff81 ;  /* 0xffffff8100057836 */ /* 0x040fe20000000000 */
[----:B------:R-:W-:Y:S01]  /*5180*/  HMMA.16816.F32.BF16 R104, R8, R6, R104 ;  /* 0x000000060868723c */ /* 0x000fe20000041868 */
[----:B------:R-:W-:-:S03]  /*5190*/  VIADD R7, R0, 0xffffff89 ;  /* 0xffffff8900077836 */ /* 0x000fc60000000000 */
[C---:B------:R-:W-:Y:S02]  /*51a0*/  ISETP.GE.AND P2, PT, R5.reuse, R132, PT ;  /* 0x000000840500720c */ /* 0x040fe40003f46270 */
[----:B------:R-:W-:Y:S01]  /*51b0*/  ISETP.GE.AND P1, PT, R5, R2, PT ;  /* 0x000000020500720c */ /* 0x000fe20003f26270 */
[----:B------:R-:W-:Y:S01]  /*51c0*/  VIADD R5, R0, 0xffffff90 ;  /* 0xffffff9000057836 */ /* 0x000fe20000000000 */
[----:B------:R-:W-:Y:S01]  /*51d0*/  HMMA.16816.F32.BF16 R12, R128, R114, R12 ;  /* 0x00000072800c723c */ /* 0x000fe2000004180c */
[----:B------:R-:W2:Y:S01]  /*51e0*/  LDSM.16.M88.4 R112, [R143+0x7000] ;  /* 0x007000008f70783b */ /* 0x000ea20000000200 */
[----:B------:R-:W-:Y:S02]  /*51f0*/  FSEL R134, R110, -INF , !P4 ;  /* 0xff8000006e867808 */ /* 0x000fe40006000000 */
[-C--:B------:R-:W-:Y:S02]  /*5200*/  ISETP.GE.AND P3, PT, R7, R132.reuse, PT ;  /* 0x000000840700720c */ /* 0x080fe40003f66270 */
[----:B------:R-:W-:-:S02]  /*5210*/  ISETP.GE.AND P4, PT, R5, R132, PT ;  /* 0x000000840500720c */ /* 0x000fc40003f86270 */
[C---:B------:R-:W-:Y:S01]  /*5220*/  HMMA.16816.F32.BF16 R32, R128.reuse, R120, R32 ;  /* 0x000000788020723c */ /* 0x040fe20000041820 */
[C---:B------:R-:W-:Y:S01]  /*5230*/  VIADD R121, R0.reuse, 0xffffff88 ;  /* 0xffffff8800797836 */ /* 0x040fe20000000000 */
[----:B------:R-:W-:Y:S01]  /*5240*/  FSEL R136, R111, -INF , !P1 ;  /* 0xff8000006f887808 */ /* 0x000fe20004800000 */
[C---:B------:R-:W-:Y:S01]  /*5250*/  VIADD R111, R0.reuse, 0xffffff99 ;  /* 0xffffff99006f7836 */ /* 0x040fe20000000000 */
[----:B------:R-:W-:Y:S01]  /*5260*/  FSEL R135, R105, -INF , !P3 ;  /* 0xff80000069877808 */ /* 0x000fe20005800000 */
[----:B------:R-:W-:Y:S01]  /*5270*/  VIADD R105, R0, 0xffffffa0 ;  /* 0xffffffa000697836 */ /* 0x000fe20000000000 */
[----:B------:R-:W-:Y:S02]  /*5280*/  ISETP.GE.AND P0, PT, R121, R132, PT ;  /* 0x000000847900720c */ /* 0x000fe40003f06270 */
[----:B------:R-:W-:Y:S01]  /*5290*/  HMMA.16816.F32.BF16 R28, R128, R122, R28 ;  /* 0x0000007a801c723c */ /* 0x000fe2000004181c */
[----:B------:R-:W-:Y:S02]  /*52a0*/  FSEL R129, R108, -INF , !P5 ;  /* 0xff8000006c817808 */ /* 0x000fe40006800000 */
[----:B------:R-:W-:Y:S01]  /*52b0*/  FSEL R131, R109, -INF , !P2 ;  /* 0xff8000006d837808 */ /* 0x000fe20005000000 */
[----:B------:R-:W-:Y:S01]  /*52c0*/  VIADD R109, R0, 0xffffff98 ;  /* 0xffffff98006d7836 */ /* 0x000fe20000000000 */
[----:B------:R-:W-:-:S02]  /*52d0*/  ISETP.GE.AND P5, PT, R7, R2, PT ;  /* 0x000000020700720c */ /* 0x000fc40003fa6270 */
[----:B------:R-:W-:Y:S02]  /*52e0*/  ISETP.GE.AND P2, PT, R5, R2, PT ;  /* 0x000000020500720c */ /* 0x000fe40003f46270 */
[----:B------:R-:W3:Y:S01]  /*52f0*/  LDSM.16.M88.4 R4, [R143+0x7800] ;  /* 0x007800008f04783b */ /* 0x000ee20000000200 */
[----:B------:R-:W-:Y:S01]  /*5300*/  FSEL R133, R104, -INF , !P0 ;  /* 0xff80000068857808 */ /* 0x000fe20004000000 */
[----:B------:R-:W-:-:S04]  /*5310*/  DEPBAR.LE SB0, 0x0 ;  /* 0x000080000000791a */ /* 0x000fc80000000000 */
[C---:B-1----:R-:W-:Y:S01]  /*5320*/  HMMA.16816.F32.BF16 R32, R8.reuse, R116, R32 ;  /* 0x000000740820723c */ /* 0x042fe20000041820 */
[C---:B------:R-:W-:Y:S01]  /*5330*/  VIADD R117, R0.reuse, 0xffffff91 ;  /* 0xffffff9100757836 */ /* 0x040fe20000000000 */
[----:B------:R-:W-:Y:S01]  /*5340*/  FSEL R138, R107, -INF , !P5 ;  /* 0xff8000006b8a7808 */ /* 0x000fe20006800000 */
[----:B------:R-:W-:Y:S01]  /*5350*/  VIADD R107, R0, 0xffffffa1 ;  /* 0xffffffa1006b7836 */ /* 0x000fe20000000000 */
[----:B------:R-:W-:Y:S02]  /*5360*/  ISETP.GE.AND P5, PT, R111, R132, PT ;  /* 0x000000846f00720c */ /* 0x000fe40003fa6270 */
[C---:B------:R-:W-:Y:S02]  /*5370*/  ISETP.GE.AND P0, PT, R117.reuse, R2, PT ;  /* 0x000000027500720c */ /* 0x040fe40003f06270 */
[----:B------:R-:W-:Y:S01]  /*5380*/  HMMA.16816.F32.BF16 R28, R8, R118, R28 ;  /* 0x00000076081c723c */ /* 0x000fe2000004181c */
[----:B------:R-:W-:Y:S02]  /*5390*/  ISETP.GE.AND P1, PT, R117, R132, PT ;  /* 0x000000847500720c */ /* 0x000fe40003f26270 */
[----:B------:R-:W-:-:S02]  /*53a0*/  ISETP.GE.AND P6, PT, R121, R2, PT ;  /* 0x000000027900720c */ /* 0x000fc40003fc6270 */
[C---:B------:R-:W-:Y:S02]  /*53b0*/  ISETP.GE.AND P3, PT, R109.reuse, R2, PT ;  /* 0x000000026d00720c */ /* 0x040fe40003f66270 */
[----:B------:R-:W-:Y:S01]  /*53c0*/  FSEL R164, R106, -INF , !P6 ;  /* 0xff8000006aa47808 */ /* 0x000fe20007000000 */
[C---:B--2---:R-:W-:Y:S01]  /*53d0*/  HMMA.16816.F32.BF16 R24, R8.reuse, R112, R24 ;  /* 0x000000700818723c */ /* 0x044fe20000041818 */
[-C--:B------:R-:W-:Y:S02]  /*53e0*/  ISETP.GE.AND P6, PT, R109, R132.reuse, PT ;  /* 0x000000846d00720c */ /* 0x080fe40003fc6270 */
[----:B------:R-:W-:Y:S01]  /*53f0*/  FSEL R130, R35, -INF , !P0 ;  /* 0xff80000023827808 */ /* 0x000fe20004000000 */
[----:B------:R-:W-:Y:S01]  /*5400*/  VIADD R35, R0, 0xffffffa8 ;  /* 0xffffffa800237836 */ /* 0x000fe20000000000 */
[----:B------:R-:W-:Y:S02]  /*5410*/  ISETP.GE.AND P0, PT, R107, R132, PT ;  /* 0x000000846b00720c */ /* 0x000fe40003f06270 */
[----:B------:R-:W-:Y:S01]  /*5420*/  FSEL R109, R32, -INF , !P4 ;  /* 0xff800000206d7808 */ /* 0x000fe20006000000 */
[----:B------:R-:W-:Y:S01]  /*5430*/  HMMA.16816.F32.BF16 R20, R8, R114, R20 ;  /* 0x000000720814723c */ /* 0x000fe20000041814 */
[----:B------:R-:W-:-:S02]  /*5440*/  ISETP.GE.AND P4, PT, R111, R2, PT ;  /* 0x000000026f00720c */ /* 0x000fc40003f86270 */
[----:B------:R-:W-:Y:S01]  /*5450*/  FSEL R117, R29, -INF , !P5 ;  /* 0xff8000001d757808 */ /* 0x000fe20006800000 */
        /* <DEDUP_REMOVED lines=8> */
[----:B------:R-:W-:Y:S01]  /*54e0*/  FSEL R119, R33, -INF , !P1 ;  /* 0xff80000021777808 */ /* 0x000fe20004800000 */
[C---:B------:R-:W-:Y:S01]  /*54f0*/  VIADD R33, R0.reuse, 0xffffffa9 ;  /* 0xffffffa900217836 */ /* 0x040fe20000000000 */
[----:B------:R-:W-:Y:S01]  /*5500*/  ISETP.GE.AND P6, PT, R107, R2, PT ;  /* 0x000000026b00720c */ /* 0x000fe20003fc6270 */
[----:B------:R-:W-:Y:S01]  /*5510*/  HMMA.16816.F32.BF16 R12, R8, R6, R12 ;  /* 0x00000006080c723c */ /* 0x000fe2000004180c */
[-C--:B------:R-:W-:Y:S01]  /*5520*/  ISETP.GE.AND P3, PT, R35, R132.reuse, PT ;  /* 0x000000842300720c */ /* 0x080fe20003f66270 */
[----:B------:R-:W-:Y:S01]  /*5530*/  VIADD R7, R0, 0xffffffb8 ;  /* 0xffffffb800077836 */ /* 0x000fe20000000000 */
[----:B------:R-:W-:Y:S01]  /*5540*/  BAR.SYNC.DEFER_BLOCKING 0x0 ;  /* 0x0000000000007b1d */ /* 0x000fe20000010000 */
[C---:B------:R-:W-:Y:S02]  /*5550*/  ISETP.GE.AND P2, PT, R105.reuse, R132, PT ;  /* 0x000000846900720c */ /* 0x040fe40003f46270 */
[----:B------:R-:W-:Y:S02]  /*5560*/  ISETP.GE.AND P1, PT, R105, R2, PT ;  /* 0x000000026900720c */ /* 0x000fe40003f26270 */
[----:B------:R-:W-:-:S02]  /*5570*/  FSEL R120, R27, -INF , !P6 ;  /* 0xff8000001b787808 */ /* 0x000fc40007000000 */
[----:B------:R-:W-:Y:S02]  /*5580*/  FSEL R123, R20, -INF , !P3 ;  /* 0xff800000147b7808 */ /* 0x000fe40005800000 */
[----:B------:R-:W-:Y:S02]  /*5590*/  FSEL R28, R18, -INF , !P0 ;  /* 0xff800000121c7808 */ /* 0x000fe40004000000 */
[----:B------:R-:W-:Y:S02]  /*55a0*/  ISETP.GE.U32.AND P0, PT, R101, 0x3, PT ;  /* 0x000000036500780c */ /* 0x000fe40003f06070 */
[----:B------:R-:W-:Y:S02]  /*55b0*/  FSEL R128, R31, -INF , !P4 ;  /* 0xff8000001f807808 */ /* 0x000fe40006000000 */
[----:B------:R-:W-:Y:S02]  /*55c0*/  FSEL R121, R24, -INF , !P2 ;  /* 0xff80000018797808 */ /* 0x000fe40005000000 */
[----:B------:R-:W-:-:S02]  /*55d0*/  FSEL R122, R26, -INF , !P1 ;  /* 0xff8000001a7a7808 */ /* 0x000fc40004800000 */
[C---:B------:R-:W-:Y:S02]  /*55e0*/  ISETP.GE.AND P6, PT, R5.reuse, R132, PT ;  /* 0x000000840500720c */ /* 0x040fe40003fc6270 */
[-C--:B------:R-:W-:Y:S01]  /*55f0*/  ISETP.GE.AND P3, PT, R5, R2.reuse, PT ;  /* 0x000000020500720c */ /* 0x080fe20003f66270 */
[----:B------:R-:W-:Y:S01]  /*5600*/  VIADD R5, R0, 0xffffffb9 ;  /* 0xffffffb900057836 */ /* 0x000fe20000000000 */
[----:B------:R-:W-:Y:S02]  /*5610*/  ISETP.GE.AND P5, PT, R35, R2, PT ;  /* 0x000000022300720c */ /* 0x000fe40003fa6270 */
[C---:B------:R-:W-:Y:S02]  /*5620*/  ISETP.GE.AND P4, PT, R33.reuse, R132, PT ;  /* 0x000000842100720c */ /* 0x040fe40003f86270 */
[----:B------:R-:W-:Y:S02]  /*5630*/  ISETP.GE.AND P2, PT, R33, R2, PT ;  /* 0x000000022100720c */ /* 0x000fe40003f46270 */
[----:B------:R-:W-:-:S02]  /*5640*/  ISETP.GE.AND P1, PT, R29, R132, PT ;  /* 0x000000841d00720c */ /* 0x000fc40003f26270 */
        /* <DEDUP_REMOVED lines=78> */
.L_x_5572:
[----:B------:R-:W-:Y:S01]  /*5b30*/  UMOV UR6, URZ ;  /* 0x000000ff00067c82 */ /* 0x000fe20008000000 */
[----:B------:R-:W-:Y:S01]  /*5b40*/  IMAD.SHL.U32 R0, R102, 0x40, RZ ;  /* 0x0000004066007824 */ /* 0x000fe200078e00ff */
[----:B------:R-:W-:-:S05]  /*5b50*/  IADD3 R2, P0, PT, RZ, -UR6, RZ ;  /* 0x80000006ff027c10 */ /* 0x000fca000ff1e0ff */
[----:B------:R-:W-:-:S05]  /*5b60*/  IMAD.X R0, RZ, RZ, ~R0, P0 ;  /* 0x000000ffff007224 */ /* 0x000fca00000e0e00 */
[----:B------:R-:W-:-:S04]  /*5b70*/  SHF.R.S64 R5, R2, 0x1f, R0 ;  /* 0x0000001f02057819 */ /* 0x000fc80000001000 */
[----:B------:R-:W-:-:S04]  /*5b80*/  IADD3 R154, P0, PT, R5, R154, RZ ;  /* 0x0000009a059a7210 */ /* 0x000fc80007f1e0ff */
[----:B------:R-:W-:-:S09]  /*5b90*/  LEA.HI.X.SX32 R153, R0, R153, 0x1, P0 ;  /* 0x0000009900997211 */ /* 0x000fd200000f0eff */
.L_x_5573:
        /* <DEDUP_REMOVED lines=12> */
[-C--:B------:R-:W-:Y:S01]  /*5c60*/  IADD3.X R5, PT, PT, R7, R102.reuse, RZ, P1, !PT ;  /* 0x0000006607057210 */ /* 0x080fe20000ffe4ff */
[----:B------:R1:W-:Y:S03]  /*5c70*/  LDGSTS.E.BYPASS.LTC128B.128 [R161+0x4800], desc[UR16][R6.64] ;  /* 0x0480000006a17fae */ /* 0x0003e6000b981a10 */
[----:B------:R-:W-:Y:S01]  /*5c80*/  IADD3.X R9, PT, PT, R5, R102, RZ, P0, !PT ;  /* 0x0000006605097210 */ /* 0x000fe200007fe4ff */
[----:B------:R1:W-:Y:S04]  /*5c90*/  LDGSTS.E.BYPASS.LTC128B.128 [R161+0x6800], desc[UR16][R6.64+0x80] ;  /* 0x0680008006a17fae */ /* 0x0003e8000b981a10 */
[----:B------:R1:W-:Y:S04]  /*5ca0*/  LDGSTS.E.BYPASS.LTC128B.128 [R161+0x5000], desc[UR16][R4.64] ;  /* 0x0500000004a17fae */ /* 0x0003e8000b981a10 */
[----:B------:R1:W-:Y:S04]  /*5cb0*/  LDGSTS.E.BYPASS.LTC128B.128 [R161+0x7000], desc[UR16][R4.64+0x80] ;  /* 0x0700008004a17fae */ /* 0x0003e8000b981a10 */
[----:B------:R1:W-:Y:S04]  /*5cc0*/  LDGSTS.E.BYPASS.LTC128B.128 [R161+0x5800], desc[UR16][R8.64] ;  /* 0x0580000008a17fae */ /* 0x0003e8000b981a10 */
[----:B------:R1:W-:Y:S04]  /*5cd0*/  LDGSTS.E.BYPASS.LTC128B.128 [R161+0x7800], desc[UR16][R8.64+0x80] ;  /* 0x0780008008a17fae */ /* 0x0003e8000b981a10 */
[----:B------:R-:W0:Y:S02]  /*5ce0*/  LDGDEPBAR ;  /* 0x00000000000079af */ /* 0x000e240000000000 */
.L_x_5571:
[----:B------:R-:W-:Y:S01]  /*5cf0*/  FMNMX3.FTZ R2, R100, R129, R131, !PT ;  /* 0x0000008164027276 */ /* 0x000fe20007810083 */
[----:B------:R-:W-:Y:S01]  /*5d00*/  LDSM.16.MT88.4 R16, [R146+0x8000] ;  /* 0x008000009210783b */ /* 0x000fe20000004200 */
[----:B-1----:R-:W-:Y:S02]  /*5d10*/  FMNMX3.FTZ R7, R3, R134, R136, !PT ;  /* 0x0000008603077276 */ /* 0x002fe40007810088 */
[----:B------:R-:W-:Y:S01]  /*5d20*/  FMNMX3.FTZ R2, R2, R133, R135, !PT ;  /* 0x0000008502027276 */ /* 0x000fe20007810087 */
[----:B------:R-:W-:Y:S01]  /*5d30*/  LDSM.16.MT88.4 R8, [R142+0x8000] ;  /* 0x008000008e08783b */ /* 0x000fe20000004200 */
[----:B------:R-:W-:Y:S02]  /*5d40*/  FMNMX3.FTZ R7, R7, R164, R138, !PT ;  /* 0x000000a407077276 */ /* 0x000fe4000781008a */
[----:B------:R-:W-:Y:S01]  /*5d50*/  FMNMX3.FTZ R2, R2, R109, R119, !PT ;  /* 0x0000006d02027276 */ /* 0x000fe20007810077 */
[----:B------:R-:W-:Y:S01]  /*5d60*/  LDSM.16.MT88.4 R12, [R141+0x8000] ;  /* 0x008000008d0c783b */ /* 0x000fe20000004200 */
[----:B------:R-:W-:-:S02]  /*5d70*/  FMNMX3.FTZ R7, R7, R116, R130, !PT ;  /* 0x0000007407077276 */ /* 0x000fc40007810082 */
[----:B------:R-:W-:Y:S01]  /*5d80*/  FMNMX3.FTZ R2, R2, R111, R117, !PT ;  /* 0x0000006f02027276 */ /* 0x000fe20007810075 */
        /* <DEDUP_REMOVED lines=68> */
[----:B------:R-:W-:Y:S01]  /*61d0*/  FFMA.FTZ R105, R105, UR4, -R107 ;  /* 0x0000000469697c23 */ /* 0x000fe2000801086b */
[----:B------:R-:W-:Y:S03]  /*61e0*/  LDSM.16.MT88.4 R28, [R146+0x9800] ;  /* 0x00980000921c783b */ /* 0x000fe60000004200 */
        /* <DEDUP_REMOVED lines=90> */
[----:B------:R-:W-:Y:S01]  /*6790*/  FFMA.FTZ R169, R169, R100, R106 ;  /* 0x00000064a9a97223 */ /* 0x000fe2000001006a */
[----:B--2---:R-:W-:Y:S01]  /*67a0*/  HMMA.16816.F32.BF16 R64, R4, R8, R64 ;  /* 0x000000080440723c */ /* 0x004fe20000041840 */
[----:B------:R-:W-:Y:S01]  /*67b0*/  FFMA.FTZ R3, R167, R3, R104 ;  /* 0x00000003a7037223 */ /* 0x000fe20000010068 */
[----:B------:R-:W-:Y:S01]  /*67c0*/  MOV R100, R102 ;  /* 0x0000006600647202 */ /* 0x000fe20000000f00 */
[----:B------:R-:W-:-:S02]  /*67d0*/  FADD.FTZ R34, R34, R169 ;  /* 0x000000a922227221 */ /* 0x000fc40000010000 */
        /* <DEDUP_REMOVED lines=18> */
[----:B------:R-:W-:Y:S05]  /*6900*/  LDSM.16.MT88.4 R16, [R146+0xa800] ;  /* 0x00a800009210783b */ /* 0x000fea0000004200 */
[----:B------:R-:W-:Y:S02]  /*6910*/  MUFU.EX2 R123, R123 ;  /* 0x0000007b007b7308 */ /* 0x000fe40000000800 */
[C---:B-----5:R-:W-:Y:S06]  /*6920*/  HMMA.16816.F32.BF16 R88, R4.reuse, R8, R88 ;  /* 0x000000080458723c */ /* 0x060fec0000041858 */
[----:B------:R-:W-:Y:S02]  /*6930*/  MUFU.EX2 R130, R130 ;  /* 0x0000008200827308 */ /* 0x000fe40000000800 */
[----:B------:R-:W-:Y:S01]  /*6940*/  HMMA.16816.F32.BF16 R84, R4, R10, R84 ;  /* 0x0000000a0454723c */ /* 0x000fe20000041854 */
[----:B------:R-:W5:Y:S01]  /*6950*/  LDSM.16.MT88.4 R8, [R140+0x8800] ;  /* 0x008800008c08783b */ /* 0x000f620000004200 */
[----:B---3--:R-:W-:Y:S01]  /*6960*/  F2FP.BF16.F32.PACK_AB R4, R112, R109 ;  /* 0x0000006d7004723e */ /* 0x008fe200000010ff */
[----:B------:R-:W-:Y:S01]  /*6970*/  FADD.FTZ R109, R109, R32 ;  /* 0x000000206d6d7221 */ /* 0x000fe20000010000 */
[----:B--2---:R-:W-:-:S02]  /*6980*/  F2FP.BF16.F32.PACK_AB R5, R117, R116 ;  /* 0x000000747505723e */ /* 0x004fc400000010ff */
[----:B------:R-:W-:Y:S01]  /*6990*/  MUFU.EX2 R122, R122 ;  /* 0x0000007a007a7308 */ /* 0x000fe20000000800 */
[----:B------:R-:W-:Y:S01]  /*69a0*/  F2FP.BF16.F32.PACK_AB R6, R114, R111 ;  /* 0x0000006f7206723e */ /* 0x000fe200000010ff */
[----:B------:R-:W-:Y:S01]  /*69b0*/  FADD.FTZ R116, R116, R103 ;  /* 0x0000006774747221 */ /* 0x000fe20000010000 */
[----:B----4-:R-:W-:Y:S01]  /*69c0*/  F2FP.BF16.F32.PACK_AB R7, R119, R118 ;  /* 0x000000767707723e */ /* 0x010fe200000010ff */
[----:B------:R-:W-:Y:S02]  /*69d0*/  FADD.FTZ R112, R112, R109 ;  /* 0x0000006d70707221 */ /* 0x000fe40000010000 */
[----:B------:R-:W-:Y:S02]  /*69e0*/  FADD.FTZ R117, R117, R116 ;  /* 0x0000007475757221 */ /* 0x000fe40000010000 */
[----:B------:R-:W2:Y:S01]  /*69f0*/  MUFU.EX2 R125, R125 ;  /* 0x0000007d007d7308 */ /* 0x000ea20000000800 */
[----:B------:R-:W-:Y:S01]  /*6a00*/  FADD.FTZ R111, R111, R112 ;  /* 0x000000706f6f7221 */ /* 0x000fe20000010000 */
[----:B------:R-:W-:Y:S01]  /*6a10*/  HMMA.16816.F32.BF16 R96, R4, R12, R96 ;  /* 0x0000000c0460723c */ /* 0x000fe20000041860 */
[----:B------:R-:W-:-:S02]  /*6a20*/  FADD.FTZ R118, R118, R117 ;  /* 0x0000007576767221 */ /* 0x000fc40000010000 */
[----:B------:R-:W-:Y:S02]  /*6a30*/  FADD.FTZ R114, R114, R111 ;  /* 0x0000006f72727221 */ /* 0x000fe40000010000 */
[----:B------:R-:W-:Y:S01]  /*6a40*/  FADD.FTZ R119, R119, R118 ;  /* 0x0000007677777221 */ /* 0x000fe20000010000 */
[----:B------:R-:W-:Y:S02]  /*6a50*/  MUFU.EX2 R120, R120 ;  /* 0x0000007800787308 */ /* 0x000fe40000000800 */
[C---:B------:R-:W-:Y:S01]  /*6a60*/  HMMA.16816.F32.BF16 R36, R4.reuse, R14, R36 ;  /* 0x0000000e0424723c */ /* 0x040fe20000041824 */
[----:B------:R-:W3:Y:S05]  /*6a70*/  LDSM.16.MT88.4 R12, [R142+0xa800] ;  /* 0x00a800008e0c783b */ /* 0x000eea0000004200 */
[----:B------:R-:W4:Y:S02]  /*6a80*/  MUFU.EX2 R127, R127 ;  /* 0x0000007f007f7308 */ /* 0x000f240000000800 */
[C---:B------:R-:W-:Y:S06]  /*6a90*/  HMMA.16816.F32.BF16 R48, R4.reuse, R20, R48 ;  /* 0x000000140430723c */ /* 0x040fec0000041830 */
[----:B------:R-:W-:Y:S02]  /*6aa0*/  MUFU.EX2 R115, R115 ;  /* 0x0000007300737308 */ /* 0x000fe40000000800 */
[C---:B------:R-:W-:Y:S01]  /*6ab0*/  HMMA.16816.F32.BF16 R52, R4.reuse, R22, R52 ;  /* 0x000000160434723c */ /* 0x040fe20000041834 */
[----:B------:R-:W1:Y:S05]  /*6ac0*/  LDSM.16.MT88.4 R20, [R141+0xa800] ;  /* 0x00a800008d14783b */ /* 0x000e6a0000004200 */
[----:B------:R-:W4:Y:S02]  /*6ad0*/  MUFU.EX2 R124, R124 ;  /* 0x0000007c007c7308 */ /* 0x000f240000000800 */
[C---:B-----5:R-:W-:Y:S06]  /*6ae0*/  HMMA.16816.F32.BF16 R56, R4.reuse, R8, R56 ;  /* 0x000000080438723c */ /* 0x060fec0000041838 */
[----:B------:R-:W-:Y:S02]  /*6af0*/  MUFU.EX2 R113, R113 ;  /* 0x0000007100717308 */ /* 0x000fe40000000800 */
[C---:B------:R-:W-:Y:S01]  /*6b00*/  HMMA.16816.F32.BF16 R60, R4.reuse, R10, R60 ;  /* 0x0000000a043c723c */ /* 0x040fe2000004183c */
[----:B------:R-:W5:Y:S05]  /*6b10*/  LDSM.16.MT88.4 R8, [R140+0xa800] ;  /* 0x00a800008c08783b */ /* 0x000f6a0000004200 */
[----:B------:R-:W-:Y:S02]  /*6b20*/  MUFU.EX2 R126, R126 ;  /* 0x0000007e007e7308 */ /* 0x000fe40000000800 */
[C---:B------:R-:W-:Y:S06]  /*6b30*/  HMMA.16816.F32.BF16 R64, R4.reuse, R16, R64 ;  /* 0x000000100440723c */ /* 0x040fec0000041840 */
[----:B------:R-:W-:Y:S02]  /*6b40*/  MUFU.EX2 R129, R129 ;  /* 0x0000008100817308 */ /* 0x000fe40000000800 */
[C---:B------:R-:W-:Y:S01]  /*6b50*/  HMMA.16816.F32.BF16 R68, R4.reuse, R18, R68 ;  /* 0x000000120444723c */ /* 0x040fe20000041844 */
[----:B------:R-:W4:Y:S05]  /*6b60*/  LDSM.16.MT88.4 R16, [R146+0x9000] ;  /* 0x009000009210783b */ /* 0x000f2a0000004200 */
[----:B------:R-:W4:Y:S02]  /*6b70*/  MUFU.EX2 R110, R110 ;  /* 0x0000006e006e7308 */ /* 0x000f240000000800 */
[C---:B---3--:R-:W-:Y:S06]  /*6b80*/  HMMA.16816.F32.BF16 R72, R4.reuse, R12, R72 ;  /* 0x0000000c0448723c */ /* 0x048fec0000041848 */
[----:B------:R-:W-:Y:S02]  /*6b90*/  MUFU.EX2 R108, R108 ;  /* 0x0000006c006c7308 */ /* 0x000fe40000000800 */
[C---:B------:R-:W-:Y:S01]  /*6ba0*/  HMMA.16816.F32.BF16 R76, R4.reuse, R14, R76 ;  /* 0x0000000e044c723c */ /* 0x040fe2000004184c */
[----:B------:R-:W3:Y:S05]  /*6bb0*/  LDSM.16.MT88.4 R12, [R141+0x9000] ;  /* 0x009000008d0c783b */ /* 0x000eea0000004200 */
[----:B------:R-:W3:Y:S02]  /*6bc0*/  MUFU.EX2 R105, R105 ;  /* 0x0000006900697308 */ /* 0x000ee40000000800 */
[C---:B------:R-:W-:Y:S08]  /*6bd0*/  HMMA.16816.F32.BF16 R40, R4.reuse, R24, R40 ;  /* 0x000000180428723c */ /* 0x040ff00000041828 */
[C---:B------:R-:W-:Y:S01]  /*6be0*/  HMMA.16816.F32.BF16 R44, R4.reuse, R26, R44 ;  /* 0x0000001a042c723c */ /* 0x040fe2000004182c */
[----:B------:R-:W-:Y:S07]  /*6bf0*/  LDSM.16.MT88.4 R24, [R142+0x9000] ;  /* 0x009000008e18783b */ /* 0x000fee0000004200 */
[C---:B-1----:R-:W-:Y:S08]  /*6c00*/  HMMA.16816.F32.BF16 R92, R4.reuse, R20, R92 ;  /* 0x00000014045c723c */ /* 0x042ff0000004185c */
[C---:B------:R-:W-:Y:S01]  /*6c10*/  HMMA.16816.F32.BF16 R80, R4.reuse, R22, R80 ;  /* 0x000000160450723c */ /* 0x040fe20000041850 */
[----:B------:R-:W-:Y:S07]  /*6c20*/  LDSM.16.MT88.4 R20, [R146+0xb000] ;  /* 0x00b000009214783b */ /* 0x000fee0000004200 */
[C---:B-----5:R-:W-:Y:S08]  /*6c30*/  HMMA.16816.F32.BF16 R88, R4.reuse, R8, R88 ;  /* 0x000000080458723c */ /* 0x060ff00000041858 */
[----:B------:R-:W-:Y:S01]  /*6c40*/  HMMA.16816.F32.BF16 R84, R4, R10, R84 ;  /* 0x0000000a0454723c */ /* 0x000fe20000041854 */
[----:B------:R-:W1:Y:S01]  /*6c50*/  LDSM.16.MT88.4 R8, [R140+0x9000] ;  /* 0x009000008c08783b */ /* 0x000e620000004200 */
[----:B------:R-:W-:Y:S01]  /*6c60*/  F2FP.BF16.F32.PACK_AB R4, R128, R121 ;  /* 0x000000798004723e */ /* 0x000fe200000010ff */
[----:B------:R-:W-:Y:S01]  /*6c70*/  FADD.FTZ R121, R121, R114 ;  /* 0x0000007279797221 */ /* 0x000fe20000010000 */
[----:B--2---:R-:W-:Y:S01]  /*6c80*/  F2FP.BF16.F32.PACK_AB R5, R125, R122 ;  /* 0x0000007a7d05723e */ /* 0x004fe200000010ff */
[----:B------:R-:W-:Y:S01]  /*6c90*/  FADD.FTZ R122, R122, R119 ;  /* 0x000000777a7a7221 */ /* 0x000fe20000010000 */
[----:B------:R-:W-:Y:S01]  /*6ca0*/  F2FP.BF16.F32.PACK_AB R6, R130, R123 ;  /* 0x0000007b8206723e */ /* 0x000fe200000010ff */
[----:B------:R-:W-:Y:S01]  /*6cb0*/  FADD.FTZ R128, R128, R121 ;  /* 0x0000007980807221 */ /* 0x000fe20000010000 */
[----:B----4-:R-:W-:Y:S01]  /*6cc0*/  F2FP.BF16.F32.PACK_AB R7, R127, R120 ;  /* 0x000000787f07723e */ /* 0x010fe200000010ff */
[----:B------:R-:W-:-:S02]  /*6cd0*/  FADD.FTZ R125, R125, R122 ;  /* 0x0000007a7d7d7221 */ /* 0x000fc40000010000 */
[----:B------:R-:W-:Y:S02]  /*6ce0*/  FADD.FTZ R123, R123, R128 ;  /* 0x000000807b7b7221 */ /* 0x000fe40000010000 */
[----:B------:R-:W-:Y:S02]  /*6cf0*/  FADD.FTZ R120, R120, R125 ;  /* 0x0000007d78787221 */ /* 0x000fe40000010000 */
[----:B------:R-:W-:Y:S01]  /*6d00*/  HMMA.16816.F32.BF16 R96, R4, R16, R96 ;  /* 0x000000100460723c */ /* 0x000fe20000041860 */
[----:B------:R-:W-:Y:S01]  /*6d10*/  FADD.FTZ R130, R130, R123 ;  /* 0x0000007b82827221 */ /* 0x000fe20000010000 */
        /* <DEDUP_REMOVED lines=12> */
[----:B------:R-:W-:Y:S07]  /*6de0*/  LDSM.16.MT88.4 R16, [R146+0xb800] ;  /* 0x00b800009210783b */ /* 0x000fee0000004200 */
[C---:B---3--:R-:W-:Y:S08]  /*6df0*/  HMMA.16816.F32.BF16 R92, R4.reuse, R12, R92 ;  /* 0x0000000c045c723c */ /* 0x048ff0000004185c */
[C---:B------:R-:W-:Y:S01]  /*6e00*/  HMMA.16816.F32.BF16 R80, R4.reuse, R14, R80 ;  /* 0x0000000e0450723c */ /* 0x040fe20000041850 */
[----:B------:R-:W2:Y:S07]  /*6e10*/  LDSM.16.MT88.4 R12, [R142+0x9800] ;  /* 0x009800008e0c783b */ /* 0x000eae0000004200 */
[C---:B------:R-:W-:Y:S01]  /*6e20*/  HMMA.16816.F32.BF16 R44, R4.reuse, R26, R44 ;  /* 0x0000001a042c723c */ /* 0x040fe2000004182c */
[----:B------:R-:W3:Y:S07]  /*6e30*/  LDSM.16.MT88.4 R24, [R141+0x9800] ;  /* 0x009800008d18783b */ /* 0x000eee0000004200 */
[C---:B------:R-:W-:Y:S08]  /*6e40*/  HMMA.16816.F32.BF16 R64, R4.reuse, R20, R64 ;  /* 0x000000140440723c */ /* 0x040ff00000041840 */
        /* <DEDUP_REMOVED lines=20> */
[C---:B------:R-:W-:Y:S08]  /*6f90*/  HMMA.16816.F32.BF16 R64, R4.reuse, R16, R64 ;  /* 0x000000100440723c */ /* 0x040ff00000041840 */
[C---:B------:R-:W-:Y:S01]  /*6fa0*/  HMMA.16816.F32.BF16 R68, R4.reuse, R18, R68 ;  /* 0x000000120444723c */ /* 0x040fe20000041844 */
[----:B------:R-:W5:Y:S07]  /*6fb0*/  LDSM.16.MT88.4 R16, [R140+0xb800] ;  /* 0x00b800008c10783b */ /* 0x000f6e0000004200 */
[C---:B------:R-:W-:Y:S08]  /*6fc0*/  HMMA.16816.F32.BF16 R96, R4.reuse, R28, R96 ;  /* 0x0000001c0460723c */ /* 0x040ff00000041860 */
[C---:B------:R-:W-:Y:S08]  /*6fd0*/  HMMA.16816.F32.BF16 R36, R4.reuse, R30, R36 ;  /* 0x0000001e0424723c */ /* 0x040ff00000041824 */
[C---:B---3--:R-:W-:Y:S08]  /*6fe0*/  HMMA.16816.F32.BF16 R48, R4.reuse, R24, R48 ;  /* 0x000000180430723c */ /* 0x048ff00000041830 */
[C---:B------:R-:W-:Y:S08]  /*6ff0*/  HMMA.16816.F32.BF16 R52, R4.reuse, R26, R52 ;  /* 0x0000001a0434723c */ /* 0x040ff00000041834 */
[C---:B----4-:R-:W-:Y:S08]  /*7000*/  HMMA.16816.F32.BF16 R56, R4.reuse, R20, R56 ;  /* 0x000000140438723c */ /* 0x050ff00000041838 */
[C---:B------:R-:W-:Y:S08]  /*7010*/  HMMA.16816.F32.BF16 R60, R4.reuse, R22, R60 ;  /* 0x00000016043c723c */ /* 0x040ff0000004183c */
[C---:B-1----:R-:W-:Y:S08]  /*7020*/  HMMA.16816.F32.BF16 R72, R4.reuse, R8, R72 ;  /* 0x000000080448723c */ /* 0x042ff00000041848 */
[C---:B------:R-:W-:Y:S08]  /*7030*/  HMMA.16816.F32.BF16 R76, R4.reuse, R10, R76 ;  /* 0x0000000a044c723c */ /* 0x040ff0000004184c */
[C---:B--2---:R-:W-:Y:S08]  /*7040*/  HMMA.16816.F32.BF16 R92, R4.reuse, R12, R92 ;  /* 0x0000000c045c723c */ /* 0x044ff0000004185c */
[C---:B------:R-:W-:Y:S08]  /*7050*/  HMMA.16816.F32.BF16 R80, R4.reuse, R14, R80 ;  /* 0x0000000e0450723c */ /* 0x040ff00000041850 */
[C---:B-----5:R-:W-:Y:S08]  /*7060*/  HMMA.16816.F32.BF16 R88, R4.reuse, R16, R88 ;  /* 0x000000100458723c */ /* 0x060ff00000041858 */
[----:B------:R-:W-:-:S15]  /*7070*/  HMMA.16816.F32.BF16 R84, R4, R18, R84 ;  /* 0x000000120454723c */ /* 0x000fde0000041854 */
[----:B------:R-:W-:-:S05]  /*7080*/  NOP ;  /* 0x0000000000007918 */ /* 0x000fca0000000000 */
.L_x_5568:
        /* <DEDUP_REMOVED lines=13> */
.L_x_5578:
        /* <DEDUP_REMOVED lines=12> */
[----:B------:R-:W-:Y:S01]  /*7220*/  VIADD R6, R166, 0xffffffc0 ;  /* 0xffffffc0a6067836 */ /* 0x000fe20000000000 */
[----:B------:R-:W5:Y:S01]  /*7230*/  LDC R7, c[0x0][0x4f0] ;  /* 0x00013c00ff077b82 */ /* 0x000f620000000800 */
[----:B------:R-:W-:Y:S03]  /*7240*/  IABS R10, R166 ;  /* 0x000000a6000a7213 */ /* 0x000fe60000000000 */
[----:B------:R-:W-:Y:S02]  /*7250*/  IABS R8, R6 ;  /* 0x0000000600087213 */ /* 0x000fe40000000000 */
[-C--:B-----5:R-:W-:Y:S02]  /*7260*/  IABS R2, R7.reuse ;  /* 0x0000000700027213 */ /* 0x0a0fe40000000000 */
[----:B------:R-:W-:Y:S02]  /*7270*/  LOP3.LUT R6, R6, R7, RZ, 0x3c, !PT ;  /* 0x0000000706067212 */ /* 0x000fe400078e3cff */
[----:B------:R-:W5:Y:S02]  /*7280*/  I2F.RP R9, R2 ;  /* 0x0000000200097306 */ /* 0x000f640000209400 */
[----:B------:R-:W-:Y:S08]  /*7290*/  ISETP.GE.AND P2, PT, R6, RZ, PT ;  /* 0x000000ff0600720c */ /* 0x000ff00003f46270 */
[----:B-----5:R-:W5:Y:S02]  /*72a0*/  MUFU.RCP R3, R9 ;  /* 0x0000000900037308 */ /* 0x020f640000001000 */
[----:B-----5:R-:W-:Y:S08]  /*72b0*/  VIADD R12, R3, 0xffffffe ;  /* 0x0ffffffe030c7836 */ /* 0x020ff00000000000 */
[----:B------:R-:W5:Y:S02]  /*72c0*/  F2I.FTZ.U32.TRUNC.NTZ R13, R12 ;  /* 0x0000000c000d7305 */ /* 0x000f64000021f000 */
        /* <DEDUP_REMOVED lines=29> */
[----:B------:R-:W5:Y:S01]  /*74a0*/  LDC.64 R2, c[0x0][0x3c0] ;  /* 0x0000f000ff027b82 */ /* 0x000f620000000a00 */
        /* <DEDUP_REMOVED lines=20> */
.L_x_5575:
[C---:B------:R-:W-:Y:S01]  /*75f0*/  IMAD.SHL.U32 R3, R2.reuse, 0x20, RZ ;  /* 0x0000002002037824 */ /* 0x040fe200078e00ff */
[----:B----4-:R-:W-:Y:S01]  /*7600*/  SHF.L.U64.HI R2, R2, 0x5, R103 ;  /* 0x0000000502027819 */ /* 0x010fe20000010267 */
[----:B------:R-:W-:Y:S01]  /*7610*/  @!PT LDS RZ, [RZ] ;  /* 0x00000000fffff984 */ /* 0x000fe20000000800 */
[----:B------:R-:W-:Y:S01]  /*7620*/  @!PT LDS RZ, [RZ] ;  /* 0x00000000fffff984 */ /* 0x000fe20000000800 */
[----:B------:R-:W-:Y:S01]  /*7630*/  @!PT LDS RZ, [RZ] ;  /* 0x00000000fffff984 */ /* 0x000fe20000000800 */
[----:B------:R4:W-:Y:S03]  /*7640*/  LDGSTS.E.BYPASS.LTC128B.128 [R161+0x8000], desc[UR16][R156.64] ;  /* 0x080000009ca17fae */ /* 0x0009e6000b981a10 */
        /* <DEDUP_REMOVED lines=9> */
[----:B------:R-:W-:Y:S03]  /*76e0*/  ISETP.NE.AND P2, PT, R165, 0x1, PT ;  /* 0x00000001a500780c */ /* 0x000fe60003f45270 */
        /* <DEDUP_REMOVED lines=185> */
.L_x_5577:
        /* <DEDUP_REMOVED lines=21> */
.L_x_5576:
        /* <DEDUP_REMOVED lines=154> */
[----:B------:R-:W-:Y:S01]  /*8d70*/  ISETP.NE.AND P2, PT, R165, RZ, PT ;  /* 0x000000ffa500720c */ /* 0x000fe20003f45270 */
        /* <DEDUP_REMOVED lines=160> */
.L_x_5574:
        /* <DEDUP_REMOVED lines=164> */
[----:B------:R-:W-:Y:S02]  /*a1c0*/  LOP3.LUT P5, RZ, R4, 0x3, RZ, 0xc0, !PT ;  /* 0x0000000304ff7812 */ /* 0x000fe400078ac0ff */
[----:B--2---:R-:W-:Y:S01]  /*a1d0*/  ISETP.NE.AND P2, PT, R8, RZ, PT ;  /* 0x000000ff0800720c */ /* 0x004fe20003f45270 */
[----:B------:R2:W-:Y:S03]  /*a1e0*/  STS [R9+0x2400], R66 ;  /* 0x0024004209007388 */ /* 0x0005e60000000800 */
[----:B------:R-:W-:Y:S01]  /*a1f0*/  ISETP.NE.OR P0, PT, R158, -0x1, !P2 ;  /* 0xffffffff9e00780c */ /* 0x000fe20005705670 */
[----:B------:R-:W-:Y:S04]  /*a200*/  STS [R5+0x2000], R68 ;  /* 0x0020004405007388 */ /* 0x000fe80000000800 */
[----:B------:R4:W-:Y:S01]  /*a210*/  STS [R5+0x2400], R70 ;  /* 0x0024004605007388 */ /* 0x0009e20000000800 */
[----:B------:R-:W1:Y:S03]  /*a220*/  @!P1 LDC.64 R16, c[0x0][0x400] ;  /* 0x00010000ff109b82 */ /* 0x000e660000000a00 */
[----:B------:R-:W-:Y:S04]  /*a230*/  STS [R11+0x2000], R72 ;  /* 0x002000480b007388 */ /* 0x000fe80000000800 */
[----:B------:R5:W-:Y:S04]  /*a240*/  STS [R11+0x2400], R74 ;  /* 0x0024004a0b007388 */ /* 0x000be80000000800 */
[----:B------:R-:W-:Y:S04]  /*a250*/  STS [R15+0x2000], R76 ;  /* 0x0020004c0f007388 */ /* 0x000fe80000000800 */
[----:B------:R-:W-:Y:S01]  /*a260*/  STS [R15+0x2400], R78 ;  /* 0x0024004e0f007388 */ /* 0x000fe20000000800 */
[----:B--2---:R-:W2:Y:S03]  /*a270*/  @P1 LDC.64 R8, c[0x0][0x408] ;  /* 0x00010200ff081b82 */ /* 0x004ea60000000a00 */
[----:B------:R-:W-:Y:S04]  /*a280*/  STS [R13+0x2000], R92 ;  /* 0x0020005c0d007388 */ /* 0x000fe80000000800 */
[----:B------:R-:W-:Y:S01]  /*a290*/  STS [R13+0x2400], R94 ;  /* 0x0024005e0d007388 */ /* 0x000fe20000000800 */
[----:B----4-:R-:W4:Y:S03]  /*a2a0*/  @!P2 LDC R5, c[0x0][0x3e0] ;  /* 0x0000f800ff05ab82 */ /* 0x010f260000000800 */
[----:B------:R-:W-:Y:S04]  /*a2b0*/  STS [R19+0x2000], R80 ;  /* 0x0020005013007388 */ /* 0x000fe80000000800 */
[----:B------:R3:W-:Y:S01]  /*a2c0*/  STS [R19+0x2400], R82 ;  /* 0x0024005213007388 */ /* 0x0007e20000000800 */
[----:B-----5:R-:W5:Y:S03]  /*a2d0*/  @P4 LDC R11, c[0x0][0x458] ;  /* 0x00011600ff0b4b82 */ /* 0x020f660000000800 */
[----:B------:R-:W-:Y:S04]  /*a2e0*/  STS [R21+0x2000], R88 ;  /* 0x0020005815007388 */ /* 0x000fe80000000800 */
[----:B------:R1:W-:Y:S04]  /*a2f0*/  STS [R21+0x2400], R90 ;  /* 0x0024005a15007388 */ /* 0x0003e80000000800 */
[----:B------:R-:W-:Y:S04]  /*a300*/  STS [R23+0x2000], R84 ;  /* 0x0020005417007388 */ /* 0x000fe80000000800 */
[----:B------:R2:W-:Y:S01]  /*a310*/  STS [R23+0x2400], R86 ;  /* 0x0024005617007388 */ /* 0x0005e20000000800 */
[----:B------:R-:W-:Y:S08]  /*a320*/  BAR.SYNC.DEFER_BLOCKING 0x0 ;  /* 0x0000000000007b1d */ /* 0x000ff00000010000 */
[----:B---3--:R-:W3:Y:S01]  /*a330*/  @P2 LDC R19, c[0x0][0x454] ;  /* 0x00011500ff132b82 */ /* 0x008ee20000000800 */
[----:B------:R-:W4:Y:S01]  /*a340*/  S2R R0, SR_CTAID.Z ;  /* 0x0000000000007919 */ /* 0x000f220000002700 */
[----:B------:R-:W4:Y:S01]  /*a350*/  S2R R2, SR_TID.X ;  /* 0x0000000000027919 */ /* 0x000f220000002100 */
[----:B-1----:R-:W-:Y:S01]  /*a360*/  @!P1 IMAD.WIDE.U32 R20, R159, R16, RZ ;  /* 0x000000109f149225 */ /* 0x002fe200078e00ff */
[----:B------:R-:W-:-:S02]  /*a370*/  SHF.R.U32.HI R16, RZ, 0x1, R4 ;  /* 0x00000001ff107819 */ /* 0x000fc40000011604 */
[----:B------:R-:W-:Y:S01]  /*a380*/  SHF.R.U32.HI R4, RZ, 0x2, R4 ;  /* 0x00000002ff047819 */ /* 0x000fe20000011604 */
[----:B------:R-:W-:Y:S01]  /*a390*/  @!P1 IMAD R17, R159, R17, R21 ;  /* 0x000000119f119224 */ /* 0x000fe200078e0215 */
[----:B------:R-:W-:Y:S02]  /*a3a0*/  LOP3.LUT R21, R16, 0x30, RZ, 0xc0, !PT ;  /* 0x0000003010157812 */ /* 0x000fe400078ec0ff */
[----:B------:R-:W-:Y:S01]  /*a3b0*/  MOV R16, 0x7f800000 ;  /* 0x7f80000000107802 */ /* 0x000fe20000000f00 */
[----:B--2---:R-:W-:-:S04]  /*a3c0*/  @P1 IMAD.WIDE.U32 R22, R158, R8, RZ ;  /* 0x000000089e161225 */ /* 0x004fc800078e00ff */
[----:B------:R-:W-:Y:S01]  /*a3d0*/  @P3 FMUL.FTZ R8, R6, 0.69314718246459960938 ;  /* 0x3f31721806083820 */ /* 0x000fe20000410000 */
[----:B------:R-:W-:Y:S01]  /*a3e0*/  LOP3.LUT R21, R21, 0x7, R4, 0xf8, !PT ;  /* 0x0000000715157812 */ /* 0x000fe200078ef804 */
[----:B------:R1:W2:Y:S01]  /*a3f0*/  LDS.128 R12, [R161+0x1800] ;  /* 0x00180000a10c7984 */ /* 0x0002a20000000c00 */
[----:B------:R-:W-:Y:S01]  /*a400*/  @P1 IMAD R17, R158, R9, R23 ;  /* 0x000000099e111224 */ /* 0x000fe200078e0217 */
[----:B------:R-:W-:Y:S01]  /*a410*/  MOV R4, 0x7f800000 ;  /* 0x7f80000000047802 */ /* 0x000fe20000000f00 */
[----:B------:R-:W-:Y:S02]  /*a420*/  @!P0 IMAD R158, R159, R10, RZ ;  /* 0x0000000a9f9e8224 */ /* 0x000fe400078e02ff */
[----:B------:R-:W-:Y:S01]  /*a430*/  @P3 FFMA.FTZ R4, R3, R18, R8 ;  /* 0x0000001203043223 */ /* 0x000fe20000010008 */
[----:B-----5:R-:W-:Y:S01]  /*a440*/  @P4 FFMA.FTZ R16, R100, R11, R7 ;  /* 0x0000000b64104223 */ /* 0x020fe20000010007 */
[----:B----4-:R-:W-:Y:S01]  /*a450*/  @!P2 IMAD R5, R159, R5, R0 ;  /* 0x000000059f05a224 */ /* 0x010fe200078e0200 */
[----:B------:R-:W-:-:S03]  /*a460*/  SHF.L.U32 R6, R2, 0x3, RZ ;  /* 0x0000000302067819 */ /* 0x000fc600000006ff */
[----:B------:R-:W-:Y:S02]  /*a470*/  @!P2 IMAD R5, R5, R10, RZ ;  /* 0x0000000a0505a224 */ /* 0x000fe400078e02ff */
[----:B---3--:R-:W-:Y:S01]  /*a480*/  @P2 IMAD R5, R0, R19, R158 ;  /* 0x0000001300052224 */ /* 0x008fe200078e029e */
[----:B------:R-:W-:Y:S01]  /*a490*/  LOP3.LUT R8, R6, 0x38, RZ, 0xc0, !PT ;  /* 0x0000003806087812 */ /* 0x000fe200078ec0ff */
[----:B-1----:R-:W-:Y:S06]  /*a4a0*/  @P5 BRA `(.L_x_5580) ;  /* 0x00000000002c5947 */ /* 0x002fec0003800000 */
        /* <DEDUP_REMOVED lines=11> */
.L_x_5580:
[----:B------:R-:W-:Y:S05]  /*a560*/  BSYNC.RECONVERGENT B0 ;  /* 0x0000000000007941 */ /* 0x000fea0003800200 */
.L_x_5579:
[----:B------:R-:W-:Y:S01]  /*a570*/  IMAD.MOV.U32 R9, RZ, RZ, RZ ;  /* 0x000000ffff097224 */ /* 0x000fe200078e00ff */
[----:B------:R-:W-:Y:S01]  /*a580*/  SHF.R.U32.HI R3, RZ, 0x3, R2 ;  /* 0x00000003ff037819 */ /* 0x000fe20000011602 */
[----:B------:R-:W-:Y:S01]  /*a590*/  @P1 IMAD.MOV.U32 R20, RZ, RZ, R22 ;  /* 0x000000ffff141224 */ /* 0x000fe200078e0016 */
[----:B------:R-:W3:Y:S01]  /*a5a0*/  LDCU.64 UR4, c[0x0][0x410] ;  /* 0x00008200ff0477ac */ /* 0x000ee20008000a00 */
[C---:B------:R-:W-:Y:S01]  /*a5b0*/  IMAD.WIDE.U32 R8, R160.reuse, UR6, R8 ;  /* 0x00000006a0087c25 */ /* 0x040fe2000f8e0008 */
[C---:B------:R-:W-:Y:S01]  /*a5c0*/  IADD3 R7, PT, PT, R3.reuse, 0x10, RZ ;  /* 0x0000001003077810 */ /* 0x040fe20007ffe0ff */
[----:B------:R-:W-:Y:S01]  /*a5d0*/  BSSY.RECONVERGENT B0, `(.L_x_5581) ;  /* 0x0000017000007945 */ /* 0x000fe20003800200 */
[C---:B------:R-:W-:Y:S01]  /*a5e0*/  ISETP.GE.AND P3, PT, R3.reuse, R152, PT ;  /* 0x000000980300720c */ /* 0x040fe20003f66270 */
        /* <DEDUP_REMOVED lines=8> */
[----:B-1----:R1:W4:Y:S01]  /*a670*/  LDS.128 R4, [R161+0x2000] ;  /* 0x00200000a1047984 */ /* 0x0023220000000c00 */
[----:B---3--:R-:W-:-:S03]  /*a680*/  IMAD.WIDE.U32 R18, R0, UR4, R18 ;  /* 0x0000000400127c25 */ /* 0x008fc6000f8e0012 */
[----:B------:R1:W3:Y:S01]  /*a690*/  LDS.128 R8, [R161] ;  /* 0x00000000a1087984 */ /* 0x0002e20000000c00 */
[----:B------:R-:W-:Y:S01]  /*a6a0*/  IMAD R21, R0, UR5, R19 ;  /* 0x0000000500157c24 */ /* 0x000fe2000f8e0213 */
[----:B------:R-:W-:Y:S06]  /*a6b0*/  @P3 BRA `(.L_x_5582) ;  /* 0x0000000000203947 */ /* 0x000fec0003800000 */
[----:B------:R-:W5:Y:S01]  /*a6c0*/  LDCU.64 UR4, c[0x0][0x3f0] ;  /* 0x00007e00ff0477ac */ /* 0x000f620008000a00 */
[----:B------:R-:W-:-:S05]  /*a6d0*/  MOV R20, R18 ;  /* 0x0000001200147202 */ /* 0x000fca0000000f00 */
[----:B------:R-:W-:-:S04]  /*a6e0*/  IMAD.WIDE.U32 R16, R3, UR6, R20 ;  /* 0x0000000603107c25 */ /* 0x000fc8000f8e0014 */
[----:B------:R-:W-:Y:S01]  /*a6f0*/  IMAD R0, R3, UR7, R17 ;  /* 0x0000000703007c24 */ /* 0x000fe2000f8e0211 */
[----:B-----5:R-:W-:-:S04]  /*a700*/  LEA R22, P3, R16, UR4, 0x1 ;  /* 0x0000000410167c11 */ /* 0x020fc8000f8608ff */
[----:B------:R-:W-:-:S05]  /*a710*/  LEA.HI.X R23, R16, UR5, R0, 0x1, P3 ;  /* 0x0000000510177c11 */ /* 0x000fca00098f0c00 */
[----:B---3--:R3:W-:Y:S04]  /*a720*/  STG.E.128 desc[UR16][R22.64], R8 ;  /* 0x0000000816007986 */ /* 0x0087e8000c101d10 */
[----:B----4-:R3:W-:Y:S02]  /*a730*/  STG.E.128 desc[UR16][R22.64+0x80], R4 ;  /* 0x0000800416007986 */ /* 0x0107e4000c101d10 */
.L_x_5582:
[----:B------:R-:W-:Y:S05]  /*a740*/  BSYNC.RECONVERGENT B0 ;  /* 0x0000000000007941 */ /* 0x000fea0003800200 */
.L_x_5581:
[----:B---3--:R3:W1:Y:S01]  /*a750*/  LDS.128 R8, [R161+0x800] ;  /* 0x00080000a1087984 */ /* 0x0086620000000c00 */
[----:B------:R-:W-:Y:S03]  /*a760*/  BSSY.RECONVERGENT B0, `(.L_x_5583) ;  /* 0x0000010000007945 */ /* 0x000fe60003800200 */
[----:B----4-:R3:W4:Y:S01]  /*a770*/  LDS.128 R4, [R161+0x2800] ;  /* 0x00280000a1047984 */ /* 0x0107220000000c00 */
[----:B------:R-:W-:Y:S05]  /*a780*/  @P2 BRA `(.L_x_5584) ;  /* 0x0000000000342947 */ /* 0x000fea0003800000 */
[----:B------:R-:W5:Y:S01]  /*a790*/  LDCU.64 UR4, c[0x0][0x3f0] ;  /* 0x00007e00ff0477ac */ /* 0x000f620008000a00 */
[----:B------:R-:W-:Y:S01]  /*a7a0*/  IADD3 R17, P2, PT, R3, 0x10, RZ ;  /* 0x0000001003117810 */ /* 0x000fe20007f5e0ff */
[----:B------:R-:W-:Y:S01]  /*a7b0*/  IMAD.MOV.U32 R22, RZ, RZ, R18 ;  /* 0x000000ffff167224 */ /* 0x000fe200078e0012 */
[----:B------:R-:W-:-:S03]  /*a7c0*/  MOV R23, R21 ;  /* 0x0000001500177202 */ /* 0x000fc60000000f00 */
[----:B------:R-:W-:Y:S02]  /*a7d0*/  IMAD.X R0, RZ, RZ, RZ, P2 ;  /* 0x000000ffff007224 */ /* 0x000fe400010e06ff */
[----:B------:R-:W-:-:S04]  /*a7e0*/  IMAD.WIDE.U32 R22, R17, UR6, R22 ;  /* 0x0000000611167c25 */ /* 0x000fc8000f8e0016 */
[----:B------:R-:W-:-:S04]  /*a7f0*/  IMAD R0, R0, UR6, RZ ;  /* 0x0000000600007c24 */ /* 0x000fc8000f8e02ff */
[----:B------:R-:W-:Y:S01]  /*a800*/  IMAD R0, R17, UR7, R0 ;  /* 0x0000000711007c24 */ /* 0x000fe2000f8e0200 */
[----:B-----5:R-:W-:-:S04]  /*a810*/  LEA R16, P2, R22, UR4, 0x1 ;  /* 0x0000000416107c11 */ /* 0x020fc8000f8408ff */
[----:B------:R-:W-:-:S04]  /*a820*/  IADD3 R0, PT, PT, R0, R23, RZ ;  /* 0x0000001700007210 */ /* 0x000fc80007ffe0ff */
[----:B------:R-:W-:-:S05]  /*a830*/  LEA.HI.X R17, R22, UR5, R0, 0x1, P2 ;  /* 0x0000000516117c11 */ /* 0x000fca00090f0c00 */
[----:B-1----:R1:W-:Y:S04]  /*a840*/  STG.E.128 desc[UR16][R16.64], R8 ;  /* 0x0000000810007986 */ /* 0x0023e8000c101d10 */
[----:B----4-:R1:W-:Y:S02]  /*a850*/  STG.E.128 desc[UR16][R16.64+0x80], R4 ;  /* 0x0000800410007986 */ /* 0x0103e4000c101d10 */
.L_x_5584:
[----:B------:R-:W-:Y:S05]  /*a860*/  BSYNC.RECONVERGENT B0 ;  /* 0x0000000000007941 */ /* 0x000fea0003800200 */
.L_x_5583:
[----:B-1----:R1:W1:Y:S01]  /*a870*/  LDS.128 R8, [R161+0x1000] ;  /* 0x00100000a1087984 */ /* 0x0022620000000c00 */
[----:B------:R-:W-:Y:S03]  /*a880*/  BSSY.RECONVERGENT B0, `(.L_x_5585) ;  /* 0x0000010000007945 */ /* 0x000fe60003800200 */
[----:B----4-:R4:W1:Y:S01]  /*a890*/  LDS.128 R4, [R161+0x3000] ;  /* 0x00300000a1047984 */ /* 0x0108620000000c00 */
        /* <DEDUP_REMOVED lines=13> */
[----:B------:R1:W-:Y:S02]  /*a970*/  STG.E.128 desc[UR16][R16.64+0x80], R4 ;  /* 0x0000800410007986 */ /* 0x0003e4000c101d10 */
.L_x_5586:
[----:B------:R-:W-:Y:S05]  /*a980*/  BSYNC.RECONVERGENT B0 ;  /* 0x0000000000007941 */ /* 0x000fea0003800200 */
.L_x_5585:
[----:B-1----:R1:W1:Y:S01]  /*a990*/  LDS.128 R4, [R161+0x3800] ;  /* 0x00380000a1047984 */ /* 0x0022620000000c00 */
[----:B------:R-:W-:Y:S05]  /*a9a0*/  @P0 EXIT ;  /* 0x000000000000094d */ /* 0x000fea0003800000 */
        /* <DEDUP_REMOVED lines=11> */
[----:B--2---:R-:W-:Y:S04]  /*aa60*/  STG.E.128 desc[UR16][R2.64], R12 ;  /* 0x0000000c02007986 */ /* 0x004fe8000c101d10 */
[----:B-1----:R-:W-:Y:S01]  /*aa70*/  STG.E.128 desc[UR16][R2.64+0x80], R4 ;  /* 0x0000800402007986 */ /* 0x002fe2000c101d10 */
[----:B------:R-:W-:Y:S05]  /*aa80*/  EXIT ;  /* 0x000000000000794d */ /* 0x000fea0003800000 */
.L_x_5587:
        /* <DEDUP_REMOVED lines=15> */
.L_x_7248:


//--------------------- .text._ZN5flash24flash_fwd_splitkv_kernelI23Flash_fwd_kernel_traitsILi128ELi64ELi64ELi4ELb0ELb0EN7cutlass10bfloat16_tE19Flash_kernel_traitsILi128ELi64ELi64ELi4ES3_EELb1ELb0ELb0ELb0ELb1ELb1ELb0ELb0EEEvNS_16Flash_fwd_paramsE --------------------------
	.section	.text._ZN5flash24flash_fwd_splitkv_kernelI23Flash_fwd_kernel_traitsILi128ELi64ELi64ELi4ELb0ELb0EN7cutlass10bfloat16_tE19Flash_kernel_traitsILi128ELi64ELi64ELi4ES3_EELb1ELb0ELb0ELb0ELb1ELb1ELb0ELb0EEEvNS_16Flash_fwd_paramsE,"ax",@progbits
	.align	128
        .global         _ZN5flash24flash_fwd_splitkv_kernelI23Flash_fwd_kernel_traitsILi128ELi64ELi64ELi4ELb0ELb0EN7cutlass10bfloat16_tE19Flash_kernel_traitsILi128ELi64ELi64ELi4ES3_EELb1ELb0ELb0ELb0ELb1ELb1ELb0ELb0EEEvNS_16Flash_fwd_paramsE
        .type           _ZN5flash24flash_fwd_splitkv_kernelI23Flash_fwd_kernel_traitsILi128ELi64ELi64ELi4ELb0ELb0EN7cutlass10bfloat16_tE19Flash_kernel_traitsILi128ELi64ELi64ELi4ES3_EELb1ELb0ELb0ELb0ELb1ELb1ELb0ELb0EEEvNS_16Flash_fwd_paramsE,@function
        .size           _ZN5flash24flash_fwd_splitkv_kernelI23Flash_fwd_kernel_traitsILi128ELi64ELi64ELi4ELb0ELb0EN7cutlass10bfloat16_tE19Flash_kernel_traitsILi128ELi64ELi64ELi4ES3_EELb1ELb0ELb0ELb0ELb1ELb1ELb0ELb0EEEvNS_16Flash_fwd_paramsE,(.L_x_7249 - _ZN5flash24flash_fwd_splitkv_kernelI23Flash_fwd_kernel_traitsILi128ELi64ELi64ELi4ELb0ELb0EN7cutlass10bfloat16_tE19Flash_kernel_traitsILi128ELi64ELi64ELi4ES3_EELb1ELb0ELb0ELb0ELb1ELb1ELb0ELb0EEEvNS_16Flash_fwd_paramsE)
        .other          _ZN5flash24flash_fwd_splitkv_kernelI23Flash_fwd_kernel_traitsILi128ELi64ELi64ELi4ELb0ELb0EN7cutlass10bfloat16_tE19Flash_kernel_traitsILi128ELi64ELi64ELi4ES3_EELb1ELb0ELb0ELb0ELb1ELb1ELb0ELb0EEEvNS_16Flash_fwd_paramsE,@"STO_CUDA_ENTRY STV_DEFAULT"
_ZN5flash24flash_fwd_splitkv_kernelI23Flash_fwd_kernel_traitsILi128ELi64ELi64ELi4ELb0ELb0EN7cutlass10bfloat16_tE19Flash_kernel_traitsILi128ELi64ELi64ELi4ES3_EELb1ELb0ELb0ELb0ELb1ELb1ELb0ELb0EEEvNS_16Flash_fwd_paramsE:
.text._ZN5flash24flash_fwd_splitkv_kernelI23Flash_fwd_kernel_traitsILi128ELi64ELi64ELi4ELb0ELb0EN7cutlass10bfloat16_tE19Flash_kernel_traitsILi128ELi64ELi64ELi4ES3_EELb1ELb0ELb0ELb0ELb1ELb1ELb0ELb0EEEvNS_16Flash_fwd_paramsE:
        /* <DEDUP_REMOVED lines=51> */
.L_x_5588:
        /* <DEDUP_REMOVED lines=46> */
[----:B------:R-:W-:Y:S02]  /*0610*/  IMAD R4, R167, R3, R11 ;  /* 0x00000003a7047224 */ /* 0x000fe400078e020b */
[----:B------:R-:W-:-:S02]  /*0620*/  IMAD.IADD R7, R86, 0x1, -R167 ;  /* 0x0000000156077824 */ /* 0x000fc400078e0aa7 */
[C---:B------:R-:W-:Y:S01]  /*0630*/  VIADD R6, R0.reuse, 0x20 ;  /* 0x0000002000067836 */ /* 0x040fe20000000000 */
[----:B------:R-:W-:Y:S01]  /*0640*/  IADD3.X R11, PT, PT, R5, R4, RZ, P0, !PT ;  /* 0x00000004050b7210 */ /* 0x000fe200007fe4ff */
[----:B--2---:R-:W-:Y:S01]  /*0650*/  IMAD R4, R165, UR7, R30 ;  /* 0x00000007a5047c24 */ /* 0x004fe2000f8e021e */
[-C--:B------:R-:W-:Y:S02]  /*0660*/  ISETP.GE.AND P0, PT, R0, R7.reuse, PT ;  /* 0x000000070000720c */ /* 0x080fe40003f06270 */
[-C--:B------:R-:W-:Y:S01]  /*0670*/  ISETP.GE.AND P3, PT, R8, R7.reuse, PT ;  /* 0x000000070800720c */ /* 0x080fe20003f66270 */
[----:B---3--:R-:W-:Y:S01]  /*0680*/  IMAD.WIDE.U32 R10, R30, UR4, R10 ;  /* 0x000000041e0a7c25 */ /* 0x008fe2000f8e000a */
[----:B------:R-:W-:Y:S02]  /*0690*/  IADD3 R8, PT, PT, R0, 0x30, RZ ;  /* 0x0000003000087810 */ /* 0x000fe40007ffe0ff */
[-C--:B------:R-:W-:Y:S01]  /*06a0*/  ISETP.GE.AND P2, PT, R6, R7.reuse, PT ;  /* 0x000000070600720c */ /* 0x080fe20003f46270 */
[----:B----4-:R-:W-:Y:S01]  /*06b0*/  IMAD R167, R4, UR6, R167 ;  /* 0x0000000604a77c24 */ /* 0x010fe2000f8e02a7 */
[----:B------:R-:W-:Y:S01]  /*06c0*/  ISETP.GE.AND P1, PT, R8, R7, PT ;  /* 0x000000070800720c */ /* 0x000fe20003f26270 */
[----:B------:R-:W-:-:S04]  /*06d0*/  IMAD R31, R30, UR5, R11 ;  /* 0x000000051e1f7c24 */ /* 0x000fc8000f8e020b */
        /* <DEDUP_REMOVED lines=9> */
.L_x_5591:
[----:B------:R-:W-:Y:S05]  /*0770*/  BSYNC.RECONVERGENT B0 ;  /* 0x0000000000007941 */ /* 0x000fea0003800200 */
.L_x_5590:
        /* <DEDUP_REMOVED lines=15> */
.L_x_5593:
[----:B------:R-:W-:Y:S05]  /*0870*/  BSYNC.RECONVERGENT B0 ;  /* 0x0000000000007941 */ /* 0x000fea0003800200 */
.L_x_5592:
        /* <DEDUP_REMOVED lines=15> */
.L_x_5595:
[----:B------:R-:W-:Y:S05]  /*0970*/  BSYNC.RECONVERGENT B0 ;  /* 0x0000000000007941 */ /* 0x000fea0003800200 */
.L_x_5594:
[----:B------:R-:W-:Y:S04]  /*0980*/  BSSY.RECONVERGENT B0, `(.L_x_5596) ;  /* 0x000000e000007945 */ /* 0x000fe80003800200 */
[----:B------:R-:W-:Y:S05]  /*0990*/  @P1 BRA `(.L_x_5597) ;  /* 0x0000000000301947 */ /* 0x000fea0003800000 */
[----:B------:R-:W4:Y:S01]  /*09a0*/  LDCU.64 UR4, c[0x0][0x3f0] ;  /* 0x00007e00ff0477ac */ /* 0x000f220008000a00 */
[----:B------:R-:W-:Y:S02]  /*09b0*/  IADD3 R5, P0, PT, R0, 0x30, RZ ;  /* 0x0000003000057810 */ /* 0x000fe40007f1e0ff */
[----:B------:R-:W-:Y:S02]  /*09c0*/  MOV R11, R31 ;  /* 0x0000001f000b7202 */ /* 0x000fe40000000f00 */
[----:B------:R-:W-:Y:S01]  /*09d0*/  IADD3.X R9, PT, PT, RZ, RZ, RZ, P0, !PT ;  /* 0x000000ffff097210 */ /* 0x000fe200007fe4ff */
        /* <DEDUP_REMOVED lines=8> */
.L_x_5597:
[----:B------:R-:W-:Y:S05]  /*0a60*/  BSYNC.RECONVERGENT B0 ;  /* 0x0000000000007941 */ /* 0x000fea0003800200 */
.L_x_5596:
        /* <DEDUP_REMOVED lines=20> */
.L_x_5589:
        /* <DEDUP_REMOVED lines=11> */
.L_x_5598:
        /* <DEDUP_REMOVED lines=97> */
.L_x_5599:
        /* <DEDUP_REMOVED lines=15> */
.L_x_5601:
[----:B------:R-:W2:Y:S01]  /*1360*/  LDC.64 R102, c[0x0][0x3b8] ;  /* 0x0000ee00ff667b82 */ /* 0x000ea20000000a00 */
[----:B-1----:R-:W-:-:S05]  /*1370*/  IADD3 R4, PT, PT, R0, R3, RZ ;  /* 0x0000000300047210 */ /* 0x002fca0007ffe0ff */
[C---:B--2---:R-:W-:Y:S02]  /*1380*/  IMAD R9, R4.reuse, R103, RZ ;  /* 0x0000006704097224 */ /* 0x044fe400078e02ff */
[----:B------:R-:W-:-:S05]  /*1390*/  IMAD.WIDE.U32 R4, R4, R102, RZ ;  /* 0x0000006604047225 */ /* 0x000fca00078e00ff */
[----:B------:R-:W-:Y:S02]  /*13a0*/  IADD3 R9, PT, PT, R5, R9, RZ ;  /* 0x0000000905097210 */ /* 0x000fe40007ffe0ff */
[----:B------:R-:W-:Y:S02]  /*13b0*/  MOV R8, R4 ;  /* 0x0000000400087202 */ /* 0x000fe40000000f00 */
.L_x_5602:
        /* <DEDUP_REMOVED lines=14> */
.L_x_5603:
[----:B------:R-:W1:Y:S01]  /*14a0*/  LDC.64 R28, c[0x0][0x3c0] ;  /* 0x0000f000ff1c7b82 */ /* 0x000e620000000a00 */
[----:B------:R-:W-:-:S05]  /*14b0*/  IADD3 R3, PT, PT, R0, R3, RZ ;  /* 0x0000000300037210 */ /* 0x000fca0007ffe0ff */
[C---:B-1----:R-:W-:Y:S02]  /*14c0*/  IMAD R11, R3.reuse, R29, RZ ;  /* 0x0000001d030b7224 */ /* 0x042fe400078e02ff */
[----:B-----5:R-:W-:-:S05]  /*14d0*/  IMAD.WIDE.U32 R2, R3, R28, RZ ;  /* 0x0000001c03027225 */ /* 0x020fca00078e00ff */
[----:B------:R-:W-:Y:S02]  /*14e0*/  IADD3 R11, PT, PT, R3, R11, RZ ;  /* 0x0000000b030b7210 */ /* 0x000fe40007ffe0ff */
[----:B------:R-:W-:-:S07]  /*14f0*/  MOV R10, R2 ;  /* 0x00000002000a7202 */ /* 0x000fce0000000f00 */
.L_x_5604:
        /* <DEDUP_REMOVED lines=41> */
.L_x_5600:
[----:B------:R-:W-:Y:S01]  /*1790*/  ISETP.NE.AND P0, PT, R164, -0x1, PT ;  /* 0xffffffffa400780c */ /* 0x000fe20003f05270 */
[----:B------:R-:W-:Y:S01]  /*17a0*/  IMAD.IADD R158, R86, 0x1, -R167 ;  /* 0x00000001569e7824 */ /* 0x000fe200078e0aa7 */
[----:B------:R-:W-:Y:S01]  /*17b0*/  SHF.R.U32.HI R14, RZ, 0x3, R85 ;  /* 0x00000003ff0e7819 */ /* 0x000fe20000011655 */
[C---:B------:R-:W-:Y:S01]  /*17c0*/  IMAD.SHL.U32 R0, R85.reuse, 0x8, RZ ;  /* 0x0000000855007824 */ /* 0x040fe200078e00ff */
[----:B------:R-:W1:Y:S01]  /*17d0*/  LDCU.64 UR4, c[0x0][0x3c8] ;  /* 0x00007900ff0477ac */ /* 0x000e620008000a00 */
[----:B------:R-:W-:Y:S01]  /*17e0*/  MOV R15, RZ ;  /* 0x000000ff000f7202 */ /* 0x000fe20000000f00 */
[----:B------:R-:W-:Y:S01]  /*17f0*/  IMAD.SHL.U32 R12, R85, 0x40, RZ ;  /* 0x00000040550c7824 */ /* 0x000fe200078e00ff */
[CC--:B------:R-:W-:Y:S01]  /*1800*/  ISETP.GE.AND P6, PT, R14.reuse, R158.reuse, PT ;  /* 0x0000009e0e00720c */ /* 0x0c0fe20003fc6270 */
[----:B------:R-:W-:Y:S01]  /*1810*/  VIADD R17, R14, 0x10 ;  /* 0x000000100e117836 */ /* 0x000fe20000000000 */
[----:B------:R-:W-:Y:S01]  /*1820*/  LOP3.LUT R21, R0, 0x38, RZ, 0xc0, !PT ;  /* 0x0000003800157812 */ /* 0x000fe200078ec0ff */
[----:B------:R-:W-:Y:S01]  /*1830*/  IMAD.WIDE.U32 R34, R35, 0x40, R14 ;  /* 0x0000004023227825 */ /* 0x000fe200078e000e */
[----:B------:R-:W2:Y:S01]  /*1840*/  LDCU.64 UR6, c[0x0][0x388] ;  /* 0x00007100ff0677ac */ /* 0x000ea20008000a00 */
[----:B------:R-:W-:Y:S01]  /*1850*/  SHF.L.U64.HI R84, R102, 0x4, R103 ;  /* 0x0000000466547819 */ /* 0x000fe20000010267 */
[----:B------:R-:W3:Y:S01]  /*1860*/  @P0 LDC.64 R4, c[0x0][0x3b0] ;  /* 0x0000ec00ff040b82 */ /* 0x000ee20000000a00 */
[----:B------:R-:W-:Y:S01]  /*1870*/  ISETP.GE.AND P5, PT, R17, R158, PT ;  /* 0x0000009e1100720c */ /* 0x000fe20003fa6270 */
[C---:B------:R-:W-:Y:S01]  /*1880*/  VIADD R15, R14.reuse, 0x20 ;  /* 0x000000200e0f7836 */ /* 0x040fe20000000000 */
[C---:B------:R-:W-:Y:S01]  /*1890*/  IADD3 R26, P2, PT, R21.reuse, R26, RZ ;  /* 0x0000001a151a7210 */ /* 0x040fe20007f5e0ff */
[----:B------:R-:W-:Y:S01]  /*18a0*/  VIADD R13, R14, 0x30 ;  /* 0x000000300e0d7836 */ /* 0x000fe20000000000 */
[----:B------:R-:W-:-:S02]  /*18b0*/  IADD3 R20, P1, PT, R21, R20, RZ ;  /* 0x0000001415147210 */ /* 0x000fc40007f3e0ff */
[-C--:B------:R-:W-:Y:S01]  /*18c0*/  ISETP.GE.AND P4, PT, R15, R158.reuse, PT ;  /* 0x0000009e0f00720c */ /* 0x080fe20003f86270 */
[----:B------:R-:W4:Y:S01]  /*18d0*/  @!P0 LDC.64 R6, c[0x0][0x398] ;  /* 0x0000e600ff068b82 */ /* 0x000f220000000a00 */
[----:B------:R-:W-:Y:S02]  /*18e0*/  ISETP.GE.AND P3, PT, R13, R158, PT ;  /* 0x0000009e0d00720c */ /* 0x000fe40003f66270 */
[----:B------:R-:W-:-:S05]  /*18f0*/  LOP3.LUT R156, R12, 0x400, RZ, 0xc0, !PT ;  /* 0x000004000c9c7812 */ /* 0x000fca00078ec0ff */
[----:B------:R-:W5:Y:S01]  /*1900*/  @!P6 LDC.64 R2, c[0x0][0x3b0] ;  /* 0x0000ec00ff02eb82 */ /* 0x000f620000000a00 */
[----:B---3--:R-:W-:-:S07]  /*1910*/  @P0 IMAD.WIDE.U32 R8, R164, R4, RZ ;  /* 0x00000004a4080225 */ /* 0x008fce00078e00ff */
[----:B------:R-:W3:Y:S01]  /*1920*/  @!P5 LDC.64 R10, c[0x0][0x380] ;  /* 0x0000e000ff0adb82 */ /* 0x000ee20000000a00 */
[----:B----4-:R-:W-:Y:S01]  /*1930*/  @!P0 IMAD.WIDE.U32 R22, R165, R6, RZ ;  /* 0x00000006a5168225 */ /* 0x010fe200078e00ff */
[----:B------:R-:W-:-:S03]  /*1940*/  @P0 MOV R22, R8 ;  /* 0x0000000800160202 */ /* 0x000fc60000000f00 */
        /* <DEDUP_REMOVED lines=15> */
[----:B------:R-:W5:Y:S02]  /*1a40*/  @!P5 LDC.64 R2, c[0x0][0x3b0] ;  /* 0x0000ec00ff02db82 */ /* 0x000f640000000a00 */
[----:B------:R-:W-:Y:S02]  /*1a50*/  @!P6 IADD3 R6, PT, PT, R9, R6, RZ ;  /* 0x000000060906e210 */ /* 0x000fe40007ffe0ff */
[----:B----4-:R-:W-:Y:S02]  /*1a60*/  @!P6 LEA R32, P0, R8, R4, 0x1 ;  /* 0x000000040820e211 */ /* 0x010fe400078008ff */
[----:B------:R-:W-:Y:S02]  /*1a70*/  LOP3.LUT R4, R0, 0x1f8, RZ, 0xc0, !PT ;  /* 0x000001f800047812 */ /* 0x000fe400078ec0ff */
[----:B------:R-:W-:Y:S02]  /*1a80*/  @!P6 LEA.HI.X R33, R8, R5, R6, 0x1, P0 ;  /* 0x000000050821e211 */ /* 0x000fe400000f0c06 */
[----:B------:R-:W-:Y:S01]  /*1a90*/  @!P5 IADD3 R27, P0, PT, R34, 0x10, RZ ;  /* 0x00000010221bd810 */ /* 0x000fe20007f1e0ff */
[----:B------:R-:W4:Y:S01]  /*1aa0*/  @!P4 LDC.64 R6, c[0x0][0x3b0] ;  /* 0x0000ec00ff06cb82 */ /* 0x000f220000000a00 */
[----:B------:R-:W-:-:S02]  /*1ab0*/  LOP3.LUT R21, R4, 0x38, R85, 0x78, !PT ;  /* 0x0000003804157812 */ /* 0x000fc400078e7855 */
[----:B------:R-:W-:Y:S02]  /*1ac0*/  @!P5 IADD3.X R25, PT, PT, RZ, R35, RZ, P0, !PT ;  /* 0x00000023ff19d210 */ /* 0x000fe400007fe4ff */
[----:B------:R-:W-:Y:S01]  /*1ad0*/  @!P4 IADD3 R24, P0, PT, R34, 0x20, RZ ;  /* 0x000000202218c810 */ /* 0x000fe20007f1e0ff */
[----:B-1----:R-:W-:Y:S01]  /*1ae0*/  ULEA UR5, UR5, UR4, 0x18 ;  /* 0x0000000405057291 */ /* 0x002fe2000f8ec0ff */
[----:B------:R-:W-:Y:S01]  /*1af0*/  LOP3.LUT R166, R21, 0x1e00, R0, 0xf8, !PT ;  /* 0x00001e0015a67812 */ /* 0x000fe200078ef800 */
[----:B------:R-:W1:Y:S01]  /*1b00*/  @!P3 LDC.64 R8, c[0x0][0x3b0] ;  /* 0x0000ec00ff08bb82 */ /* 0x000e620000000a00 */
[----:B------:R-:W-:Y:S01]  /*1b10*/  LOP3.LUT R5, R12, 0x1c0, RZ, 0xc0, !PT ;  /* 0x000001c00c057812 */ /* 0x000fe200078ec0ff */
[----:B------:R-:W-:Y:S01]  /*1b20*/  @!P4 IMAD.X R23, RZ, RZ, R35, P0 ;  /* 0x000000ffff17c224 */ /* 0x000fe200000e0623 */
[----:B------:R-:W-:Y:S01]  /*1b30*/  @!P3 IADD3 R19, P0, PT, R34, 0x30, RZ ;  /* 0x000000302213b810 */ /* 0x000fe20007f1e0ff */
[----:B------:R-:W2:Y:S01]  /*1b40*/  LDCU UR4, c[0x0][0x50c] ;  /* 0x0000a180ff0477ac */ /* 0x000ea20008000800 */
[----:B-----5:R-:W-:Y:S01]  /*1b50*/  @!P5 IMAD R4, R25, R2, RZ ;  /* 0x000000021904d224 */ /* 0x020fe200078e02ff */
[----:B------:R-:W-:-:S02]  /*1b60*/  @!P5 MOV R34, R22 ;  /* 0x000000160022d202 */ /* 0x000fc40000000f00 */
[----:B------:R-:W-:Y:S01]  /*1b70*/  @!P3 IMAD.X R21, RZ, RZ, R35, P0 ;  /* 0x000000ffff15b224 */ /* 0x000fe200000e0623 */
[----:B------:R-:W-:Y:S01]  /*1b80*/  LOP3.LUT R0, R5, 0x38, R0, 0xf8, !PT ;  /* 0x0000003805007812 */ /* 0x000fe200078ef800 */
[----:B------:R-:W-:Y:S01]  /*1b90*/  @!P5 IMAD.MOV.U32 R35, RZ, RZ, R31 ;  /* 0x000000ffff23d224 */ /* 0x000fe200078e001f */
[----:B------:R-:W-:Y:S01]  /*1ba0*/  LEA R166, R166, UR5, 0x1 ;  /* 0x00000005a6a67c11 */ /* 0x000fe2000f8e08ff */
[C---:B------:R-:W-:Y:S02]  /*1bb0*/  @!P5 IMAD R25, R27.reuse, R3, R4 ;  /* 0x000000031b19d224 */ /* 0x040fe400078e0204 */
[----:B------:R-:W-:Y:S01]  /*1bc0*/  @!P5 IMAD.WIDE.U32 R34, R27, R2, R34 ;  /* 0x000000021b22d225 */ /* 0x000fe200078e0022 */
[----:B------:R-:W5:Y:S01]  /*1bd0*/  @!P4 LDC.64 R4, c[0x0][0x380] ;  /* 0x0000e000ff04cb82 */ /* 0x000f620000000a00 */
[----:B------:R-:W-:Y:S01]  /*1be0*/  @!PT LDS RZ, [RZ] ;  /* 0x00000000fffff984 */ /* 0x000fe20000000800 */
[----:B------:R-:W-:Y:S01]  /*1bf0*/  @!PT LDS RZ, [RZ] ;  /* 0x00000000fffff984 */ /* 0x000fe20000000800 */
[----:B------:R-:W-:Y:S01]  /*1c00*/  @!PT LDS RZ, [RZ] ;  /* 0x00000000fffff984 */ /* 0x000fe20000000800 */
[----:B------:R-:W-:Y:S02]  /*1c10*/  @!P6 LDGSTS.E.BYPASS.LTC128B.128 [R166], desc[UR16][R32.64] ;  /* 0x0000000020a6efae */ /* 0x000fe4000b981a10 */
[----:B------:R-:W-:Y:S01]  /*1c20*/  @!P5 IMAD.IADD R30, R35, 0x1, R25 ;  /* 0x00000001231ed824 */ /* 0x000fe200078e0219 */
[----:B---3--:R-:W-:Y:S01]  /*1c30*/  @!P5 LEA R10, P0, R34, R10, 0x1 ;  /* 0x0000000a220ad211 */ /* 0x008fe200078008ff */
[----:B------:R-:W-:Y:S01]  /*1c40*/  IMAD.X R27, RZ, RZ, R18, P2 ;  /* 0x000000ffff1b7224 */ /* 0x000fe200010e0612 */
[----:B------:R3:W-:Y:S01]  /*1c50*/  @!P6 LDGSTS.E.BYPASS.LTC128B.128 [R166+0x2000], desc[UR16][R32.64+0x80] ;  /* 0x0200008020a6efae */ /* 0x0007e2000b981a10 */
[-C--:B----4-:R-:W-:Y:S01]  /*1c60*/  @!P4 IMAD R23, R23, R6.reuse, RZ ;  /* 0x000000061717c224 */ /* 0x090fe200078e02ff */
[----:B------:R-:W4:Y:S01]  /*1c70*/  @!P3 LDC.64 R2, c[0x0][0x380] ;  /* 0x0000e000ff02bb82 */ /* 0x000f220000000a00 */
[----:B------:R-:W-:Y:S01]  /*1c80*/  @!P4 IMAD.WIDE.U32 R36, R24, R6, R36 ;  /* 0x000000061824c225 */ /* 0x000fe200078e0024 */
[----:B------:R-:W-:-:S02]  /*1c90*/  @!P5 LEA.HI.X R11, R34, R11, R30, 0x1, P0 ;  /* 0x0000000b220bd211 */ /* 0x000fc400000f0c1e */
[----:B------:R-:W-:Y:S01]  /*1ca0*/  SHF.L.U32 R30, R101, 0x6, RZ ;  /* 0x00000006651e7819 */ /* 0x000fe200000006ff */
[----:B-1----:R-:W-:Y:S01]  /*1cb0*/  @!P3 IMAD R6, R21, R8, RZ ;  /* 0x000000081506b224 */ /* 0x002fe200078e02ff */
[----:B------:R-:W-:Y:S01]  /*1cc0*/  IADD3.X R21, PT, PT, RZ, R16, RZ, P1, !PT ;  /* 0x00000010ff157210 */ /* 0x000fe20000ffe4ff */
[----:B------:R-:W-:Y:S01]  /*1cd0*/  IMAD.WIDE.U32 R26, R14, R102, R26 ;  /* 0x000000660e1a7225 */ /* 0x000fe200078e001a */
[----:B------:R-:W-:Y:S03]  /*1ce0*/  @!P5 LDGSTS.E.BYPASS.LTC128B.128 [R166+0x800], desc[UR16][R10.64] ;  /* 0x008000000aa6dfae */ /* 0x000fe6000b981a10 */
[----:B------:R-:W-:Y:S01]  /*1cf0*/  @!P4 IMAD R7, R24, R7, R23 ;  /* 0x000000071807c224 */ /* 0x000fe200078e0217 */
[----:B--2---:R-:W-:Y:S01]  /*1d00*/  LEA R160, P6, R26, UR6, 0x1 ;  /* 0x000000061aa07c11 */ /* 0x004fe2000f8c08ff */
[----:B------:R-:W-:Y:S01]  /*1d10*/  @!P3 IMAD R9, R19, R9, R6 ;  /* 0x000000091309b224 */ /* 0x000fe200078e0206 */
[----:B------:R-:W-:Y:S01]  /*1d20*/  IADD3 R6, PT, PT, R30, -0x40, RZ ;  /* 0xffffffc01e067810 */ /* 0x000fe20007ffe0ff */
[----:B------:R-:W-:Y:S01]  /*1d30*/  IMAD R159, R14, R103, R27 ;  /* 0x000000670e9f7224 */ /* 0x000fe200078e021b */
[----:B-----5:R-:W-:Y:S01]  /*1d40*/  @!P4 LEA R18, P0, R36, R4, 0x1 ;  /* 0x000000042412c211 */ /* 0x020fe200078008ff */
[----:B------:R-:W-:Y:S01]  /*1d50*/  @!P4 IMAD.IADD R7, R37, 0x1, R7 ;  /* 0x000000012507c824 */ /* 0x000fe200078e0207 */
[----:B------:R-:W-:Y:S01]  /*1d60*/  IADD3 R4, PT, PT, -R6, R87, RZ ;  /* 0x0000005706047210 */ /* 0x000fe20007ffe1ff */
[----:B------:R1:W-:Y:S01]  /*1d70*/  @!P5 LDGSTS.E.BYPASS.LTC128B.128 [R166+0x2800], desc[UR16][R10.64+0x80] ;  /* 0x028000800aa6dfae */ /* 0x0003e2000b981a10 */
[----:B------:R-:W-:Y:S01]  /*1d80*/  LEA.HI.X R159, R26, UR7, R159, 0x1, P6 ;  /* 0x000000071a9f7c11 */ /* 0x000fe2000b0f0c9f */
[----:B------:R-:W2:Y:S01]  /*1d90*/  LDCU.64 UR6, c[0x0][0x390] ;  /* 0x00007200ff0677ac */ /* 0x000ea20008000a00 */
[----:B------:R-:W-:Y:S01]  /*1da0*/  ISETP.GE.AND P5, PT, R17, R4, PT ;  /* 0x000000041100720c */ /* 0x000fe20003fa6270 */
[C---:B------:R-:W-:Y:S01]  /*1db0*/  IMAD.WIDE.U32 R20, R14.reuse, R28, R20 ;  /* 0x0000001c0e147225 */ /* 0x040fe200078e0014 */
[----:B------:R-:W-:-:S02]  /*1dc0*/  ISETP.GE.AND P6, PT, R14, R4, PT ;  /* 0x000000040e00720c */ /* 0x000fc40003fc6270 */
[----:B---3--:R-:W-:Y:S01]  /*1dd0*/  @!P3 MOV R32, R22 ;  /* 0x000000160020b202 */ /* 0x008fe20000000f00 */
[----:B------:R-:W-:Y:S02]  /*1de0*/  @!P3 IMAD.MOV.U32 R33, RZ, RZ, R31 ;  /* 0x000000ffff21b224 */ /* 0x000fe400078e001f */
[----:B------:R-:W-:Y:S02]  /*1df0*/  IMAD.SHL.U32 R31, R102, 0x10, RZ ;  /* 0x00000010661f7824 */ /* 0x000fe400078e00ff */
[----:B------:R-:W-:Y:S01]  /*1e00*/  @!P3 IMAD.WIDE.U32 R32, R19, R8, R32 ;  /* 0x000000081320b225 */ /* 0x000fe200078e0020 */
[----:B------:R-:W-:Y:S02]  /*1e10*/  @!P4 LEA.HI.X R19, R36, R5, R7, 0x1, P0 ;  /* 0x000000052413c211 */ /* 0x000fe400000f0c07 */
[----:B------:R-:W-:Y:S01]  /*1e20*/  ISETP.GE.AND P0, PT, R17, R4, PT ;  /* 0x000000041100720c */ /* 0x000fe20003f06270 */
[----:B------:R-:W-:Y:S01]  /*1e30*/  @!P3 IMAD.IADD R8, R33, 0x1, R9 ;  /* 0x000000012108b824 */ /* 0x000fe200078e0209 */
[----:B----4-:R-:W-:Y:S01]  /*1e40*/  @!P3 LEA R2, P2, R32, R2, 0x1 ;  /* 0x000000022002b211 */ /* 0x010fe200078408ff */
[----:B------:R-:W-:Y:S01]  /*1e50*/  @!P4 LDGSTS.E.BYPASS.LTC128B.128 [R166+0x1000], desc[UR16][R18.64] ;  /* 0x0100000012a6cfae */ /* 0x000fe2000b981a10 */
[----:B------:R-:W-:Y:S01]  /*1e60*/  IMAD R14, R14, R29, R21 ;  /* 0x0000001d0e0e7224 */ /* 0x000fe200078e0215 */
[----:B--2---:R-:W-:-:S02]  /*1e70*/  LEA R162, P1, R20, UR6, 0x1 ;  /* 0x0000000614a27c11 */ /* 0x004fc4000f8208ff */
[----:B------:R-:W-:Y:S01]  /*1e80*/  @!P3 LEA.HI.X R3, R32, R3, R8, 0x1, P2 ;  /* 0x000000032003b211 */ /* 0x000fe200010f0c08 */
[----:B------:R-:W-:Y:S01]  /*1e90*/  @!P4 LDGSTS.E.BYPASS.LTC128B.128 [R166+0x3000], desc[UR16][R18.64+0x80] ;  /* 0x0300008012a6cfae */ /* 0x000fe2000b981a10 */
[-C--:B------:R-:W-:Y:S02]  /*1ea0*/  ISETP.GE.AND P2, PT, R13, R4.reuse, PT ;  /* 0x000000040d00720c */ /* 0x080fe40003f46270 */
[----:B------:R-:W-:Y:S01]  /*1eb0*/  ISETP.GE.AND P4, PT, R15, R4, PT ;  /* 0x000000040f00720c */ /* 0x000fe20003f86270 */
[----:B------:R-:W-:Y:S01]  /*1ec0*/  @!P3 LDGSTS.E.BYPASS.LTC128B.128 [R166+0x1800], desc[UR16][R2.64] ;  /* 0x0180000002a6bfae */ /* 0x000fe2000b981a10 */
[----:B------:R-:W-:Y:S02]  /*1ed0*/  LEA.HI.X R163, R20, UR7, R14, 0x1, P1 ;  /* 0x0000000714a37c11 */ /* 0x000fe400088f0c0e */
[----:B------:R-:W-:Y:S01]  /*1ee0*/  LOP3.LUT R7, R12, 0x200, RZ, 0xc0, !PT ;  /* 0x000002000c077812 */ /* 0x000fe200078ec0ff */
[----:B------:R2:W-:Y:S06]  /*1ef0*/  @!P3 LDGSTS.E.BYPASS.LTC128B.128 [R166+0x3800], desc[UR16][R2.64+0x80] ;  /* 0x0380008002a6bfae */ /* 0x0005ec000b981a10 */
[----:B------:R-:W-:Y:S01]  /*1f00*/  @!P2 MOV R161, R159 ;  /* 0x0000009f00a1a202 */ /* 0x000fe20000000f00 */
[----:B------:R-:W-:Y:S01]  /*1f10*/  @!P2 IMAD R5, R103, 0x60, RZ ;  /* 0x000000606705a824 */ /* 0x000fe200078e02ff */
[C---:B-1----:R-:W-:Y:S01]  /*1f20*/  @!P4 LEA R10, P1, R102.reuse, R160, 0x6 ;  /* 0x000000a0660ac211 */ /* 0x042fe200078230ff */
[----:B------:R-:W-:-:S03]  /*1f30*/  @!P2 IMAD.WIDE.U32 R8, R102, 0x60, R160 ;  /* 0x000000606608a825 */ /* 0x000fc600078e00a0 */
[----:B------:R-:W-:Y:S01]  /*1f40*/  @!P4 LEA.HI.X R11, R102, R159, R103, 0x6, P1 ;  /* 0x0000009f660bc211 */ /* 0x000fe200008f3467 */
[----:B------:R-:W-:Y:S01]  /*1f50*/  @!P6 IMAD.MOV.U32 R161, RZ, RZ, R159 ;  /* 0x000000ffffa1e224 */ /* 0x000fe200078e009f */
[----:B------:R-:W-:Y:S01]  /*1f60*/  @!P2 MOV R16, R8 ;  /* 0x000000080010a202 */ /* 0x000fe20000000f00 */
[----:B------:R-:W-:Y:S01]  /*1f70*/  @!P2 IMAD.IADD R17, R9, 0x1, R5 ;  /* 0x000000010911a824 */ /* 0x000fe200078e0205 */
[----:B------:R-:W-:Y:S02]  /*1f80*/  SHF.L.U32 R5, R28, 0x4, RZ ;  /* 0x000000041c057819 */ /* 0x000fe400000006ff */
[----:B------:R-:W-:Y:S04]  /*1f90*/  @!P6 LDGSTS.E.BYPASS.LTC128B.128 [R166+0x4000], desc[UR16][R160.64] ;  /* 0x04000000a0a6efae */ /* 0x000fe8000b981a10 */
        /* <DEDUP_REMOVED lines=17> */
[----:B------:R-:W-:-:S04]  /*20b0*/  LOP3.LUT R3, R0, 0x8, R85, 0x78, !PT ;  /* 0x0000000800037812 */ /* 0x000fc800078e7855 */
[----:B------:R-:W-:Y:S02]  /*20c0*/  LEA R156, R3, R156, 0x1 ;  /* 0x0000009c039c7211 */ /* 0x000fe400078e08ff */
[C---:B--2---:R-:W-:Y:S02]  /*20d0*/  @!P0 LEA R10, P1, R5.reuse, R162, 0x1 ;  /* 0x000000a2050a8211 */ /* 0x044fe400078208ff */
[----:B------:R-:W-:Y:S02]  /*20e0*/  SHF.R.U32.HI R3, RZ, 0x1, R85 ;  /* 0x00000001ff037819 */ /* 0x000fe40000011655 */
[----:B------:R-:W-:Y:S02]  /*20f0*/  @!P0 LEA.HI.X R11, R5, R163, R2, 0x1, P1 ;  /* 0x000000a3050b8211 */ /* 0x000fe400008f0c02 */
[----:B------:R-:W-:Y:S02]  /*2100*/  SHF.L.U32 R2, R85, 0x5, RZ ;  /* 0x0000000555027819 */ /* 0x000fe400000006ff */
[----:B------:R-:W-:Y:S01]  /*2110*/  LOP3.LUT R4, R0, 0x8, R3, 0x78, !PT ;  /* 0x0000000800047812 */ /* 0x000fe200078e7803 */
[----:B------:R-:W-:-:S04]  /*2120*/  DEPBAR.LE SB0, 0x0 ;  /* 0x000080000000791a */ /* 0x000fc80000000000 */
[----:B------:R-:W-:Y:S01]  /*2130*/  BAR.SYNC.DEFER_BLOCKING 0x0 ;  /* 0x0000000000007b1d */ /* 0x000fe20000010000 */
[----:B------:R-:W-:Y:S01]  /*2140*/  LOP3.LUT R157, R7, 0x7c00, R2, 0xf8, !PT ;  /* 0x00007c00079d7812 */ /* 0x000fe200078ef802 */
[----:B------:R-:W-:Y:S01]  /*2150*/  VIADD R2, R156, UR5 ;  /* 0x000000059c027c36 */ /* 0x000fe20008000000 */
[----:B------:R-:W-:Y:S02]  /*2160*/  @!P2 LEA R12, P1, R28, R162, 0x6 ;  /* 0x000000a21c0ca211 */ /* 0x000fe400078230ff */
[----:B------:R-:W-:Y:S01]  /*2170*/  MOV R5, 0x20 ;  /* 0x0000002000057802 */ /* 0x000fe20000000f00 */
[----:B------:R-:W-:Y:S01]  /*2180*/  IMAD.IADD R157, R4, 0x1, R157 ;  /* 0x00000001049d7824 */ /* 0x000fe200078e029d */
[----:B------:R-:W-:Y:S02]  /*2190*/  @!P2 LEA.HI.X R13, R28, R163, R29, 0x6, P1 ;  /* 0x000000a31c0da211 */ /* 0x000fe400008f341d */
[----:B------:R-:W-:Y:S02]  /*21a0*/  MOV R0, 0x40 ;  /* 0x0000004000007802 */ /* 0x000fe40000000f00 */
        /* <DEDUP_REMOVED lines=28> */
[C---:B------:R-:W-:Y:S01]  /*2370*/  IADD3 R155, PT, PT, R157.reuse, R5, RZ ;  /* 0x000000059d9b7210 */ /* 0x040fe20007ffe0ff */
[----:B------:R-:W-:Y:S01]  /*2380*/  @!PT LDS RZ, [RZ] ;  /* 0x00000000fffff984 */ /* 0x000fe20000000800 */
[----:B------:R-:W-:Y:S01]  /*2390*/  @!PT LDS RZ, [RZ] ;  /* 0x00000000fffff984 */ /* 0x000fe20000000800 */
[----:B------:R-:W-:Y:S01]  /*23a0*/  @!PT LDS RZ, [RZ] ;  /* 0x00000000fffff984 */ /* 0x000fe20000000800 */
[----:B------:R-:W-:Y:S01]  /*23b0*/  @!P3 LDGSTS.E.BYPASS.LTC128B.128 [R166+0x9800], desc[UR16][R8.64] ;  /* 0x0980000008a6bfae */ /* 0x000fe2000b981a10 */
[C---:B------:R-:W-:Y:S01]  /*23c0*/  IMAD.IADD R151, R2.reuse, 0x1, R5 ;  /* 0x0000000102977824 */ /* 0x040fe200078e0205 */
[----:B------:R-:W-:Y:S01]  /*23d0*/  IADD3 R150, PT, PT, R2, R0, RZ ;  /* 0x0000000002967210 */ /* 0x000fe20007ffe0ff */
[----:B------:R-:W-:Y:S01]  /*23e0*/  IMAD.IADD R154, R157, 0x1, R0 ;  /* 0x000000019d9a7824 */ /* 0x000fe200078e0200 */
[----:B------:R2:W-:Y:S01]  /*23f0*/  @!P3 LDGSTS.E.BYPASS.LTC128B.128 [R166+0xb800], desc[UR16][R8.64+0x80] ;  /* 0x0b80008008a6bfae */ /* 0x0005e2000b981a10 */
[----:B------:R-:W-:-:S02]  /*2400*/  SHF.R.U32.HI R2, RZ, 0x2, R85 ;  /* 0x00000002ff027819 */ /* 0x000fc40000011655 */
[C---:B------:R-:W-:Y:S01]  /*2410*/  IMAD.IADD R153, R5.reuse, 0x1, R154 ;  /* 0x0000000105997824 */ /* 0x040fe200078e029a */
[----:B------:R-:W-:Y:S01]  /*2420*/  LDSM.16.M88.4 R48, [R157] ;  /* 0x000000009d30783b */ /* 0x000fe20000000200 */
[----:B------:R-:W-:-:S03]  /*2430*/  IADD3 R149, PT, PT, R5, R150, RZ ;  /* 0x0000009605957210 */ /* 0x000fc60007ffe0ff */
[----:B------:R-:W3:Y:S04]  /*2440*/  LDSM.16.M88.4 R36, [R156+UR5+0x4000] ;  /* 0x004000059c24783b */ /* 0x000ee80008000200 */
[----:B------:R-:W4:Y:S04]  /*2450*/  LDSM.16.M88.4 R64, [R156+UR5+0x4800] ;  /* 0x004800059c40783b */ /* 0x000f280008000200 */
[----:B------:R-:W5:Y:S04]  /*2460*/  LDSM.16.M88.4 R56, [R156+UR5+0x5000] ;  /* 0x005000059c38783b */ /* 0x000f680008000200 */
[----:B-1----:R-:W1:Y:S04]  /*2470*/  LDSM.16.M88.4 R12, [R156+UR5+0x5800] ;  /* 0x005800059c0c783b */ /* 0x002e680008000200 */
[----:B------:R-:W-:Y:S04]  /*2480*/  LDSM.16.M88.4 R40, [R151+0x4000] ;  /* 0x004000009728783b */ /* 0x000fe80000000200 */
[----:B--2---:R-:W2:Y:S04]  /*2490*/  LDSM.16.M88.4 R8, [R155] ;  /* 0x000000009b08783b */ /* 0x004ea80000000200 */
[----:B------:R-:W2:Y:S04]  /*24a0*/  LDSM.16.M88.4 R44, [R151+0x5000] ;  /* 0x00500000972c783b */ /* 0x000ea80000000200 */
[----:B------:R-:W2:Y:S04]  /*24b0*/  LDSM.16.M88.4 R68, [R151+0x4800] ;  /* 0x004800009744783b */ /* 0x000ea80000000200 */
[----:B------:R-:W2:Y:S04]  /*24c0*/  LDSM.16.M88.4 R24, [R151+0x5800] ;  /* 0x005800009718783b */ /* 0x000ea80000000200 */
[----:B------:R-:W-:Y:S01]  /*24d0*/  LDSM.16.M88.4 R20, [R150+0x4000] ;  /* 0x004000009614783b */ /* 0x000fe20000000200 */
[C---:B---3--:R-:W-:Y:S03]  /*24e0*/  HMMA.16816.F32.BF16 R16, R48.reuse, R36, RZ ;  /* 0x000000243010723c */ /* 0x048fe600000418ff */
[----:B------:R-:W-:Y:S04]  /*24f0*/  LDSM.16.M88.4 R76, [R150+0x5000] ;  /* 0x00500000964c783b */ /* 0x000fe80000000200 */
[----:B------:R-:W-:Y:S01]  /*2500*/  LDSM.16.M88.4 R72, [R157+0x2000] ;  /* 0x002000009d48783b */ /* 0x000fe20000000200 */
[C---:B------:R-:W-:Y:S03]  /*2510*/  HMMA.16816.F32.BF16 R36, R48.reuse, R38, RZ ;  /* 0x000000263024723c */ /* 0x040fe600000418ff */
[----:B------:R-:W-:Y:S04]  /*2520*/  LDSM.16.M88.4 R80, [R151+0x6000] ;  /* 0x006000009750783b */ /* 0x000fe80000000200 */
[----:B------:R-:W0:Y:S01]  /*2530*/  LDGDEPBAR ;  /* 0x00000000000079af */ /* 0x000e220000000000 */
[C---:B----4-:R-:W-:Y:S08]  /*2540*/  HMMA.16816.F32.BF16 R32, R48.reuse, R64, RZ ;  /* 0x000000403020723c */ /* 0x050ff000000418ff */
[C---:B-----5:R-:W-:Y:S08]  /*2550*/  HMMA.16816.F32.BF16 R60, R48.reuse, R56, RZ ;  /* 0x00000038303c723c */ /* 0x060ff000000418ff */
[C---:B------:R-:W-:Y:S08]  /*2560*/  HMMA.16816.F32.BF16 R64, R48.reuse, R66, RZ ;  /* 0x000000423040723c */ /* 0x040ff000000418ff */
[C---:B------:R-:W-:Y:S08]  /*2570*/  HMMA.16816.F32.BF16 R56, R48.reuse, R58, RZ ;  /* 0x0000003a3038723c */ /* 0x040ff000000418ff */
[C---:B-1----:R-:W-:Y:S08]  /*2580*/  HMMA.16816.F32.BF16 R52, R48.reuse, R12, RZ ;  /* 0x0000000c3034723c */ /* 0x042ff000000418ff */
[----:B------:R-:W-:Y:S01]  /*2590*/  HMMA.16816.F32.BF16 R48, R48, R14, RZ ;  /* 0x0000000e3030723c */ /* 0x000fe200000418ff */
[----:B------:R-:W1:Y:S07]  /*25a0*/  LDSM.16.M88.4 R12, [R154] ;  /* 0x000000009a0c783b */ /* 0x000e6e0000000200 */
        /* <DEDUP_REMOVED lines=55> */
[----:B------:R-:W-:-:S03]  /*2920*/  FMUL.FTZ R69, R17, UR4 ;  /* 0x0000000411457c20 */ /* 0x000fc60008410000 */
[----:B------:R4:W1:Y:S01]  /*2930*/  MUFU.TANH R68, R16 ;  /* 0x0000001000447308 */ /* 0x0008620000002400 */
[----:B------:R-:W-:Y:S01]  /*2940*/  HMMA.16816.F32.BF16 R56, R72, R70, R56 ;  /* 0x000000464838723c */ /* 0x000fe20000041838 */
[----:B------:R-:W-:Y:S01]  /*2950*/  FMUL.FTZ R70, R18, UR4 ;  /* 0x0000000412467c20 */ /* 0x000fe20008410000 */
[----:B------:R-:W-:-:S05]  /*2960*/  FMUL.FTZ R71, R19, UR4 ;  /* 0x0000000413477c20 */ /* 0x000fca0008410000 */
[----:B------:R-:W1:Y:S01]  /*2970*/  MUFU.TANH R69, R69 ;  /* 0x0000004500457308 */ /* 0x000e620000002400 */
[C---:B------:R-:W-:Y:S01]  /*2980*/  HMMA.16816.F32.BF16 R80, R44.reuse, R40, R32 ;  /* 0x000000282c50723c */ /* 0x040fe20000041820 */
[----:B------:R-:W-:Y:S06]  /*2990*/  LDSM.16.M88.4 R32, [R149+0x6800] ;  /* 0x006800009520783b */ /* 0x000fec0000000200 */
[----:B------:R-:W2:Y:S01]  /*29a0*/  MUFU.TANH R70, R70 ;  /* 0x0000004600467308 */ /* 0x000ea20000002400 */
[----:B------:R-:W-:Y:S01]  /*29b0*/  HMMA.16816.F32.BF16 R64, R44, R42, R64 ;  /* 0x0000002a2c40723c */ /* 0x000fe20000041840 */
[----:B----4-:R-:W4:Y:S04]  /*29c0*/  LDSM.16.M88.4 R16, [R150+0x7000] ;  /* 0x007000009610783b */ /* 0x010f280000000200 */
[----:B------:R-:W5:Y:S02]  /*29d0*/  LDSM.16.M88.4 R40, [R151+0x7800] ;  /* 0x007800009728783b */ /* 0x000f640000000200 */
[----:B------:R-:W3:Y:S01]  /*29e0*/  MUFU.TANH R71, R71 ;  /* 0x0000004700477308 */ /* 0x000ee20000002400 */
[----:B-1----:R-:W-:Y:S08]  /*29f0*/  HMMA.16816.F32.BF16 R48, R72, R22, R48 ;  /* 0x000000164830723c */ /* 0x002ff00000041830 */
[C---:B--2---:R-:W-:Y:S08]  /*2a00*/  HMMA.16816.F32.BF16 R76, R44.reuse, R8, R76 ;  /* 0x000000082c4c723c */ /* 0x044ff0000004184c */
[----:B------:R-:W-:Y:S01]  /*2a10*/  HMMA.16816.F32.BF16 R56, R44, R10, R56 ;  /* 0x0000000a2c38723c */ /* 0x000fe20000041838 */
[----:B------:R-:W1:Y:S07]  /*2a20*/  LDSM.16.M88.4 R8, [R150+0x7800] ;  /* 0x007800009608783b */ /* 0x000e6e0000000200 */
[----:B------:R-:W-:Y:S01]  /*2a30*/  HMMA.16816.F32.BF16 R52, R72, R20, R52 ;  /* 0x000000144834723c */ /* 0x000fe20000041834 */
[----:B------:R-:W-:Y:S01]  /*2a40*/  FMUL.FTZ R20, R36, UR4 ;  /* 0x0000000424147c20 */ /* 0x000fe20008410000 */
[----:B------:R-:W-:-:S05]  /*2a50*/  FMUL.FTZ R21, R37, UR4 ;  /* 0x0000000425157c20 */ /* 0x000fca0008410000 */
[----:B------:R-:W2:Y:S01]  /*2a60*/  MUFU.TANH R20, R20 ;  /* 0x0000001400147308 */ /* 0x000ea20000002400 */
[C---:B---3--:R-:W-:Y:S07]  /*2a70*/  HMMA.16816.F32.BF16 R80, R24.reuse, R60, R80 ;  /* 0x0000003c1850723c */ /* 0x048fee0000041850 */
[----:B------:R-:W3:Y:S01]  /*2a80*/  MUFU.TANH R21, R21 ;  /* 0x0000001500157308 */ /* 0x000ee20000002400 */
[C---:B----4-:R-:W-:Y:S08]  /*2a90*/  HMMA.16816.F32.BF16 R76, R24.reuse, R16, R76 ;  /* 0x00000010184c723c */ /* 0x050ff0000004184c */
[----:B------:R-:W-:Y:S01]  /*2aa0*/  HMMA.16816.F32.BF16 R56, R24, R18, R56 ;  /* 0x000000121838723c */ /* 0x000fe20000041838 */
[----:B------:R-:W4:Y:S07]  /*2ab0*/  LDSM.16.M88.4 R16, [R149+0x7800] ;  /* 0x007800009510783b */ /* 0x000f2e0000000200 */
[----:B-----5:R-:W-:Y:S08]  /*2ac0*/  HMMA.16816.F32.BF16 R48, R44, R42, R48 ;  /* 0x0000002a2c30723c */ /* 0x020ff00000041830 */
[----:B------:R-:W-:Y:S01]  /*2ad0*/  HMMA.16816.F32.BF16 R64, R24, R62, R64 ;  /* 0x0000003e1840723c */ /* 0x000fe20000041840 */
[----:B------:R-:W5:Y:S01]  /*2ae0*/  LDSM.16.M88.4 R60, [R149+0x7000] ;  /* 0x00700000953c783b */ /* 0x000f620000000200 */
[----:B------:R-:W-:-:S06]  /*2af0*/  DEPBAR.LE SB0, 0x0 ;  /* 0x000080000000791a */ /* 0x000fcc0000000000 */
[----:B------:R-:W-:Y:S08]  /*2b00*/  HMMA.16816.F32.BF16 R52, R44, R40, R52 ;  /* 0x000000282c34723c */ /* 0x000ff00000041834 */
[----:B-1----:R-:W-:Y:S08]  /*2b10*/  HMMA.16816.F32.BF16 R48, R24, R10, R48 ;  /* 0x0000000a1830723c */ /* 0x002ff00000041830 */
[----:B------:R-:W-:Y:S01]  /*2b20*/  HMMA.16816.F32.BF16 R80, R12, R32, R80 ;  /* 0x000000200c50723c */ /* 0x000fe20000041850 */
[----:B------:R-:W-:Y:S01]  /*2b30*/  FMUL.FTZ R32, R38, UR4 ;  /* 0x0000000426207c20 */ /* 0x000fe20008410000 */
[----:B------:R-:W-:-:S05]  /*2b40*/  FMUL.FTZ R33, R39, UR4 ;  /* 0x0000000427217c20 */ /* 0x000fca0008410000 */
[----:B------:R-:W1:Y:S01]  /*2b50*/  MUFU.TANH R32, R32 ;  /* 0x0000002000207308 */ /* 0x000e620000002400 */
[----:B------:R-:W-:Y:S01]  /*2b60*/  HMMA.16816.F32.BF16 R52, R24, R8, R52 ;  /* 0x000000081834723c */ /* 0x000fe20000041834 */
[----:B------:R-:W-:Y:S02]  /*2b70*/  LOP3.LUT R8, R3, 0x1f0, RZ, 0xc0, !PT ;  /* 0x000001f003087812 */ /* 0x000fe400078ec0ff */
[----:B------:R-:W-:Y:S02]  /*2b80*/  LOP3.LUT R3, R2, 0x7, RZ, 0xc0, !PT ;  /* 0x0000000702037812 */ /* 0x000fe400078ec0ff */
[----:B------:R-:W-:Y:S02]  /*2b90*/  IADD3 R8, PT, PT, R8, 0x1, R167 ;  /* 0x0000000108087810 */ /* 0x000fe40007ffe0a7 */
[----:B------:R-:W1:Y:S01]  /*2ba0*/  MUFU.TANH R33, R33 ;  /* 0x0000002100217308 */ /* 0x000e620000002400 */
[----:B------:R-:W-:Y:S01]  /*2bb0*/  HMMA.16816.F32.BF16 R64, R12, R34, R64 ;  /* 0x000000220c40723c */ /* 0x000fe20000041840 */
[----:B------:R-:W-:-:S02]  /*2bc0*/  IADD3 R2, PT, PT, -R86, R8, R3 ;  /* 0x0000000856027210 */ /* 0x000fc40007ffe103 */
[----:B------:R-:W-:Y:S01]  /*2bd0*/  FMUL.FTZ R36, R80, UR4 ;  /* 0x0000000450247c20 */ /* 0x000fe20008410000 */
[----:B------:R-:W-:Y:S01]  /*2be0*/  FMUL.FTZ R34, R81, UR4 ;  /* 0x0000000451227c20 */ /* 0x000fe20008410000 */
[----:B------:R-:W-:Y:S01]  /*2bf0*/  FMUL.FTZ R35, R82, UR4 ;  /* 0x0000000452237c20 */ /* 0x000fe20008410000 */
[----:B------:R-:W-:Y:S01]  /*2c00*/  FMUL.FTZ R37, R83, UR4 ;  /* 0x0000000453257c20 */ /* 0x000fe20008410000 */
[--C-:B------:R-:W-:Y:S01]  /*2c10*/  IADD3 R2, PT, PT, R2, UR14, R87.reuse ;  /* 0x0000000e02027c10 */ /* 0x100fe2000fffe057 */
[----:B----4-:R-:W-:Y:S01]  /*2c20*/  HMMA.16816.F32.BF16 R48, R12, R18, R48 ;  /* 0x000000120c30723c */ /* 0x010fe20000041830 */
[----:B------:R-:W4:Y:S02]  /*2c30*/  MUFU.TANH R36, R36 ;  /* 0x0000002400247308 */ /* 0x000f240000002400 */
[C---:B------:R-:W-:Y:S02]  /*2c40*/  VIMNMX R104, PT, PT, R2.reuse, R87, PT ;  /* 0x0000005702687248 */ /* 0x040fe40003fe0100 */
[----:B------:R-:W-:-:S03]  /*2c50*/  VIADDMNMX R2, R2, 0x8, R87, PT ;  /* 0x0000000802027846 */ /* 0x000fc60003800157 */
[C---:B-----5:R-:W-:Y:S01]  /*2c60*/  HMMA.16816.F32.BF16 R76, R12.reuse, R60, R76 ;  /* 0x0000003c0c4c723c */ /* 0x060fe2000004184c */
        /* <DEDUP_REMOVED lines=10> */
[----:B------:R-:W-:-:S02]  /*2d10*/  FMUL.FTZ R49, R49, UR4 ;  /* 0x0000000431317c20 */ /* 0x000fc40008410000 */
        /* <DEDUP_REMOVED lines=47> */
.L_x_5606:
        /* <DEDUP_REMOVED lines=47> */
[----:B------:R-:W-:-:S04]  /*3300*/  IMAD R8, R3, R102, RZ ;  /* 0x0000006603087224 */ /* 0x000fc800078e02ff */
[C---:B------:R-:W-:Y:S02]  /*3310*/  IMAD R8, R11.reuse, R103, R8 ;  /* 0x000000670b087224 */ /* 0x040fe400078e0208 */
[----:B------:R-:W-:-:S04]  /*3320*/  IMAD.WIDE.U32 R10, R11, R102, RZ ;  /* 0x000000660b0a7225 */ /* 0x000fc800078e00ff */
        /* <DEDUP_REMOVED lines=9> */
.L_x_5607:
        /* <DEDUP_REMOVED lines=21> */
.L_x_5605:
        /* <DEDUP_REMOVED lines=9> */
[C---:B------:R-:W-:Y:S02]  /*35a0*/  VIADD R3, R6.reuse, 0xffffffc0 ;  /* 0xffffffc006037836 */ /* 0x040fe40000000000 */
[C---:B--2---:R-:W-:Y:S01]  /*35b0*/  VIADD R11, R6.reuse, 0xffffffc1 ;  /* 0xffffffc1060b7836 */ /* 0x044fe20000000000 */
        /* <DEDUP_REMOVED lines=10> */
[C---:B------:R-:W-:Y:S01]  /*3660*/  ISETP.GE.AND P2, PT, R3.reuse, R104, PT ;  /* 0x000000680300720c */ /* 0x040fe20003f46270 */
[C---:B------:R-:W-:Y:S01]  /*3670*/  VIADD R47, R6.reuse, 0xfffffff0 ;  /* 0xfffffff0062f7836 */ /* 0x040fe20000000000 */
[----:B------:R-:W-:Y:S01]  /*3680*/  ISETP.GE.AND P4, PT, R3, R2, PT ;  /* 0x000000020300720c */ /* 0x000fe20003f86270 */
[----:B------:R-:W-:Y:S01]  /*3690*/  VIADD R45, R6, 0xfffffff1 ;  /* 0xfffffff1062d7836 */ /* 0x000fe20000000000 */
[----:B------:R-:W-:Y:S01]  /*36a0*/  FSEL R3, R68, -INF , !P1 ;  /* 0xff80000044037808 */ /* 0x000fe20004800000 */
[----:B------:R-:W-:Y:S01]  /*36b0*/  VIADD R43, R6, 0xfffffff8 ;  /* 0xfffffff8062b7836 */ /* 0x000fe20000000000 */
[----:B------:R-:W-:Y:S01]  /*36c0*/  FSEL R31, R70, -INF , !P0 ;  /* 0xff800000461f7808 */ /* 0x000fe20004000000 */
[----:B------:R-:W-:Y:S01]  /*36d0*/  IMAD.IADD R107, R0, 0x1, R152 ;  /* 0x00000001006b7824 */ /* 0x000fe200078e0298 */
[----:B------:R-:W-:-:S02]  /*36e0*/  ISETP.GE.AND P1, PT, R11, R104, PT ;  /* 0x000000680b00720c */ /* 0x000fc40003f26270 */
[----:B------:R-:W-:Y:S01]  /*36f0*/  ISETP.GE.AND P0, PT, R11, R2, PT ;  /* 0x000000020b00720c */ /* 0x000fe20003f06270 */
[----:B------:R-:W-:Y:S01]  /*3700*/  VIADD R11, R6, 0xffffffd1 ;  /* 0xffffffd1060b7836 */ /* 0x000fe20000000000 */
[----:B------:R-:W-:Y:S01]  /*3710*/  FSEL R41, R20, -INF , !P2 ;  /* 0xff80000014297808 */ /* 0x000fe20005000000 */
[----:B------:R-:W-:Y:S01]  /*3720*/  IMAD.IADD R106, R5, 0x1, R107 ;  /* 0x00000001056a7824 */ /* 0x000fe200078e026b */
[----:B------:R-:W-:Y:S01]  /*3730*/  FSEL R23, R32, -INF , !P4 ;  /* 0xff80000020177808 */ /* 0x000fe20006000000 */
[----:B------:R-:W-:Y:S01]  /*3740*/  LDSM.16.MT88.4 R76, [R107+0x8000] ;  /* 0x008000006b4c783b */ /* 0x000fe20000004200 */
[----:B------:R-:W-:Y:S02]  /*3750*/  FSEL R69, R69, -INF , !P3 ;  /* 0xff80000045457808 */ /* 0x000fe40005800000 */
[----:B------:R-:W-:Y:S01]  /*3760*/  FSEL R71, R71, -INF , !P5 ;  /* 0xff80000047477808 */ /* 0x000fe20006800000 */
[----:B------:R-:W-:Y:S01]  /*3770*/  LDSM.16.MT88.4 R56, [R107+0xa000] ;  /* 0x00a000006b38783b */ /* 0x000fe20000004200 */
[----:B------:R-:W-:-:S02]  /*3780*/  ISETP.GE.AND P2, PT, R11, R104, PT ;  /* 0x000000680b00720c */ /* 0x000fc40003f46270 */
[----:B------:R-:W-:Y:S01]  /*3790*/  ISETP.GE.AND P4, PT, R11, R2, PT ;  /* 0x000000020b00720c */ /* 0x000fe20003f86270 */
[C---:B------:R-:W-:Y:S01]  /*37a0*/  VIADD R11, R6.reuse, 0xffffffd9 ;  /* 0xffffffd9060b7836 */ /* 0x040fe20000000000 */
[C---:B------:R-:W-:Y:S02]  /*37b0*/  ISETP.GE.AND P3, PT, R13.reuse, R104, PT ;  /* 0x000000680d00720c */ /* 0x040fe40003f66270 */
[----:B------:R-:W-:Y:S01]  /*37c0*/  ISETP.GE.AND P5, PT, R13, R2, PT ;  /* 0x000000020d00720c */ /* 0x000fe20003fa6270 */
[----:B------:R-:W-:Y:S01]  /*37d0*/  VIADD R13, R6, 0xffffffd8 ;  /* 0xffffffd8060d7836 */ /* 0x000fe20000000000 */
[----:B------:R-:W-:Y:S02]  /*37e0*/  FSEL R19, R36, -INF , !P3 ;  /* 0xff80000024137808 */ /* 0x000fe40005800000 */
[----:B------:R-:W-:Y:S02]  /*37f0*/  FSEL R35, R35, -INF , !P5 ;  /* 0xff80000023237808 */ /* 0x000fe40006800000 */
[----:B------:R-:W-:-:S02]  /*3800*/  FSEL R21, R21, -INF , !P1 ;  /* 0xff80000015157808 */ /* 0x000fc40004800000 */
[C---:B------:R-:W-:Y:S02]  /*3810*/  ISETP.GE.AND P3, PT, R11.reuse, R104, PT ;  /* 0x000000680b00720c */ /* 0x040fe40003f66270 */
[----:B------:R-:W-:Y:S01]  /*3820*/  ISETP.GE.AND P5, PT, R11, R2, PT ;  /* 0x000000020b00720c */ /* 0x000fe20003fa6270 */
[----:B------:R-:W-:Y:S01]  /*3830*/  VIADD R11, R6, 0xffffffe1 ;  /* 0xffffffe1060b7836 */ /* 0x000fe20000000000 */
[----:B------:R-:W-:Y:S02]  /*3840*/  ISETP.GE.AND P1, PT, R13, R104, PT ;  /* 0x000000680d00720c */ /* 0x000fe40003f26270 */
[----:B------:R-:W-:Y:S02]  /*3850*/  FSEL R33, R33, -INF , !P0 ;  /* 0xff80000021217808 */ /* 0x000fe40004000000 */
[----:B------:R-:W-:Y:S02]  /*3860*/  ISETP.GE.AND P0, PT, R13, R2, PT ;  /* 0x000000020d00720c */ /* 0x000fe40003f06270 */
[----:B------:R-:W-:-:S02]  /*3870*/  FSEL R17, R34, -INF , !P2 ;  /* 0xff80000022117808 */ /* 0x000fc40005000000 */
[----:B------:R-:W-:Y:S01]  /*3880*/  FSEL R13, R37, -INF , !P4 ;  /* 0xff800000250d7808 */ /* 0x000fe20006000000 */
[----:B------:R-:W-:Y:S01]  /*3890*/  VIADD R37, R6, 0xfffffff9 ;  /* 0xfffffff906257836 */ /* 0x000fe20000000000 */
[C---:B------:R-:W-:Y:S02]  /*38a0*/  ISETP.GE.AND P2, PT, R15.reuse, R104, PT ;  /* 0x000000680f00720c */ /* 0x040fe40003f46270 */
[----:B------:R-:W-:Y:S02]  /*38b0*/  ISETP.GE.AND P4, PT, R15, R2, PT ;  /* 0x000000020f00720c */ /* 0x000fe40003f86270 */
[----:B------:R-:W-:Y:S02]  /*38c0*/  FSEL R15, R38, -INF , !P1 ;  /* 0xff800000260f7808 */ /* 0x000fe40004800000 */
[----:B------:R-:W-:Y:S02]  /*38d0*/  FSEL R39, R39, -INF , !P3 ;  /* 0xff80000027277808 */ /* 0x000fe40005800000 */
        /* <DEDUP_REMOVED lines=32> */
[----:B------:R-:W-:Y:S01]  /*3ae0*/  FMNMX.FTZ R6, R129, R6, !PT ;  /* 0x0000000681067209 */ /* 0x000fe20007810000 */
[----:B------:R-:W-:Y:S01]  /*3af0*/  LDSM.16.MT88.4 R48, [R148+0xa000] ;  /* 0x00a000009430783b */ /* 0x000fe20000004200 */
        /* <DEDUP_REMOVED lines=45> */
[----:B------:R-:W-:Y:S01]  /*3dd0*/  FFMA.FTZ R175, R129, UR10, -R26 ;  /* 0x0000000a81af7c23 */ /* 0x000fe2000801081a */
[----:B------:R-:W-:Y:S02]  /*3de0*/  LDSM.16.MT88.4 R4, [R106+0xa000] ;  /* 0x00a000006a04783b */ /* 0x000fe40000004200 */
[C---:B------:R-:W-:Y:S01]  /*3df0*/  FSETP.NEU.FTZ.AND P0, PT, R3.reuse, -INF , PT ;  /* 0xff8000000300780b */ /* 0x040fe20003f1d000 */
[----:B------:R-:W-:Y:S01]  /*3e00*/  FMUL.FTZ R24, R3, UR10 ;  /* 0x0000000a03187c20 */ /* 0x000fe20008410000 */
[----:B------:R-:W-:Y:S04]  /*3e10*/  MUFU.EX2 R109, R109 ;  /* 0x0000006d006d7308 */ /* 0x000fe80000000800 */
[----:B------:R-:W-:-:S02]  /*3e20*/  FSEL R24, R24, RZ, P0 ;  /* 0x000000ff18187208 */ /* 0x000fc40000000000 */
[----:B--2---:R-:W-:Y:S02]  /*3e30*/  F2FP.BF16.F32.PACK_AB R64, R112, R113 ;  /* 0x000000717040723e */ /* 0x004fe400000010ff */
[----:B------:R-:W1:Y:S01]  /*3e40*/  MUFU.EX2 R108, R108 ;  /* 0x0000006c006c7308 */ /* 0x000e620000000800 */
[--C-:B------:R-:W-:Y:S01]  /*3e50*/  FFMA.FTZ R115, R31, UR10, -R24.reuse ;  /* 0x0000000a1f737c23 */ /* 0x100fe20008010818 */
[--C-:B------:R-:W-:Y:S01]  /*3e60*/  FFMA.FTZ R114, R71, UR10, -R24.reuse ;  /* 0x0000000a47727c23 */ /* 0x100fe20008010818 */
[--C-:B------:R-:W-:Y:S01]  /*3e70*/  FFMA.FTZ R110, R23, UR10, -R24.reuse ;  /* 0x0000000a176e7c23 */ /* 0x100fe20008010818 */
[----:B------:R-:W-:Y:S01]  /*3e80*/  FFMA.FTZ R111, R33, UR10, -R24 ;  /* 0x0000000a216f7c23 */ /* 0x000fe20008010818 */
[----:B------:R-:W2:Y:S01]  /*3e90*/  LDSM.16.MT88.4 R68, [R106+0x8000] ;  /* 0x008000006a44783b */ /* 0x000ea20000004200 */
[----:B------:R-:W-:Y:S01]  /*3ea0*/  FFMA.FTZ R31, R15, UR10, -R26 ;  /* 0x0000000a0f1f7c23 */ /* 0x000fe2000801081a */
[--C-:B------:R-:W-:Y:S01]  /*3eb0*/  FFMA.FTZ R35, R35, UR10, -R24.reuse ;  /* 0x0000000a23237c23 */ /* 0x100fe20008010818 */
[----:B------:R-:W-:Y:S01]  /*3ec0*/  MUFU.EX2 R115, R115 ;  /* 0x0000007300737308 */ /* 0x000fe20000000800 */
[--C-:B------:R-:W-:Y:S01]  /*3ed0*/  FFMA.FTZ R32, R13, UR10, -R24.reuse ;  /* 0x0000000a0d207c23 */ /* 0x100fe20008010818 */
[--C-:B------:R-:W-:Y:S01]  /*3ee0*/  FFMA.FTZ R0, R11, UR10, -R24.reuse ;  /* 0x0000000a0b007c23 */ /* 0x100fe20008010818 */
[--C-:B------:R-:W-:Y:S01]  /*3ef0*/  FFMA.FTZ R33, R9, UR10, -R24.reuse ;  /* 0x0000000a09217c23 */ /* 0x100fe20008010818 */
[----:B------:R-:W3:Y:S01]  /*3f00*/  LDSM.16.MT88.4 R12, [R107+0x8800] ;  /* 0x008800006b0c783b */ /* 0x000ee20000004200 */
[--C-:B------:R-:W-:Y:S01]  /*3f10*/  FFMA.FTZ R120, R139, UR10, -R24.reuse ;  /* 0x0000000a8b787c23 */ /* 0x100fe20008010818 */
        /* <DEDUP_REMOVED lines=11> */
[----:B------:R-:W-:Y:S01]  /*3fd0*/  FFMA.FTZ R130, R25, UR10, -R24 ;  /* 0x0000000a19827c23 */ /* 0x000fe20008010818 */
[----:B------:R-:W-:Y:S01]  /*3fe0*/  FADD.FTZ R112, R113, R112 ;  /* 0x0000007071707221 */ /* 0x000fe20000010000 */
[----:B------:R-:W-:Y:S03]  /*3ff0*/  LDSM.16.MT88.4 R24, [R107+0x9800] ;  /* 0x009800006b18783b */ /* 0x000fe60000004200 */
[----:B------:R-:W-:-:S02]  /*4000*/  FADD.FTZ R109, R109, R112 ;  /* 0x000000706d6d7221 */ /* 0x000fc40000010000 */
[----:B------:R-:W2:Y:S01]  /*4010*/  MUFU.EX2 R111, R111 ;  /* 0x0000006f006f7308 */ /* 0x000ea20000000800 */
[----:B----4-:R-:W-:Y:S01]  /*4020*/  F2FP.BF16.F32.PACK_AB R65, R114, R115 ;  /* 0x000000737241723e */ /* 0x010fe200000010ff */
[----:B------:R-:W-:Y:S01]  /*4030*/  FADD.FTZ R115, R115, R114 ;  /* 0x0000007273737221 */ /* 0x000fe20000010000 */
[----:B------:R-:W-:-:S05]  /*4040*/  FADD.FTZ R108, R108, R109 ;  /* 0x0000006d6c6c7221 */ /* 0x000fca0000010000 */
[----:B------:R-:W-:Y:S08]  /*4050*/  MUFU.EX2 R105, R105 ;  /* 0x0000006900697308 */ /* 0x000ff00000000800 */
[----:B------:R-:W4:Y:S01]  /*4060*/  MUFU.EX2 R34, R34 ;  /* 0x0000002200227308 */ /* 0x000f220000000800 */
        /* <DEDUP_REMOVED lines=33> */
[----:B--2---:R-:W-:-:S03]  /*4280*/  F2FP.BF16.F32.PACK_AB R5, R32, R35 ;  /* 0x000000232005723e */ /* 0x004fc600000010ff */
[----:B------:R-:W-:Y:S01]  /*4290*/  FADD.FTZ R34, R34, R105 ;  /* 0x0000006922227221 */ /* 0x000fe20000010000 */
[----:B------:R-:W2:Y:S01]  /*42a0*/  MUFU.EX2 R133, R133 ;  /* 0x0000008500857308 */ /* 0x000ea20000000800 */
[----:B------:R-:W-:Y:S01]  /*42b0*/  HMMA.16816.F32.BF16 R64, R64, R6, RZ ;  /* 0x000000064040723c */ /* 0x000fe200000418ff */
[----:B------:R-:W-:Y:S02]  /*42c0*/  F2FP.BF16.F32.PACK_AB R6, R30, R31 ;  /* 0x0000001f1e06723e */ /* 0x000fe400000010ff */
[----:B---3--:R-:W-:-:S04]  /*42d0*/  F2FP.BF16.F32.PACK_AB R7, R33, R0 ;  /* 0x000000002107723e */ /* 0x008fc800000010ff */
        /* <DEDUP_REMOVED lines=9> */
[----:B------:R-:W2:Y:S04]  /*4370*/  LDSM.16.MT88.4 R12, [R107+0xa800] ;  /* 0x00a800006b0c783b */ /* 0x000ea80000004200 */
[----:B------:R-:W-:Y:S03]  /*4380*/  MUFU.EX2 R121, R121 ;  /* 0x0000007900797308 */ /* 0x000fe60000000800 */
[C---:B-1----:R-:W-:Y:S05]  /*4390*/  HMMA.16816.F32.BF16 R96, R4.reuse, R20, R96 ;  /* 0x000000140460723c */ /* 0x042fea0000041860 */
        /* <DEDUP_REMOVED lines=48> */
[----:B------:R-:W-:Y:S02]  /*46a0*/  F2FP.BF16.F32.PACK_AB R5, R128, R125 ;  /* 0x0000007d8005723e */ /* 0x000fe400000010ff */
[----:B-1----:R-:W-:-:S07]  /*46b0*/  F2FP.BF16.F32.PACK_AB R7, R130, R121 ;  /* 0x000000798207723e */ /* 0x002fce00000010ff */
[C---:B----4-:R-:W-:Y:S08]  /*46c0*/  HMMA.16816.F32.BF16 R96, R4.reuse, R16, R96 ;  /* 0x000000100460723c */ /* 0x050ff00000041860 */
        /* <DEDUP_REMOVED lines=40> */
[C---:B---3--:R-:W-:Y:S08]  /*4950*/  HMMA.16816.F32.BF16 R60, R4.reuse, R8, R60 ;  /* 0x00000008043c723c */ /* 0x048ff0000004183c */
        /* <DEDUP_REMOVED lines=68> */
.L_x_5609:
[----:B------:R-:W-:Y:S01]  /*4da0*/  UMOV UR6, URZ ;  /* 0x000000ff00067c82 */ /* 0x000fe20008000000 */
[----:B------:R-:W-:Y:S01]  /*4db0*/  IMAD.SHL.U32 R0, R28, 0x40, RZ ;  /* 0x000000401c007824 */ /* 0x000fe200078e00ff */
[----:B------:R-:W-:-:S05]  /*4dc0*/  IADD3 R5, P0, PT, RZ, -UR6, RZ ;  /* 0x80000006ff057c10 */ /* 0x000fca000ff1e0ff */
[----:B------:R-:W-:-:S05]  /*4dd0*/  IMAD.X R0, RZ, RZ, ~R0, P0 ;  /* 0x000000ffff007224 */ /* 0x000fca00000e0e00 */
[----:B------:R-:W-:-:S04]  /*4de0*/  SHF.R.S64 R5, R5, 0x1f, R0 ;  /* 0x0000001f05057819 */ /* 0x000fc80000001000 */
[----:B------:R-:W-:-:S04]  /*4df0*/  IADD3 R162, P0, PT, R5, R162, RZ ;  /* 0x000000a205a27210 */ /* 0x000fc80007f1e0ff */
[----:B------:R-:W-:-:S09]  /*4e00*/  LEA.HI.X.SX32 R163, R0, R163, 0x1, P0 ;  /* 0x000000a300a37211 */ /* 0x000fd200000f0eff */
.L_x_5610:
        /* <DEDUP_REMOVED lines=8> */
[----:B------:R-:W-:Y:S01]  /*4e90*/  IADD3 R10, P1, PT, R8, R5, RZ ;  /* 0x00000005080a7210 */ /* 0x000fe20007f3e0ff */
[----:B------:R-:W-:-:S03]  /*4ea0*/  IMAD.X R9, R28, 0x1, R163, P0 ;  /* 0x000000011c097824 */ /* 0x000fc600000e06a3 */
[----:B------:R-:W-:Y:S01]  /*4eb0*/  IADD3 R24, P0, PT, R10, R5, RZ ;  /* 0x000000050a187210 */ /* 0x000fe20007f1e0ff */
[--C-:B------:R-:W-:Y:S01]  /*4ec0*/  IMAD.X R11, R9, 0x1, R28.reuse, P1 ;  /* 0x00000001090b7824 */ /* 0x100fe200008e061c */
[----:B------:R-:W-:Y:S03]  /*4ed0*/  LDGSTS.E.BYPASS.LTC128B.128 [R166+0x8800], desc[UR16][R8.64] ;  /* 0x0880000008a67fae */ /* 0x000fe6000b981a10 */
[----:B------:R-:W-:Y:S01]  /*4ee0*/  IMAD.X R25, R11, 0x1, R28, P0 ;  /* 0x000000010b197824 */ /* 0x000fe200000e061c */
[----:B------:R-:W-:Y:S04]  /*4ef0*/  LDGSTS.E.BYPASS.LTC128B.128 [R166+0xa800], desc[UR16][R8.64+0x80] ;  /* 0x0a80008008a67fae */ /* 0x000fe8000b981a10 */
[----:B------:R-:W-:Y:S04]  /*4f00*/  LDGSTS.E.BYPASS.LTC128B.128 [R166+0x9000], desc[UR16][R10.64] ;  /* 0x090000000aa67fae */ /* 0x000fe8000b981a10 */
[----:B------:R1:W-:Y:S04]  /*4f10*/  LDGSTS.E.BYPASS.LTC128B.128 [R166+0xb000], desc[UR16][R10.64+0x80] ;  /* 0x0b0000800aa67fae */ /* 0x0003e8000b981a10 */
[----:B------:R-:W-:Y:S04]  /*4f20*/  LDGSTS.E.BYPASS.LTC128B.128 [R166+0x9800], desc[UR16][R24.64] ;  /* 0x0980000018a67fae */ /* 0x000fe8000b981a10 */
[----:B------:R2:W-:Y:S04]  /*4f30*/  LDGSTS.E.BYPASS.LTC128B.128 [R166+0xb800], desc[UR16][R24.64+0x80] ;  /* 0x0b80008018a67fae */ /* 0x0005e8000b981a10 */
[----:B------:R-:W-:Y:S04]  /*4f40*/  LDSM.16.M88.4 R120, [R157] ;  /* 0x000000009d78783b */ /* 0x000fe80000000200 */
[----:B------:R-:W1:Y:S04]  /*4f50*/  LDSM.16.M88.4 R4, [R156+UR5+0x4000] ;  /* 0x004000059c04783b */ /* 0x000e680008000200 */
[----:B------:R-:W3:Y:S04]  /*4f60*/  LDSM.16.M88.4 R28, [R156+UR5+0x4800] ;  /* 0x004800059c1c783b */ /* 0x000ee80008000200 */
[----:B------:R-:W2:Y:S04]  /*4f70*/  LDSM.16.M88.4 R20, [R156+UR5+0x5000] ;  /* 0x005000059c14783b */ /* 0x000ea80008000200 */
[----:B------:R-:W4:Y:S04]  /*4f80*/  LDSM.16.M88.4 R108, [R156+UR5+0x5800] ;  /* 0x005800059c6c783b */ /* 0x000f280008000200 */
[----:B------:R-:W-:Y:S04]  /*4f90*/  LDSM.16.M88.4 R16, [R155] ;  /* 0x000000009b10783b */ /* 0x000fe80000000200 */
[----:B------:R-:W5:Y:S04]  /*4fa0*/  LDSM.16.M88.4 R12, [R151+0x4000] ;  /* 0x00400000970c783b */ /* 0x000f680000000200 */
[----:B------:R-:W5:Y:S04]  /*4fb0*/  LDSM.16.M88.4 R128, [R151+0x4800] ;  /* 0x004800009780783b */ /* 0x000f680000000200 */
[----:B------:R-:W5:Y:S04]  /*4fc0*/  LDSM.16.M88.4 R116, [R151+0x5000] ;  /* 0x005000009774783b */ /* 0x000f680000000200 */
[----:B------:R-:W5:Y:S04]  /*4fd0*/  LDSM.16.M88.4 R112, [R151+0x5800] ;  /* 0x005800009770783b */ /* 0x000f680000000200 */
[----:B------:R-:W-:Y:S01]  /*4fe0*/  LDSM.16.M88.4 R132, [R150+0x4800] ;  /* 0x004800009684783b */ /* 0x000fe20000000200 */
[C---:B-1----:R-:W-:Y:S03]  /*4ff0*/  HMMA.16816.F32.BF16 R8, R120.reuse, R4, RZ ;  /* 0x000000047808723c */ /* 0x042fe600000418ff */
[----:B------:R-:W0:Y:S05]  /*5000*/  LDGDEPBAR ;  /* 0x00000000000079af */ /* 0x000e2a0000000000 */
[C---:B------:R-:W-:Y:S08]  /*5010*/  HMMA.16816.F32.BF16 R4, R120.reuse, R6, RZ ;  /* 0x000000067804723c */ /* 0x040ff000000418ff */
[C---:B---3--:R-:W-:Y:S08]  /*5020*/  HMMA.16816.F32.BF16 R32, R120.reuse, R28, RZ ;  /* 0x0000001c7820723c */ /* 0x048ff000000418ff */
[C---:B--2---:R-:W-:Y:S08]  /*5030*/  HMMA.16816.F32.BF16 R24, R120.reuse, R20, RZ ;  /* 0x000000147818723c */ /* 0x044ff000000418ff */
[C---:B------:R-:W-:Y:S08]  /*5040*/  HMMA.16816.F32.BF16 R28, R120.reuse, R30, RZ ;  /* 0x0000001e781c723c */ /* 0x040ff000000418ff */
        /* <DEDUP_REMOVED lines=27> */
[----:B------:R-:W3:Y:S04]  /*5200*/  LDSM.16.M88.4 R116, [R149+0x5800] ;  /* 0x005800009574783b */ /* 0x000ee80000000200 */
[----:B------:R-:W-:Y:S03]  /*5210*/  LDSM.16.M88.4 R108, [R156+UR5+0x6000] ;  /* 0x006000059c6c783b */ /* 0x000fe60008000200 */
[C---:B----4-:R-:W-:Y:S08]  /*5220*/  HMMA.16816.F32.BF16 R8, R112.reuse, R16, R8 ;  /* 0x000000107008723c */ /* 0x050ff00000041808 */
[C---:B------:R-:W-:Y:S01]  /*5230*/  HMMA.16816.F32.BF16 R4, R112.reuse, R18, R4 ;  /* 0x000000127004723c */ /* 0x040fe20000041804 */
[----:B------:R-:W-:Y:S07]  /*5240*/  LDSM.16.M88.4 R16, [R156+UR5+0x6800] ;  /* 0x006800059c10783b */ /* 0x000fee0008000200 */
        /* <DEDUP_REMOVED lines=8> */
[----:B------:R-:W2:Y:S04]  /*52d0*/  LDSM.16.M88.4 R116, [R156+UR5+0x7000] ;  /* 0x007000059c74783b */ /* 0x000ea80008000200 */
[----:B------:R-:W3:Y:S03]  /*52e0*/  LDSM.16.M88.4 R112, [R156+UR5+0x7800] ;  /* 0x007800059c70783b */ /* 0x000ee60008000200 */
        /* <DEDUP_REMOVED lines=10> */
[----:B------:R-:W-:Y:S01]  /*5390*/  HMMA.16816.F32.BF16 R120, R12, R114, R120 ;  /* 0x000000720c78723c */ /* 0x000fe20000041878 */
[----:B------:R-:W2:Y:S04]  /*53a0*/  LDSM.16.M88.4 R12, [R150+0x6000] ;  /* 0x00600000960c783b */ /* 0x000ea80000000200 */
[----:B------:R-:W3:Y:S03]  /*53b0*/  LDSM.16.M88.4 R112, [R151+0x7000] ;  /* 0x007000009770783b */ /* 0x000ee60000000200 */
[C---:B-1----:R-:W-:Y:S08]  /*53c0*/  HMMA.16816.F32.BF16 R8, R128.reuse, R108, R8 ;  /* 0x0000006c8008723c */ /* 0x042ff00000041808 */
[C---:B------:R-:W-:Y:S01]  /*53d0*/  HMMA.16816.F32.BF16 R4, R128.reuse, R110, R4 ;  /* 0x0000006e8004723c */ /* 0x040fe20000041804 */
[----:B------:R-:W-:Y:S07]  /*53e0*/  LDSM.16.M88.4 R108, [R149+0x6000] ;  /* 0x00600000956c783b */ /* 0x000fee0000000200 */
[C---:B----4-:R-:W-:Y:S08]  /*53f0*/  HMMA.16816.F32.BF16 R32, R128.reuse, R16, R32 ;  /* 0x000000108020723c */ /* 0x050ff00000041820 */
[----:B------:R-:W-:Y:S01]  /*5400*/  HMMA.16816.F32.BF16 R28, R128, R18, R28 ;  /* 0x00000012801c723c */ /* 0x000fe2000004181c */
[----:B------:R-:W1:Y:S07]  /*5410*/  LDSM.16.M88.4 R16, [R153+0x2000] ;  /* 0x002000009910783b */ /* 0x000e6e0000000200 */
[C---:B--2---:R-:W-:Y:S08]  /*5420*/  HMMA.16816.F32.BF16 R8, R116.reuse, R12, R8 ;  /* 0x0000000c7408723c */ /* 0x044ff00000041808 */
[----:B------:R-:W-:Y:S01]  /*5430*/  HMMA.16816.F32.BF16 R4, R116, R14, R4 ;  /* 0x0000000e7404723c */ /* 0x000fe20000041804 */
[----:B------:R-:W-:Y:S07]  /*5440*/  LDSM.16.M88.4 R12, [R149+0x6800] ;  /* 0x00680000950c783b */ /* 0x000fee0000000200 */
[C---:B---3--:R-:W-:Y:S08]  /*5450*/  HMMA.16816.F32.BF16 R24, R128.reuse, R112, R24 ;  /* 0x000000708018723c */ /* 0x048ff00000041818 */
[----:B------:R-:W-:Y:S01]  /*5460*/  HMMA.16816.F32.BF16 R20, R128, R114, R20 ;  /* 0x000000728014723c */ /* 0x000fe20000041814 */
[----:B------:R-:W2:Y:S07]  /*5470*/  LDSM.16.M88.4 R112, [R150+0x6800] ;  /* 0x006800009670783b */ /* 0x000eae0000000200 */
[C---:B-1----:R-:W-:Y:S08]  /*5480*/  HMMA.16816.F32.BF16 R8, R16.reuse, R108, R8 ;  /* 0x0000006c1008723c */ /* 0x042ff00000041808 */
[----:B------:R-:W-:Y:S01]  /*5490*/  HMMA.16816.F32.BF16 R4, R16, R110, R4 ;  /* 0x0000006e1004723c */ /* 0x000fe20000041804 */
[----:B------:R-:W1:Y:S10]  /*54a0*/  LDSM.16.M88.4 R108, [R150+0x7000] ;  /* 0x00700000966c783b */ /* 0x000e740000000200 */
[----:B------:R-:W-:Y:S01]  /*54b0*/  FMUL.FTZ R0, R8, UR4 ;  /* 0x0000000408007c20 */ /* 0x000fe20008410000 */
[----:B------:R-:W-:-:S05]  /*54c0*/  FMUL.FTZ R105, R9, UR4 ;  /* 0x0000000409697c20 */ /* 0x000fca0008410000 */
[----:B------:R-:W3:Y:S01]  /*54d0*/  MUFU.TANH R0, R0 ;  /* 0x0000000000007308 */ /* 0x000ee20000002400 */
[----:B--2---:R-:W-:Y:S01]  /*54e0*/  HMMA.16816.F32.BF16 R28, R116, R114, R28 ;  /* 0x00000072741c723c */ /* 0x004fe2000004181c */
[----:B------:R-:W-:Y:S01]  /*54f0*/  FMUL.FTZ R114, R4, UR4 ;  /* 0x0000000404727c20 */ /* 0x000fe20008410000 */
[----:B------:R-:W-:-:S05]  /*5500*/  FMUL.FTZ R115, R5, UR4 ;  /* 0x0000000405737c20 */ /* 0x000fca0008410000 */
[----:B------:R-:W-:Y:S01]  /*5510*/  MUFU.TANH R105, R105 ;  /* 0x0000006900697308 */ /* 0x000fe20000002400 */
[----:B------:R-:W-:Y:S01]  /*5520*/  HMMA.16816.F32.BF16 R32, R116, R112, R32 ;  /* 0x000000707420723c */ /* 0x000fe20000041820 */
[----:B------:R-:W-:Y:S01]  /*5530*/  FMUL.FTZ R113, R10, UR4 ;  /* 0x000000040a717c20 */ /* 0x000fe20008410000 */
[----:B------:R-:W-:-:S05]  /*5540*/  FMUL.FTZ R112, R11, UR4 ;  /* 0x000000040b707c20 */ /* 0x000fca0008410000 */
[----:B------:R-:W-:Y:S01]  /*5550*/  MUFU.TANH R114, R114 ;  /* 0x0000007200727308 */ /* 0x000fe20000002400 */
[----:B------:R-:W2:Y:S01]  /*5560*/  LDSM.16.M88.4 R8, [R149+0x7000] ;  /* 0x007000009508783b */ /* 0x000ea20000000200 */
[----:B-1----:R-:W-:Y:S01]  /*5570*/  HMMA.16816.F32.BF16 R24, R116, R108, R24 ;  /* 0x0000006c7418723c */ /* 0x002fe20000041818 */
[----:B------:R-:W-:Y:S01]  /*5580*/  FMUL.FTZ R108, R6, UR4 ;  /* 0x00000004066c7c20 */ /* 0x000fe20008410000 */
[----:B------:R-:W-:-:S04]  /*5590*/  FMUL.FTZ R109, R7, UR4 ;  /* 0x00000004076d7c20 */ /* 0x000fc80008410000 */
[----:B------:R-:W1:Y:S01]  /*55a0*/  MUFU.TANH R113, R113 ;  /* 0x0000007100717308 */ /* 0x000e620000002400 */
[----:B------:R-:W4:Y:S01]  /*55b0*/  LDSM.16.M88.4 R4, [R151+0x7800] ;  /* 0x007800009704783b */ /* 0x000f220000000200 */
[C---:B------:R-:W-:Y:S06]  /*55c0*/  HMMA.16816.F32.BF16 R28, R16.reuse, R14, R28 ;  /* 0x0000000e101c723c */ /* 0x040fec000004181c */
[----:B------:R-:W5:Y:S02]  /*55d0*/  MUFU.TANH R112, R112 ;  /* 0x0000007000707308 */ /* 0x000f640000002400 */
[----:B------:R-:W-:Y:S01]  /*55e0*/  HMMA.16816.F32.BF16 R32, R16, R12, R32 ;  /* 0x0000000c1020723c */ /* 0x000fe20000041820 */
[----:B------:R-:W3:Y:S05]  /*55f0*/  LDSM.16.M88.4 R12, [R150+0x7800] ;  /* 0x00780000960c783b */ /* 0x000eea0000000200 */
[----:B------:R-:W5:Y:S02]  /*5600*/  MUFU.TANH R109, R109 ;  /* 0x0000006d006d7308 */ /* 0x000f640000002400 */
[----:B------:R-:W-:Y:S01]  /*5610*/  HMMA.16816.F32.BF16 R20, R116, R110, R20 ;  /* 0x0000006e7414723c */ /* 0x000fe20000041814 */
[----:B------:R-:W1:Y:S05]  /*5620*/  S2R R111, SR_TID.X ;  /* 0x00000000006f7919 */ /* 0x000e6a0000002100 */
[----:B------:R-:W-:Y:S05]  /*5630*/  MUFU.TANH R108, R108 ;  /* 0x0000006c006c7308 */ /* 0x000fea0000002400 */
[----:B------:R-:W-:Y:S01]  /*5640*/  FMUL.FTZ R32, R32, UR4 ;  /* 0x0000000420207c20 */ /* 0x000fe20008410000 */
[----:B--2---:R-:W-:Y:S01]  /*5650*/  HMMA.16816.F32.BF16 R24, R16, R8, R24 ;  /* 0x000000081018723c */ /* 0x004fe20000041818 */
[----:B------:R-:W-:Y:S01]  /*5660*/  FMUL.FTZ R34, R34, UR4 ;  /* 0x0000000422227c20 */ /* 0x000fe20008410000 */
[----:B------:R-:W-:Y:S01]  /*5670*/  FMUL.FTZ R110, R35, UR4 ;  /* 0x00000004236e7c20 */ /* 0x000fe20008410000 */
[----:B------:R-:W-:Y:S01]  /*5680*/  FMUL.FTZ R35, R28, UR4 ;  /* 0x000000041c237c20 */ /* 0x000fe20008410000 */
[----:B------:R-:W-:Y:S01]  /*5690*/  MUFU.TANH R115, R115 ;  /* 0x0000007300737308 */ /* 0x000fe20000002400 */
[----:B------:R-:W-:Y:S01]  /*56a0*/  FMUL.FTZ R28, R29, UR4 ;  /* 0x000000041d1c7c20 */ /* 0x000fe20008410000 */
[----:B------:R-:W-:Y:S01]  /*56b0*/  FMUL.FTZ R33, R33, UR4 ;  /* 0x0000000421217c20 */ /* 0x000fe20008410000 */
[----:B------:R-:W-:Y:S01]  /*56c0*/  FMUL.FTZ R29, R31, UR4 ;  /* 0x000000041f1d7c20 */ /* 0x000fe20008410000 */
[----:B----4-:R-:W-:Y:S01]  /*56d0*/  HMMA.16816.F32.BF16 R124, R128, R4, R124 ;  /* 0x00000004807c723c */ /* 0x010fe2000004187c */
[----:B------:R-:W-:-:S03]  /*56e0*/  FMUL.FTZ R4, R30, UR4 ;  /* 0x000000041e047c20 */ /* 0x000fc60008410000 */
[----:B------:R-:W2:Y:S04]  /*56f0*/  MUFU.TANH R32, R32 ;  /* 0x0000002000207308 */ /* 0x000ea80000002400 */
[----:B------:R-:W-:Y:S01]  /*5700*/  HMMA.16816.F32.BF16 R20, R16, R10, R20 ;  /* 0x0000000a1014723c */ /* 0x000fe20000041814 */
[----:B------:R-:W4:Y:S01]  /*5710*/  LDSM.16.M88.4 R8, [R149+0x7800] ;  /* 0x007800009508783b */ /* 0x000f220000000200 */
[----:B------:R-:W-:-:S04]  /*5720*/  DEPBAR.LE SB0, 0x0 ;  /* 0x000080000000791a */ /* 0x000fc80000000000 */
[----:B------:R-:W-:Y:S01]  /*5730*/  FMUL.FTZ R25, R25, UR4 ;  /* 0x0000000419197c20 */ /* 0x000fe20008410000 */
[----:B------:R-:W-:Y:S01]  /*5740*/  FMUL.FTZ R5, R24, UR4 ;  /* 0x0000000418057c20 */ /* 0x000fe20008410000 */
[----:B------:R-:W-:Y:S01]  /*5750*/  HMMA.16816.F32.BF16 R120, R128, R6, R120 ;  /* 0x000000068078723c */ /* 0x000fe20000041878 */
[----:B------:R-:W-:Y:S01]  /*5760*/  MUFU.TANH R34, R34 ;  /* 0x0000002200227308 */ /* 0x000fe20000002400 */
[----:B------:R-:W-:Y:S01]  /*5770*/  FMUL.FTZ R27, R27, UR4 ;  /* 0x000000041b1b7c20 */ /* 0x000fe20008410000 */
[----:B------:R-:W-:-:S05]  /*5780*/  FMUL.FTZ R26, R26, UR4 ;  /* 0x000000041a1a7c20 */ /* 0x000fca0008410000 */
[----:B---3--:R-:W-:Y:S01]  /*5790*/  HMMA.16816.F32.BF16 R124, R116, R12, R124 ;  /* 0x0000000c747c723c */ /* 0x008fe2000004187c */
[----:B-1----:R-:W-:Y:S01]  /*57a0*/  IMAD.SHL.U32 R12, R111, 0x2, RZ ;  /* 0x000000026f0c7824 */ /* 0x002fe200078e00ff */
[----:B------:R1:W-:Y:S01]  /*57b0*/  MUFU.TANH R13, R25 ;  /* 0x00000019000d7308 */ /* 0x0003e20000002400 */
[----:B------:R-:W-:Y:S01]  /*57c0*/  FMUL.FTZ R6, R20, UR4 ;  /* 0x0000000414067c20 */ /* 0x000fe20008410000 */
[----:B------:R-:W-:Y:S01]  /*57d0*/  FMUL.FTZ R20, R23, UR4 ;  /* 0x0000000417147c20 */ /* 0x000fe20008410000 */
[----:B------:R-:W-:Y:S01]  /*57e0*/  FMUL.FTZ R22, R22, UR4 ;  /* 0x0000000416167c20 */ /* 0x000fe20008410000 */
[----:B------:R-:W-:-:S04]  /*57f0*/  LOP3.LUT R12, R12, 0x6, RZ, 0xc0, !PT ;  /* 0x000000060c0c7812 */ /* 0x000fc800078ec0ff */
[----:B------:R-:W3:Y:S01]  /*5800*/  MUFU.TANH R110, R110 ;  /* 0x0000006e006e7308 */ /* 0x000ee20000002400 */
[----:B------:R-:W-:Y:S01]  /*5810*/  IMAD R12, R101, 0x40, R12 ;  /* 0x00000040650c7824 */ /* 0x000fe200078e020c */
[----:B------:R-:W-:Y:S03]  /*5820*/  HMMA.16816.F32.BF16 R120, R116, R14, R120 ;  /* 0x0000000e7478723c */ /* 0x000fe60000041878 */
[C---:B------:R-:W-:Y:S02]  /*5830*/  VIADD R7, R12.reuse, 0xffffff80 ;  /* 0xffffff800c077836 */ /* 0x040fe40000000000 */
[C---:B------:R-:W-:Y:S01]  /*5840*/  VIADD R111, R12.reuse, 0xffffff81 ;  /* 0xffffff810c6f7836 */ /* 0x040fe20000000000 */
[----:B------:R-:W3:Y:S01]  /*5850*/  MUFU.TANH R35, R35 ;  /* 0x0000002300237308 */ /* 0x000ee20000002400 */
[C---:B-1----:R-:W-:Y:S01]  /*5860*/  VIADD R25, R12.reuse, 0xffffff89 ;  /* 0xffffff890c197836 */ /* 0x042fe20000000000 */
[C---:B------:R-:W-:Y:S01]  /*5870*/  ISETP.GE.AND P5, PT, R7.reuse, R104, PT ;  /* 0x000000680700720c */ /* 0x040fe20003fa6270 */
[C---:B------:R-:W-:Y:S01]  /*5880*/  VIADD R23, R12.reuse, 0xffffff98 ;  /* 0xffffff980c177836 */ /* 0x040fe20000000000 */
[----:B------:R-:W-:Y:S01]  /*5890*/  ISETP.GE.AND P4, PT, R7, R2, PT ;  /* 0x000000020700720c */ /* 0x000fe20003f86270 */
[C---:B------:R-:W-:Y:S01]  /*58a0*/  VIADD R7, R12.reuse, 0xffffff88 ;  /* 0xffffff880c077836 */ /* 0x040fe20000000000 */
[C---:B------:R-:W-:Y:S01]  /*58b0*/  ISETP.GE.AND P2, PT, R111.reuse, R104, PT ;  /* 0x000000686f00720c */ /* 0x040fe20003f46270 */
[----:B----4-:R-:W-:Y:S01]  /*58c0*/  HMMA.16816.F32.BF16 R124, R16, R8, R124 ;  /* 0x00000008107c723c */ /* 0x010fe2000004187c */
[----:B------:R-:W-:Y:S01]  /*58d0*/  ISETP.GE.AND P1, PT, R111, R2, PT ;  /* 0x000000026f00720c */ /* 0x000fe20003f26270 */
[----:B------:R-:W-:Y:S01]  /*58e0*/  FMUL.FTZ R111, R21, UR4 ;  /* 0x00000004156f7c20 */ /* 0x000fe20008410000 */
[----:B------:R-:W-:Y:S01]  /*58f0*/  VIADD R21, R12, 0xffffff90 ;  /* 0xffffff900c157836 */ /* 0x000fe20000000000 */
[C---:B------:R-:W-:Y:S01]  /*5900*/  ISETP.GE.AND P0, PT, R7.reuse, R104, PT ;  /* 0x000000680700720c */ /* 0x040fe20003f06270 */
[----:B------:R-:W-:Y:S01]  /*5910*/  MUFU.TANH R4, R4 ;  /* 0x0000000400047308 */ /* 0x000fe20000002400 */
[----:B------:R-:W-:-:S02]  /*5920*/  ISETP.GE.AND P6, PT, R7, R2, PT ;  /* 0x000000020700720c */ /* 0x000fc40003fc6270 */
[----:B------:R-:W-:Y:S01]  /*5930*/  FSEL R7, R0, -INF , !P5 ;  /* 0xff80000000077808 */ /* 0x000fe20006800000 */
[----:B------:R-:W-:Y:S01]  /*5940*/  HMMA.16816.F32.BF16 R120, R16, R10, R120 ;  /* 0x0000000a1078723c */ /* 0x000fe20000041878 */
[----:B------:R-:W-:Y:S01]  /*5950*/  FSEL R0, R113, -INF , !P4 ;  /* 0xff80000071007808 */ /* 0x000fe20006000000 */
[C---:B------:R-:W-:Y:S01]  /*5960*/  VIADD R17, R12.reuse, 0xffffffa1 ;  /* 0xffffffa10c117836 */ /* 0x040fe20000000000 */
[----:B------:R-:W-:Y:S01]  /*5970*/  FSEL R9, R105, -INF , !P2 ;  /* 0xff80000069097808 */ /* 0x000fe20005000000 */
[----:B------:R-:W-:Y:S01]  /*5980*/  MUFU.TANH R5, R5 ;  /* 0x0000000500057308 */ /* 0x000fe20000002400 */
[C---:B------:R-:W-:Y:S01]  /*5990*/  ISETP.GE.AND P4, PT, R21.reuse, R104, PT ;  /* 0x000000681500720c */ /* 0x040fe20003f86270 */
[C---:B------:R-:W-:Y:S01]  /*59a0*/  VIADD R11, R12.reuse, 0xffffffa8 ;  /* 0xffffffa80c0b7836 */ /* 0x040fe20000000000 */
[----:B------:R-:W-:Y:S01]  /*59b0*/  ISETP.GE.AND P2, PT, R21, R2, PT ;  /* 0x000000021500720c */ /* 0x000fe20003f46270 */
[----:B------:R-:W-:Y:S01]  /*59c0*/  VIADD R21, R12, 0xffffff91 ;  /* 0xffffff910c157836 */ /* 0x000fe20000000000 */
[----:B-----5:R-:W-:Y:S01]  /*59d0*/  FSEL R14, R112, -INF , !P1 ;  /* 0xff800000700e7808 */ /* 0x020fe20004800000 */
[----:B------:R-:W-:Y:S01]  /*59e0*/  FMUL.FTZ R10, R126, UR4 ;  /* 0x000000047e0a7c20 */ /* 0x000fe20008410000 */
[----:B------:R-:W-:Y:S01]  /*59f0*/  FSEL R15, R114, -INF , !P0 ;  /* 0xff800000720f7808 */ /* 0x000fe20004000000 */
[----:B------:R-:W1:Y:S01]  /*5a00*/  MUFU.TANH R33, R33 ;  /* 0x0000002100217308 */ /* 0x000e620000002400 */
[----:B------:R-:W-:Y:S01]  /*5a10*/  ISETP.GE.AND P1, PT, R21, R104, PT ;  /* 0x000000681500720c */ /* 0x000fe20003f26270 */
[----:B------:R-:W-:Y:S01]  /*5a20*/  FMUL.FTZ R127, R127, UR4 ;  /* 0x000000047f7f7c20 */ /* 0x000fe20008410000 */
[-C--:B------:R-:W-:Y:S01]  /*5a30*/  ISETP.GE.AND P0, PT, R21, R2.reuse, PT ;  /* 0x000000021500720c */ /* 0x080fe20003f06270 */
[----:B------:R-:W-:Y:S01]  /*5a40*/  VIADD R21, R12, 0xffffff99 ;  /* 0xffffff990c157836 */ /* 0x000fe20000000000 */
[C---:B------:R-:W-:Y:S01]  /*5a50*/  ISETP.GE.AND P5, PT, R25.reuse, R2, PT ;  /* 0x000000021900720c */ /* 0x040fe20003fa6270 */
[----:B------:R-:W-:Y:S01]  /*5a60*/  FMUL.FTZ R117, R124, UR4 ;  /* 0x000000047c757c20 */ /* 0x000fe20008410000 */
[----:B------:R-:W-:Y:S01]  /*5a70*/  ISETP.GE.AND P3, PT, R25, R104, PT ;  /* 0x000000681900720c */ /* 0x000fe20003f66270 */
[----:B------:R-:W-:Y:S01]  /*5a80*/  MUFU.TANH R29, R29 ;  /* 0x0000001d001d7308 */ /* 0x000fe20000002400 */
[----:B------:R-:W-:-:S02]  /*5a90*/  FSEL R8, R109, -INF , !P5 ;  /* 0xff8000006d087808 */ /* 0x000fc40006800000 */
[----:B--2---:R-:W-:Y:S02]  /*5aa0*/  FSEL R25, R32, -INF , !P4 ;  /* 0xff80000020197808 */ /* 0x004fe40006000000 */
[C---:B------:R-:W-:Y:S02]  /*5ab0*/  ISETP.GE.AND P5, PT, R21.reuse, R104, PT ;  /* 0x000000681500720c */ /* 0x040fe40003fa6270 */
[----:B------:R-:W-:Y:S01]  /*5ac0*/  ISETP.GE.AND P4, PT, R21, R2, PT ;  /* 0x000000021500720c */ /* 0x000fe20003f86270 */
[----:B------:R-:W-:Y:S01]  /*5ad0*/  MUFU.TANH R28, R28 ;  /* 0x0000001c001c7308 */ /* 0x000fe20000002400 */
[----:B------:R-:W-:Y:S01]  /*5ae0*/  VIADD R21, R12, 0xffffffa0 ;  /* 0xffffffa00c157836 */ /* 0x000fe20000000000 */
[----:B------:R-:W-:Y:S02]  /*5af0*/  FSEL R114, R108, -INF , !P6 ;  /* 0xff8000006c727808 */ /* 0x000fe40007000000 */
[----:B------:R-:W-:Y:S02]  /*5b00*/  ISETP.GE.AND P6, PT, R23, R104, PT ;  /* 0x000000681700720c */ /* 0x000fe40003fc6270 */
[----:B------:R-:W-:Y:S01]  /*5b10*/  FSEL R113, R115, -INF , !P3 ;  /* 0xff80000073717808 */ /* 0x000fe20005800000 */
[----:B------:R-:W-:Y:S01]  /*5b20*/  FMUL.FTZ R115, R125, UR4 ;  /* 0x000000047d737c20 */ /* 0x000fe20008410000 */
[----:B------:R1:W2:Y:S01]  /*5b30*/  MUFU.TANH R31, R27 ;  /* 0x0000001b001f7308 */ /* 0x0002a20000002400 */
[----:B------:R-:W-:-:S02]  /*5b40*/  ISETP.GE.AND P3, PT, R23, R2, PT ;  /* 0x000000021700720c */ /* 0x000fc40003f66270 */
[----:B---3--:R-:W-:Y:S01]  /*5b50*/  FSEL R24, R110, -INF , !P0 ;  /* 0xff8000006e187808 */ /* 0x008fe20004000000 */
[----:B------:R-:W-:Y:S01]  /*5b60*/  FMUL.FTZ R110, R122, UR4 ;  /* 0x000000047a6e7c20 */ /* 0x000fe20008410000 */
[----:B------:R-:W-:Y:S02]  /*5b70*/  FSEL R23, R35, -INF , !P6 ;  /* 0xff80000023177808 */ /* 0x000fe40007000000 */
[C---:B------:R-:W-:Y:S01]  /*5b80*/  ISETP.GE.AND P0, PT, R17.reuse, R104, PT ;  /* 0x000000681100720c */ /* 0x040fe20003f06270 */
[----:B------:R-:W-:Y:S01]  /*5b90*/  MUFU.TANH R6, R6 ;  /* 0x0000000600067308 */ /* 0x000fe20000002400 */
[----:B------:R-:W-:Y:S01]  /*5ba0*/  ISETP.GE.AND P6, PT, R17, R2, PT ;  /* 0x000000021100720c */ /* 0x000fe20003fc6270 */
[C---:B------:R-:W-:Y:S01]  /*5bb0*/  VIADD R17, R12.reuse, 0xffffffa9 ;  /* 0xffffffa90c117836 */ /* 0x040fe20000000000 */
[----:B------:R-:W-:Y:S01]  /*5bc0*/  FSEL R129, R13, -INF , !P0 ;  /* 0xff8000000d817808 */ /* 0x000fe20004000000 */
[----:B------:R-:W-:-:S04]  /*5bd0*/  VIADD R13, R12, 0xffffffb9 ;  /* 0xffffffb90c0d7836 */ /* 0x000fc80000000000 */
[----:B------:R3:W4:Y:S01]  /*5be0*/  MUFU.TANH R30, R26 ;  /* 0x0000001a001e7308 */ /* 0x0007220000002400 */
[----:B-1----:R-:W-:Y:S02]  /*5bf0*/  FSEL R27, R33, -INF , !P1 ;  /* 0xff800000211b7808 */ /* 0x002fe40004800000 */
[----:B------:R-:W-:Y:S02]  /*5c00*/  ISETP.GE.AND P1, PT, R21, R2, PT ;  /* 0x000000021500720c */ /* 0x000fe40003f26270 */
[----:B--2---:R-:W-:-:S03]  /*5c10*/  FSEL R124, R31, -INF , !P6 ;  /* 0xff8000001f7c7808 */ /* 0x004fc60007000000 */
[----:B------:R-:W-:Y:S08]  /*5c20*/  MUFU.TANH R10, R10 ;  /* 0x0000000a000a7308 */ /* 0x000ff00000002400 */
[----:B------:R1:W2:Y:S01]  /*5c30*/  MUFU.TANH R105, R22 ;  /* 0x0000001600697308 */ /* 0x0002a20000002400 */
[----:B---3--:R-:W-:Y:S02]  /*5c40*/  FSEL R26, R34, -INF , !P2 ;  /* 0xff800000221a7808 */ /* 0x008fe40005000000 */
[----:B------:R-:W-:-:S02]  /*5c50*/  ISETP.GE.AND P2, PT, R21, R104, PT ;  /* 0x000000681500720c */ /* 0x000fc40003f46270 */
[----:B------:R-:W-:Y:S02]  /*5c60*/  FSEL R21, R28, -INF , !P5 ;  /* 0xff8000001c157808 */ /* 0x000fe40006800000 */
[----:B------:R-:W-:Y:S01]  /*5c70*/  FSEL R125, R5, -INF , !P2 ;  /* 0xff800000057d7808 */ /* 0x000fe20005000000 */
[----:B------:R-:W-:Y:S01]  /*5c80*/  VIADD R5, R12, 0xffffffb1 ;  /* 0xffffffb10c057836 */ /* 0x000fe20000000000 */
[----:B------:R3:W5:Y:S01]  /*5c90*/  MUFU.TANH R112, R20 ;  /* 0x0000001400707308 */ /* 0x0007620000002400 */
[-C--:B------:R-:W-:Y:S02]  /*5ca0*/  ISETP.GE.AND P2, PT, R17, R2.reuse, PT ;  /* 0x000000021100720c */ /* 0x080fe40003f46270 */
[----:B------:R-:W-:Y:S02]  /*5cb0*/  ISETP.GE.AND P5, PT, R11, R2, PT ;  /* 0x000000020b00720c */ /* 0x000fe40003fa6270 */
[----:B------:R-:W-:Y:S02]  /*5cc0*/  ISETP.GE.AND P6, PT, R5, R104, PT ;  /* 0x000000680500720c */ /* 0x000fe40003fc6270 */
[----:B----4-:R-:W-:Y:S01]  /*5cd0*/  FSEL R128, R30, -INF , !P1 ;  /* 0xff8000001e807808 */ /* 0x010fe20004800000 */
[----:B------:R-:W4:Y:S01]  /*5ce0*/  MUFU.TANH R111, R111 ;  /* 0x0000006f006f7308 */ /* 0x000f220000002400 */
[----:B-1----:R-:W-:-:S02]  /*5cf0*/  FSEL R22, R4, -INF , !P3 ;  /* 0xff80000004167808 */ /* 0x002fc40005800000 */
[----:B------:R-:W-:Y:S01]  /*5d00*/  ISETP.GE.AND P3, PT, R11, R104, PT ;  /* 0x000000680b00720c */ /* 0x000fe20003f66270 */
[----:B------:R-:W-:Y:S01]  /*5d10*/  FMUL.FTZ R11, R120, UR4 ;  /* 0x00000004780b7c20 */ /* 0x000fe20008410000 */
[----:B--2---:R-:W-:-:S03]  /*5d20*/  FSEL R126, R105, -INF , !P5 ;  /* 0xff800000697e7808 */ /* 0x004fc60006800000 */
[----:B------:R1:W-:Y:S01]  /*5d30*/  MUFU.TANH R4, R127 ;  /* 0x0000007f00047308 */ /* 0x0003e20000002400 */
[----:B---3--:R-:W-:Y:S01]  /*5d40*/  FSEL R20, R29, -INF , !P4 ;  /* 0xff8000001d147808 */ /* 0x008fe20006000000 */
[----:B------:R-:W-:Y:S01]  /*5d50*/  FMUL.FTZ R29, R121, UR4 ;  /* 0x00000004791d7c20 */ /* 0x000fe20008410000 */
[----:B------:R-:W-:Y:S01]  /*5d60*/  ISETP.GE.AND P4, PT, R17, R104, PT ;  /* 0x000000681100720c */ /* 0x000fe20003f86270 */
[----:B------:R-:W-:Y:S01]  /*5d70*/  VIADD R17, R12, 0xffffffb0 ;  /* 0xffffffb00c117836 */ /* 0x000fe20000000000 */
[----:B-----5:R-:W-:-:S03]  /*5d80*/  FSEL R122, R112, -INF , !P2 ;  /* 0xff800000707a7808 */ /* 0x020fc60005000000 */
[----:B------:R-:W2:Y:S01]  /*5d90*/  MUFU.TANH R117, R117 ;  /* 0x0000007500757308 */ /* 0x000ea20000002400 */
[----:B------:R-:W-:Y:S01]  /*5da0*/  BAR.SYNC.DEFER_BLOCKING 0x0 ;  /* 0x0000000000007b1d */ /* 0x000fe20000010000 */
[C---:B------:R-:W-:Y:S02]  /*5db0*/  ISETP.GE.AND P0, PT, R17.reuse, R2, PT ;  /* 0x000000021100720c */ /* 0x040fe40003f06270 */
[----:B------:R-:W-:Y:S01]  /*5dc0*/  ISETP.GE.AND P1, PT, R17, R104, PT ;  /* 0x000000681100720c */ /* 0x000fe20003f26270 */
[----:B------:R-:W-:Y:S01]  /*5dd0*/  VIADD R17, R12, 0xffffffb8 ;  /* 0xffffffb80c117836 */ /* 0x000fe20000000000 */
[----:B------:R-:W-:Y:S02]  /*5de0*/  FSEL R28, R10, -INF , !P0 ;  /* 0xff8000000a1c7808 */ /* 0x000fe40004000000 */
[----:B------:R-:W3:Y:S01]  /*5df0*/  MUFU.TANH R115, R115 ;  /* 0x0000007300737308 */ /* 0x000ee20000002400 */
[----:B-1----:R-:W-:Y:S02]  /*5e00*/  FSEL R127, R6, -INF , !P3 ;  /* 0xff800000067f7808 */ /* 0x002fe40005800000 */
[----:B------:R-:W-:Y:S01]  /*5e10*/  ISETP.GE.AND P3, PT, R5, R2, PT ;  /* 0x000000020500720c */ /* 0x000fe20003f66270 */
[----:B------:R-:W-:Y:S01]  /*5e20*/  FMUL.FTZ R5, R123, UR4 ;  /* 0x000000047b057c20 */ /* 0x000fe20008410000 */
[----:B------:R-:W-:-:S02]  /*5e30*/  ISETP.GE.U32.AND P0, PT, R101, 0x3, PT ;  /* 0x000000036500780c */ /* 0x000fc40003f06070 */
[----:B----4-:R-:W-:Y:S01]  /*5e40*/  FSEL R123, R111, -INF , !P4 ;  /* 0xff8000006f7b7808 */ /* 0x010fe20006000000 */
[----:B------:R-:W1:Y:S01]  /*5e50*/  MUFU.TANH R11, R11 ;  /* 0x0000000b000b7308 */ /* 0x000e620000002400 */
[----:B--2---:R-:W-:Y:S02]  /*5e60*/  FSEL R117, R117, -INF , !P1 ;  /* 0xff80000075757808 */ /* 0x004fe40004800000 */
[-C--:B------:R-:W-:Y:S02]  /*5e70*/  ISETP.GE.AND P5, PT, R17, R104.reuse, PT ;  /* 0x000000681100720c */ /* 0x080fe40003fa6270 */
[----:B------:R-:W-:Y:S02]  /*5e80*/  ISETP.GE.AND P4, PT, R13, R104, PT ;  /* 0x000000680d00720c */ /* 0x000fe40003f86270 */
[-C--:B------:R-:W-:Y:S01]  /*5e90*/  ISETP.GE.AND P2, PT, R17, R2.reuse, PT ;  /* 0x000000021100720c */ /* 0x080fe20003f46270 */
[----:B------:R-:W2:Y:S01]  /*5ea0*/  MUFU.TANH R29, R29 ;  /* 0x0000001d001d7308 */ /* 0x000ea20000002400 */
[----:B------:R-:W-:-:S02]  /*5eb0*/  ISETP.GE.AND P1, PT, R13, R2, PT ;  /* 0x000000020d00720c */ /* 0x000fc40003f26270 */
[----:B---3--:R-:W-:Y:S02]  /*5ec0*/  FSEL R115, R115, -INF , !P6 ;  /* 0xff80000073737808 */ /* 0x008fe40007000000 */
[----:B------:R-:W-:-:S03]  /*5ed0*/  FSEL R112, R4, -INF , !P3 ;  /* 0xff80000004707808 */ /* 0x000fc60005800000 */
        /* <DEDUP_REMOVED lines=70> */
.L_x_5612:
[----:B------:R-:W-:Y:S01]  /*6340*/  UMOV UR4, URZ ;  /* 0x000000ff00047c82 */ /* 0x000fe20008000000 */
[----:B------:R-:W-:Y:S01]  /*6350*/  IMAD.SHL.U32 R2, R102, 0x40, RZ ;  /* 0x0000004066027824 */ /* 0x000fe200078e00ff */
[----:B------:R-:W-:-:S05]  /*6360*/  IADD3 R4, P0, PT, RZ, -UR4, RZ ;  /* 0x80000004ff047c10 */ /* 0x000fca000ff1e0ff */
[----:B------:R-:W-:-:S05]  /*6370*/  IMAD.X R2, RZ, RZ, ~R2, P0 ;  /* 0x000000ffff027224 */ /* 0x000fca00000e0e02 */
[----:B------:R-:W-:-:S04]  /*6380*/  SHF.R.S64 R5, R4, 0x1f, R2 ;  /* 0x0000001f04057819 */ /* 0x000fc80000001002 */
[----:B------:R-:W-:-:S04]  /*6390*/  IADD3 R160, P0, PT, R5, R160, RZ ;  /* 0x000000a005a07210 */ /* 0x000fc80007f1e0ff */
[----:B------:R-:W-:-:S09]  /*63a0*/  LEA.HI.X.SX32 R159, R2, R159, 0x1, P0 ;  /* 0x0000009f029f7211 */ /* 0x000fd200000f0eff */
.L_x_5613:
        /* <DEDUP_REMOVED lines=21> */
.L_x_5611:
[----:B-1----:R-:W-:Y:S01]  /*6500*/  FMNMX3.FTZ R4, R100, R7, R9, !PT ;  /* 0x0000000764047276 */ /* 0x002fe20007810009 */
[----:B------:R-:W-:Y:S01]  /*6510*/  LDSM.16.MT88.4 R16, [R152+0x8000] ;  /* 0x008000009810783b */ /* 0x000fe20000004200 */
        /* <DEDUP_REMOVED lines=32> */
[----:B------:R-:W-:Y:S01]  /*6720*/  FSEL R6, R35, RZ, P0 ;  /* 0x000000ff23067208 */ /* 0x000fe20000000000 */
[----:B------:R-:W-:Y:S01]  /*6730*/  FADD.FTZ R4, R100, -R5 ;  /* 0x8000000564047221 */ /* 0x000fe20000010000 */
[----:B------:R-:W-:Y:S01]  /*6740*/  FFMA.FTZ R33, R15, UR10, -R30 ;  /* 0x0000000a0f217c23 */ /* 0x000fe2000801081e */
[--C-:B------:R-:W-:Y:S01]  /*6750*/  FFMA.FTZ R103, R8, UR10, -R109.reuse ;  /* 0x0000000a08677c23 */ /* 0x100fe2000801086d */
[--C-:B------:R-:W-:Y:S01]  /*6760*/  FFMA.FTZ R2, R14, UR10, -R109.reuse ;  /* 0x0000000a0e027c23 */ /* 0x100fe2000801086d */
[----:B------:R-:W1:Y:S01]  /*6770*/  LDSM.16.MT88.4 R8, [R148+0x8000] ;  /* 0x008000009408783b */ /* 0x000e620000004200 */
[----:B------:R-:W-:Y:S01]  /*6780*/  FADD.FTZ R6, R3, -R6 ;  /* 0x8000000603067221 */ /* 0x000fe20000010000 */
[--C-:B------:R-:W-:Y:S01]  /*6790*/  FFMA.FTZ R104, R0, UR10, -R109.reuse ;  /* 0x0000000a00687c23 */ /* 0x100fe2000801086d */
[--C-:B------:R-:W-:Y:S01]  /*67a0*/  FFMA.FTZ R108, R7, UR10, -R30.reuse ;  /* 0x0000000a076c7c23 */ /* 0x100fe2000801081e */
[----:B------:R-:W2:Y:S01]  /*67b0*/  LDSM.16.MT88.4 R12, [R107+0x8000] ;  /* 0x008000006b0c783b */ /* 0x000ea20000004200 */
        /* <DEDUP_REMOVED lines=28> */
[----:B------:R-:W4:Y:S01]  /*6980*/  MUFU.EX2 R32, R32 ;  /* 0x0000002000207308 */ /* 0x000f220000000800 */
[----:B---3--:R-:W-:Y:S01]  /*6990*/  F2FP.BF16.F32.PACK_AB R4, R34, R108 ;  /* 0x0000006c2204723e */ /* 0x008fe200000010ff */
[----:B------:R-:W-:Y:S01]  /*69a0*/  FFMA.FTZ R128, R29, UR10, -R30 ;  /* 0x0000000a1d807c23 */ /* 0x000fe2000801081e */
[--C-:B------:R-:W-:Y:S01]  /*69b0*/  FFMA.FTZ R131, R28, UR10, -R109.reuse ;  /* 0x0000000a1c837c23 */ /* 0x100fe2000801086d */
[--C-:B------:R-:W-:Y:S01]  /*69c0*/  FFMA.FTZ R112, R112, UR10, -R109.reuse ;  /* 0x0000000a70707c23 */ /* 0x100fe2000801086d */
[--C-:B------:R-:W-:Y:S01]  /*69d0*/  FFMA.FTZ R110, R110, UR10, -R109.reuse ;  /* 0x0000000a6e6e7c23 */ /* 0x100fe2000801086d */
[----:B------:R-:W-:Y:S01]  /*69e0*/  FFMA.FTZ R105, R105, UR10, -R109 ;  /* 0x0000000a69697c23 */ /* 0x000fe2000801086d */
[----:B------:R-:W-:Y:S01]  /*69f0*/  LDSM.16.MT88.4 R28, [R152+0x9800] ;  /* 0x00980000981c783b */ /* 0x000fe20000004200 */
        /* <DEDUP_REMOVED lines=18> */
[-C--:B-----5:R-:W-:Y:S01]  /*6b20*/  FMUL.FTZ R98, R98, R3.reuse ;  /* 0x0000000362627220 */ /* 0x0a0fe20000410000 */
        /* <DEDUP_REMOVED lines=16> */
[----:B------:R-:W3:Y:S01]  /*6c30*/  LDSM.16.MT88.4 R16, [R106+0x8000] ;  /* 0x008000006a10783b */ /* 0x000ee20000004200 */
        /* <DEDUP_REMOVED lines=28> */
[-C--:B------:R-:W-:Y:S01]  /*6e00*/  FMUL.FTZ R51, R51, R3.reuse ;  /* 0x0000000333337220 */ /* 0x080fe20000410000 */
[----:B------:R-:W2:Y:S01]  /*6e10*/  MUFU.EX2 R114, R114 ;  /* 0x0000007200727308 */ /* 0x000ea20000000800 */
        /* <DEDUP_REMOVED lines=9> */
[C---:B---3--:R-:W-:Y:S01]  /*6eb0*/  HMMA.16816.F32.BF16 R72, R4.reuse, R16, R72 ;  /* 0x000000100448723c */ /* 0x048fe20000041848 */
        /* <DEDUP_REMOVED lines=8> */
[----:B------:R-:W3:Y:S01]  /*6f40*/  LDSM.16.MT88.4 R16, [R107+0xa000] ;  /* 0x00a000006b10783b */ /* 0x000ee20000004200 */
[-C--:B------:R-:W-:Y:S01]  /*6f50*/  FMUL.FTZ R64, R64, R100.reuse ;  /* 0x0000006440407220 */ /* 0x080fe20000410000 */
[-C--:B------:R-:W-:Y:S01]  /*6f60*/  FMUL.FTZ R65, R65, R100.reuse ;  /* 0x0000006441417220 */ /* 0x080fe20000410000 */
[-C--:B------:R-:W-:Y:S01]  /*6f70*/  FMUL.FTZ R66, R66, R3.reuse ;  /* 0x0000000342427220 */ /* 0x080fe20000410000 */
[-C--:B------:R-:W-:Y:S01]  /*6f80*/  FMUL.FTZ R67, R67, R3.reuse ;  /* 0x0000000343437220 */ /* 0x080fe20000410000 */
[----:B------:R-:W-:Y:S01]  /*6f90*/  MUFU.EX2 R118, R118 ;  /* 0x0000007600767308 */ /* 0x000fe20000000800 */
[----:B------:R-:W-:Y:S01]  /*6fa0*/  FFMA.FTZ R175, R175, R100, R108 ;  /* 0x00000064afaf7223 */ /* 0x000fe2000001006c */
[----:B-1----:R-:W-:Y:S01]  /*6fb0*/  HMMA.16816.F32.BF16 R36, R4, R8, R36 ;  /* 0x000000080424723c */ /* 0x002fe20000041824 */
[----:B------:R-:W-:Y:S01]  /*6fc0*/  FFMA.FTZ R3, R173, R3, R104 ;  /* 0x00000003ad037223 */ /* 0x000fe20000010068 */
[----:B------:R-:W-:Y:S01]  /*6fd0*/  MOV R100, R102 ;  /* 0x0000006600647202 */ /* 0x000fe20000000f00 */
[----:B------:R-:W-:-:S02]  /*6fe0*/  FADD.FTZ R34, R34, R175 ;  /* 0x000000af22227221 */ /* 0x000fc40000010000 */
        /* <DEDUP_REMOVED lines=15> */
[C---:B---3--:R-:W-:Y:S06]  /*70e0*/  HMMA.16816.F32.BF16 R52, R4.reuse, R16, R52 ;  /* 0x000000100434723c */ /* 0x048fec0000041834 */
[----:B------:R-:W3:Y:S02]  /*70f0*/  MUFU.EX2 R130, R130 ;  /* 0x0000008200827308 */ /* 0x000ee40000000800 */
[C---:B------:R-:W-:Y:S01]  /*7100*/  HMMA.16816.F32.BF16 R56, R4.reuse, R18, R56 ;  /* 0x000000120438723c */ /* 0x040fe20000041838 */
[----:B------:R-:W-:Y:S05]  /*7110*/  LDSM.16.MT88.4 R16, [R152+0xa800] ;  /* 0x00a800009810783b */ /* 0x000fea0000004200 */
[----:B------:R-:W-:Y:S02]  /*7120*/  MUFU.EX2 R127, R127 ;  /* 0x0000007f007f7308 */ /* 0x000fe40000000800 */
[C---:B-----5:R-:W-:Y:S06]  /*7130*/  HMMA.16816.F32.BF16 R60, R4.reuse, R8, R60 ;  /* 0x00000008043c723c */ /* 0x060fec000004183c */
[----:B------:R-:W-:Y:S02]  /*7140*/  MUFU.EX2 R132, R132 ;  /* 0x0000008400847308 */ /* 0x000fe40000000800 */
[----:B------:R-:W-:Y:S01]  /*7150*/  HMMA.16816.F32.BF16 R64, R4, R10, R64 ;  /* 0x0000000a0440723c */ /* 0x000fe20000041840 */
[----:B------:R-:W5:Y:S01]  /*7160*/  LDSM.16.MT88.4 R8, [R106+0x8800] ;  /* 0x008800006a08783b */ /* 0x000f620000004200 */
[----:B--2---:R-:W-:Y:S01]  /*7170*/  F2FP.BF16.F32.PACK_AB R4, R114, R111 ;  /* 0x0000006f7204723e */ /* 0x004fe200000010ff */
[----:B------:R-:W-:Y:S01]  /*7180*/  FADD.FTZ R111, R111, R32 ;  /* 0x000000206f6f7221 */ /* 0x000fe20000010000 */
[----:B-1----:R-:W-:-:S02]  /*7190*/  F2FP.BF16.F32.PACK_AB R5, R119, R118 ;  /* 0x000000767705723e */ /* 0x002fc400000010ff */
[----:B------:R-:W-:Y:S01]  /*71a0*/  MUFU.EX2 R123, R123 ;  /* 0x0000007b007b7308 */ /* 0x000fe20000000800 */
[----:B------:R-:W-:Y:S01]  /*71b0*/  F2FP.BF16.F32.PACK_AB R6, R116, R113 ;  /* 0x000000717406723e */ /* 0x000fe200000010ff */
[----:B------:R-:W-:Y:S01]  /*71c0*/  FADD.FTZ R118, R118, R103 ;  /* 0x0000006776767221 */ /* 0x000fe20000010000 */
[----:B----4-:R-:W-:Y:S01]  /*71d0*/  F2FP.BF16.F32.PACK_AB R7, R121, R120 ;  /* 0x000000787907723e */ /* 0x010fe200000010ff */
[----:B------:R-:W-:Y:S02]  /*71e0*/  FADD.FTZ R114, R114, R111 ;  /* 0x0000006f72727221 */ /* 0x000fe40000010000 */
[----:B------:R-:W-:Y:S02]  /*71f0*/  FADD.FTZ R119, R119, R118 ;  /* 0x0000007677777221 */ /* 0x000fe40000010000 */
[----:B------:R-:W1:Y:S01]  /*7200*/  MUFU.EX2 R124, R124 ;  /* 0x0000007c007c7308 */ /* 0x000e620000000800 */
[----:B------:R-:W-:Y:S01]  /*7210*/  FADD.FTZ R113, R113, R114 ;  /* 0x0000007271717221 */ /* 0x000fe20000010000 */
[----:B------:R-:W-:Y:S01]  /*7220*/  HMMA.16816.F32.BF16 R96, R4, R12, R96 ;  /* 0x0000000c0460723c */ /* 0x000fe20000041860 */
[----:B------:R-:W-:-:S02]  /*7230*/  FADD.FTZ R120, R120, R119 ;  /* 0x0000007778787221 */ /* 0x000fc40000010000 */
[----:B------:R-:W-:Y:S02]  /*7240*/  FADD.FTZ R116, R116, R113 ;  /* 0x0000007174747221 */ /* 0x000fe40000010000 */
[----:B------:R-:W-:Y:S01]  /*7250*/  FADD.FTZ R120, R121, R120 ;  /* 0x0000007879787221 */ /* 0x000fe20000010000 */
[----:B------:R-:W-:Y:S02]  /*7260*/  MUFU.EX2 R126, R126 ;  /* 0x0000007e007e7308 */ /* 0x000fe40000000800 */
[C---:B------:R-:W-:Y:S01]  /*7270*/  HMMA.16816.F32.BF16 R92, R4.reuse, R14, R92 ;  /* 0x0000000e045c723c */ /* 0x040fe2000004185c */
[----:B------:R-:W2:Y:S05]  /*7280*/  LDSM.16.MT88.4 R12, [R148+0xa800] ;  /* 0x00a80000940c783b */ /* 0x000eaa0000004200 */
[----:B------:R-:W4:Y:S02]  /*7290*/  MUFU.EX2 R129, R129 ;  /* 0x0000008100817308 */ /* 0x000f240000000800 */
[C---:B------:R-:W-:Y:S06]  /*72a0*/  HMMA.16816.F32.BF16 R80, R4.reuse, R20, R80 ;  /* 0x000000140450723c */ /* 0x040fec0000041850 */
[----:B------:R-:W-:Y:S02]  /*72b0*/  MUFU.EX2 R117, R117 ;  /* 0x0000007500757308 */ /* 0x000fe40000000800 */
[C---:B------:R-:W-:Y:S01]  /*72c0*/  HMMA.16816.F32.BF16 R76, R4.reuse, R22, R76 ;  /* 0x00000016044c723c */ /* 0x040fe2000004184c */
[----:B------:R-:W3:Y:S05]  /*72d0*/  LDSM.16.MT88.4 R20, [R107+0xa800] ;  /* 0x00a800006b14783b */ /* 0x000eea0000004200 */
        /* <DEDUP_REMOVED lines=11> */
[C---:B--2---:R-:W-:Y:S06]  /*7390*/  HMMA.16816.F32.BF16 R44, R4.reuse, R12, R44 ;  /* 0x0000000c042c723c */ /* 0x044fec000004182c */
[----:B------:R-:W-:Y:S02]  /*73a0*/  MUFU.EX2 R110, R110 ;  /* 0x0000006e006e7308 */ /* 0x000fe40000000800 */
[C---:B------:R-:W-:Y:S01]  /*73b0*/  HMMA.16816.F32.BF16 R48, R4.reuse, R14, R48 ;  /* 0x0000000e0430723c */ /* 0x040fe20000041830 */
[----:B------:R-:W2:Y:S05]  /*73c0*/  LDSM.16.MT88.4 R12, [R107+0x9000] ;  /* 0x009000006b0c783b */ /* 0x000eaa0000004200 */
[----:B------:R-:W2:Y:S02]  /*73d0*/  MUFU.EX2 R105, R105 ;  /* 0x0000006900697308 */ /* 0x000ea40000000800 */
[C---:B------:R-:W-:Y:S08]  /*73e0*/  HMMA.16816.F32.BF16 R88, R4.reuse, R24, R88 ;  /* 0x000000180458723c */ /* 0x040ff00000041858 */
[C---:B------:R-:W-:Y:S01]  /*73f0*/  HMMA.16816.F32.BF16 R84, R4.reuse, R26, R84 ;  /* 0x0000001a0454723c */ /* 0x040fe20000041854 */
[----:B------:R-:W-:Y:S07]  /*7400*/  LDSM.16.MT88.4 R24, [R148+0x9000] ;  /* 0x009000009418783b */ /* 0x000fee0000004200 */
[C---:B---3--:R-:W-:Y:S08]  /*7410*/  HMMA.16816.F32.BF16 R52, R4.reuse, R20, R52 ;  /* 0x000000140434723c */ /* 0x048ff00000041834 */
[C---:B------:R-:W-:Y:S01]  /*7420*/  HMMA.16816.F32.BF16 R56, R4.reuse, R22, R56 ;  /* 0x000000160438723c */ /* 0x040fe20000041838 */
[----:B------:R-:W-:Y:S07]  /*7430*/  LDSM.16.MT88.4 R20, [R152+0xb000] ;  /* 0x00b000009814783b */ /* 0x000fee0000004200 */
[C---:B-----5:R-:W-:Y:S08]  /*7440*/  HMMA.16816.F32.BF16 R60, R4.reuse, R8, R60 ;  /* 0x00000008043c723c */ /* 0x060ff0000004183c */
[----:B------:R-:W-:Y:S01]  /*7450*/  HMMA.16816.F32.BF16 R64, R4, R10, R64 ;  /* 0x0000000a0440723c */ /* 0x000fe20000041840 */
[----:B------:R-:W3:Y:S01]  /*7460*/  LDSM.16.MT88.4 R8, [R106+0x9000] ;  /* 0x009000006a08783b */ /* 0x000ee20000004200 */
[----:B------:R-:W-:Y:S01]  /*7470*/  F2FP.BF16.F32.PACK_AB R4, R130, R125 ;  /* 0x0000007d8204723e */ /* 0x000fe200000010ff */
[----:B------:R-:W-:Y:S01]  /*7480*/  FADD.FTZ R125, R125, R116 ;  /* 0x000000747d7d7221 */ /* 0x000fe20000010000 */
[----:B-1----:R-:W-:Y:S01]  /*7490*/  F2FP.BF16.F32.PACK_AB R5, R124, R123 ;  /* 0x0000007b7c05723e */ /* 0x002fe200000010ff */
        /* <DEDUP_REMOVED lines=21> */
[----:B------:R-:W-:Y:S07]  /*75f0*/  LDSM.16.MT88.4 R16, [R152+0xb800] ;  /* 0x00b800009810783b */ /* 0x000fee0000004200 */
        /* <DEDUP_REMOVED lines=28> */
[----:B------:R-:W5:Y:S07]  /*77c0*/  LDSM.16.MT88.4 R16, [R106+0xb800] ;  /* 0x00b800006a10783b */ /* 0x000f6e0000004200 */
[C---:B------:R-:W-:Y:S08]  /*77d0*/  HMMA.16816.F32.BF16 R96, R4.reuse, R28, R96 ;  /* 0x0000001c0460723c */ /* 0x040ff00000041860 */
[C---:B------:R-:W-:Y:S08]  /*77e0*/  HMMA.16816.F32.BF16 R92, R4.reuse, R30, R92 ;  /* 0x0000001e045c723c */ /* 0x040ff0000004185c */
[C---:B--2---:R-:W-:Y:S08]  /*77f0*/  HMMA.16816.F32.BF16 R80, R4.reuse, R24, R80 ;  /* 0x000000180450723c */ /* 0x044ff00000041850 */
[C---:B------:R-:W-:Y:S08]  /*7800*/  HMMA.16816.F32.BF16 R76, R4.reuse, R26, R76 ;  /* 0x0000001a044c723c */ /* 0x040ff0000004184c */
[C---:B----4-:R-:W-:Y:S08]  /*7810*/  HMMA.16816.F32.BF16 R72, R4.reuse, R20, R72 ;  /* 0x000000140448723c */ /* 0x050ff00000041848 */
[C---:B------:R-:W-:Y:S08]  /*7820*/  HMMA.16816.F32.BF16 R68, R4.reuse, R22, R68 ;  /* 0x000000160444723c */ /* 0x040ff00000041844 */
[C---:B---3--:R-:W-:Y:S08]  /*7830*/  HMMA.16816.F32.BF16 R44, R4.reuse, R8, R44 ;  /* 0x00000008042c723c */ /* 0x048ff0000004182c */
[C---:B------:R-:W-:Y:S08]  /*7840*/  HMMA.16816.F32.BF16 R48, R4.reuse, R10, R48 ;  /* 0x0000000a0430723c */ /* 0x040ff00000041830 */
[C---:B-1----:R-:W-:Y:S08]  /*7850*/  HMMA.16816.F32.BF16 R52, R4.reuse, R12, R52 ;  /* 0x0000000c0434723c */ /* 0x042ff00000041834 */
[C---:B------:R-:W-:Y:S08]  /*7860*/  HMMA.16816.F32.BF16 R56, R4.reuse, R14, R56 ;  /* 0x0000000e0438723c */ /* 0x040ff00000041838 */
[C---:B-----5:R-:W-:Y:S08]  /*7870*/  HMMA.16816.F32.BF16 R60, R4.reuse, R16, R60 ;  /* 0x00000010043c723c */ /* 0x060ff0000004183c */
[----:B------:R-:W-:-:S15]  /*7880*/  HMMA.16816.F32.BF16 R64, R4, R18, R64 ;  /* 0x000000120440723c */ /* 0x000fde0000041840 */
[----:B------:R-:W-:-:S05]  /*7890*/  NOP ;  /* 0x0000000000007918 */ /* 0x000fca0000000000 */
.L_x_5608:
        /* <DEDUP_REMOVED lines=14> */
.L_x_5618:
        /* <DEDUP_REMOVED lines=73> */
.L_x_5615:
        /* <DEDUP_REMOVED lines=16> */
[----:B------:R-:W-:Y:S05]  /*7f10*/  ISETP.NE.AND P2, PT, R171, 0x1, PT ;  /* 0x00000001ab00780c */ /* 0x000fea0003f45270 */
        /* <DEDUP_REMOVED lines=247> */
.L_x_5617:
        /* <DEDUP_REMOVED lines=21> */
.L_x_5616:
        /* <DEDUP_REMOVED lines=315> */
.L_x_5614:
        /* <DEDUP_REMOVED lines=203> */
[----:B-----5:R-:W-:Y:S01]  /*b040*/  @P4 FFMA.FTZ R16, R100, R11, R7 ;  /* 0x0000000b64104223 */ /* 0x020fe20000010007 */
[----:B------:R-:W-:Y:S01]  /*b050*/  @P3 FFMA.FTZ R4, R3, R18, R8 ;  /* 0x0000001203043223 */ /* 0x000fe20000010008 */
        /* <DEDUP_REMOVED lines=17> */
.L_x_5620:
[----:B------:R-:W-:Y:S05]  /*b170*/  BSYNC.RECONVERGENT B0 ;  /* 0x0000000000007941 */ /* 0x000fea0003800200 */
.L_x_5619:
[----:B------:R-:W-:Y:S01]  /*b180*/  IMAD.MOV.U32 R7, RZ, RZ, RZ ;  /* 0x000000ffff077224 */ /* 0x000fe200078e00ff */
[----:B------:R-:W-:Y:S01]  /*b190*/  SHF.R.U32.HI R3, RZ, 0x3, R2 ;  /* 0x00000003ff037819 */ /* 0x000fe20000011602 */
[----:B------:R-:W-:Y:S01]  /*b1a0*/  @P1 IMAD.MOV.U32 R20, RZ, RZ, R22 ;  /* 0x000000ffff141224 */ /* 0x000fe200078e0016 */
[----:B------:R-:W3:Y:S01]  /*b1b0*/  LDCU.64 UR4, c[0x0][0x410] ;  /* 0x00008200ff0477ac */ /* 0x000ee20008000a00 */
[----:B------:R-:W-:Y:S01]  /*b1c0*/  IMAD.WIDE.U32 R6, R167, UR6, R6 ;  /* 0x00000006a7067c25 */ /* 0x000fe2000f8e0006 */
[----:B------:R-:W-:Y:S01]  /*b1d0*/  ISETP.GE.AND P3, PT, R3, R158, PT ;  /* 0x0000009e0300720c */ /* 0x000fe20003f66270 */
        /* <DEDUP_REMOVED lines=10> */
[----:B------:R1:W4:Y:S01]  /*b280*/  LDS.128 R4, [R166+0x2000] ;  /* 0x00200000a6047984 */ /* 0x0003220000000c00 */
        /* <DEDUP_REMOVED lines=12> */
.L_x_5622:
[----:B------:R-:W-:Y:S05]  /*b350*/  BSYNC.RECONVERGENT B0 ;  /* 0x0000000000007941 */ /* 0x000fea0003800200 */
.L_x_5621:
        /* <DEDUP_REMOVED lines=17> */
.L_x_5624:
[----:B------:R-:W-:Y:S05]  /*b470*/  BSYNC.RECONVERGENT B0 ;  /* 0x0000000000007941 */ /* 0x000fea0003800200 */
.L_x_5623:
        /* <DEDUP_REMOVED lines=17> */
.L_x_5626:
[----:B------:R-:W-:Y:S05]  /*b590*/  BSYNC.RECONVERGENT B0 ;  /* 0x0000000000007941 */ /* 0x000fea0003800200 */
.L_x_5625:
[----:B-1-34-:R-:W1:Y:S01]  /*b5a0*/  LDS.128 R164, [R166+0x3800] ;  /* 0x00380000a6a47984 */ /* 0x01ae620000000c00 */
[----:B------:R-:W-:Y:S05]  /*b5b0*/  @P0 EXIT ;  /* 0x000000000000094d */ /* 0x000fea0003800000 */
[----:B------:R-:W3:Y:S01]  /*b5c0*/  LDCU.64 UR4, c[0x0][0x3f0] ;  /* 0x00007e00ff0477ac */ /* 0x000ee20008000a00 */
[----:B------:R-:W-:Y:S01]  /*b5d0*/  IADD3 R3, P0, PT, R3, 0x30, RZ ;  /* 0x0000003003037810 */ /* 0x000fe20007f1e0ff */
[----:B------:R-:W-:Y:S01]  /*b5e0*/  IMAD.MOV.U32 R4, RZ, RZ, R18 ;  /* 0x000000ffff047224 */ /* 0x000fe200078e0012 */
[----:B------:R-:W-:-:S03]  /*b5f0*/  MOV R5, R21 ;  /* 0x0000001500057202 */ /* 0x000fc60000000f00 */
[----:B------:R-:W-:Y:S02]  /*b600*/  IMAD.X R0, RZ, RZ, RZ, P0 ;  /* 0x000000ffff007224 */ /* 0x000fe400000e06ff */
[----:B------:R-:W-:-:S04]  /*b610*/  IMAD.WIDE.U32 R4, R3, UR6, R4 ;  /* 0x0000000603047c25 */ /* 0x000fc8000f8e0004 */
[----:B------:R-:W-:-:S04]  /*b620*/  IMAD R0, R0, UR6, RZ ;  /* 0x0000000600007c24 */ /* 0x000fc8000f8e02ff */
[----:B------:R-:W-:Y:S01]  /*b630*/  IMAD R0, R3, UR7, R0 ;  /* 0x0000000703007c24 */ /* 0x000fe2000f8e0200 */
[----:B---3--:R-:W-:-:S04]  /*b640*/  LEA R2, P0, R4, UR4, 0x1 ;  /* 0x0000000404027c11 */ /* 0x008fc8000f8008ff */
[----:B------:R-:W-:-:S04]  /*b650*/  IADD3 R0, PT, PT, R0, R5, RZ ;  /* 0x0000000500007210 */ /* 0x000fc80007ffe0ff */
[----:B------:R-:W-:-:S05]  /*b660*/  LEA.HI.X R3, R4, UR5, R0, 0x1, P0 ;  /* 0x0000000504037c11 */ /* 0x000fca00080f0c00 */
[----:B--2---:R-:W-:Y:S04]  /*b670*/  STG.E.128 desc[UR16][R2.64], R12 ;  /* 0x0000000c02007986 */ /* 0x004fe8000c101d10 */
[----:B-1----:R-:W-:Y:S01]  /*b680*/  STG.E.128 desc[UR16][R2.64+0x80], R164 ;  /* 0x000080a402007986 */ /* 0x002fe2000c101d10 */
[----:B------:R-:W-:Y:S05]  /*b690*/  EXIT ;  /* 0x000000000000794d */ /* 0x000fea0003800000 */
.L_x_5627:
        /* <DEDUP_REMOVED lines=14> */
.L_x_7249:


//--------------------- .text._ZN5flash24flash_fwd_splitkv_kernelI23Flash_fwd_kernel_traitsILi128ELi64ELi64ELi4ELb0ELb0EN7cutlass10bfloat16_tE19Flash_kernel_traitsILi128ELi64ELi64ELi4ES3_EELb1ELb0ELb1ELb0ELb0ELb0ELb0ELb0EEEvNS_16Flash_fwd_paramsE --------------------------
	.section	.text._ZN5flash24flash_fwd_splitkv_kernelI23Flash_fwd_kernel_traitsILi128ELi64ELi64ELi4ELb0ELb0EN7cutlass10bfloat16_tE19Flash_kernel_traitsILi128ELi64ELi64ELi4ES3_EELb1ELb0ELb1ELb0ELb0ELb0ELb0ELb0EEEvNS_16Flash_fwd_paramsE,"ax",@progbits
	.align	128
        .global         _ZN5flash24flash_fwd_splitkv_kernelI23Flash_fwd_kernel_traitsILi128ELi64ELi64ELi4ELb0ELb0EN7cutlass10bfloat16_tE19Flash_kernel_traitsILi128ELi64ELi64ELi4ES3_EELb1ELb0ELb1ELb0ELb0ELb0ELb0ELb0EEEvNS_16Flash_fwd_paramsE
        .type           _ZN5flash24flash_fwd_splitkv_kernelI23Flash_fwd_kernel_traitsILi128ELi64ELi64ELi4ELb0ELb0EN7cutlass10bfloat16_tE19Flash_kernel_traitsILi128ELi64ELi64ELi4ES3_EELb1ELb0ELb1ELb0ELb0ELb0ELb0ELb0EEEvNS_16Flash_fwd_paramsE,@function
        .size           _ZN5flash24flash_fwd_splitkv_kernelI23Flash_fwd_kernel_traitsILi128ELi64ELi64ELi4ELb0ELb0EN7cutlass10bfloat16_tE19Flash_kernel_traitsILi128ELi64ELi64ELi4ES3_EELb1ELb0ELb1ELb0ELb0ELb0ELb0ELb0EEEvNS_16Flash_fwd_paramsE,(.L_x_7250 - _ZN5flash24flash_fwd_splitkv_kernelI23Flash_fwd_kernel_traitsILi128ELi64ELi64ELi4ELb0ELb0EN7cutlass10bfloat16_tE19Flash_kernel_traitsILi128ELi64ELi64ELi4ES3_EELb1ELb0ELb1ELb0ELb0ELb0ELb0ELb0EEEvNS_16Flash_fwd_paramsE)
        .other          _ZN5flash24flash_fwd_splitkv_kernelI23Flash_fwd_kernel_traitsILi128ELi64ELi64ELi4ELb0ELb0EN7cutlass10bfloat16_tE19Flash_kernel_traitsILi128ELi64ELi64ELi4ES3_EELb1ELb0ELb1ELb0ELb0ELb0ELb0ELb0EEEvNS_16Flash_fwd_paramsE,@"STO_CUDA_ENTRY STV_DEFAULT"
_ZN5flash24flash_fwd_splitkv_kernelI23Flash_fwd_kernel_traitsILi128ELi64ELi64ELi4ELb0ELb0EN7cutlass10bfloat16_tE19Flash_kernel_traitsILi128ELi64ELi64ELi4ES3_EELb1ELb0ELb1ELb0ELb0ELb0ELb0ELb0EEEvNS_16Flash_fwd_paramsE:
.text._ZN5flash24flash_fwd_splitkv_kernelI23Flash_fwd_kernel_traitsILi128ELi64ELi64ELi4ELb0ELb0EN7cutlass10bfloat16_tE19Flash_kernel_traitsILi128ELi64ELi64ELi4ES3_EELb1ELb0ELb1ELb0ELb0ELb0ELb0ELb0EEEvNS_16Flash_fwd_paramsE:
        /* <DEDUP_REMOVED lines=25> */
[----:B------:R-:W-:-:S02]  /*0190*/  @P3 IADD3 R10, P1, PT, R9, UR6, RZ ;  /* 0x00000006090a3c10 */ /* 0x000fc4000ff3e0ff */
[C---:B------:R-:W-:Y:S02]  /*01a0*/  @P2 IADD3.X R5, PT, PT, R8.reuse, UR5, RZ, P0, !PT ;  /* 0x0000000508052c10 */ /* 0x040fe400087fe4ff */
[----:B------:R-:W-:Y:S01]  /*01b0*/  IADD3 R12, P0, PT, R9, R6, RZ ;  /* 0x00000006090c7210 */ /* 0x000fe20007f1e0ff */
[----:B------:R-:W4:Y:S01]  /*01c0*/  S2R R23, SR_CTAID.X ;  /* 0x0000000000177919 */ /* 0x000f220000002500 */
[----:B------:R-:W-:-:S03]  /*01d0*/  @P3 IADD3.X R11, PT, PT, R8, UR7, RZ, P1, !PT ;  /* 0x00000007080b3c10 */ /* 0x000fc60008ffe4ff */
[----:B------:R-:W-:Y:S01]  /*01e0*/  IMAD.X R13, R8, 0x1, R7, P0 ;  /* 0x00000001080d7824 */ /* 0x000fe200000e0607 */
[C---:B------:R-:W-:Y:S01]  /*01f0*/  ISETP.NE.U32.AND P0, PT, R6.reuse, RZ, PT ;  /* 0x000000ff0600720c */ /* 0x040fe20003f05070 */
[----:B------:R4:W5:Y:S03]  /*0200*/  @P3 LDG.E R0, desc[UR16][R10.64] ;  /* 0x000000100a003981 */ /* 0x000966000c1e1900 */
[----:B------:R-:W-:Y:S01]  /*0210*/  ISETP.NE.AND.EX P0, PT, R7, RZ, PT, P0 ;  /* 0x000000ff0700720c */ /* 0x000fe20003f05300 */
[----:B------:R2:W5:Y:S01]  /*0220*/  @P2 LDG.E R97, desc[UR16][R4.64] ;  /* 0x0000001004612981 */ /* 0x000562000c1e1900 */
[----:B------:R-:W-:Y:S02]  /*0230*/  ISETP.EQ.U32.AND P3, PT, R6, RZ, PT ;  /* 0x000000ff0600720c */ /* 0x000fe40003f62070 */
[----:B---3--:R-:W-:Y:S01]  /*0240*/  ISETP.NE.AND P1, PT, RZ, UR4, PT ;  /* 0x00000004ff007c0c */ /* 0x008fe2000bf25270 */
[----:B-1----:R-:W1:Y:S01]  /*0250*/  @!P2 LDC R2, c[0x0][0x43c] ;  /* 0x00010f00ff02ab82 */ /* 0x002e620000000800 */
[----:B------:R-:W-:-:S02]  /*0260*/  IMAD.MOV.U32 R3, RZ, RZ, -0x1 ;  /* 0xffffffffff037424 */ /* 0x000fc400078e00ff */
[----:B------:R-:W-:-:S05]  /*0270*/  ISETP.EQ.OR.EX P3, PT, R7, RZ, !P1, P3 ;  /* 0x000000ff0700720c */ /* 0x000fca0004f62730 */
[----:B------:R-:W3:Y:S08]  /*0280*/  @!P0 LDC R7, c[0x0][0x438] ;  /* 0x00010e00ff078b82 */ /* 0x000ef00000000800 */
[----:B------:R1:W5:Y:S01]  /*0290*/  @!P3 LDG.E R3, desc[UR16][R12.64] ;  /* 0x000000100c03b981 */ /* 0x000362000c1e1900 */
[----:B----4-:R-:W4:Y:S01]  /*02a0*/  @!P4 LDC R11, c[0x0][0x434] ;  /* 0x00010d00ff0bcb82 */ /* 0x010f220000000800 */
[----:B------:R-:W-:-:S07]  /*02b0*/  IMAD.SHL.U32 R156, R23, 0x40, RZ ;  /* 0x00000040179c7824 */ /* 0x000fce00078e00ff */
[----:B------:R-:W1:Y:S01]  /*02c0*/  @!P2 LDC.64 R4, c[0x0][0x488] ;  /* 0x00012200ff04ab82 */ /* 0x000e620000000a00 */
[----:B--2---:R-:W-:-:S05]  /*02d0*/  @P4 IMAD.IADD R11, R15, 0x1, -R154 ;  /* 0x000000010f0b4824 */ /* 0x004fca00078e0a9a */
[----:B----4-:R-:W-:Y:S01]  /*02e0*/  ISETP.GT.AND P3, PT, R11, R156, PT ;  /* 0x0000009c0b00720c */ /* 0x010fe20003f64270 */
[----:B-1-3--:R-:W-:-:S12]  /*02f0*/  @!P0 BRA `(.L_x_5628) ;  /* 0x00000000000c8947 */ /* 0x00afd80003800000 */
[----:B------:R-:W2:Y:S02]  /*0300*/  @P1 LDG.E R6, desc[UR16][R12.64+0x4] ;  /* 0x000004100c061981 */ /* 0x000ea4000c1e1900 */
[----:B--2--5:R-:W-:-:S06]  /*0310*/  @P1 IADD3 R7, PT, PT, R6, -R3, RZ ;  /* 0x8000000306071210 */ /* 0x024fcc0007ffe0ff */
[----:B------:R1:W5:Y:S02]  /*0320*/  @!P1 LDG.E R7, desc[UR16][R12.64] ;  /* 0x000000100c079981 */ /* 0x000364000c1e1900 */
.L_x_5628:
[----:B------:R-:W-:Y:S01]  /*0330*/  @!P2 ISETP.NE.U32.AND P0, PT, R4, RZ, PT ;  /* 0x000000ff0400a20c */ /* 0x000fe20003f05070 */
[----:B------:R-:W-:-:S12]  /*0340*/  @!P3 EXIT ;  /* 0x000000000000b94d */ /* 0x000fd80003800000 */
[----:B------:R-:W2:Y:S01]  /*0350*/  LDCU UR5, c[0x0][0x438] ;  /* 0x00008700ff0577ac */ /* 0x000ea20008000800 */
[----:B------:R-:W-:Y:S01]  /*0360*/  @!P2 ISETP.NE.AND.EX P0, PT, R5, RZ, PT, P0 ;  /* 0x000000ff0500a20c */ /* 0x000fe20003f05300 */
[----:B-----5:R-:W-:Y:S01]  /*0370*/  @P2 IMAD.IADD R97, R97, 0x1, -R0 ;  /* 0x0000000161612824 */ /* 0x020fe200078e0a00 */
[----:B------:R-:W3:Y:S01]  /*0380*/  S2R R18, SR_CTAID.Z ;  /* 0x0000000000127919 */ /* 0x000ee20000002700 */
[----:B------:R-:W4:Y:S01]  /*0390*/  LDCU UR14, c[0x0][0x508] ;  /* 0x0000a100ff0e77ac */ /* 0x000f220008000800 */
[----:B------:R-:W-:-:S04]  /*03a0*/  @!P2 SEL R2, R2, RZ, P0 ;  /* 0x000000ff0202a207 */ /* 0x000fc80000000000 */
        /* <DEDUP_REMOVED lines=8> */
[----:B------:R-:W-:Y:S01]  /*0430*/  LEA.HI R6, R6, R7, RZ, 0x6 ;  /* 0x0000000706067211 */ /* 0x000fe200078f30ff */
[----:B------:R-:W2:Y:S01]  /*0440*/  S2R R2, SR_TID.X ;  /* 0x0000000000027919 */ /* 0x000ea20000002100 */
        /* <DEDUP_REMOVED lines=8> */
[----:B---3--:R-:W-:Y:S05]  /*04d0*/  @P0 BRA `(.L_x_5629) ;  /* 0x0000000400e80947 */ /* 0x008fea0003800000 */
[----:B------:R-:W-:Y:S01]  /*04e0*/  ISETP.NE.AND P0, PT, R154, -0x1, PT ;  /* 0xffffffff9a00780c */ /* 0x000fe20003f05270 */
[----:B------:R-:W3:Y:S01]  /*04f0*/  LDC.64 R4, c[0x0][0x408] ;  /* 0x00010200ff047b82 */ /* 0x000ee20000000a00 */
[----:B--2---:R-:W-:Y:S01]  /*0500*/  SHF.L.U32 R0, R2, 0x3, RZ ;  /* 0x0000000302007819 */ /* 0x004fe200000006ff */
[----:B------:R-:W2:Y:S01]  /*0510*/  LDCU UR7, c[0x0][0x3e0] ;  /* 0x00007c00ff0777ac */ /* 0x000ea20008000800 */
[----:B------:R-:W-:Y:S01]  /*0520*/  SHF.R.U32.HI R2, RZ, 0x3, R2 ;  /* 0x00000003ff027819 */ /* 0x000fe20000011602 */
[----:B------:R-:W-:Y:S01]  /*0530*/  BSSY.RECONVERGENT B0, `(.L_x_5630) ;  /* 0x0000028000007945 */ /* 0x000fe20003800200 */
[----:B------:R-:W-:Y:S01]  /*0540*/  IADD3 R11, PT, PT, -R156, R11, RZ ;  /* 0x0000000b9c0b7210 */ /* 0x000fe20007ffe1ff */
[----:B------:R-:W4:Y:S02]  /*0550*/  LDCU.64 UR4, c[0x0][0x410] ;  /* 0x00008200ff0477ac */ /* 0x000f240008000a00 */
[----:B------:R-:W-:Y:S01]  /*0560*/  VIADD R10, R2, 0x10 ;  /* 0x00000010020a7836 */ /* 0x000fe20000000000 */
[----:B------:R-:W5:Y:S03]  /*0570*/  LDCU UR6, c[0x0][0x434] ;  /* 0x00008680ff0677ac */ /* 0x000f660008000800 */
[----:B------:R-:W1:Y:S01]  /*0580*/  @!P0 LDC.64 R6, c[0x0][0x400] ;  /* 0x00010000ff068b82 */ /* 0x000e620000000a00 */
[----:B------:R-:W-:Y:S01]  /*0590*/  ISETP.GE.AND P3, PT, R10, R11, PT ;  /* 0x0000000b0a00720c */ /* 0x000fe20003f66270 */
[----:B---3--:R-:W-:-:S04]  /*05a0*/  @P0 IMAD.WIDE.U32 R14, R154, R4, RZ ;  /* 0x000000049a0e0225 */ /* 0x008fc800078e00ff */
[C---:B-1----:R-:W-:Y:S01]  /*05b0*/  @!P0 IMAD.WIDE.U32 R12, R155.reuse, R6, RZ ;  /* 0x000000069b0c8225 */ /* 0x042fe200078e00ff */
[----:B------:R-:W-:Y:S02]  /*05c0*/  LOP3.LUT R6, R0, 0x38, RZ, 0xc0, !PT ;  /* 0x0000003800067812 */ /* 0x000fe400078ec0ff */
[----:B------:R-:W-:Y:S01]  /*05d0*/  @P0 MOV R12, R14 ;  /* 0x0000000e000c0202 */ /* 0x000fe20000000f00 */
[----:B------:R-:W-:Y:S02]  /*05e0*/  @!P0 IMAD R0, R155, R7, R13 ;  /* 0x000000079b008224 */ /* 0x000fe400078e020d */
[----:B------:R-:W-:Y:S02]  /*05f0*/  IMAD.MOV.U32 R7, RZ, RZ, RZ ;  /* 0x000000ffff077224 */ /* 0x000fe400078e00ff */
[----:B------:R-:W-:Y:S01]  /*0600*/  @P0 IMAD R0, R154, R5, R15 ;  /* 0x000000059a000224 */ /* 0x000fe200078e020f */
[----:B------:R-:W-:Y:S01]  /*0610*/  LOP3.LUT R15, R6, 0x40, RZ, 0xfc, !PT ;  /* 0x00000040060f7812 */ /* 0x000fe200078efcff */
[----:B------:R-:W-:-:S04]  /*0620*/  IMAD.WIDE.U32 R8, R156, R4, R6 ;  /* 0x000000049c087225 */ /* 0x000fc800078e0006 */
[----:B------:R-:W-:Y:S01]  /*0630*/  IMAD R3, R156, R5, R9 ;  /* 0x000000059c037224 */ /* 0x000fe200078e0209 */
[----:B------:R-:W-:Y:S02]  /*0640*/  IADD3 R12, P0, PT, R12, R8, RZ ;  /* 0x000000080c0c7210 */ /* 0x000fe40007f1e0ff */
[----:B------:R-:W-:-:S03]  /*0650*/  IADD3 R8, PT, PT, R2, 0x20, RZ ;  /* 0x0000002002087810 */ /* 0x000fc60007ffe0ff */
[----:B------:R-:W-:Y:S01]  /*0660*/  IMAD.X R13, R0, 0x1, R3, P0 ;  /* 0x00000001000d7824 */ /* 0x000fe200000e0603 */
[CC--:B------:R-:W-:Y:S01]  /*0670*/  ISETP.GE.AND P0, PT, R2.reuse, R11.reuse, PT ;  /* 0x0000000b0200720c */ /* 0x0c0fe20003f06270 */
[----:B--2---:R-:W-:Y:S01]  /*0680*/  IMAD R3, R155, UR7, R18 ;  /* 0x000000079b037c24 */ /* 0x004fe2000f8e0212 */
[----:B------:R-:W-:Y:S01]  /*0690*/  IADD3 R0, PT, PT, R2, 0x30, RZ ;  /* 0x0000003002007810 */ /* 0x000fe20007ffe0ff */
[----:B----4-:R-:W-:Y:S01]  /*06a0*/  IMAD.WIDE.U32 R12, R18, UR4, R12 ;  /* 0x00000004120c7c25 */ /* 0x010fe2000f8e000c */
[-C--:B------:R-:W-:Y:S02]  /*06b0*/  ISETP.GE.AND P2, PT, R8, R11.reuse, PT ;  /* 0x0000000b0800720c */ /* 0x080fe40003f46270 */
[----:B------:R-:W-:Y:S01]  /*06c0*/  ISETP.GE.AND P1, PT, R0, R11, PT ;  /* 0x0000000b0000720c */ /* 0x000fe20003f26270 */
[----:B-----5:R-:W-:Y:S02]  /*06d0*/  IMAD R3, R3, UR6, R156 ;  /* 0x0000000603037c24 */ /* 0x020fe4000f8e029c */
        /* <DEDUP_REMOVED lines=13> */
.L_x_5631:
[----:B------:R-:W-:Y:S05]  /*07b0*/  BSYNC.RECONVERGENT B0 ;  /* 0x0000000000007941 */ /* 0x000fea0003800200 */
.L_x_5630:
        /* <DEDUP_REMOVED lines=18> */
.L_x_5633:
[----:B------:R-:W-:Y:S05]  /*08e0*/  BSYNC.RECONVERGENT B0 ;  /* 0x0000000000007941 */ /* 0x000fea0003800200 */
.L_x_5632:
        /* <DEDUP_REMOVED lines=18> */
.L_x_5635:
[----:B------:R-:W-:Y:S05]  /*0a10*/  BSYNC.RECONVERGENT B0 ;  /* 0x0000000000007941 */ /* 0x000fea0003800200 */
.L_x_5634:
        /* <DEDUP_REMOVED lines=17> */
.L_x_5637:
[----:B------:R-:W-:Y:S05]  /*0b30*/  BSYNC.RECONVERGENT B0 ;  /* 0x0000000000007941 */ /* 0x000fea0003800200 */
.L_x_5636:
        /* <DEDUP_REMOVED lines=20> */
.L_x_5629:
[----:B------:R-:W3:Y:S01]  /*0c80*/  LDCU.64 UR4, c[0x0][0x4d8] ;  /* 0x00009b00ff0477ac */ /* 0x000ee20008000a00 */
[----:B------:R-:W-:Y:S01]  /*0c90*/  MOV R4, R155 ;  /* 0x0000009b00047202 */ /* 0x000fe20000000f00 */
[----:B------:R-:W4:Y:S01]  /*0ca0*/  LDCU.64 UR12, c[0x0][0x4e0] ;  /* 0x00009c00ff0c77ac */ /* 0x000f220008000a00 */
[----:B---3--:R-:W-:-:S04]  /*0cb0*/  UISETP.NE.U32.AND UP0, UPT, UR4, URZ, UPT ;  /* 0x000000ff0400728c */ /* 0x008fc8000bf05070 */
[----:B------:R-:W-:Y:S02]  /*0cc0*/  UISETP.NE.AND.EX UP0, UPT, UR5, URZ, UPT, UP0 ;  /* 0x000000ff0500728c */ /* 0x000fe4000bf05300 */
[----:B----4-:R-:W-:-:S04]  /*0cd0*/  UISETP.NE.U32.AND UP1, UPT, UR12, URZ, UPT ;  /* 0x000000ff0c00728c */ /* 0x010fc8000bf25070 */
[----:B------:R-:W-:-:S03]  /*0ce0*/  UISETP.NE.AND.EX UP1, UPT, UR13, URZ, UPT, UP1 ;  /* 0x000000ff0d00728c */ /* 0x000fc6000bf25310 */
[----:B------:R-:W-:Y:S08]  /*0cf0*/  BRA.U !UP0, `(.L_x_5638) ;  /* 0x00000001080c7547 */ /* 0x000ff0000b800000 */
[----:B------:R-:W-:-:S04]  /*0d00*/  IADD3 R4, P0, PT, R9, UR4, RZ ;  /* 0x0000000409047c10 */ /* 0x000fc8000ff1e0ff */
[----:B------:R-:W-:-:S05]  /*0d10*/  IADD3.X R5, PT, PT, R8, UR5, RZ, P0, !PT ;  /* 0x0000000508057c10 */ /* 0x000fca00087fe4ff */
[----:B------:R3:W5:Y:S04]  /*0d20*/  LDG.E R4, desc[UR16][R4.64] ;  /* 0x0000001004047981 */ /* 0x000768000c1e1900 */
.L_x_5638:
[----:B------:R-:W-:Y:S05]  /*0d30*/  BRA.U !UP1, `(.L_x_5639) ;  /* 0x0000000509887547 */ /* 0x000fea000b800000 */
[----:B-1----:R-:W1:Y:S01]  /*0d40*/  LDC R13, c[0x0][0x4f0] ;  /* 0x00013c00ff0d7b82 */ /* 0x002e620000000800 */
[----:B------:R-:W-:Y:S01]  /*0d50*/  LEA R6, R133, 0xffffffc0, 0x6 ;  /* 0xffffffc085067811 */ /* 0x000fe200078e30ff */
[----:B------:R-:W4:Y:S03]  /*0d60*/  LDCU.64 UR4, c[0x0][0x4e8] ;  /* 0x00009d00ff0477ac */ /* 0x000f260008000a00 */
[----:B------:R-:W-:Y:S01]  /*0d70*/  IABS R0, R6 ;  /* 0x0000000600007213 */ /* 0x000fe20000000000 */
[----:B------:R-:W2:Y:S01]  /*0d80*/  LDCU.64 UR6, c[0x0][0x3a0] ;  /* 0x00007400ff0677ac */ /* 0x000ea20008000a00 */
[----:B------:R-:W2:Y:S01]  /*0d90*/  LDCU.64 UR10, c[0x0][0x3b8] ;  /* 0x00007700ff0a77ac */ /* 0x000ea20008000a00 */
[----:B------:R-:W2:Y:S01]  /*0da0*/  LDCU.64 UR8, c[0x0][0x3c0] ;  /* 0x00007800ff0877ac */ /* 0x000ea20008000a00 */
[----:B-1---5:R-:W-:-:S04]  /*0db0*/  IABS R4, R13 ;  /* 0x0000000d00047213 */ /* 0x022fc80000000000 */
[----:B---3--:R-:W1:Y:S08]  /*0dc0*/  I2F.RP R5, R4 ;  /* 0x0000000400057306 */ /* 0x008e700000209400 */
        /* <DEDUP_REMOVED lines=17> */
[C---:B----4-:R-:W-:Y:S01]  /*0ee0*/  IMAD.WIDE.U32 R4, R155.reuse, UR4, RZ ;  /* 0x000000049b047c25 */ /* 0x050fe2000f8e00ff */
[----:B------:R-:W1:Y:S03]  /*0ef0*/  LDC R3, c[0x0][0x3e8] ;  /* 0x0000fa00ff037b82 */ /* 0x000e660000000800 */
[----:B------:R-:W-:Y:S01]  /*0f00*/  IMAD R161, R155, UR5, R5 ;  /* 0x000000059ba17c24 */ /* 0x000fe2000f8e0205 */
[----:B------:R-:W3:Y:S07]  /*0f10*/  LDCU.64 UR4, c[0x0][0x3a8] ;  /* 0x00007500ff0477ac */ /* 0x000eee0008000a00 */
[----:B------:R-:W-:-:S02]  /*0f20*/  @P0 IADD3 R7, PT, PT, R7, 0x1, RZ ;  /* 0x0000000107070810 */ /* 0x000fc40007ffe0ff */
[----:B------:R-:W-:-:S03]  /*0f30*/  LEA R160, P0, R4, UR12, 0x2 ;  /* 0x0000000c04a07c11 */ /* 0x000fc6000f8010ff */
[----:B------:R-:W-:Y:S01]  /*0f40*/  @!P1 IMAD.MOV R7, RZ, RZ, -R7 ;  /* 0x000000ffff079224 */ /* 0x000fe200078e0a07 */
[----:B------:R-:W-:Y:S02]  /*0f50*/  LEA.HI.X R161, R4, UR13, R161, 0x2, P0 ;  /* 0x0000000d04a17c11 */ /* 0x000fe400080f14a1 */
[----:B------:R-:W-:-:S05]  /*0f60*/  @!P2 LOP3.LUT R7, RZ, R13, RZ, 0x33, !PT ;  /* 0x0000000dff07a212 */ /* 0x000fca00078e33ff */
[----:B------:R-:W-:-:S06]  /*0f70*/  IMAD.WIDE R14, R7, 0x4, R160 ;  /* 0x00000004070e7825 */ /* 0x000fcc00078e02a0 */
[----:B------:R-:W4:Y:S01]  /*0f80*/  LDG.E R14, desc[UR16][R14.64] ;  /* 0x000000100e0e7981 */ /* 0x000f22000c1e1900 */
[----:B-1----:R-:W-:Y:S01]  /*0f90*/  IABS R4, R3 ;  /* 0x0000000300047213 */ /* 0x002fe20000000000 */
[----:B------:R-:W-:Y:S01]  /*0fa0*/  IMAD.MOV R7, RZ, RZ, -R7 ;  /* 0x000000ffff077224 */ /* 0x000fe200078e0a07 */
[----:B--2---:R-:W-:Y:S02]  /*0fb0*/  MOV R102, UR10 ;  /* 0x0000000a00667c02 */ /* 0x004fe40008000f00 */
[----:B------:R-:W1:Y:S01]  /*0fc0*/  I2F.RP R10, R4 ;  /* 0x00000004000a7306 */ /* 0x000e620000209400 */
[----:B------:R-:W-:Y:S01]  /*0fd0*/  IMAD R6, R13, R7, R6 ;  /* 0x000000070d067224 */ /* 0x000fe200078e0206 */
[----:B------:R-:W-:Y:S02]  /*0fe0*/  MOV R24, UR8 ;  /* 0x0000000800187c02 */ /* 0x000fe40008000f00 */
[----:B------:R-:W-:Y:S02]  /*0ff0*/  MOV R103, UR11 ;  /* 0x0000000b00677c02 */ /* 0x000fe40008000f00 */
[----:B------:R-:W-:-:S02]  /*1000*/  MOV R25, UR9 ;  /* 0x0000000900197c02 */ /* 0x000fc40008000f00 */
[----:B-1----:R-:W1:Y:S02]  /*1010*/  MUFU.RCP R9, R10 ;  /* 0x0000000a00097308 */ /* 0x002e640000001000 */
[----:B-1----:R-:W-:-:S06]  /*1020*/  IADD3 R9, PT, PT, R9, 0xffffffe, RZ ;  /* 0x0ffffffe09097810 */ /* 0x002fcc0007ffe0ff */
[----:B------:R-:W1:Y:S02]  /*1030*/  F2I.FTZ.U32.TRUNC.NTZ R9, R9 ;  /* 0x0000000900097305 */ /* 0x000e64000021f000 */
[----:B-1----:R-:W-:-:S04]  /*1040*/  IMAD.MOV R0, RZ, RZ, -R9 ;  /* 0x000000ffff007224 */ /* 0x002fc800078e0a09 */
        /* <DEDUP_REMOVED lines=19> */
[----:B------:R-:W-:Y:S01]  /*1180*/  IMAD R4, R3, R24, RZ ;  /* 0x0000001803047224 */ /* 0x000fe200078e02ff */
[----:B------:R-:W-:Y:S01]  /*1190*/  SHF.R.S32.HI R3, RZ, 0x1f, R0 ;  /* 0x0000001fff037819 */ /* 0x000fe20000011400 */
[C---:B------:R-:W-:Y:S02]  /*11a0*/  IMAD R12, R6.reuse, R103, R12 ;  /* 0x00000067060c7224 */ /* 0x040fe400078e020c */
[----:B------:R-:W-:Y:S01]  /*11b0*/  IMAD R4, R6, R25, R4 ;  /* 0x0000001906047224 */ /* 0x000fe200078e0204 */
[----:B----4-:R-:W-:Y:S01]  /*11c0*/  SHF.R.S32.HI R5, RZ, 0x1f, R14 ;  /* 0x0000001fff057819 */ /* 0x010fe2000001140e */
[----:B------:R-:W-:-:S04]  /*11d0*/  IMAD.WIDE.U32 R16, R14, UR6, RZ ;  /* 0x000000060e107c25 */ /* 0x000fc8000f8e00ff */
[C---:B------:R-:W-:Y:S02]  /*11e0*/  IMAD R9, R5.reuse, UR6, RZ ;  /* 0x0000000605097c24 */ /* 0x040fe4000f8e02ff */
[----:B---3--:R-:W-:Y:S02]  /*11f0*/  IMAD R5, R5, UR4, RZ ;  /* 0x0000000405057c24 */ /* 0x008fe4000f8e02ff */
[C---:B------:R-:W-:Y:S02]  /*1200*/  IMAD R8, R14.reuse, UR7, R9 ;  /* 0x000000070e087c24 */ /* 0x040fe4000f8e0209 */
[C---:B------:R-:W-:Y:S02]  /*1210*/  IMAD R5, R14.reuse, UR5, R5 ;  /* 0x000000050e057c24 */ /* 0x040fe4000f8e0205 */
[----:B------:R-:W-:Y:S01]  /*1220*/  IMAD.WIDE.U32 R14, R14, UR4, RZ ;  /* 0x000000040e0e7c25 */ /* 0x000fe2000f8e00ff */
[----:B------:R-:W1:Y:S01]  /*1230*/  LDCU.128 UR4, c[0x0][0x3d0] ;  /* 0x00007a00ff0477ac */ /* 0x000e620008000c00 */
[----:B------:R-:W-:-:S02]  /*1240*/  IADD3 R9, PT, PT, R17, R8, RZ ;  /* 0x0000000811097210 */ /* 0x000fc40007ffe0ff */
[----:B------:R-:W-:Y:S02]  /*1250*/  IMAD.MOV.U32 R8, RZ, RZ, R16 ;  /* 0x000000ffff087224 */ /* 0x000fe400078e0010 */
[----:B------:R-:W-:Y:S02]  /*1260*/  IMAD.IADD R15, R15, 0x1, R5 ;  /* 0x000000010f0f7824 */ /* 0x000fe400078e0205 */
[----:B------:R-:W-:-:S04]  /*1270*/  IMAD.WIDE.U32 R8, R6, R102, R8 ;  /* 0x0000006606087225 */ /* 0x000fc800078e0008 */
[----:B------:R-:W-:-:S04]  /*1280*/  IMAD.WIDE.U32 R6, R6, R24, R14 ;  /* 0x0000001806067225 */ /* 0x000fc800078e000e */
[----:B------:R-:W-:Y:S01]  /*1290*/  IMAD.IADD R13, R9, 0x1, R12 ;  /* 0x00000001090d7824 */ /* 0x000fe200078e020c */
[----:B------:R-:W-:Y:S01]  /*12a0*/  IADD3 R5, PT, PT, R7, R4, RZ ;  /* 0x0000000407057210 */ /* 0x000fe20007ffe0ff */
[----:B------:R-:W-:Y:S01]  /*12b0*/  IMAD.MOV.U32 R4, RZ, RZ, R6 ;  /* 0x000000ffff047224 */ /* 0x000fe200078e0006 */
[----:B------:R-:W-:Y:S01]  /*12c0*/  MOV R12, R8 ;  /* 0x00000008000c7202 */ /* 0x000fe20000000f00 */
        /* <DEDUP_REMOVED lines=9> */
.L_x_5639:
[----:B------:R-:W-:-:S13]  /*1360*/  ISETP.NE.AND P0, PT, R3, -0x1, PT ;  /* 0xffffffff0300780c */ /* 0x000fda0003f05270 */
[----:B------:R-:W-:Y:S05]  /*1370*/  @P0 BRA `(.L_x_5641) ;  /* 0x0000000000340947 */ /* 0x000fea0003800000 */
[----:B------:R-:W4:Y:S01]  /*1380*/  LDC.64 R102, c[0x0][0x3b8] ;  /* 0x0000ee00ff667b82 */ /* 0x000f220000000a00 */
[----:B------:R-:W1:Y:S01]  /*1390*/  LDCU.64 UR4, c[0x0][0x3a0] ;  /* 0x00007400ff0477ac */ /* 0x000e620008000a00 */
[----:B---3--:R-:W-:-:S05]  /*13a0*/  SHF.R.S32.HI R5, RZ, 0x1f, R0 ;  /* 0x0000001fff057819 */ /* 0x008fca0000011400 */
[-C--:B----4-:R-:W-:Y:S01]  /*13b0*/  IMAD R6, R5, R102.reuse, RZ ;  /* 0x0000006605067224 */ /* 0x090fe200078e02ff */
[----:B-----5:R-:W-:Y:S01]  /*13c0*/  SHF.R.S32.HI R5, RZ, 0x1f, R4 ;  /* 0x0000001fff057819 */ /* 0x020fe20000011404 */
[----:B------:R-:W-:-:S04]  /*13d0*/  IMAD.WIDE.U32 R8, R0, R102, RZ ;  /* 0x0000006600087225 */ /* 0x000fc800078e00ff */
[----:B------:R-:W-:Y:S02]  /*13e0*/  IMAD R6, R0, R103, R6 ;  /* 0x0000006700067224 */ /* 0x000fe400078e0206 */
[----:B-1----:R-:W-:-:S03]  /*13f0*/  IMAD R5, R5, UR4, RZ ;  /* 0x0000000405057c24 */ /* 0x002fc6000f8e02ff */
[----:B------:R-:W-:Y:S01]  /*1400*/  IADD3 R9, PT, PT, R9, R6, RZ ;  /* 0x0000000609097210 */ /* 0x000fe20007ffe0ff */
[C---:B------:R-:W-:Y:S02]  /*1410*/  IMAD R5, R4.reuse, UR5, R5 ;  /* 0x0000000504057c24 */ /* 0x040fe4000f8e0205 */
[----:B------:R-:W-:-:S05]  /*1420*/  IMAD.WIDE.U32 R8, R4, UR4, R8 ;  /* 0x0000000404087c25 */ /* 0x000fca000f8e0008 */
[----:B------:R-:W-:Y:S01]  /*1430*/  IADD3 R9, PT, PT, R9, R5, RZ ;  /* 0x0000000509097210 */ /* 0x000fe20007ffe0ff */
[----:B------:R-:W-:Y:S05]  /*1440*/  BRA `(.L_x_5642) ;  /* 0x0000000000187947 */ /* 0x000fea0003800000 */
.L_x_5641:
[----:B------:R-:W4:Y:S01]  /*1450*/  LDC.64 R102, c[0x0][0x3b8] ;  /* 0x0000ee00ff667b82 */ /* 0x000f220000000a00 */
[----:B------:R-:W-:-:S05]  /*1460*/  IADD3 R6, PT, PT, R0, R3, RZ ;  /* 0x0000000300067210 */ /* 0x000fca0007ffe0ff */
[C---:B----4-:R-:W-:Y:S02]  /*1470*/  IMAD R9, R6.reuse, R103, RZ ;  /* 0x0000006706097224 */ /* 0x050fe400078e02ff */
[----:B------:R-:W-:-:S05]  /*1480*/  IMAD.WIDE.U32 R6, R6, R102, RZ ;  /* 0x0000006606067225 */ /* 0x000fca00078e00ff */
[----:B------:R-:W-:Y:S02]  /*1490*/  IADD3 R9, PT, PT, R7, R9, RZ ;  /* 0x0000000907097210 */ /* 0x000fe40007ffe0ff */
[----:B------:R-:W-:Y:S02]  /*14a0*/  MOV R8, R6 ;  /* 0x0000000600087202 */ /* 0x000fe40000000f00 */
.L_x_5642:
[----:B------:R-:W-:Y:S05]  /*14b0*/  @P0 BRA `(.L_x_5643) ;  /* 0x0000000000340947 */ /* 0x000fea0003800000 */
[----:B------:R-:W4:Y:S01]  /*14c0*/  LDC.64 R24, c[0x0][0x3c0] ;  /* 0x0000f000ff187b82 */ /* 0x000f220000000a00 */
[----:B------:R-:W1:Y:S01]  /*14d0*/  LDCU.64 UR4, c[0x0][0x3a8] ;  /* 0x00007500ff0477ac */ /* 0x000e620008000a00 */
[----:B---3--:R-:W-:Y:S02]  /*14e0*/  SHF.R.S32.HI R5, RZ, 0x1f, R0 ;  /* 0x0000001fff057819 */ /* 0x008fe40000011400 */
[----:B-----5:R-:W-:-:S05]  /*14f0*/  SHF.R.S32.HI R3, RZ, 0x1f, R4 ;  /* 0x0000001fff037819 */ /* 0x020fca0000011404 */
[----:B-1----:R-:W-:-:S04]  /*1500*/  IMAD R3, R3, UR4, RZ ;  /* 0x0000000403037c24 */ /* 0x002fc8000f8e02ff */
[----:B------:R-:W-:Y:S02]  /*1510*/  IMAD R3, R4, UR5, R3 ;  /* 0x0000000504037c24 */ /* 0x000fe4000f8e0203 */
[-C--:B----4-:R-:W-:Y:S02]  /*1520*/  IMAD R5, R5, R24.reuse, RZ ;  /* 0x0000001805057224 */ /* 0x090fe400078e02ff */
[----:B------:R-:W-:-:S04]  /*1530*/  IMAD.WIDE.U32 R6, R0, R24, RZ ;  /* 0x0000001800067225 */ /* 0x000fc800078e00ff */
[----:B------:R-:W-:-:S05]  /*1540*/  IMAD R5, R0, R25, R5 ;  /* 0x0000001900057224 */ /* 0x000fca00078e0205 */
[----:B------:R-:W-:-:S03]  /*1550*/  IADD3 R7, PT, PT, R7, R5, RZ ;  /* 0x0000000507077210 */ /* 0x000fc60007ffe0ff */
[----:B------:R-:W-:-:S05]  /*1560*/  IMAD.WIDE.U32 R12, R4, UR4, R6 ;  /* 0x00000004040c7c25 */ /* 0x000fca000f8e0006 */
[----:B------:R-:W-:Y:S01]  /*1570*/  IADD3 R13, PT, PT, R13, R3, RZ ;  /* 0x000000030d0d7210 */ /* 0x000fe20007ffe0ff */
[----:B------:R-:W-:Y:S06]  /*1580*/  BRA `(.L_x_5644) ;  /* 0x0000000000187947 */ /* 0x000fec0003800000 */
.L_x_5643:
[----:B------:R-:W1:Y:S01]  /*1590*/  LDC.64 R24, c[0x0][0x3c0] ;  /* 0x0000f000ff187b82 */ /* 0x000e620000000a00 */
[----:B------:R-:W-:-:S05]  /*15a0*/  IADD3 R0, PT, PT, R0, R3, RZ ;  /* 0x0000000300007210 */ /* 0x000fca0007ffe0ff */
[C---:B-1----:R-:W-:Y:S02]  /*15b0*/  IMAD R13, R0.reuse, R25, RZ ;  /* 0x00000019000d7224 */ /* 0x042fe400078e02ff */
[----:B---3-5:R-:W-:-:S05]  /*15c0*/  IMAD.WIDE.U32 R4, R0, R24, RZ ;  /* 0x0000001800047225 */ /* 0x028fca00078e00ff */
[----:B------:R-:W-:Y:S02]  /*15d0*/  IADD3 R13, PT, PT, R5, R13, RZ ;  /* 0x0000000d050d7210 */ /* 0x000fe40007ffe0ff */
[----:B------:R-:W-:-:S07]  /*15e0*/  MOV R12, R4 ;  /* 0x00000004000c7202 */ /* 0x000fce0000000f00 */
.L_x_5644:
        /* <DEDUP_REMOVED lines=22> */
[----:B------:R-:W3:Y:S03]  /*1750*/  LDC.64 R4, c[0x0][0x3d0] ;  /* 0x0000f400ff047b82 */ /* 0x000ee60000000a00 */
        /* <DEDUP_REMOVED lines=12> */
[-C--:B---3--:R-:W-:Y:S02]  /*1820*/  IMAD R3, R3, R4.reuse, RZ ;  /* 0x0000000403037224 */ /* 0x088fe400078e02ff */
[C---:B------:R-:W-:Y:S02]  /*1830*/  IMAD R0, R10.reuse, R7, R0 ;  /* 0x000000070a007224 */ /* 0x040fe400078e0200 */
[----:B------:R-:W-:-:S04]  /*1840*/  IMAD.WIDE.U32 R12, R10, R4, R8 ;  /* 0x000000040a0c7225 */ /* 0x000fc800078e0008 */
[----:B------:R-:W-:Y:S01]  /*1850*/  IMAD R3, R10, R5, R3 ;  /* 0x000000050a037224 */ /* 0x000fe200078e0203 */
[----:B------:R-:W-:-:S04]  /*1860*/  IADD3 R10, PT, PT, R15, R0, RZ ;  /* 0x000000000f0a7210 */ /* 0x000fc80007ffe0ff */
[----:B------:R-:W-:-:S07]  /*1870*/  IADD3 R8, PT, PT, R13, R3, RZ ;  /* 0x000000030d087210 */ /* 0x000fce0007ffe0ff */
.L_x_5640:
[----:B------:R-:W-:Y:S01]  /*1880*/  ISETP.NE.AND P0, PT, R154, -0x1, PT ;  /* 0xffffffff9a00780c */ /* 0x000fe20003f05270 */
[----:B------:R-:W1:Y:S01]  /*1890*/  S2UR UR5, SR_CgaCtaId ;  /* 0x00000000000579c3 */ /* 0x000e620000008800 */
[----:B--2---:R-:W-:Y:S01]  /*18a0*/  SHF.L.U32 R0, R2, 0x3, RZ ;  /* 0x0000000302007819 */ /* 0x004fe200000006ff */
[----:B------:R-:W2:Y:S01]  /*18b0*/  LDCU.64 UR10, c[0x0][0x388] ;  /* 0x00007100ff0a77ac */ /* 0x000ea20008000a00 */
[----:B------:R-:W-:Y:S01]  /*18c0*/  IMAD.SHL.U32 R92, R133, 0x40, RZ ;  /* 0x00000040855c7824 */ /* 0x000fe200078e00ff */
[----:B------:R-:W-:Y:S01]  /*18d0*/  SHF.R.U32.HI R16, RZ, 0x3, R2 ;  /* 0x00000003ff107819 */ /* 0x000fe20000011602 */
[----:B------:R-:W-:Y:S01]  /*18e0*/  IMAD.IADD R148, R11, 0x1, -R156 ;  /* 0x000000010b947824 */ /* 0x000fe200078e0a9c */
[----:B------:R-:W3:Y:S01]  /*18f0*/  LDCU.64 UR8, c[0x0][0x390] ;  /* 0x00007200ff0877ac */ /* 0x000ee20008000a00 */
[----:B------:R-:W-:Y:S01]  /*1900*/  LOP3.LUT R158, R0, 0x38, RZ, 0xc0, !PT ;  /* 0x00000038009e7812 */ /* 0x000fe200078ec0ff */
[----:B------:R-:W-:Y:S01]  /*1910*/  IMAD.MOV.U32 R17, RZ, RZ, RZ ;  /* 0x000000ffff117224 */ /* 0x000fe200078e00ff */
[----:B------:R-:W-:Y:S01]  /*1920*/  IADD3 R93, PT, PT, R92, -0x40, RZ ;  /* 0xffffffc05c5d7810 */ /* 0x000fe20007ffe0ff */
[----:B------:R-:W4:Y:S01]  /*1930*/  LDCU.64 UR6, c[0x0][0x3c8] ;  /* 0x00007900ff0677ac */ /* 0x000f220008000a00 */
[-C--:B------:R-:W-:Y:S01]  /*1940*/  ISETP.GE.AND P5, PT, R16, R148.reuse, PT ;  /* 0x000000941000720c */ /* 0x080fe20003fa6270 */
[----:B------:R-:W5:Y:S01]  /*1950*/  @!P0 LDC.64 R6, c[0x0][0x398] ;  /* 0x0000e600ff068b82 */ /* 0x000f620000000a00 */
[----:B------:R-:W-:Y:S01]  /*1960*/  LOP3.LUT R157, R0, 0x1f8, RZ, 0xc0, !PT ;  /* 0x000001f8009d7812 */ /* 0x000fe200078ec0ff */
[----:B------:R-:W-:Y:S01]  /*1970*/  UMOV UR4, 0x400 ;  /* 0x0000040000047882 */ /* 0x000fe20000000000 */
[----:B------:R-:W-:Y:S01]  /*1980*/  IMAD.WIDE.U32 R22, R23, 0x40, R16 ;  /* 0x0000004017167825 */ /* 0x000fe200078e0010 */
[C---:B------:R-:W-:Y:S01]  /*1990*/  IADD3 R9, PT, PT, R16.reuse, 0x10, RZ ;  /* 0x0000001010097810 */ /* 0x040fe20007ffe0ff */
[----:B------:R-:W-:Y:S01]  /*19a0*/  BSSY.RECONVERGENT B0, `(.L_x_5645) ;  /* 0x000003c000007945 */ /* 0x000fe20003800200 */
[----:B------:R-:W-:Y:S01]  /*19b0*/  LOP3.LUT R157, R157, 0x38, R2, 0x78, !PT ;  /* 0x000000389d9d7812 */ /* 0x000fe200078e7802 */
[----:B------:R-:W-:Y:S01]  /*19c0*/  VIADD R3, R16, 0x30 ;  /* 0x0000003010037836 */ /* 0x000fe20000000000 */
[----:B------:R-:W2:Y:S01]  /*19d0*/  @P0 LDC.64 R4, c[0x0][0x3b0] ;  /* 0x0000ec00ff040b82 */ /* 0x000ea20000000a00 */
[----:B------:R-:W-:-:S02]  /*19e0*/  ISETP.GE.AND P2, PT, R9, R148, PT ;  /* 0x000000940900720c */ /* 0x000fc40003f46270 */
[----:B------:R-:W-:Y:S01]  /*19f0*/  LOP3.LUT R157, R157, 0x1e00, R0, 0xf8, !PT ;  /* 0x00001e009d9d7812 */ /* 0x000fe200078ef800 */
[----:B-1----:R-:W-:Y:S01]  /*1a00*/  ULEA UR5, UR5, UR4, 0x18 ;  /* 0x0000000405057291 */ /* 0x002fe2000f8ec0ff */
[----:B------:R-:W-:-:S05]  /*1a10*/  LOP3.LUT R149, R158, 0x40, RZ, 0xfc, !PT ;  /* 0x000000409e957812 */ /* 0x000fca00078efcff */
[----:B------:R-:W-:Y:S01]  /*1a20*/  LEA R157, R157, UR5, 0x1 ;  /* 0x000000059d9d7c11 */ /* 0x000fe2000f8e08ff */
[----:B-----5:R-:W-:-:S04]  /*1a30*/  @!P0 IMAD.WIDE.U32 R20, R155, R6, RZ ;  /* 0x000000069b148225 */ /* 0x020fc800078e00ff */
[----:B------:R-:W-:Y:S02]  /*1a40*/  @!P0 IMAD R13, R155, R7, R21 ;  /* 0x000000079b0d8224 */ /* 0x000fe400078e0215 */
[----:B------:R-:W-:Y:S01]  /*1a50*/  @!P0 IMAD.MOV.U32 R15, RZ, RZ, R20 ;  /* 0x000000ffff0f8224 */ /* 0x000fe200078e0014 */
[----:B------:R-:W-:Y:S01]  /*1a60*/  IADD3 R20, P1, PT, R158, R12, RZ ;  /* 0x0000000c9e147210 */ /* 0x000fe20007f3e0ff */
[----:B--2---:R-:W-:-:S04]  /*1a70*/  @P0 IMAD.WIDE.U32 R6, R154, R4, RZ ;  /* 0x000000049a060225 */ /* 0x004fc800078e00ff */
[----:B------:R-:W-:Y:S02]  /*1a80*/  @P0 IMAD R13, R154, R5, R7 ;  /* 0x000000059a0d0224 */ /* 0x000fe400078e0207 */
[----:B------:R-:W-:Y:S01]  /*1a90*/  @P0 IMAD.MOV.U32 R15, RZ, RZ, R6 ;  /* 0x000000ffff0f0224 */ /* 0x000fe200078e0006 */
[----:B------:R-:W-:Y:S01]  /*1aa0*/  IADD3 R26, P0, PT, R158, R14, RZ ;  /* 0x0000000e9e1a7210 */ /* 0x000fe20007f1e0ff */
[----:B------:R-:W1:Y:S01]  /*1ab0*/  LDC.64 R4, c[0x0][0x538] ;  /* 0x00014e00ff047b82 */ /* 0x000e620000000a00 */
[----:B------:R-:W-:Y:S01]  /*1ac0*/  IMAD.X R21, RZ, RZ, R8, P1 ;  /* 0x000000ffff157224 */ /* 0x000fe200008e0608 */
[----:B------:R-:W-:Y:S01]  /*1ad0*/  IADD3 R6, PT, PT, -R93, R97, RZ ;  /* 0x000000615d067210 */ /* 0x000fe20007ffe1ff */
[----:B------:R-:W-:Y:S01]  /*1ae0*/  VIADD R7, R16, 0x20 ;  /* 0x0000002010077836 */ /* 0x000fe20000000000 */
[----:B------:R-:W-:Y:S01]  /*1af0*/  IADD3 R12, P3, PT, R158, R15, RZ ;  /* 0x0000000f9e0c7210 */ /* 0x000fe20007f7e0ff */
[----:B------:R-:W-:Y:S01]  /*1b00*/  IMAD.X R27, RZ, RZ, R10, P0 ;  /* 0x000000ffff1b7224 */ /* 0x000fe200000e060a */
[C---:B------:R-:W-:Y:S01]  /*1b10*/  ISETP.GE.AND P6, PT, R16.reuse, R6, PT ;  /* 0x000000061000720c */ /* 0x040fe20003fc6270 */
[----:B------:R-:W-:Y:S01]  /*1b20*/  IMAD.WIDE.U32 R20, R16, R102, R20 ;  /* 0x0000006610147225 */ /* 0x000fe200078e0014 */
[----:B------:R-:W-:-:S02]  /*1b30*/  ISETP.GE.AND P1, PT, R7, R148, PT ;  /* 0x000000940700720c */ /* 0x000fc40003f26270 */
[----:B------:R-:W-:Y:S01]  /*1b40*/  ISETP.GE.AND P0, PT, R3, R148, PT ;  /* 0x000000940300720c */ /* 0x000fe20003f06270 */
[----:B------:R-:W-:Y:S01]  /*1b50*/  IMAD.WIDE.U32 R14, R16, R24, R26 ;  /* 0x00000018100e7225 */ /* 0x000fe200078e001a */
[----:B------:R-:W-:-:S03]  /*1b60*/  LEA R150, P4, R20, UR10, 0x1 ;  /* 0x0000000a14967c11 */ /* 0x000fc6000f8808ff */
[----:B------:R-:W-:Y:S01]  /*1b70*/  IMAD.X R13, RZ, RZ, R13, P3 ;  /* 0x000000ffff0d7224 */ /* 0x000fe200018e060d */
[----:B---3--:R-:W-:Y:S01]  /*1b80*/  LEA R152, P3, R14, UR8, 0x1 ;  /* 0x000000080e987c11 */ /* 0x008fe2000f8608ff */
[C---:B------:R-:W-:Y:S02]  /*1b90*/  IMAD R151, R16.reuse, R103, R21 ;  /* 0x0000006710977224 */ /* 0x040fe400078e0215 */
[----:B------:R-:W-:Y:S02]  /*1ba0*/  IMAD R153, R16, R25, R15 ;  /* 0x0000001910997224 */ /* 0x000fe400078e020f */
[----:B----4-:R-:W-:Y:S01]  /*1bb0*/  IMAD.WIDE.U32 R16, R18, UR6, R12 ;  /* 0x0000000612107c25 */ /* 0x010fe2000f8e000c */
[----:B------:R-:W-:Y:S02]  /*1bc0*/  LEA.HI.X R151, R20, UR11, R151, 0x1, P4 ;  /* 0x0000000b14977c11 */ /* 0x000fe4000a0f0c97 */
        /* <DEDUP_REMOVED lines=25> */
.L_x_5646:
[----:B------:R-:W-:Y:S05]  /*1d60*/  BSYNC.RECONVERGENT B0 ;  /* 0x0000000000007941 */ /* 0x000fea0003800200 */
.L_x_5645:
[----:B------:R-:W-:Y:S01]  /*1d70*/  BSSY.RECONVERGENT B0, `(.L_x_5647) ;  /* 0x000001c000007945 */ /* 0x000fe20003800200 */
[----:B------:R-:W-:-:S03]  /*1d80*/  ISETP.GE.AND P5, PT, R9, R6, PT ;  /* 0x000000060900720c */ /* 0x000fc60003fa6270 */
[----:B------:R-:W-:Y:S10]  /*1d90*/  @P2 BRA `(.L_x_5648) ;  /* 0x0000000000642947 */ /* 0x000ff40003800000 */
[----:B------:R-:W3:Y:S01]  /*1da0*/  LDCU.64 UR8, c[0x0][0x3b0] ;  /* 0x00007600ff0877ac */ /* 0x000ee20008000a00 */
[----:B--2---:R-:W-:Y:S01]  /*1db0*/  IADD3 R13, P2, PT, R22, 0x10, RZ ;  /* 0x00000010160d7810 */ /* 0x004fe20007f5e0ff */
[----:B------:R-:W-:Y:S01]  /*1dc0*/  IMAD.MOV.U32 R14, RZ, RZ, R16 ;  /* 0x000000ffff0e7224 */ /* 0x000fe200078e0010 */
        /* <DEDUP_REMOVED lines=22> */
.L_x_5648:
[----:B------:R-:W-:Y:S05]  /*1f30*/  BSYNC.RECONVERGENT B0 ;  /* 0x0000000000007941 */ /* 0x000fea0003800200 */
.L_x_5647:
[C---:B------:R-:W-:Y:S01]  /*1f40*/  IMAD.SHL.U32 R15, R102.reuse, 0x10, RZ ;  /* 0x00000010660f7824 */ /* 0x040fe200078e00ff */
[----:B------:R-:W-:Y:S01]  /*1f50*/  BSSY.RECONVERGENT B0, `(.L_x_5649) ;  /* 0x000001e000007945 */ /* 0x000fe20003800200 */
[----:B------:R-:W-:Y:S02]  /*1f60*/  ISETP.GE.AND P4, PT, R7, R6, PT ;  /* 0x000000060700720c */ /* 0x000fe40003f86270 */
[----:B------:R-:W-:Y:S01]  /*1f70*/  SHF.L.U64.HI R94, R102, 0x4, R103 ;  /* 0x00000004665e7819 */ /* 0x000fe20000010267 */
[----:B------:R-:W-:Y:S01]  /*1f80*/  IMAD.SHL.U32 R95, R15, 0x2, RZ ;  /* 0x000000020f5f7824 */ /* 0x000fe200078e00ff */
[----:B------:R-:W-:Y:S05]  /*1f90*/  @P1 BRA `(.L_x_5650) ;  /* 0x0000000000641947 */ /* 0x000fea0003800000 */
[----:B------:R-:W4:Y:S01]  /*1fa0*/  LDCU.64 UR8, c[0x0][0x3b0] ;  /* 0x00007600ff0877ac */ /* 0x000f220008000a00 */
[----:B--23--:R-:W-:Y:S01]  /*1fb0*/  IADD3 R13, P1, PT, R22, 0x20, RZ ;  /* 0x00000020160d7810 */ /* 0x00cfe20007f3e0ff */
[----:B------:R-:W-:Y:S01]  /*1fc0*/  IMAD.MOV.U32 R26, RZ, RZ, R16 ;  /* 0x000000ffff1a7224 */ /* 0x000fe200078e0010 */
[----:B------:R-:W-:Y:S01]  /*1fd0*/  MOV R27, R21 ;  /* 0x00000015001b7202 */ /* 0x000fe20000000f00 */
[----:B------:R-:W2:Y:S02]  /*1fe0*/  LDCU UR4, c[0x0][0x440] ;  /* 0x00008800ff0477ac */ /* 0x000ea40008000800 */
[----:B------:R-:W-:Y:S01]  /*1ff0*/  IMAD.X R8, RZ, RZ, R23, P1 ;  /* 0x000000ffff087224 */ /* 0x000fe200008e0617 */
[----:B------:R-:W3:Y:S03]  /*2000*/  LDCU.64 UR6, c[0x0][0x380] ;  /* 0x00007000ff0677ac */ /* 0x000ee60008000a00 */
[----:B----4-:R-:W-:-:S02]  /*2010*/  IMAD R8, R8, UR8, RZ ;  /* 0x0000000808087c24 */ /* 0x010fc4000f8e02ff */
        /* <DEDUP_REMOVED lines=17> */
.L_x_5650:
[----:B------:R-:W-:Y:S05]  /*2130*/  BSYNC.RECONVERGENT B0 ;  /* 0x0000000000007941 */ /* 0x000fea0003800200 */
.L_x_5649:
[----:B------:R-:W-:Y:S01]  /*2140*/  SHF.L.U64.HI R94, R15, 0x1, R94 ;  /* 0x000000010f5e7819 */ /* 0x000fe2000001025e */
[----:B------:R-:W-:Y:S01]  /*2150*/  BSSY.RECONVERGENT B0, `(.L_x_5651) ;  /* 0x000001d000007945 */ /* 0x000fe20003800200 */
[----:B------:R-:W-:Y:S02]  /*2160*/  IADD3 R14, P1, PT, R95, R150, RZ ;  /* 0x000000965f0e7210 */ /* 0x000fe40007f3e0ff */
[----:B------:R-:W-:-:S03]  /*2170*/  ISETP.GE.AND P3, PT, R3, R6, PT ;  /* 0x000000060300720c */ /* 0x000fc60003f66270 */
[----:B------:R-:W-:Y:S01]  /*2180*/  IMAD.X R15, R94, 0x1, R151, P1 ;  /* 0x000000015e0f7824 */ /* 0x000fe200008e0697 */
[----:B------:R-:W-:Y:S09]  /*2190*/  @P0 BRA `(.L_x_5652) ;  /* 0x0000000000600947 */ /* 0x000ff20003800000 */
[----:B------:R-:W5:Y:S01]  /*21a0*/  LDCU.64 UR8, c[0x0][0x3b0] ;  /* 0x00007600ff0877ac */ /* 0x000f620008000a00 */
[----:B------:R-:W-:Y:S02]  /*21b0*/  IADD3 R8, P0, PT, R22, 0x30, RZ ;  /* 0x0000003016087810 */ /* 0x000fe40007f1e0ff */
[----:B------:R-:W-:Y:S01]  /*21c0*/  MOV R17, R21 ;  /* 0x0000001500117202 */ /* 0x000fe20000000f00 */
[----:B------:R-:W1:Y:S02]  /*21d0*/  LDCU UR4, c[0x0][0x440] ;  /* 0x00008800ff0477ac */ /* 0x000e640008000800 */
[----:B--234-:R-:W-:Y:S01]  /*21e0*/  IMAD.X R13, RZ, RZ, R23, P0 ;  /* 0x000000ffff0d7224 */ /* 0x01cfe200000e0617 */
[----:B------:R-:W2:Y:S03]  /*21f0*/  LDCU.64 UR6, c[0x0][0x380] ;  /* 0x00007000ff0677ac */ /* 0x000ea60008000a00 */
[----:B-----5:R-:W-:-:S02]  /*2200*/  IMAD R13, R13, UR8, RZ ;  /* 0x000000080d0d7c24 */ /* 0x020fc4000f8e02ff */
        /* <DEDUP_REMOVED lines=17> */
.L_x_5652:
[----:B------:R-:W-:Y:S05]  /*2320*/  BSYNC.RECONVERGENT B0 ;  /* 0x0000000000007941 */ /* 0x000fea0003800200 */
.L_x_5651:
[----:B------:R-:W-:Y:S04]  /*2330*/  BSSY.RECONVERGENT B0, `(.L_x_5653) ;  /* 0x0000011000007945 */ /* 0x000fe80003800200 */
[----:B------:R-:W-:Y:S05]  /*2340*/  @P6 BRA `(.L_x_5654) ;  /* 0x00000000003c6947 */ /* 0x000fea0003800000 */
[----:B------:R-:W5:Y:S02]  /*2350*/  LDCU UR4, c[0x0][0x440] ;  /* 0x00008800ff0477ac */ /* 0x000f640008000800 */
[----:B-----5:R-:W-:Y:S02]  /*2360*/  ISETP.GE.AND P1, PT, R158, UR4, PT ;  /* 0x000000049e007c0c */ /* 0x020fe4000bf26270 */
[----:B------:R-:W-:-:S11]  /*2370*/  ISETP.GE.AND P0, PT, R149, UR4, PT ;  /* 0x0000000495007c0c */ /* 0x000fd6000bf06270 */
[----:B-1234-:R-:W-:Y:S02]  /*2380*/  @!P1 IMAD.MOV.U32 R12, RZ, RZ, R150 ;  /* 0x000000ffff0c9224 */ /* 0x01efe400078e0096 */
        /* <DEDUP_REMOVED lines=11> */
.L_x_5654:
[----:B------:R-:W-:Y:S05]  /*2440*/  BSYNC.RECONVERGENT B0 ;  /* 0x0000000000007941 */ /* 0x000fea0003800200 */
.L_x_5653:
[----:B------:R-:W-:Y:S04]  /*2450*/  BSSY.RECONVERGENT B0, `(.L_x_5655) ;  /* 0x0000011000007945 */ /* 0x000fe80003800200 */
[----:B------:R-:W-:Y:S05]  /*2460*/  @P5 BRA `(.L_x_5656) ;  /* 0x00000000003c5947 */ /* 0x000fea0003800000 */
[----:B------:R-:W5:Y:S02]  /*2470*/  LDCU UR4, c[0x0][0x440] ;  /* 0x00008800ff0477ac */ /* 0x000f640008000800 */
[----:B-----5:R-:W-:Y:S02]  /*2480*/  ISETP.GE.AND P0, PT, R149, UR4, PT ;  /* 0x0000000495007c0c */ /* 0x020fe4000bf06270 */
[----:B------:R-:W-:-:S11]  /*2490*/  ISETP.GE.AND P1, PT, R158, UR4, PT ;  /* 0x000000049e007c0c */ /* 0x000fd6000bf26270 */
[----:B-1234-:R-:W-:Y:S02]  /*24a0*/  @!P0 IMAD.MOV.U32 R12, RZ, RZ, R14 ;  /* 0x000000ffff0c8224 */ /* 0x01efe400078e000e */
        /* <DEDUP_REMOVED lines=11> */
.L_x_5656:
[----:B------:R-:W-:Y:S05]  /*2560*/  BSYNC.RECONVERGENT B0 ;  /* 0x0000000000007941 */ /* 0x000fea0003800200 */
.L_x_5655:
[----:B------:R-:W-:Y:S04]  /*2570*/  BSSY.RECONVERGENT B0, `(.L_x_5657) ;  /* 0x0000013000007945 */ /* 0x000fe80003800200 */
[----:B------:R-:W-:Y:S05]  /*2580*/  @P4 BRA `(.L_x_5658) ;  /* 0x0000000000444947 */ /* 0x000fea0003800000 */
[----:B------:R-:W5:Y:S01]  /*2590*/  LDCU UR4, c[0x0][0x440] ;  /* 0x00008800ff0477ac */ /* 0x000f620008000800 */
[----:B------:R-:W-:-:S04]  /*25a0*/  IMAD.WIDE.U32 R16, R102, 0x20, RZ ;  /* 0x0000002066107825 */ /* 0x000fc800078e00ff */
[----:B-1234-:R-:W-:Y:S01]  /*25b0*/  IMAD.SHL.U32 R13, R103, 0x20, RZ ;  /* 0x00000020670d7824 */ /* 0x01efe200078e00ff */
        /* <DEDUP_REMOVED lines=14> */
.L_x_5658:
[----:B------:R-:W-:Y:S05]  /*26a0*/  BSYNC.RECONVERGENT B0 ;  /* 0x0000000000007941 */ /* 0x000fea0003800200 */
.L_x_5657:
        /* <DEDUP_REMOVED lines=17> */
.L_x_5660:
[----:B------:R-:W-:Y:S05]  /*27c0*/  BSYNC.RECONVERGENT B0 ;  /* 0x0000000000007941 */ /* 0x000fea0003800200 */
.L_x_5659:
[----:B------:R-:W5:Y:S01]  /*27d0*/  LDCU.64 UR6, c[0x0][0x540] ;  /* 0x0000a800ff0677ac */ /* 0x000f620008000a00 */
[----:B------:R-:W-:Y:S01]  /*27e0*/  IMAD.MOV.U32 R19, RZ, RZ, RZ ;  /* 0x000000ffff137224 */ /* 0x000fe200078e00ff */
[----:B------:R-:W0:Y:S01]  /*27f0*/  LDGDEPBAR ;  /* 0x00000000000079af */ /* 0x000e220000000000 */
[----:B------:R-:W2:Y:S01]  /*2800*/  LDCU UR4, c[0x0][0x458] ;  /* 0x00008b00ff0477ac */ /* 0x000ea20008000800 */
[----:B-----5:R-:W-:-:S04]  /*2810*/  IMAD.WIDE.U32 R18, R155, UR6, R18 ;  /* 0x000000069b127c25 */ /* 0x020fc8000f8e0012 */
[----:B------:R-:W-:Y:S01]  /*2820*/  IMAD R8, R155, UR7, R19 ;  /* 0x000000079b087c24 */ /* 0x000fe2000f8e0213 */
[----:B-1----:R-:W-:Y:S01]  /*2830*/  LEA R16, P0, R18, R4, 0x2 ;  /* 0x0000000412107211 */ /* 0x002fe200078010ff */
[C---:B------:R-:W-:Y:S01]  /*2840*/  IMAD.SHL.U32 R146, R2.reuse, 0x40, RZ ;  /* 0x0000004002927824 */ /* 0x040fe200078e00ff */
[--C-:B------:R-:W-:Y:S02]  /*2850*/  SHF.R.U32.HI R26, RZ, 0x1, R2.reuse ;  /* 0x00000001ff1a7819 */ /* 0x100fe40000011602 */
[----:B------:R-:W-:Y:S01]  /*2860*/  SHF.R.U32.HI R10, RZ, 0x2, R2 ;  /* 0x00000002ff0a7819 */ /* 0x000fe20000011602 */
[----:B------:R-:W-:Y:S01]  /*2870*/  IMAD.SHL.U32 R132, R2, 0x2, RZ ;  /* 0x0000000202847824 */ /* 0x000fe200078e00ff */
[----:B------:R-:W-:Y:S01]  /*2880*/  LEA.HI.X R17, R18, R5, R8, 0x2, P0 ;  /* 0x0000000512117211 */ /* 0x000fe200000f1408 */
[----:B------:R-:W-:-:S04]  /*2890*/  DEPBAR.LE SB0, 0x0 ;  /* 0x000080000000791a */ /* 0x000fc80000000000 */
[----:B------:R-:W5:Y:S01]  /*28a0*/  LDG.E R8, desc[UR16][R16.64] ;  /* 0x0000001010087981 */ /* 0x000f62000c1e1900 */
[----:B--2---:R-:W5:Y:S01]  /*28b0*/  MUFU.RCP R5, UR4 ;  /* 0x0000000400057d08 */ /* 0x004f620008001000 */
[----:B---34-:R-:W-:Y:S01]  /*28c0*/  LOP3.LUT R13, R146, 0x1c0, RZ, 0xc0, !PT ;  /* 0x000001c0920d7812 */ /* 0x018fe200078ec0ff */
[----:B------:R-:W-:Y:S01]  /*28d0*/  IMAD.SHL.U32 R4, R2, 0x20, RZ ;  /* 0x0000002002047824 */ /* 0x000fe200078e00ff */
[----:B------:R-:W-:Y:S01]  /*28e0*/  LOP3.LUT R15, R26, 0x1f0, RZ, 0xc0, !PT ;  /* 0x000001f01a0f7812 */ /* 0x000fe200078ec0ff */
[----:B------:R-:W-:Y:S01]  /*28f0*/  BSSY.RECONVERGENT B0, `(.L_x_5661) ;  /* 0x0000022000007945 */ /* 0x000fe20003800200 */
[----:B------:R-:W-:Y:S02]  /*2900*/  LOP3.LUT R13, R13, 0x38, R0, 0xf8, !PT ;  /* 0x000000380d0d7812 */ /* 0x000fe400078ef800 */
[----:B------:R-:W-:Y:S02]  /*2910*/  LOP3.LUT R27, R146, 0x200, RZ, 0xc0, !PT ;  /* 0x00000200921b7812 */ /* 0x000fe400078ec0ff */
[----:B------:R-:W-:-:S02]  /*2920*/  LOP3.LUT R10, R10, 0x7, RZ, 0xc0, !PT ;  /* 0x000000070a0a7812 */ /* 0x000fc400078ec0ff */
[----:B------:R-:W-:Y:S02]  /*2930*/  IADD3 R96, PT, PT, R15, 0x1, R156 ;  /* 0x000000010f607810 */ /* 0x000fe40007ffe09c */
[----:B------:R-:W-:Y:S02]  /*2940*/  LOP3.LUT R147, R27, 0x7c00, R4, 0xf8, !PT ;  /* 0x00007c001b937812 */ /* 0x000fe400078ef804 */
[----:B------:R-:W-:Y:S02]  /*2950*/  LOP3.LUT R26, R13, 0x8, R26, 0x78, !PT ;  /* 0x000000080d1a7812 */ /* 0x000fe400078e781a */
[----:B------:R-:W-:Y:S02]  /*2960*/  IADD3 R96, PT, PT, -R11, R96, R10 ;  /* 0x000000600b607210 */ /* 0x000fe40007ffe10a */
[----:B------:R-:W-:Y:S01]  /*2970*/  SHF.L.U64.HI R4, R24, 0x4, R25 ;  /* 0x0000000418047819 */ /* 0x000fe20000010219 */
[----:B------:R-:W-:Y:S01]  /*2980*/  IMAD.IADD R147, R26, 0x1, R147 ;  /* 0x000000011a937824 */ /* 0x000fe200078e0293 */
[----:B------:R-:W-:-:S02]  /*2990*/  LOP3.LUT R132, R132, 0x6, RZ, 0xc0, !PT ;  /* 0x0000000684847812 */ /* 0x000fc400078ec0ff */
[----:B------:R-:W-:Y:S01]  /*29a0*/  IADD3 R96, PT, PT, R96, UR14, R97 ;  /* 0x0000000e60607c10 */ /* 0x000fe2000fffe061 */
[----:B------:R-:W-:Y:S01]  /*29b0*/  BAR.SYNC.DEFER_BLOCKING 0x0 ;  /* 0x0000000000007b1d */ /* 0x000fe20000010000 */
[----:B-----5:R-:W-:Y:S01]  /*29c0*/  FMUL.FTZ R0, R8, R5 ;  /* 0x0000000508007220 */ /* 0x020fe20000410000 */
[----:B------:R-:W-:-:S04]  /*29d0*/  IMAD.SHL.U32 R5, R24, 0x10, RZ ;  /* 0x0000001018057824 */ /* 0x000fc800078e00ff */
        /* <DEDUP_REMOVED lines=17> */
.L_x_5662:
[----:B------:R2:W-:Y:S04]  /*2af0*/  STS.128 [R157+0x8000], RZ ;  /* 0x008000ff9d007388 */ /* 0x0005e80000000c00 */
[----:B------:R2:W-:Y:S02]  /*2b00*/  STS.128 [R157+0xa000], RZ ;  /* 0x00a000ff9d007388 */ /* 0x0005e40000000c00 */
.L_x_5663:
[----:B------:R-:W-:Y:S05]  /*2b10*/  BSYNC.RECONVERGENT B0 ;  /* 0x0000000000007941 */ /* 0x000fea0003800200 */
.L_x_5661:
[-C--:B------:R-:W-:Y:S01]  /*2b20*/  ISETP.GE.AND P1, PT, R9, R6.reuse, PT ;  /* 0x000000060900720c */ /* 0x080fe20003f26270 */
[----:B------:R-:W-:Y:S01]  /*2b30*/  BSSY.RECONVERGENT B0, `(.L_x_5664) ;  /* 0x000001b000007945 */ /* 0x000fe20003800200 */
[-C--:B------:R-:W-:Y:S02]  /*2b40*/  ISETP.GE.AND P3, PT, R3, R6.reuse, PT ;  /* 0x000000060300720c */ /* 0x080fe40003f66270 */
[----:B------:R-:W-:Y:S02]  /*2b50*/  ISETP.GE.AND P2, PT, R7, R6, PT ;  /* 0x000000060700720c */ /* 0x000fe40003f46270 */
[----:B------:R-:W-:Y:S02]  /*2b60*/  LOP3.LUT R3, R13, 0x8, R2, 0x78, !PT ;  /* 0x000000080d037812 */ /* 0x000fe400078e7802 */
[----:B------:R-:W-:Y:S02]  /*2b70*/  LOP3.LUT R146, R146, 0x400, RZ, 0xc0, !PT ;  /* 0x0000040092927812 */ /* 0x000fe400078ec0ff */
[----:B------:R-:W-:-:S02]  /*2b80*/  LEA R6, P0, R5, R152, 0x1 ;  /* 0x0000009805067211 */ /* 0x000fc400078008ff */
[----:B------:R-:W-:Y:S01]  /*2b90*/  LEA R147, R147, UR5, 0x1 ;  /* 0x0000000593937c11 */ /* 0x000fe2000f8e08ff */
[----:B------:R3:W-:Y:S01]  /*2ba0*/  @P1 STS.128 [R157+0x8800], RZ ;  /* 0x008800ff9d001388 */ /* 0x0007e20000000c00 */
[----:B------:R-:W-:Y:S01]  /*2bb0*/  LEA.HI.X R7, R5, R153, R4, 0x1, P0 ;  /* 0x0000009905077211 */ /* 0x000fe200000f0c04 */
[----:B------:R-:W-:Y:S02]  /*2bc0*/  IMAD R146, R3, 0x2, R146 ;  /* 0x0000000203927824 */ /* 0x000fe400078e0292 */
        /* <DEDUP_REMOVED lines=17> */
.L_x_5665:
[----:B------:R-:W-:Y:S05]  /*2ce0*/  BSYNC.RECONVERGENT B0 ;  /* 0x0000000000007941 */ /* 0x000fea0003800200 */
.L_x_5664:
[----:B------:R1:W-:Y:S01]  /*2cf0*/  @P2 STS.128 [R157+0x9000], RZ ;  /* 0x009000ff9d002388 */ /* 0x0003e20000000c00 */
[----:B------:R-:W-:Y:S03]  /*2d00*/  BSSY.RECONVERGENT B0, `(.L_x_5666) ;  /* 0x0000014000007945 */ /* 0x000fe60003800200 */
        /* <DEDUP_REMOVED lines=19> */
.L_x_5667:
[----:B------:R-:W-:Y:S05]  /*2e40*/  BSYNC.RECONVERGENT B0 ;  /* 0x0000000000007941 */ /* 0x000fea0003800200 */
.L_x_5666:
        /* <DEDUP_REMOVED lines=19> */
.L_x_5669:
[----:B------:R-:W-:Y:S05]  /*2f80*/  BSYNC.RECONVERGENT B0 ;  /* 0x0000000000007941 */ /* 0x000fea0003800200 */
.L_x_5668:
[----:B------:R-:W-:Y:S01]  /*2f90*/  LDSM.16.M88.4 R28, [R147] ;  /* 0x00000000931c783b */ /* 0x000fe20000000200 */
[----:B------:R-:W-:Y:S01]  /*2fa0*/  R2P PR, R2, 0x6 ;  /* 0x0000000602007804 */ /* 0x000fe20000000000 */
[----:B------:R-:W-:Y:S01]  /*2fb0*/  IMAD.MOV.U32 R3, RZ, RZ, 0x20 ;  /* 0x00000020ff037424 */ /* 0x000fe200078e00ff */
[----:B------:R-:W-:Y:S01]  /*2fc0*/  VIMNMX R135, PT, PT, R96, R97, PT ;  /* 0x0000006160877248 */ /* 0x000fe20003fe0100 */
[----:B------:R-:W5:Y:S01]  /*2fd0*/  LDSM.16.M88.4 R48, [R146+UR5+0x4000] ;  /* 0x004000059230783b */ /* 0x000f620008000200 */
[----:B----4-:R-:W-:Y:S01]  /*2fe0*/  VIADD R4, R146, UR5 ;  /* 0x0000000592047c36 */ /* 0x010fe20008000000 */
[----:B------:R-:W-:Y:S01]  /*2ff0*/  VIADDMNMX R134, R96, 0x8, R97, PT ;  /* 0x0000000860867846 */ /* 0x000fe20003800161 */
[----:B------:R-:W-:Y:S01]  /*3000*/  IMAD.MOV.U32 R2, RZ, RZ, 0x40 ;  /* 0x00000040ff027424 */ /* 0x000fe200078e00ff */
[----:B------:R-:W-:Y:S01]  /*3010*/  SEL R3, R3, 0xffffffe0, !P1 ;  /* 0xffffffe003037807 */ /* 0x000fe20004800000 */
[----:B------:R-:W4:Y:S03]  /*3020*/  LDSM.16.M88.4 R32, [R146+UR5+0x5000] ;  /* 0x005000059220783b */ /* 0x000f260008000200 */
[----:B------:R-:W-:Y:S01]  /*3030*/  SEL R2, R2, 0xffffffc0, !P2 ;  /* 0xffffffc002027807 */ /* 0x000fe20005000000 */
[--C-:B------:R-:W-:Y:S01]  /*3040*/  IMAD.IADD R145, R147, 0x1, R3.reuse ;  /* 0x0000000193917824 */ /* 0x100fe200078e0203 */
[----:B------:R-:W-:Y:S01]  /*3050*/  LDSM.16.M88.4 R40, [R146+UR5+0x4800] ;  /* 0x004800059228783b */ /* 0x000fe20008000200 */
[----:B------:R-:W-:-:S02]  /*3060*/  IMAD.IADD R141, R4, 0x1, R3 ;  /* 0x00000001048d7824 */ /* 0x000fc400078e0203 */
[--C-:B------:R-:W-:Y:S01]  /*3070*/  IMAD.IADD R144, R147, 0x1, R2.reuse ;  /* 0x0000000193907824 */ /* 0x100fe200078e0202 */
[----:B------:R-:W-:Y:S01]  /*3080*/  LDSM.16.M88.4 R16, [R145] ;  /* 0x000000009110783b */ /* 0x000fe20000000200 */
[----:B------:R-:W-:Y:S02]  /*3090*/  IMAD.IADD R140, R4, 0x1, R2 ;  /* 0x00000001048c7824 */ /* 0x000fe400078e0202 */
[C---:B------:R-:W-:Y:S01]  /*30a0*/  IMAD.IADD R143, R3.reuse, 0x1, R144 ;  /* 0x00000001038f7824 */ /* 0x040fe200078e0290 */
[----:B------:R-:W2:Y:S01]  /*30b0*/  LDSM.16.M88.4 R12, [R141+0x4000] ;  /* 0x004000008d0c783b */ /* 0x000ea20000000200 */
[----:B------:R-:W-:-:S03]  /*30c0*/  IMAD.IADD R139, R3, 0x1, R140 ;  /* 0x00000001038b7824 */ /* 0x000fc600078e028c */
[----:B------:R-:W3:Y:S04]  /*30d0*/  LDSM.16.M88.4 R56, [R146+UR5+0x5800] ;  /* 0x005800059238783b */ /* 0x000ee80008000200 */
[----:B-1----:R-:W1:Y:S04]  /*30e0*/  LDSM.16.M88.4 R8, [R141+0x5000] ;  /* 0x005000008d08783b */ /* 0x002e680000000200 */
[----:B------:R-:W1:Y:S04]  /*30f0*/  LDSM.16.M88.4 R20, [R141+0x4800] ;  /* 0x004800008d14783b */ /* 0x000e680000000200 */
[----:B------:R-:W1:Y:S04]  /*3100*/  LDSM.16.M88.4 R72, [R141+0x5800] ;  /* 0x005800008d48783b */ /* 0x000e680000000200 */
[----:B------:R-:W-:Y:S01]  /*3110*/  LDSM.16.M88.4 R60, [R140+0x4000] ;  /* 0x004000008c3c783b */ /* 0x000fe20000000200 */
[C---:B-----5:R-:W-:Y:S03]  /*3120*/  HMMA.16816.F32.BF16 R52, R28.reuse, R48, RZ ;  /* 0x000000301c34723c */ /* 0x060fe600000418ff */
[----:B------:R-:W-:Y:S04]  /*3130*/  LDSM.16.M88.4 R68, [R140+0x4800] ;  /* 0x004800008c44783b */ /* 0x000fe80000000200 */
[----:B------:R-:W-:Y:S01]  /*3140*/  LDSM.16.M88.4 R64, [R140+0x5000] ;  /* 0x005000008c40783b */ /* 0x000fe20000000200 */
[C---:B------:R-:W-:Y:S03]  /*3150*/  HMMA.16816.F32.BF16 R48, R28.reuse, R50, RZ ;  /* 0x000000321c30723c */ /* 0x040fe600000418ff */
[----:B------:R-:W-:Y:S04]  /*3160*/  LDSM.16.M88.4 R4, [R139+0x4000] ;  /* 0x004000008b04783b */ /* 0x000fe80000000200 */
[----:B------:R-:W-:Y:S01]  /*3170*/  LDSM.16.M88.4 R80, [R145+0x2000] ;  /* 0x002000009150783b */ /* 0x000fe20000000200 */
[C---:B----4-:R-:W-:Y:S03]  /*3180*/  HMMA.16816.F32.BF16 R36, R28.reuse, R32, RZ ;  /* 0x000000201c24723c */ /* 0x050fe600000418ff */
[----:B------:R-:W-:Y:S04]  /*3190*/  LDSM.16.M88.4 R88, [R141+0x7800] ;  /* 0x007800008d58783b */ /* 0x000fe80000000200 */
[----:B------:R-:W-:Y:S01]  /*31a0*/  LDSM.16.M88.4 R84, [R141+0x7000] ;  /* 0x007000008d54783b */ /* 0x000fe20000000200 */
[----:B------:R-:W-:Y:S03]  /*31b0*/  HMMA.16816.F32.BF16 R32, R28, R34, RZ ;  /* 0x000000221c20723c */ /* 0x000fe600000418ff */
[----:B------:R-:W0:Y:S05]  /*31c0*/  LDGDEPBAR ;  /* 0x00000000000079af */ /* 0x000e2a0000000000 */
[C---:B--2---:R-:W-:Y:S08]  /*31d0*/  HMMA.16816.F32.BF16 R52, R16.reuse, R12, R52 ;  /* 0x0000000c1034723c */ /* 0x044ff00000041834 */
[----:B------:R-:W-:Y:S01]  /*31e0*/  HMMA.16816.F32.BF16 R48, R16, R14, R48 ;  /* 0x0000000e1030723c */ /* 0x000fe20000041830 */
[----:B------:R-:W2:Y:S07]  /*31f0*/  LDSM.16.M88.4 R12, [R144] ;  /* 0x00000000900c783b */ /* 0x000eae0000000200 */
[C---:B------:R-:W-:Y:S08]  /*3200*/  HMMA.16816.F32.BF16 R44, R28.reuse, R40, RZ ;  /* 0x000000281c2c723c */ /* 0x040ff000000418ff */
[C---:B------:R-:W-:Y:S08]  /*3210*/  HMMA.16816.F32.BF16 R40, R28.reuse, R42, RZ ;  /* 0x0000002a1c28723c */ /* 0x040ff000000418ff */
[C---:B---3--:R-:W-:Y:S08]  /*3220*/  HMMA.16816.F32.BF16 R76, R28.reuse, R56, RZ ;  /* 0x000000381c4c723c */ /* 0x048ff000000418ff */
[----:B------:R-:W-:Y:S01]  /*3230*/  HMMA.16816.F32.BF16 R28, R28, R58, RZ ;  /* 0x0000003a1c1c723c */ /* 0x000fe200000418ff */
[----:B------:R-:W3:Y:S07]  /*3240*/  LDSM.16.M88.4 R56, [R140+0x5800] ;  /* 0x005800008c38783b */ /* 0x000eee0000000200 */
[C---:B-1----:R-:W-:Y:S08]  /*3250*/  HMMA.16816.F32.BF16 R36, R16.reuse, R8, R36 ;  /* 0x000000081024723c */ /* 0x042ff00000041824 */
[C---:B------:R-:W-:Y:S01]  /*3260*/  HMMA.16816.F32.BF16 R32, R16.reuse, R10, R32 ;  /* 0x0000000a1020723c */ /* 0x040fe20000041820 */
[----:B------:R-:W1:Y:S07]  /*3270*/  LDSM.16.M88.4 R8, [R143] ;  /* 0x000000008f08783b */ /* 0x000e6e0000000200 */
[C---:B------:R-:W-:Y:S08]  /*3280*/  HMMA.16816.F32.BF16 R44, R16.reuse, R20, R44 ;  /* 0x00000014102c723c */ /* 0x040ff0000004182c */
[C---:B------:R-:W-:Y:S01]  /*3290*/  HMMA.16816.F32.BF16 R40, R16.reuse, R22, R40 ;  /* 0x000000161028723c */ /* 0x040fe20000041828 */
[----:B------:R-:W-:Y:S07]  /*32a0*/  LDSM.16.M88.4 R20, [R139+0x4800] ;  /* 0x004800008b14783b */ /* 0x000fee0000000200 */
[C---:B------:R-:W-:Y:S08]  /*32b0*/  HMMA.16816.F32.BF16 R76, R16.reuse, R72, R76 ;  /* 0x00000048104c723c */ /* 0x040ff0000004184c */
        /* <DEDUP_REMOVED lines=14> */
[----:B------:R-:W-:Y:S04]  /*33a0*/  LDSM.16.M88.4 R12, [R147+0x2000] ;  /* 0x00200000930c783b */ /* 0x000fe80000000200 */
[----:B------:R-:W-:Y:S03]  /*33b0*/  LDSM.16.M88.4 R56, [R146+UR5+0x6800] ;  /* 0x006800059238783b */ /* 0x000fe60008000200 */
        /* <DEDUP_REMOVED lines=8> */
[----:B------:R-:W4:Y:S07]  /*3440*/  LDSM.16.M88.4 R20, [R146+UR5+0x7000] ;  /* 0x007000059214783b */ /* 0x000f2e0008000200 */
[C---:B--2---:R-:W-:Y:S08]  /*3450*/  HMMA.16816.F32.BF16 R76, R8.reuse, R60, R76 ;  /* 0x0000003c084c723c */ /* 0x044ff0000004184c */
        /* <DEDUP_REMOVED lines=8> */
[----:B------:R-:W5:Y:S07]  /*34e0*/  LDSM.16.M88.4 R56, [R140+0x7800] ;  /* 0x007800008c38783b */ /* 0x000f6e0000000200 */
[C---:B---3--:R-:W-:Y:S08]  /*34f0*/  HMMA.16816.F32.BF16 R28, R12.reuse, R18, R28 ;  /* 0x000000120c1c723c */ /* 0x048ff0000004181c */
[C---:B----4-:R-:W-:Y:S08]  /*3500*/  HMMA.16816.F32.BF16 R36, R12.reuse, R20, R36 ;  /* 0x000000140c24723c */ /* 0x050ff00000041824 */
[C---:B------:R-:W-:Y:S01]  /*3510*/  HMMA.16816.F32.BF16 R32, R12.reuse, R22, R32 ;  /* 0x000000160c20723c */ /* 0x040fe20000041820 */
[----:B------:R-:W-:Y:S07]  /*3520*/  LDSM.16.M88.4 R20, [R139+0x6000] ;  /* 0x006000008b14783b */ /* 0x000fee0000000200 */
[----:B------:R-:W-:Y:S01]  /*3530*/  HMMA.16816.F32.BF16 R76, R12, R16, R76 ;  /* 0x000000100c4c723c */ /* 0x000fe2000004184c */
[----:B------:R-:W-:Y:S04]  /*3540*/  LDSM.16.M88.4 R12, [R139+0x7000] ;  /* 0x007000008b0c783b */ /* 0x000fe80000000200 */
[----:B------:R-:W-:Y:S03]  /*3550*/  LDSM.16.M88.4 R16, [R139+0x6800] ;  /* 0x006800008b10783b */ /* 0x000fe60000000200 */
[C---:B--2---:R-:W-:Y:S08]  /*3560*/  HMMA.16816.F32.BF16 R52, R80.reuse, R8, R52 ;  /* 0x000000085034723c */ /* 0x044ff00000041834 */
[C---:B------:R-:W-:Y:S01]  /*3570*/  HMMA.16816.F32.BF16 R48, R80.reuse, R10, R48 ;  /* 0x0000000a5030723c */ /* 0x040fe20000041830 */
[----:B------:R-:W-:Y:S07]  /*3580*/  LDSM.16.M88.4 R8, [R139+0x7800] ;  /* 0x007800008b08783b */ /* 0x000fee0000000200 */
[C---:B-1----:R-:W-:Y:S08]  /*3590*/  HMMA.16816.F32.BF16 R44, R80.reuse, R4, R44 ;  /* 0x00000004502c723c */ /* 0x042ff0000004182c */
[----:B------:R-:W-:Y:S01]  /*35a0*/  HMMA.16816.F32.BF16 R40, R80, R6, R40 ;  /* 0x000000065028723c */ /* 0x000fe20000041828 */
[----:B------:R-:W1:Y:S01]  /*35b0*/  LDSM.16.M88.4 R4, [R143+0x2000] ;  /* 0x002000008f04783b */ /* 0x000e620000000200 */
[----:B------:R-:W-:-:S06]  /*35c0*/  DEPBAR.LE SB0, 0x0 ;  /* 0x000080000000791a */ /* 0x000fcc0000000000 */
[C---:B------:R-:W-:Y:S08]  /*35d0*/  HMMA.16816.F32.BF16 R28, R80.reuse, R90, R28 ;  /* 0x0000005a501c723c */ /* 0x040ff0000004181c */
[C---:B------:R-:W-:Y:S08]  /*35e0*/  HMMA.16816.F32.BF16 R36, R80.reuse, R84, R36 ;  /* 0x000000545024723c */ /* 0x040ff00000041824 */
[C---:B------:R-:W-:Y:S08]  /*35f0*/  HMMA.16816.F32.BF16 R32, R80.reuse, R86, R32 ;  /* 0x000000565020723c */ /* 0x040ff00000041820 */
[----:B------:R-:W-:Y:S08]  /*3600*/  HMMA.16816.F32.BF16 R76, R80, R88, R76 ;  /* 0x00000058504c723c */ /* 0x000ff0000004184c */
[C---:B-----5:R-:W-:Y:S08]  /*3610*/  HMMA.16816.F32.BF16 R28, R72.reuse, R58, R28 ;  /* 0x0000003a481c723c */ /* 0x060ff0000004181c */
        /* <DEDUP_REMOVED lines=8> */
[----:B------:R-:W-:-:S07]  /*36a0*/  IMAD.IADD R10, R93, 0x1, R132 ;  /* 0x000000015d0a7824 */ /* 0x000fce00078e0284 */
[----:B------:R-:W-:Y:S01]  /*36b0*/  HMMA.16816.F32.BF16 R36, R4, R12, R36 ;  /* 0x0000000c0424723c */ /* 0x000fe20000041824 */
[----:B------:R-:W-:-:S05]  /*36c0*/  VIADD R12, R10, 0x38 ;  /* 0x000000380a0c7836 */ /* 0x000fca0000000000 */
[----:B------:R-:W-:Y:S02]  /*36d0*/  I2FP.F32.U32 R11, R12 ;  /* 0x0000000c000b7245 */ /* 0x000fe40000201000 */
[C---:B------:R-:W-:Y:S01]  /*36e0*/  HMMA.16816.F32.BF16 R52, R4.reuse, R20, R52 ;  /* 0x000000140434723c */ /* 0x040fe20000041834 */
[----:B------:R-:W-:Y:S01]  /*36f0*/  ISETP.GE.AND P5, PT, R12, R135, PT ;  /* 0x000000870c00720c */ /* 0x000fe20003fa6270 */
[----:B------:R-:W-:Y:S02]  /*3700*/  VIADD R20, R10, 0x21 ;  /* 0x000000210a147836 */ /* 0x000fe40000000000 */
[CC--:B------:R-:W-:Y:S01]  /*3710*/  FFMA.FTZ R28, R0.reuse, R11.reuse, R28 ;  /* 0x0000000b001c7223 */ /* 0x0c0fe2000001001c */
[----:B------:R-:W-:Y:S01]  /*3720*/  FFMA.FTZ R30, R0, R11, R30 ;  /* 0x0000000b001e7223 */ /* 0x000fe2000001001e */
[----:B------:R-:W-:Y:S01]  /*3730*/  ISETP.GE.AND P2, PT, R12, R134, PT ;  /* 0x000000860c00720c */ /* 0x000fe20003f46270 */
[----:B------:R-:W-:Y:S01]  /*3740*/  VIADD R12, R10, 0x19 ;  /* 0x000000190a0c7836 */ /* 0x000fe20000000000 */
[----:B------:R-:W-:Y:S01]  /*3750*/  HMMA.16816.F32.BF16 R48, R4, R22, R48 ;  /* 0x000000160430723c */ /* 0x000fe20000041830 */
[----:B------:R-:W-:Y:S01]  /*3760*/  FSEL R119, R28, -INF , !P5 ;  /* 0xff8000001c777808 */ /* 0x000fe20006800000 */
[----:B------:R-:W-:Y:S01]  /*3770*/  VIADD R21, R10, 0x28 ;  /* 0x000000280a157836 */ /* 0x000fe20000000000 */
[----:B------:R-:W-:-:S05]  /*3780*/  FSEL R114, R30, -INF , !P2 ;  /* 0xff8000001e727808 */ /* 0x000fca0005000000 */
[C---:B------:R-:W-:Y:S08]  /*3790*/  HMMA.16816.F32.BF16 R44, R4.reuse, R16, R44 ;  /* 0x00000010042c723c */ /* 0x040ff0000004182c */
[----:B------:R-:W-:Y:S01]  /*37a0*/  HMMA.16816.F32.BF16 R40, R4, R18, R40 ;  /* 0x000000120428723c */ /* 0x000fe20000041828 */
[C---:B------:R-:W-:Y:S02]  /*37b0*/  VIADD R18, R10.reuse, 0x1 ;  /* 0x000000010a127836 */ /* 0x040fe40000000000 */
[----:B------:R-:W-:Y:S01]  /*37c0*/  VIADD R19, R10, 0x20 ;  /* 0x000000200a137836 */ /* 0x000fe20000000000 */
[----:B------:R-:W-:Y:S02]  /*37d0*/  BAR.SYNC.DEFER_BLOCKING 0x0 ;  /* 0x0000000000007b1d */ /* 0x000fe40000010000 */
[----:B------:R-:W-:-:S02]  /*37e0*/  ISETP.GE.AND P4, PT, R18, R135, PT ;  /* 0x000000871200720c */ /* 0x000fc40003f86270 */
[----:B------:R-:W-:Y:S01]  /*37f0*/  HMMA.16816.F32.BF16 R32, R4, R14, R32 ;  /* 0x0000000e0420723c */ /* 0x000fe20000041820 */
[----:B------:R-:W-:Y:S01]  /*3800*/  ISETP.GE.AND P1, PT, R18, R134, PT ;  /* 0x000000861200720c */ /* 0x000fe20003f26270 */
[----:B------:R-:W-:Y:S01]  /*3810*/  VIADD R14, R10, 0x11 ;  /* 0x000000110a0e7836 */ /* 0x000fe20000000000 */
[----:B------:R-:W-:-:S05]  /*3820*/  I2FP.F32.U32 R18, R18 ;  /* 0x0000001200127245 */ /* 0x000fca0000201000 */
[----:B------:R-:W-:Y:S01]  /*3830*/  HMMA.16816.F32.BF16 R76, R4, R8, R76 ;  /* 0x00000008044c723c */ /* 0x000fe2000004184c */
[----:B------:R-:W-:Y:S02]  /*3840*/  VIADD R5, R10, 0x8 ;  /* 0x000000080a057836 */ /* 0x000fe40000000000 */
[-C--:B------:R-:W-:Y:S01]  /*3850*/  FFMA.FTZ R17, R0, R18.reuse, R53 ;  /* 0x0000001200117223 */ /* 0x080fe20000010035 */
[----:B------:R-:W-:Y:S02]  /*3860*/  VIADD R6, R10, 0x9 ;  /* 0x000000090a067836 */ /* 0x000fe40000000000 */
[----:B------:R-:W-:Y:S01]  /*3870*/  FFMA.FTZ R18, R0, R18, R55 ;  /* 0x0000001200127223 */ /* 0x000fe20000010037 */
[----:B------:R-:W-:Y:S01]  /*3880*/  VIADD R9, R10, 0x18 ;  /* 0x000000180a097836 */ /* 0x000fe20000000000 */
[C---:B------:R-:W-:Y:S02]  /*3890*/  ISETP.GE.AND P0, PT, R5.reuse, R135, PT ;  /* 0x000000870500720c */ /* 0x040fe40003f06270 */
[----:B------:R-:W-:-:S02]  /*38a0*/  ISETP.GE.AND P6, PT, R5, R134, PT ;  /* 0x000000860500720c */ /* 0x000fc40003fc6270 */
[----:B------:R-:W-:Y:S02]  /*38b0*/  I2FP.F32.U32 R5, R5 ;  /* 0x0000000500057245 */ /* 0x000fe40000201000 */
[C---:B------:R-:W-:Y:S02]  /*38c0*/  ISETP.GE.AND P3, PT, R6.reuse, R135, PT ;  /* 0x000000870600720c */ /* 0x040fe40003f66270 */
[----:B------:R-:W-:Y:S01]  /*38d0*/  ISETP.GE.AND P5, PT, R6, R134, PT ;  /* 0x000000860600720c */ /* 0x000fe20003fa6270 */
[CC--:B------:R-:W-:Y:S01]  /*38e0*/  FFMA.FTZ R15, R0.reuse, R5.reuse, R48 ;  /* 0x00000005000f7223 */ /* 0x0c0fe20000010030 */
[----:B------:R-:W-:Y:S01]  /*38f0*/  I2FP.F32.U32 R6, R6 ;  /* 0x0000000600067245 */ /* 0x000fe20000201000 */
[----:B------:R-:W-:Y:S01]  /*3900*/  FFMA.FTZ R4, R0, R5, R50 ;  /* 0x0000000500047223 */ /* 0x000fe20000010032 */
[----:B------:R-:W-:Y:S01]  /*3910*/  VIADD R5, R10, 0x10 ;  /* 0x000000100a057836 */ /* 0x000fe20000000000 */
[----:B------:R-:W-:Y:S02]  /*3920*/  FSEL R17, R17, -INF , !P4 ;  /* 0xff80000011117808 */ /* 0x000fe40006000000 */
[-C--:B------:R-:W-:Y:S01]  /*3930*/  FFMA.FTZ R13, R0, R6.reuse, R49 ;  /* 0x00000006000d7223 */ /* 0x080fe20000010031 */
[----:B------:R-:W-:Y:S01]  /*3940*/  FSEL R18, R18, -INF , !P1 ;  /* 0xff80000012127808 */ /* 0x000fe20004800000 */
[----:B------:R-:W-:Y:S01]  /*3950*/  FFMA.FTZ R6, R0, R6, R51 ;  /* 0x0000000600067223 */ /* 0x000fe20000010033 */
[----:B------:R-:W-:-:S02]  /*3960*/  ISETP.GE.AND P2, PT, R5, R135, PT ;  /* 0x000000870500720c */ /* 0x000fc40003f46270 */
[-C--:B------:R-:W-:Y:S02]  /*3970*/  ISETP.GE.AND P4, PT, R5, R134.reuse, PT ;  /* 0x000000860500720c */ /* 0x080fe40003f86270 */
[----:B------:R-:W-:Y:S02]  /*3980*/  FSEL R15, R15, -INF , !P0 ;  /* 0xff8000000f0f7808 */ /* 0x000fe40004000000 */
[----:B------:R-:W-:Y:S02]  /*3990*/  I2FP.F32.U32 R5, R5 ;  /* 0x0000000500057245 */ /* 0x000fe40000201000 */
[C---:B------:R-:W-:Y:S02]  /*39a0*/  ISETP.GE.AND P1, PT, R14.reuse, R135, PT ;  /* 0x000000870e00720c */ /* 0x040fe40003f26270 */
[----:B------:R-:W-:Y:S01]  /*39b0*/  ISETP.GE.AND P0, PT, R14, R134, PT ;  /* 0x000000860e00720c */ /* 0x000fe20003f06270 */
[-C--:B------:R-:W-:Y:S01]  /*39c0*/  FFMA.FTZ R11, R0, R5.reuse, R44 ;  /* 0x00000005000b7223 */ /* 0x080fe2000001002c */
[----:B------:R-:W-:Y:S01]  /*39d0*/  FSEL R4, R4, -INF , !P6 ;  /* 0xff80000004047808 */ /* 0x000fe20007000000 */
[----:B------:R-:W-:Y:S01]  /*39e0*/  FFMA.FTZ R8, R0, R5, R46 ;  /* 0x0000000500087223 */ /* 0x000fe2000001002e */
[----:B------:R-:W-:-:S02]  /*39f0*/  FSEL R13, R13, -INF , !P3 ;  /* 0xff8000000d0d7808 */ /* 0x000fc40005800000 */
[----:B------:R-:W-:Y:S02]  /*3a00*/  I2FP.F32.U32 R14, R14 ;  /* 0x0000000e000e7245 */ /* 0x000fe40000201000 */
[C---:B------:R-:W-:Y:S02]  /*3a10*/  ISETP.GE.AND P6, PT, R9.reuse, R135, PT ;  /* 0x000000870900720c */ /* 0x040fe40003fc6270 */
[----:B------:R-:W-:Y:S01]  /*3a20*/  ISETP.GE.AND P3, PT, R9, R134, PT ;  /* 0x000000860900720c */ /* 0x000fe20003f66270 */
[CC--:B------:R-:W-:Y:S01]  /*3a30*/  FFMA.FTZ R7, R0.reuse, R14.reuse, R45 ;  /* 0x0000000e00077223 */ /* 0x0c0fe2000001002d */
[----:B------:R-:W-:Y:S01]  /*3a40*/  I2FP.F32.U32 R9, R9 ;  /* 0x0000000900097245 */ /* 0x000fe20000201000 */
[----:B------:R-:W-:Y:S01]  /*3a50*/  FFMA.FTZ R14, R0, R14, R47 ;  /* 0x0000000e000e7223 */ /* 0x000fe2000001002f */
[----:B------:R-:W-:Y:S02]  /*3a60*/  FSEL R6, R6, -INF , !P5 ;  /* 0xff80000006067808 */ /* 0x000fe40006800000 */
[----:B------:R-:W-:Y:S01]  /*3a70*/  FSEL R11, R11, -INF , !P2 ;  /* 0xff8000000b0b7808 */ /* 0x000fe20005000000 */
[----:B------:R-:W-:Y:S01]  /*3a80*/  FFMA.FTZ R5, R0, R9, R40 ;  /* 0x0000000900057223 */ /* 0x000fe20000010028 */
[----:B------:R-:W-:Y:S01]  /*3a90*/  ISETP.GE.AND P5, PT, R12, R135, PT ;  /* 0x000000870c00720c */ /* 0x000fe20003fa6270 */
[----:B------:R-:W-:Y:S01]  /*3aa0*/  FFMA.FTZ R16, R0, R9, R42 ;  /* 0x0000000900107223 */ /* 0x000fe2000001002a */
[----:B------:R-:W-:-:S02]  /*3ab0*/  ISETP.GE.AND P2, PT, R12, R134, PT ;  /* 0x000000860c00720c */ /* 0x000fc40003f46270 */
[----:B------:R-:W-:Y:S02]  /*3ac0*/  I2FP.F32.U32 R12, R12 ;  /* 0x0000000c000c7245 */ /* 0x000fe40000201000 */
[----:B------:R-:W-:Y:S02]  /*3ad0*/  FSEL R8, R8, -INF , !P4 ;  /* 0xff80000008087808 */ /* 0x000fe40006000000 */
[----:B------:R-:W-:Y:S01]  /*3ae0*/  FSEL R7, R7, -INF , !P1 ;  /* 0xff80000007077808 */ /* 0x000fe20004800000 */
[-C--:B------:R-:W-:Y:S01]  /*3af0*/  FFMA.FTZ R9, R0, R12.reuse, R41 ;  /* 0x0000000c00097223 */ /* 0x080fe20000010029 */
[----:B------:R-:W-:Y:S01]  /*3b00*/  FSEL R14, R14, -INF , !P0 ;  /* 0xff8000000e0e7808 */ /* 0x000fe20004000000 */
[----:B------:R-:W-:Y:S01]  /*3b10*/  FFMA.FTZ R12, R0, R12, R43 ;  /* 0x0000000c000c7223 */ /* 0x000fe2000001002b */
[----:B------:R-:W-:Y:S02]  /*3b20*/  FSEL R5, R5, -INF , !P6 ;  /* 0xff80000005057808 */ /* 0x000fe40007000000 */
[----:B------:R-:W-:-:S02]  /*3b30*/  ISETP.GE.AND P4, PT, R19, R135, PT ;  /* 0x000000871300720c */ /* 0x000fc40003f86270 */
[-C--:B------:R-:W-:Y:S02]  /*3b40*/  ISETP.GE.AND P1, PT, R19, R134.reuse, PT ;  /* 0x000000861300720c */ /* 0x080fe40003f26270 */
[C---:B------:R-:W-:Y:S02]  /*3b50*/  ISETP.GE.AND P0, PT, R20.reuse, R135, PT ;  /* 0x000000871400720c */ /* 0x040fe40003f06270 */
[----:B------:R-:W-:Y:S02]  /*3b60*/  ISETP.GE.AND P6, PT, R20, R134, PT ;  /* 0x000000861400720c */ /* 0x000fe40003fc6270 */
[----:B------:R-:W-:Y:S02]  /*3b70*/  I2FP.F32.U32 R19, R19 ;  /* 0x0000001300137245 */ /* 0x000fe40000201000 */
[----:B------:R-:W-:Y:S02]  /*3b80*/  I2FP.F32.U32 R20, R20 ;  /* 0x0000001400147245 */ /* 0x000fe40000201000 */
[----:B------:R-:W-:Y:S01]  /*3b90*/  FSEL R16, R16, -INF , !P3 ;  /* 0xff80000010107808 */ /* 0x000fe20005800000 */
[CC--:B------:R-:W-:Y:S01]  /*3ba0*/  FFMA.FTZ R36, R0.reuse, R19.reuse, R36 ;  /* 0x0000001300247223 */ /* 0x0c0fe20000010024 */
[C---:B------:R-:W-:Y:S01]  /*3bb0*/  FFMA.FTZ R38, R0.reuse, R19, R38 ;  /* 0x0000001300267223 */ /* 0x040fe20000010026 */
[----:B------:R-:W-:Y:S01]  /*3bc0*/  FFMA.FTZ R37, R0, R20, R37 ;  /* 0x0000001400257223 */ /* 0x000fe20000010025 */
[----:B------:R-:W-:-:S02]  /*3bd0*/  VIADD R19, R10, 0x30 ;  /* 0x000000300a137836 */ /* 0x000fc40000000000 */
[----:B------:R-:W-:Y:S01]  /*3be0*/  FFMA.FTZ R39, R0, R20, R39 ;  /* 0x0000001400277223 */ /* 0x000fe20000010027 */
[----:B------:R-:W-:Y:S01]  /*3bf0*/  FSEL R9, R9, -INF , !P5 ;  /* 0xff80000009097808 */ /* 0x000fe20006800000 */
[----:B------:R-:W-:Y:S01]  /*3c00*/  VIADD R20, R10, 0x29 ;  /* 0x000000290a147836 */ /* 0x000fe20000000000 */
[C---:B------:R-:W-:Y:S02]  /*3c10*/  ISETP.GE.AND P3, PT, R21.reuse, R135, PT ;  /* 0x000000871500720c */ /* 0x040fe40003f66270 */
[-C--:B------:R-:W-:Y:S02]  /*3c20*/  ISETP.GE.AND P5, PT, R21, R134.reuse, PT ;  /* 0x000000861500720c */ /* 0x080fe40003fa6270 */
[----:B------:R-:W-:Y:S02]  /*3c30*/  I2FP.F32.U32 R21, R21 ;  /* 0x0000001500157245 */ /* 0x000fe40000201000 */
[----:B------:R-:W-:Y:S02]  /*3c40*/  FSEL R116, R38, -INF , !P1 ;  /* 0xff80000026747808 */ /* 0x000fe40004800000 */
[----:B------:R-:W-:Y:S01]  /*3c50*/  FSEL R109, R37, -INF , !P0 ;  /* 0xff800000256d7808 */ /* 0x000fe20004000000 */
[C---:B------:R-:W-:Y:S01]  /*3c60*/  FFMA.FTZ R32, R0.reuse, R21, R32 ;  /* 0x0000001500207223 */ /* 0x040fe20000010020 */
[C---:B------:R-:W-:Y:S01]  /*3c70*/  ISETP.GE.AND P1, PT, R19.reuse, R135, PT ;  /* 0x000000871300720c */ /* 0x040fe20003f26270 */
[----:B------:R-:W-:Y:S01]  /*3c80*/  FFMA.FTZ R34, R0, R21, R34 ;  /* 0x0000001500227223 */ /* 0x000fe20000010022 */
[----:B------:R-:W-:-:S02]  /*3c90*/  ISETP.GE.AND P0, PT, R19, R134, PT ;  /* 0x000000861300720c */ /* 0x000fc40003f06270 */
[----:B------:R-:W-:Y:S02]  /*3ca0*/  I2FP.F32.U32 R19, R19 ;  /* 0x0000001300137245 */ /* 0x000fe40000201000 */
[----:B------:R-:W-:Y:S02]  /*3cb0*/  FSEL R12, R12, -INF , !P2 ;  /* 0xff8000000c0c7808 */ /* 0x000fe40005000000 */
[----:B------:R-:W-:Y:S01]  /*3cc0*/  FSEL R117, R36, -INF , !P4 ;  /* 0xff80000024757808 */ /* 0x000fe20006000000 */
[----:B------:R-:W-:Y:S01]  /*3cd0*/  FFMA.FTZ R78, R0, R19, R78 ;  /* 0x00000013004e7223 */ /* 0x000fe2000001004e */
[----:B------:R-:W-:Y:S01]  /*3ce0*/  ISETP.GE.AND P2, PT, R20, R135, PT ;  /* 0x000000871400720c */ /* 0x000fe20003f46270 */
[----:B------:R-:W-:Y:S01]  /*3cf0*/  FFMA.FTZ R76, R0, R19, R76 ;  /* 0x00000013004c7223 */ /* 0x000fe2000001004c */
[----:B------:R-:W-:Y:S02]  /*3d00*/  ISETP.GE.AND P4, PT, R20, R134, PT ;  /* 0x000000861400720c */ /* 0x000fe40003f86270 */
[----:B------:R-:W-:-:S02]  /*3d10*/  I2FP.F32.U32 R20, R20 ;  /* 0x0000001400147245 */ /* 0x000fc40000201000 */
[----:B------:R-:W-:Y:S02]  /*3d20*/  FSEL R128, R39, -INF , !P6 ;  /* 0xff80000027807808 */ /* 0x000fe40007000000 */
[----:B------:R-:W-:Y:S01]  /*3d30*/  FSEL R111, R32, -INF , !P3 ;  /* 0xff800000206f7808 */ /* 0x000fe20005800000 */
[CC--:B------:R-:W-:Y:S01]  /*3d40*/  FFMA.FTZ R33, R0.reuse, R20.reuse, R33 ;  /* 0x0000001400217223 */ /* 0x0c0fe20000010021 */
[----:B------:R-:W-:Y:S01]  /*3d50*/  FFMA.FTZ R35, R0, R20, R35 ;  /* 0x0000001400237223 */ /* 0x000fe20000010023 */
[C---:B------:R-:W-:Y:S01]  /*3d60*/  ISETP.GE.AND P6, PT, R10.reuse, R135, PT ;  /* 0x000000870a00720c */ /* 0x040fe20003fc6270 */
[C---:B------:R-:W-:Y:S01]  /*3d70*/  VIADD R20, R10.reuse, 0x31 ;  /* 0x000000310a147836 */ /* 0x040fe20000000000 */
[C---:B------:R-:W-:Y:S02]  /*3d80*/  ISETP.GE.AND P3, PT, R10.reuse, R134, PT ;  /* 0x000000860a00720c */ /* 0x040fe40003f66270 */
[----:B------:R-:W-:Y:S01]  /*3d90*/  I2FP.F32.U32 R19, R10 ;  /* 0x0000000a00137245 */ /* 0x000fe20000201000 */
[----:B------:R-:W-:Y:S01]  /*3da0*/  VIADD R10, R10, 0x39 ;  /* 0x000000390a0a7836 */ /* 0x000fe20000000000 */
[----:B------:R-:W-:-:S02]  /*3db0*/  FSEL R120, R78, -INF , !P0 ;  /* 0xff8000004e787808 */ /* 0x000fc40004000000 */
[----:B------:R-:W-:Y:S01]  /*3dc0*/  ISETP.NE.AND P0, PT, R133, 0x1, PT ;  /* 0x000000018500780c */ /* 0x000fe20003f05270 */
[-C--:B------:R-:W-:Y:S01]  /*3dd0*/  FFMA.FTZ R52, R0, R19.reuse, R52 ;  /* 0x0000001300347223 */ /* 0x080fe20000010034 */
[----:B------:R-:W-:Y:S01]  /*3de0*/  FSEL R126, R34, -INF , !P5 ;  /* 0xff800000227e7808 */ /* 0x000fe20006800000 */
[----:B------:R-:W-:Y:S01]  /*3df0*/  FFMA.FTZ R54, R0, R19, R54 ;  /* 0x0000001300367223 */ /* 0x000fe20000010036 */
[----:B------:R-:W-:Y:S02]  /*3e00*/  FSEL R113, R33, -INF , !P2 ;  /* 0xff80000021717808 */ /* 0x000fe40005000000 */
[----:B------:R-:W-:Y:S02]  /*3e10*/  FSEL R122, R35, -INF , !P4 ;  /* 0xff800000237a7808 */ /* 0x000fe40006000000 */
        /* <DEDUP_REMOVED lines=10> */
[CC--:B------:R-:W-:Y:S01]  /*3ec0*/  FFMA.FTZ R29, R0.reuse, R10.reuse, R29 ;  /* 0x0000000a001d7223 */ /* 0x0c0fe2000001001d */
[----:B------:R-:W-:Y:S01]  /*3ed0*/  FFMA.FTZ R31, R0, R10, R31 ;  /* 0x0000000a001f7223 */ /* 0x000fe2000001001f */
[----:B------:R-:W-:-:S02]  /*3ee0*/  FSEL R10, R54, -INF , !P3 ;  /* 0xff800000360a7808 */ /* 0x000fc40005800000 */
[----:B------:R-:W-:Y:S02]  /*3ef0*/  FSEL R123, R77, -INF , !P5 ;  /* 0xff8000004d7b7808 */ /* 0x000fe40006800000 */
        /* <DEDUP_REMOVED lines=15> */
.L_x_5671:
        /* <DEDUP_REMOVED lines=59> */
.L_x_5672:
        /* <DEDUP_REMOVED lines=14> */
[----:B------:R1:W-:Y:S02]  /*4480*/  @!P3 LDGSTS.E.BYPASS.LTC128B.128 [R157+0x4000], desc[UR16][R150.64] ;  /* 0x04000000969dbfae */ /* 0x0003e4000b981a10 */
[----:B------:R-:W-:Y:S02]  /*4490*/  @!P2 IMAD.MOV.U32 R20, RZ, RZ, R22 ;  /* 0x000000ffff14a224 */ /* 0x000fe400078e0016 */
[----:B------:R1:W-:Y:S01]  /*44a0*/  @P3 STS.128 [R157+0x4000], RZ ;  /* 0x004000ff9d003388 */ /* 0x0003e20000000c00 */
[----:B------:R-:W-:-:S03]  /*44b0*/  @!P2 IMAD.MOV.U32 R21, RZ, RZ, R23 ;  /* 0x000000ffff15a224 */ /* 0x000fc600078e0017 */
        /* <DEDUP_REMOVED lines=36> */
.L_x_5670:
        /* <DEDUP_REMOVED lines=17> */
[----:B------:R-:W-:Y:S01]  /*4810*/  IADD3 R142, PT, PT, R27, R26, RZ ;  /* 0x0000001a1b8e7210 */ /* 0x000fe20007ffe0ff */
[----:B------:R-:W2:Y:S01]  /*4820*/  SHFL.BFLY PT, R20, R23, 0x2, 0x1f ;  /* 0x0c401f0017147f89 */ /* 0x000ea200000e0000 */
[----:B------:R-:W-:-:S02]  /*4830*/  MOV R164, 0xffffffff ;  /* 0xffffffff00a47802 */ /* 0x000fc40000000f00 */
        /* <DEDUP_REMOVED lines=20> */
[----:B------:R-:W-:Y:S01]  /*4980*/  LDSM.16.MT88.4 R20, [R138+0x8800] ;  /* 0x008800008a14783b */ /* 0x000fe20000004200 */
        /* <DEDUP_REMOVED lines=20> */
[----:B------:R-:W2:Y:S01]  /*4ad0*/  LDSM.16.MT88.4 R8, [R142+0x8800] ;  /* 0x008800008e08783b */ /* 0x000ea20000004200 */
        /* <DEDUP_REMOVED lines=22> */
[----:B------:R-:W-:Y:S01]  /*4c40*/  FFMA.FTZ R119, R119, UR4, -R124 ;  /* 0x0000000477777c23 */ /* 0x000fe2000801087c */
[----:B------:R-:W-:Y:S01]  /*4c50*/  FFMA.FTZ R115, R112, UR4, -R115 ;  /* 0x0000000470737c23 */ /* 0x000fe20008010873 */
[----:B------:R-:W-:Y:S01]  /*4c60*/  FADD.FTZ R104, R105, R104 ;  /* 0x0000006869687221 */ /* 0x000fe20000010000 */
[----:B------:R-:W-:Y:S08]  /*4c70*/  MUFU.EX2 R107, R107 ;  /* 0x0000006b006b7308 */ /* 0x000ff00000000800 */
        /* <DEDUP_REMOVED lines=47> */
[----:B------:R-:W-:Y:S01]  /*4f70*/  F2FP.BF16.F32.PACK_AB R6, R26, R27 ;  /* 0x0000001b1a06723e */ /* 0x000fe200000010ff */
[----:B------:R-:W-:Y:S01]  /*4f80*/  FADD.FTZ R27, R27, R30 ;  /* 0x0000001e1b1b7221 */ /* 0x000fe20000010000 */
        /* <DEDUP_REMOVED lines=15> */
[----:B------:R-:W5:Y:S07]  /*5080*/  LDSM.16.MT88.4 R16, [R136+0xa800] ;  /* 0x00a800008810783b */ /* 0x000f6e0000004200 */
        /* <DEDUP_REMOVED lines=9> */
[C---:B-----5:R-:W-:Y:S08]  /*5120*/  HMMA.16816.F32.BF16 R88, R4.reuse, R16, R88 ;  /* 0x000000100458723c */ /* 0x060ff00000041858 */
        /* <DEDUP_REMOVED lines=18> */
[C---:B------:R-:W-:Y:S08]  /*5250*/  HMMA.16816.F32.BF16 R52, R4.reuse, R16, R52 ;  /* 0x000000100434723c */ /* 0x040ff00000041834 */
[C---:B----4-:R-:W-:Y:S08]  /*5260*/  HMMA.16816.F32.BF16 R60, R4.reuse, R12, R60 ;  /* 0x0000000c043c723c */ /* 0x050ff0000004183c */
[C---:B------:R-:W-:Y:S01]  /*5270*/  HMMA.16816.F32.BF16 R64, R4.reuse, R14, R64 ;  /* 0x0000000e0440723c */ /* 0x040fe20000041840 */
[----:B------:R-:W4:Y:S07]  /*5280*/  LDSM.16.MT88.4 R12, [R136+0xb000] ;  /* 0x00b00000880c783b */ /* 0x000f2e0000004200 */
[C---:B------:R-:W-:Y:S01]  /*5290*/  HMMA.16816.F32.BF16 R56, R4.reuse, R18, R56 ;  /* 0x000000120438723c */ /* 0x040fe20000041838 */
[----:B------:R-:W5:Y:S07]  /*52a0*/  LDSM.16.MT88.4 R16, [R138+0x9800] ;  /* 0x009800008a10783b */ /* 0x000f6e0000004200 */
[C---:B-1----:R-:W-:Y:S08]  /*52b0*/  HMMA.16816.F32.BF16 R76, R4.reuse, R20, R76 ;  /* 0x00000014044c723c */ /* 0x042ff0000004184c */
[C---:B--2---:R-:W-:Y:S08]  /*52c0*/  HMMA.16816.F32.BF16 R68, R4.reuse, R8, R68 ;  /* 0x000000080444723c */ /* 0x044ff00000041844 */
[C---:B------:R-:W-:Y:S01]  /*52d0*/  HMMA.16816.F32.BF16 R72, R4.reuse, R10, R72 ;  /* 0x0000000a0448723c */ /* 0x040fe20000041848 */
[----:B------:R-:W1:Y:S07]  /*52e0*/  LDSM.16.MT88.4 R8, [R142+0x9800] ;  /* 0x009800008e08783b */ /* 0x000e6e0000004200 */
[C---:B------:R-:W-:Y:S01]  /*52f0*/  HMMA.16816.F32.BF16 R80, R4.reuse, R22, R80 ;  /* 0x000000160450723c */ /* 0x040fe20000041850 */
[----:B------:R-:W-:Y:S07]  /*5300*/  LDSM.16.MT88.4 R20, [R136+0x9800] ;  /* 0x009800008814783b */ /* 0x000fee0000004200 */
[C---:B----4-:R-:W-:Y:S08]  /*5310*/  HMMA.16816.F32.BF16 R88, R4.reuse, R12, R88 ;  /* 0x0000000c0458723c */ /* 0x050ff00000041858 */
[----:B------:R-:W-:Y:S01]  /*5320*/  HMMA.16816.F32.BF16 R84, R4, R14, R84 ;  /* 0x0000000e0454723c */ /* 0x000fe20000041854 */
[----:B------:R-:W2:Y:S01]  /*5330*/  LDSM.16.MT88.4 R12, [R137+0x9800] ;  /* 0x00980000890c783b */ /* 0x000ea20000004200 */
[----:B------:R-:W-:-:S02]  /*5340*/  F2FP.BF16.F32.PACK_AB R4, R126, R125 ;  /* 0x0000007d7e04723e */ /* 0x000fc400000010ff */
[----:B---3--:R-:W-:Y:S02]  /*5350*/  F2FP.BF16.F32.PACK_AB R5, R121, R120 ;  /* 0x000000787905723e */ /* 0x008fe400000010ff */
[----:B------:R-:W-:Y:S02]  /*5360*/  F2FP.BF16.F32.PACK_AB R6, R168, R119 ;  /* 0x00000077a806723e */ /* 0x000fe400000010ff */
[----:B------:R-:W-:-:S07]  /*5370*/  F2FP.BF16.F32.PACK_AB R7, R115, R114 ;  /* 0x000000727307723e */ /* 0x000fce00000010ff */
        /* <DEDUP_REMOVED lines=16> */
[C---:B-1----:R-:W-:Y:S08]  /*5480*/  HMMA.16816.F32.BF16 R60, R4.reuse, R8, R60 ;  /* 0x00000008043c723c */ /* 0x042ff0000004183c */
        /* <DEDUP_REMOVED lines=93> */
.L_x_5674:
[----:B------:R-:W-:Y:S01]  /*5a60*/  UMOV UR6, URZ ;  /* 0x000000ff00067c82 */ /* 0x000fe20008000000 */
[----:B------:R-:W-:Y:S01]  /*5a70*/  IMAD.SHL.U32 R2, R24, 0x40, RZ ;  /* 0x0000004018027824 */ /* 0x000fe200078e00ff */
[----:B------:R-:W-:-:S05]  /*5a80*/  IADD3 R3, P0, PT, RZ, -UR6, RZ ;  /* 0x80000006ff037c10 */ /* 0x000fca000ff1e0ff */
[----:B------:R-:W-:-:S05]  /*5a90*/  IMAD.X R2, RZ, RZ, ~R2, P0 ;  /* 0x000000ffff027224 */ /* 0x000fca00000e0e02 */
[----:B------:R-:W-:-:S04]  /*5aa0*/  SHF.R.S64 R3, R3, 0x1f, R2 ;  /* 0x0000001f03037819 */ /* 0x000fc80000001002 */
[----:B------:R-:W-:-:S04]  /*5ab0*/  IADD3 R152, P0, PT, R3, R152, RZ ;  /* 0x0000009803987210 */ /* 0x000fc80007f1e0ff */
[----:B------:R-:W-:-:S09]  /*5ac0*/  LEA.HI.X.SX32 R153, R2, R153, 0x1, P0 ;  /* 0x0000009902997211 */ /* 0x000fd200000f0eff */
.L_x_5675:
        /* <DEDUP_REMOVED lines=54> */
[----:B-1----:R-:W-:-:S03]  /*5e30*/  IMAD.SHL.U32 R2, R133, 0x40, RZ ;  /* 0x0000004085027824 */ /* 0x002fc600078e00ff */
[----:B------:R-:W2:Y:S01]  /*5e40*/  LDSM.16.M88.4 R4, [R146+UR5+0x5000] ;  /* 0x005000059204783b */ /* 0x000ea20008000200 */
[----:B------:R-:W-:-:S03]  /*5e50*/  VIADD R3, R2, 0xffffffc0 ;  /* 0xffffffc002037836 */ /* 0x000fc60000000000 */
[----:B------:R-:W1:Y:S01]  /*5e60*/  LDSM.16.M88.4 R20, [R146+UR5+0x4000] ;  /* 0x004000059214783b */ /* 0x000e620008000200 */
[----:B------:R-:W-:-:S03]  /*5e70*/  IMAD.IADD R3, R3, 0x1, R132 ;  /* 0x0000000103037824 */ /* 0x000fc600078e0284 */
[----:B------:R-:W3:Y:S04]  /*5e80*/  LDSM.16.M88.4 R12, [R146+UR5+0x4800] ;  /* 0x00480005920c783b */ /* 0x000ee80008000200 */
[----:B------:R-:W4:Y:S04]  /*5e90*/  LDSM.16.M88.4 R124, [R146+UR5+0x5800] ;  /* 0x00580005927c783b */ /* 0x000f280008000200 */
        /* <DEDUP_REMOVED lines=8> */
[C---:B------:R-:W-:Y:S08]  /*5f20*/  HMMA.16816.F32.BF16 R4, R116.reuse, R6, RZ ;  /* 0x000000067404723c */ /* 0x040ff000000418ff */
[C---:B-1----:R-:W-:Y:S08]  /*5f30*/  HMMA.16816.F32.BF16 R24, R116.reuse, R20, RZ ;  /* 0x000000147418723c */ /* 0x042ff000000418ff */
[C---:B---3--:R-:W-:Y:S08]  /*5f40*/  HMMA.16816.F32.BF16 R16, R116.reuse, R12, RZ ;  /* 0x0000000c7410723c */ /* 0x048ff000000418ff */
[C---:B------:R-:W-:Y:S08]  /*5f50*/  HMMA.16816.F32.BF16 R20, R116.reuse, R22, RZ ;  /* 0x000000167414723c */ /* 0x040ff000000418ff */
        /* <DEDUP_REMOVED lines=32> */
[----:B------:R-:W4:Y:S07]  /*6160*/  LDSM.16.M88.4 R28, [R146+UR5+0x6800] ;  /* 0x00680005921c783b */ /* 0x000f2e0008000200 */
[C---:B-1----:R-:W-:Y:S08]  /*6170*/  HMMA.16816.F32.BF16 R16, R104.reuse, R128, R16 ;  /* 0x000000806810723c */ /* 0x042ff00000041810 */
[C---:B------:R-:W-:Y:S01]  /*6180*/  HMMA.16816.F32.BF16 R12, R104.reuse, R130, R12 ;  /* 0x00000082680c723c */ /* 0x040fe2000004180c */
[----:B------:R-:W-:Y:S07]  /*6190*/  LDSM.16.M88.4 R128, [R145+0x2000] ;  /* 0x002000009180783b */ /* 0x000fee0000000200 */
[C---:B-----5:R-:W-:Y:S08]  /*61a0*/  HMMA.16816.F32.BF16 R8, R104.reuse, R124, R8 ;  /* 0x0000007c6808723c */ /* 0x060ff00000041808 */
[C---:B------:R-:W-:Y:S01]  /*61b0*/  HMMA.16816.F32.BF16 R4, R104.reuse, R126, R4 ;  /* 0x0000007e6804723c */ /* 0x040fe20000041804 */
[----:B------:R-:W1:Y:S07]  /*61c0*/  LDSM.16.M88.4 R124, [R146+UR5+0x7000] ;  /* 0x00700005927c783b */ /* 0x000e6e0008000200 */
[C---:B--2---:R-:W-:Y:S08]  /*61d0*/  HMMA.16816.F32.BF16 R120, R104.reuse, R112, R120 ;  /* 0x000000706878723c */ /* 0x044ff00000041878 */
[----:B------:R-:W-:Y:S01]  /*61e0*/  HMMA.16816.F32.BF16 R116, R104, R114, R116 ;  /* 0x000000726874723c */ /* 0x000fe20000041874 */
[----:B------:R-:W2:Y:S04]  /*61f0*/  LDSM.16.M88.4 R112, [R146+UR5+0x7800] ;  /* 0x007800059270783b */ /* 0x000ea80008000200 */
[----:B------:R-:W5:Y:S03]  /*6200*/  LDSM.16.M88.4 R104, [R141+0x6000] ;  /* 0x006000008d68783b */ /* 0x000f660000000200 */
[C---:B---3--:R-:W-:Y:S08]  /*6210*/  HMMA.16816.F32.BF16 R24, R108.reuse, R32, R24 ;  /* 0x000000206c18723c */ /* 0x048ff00000041818 */
        /* <DEDUP_REMOVED lines=12> */
[C---:B-----5:R-:W-:Y:S08]  /*62e0*/  HMMA.16816.F32.BF16 R24, R128.reuse, R104, R24 ;  /* 0x000000688018723c */ /* 0x060ff00000041818 */
        /* <DEDUP_REMOVED lines=8> */
[C---:B-1----:R-:W-:Y:S08]  /*6370*/  HMMA.16816.F32.BF16 R120, R128.reuse, R124, R120 ;  /* 0x0000007c8078723c */ /* 0x042ff00000041878 */
[----:B------:R-:W-:Y:S08]  /*6380*/  HMMA.16816.F32.BF16 R116, R128, R126, R116 ;  /* 0x0000007e8074723c */ /* 0x000ff00000041874 */
[C---:B--2---:R-:W-:Y:S08]  /*6390*/  HMMA.16816.F32.BF16 R16, R112.reuse, R104, R16 ;  /* 0x000000687010723c */ /* 0x044ff00000041810 */
[C---:B------:R-:W-:Y:S01]  /*63a0*/  HMMA.16816.F32.BF16 R12, R112.reuse, R106, R12 ;  /* 0x0000006a700c723c */ /* 0x040fe2000004180c */
[----:B------:R-:W-:Y:S07]  /*63b0*/  LDSM.16.M88.4 R104, [R143+0x2000] ;  /* 0x002000008f68783b */ /* 0x000fee0000000200 */
[C---:B---3--:R-:W-:Y:S08]  /*63c0*/  HMMA.16816.F32.BF16 R8, R112.reuse, R32, R8 ;  /* 0x000000207008723c */ /* 0x048ff00000041808 */
[C---:B------:R-:W-:Y:S01]  /*63d0*/  HMMA.16816.F32.BF16 R4, R112.reuse, R34, R4 ;  /* 0x000000227004723c */ /* 0x040fe20000041804 */
[----:B------:R-:W1:Y:S07]  /*63e0*/  LDSM.16.M88.4 R32, [R139+0x6000] ;  /* 0x006000008b20783b */ /* 0x000e6e0000000200 */
[C---:B----4-:R-:W-:Y:S08]  /*63f0*/  HMMA.16816.F32.BF16 R120, R112.reuse, R28, R120 ;  /* 0x0000001c7078723c */ /* 0x050ff00000041878 */
[C---:B------:R-:W-:Y:S01]  /*6400*/  HMMA.16816.F32.BF16 R116, R112.reuse, R30, R116 ;  /* 0x0000001e7074723c */ /* 0x040fe20000041874 */
[----:B------:R-:W2:Y:S07]  /*6410*/  LDSM.16.M88.4 R28, [R139+0x7800] ;  /* 0x007800008b1c783b */ /* 0x000eae0000000200 */
[C---:B------:R-:W-:Y:S08]  /*6420*/  HMMA.16816.F32.BF16 R24, R112.reuse, R108, R24 ;  /* 0x0000006c7018723c */ /* 0x040ff00000041818 */
[----:B------:R-:W-:Y:S01]  /*6430*/  HMMA.16816.F32.BF16 R20, R112, R110, R20 ;  /* 0x0000006e7014723c */ /* 0x000fe20000041814 */
[----:B------:R-:W3:Y:S04]  /*6440*/  LDSM.16.M88.4 R108, [R139+0x6800] ;  /* 0x006800008b6c783b */ /* 0x000ee80000000200 */
[----:B------:R-:W4:Y:S01]  /*6450*/  LDSM.16.M88.4 R112, [R139+0x7000] ;  /* 0x007000008b70783b */ /* 0x000f220000000200 */
[----:B------:R-:W-:-:S06]  /*6460*/  DEPBAR.LE SB0, 0x0 ;  /* 0x000080000000791a */ /* 0x000fcc0000000000 */
[----:B-1----:R-:W-:Y:S01]  /*6470*/  HMMA.16816.F32.BF16 R24, R104, R32, R24 ;  /* 0x000000206818723c */ /* 0x002fe20000041818 */
[----:B------:R-:W-:-:S05]  /*6480*/  VIADD R33, R3, 0xfffffff8 ;  /* 0xfffffff803217836 */ /* 0x000fca0000000000 */
[C---:B------:R-:W-:Y:S02]  /*6490*/  ISETP.GE.AND P6, PT, R33.reuse, R135, PT ;  /* 0x000000872100720c */ /* 0x040fe40003fc6270 */
[C---:B------:R-:W-:Y:S01]  /*64a0*/  HMMA.16816.F32.BF16 R20, R104.reuse, R34, R20 ;  /* 0x000000226814723c */ /* 0x040fe20000041814 */
[----:B------:R-:W-:Y:S01]  /*64b0*/  ISETP.GE.AND P5, PT, R33, R134, PT ;  /* 0x000000862100720c */ /* 0x000fe20003fa6270 */
[C---:B------:R-:W-:Y:S01]  /*64c0*/  VIADD R34, R3.reuse, 0xffffffc1 ;  /* 0xffffffc103227836 */ /* 0x040fe20000000000 */
[----:B------:R-:W-:Y:S01]  /*64d0*/  I2FP.F32.U32 R33, R33 ;  /* 0x0000002100217245 */ /* 0x000fe20000201000 */
[C---:B------:R-:W-:Y:S01]  /*64e0*/  VIADD R35, R3.reuse, 0xffffffc8 ;  /* 0xffffffc803237836 */ /* 0x040fe20000000000 */
[----:B------:R-:W-:Y:S02]  /*64f0*/  BAR.SYNC.DEFER_BLOCKING 0x0 ;  /* 0x0000000000007b1d */ /* 0x000fe40000010000 */
[----:B------:R-:W-:Y:S01]  /*6500*/  ISETP.GE.AND P0, PT, R34, R135, PT ;  /* 0x000000872200720c */ /* 0x000fe20003f06270 */
[----:B--2---:R-:W-:Y:S01]  /*6510*/  HMMA.16816.F32.BF16 R116, R104, R30, R116 ;  /* 0x0000001e6874723c */ /* 0x004fe20000041874 */
[----:B------:R-:W-:-:S05]  /*6520*/  VIADD R30, R3, 0xffffffc0 ;  /* 0xffffffc0031e7836 */ /* 0x000fca0000000000 */
[----:B------:R-:W-:Y:S02]  /*6530*/  I2FP.F32.U32 R31, R30 ;  /* 0x0000001e001f7245 */ /* 0x000fe40000201000 */
[C---:B------:R-:W-:Y:S01]  /*6540*/  ISETP.GE.AND P2, PT, R30.reuse, R135, PT ;  /* 0x000000871e00720c */ /* 0x040fe20003f46270 */
[----:B------:R-:W-:Y:S01]  /*6550*/  HMMA.16816.F32.BF16 R120, R104, R28, R120 ;  /* 0x0000001c6878723c */ /* 0x000fe20000041878 */
[----:B------:R-:W-:Y:S01]  /*6560*/  ISETP.GE.AND P1, PT, R30, R134, PT ;  /* 0x000000861e00720c */ /* 0x000fe20003f26270 */
[CC--:B------:R-:W-:Y:S01]  /*6570*/  FFMA.FTZ R32, R0.reuse, R31.reuse, R24 ;  /* 0x0000001f00207223 */ /* 0x0c0fe20000010018 */
[----:B------:R-:W-:Y:S01]  /*6580*/  FFMA.FTZ R26, R0, R31, R26 ;  /* 0x0000001f001a7223 */ /* 0x000fe2000001001a */
[----:B------:R-:W-:-:S03]  /*6590*/  VIADD R30, R3, 0xffffffc9 ;  /* 0xffffffc9031e7836 */ /* 0x000fc60000000000 */
[----:B------:R-:W-:Y:S01]  /*65a0*/  FSEL R31, R32, -INF , !P2 ;  /* 0xff800000201f7808 */ /* 0x000fe20005000000 */
[C---:B---3--:R-:W-:Y:S01]  /*65b0*/  HMMA.16816.F32.BF16 R16, R104.reuse, R108, R16 ;  /* 0x0000006c6810723c */ /* 0x048fe20000041810 */
[----:B------:R-:W-:Y:S01]  /*65c0*/  ISETP.GE.AND P2, PT, R34, R134, PT ;  /* 0x000000862200720c */ /* 0x000fe20003f46270 */
[CC--:B------:R-:W-:Y:S01]  /*65d0*/  FFMA.FTZ R116, R0.reuse, R33.reuse, R116 ;  /* 0x0000002100747223 */ /* 0x0c0fe20000010074 */
[----:B------:R-:W-:Y:S01]  /*65e0*/  I2FP.F32.U32 R32, R34 ;  /* 0x0000002200207245 */ /* 0x000fe20000201000 */
[----:B------:R-:W-:Y:S01]  /*65f0*/  FFMA.FTZ R24, R0, R33, R118 ;  /* 0x0000002100187223 */ /* 0x000fe20000010076 */
[----:B------:R-:W-:Y:S02]  /*6600*/  FSEL R34, R26, -INF , !P1 ;  /* 0xff8000001a227808 */ /* 0x000fe40004800000 */
[----:B------:R-:W-:Y:S01]  /*6610*/  FSEL R26, R116, -INF , !P6 ;  /* 0xff800000741a7808 */ /* 0x000fe20007000000 */
[CC--:B------:R-:W-:Y:S01]  /*6620*/  FFMA.FTZ R33, R0.reuse, R32.reuse, R25 ;  /* 0x0000002000217223 */ /* 0x0c0fe20000010019 */
[C---:B------:R-:W-:Y:S01]  /*6630*/  ISETP.GE.AND P1, PT, R35.reuse, R135, PT ;  /* 0x000000872300720c */ /* 0x040fe20003f26270 */
[----:B------:R-:W-:Y:S01]  /*6640*/  FFMA.FTZ R27, R0, R32, R27 ;  /* 0x00000020001b7223 */ /* 0x000fe2000001001b */
[----:B------:R-:W-:Y:S01]  /*6650*/  ISETP.GE.AND P6, PT, R35, R134, PT ;  /* 0x000000862300720c */ /* 0x000fe20003fc6270 */
[----:B------:R-:W-:Y:S01]  /*6660*/  VIADD R25, R3, 0xffffffd0 ;  /* 0xffffffd003197836 */ /* 0x000fe20000000000 */
[----:B------:R-:W-:Y:S01]  /*6670*/  I2FP.F32.U32 R35, R35 ;  /* 0x0000002300237245 */ /* 0x000fe20000201000 */
[----:B------:R-:W-:Y:S01]  /*6680*/  HMMA.16816.F32.BF16 R12, R104, R110, R12 ;  /* 0x0000006e680c723c */ /* 0x000fe2000004180c */
[----:B------:R-:W-:-:S02]  /*6690*/  FSEL R108, R27, -INF , !P2 ;  /* 0xff8000001b6c7808 */ /* 0x000fc40005000000 */
[C---:B------:R-:W-:Y:S01]  /*66a0*/  ISETP.GE.AND P2, PT, R25.reuse, R135, PT ;  /* 0x000000871900720c */ /* 0x040fe20003f46270 */
[CC--:B------:R-:W-:Y:S01]  /*66b0*/  FFMA.FTZ R32, R0.reuse, R35.reuse, R20 ;  /* 0x0000002300207223 */ /* 0x0c0fe20000010014 */
[----:B------:R-:W-:Y:S01]  /*66c0*/  I2FP.F32.U32 R20, R30 ;  /* 0x0000001e00147245 */ /* 0x000fe20000201000 */
[----:B------:R-:W-:Y:S01]  /*66d0*/  FFMA.FTZ R22, R0, R35, R22 ;  /* 0x0000002300167223 */ /* 0x000fe20000010016 */
[----:B------:R-:W-:Y:S01]  /*66e0*/  FSEL R24, R24, -INF , !P5 ;  /* 0xff80000018187808 */ /* 0x000fe20006800000 */
[C---:B----4-:R-:W-:Y:S01]  /*66f0*/  HMMA.16816.F32.BF16 R8, R104.reuse, R112, R8 ;  /* 0x000000706808723c */ /* 0x050fe20000041808 */
[----:B------:R-:W-:Y:S01]  /*6700*/  FSEL R27, R32, -INF , !P1 ;  /* 0xff800000201b7808 */ /* 0x000fe20004800000 */
[C---:B------:R-:W-:Y:S01]  /*6710*/  FFMA.FTZ R21, R0.reuse, R20, R21 ;  /* 0x0000001400157223 */ /* 0x040fe20000010015 */
[----:B------:R-:W-:Y:S01]  /*6720*/  ISETP.GE.AND P1, PT, R25, R134, PT ;  /* 0x000000861900720c */ /* 0x000fe20003f26270 */
[----:B------:R-:W-:Y:S01]  /*6730*/  FFMA.FTZ R23, R0, R20, R23 ;  /* 0x0000001400177223 */ /* 0x000fe20000010017 */
[----:B------:R-:W-:Y:S01]  /*6740*/  I2FP.F32.U32 R25, R25 ;  /* 0x0000001900197245 */ /* 0x000fe20000201000 */
[----:B------:R-:W-:Y:S01]  /*6750*/  VIADD R20, R3, 0xffffffd9 ;  /* 0xffffffd903147836 */ /* 0x000fe20000000000 */
[----:B------:R-:W-:Y:S01]  /*6760*/  ISETP.GE.AND P5, PT, R30, R135, PT ;  /* 0x000000871e00720c */ /* 0x000fe20003fa6270 */
[----:B------:R-:W-:Y:S01]  /*6770*/  HMMA.16816.F32.BF16 R4, R104, R114, R4 ;  /* 0x000000726804723c */ /* 0x000fe20000041804 */
[----:B------:R-:W-:Y:S01]  /*6780*/  FSEL R33, R33, -INF , !P0 ;  /* 0xff80000021217808 */ /* 0x000fe20004000000 */
[CC--:B------:R-:W-:Y:S01]  /*6790*/  FFMA.FTZ R113, R0.reuse, R25.reuse, R16 ;  /* 0x0000001900717223 */ /* 0x0c0fe20000010010 */
[----:B------:R-:W-:Y:S01]  /*67a0*/  FFMA.FTZ R112, R0, R25, R18 ;  /* 0x0000001900707223 */ /* 0x000fe20000010012 */
[C---:B------:R-:W-:Y:S01]  /*67b0*/  VIADD R16, R3.reuse, 0xffffffd1 ;  /* 0xffffffd103107836 */ /* 0x040fe20000000000 */
[----:B------:R-:W-:Y:S01]  /*67c0*/  FSEL R18, R22, -INF , !P6 ;  /* 0xff80000016127808 */ /* 0x000fe20007000000 */
[----:B------:R-:W-:Y:S01]  /*67d0*/  VIADD R25, R3, 0xffffffd8 ;  /* 0xffffffd803197836 */ /* 0x000fe20000000000 */
[----:B------:R-:W-:-:S02]  /*67e0*/  FSEL R35, R21, -INF , !P5 ;  /* 0xff80000015237808 */ /* 0x000fc40006800000 */
[----:B------:R-:W-:Y:S02]  /*67f0*/  ISETP.GE.AND P0, PT, R30, R134, PT ;  /* 0x000000861e00720c */ /* 0x000fe40003f06270 */
[----:B------:R-:W-:Y:S02]  /*6800*/  I2FP.F32.U32 R22, R16 ;  /* 0x0000001000167245 */ /* 0x000fe40000201000 */
[----:B------:R-:W-:Y:S02]  /*6810*/  I2FP.F32.U32 R21, R25 ;  /* 0x0000001900157245 */ /* 0x000fe40000201000 */
[----:B------:R-:W-:Y:S01]  /*6820*/  ISETP.GE.AND P6, PT, R16, R135, PT ;  /* 0x000000871000720c */ /* 0x000fe20003fc6270 */
[----:B------:R-:W-:Y:S01]  /*6830*/  FFMA.FTZ R107, R0, R22, R17 ;  /* 0x00000016006b7223 */ /* 0x000fe20000010011 */
[----:B------:R-:W-:Y:S01]  /*6840*/  ISETP.GE.AND P5, PT, R16, R134, PT ;  /* 0x000000861000720c */ /* 0x000fe20003fa6270 */
[C---:B------:R-:W-:Y:S01]  /*6850*/  FFMA.FTZ R19, R0.reuse, R22, R19 ;  /* 0x0000001600137223 */ /* 0x040fe20000010013 */
[----:B------:R-:W-:Y:S01]  /*6860*/  FSEL R16, R23, -INF , !P0 ;  /* 0xff80000017107808 */ /* 0x000fe20004000000 */
[C---:B------:R-:W-:Y:S01]  /*6870*/  FFMA.FTZ R23, R0.reuse, R21, R12 ;  /* 0x0000001500177223 */ /* 0x040fe2000001000c */
[----:B------:R-:W-:Y:S01]  /*6880*/  ISETP.GE.AND P0, PT, R25, R135, PT ;  /* 0x000000871900720c */ /* 0x000fe20003f06270 */
[----:B------:R-:W-:Y:S01]  /*6890*/  VIADD R17, R3, 0xffffffe0 ;  /* 0xffffffe003117836 */ /* 0x000fe20000000000 */
[----:B------:R-:W-:Y:S01]  /*68a0*/  I2FP.F32.U32 R12, R20 ;  /* 0x00000014000c7245 */ /* 0x000fe20000201000 */
[----:B------:R-:W-:Y:S01]  /*68b0*/  FFMA.FTZ R14, R0, R21, R14 ;  /* 0x00000015000e7223 */ /* 0x000fe2000001000e */
[----:B------:R-:W-:-:S02]  /*68c0*/  FSEL R114, R19, -INF , !P5 ;  /* 0xff80000013727808 */ /* 0x000fc40006800000 */
[----:B------:R-:W-:Y:S01]  /*68d0*/  FSEL R23, R23, -INF , !P0 ;  /* 0xff80000017177808 */ /* 0x000fe20004000000 */
[CC--:B------:R-:W-:Y:S01]  /*68e0*/  FFMA.FTZ R21, R0.reuse, R12.reuse, R13 ;  /* 0x0000000c00157223 */ /* 0x0c0fe2000001000d */
[C---:B------:R-:W-:Y:S01]  /*68f0*/  ISETP.GE.AND P5, PT, R17.reuse, R135, PT ;  /* 0x000000871100720c */ /* 0x040fe20003fa6270 */
[C---:B------:R-:W-:Y:S01]  /*6900*/  FFMA.FTZ R15, R0.reuse, R12, R15 ;  /* 0x0000000c000f7223 */ /* 0x040fe2000001000f */
[-C--:B------:R-:W-:Y:S01]  /*6910*/  ISETP.GE.AND P0, PT, R17, R134.reuse, PT ;  /* 0x000000861100720c */ /* 0x080fe20003f06270 */
[C---:B------:R-:W-:Y:S01]  /*6920*/  VIADD R12, R3.reuse, 0xffffffe1 ;  /* 0xffffffe1030c7836 */ /* 0x040fe20000000000 */
[----:B------:R-:W-:Y:S01]  /*6930*/  I2FP.F32.U32 R17, R17 ;  /* 0x0000001100117245 */ /* 0x000fe20000201000 */
[----:B------:R-:W-:Y:S01]  /*6940*/  VIADD R13, R3, 0xffffffe8 ;  /* 0xffffffe8030d7836 */ /* 0x000fe20000000000 */
[----:B------:R-:W-:Y:S02]  /*6950*/  FSEL R113, R113, -INF , !P2 ;  /* 0xff80000071717808 */ /* 0x000fe40005000000 */
[----:B------:R-:W-:Y:S01]  /*6960*/  ISETP.GE.AND P2, PT, R25, R134, PT ;  /* 0x000000861900720c */ /* 0x000fe20003f46270 */
[CC--:B------:R-:W-:Y:S01]  /*6970*/  FFMA.FTZ R131, R0.reuse, R17.reuse, R8 ;  /* 0x0000001100837223 */ /* 0x0c0fe20000010008 */
[----:B------:R-:W-:Y:S01]  /*6980*/  I2FP.F32.U32 R8, R12 ;  /* 0x0000000c00087245 */ /* 0x000fe20000201000 */
[----:B------:R-:W-:Y:S01]  /*6990*/  FFMA.FTZ R10, R0, R17, R10 ;  /* 0x00000011000a7223 */ /* 0x000fe2000001000a */
[----:B------:R-:W-:-:S02]  /*69a0*/  FSEL R107, R107, -INF , !P6 ;  /* 0xff8000006b6b7808 */ /* 0x000fc40007000000 */
[----:B------:R-:W-:Y:S01]  /*69b0*/  FSEL R22, R14, -INF , !P2 ;  /* 0xff8000000e167808 */ /* 0x000fe20005000000 */
[CC--:B------:R-:W-:Y:S01]  /*69c0*/  FFMA.FTZ R9, R0.reuse, R8.reuse, R9 ;  /* 0x0000000800097223 */ /* 0x0c0fe20000010009 */
[----:B------:R-:W-:Y:S01]  /*69d0*/  FFMA.FTZ R11, R0, R8, R11 ;  /* 0x00000008000b7223 */ /* 0x000fe2000001000b */
[----:B------:R-:W-:Y:S01]  /*69e0*/  ISETP.GE.AND P6, PT, R20, R134, PT ;  /* 0x000000861400720c */ /* 0x000fe20003fc6270 */
[----:B------:R-:W-:Y:S01]  /*69f0*/  VIADD R8, R3, 0xffffffe9 ;  /* 0xffffffe903087836 */ /* 0x000fe20000000000 */
[-C--:B------:R-:W-:Y:S02]  /*6a00*/  ISETP.GE.AND P2, PT, R12, R135.reuse, PT ;  /* 0x000000870c00720c */ /* 0x080fe40003f46270 */
[----:B------:R-:W-:Y:S02]  /*6a10*/  FSEL R112, R112, -INF , !P1 ;  /* 0xff80000070707808 */ /* 0x000fe40004800000 */
[----:B------:R-:W-:Y:S02]  /*6a20*/  ISETP.GE.AND P1, PT, R20, R135, PT ;  /* 0x000000871400720c */ /* 0x000fe40003f26270 */
[----:B------:R-:W-:-:S02]  /*6a30*/  FSEL R20, R15, -INF , !P6 ;  /* 0xff8000000f147808 */ /* 0x000fc40007000000 */
[----:B------:R-:W-:Y:S02]  /*6a40*/  FSEL R131, R131, -INF , !P5 ;  /* 0xff80000083837808 */ /* 0x000fe40006800000 */
[----:B------:R-:W-:Y:S02]  /*6a50*/  FSEL R124, R10, -INF , !P0 ;  /* 0xff8000000a7c7808 */ /* 0x000fe40004000000 */
[----:B------:R-:W-:Y:S02]  /*6a60*/  FSEL R129, R9, -INF , !P2 ;  /* 0xff80000009817808 */ /* 0x000fe40005000000 */
[CC--:B------:R-:W-:Y:S02]  /*6a70*/  ISETP.GE.AND P6, PT, R13.reuse, R135.reuse, PT ;  /* 0x000000870d00720c */ /* 0x0c0fe40003fc6270 */
[----:B------:R-:W-:Y:S02]  /*6a80*/  ISETP.GE.AND P5, PT, R13, R134, PT ;  /* 0x000000860d00720c */ /* 0x000fe40003fa6270 */
[----:B------:R-:W-:-:S02]  /*6a90*/  ISETP.GE.AND P0, PT, R8, R135, PT ;  /* 0x000000870800720c */ /* 0x000fc40003f06270 */
[----:B------:R-:W-:Y:S02]  /*6aa0*/  ISETP.GE.AND P2, PT, R8, R134, PT ;  /* 0x000000860800720c */ /* 0x000fe40003f46270 */
[----:B------:R-:W-:Y:S02]  /*6ab0*/  I2FP.F32.U32 R13, R13 ;  /* 0x0000000d000d7245 */ /* 0x000fe40000201000 */
[----:B------:R-:W-:Y:S02]  /*6ac0*/  I2FP.F32.U32 R8, R8 ;  /* 0x0000000800087245 */ /* 0x000fe40000201000 */
[----:B------:R-:W-:Y:S01]  /*6ad0*/  FSEL R21, R21, -INF , !P1 ;  /* 0xff80000015157808 */ /* 0x000fe20004800000 */
[CC--:B------:R-:W-:Y:S01]  /*6ae0*/  FFMA.FTZ R118, R0.reuse, R13.reuse, R6 ;  /* 0x0000000d00767223 */ /* 0x0c0fe20000010006 */
[C---:B------:R-:W-:Y:S02]  /*6af0*/  VIADD R6, R3.reuse, 0xfffffff0 ;  /* 0xfffffff003067836 */ /* 0x040fe40000000000 */
[CC--:B------:R-:W-:Y:S01]  /*6b00*/  FFMA.FTZ R5, R0.reuse, R8.reuse, R5 ;  /* 0x0000000800057223 */ /* 0x0c0fe20000010005 */
[C---:B------:R-:W-:Y:S01]  /*6b10*/  FFMA.FTZ R127, R0.reuse, R13, R4 ;  /* 0x0000000d007f7223 */ /* 0x040fe20000010004 */
[----:B------:R-:W-:Y:S01]  /*6b20*/  FFMA.FTZ R7, R0, R8, R7 ;  /* 0x0000000800077223 */ /* 0x000fe20000010007 */
[----:B------:R-:W-:Y:S01]  /*6b30*/  ISETP.GE.AND P1, PT, R12, R134, PT ;  /* 0x000000860c00720c */ /* 0x000fe20003f26270 */
[----:B------:R-:W-:Y:S01]  /*6b40*/  VIADD R4, R3, 0xfffffff1 ;  /* 0xfffffff103047836 */ /* 0x000fe20000000000 */
[----:B------:R-:W-:Y:S01]  /*6b50*/  FSEL R125, R5, -INF , !P0 ;  /* 0xff800000057d7808 */ /* 0x000fe20004000000 */
[----:B------:R-:W-:Y:S01]  /*6b60*/  VIADD R3, R3, 0xfffffff9 ;  /* 0xfffffff903037836 */ /* 0x000fe20000000000 */
[----:B------:R-:W-:-:S02]  /*6b70*/  I2FP.F32.U32 R5, R6 ;  /* 0x0000000600057245 */ /* 0x000fc40000201000 */
[----:B------:R-:W-:Y:S02]  /*6b80*/  ISETP.GE.AND P0, PT, R6, R134, PT ;  /* 0x000000860600720c */ /* 0x000fe40003f06270 */
[----:B------:R-:W-:Y:S01]  /*6b90*/  FSEL R116, R11, -INF , !P1 ;  /* 0xff8000000b747808 */ /* 0x000fe20004800000 */
[CC--:B------:R-:W-:Y:S01]  /*6ba0*/  FFMA.FTZ R106, R0.reuse, R5.reuse, R122 ;  /* 0x00000005006a7223 */ /* 0x0c0fe2000001007a */
[----:B------:R-:W-:Y:S01]  /*6bb0*/  FFMA.FTZ R109, R0, R5, R120 ;  /* 0x00000005006d7223 */ /* 0x000fe20000010078 */
[----:B------:R-:W-:Y:S02]  /*6bc0*/  FSEL R127, R127, -INF , !P6 ;  /* 0xff8000007f7f7808 */ /* 0x000fe40007000000 */
[----:B------:R-:W-:Y:S02]  /*6bd0*/  FSEL R120, R7, -INF , !P2 ;  /* 0xff80000007787808 */ /* 0x000fe40005000000 */
[----:B------:R-:W-:Y:S02]  /*6be0*/  FSEL R106, R106, -INF , !P0 ;  /* 0xff8000006a6a7808 */ /* 0x000fe40004000000 */
[----:B------:R-:W-:-:S02]  /*6bf0*/  ISETP.GE.U32.AND P0, PT, R133, 0x3, PT ;  /* 0x000000038500780c */ /* 0x000fc40003f06070 */
[-C--:B------:R-:W-:Y:S02]  /*6c00*/  ISETP.GE.AND P1, PT, R6, R135.reuse, PT ;  /* 0x000000870600720c */ /* 0x080fe40003f26270 */
[C---:B------:R-:W-:Y:S02]  /*6c10*/  ISETP.GE.AND P6, PT, R4.reuse, R135, PT ;  /* 0x000000870400720c */ /* 0x040fe40003fc6270 */
[----:B------:R-:W-:Y:S02]  /*6c20*/  ISETP.GE.AND P2, PT, R4, R134, PT ;  /* 0x000000860400720c */ /* 0x000fe40003f46270 */
[----:B------:R-:W-:Y:S02]  /*6c30*/  I2FP.F32.U32 R4, R4 ;  /* 0x0000000400047245 */ /* 0x000fe40000201000 */
[----:B------:R-:W-:Y:S02]  /*6c40*/  I2FP.F32.U32 R6, R3 ;  /* 0x0000000300067245 */ /* 0x000fe40000201000 */
[----:B------:R-:W-:Y:S01]  /*6c50*/  FSEL R118, R118, -INF , !P5 ;  /* 0xff80000076767808 */ /* 0x000fe20006800000 */
[CC--:B------:R-:W-:Y:S01]  /*6c60*/  FFMA.FTZ R111, R0.reuse, R4.reuse, R121 ;  /* 0x00000004006f7223 */ /* 0x0c0fe20000010079 */
[----:B------:R-:W-:Y:S01]  /*6c70*/  FSEL R109, R109, -INF , !P1 ;  /* 0xff8000006d6d7808 */ /* 0x000fe20004800000 */
[C---:B------:R-:W-:Y:S01]  /*6c80*/  FFMA.FTZ R104, R0.reuse, R4, R123 ;  /* 0x0000000400687223 */ /* 0x040fe2000001007b */
[CC--:B------:R-:W-:Y:S01]  /*6c90*/  FFMA.FTZ R105, R0.reuse, R6.reuse, R117 ;  /* 0x0000000600697223 */ /* 0x0c0fe20000010075 */
[----:B------:R-:W-:Y:S01]  /*6ca0*/  FFMA.FTZ R25, R0, R6, R119 ;  /* 0x0000000600197223 */ /* 0x000fe20000010077 */
        /* <DEDUP_REMOVED lines=50> */
[----:B------:R-:W-:-:S04]  /*6fd0*/  SEL R3, R3, R2, !P1 ;  /* 0x0000000203037207 */ /* 0x000fc80004800000 */
[----:B------:R-:W3:Y:S01]  /*6fe0*/  LDG.E R5, desc[UR16][R10.64] ;  /* 0x000000100a057981 */ /* 0x000ee2000c1e1900 */
[----:B------:R-:W-:-:S05]  /*6ff0*/  IMAD.WIDE R8, R3, 0x4, R160 ;  /* 0x0000000403087825 */ /* 0x000fca00078e02a0 */
        /* <DEDUP_REMOVED lines=11> */
[----:B------:R-:W-:-:S04]  /*70b0*/  IMAD R3, R3, UR6, RZ ;  /* 0x0000000603037c24 */ /* 0x000fc8000f8e02ff */
[----:B------:R-:W-:Y:S01]  /*70c0*/  IMAD R3, R2, UR7, R3 ;  /* 0x0000000702037c24 */ /* 0x000fe2000f8e0203 */
[----:B------:R-:W-:-:S04]  /*70d0*/  LEA R150, P0, R4, R150, 0x1 ;  /* 0x0000009604967211 */ /* 0x000fc800078008ff */
[----:B------:R-:W-:-:S04]  /*70e0*/  IADD3 R3, PT, PT, R5, R3, RZ ;  /* 0x0000000305037210 */ /* 0x000fc80007ffe0ff */
[----:B------:R-:W-:Y:S01]  /*70f0*/  LEA.HI.X R151, R4, R151, R3, 0x1, P0 ;  /* 0x0000009704977211 */ /* 0x000fe200000f0c03 */
[----:B------:R-:W-:Y:S06]  /*7100*/  BRA `(.L_x_5678) ;  /* 0x00000000001c7947 */ /* 0x000fec0003800000 */
.L_x_5677:
[----:B------:R-:W-:Y:S01]  /*7110*/  UMOV UR6, URZ ;  /* 0x000000ff00067c82 */ /* 0x000fe20008000000 */
[----:B------:R-:W-:Y:S01]  /*7120*/  IMAD.SHL.U32 R2, R102, 0x40, RZ ;  /* 0x0000004066027824 */ /* 0x000fe200078e00ff */
[----:B------:R-:W-:-:S05]  /*7130*/  IADD3 R3, P0, PT, RZ, -UR6, RZ ;  /* 0x80000006ff037c10 */ /* 0x000fca000ff1e0ff */
[----:B------:R-:W-:-:S05]  /*7140*/  IMAD.X R2, RZ, RZ, ~R2, P0 ;  /* 0x000000ffff027224 */ /* 0x000fca00000e0e02 */
[----:B------:R-:W-:-:S04]  /*7150*/  SHF.R.S64 R3, R3, 0x1f, R2 ;  /* 0x0000001f03037819 */ /* 0x000fc80000001002 */
[----:B------:R-:W-:-:S04]  /*7160*/  IADD3 R150, P0, PT, R3, R150, RZ ;  /* 0x0000009603967210 */ /* 0x000fc80007f1e0ff */
[----:B------:R-:W-:-:S09]  /*7170*/  LEA.HI.X.SX32 R151, R2, R151, 0x1, P0 ;  /* 0x0000009702977211 */ /* 0x000fd200000f0eff */
.L_x_5678:
        /* <DEDUP_REMOVED lines=49> */
.L_x_5676:
        /* <DEDUP_REMOVED lines=32> */
[----:B--2---:R-:W-:Y:S01]  /*7690*/  FMNMX.FTZ R31, R3, R2, !PT ;  /* 0x00000002031f7209 */ /* 0x004fe20007810000 */
[--C-:B------:R-:W-:Y:S01]  /*76a0*/  FFMA.FTZ R29, R27, UR4, -R102.reuse ;  /* 0x000000041b1d7c23 */ /* 0x100fe20008010866 */
[--C-:B------:R-:W-:Y:S01]  /*76b0*/  FFMA.FTZ R28, R35, UR4, -R102.reuse ;  /* 0x00000004231c7c23 */ /* 0x100fe20008010866 */
[--C-:B------:R-:W-:Y:S01]  /*76c0*/  FFMA.FTZ R30, R33, UR4, -R102.reuse ;  /* 0x00000004211e7c23 */ /* 0x100fe20008010866 */
[C---:B------:R-:W-:Y:S01]  /*76d0*/  FSETP.NEU.FTZ.AND P0, PT, R31.reuse, -INF , PT ;  /* 0xff8000001f00780b */ /* 0x040fe20003f1d000 */
[----:B------:R-:W-:Y:S01]  /*76e0*/  FMUL.FTZ R2, R31, UR4 ;  /* 0x000000041f027c20 */ /* 0x000fe20008410000 */
[----:B------:R-:W-:Y:S01]  /*76f0*/  MUFU.EX2 R103, R103 ;  /* 0x0000006700677308 */ /* 0x000fe20000000800 */
[--C-:B------:R-:W-:Y:S01]  /*7700*/  FFMA.FTZ R101, R113, UR4, -R102.reuse ;  /* 0x0000000471657c23 */ /* 0x100fe20008010866 */
[----:B------:R-:W-:Y:S01]  /*7710*/  FSEL R5, R31, RZ, P0 ;  /* 0x000000ff1f057208 */ /* 0x000fe20000000000 */
[--C-:B------:R-:W-:Y:S01]  /*7720*/  FFMA.FTZ R110, R21, UR4, -R102.reuse ;  /* 0x00000004156e7c23 */ /* 0x100fe20008010866 */
[----:B------:R-:W-:Y:S01]  /*7730*/  FSEL R27, R2, RZ, P0 ;  /* 0x000000ff021b7208 */ /* 0x000fe20000000000 */
[--C-:B------:R-:W-:Y:S01]  /*7740*/  FFMA.FTZ R117, R131, UR4, -R102.reuse ;  /* 0x0000000483757c23 */ /* 0x100fe20008010866 */
[--C-:B------:R-:W-:Y:S01]  /*7750*/  FFMA.FTZ R122, R129, UR4, -R102.reuse ;  /* 0x00000004817a7c23 */ /* 0x100fe20008010866 */
[----:B------:R-:W-:Y:S01]  /*7760*/  FADD.FTZ R5, R100, -R5 ;  /* 0x8000000564057221 */ /* 0x000fe20000010000 */
[----:B------:R-:W1:Y:S01]  /*7770*/  MUFU.EX2 R30, R30 ;  /* 0x0000001e001e7308 */ /* 0x000e620000000800 */
[--C-:B------:R-:W-:Y:S01]  /*7780*/  FFMA.FTZ R35, R34, UR4, -R27.reuse ;  /* 0x0000000422237c23 */ /* 0x100fe2000801081b */
[--C-:B------:R-:W-:Y:S01]  /*7790*/  FFMA.FTZ R3, R108, UR4, -R27.reuse ;  /* 0x000000046c037c23 */ /* 0x100fe2000801081b */
[--C-:B------:R-:W-:Y:S01]  /*77a0*/  FFMA.FTZ R2, R18, UR4, -R27.reuse ;  /* 0x0000000412027c23 */ /* 0x100fe2000801081b */
[--C-:B------:R-:W-:Y:S01]  /*77b0*/  FFMA.FTZ R33, R16, UR4, -R27.reuse ;  /* 0x0000000410217c23 */ /* 0x100fe2000801081b */
[----:B------:R-:W-:Y:S01]  /*77c0*/  FMUL.FTZ R34, R5, UR4 ;  /* 0x0000000405227c20 */ /* 0x000fe20008410000 */
[----:B------:R-:W-:Y:S01]  /*77d0*/  FMUL.FTZ R16, R4, UR4 ;  /* 0x0000000404107c20 */ /* 0x000fe20008410000 */
        /* <DEDUP_REMOVED lines=8> */
[----:B------:R-:W-:Y:S01]  /*7860*/  LDSM.16.MT88.4 R20, [R138+0x8800] ;  /* 0x008800008a14783b */ /* 0x000fe20000004200 */
        /* <DEDUP_REMOVED lines=16> */
[----:B------:R-:W1:Y:S01]  /*7970*/  MUFU.EX2 R3, R3 ;  /* 0x0000000300037308 */ /* 0x000e620000000800 */
[----:B--2---:R-:W-:Y:S01]  /*7980*/  F2FP.BF16.F32.PACK_AB R6, R28, R29 ;  /* 0x0000001d1c06723e */ /* 0x004fe200000010ff */
[----:B------:R-:W-:Y:S06]  /*7990*/  LDSM.16.MT88.4 R24, [R137+0x9800] ;  /* 0x009800008918783b */ /* 0x000fec0000004200 */
        /* <DEDUP_REMOVED lines=80> */
[----:B--2---:R-:W-:Y:S01]  /*7ea0*/  HMMA.16816.F32.BF16 R52, R4, R8, R52 ;  /* 0x000000080434723c */ /* 0x004fe20000041834 */
[----:B------:R-:W-:Y:S01]  /*7eb0*/  FMUL.FTZ R87, R87, R34 ;  /* 0x0000002257577220 */ /* 0x000fe20000410000 */
[----:B------:R-:W2:Y:S01]  /*7ec0*/  MUFU.EX2 R108, R108 ;  /* 0x0000006c006c7308 */ /* 0x000ea20000000800 */
[----:B------:R-:W-:Y:S01]  /*7ed0*/  FFMA.FTZ R103, R168, R100, R103 ;  /* 0x00000064a8677223 */ /* 0x000fe20000010067 */
[----:B------:R-:W-:Y:S01]  /*7ee0*/  FFMA.FTZ R34, R166, R34, R35 ;  /* 0x00000022a6227223 */ /* 0x000fe20000010023 */
[----:B------:R-:W-:-:S02]  /*7ef0*/  MOV R100, R31 ;  /* 0x0000001f00647202 */ /* 0x000fc40000000f00 */
[----:B------:R-:W-:Y:S01]  /*7f00*/  FADD.FTZ R30, R30, R103 ;  /* 0x000000671e1e7221 */ /* 0x000fe20000010000 */
[----:B------:R-:W-:Y:S01]  /*7f10*/  HMMA.16816.F32.BF16 R56, R4, R10, R56 ;  /* 0x0000000a0438723c */ /* 0x000fe20000041838 */
[----:B------:R-:W4:Y:S01]  /*7f20*/  LDSM.16.MT88.4 R8, [R137+0xa000] ;  /* 0x00a000008908783b */ /* 0x000f220000004200 */
[----:B------:R-:W-:Y:S01]  /*7f30*/  MUFU.EX2 R107, R107 ;  /* 0x0000006b006b7308 */ /* 0x000fe20000000800 */
[----:B------:R-:W-:Y:S01]  /*7f40*/  FADD.FTZ R3, R3, R34 ;  /* 0x0000002203037221 */ /* 0x000fe20000010000 */
[----:B------:R-:W-:-:S03]  /*7f50*/  FADD.FTZ R29, R29, R30 ;  /* 0x0000001e1d1d7221 */ /* 0x000fc60000010000 */
[----:B------:R-:W-:Y:S01]  /*7f60*/  FADD.FTZ R2, R2, R3 ;  /* 0x0000000302027221 */ /* 0x000fe20000010000 */
[----:B---3--:R-:W-:Y:S01]  /*7f70*/  HMMA.16816.F32.BF16 R60, R4, R12, R60 ;  /* 0x0000000c043c723c */ /* 0x008fe2000004183c */
[----:B------:R-:W-:Y:S01]  /*7f80*/  FADD.FTZ R28, R28, R29 ;  /* 0x0000001d1c1c7221 */ /* 0x000fe20000010000 */
[----:B------:R-:W-:Y:S01]  /*7f90*/  MUFU.EX2 R110, R110 ;  /* 0x0000006e006e7308 */ /* 0x000fe20000000800 */
[----:B------:R-:W-:-:S05]  /*7fa0*/  FADD.FTZ R33, R33, R2 ;  /* 0x0000000221217221 */ /* 0x000fca0000010000 */
[C---:B------:R-:W-:Y:S01]  /*7fb0*/  HMMA.16816.F32.BF16 R64, R4.reuse, R14, R64 ;  /* 0x0000000e0440723c */ /* 0x040fe20000041840 */
[----:B------:R-:W3:Y:S01]  /*7fc0*/  LDSM.16.MT88.4 R12, [R136+0xa000] ;  /* 0x00a00000880c783b */ /* 0x000ee20000004200 */
[----:B------:R-:W-:Y:S06]  /*7fd0*/  MUFU.EX2 R112, R112 ;  /* 0x0000007000707308 */ /* 0x000fec0000000800 */
[C---:B-1----:R-:W-:Y:S02]  /*7fe0*/  HMMA.16816.F32.BF16 R68, R4.reuse, R16, R68 ;  /* 0x000000100444723c */ /* 0x042fe40000041844 */
[----:B------:R-:W1:Y:S06]  /*7ff0*/  MUFU.EX2 R113, R113 ;  /* 0x0000007100717308 */ /* 0x000e6c0000000800 */
[C---:B------:R-:W-:Y:S01]  /*8000*/  HMMA.16816.F32.BF16 R72, R4.reuse, R18, R72 ;  /* 0x000000120448723c */ /* 0x040fe20000041848 */
[----:B------:R-:W5:Y:S01]  /*8010*/  LDSM.16.MT88.4 R16, [R137+0x8800] ;  /* 0x008800008910783b */ /* 0x000f620000004200 */
        /* <DEDUP_REMOVED lines=8> */
[----:B------:R-:W-:Y:S01]  /*80a0*/  HMMA.16816.F32.BF16 R84, R4, R14, R84 ;  /* 0x0000000e0454723c */ /* 0x000fe20000041854 */
[----:B------:R-:W3:Y:S01]  /*80b0*/  LDSM.16.MT88.4 R12, [R136+0x8800] ;  /* 0x00880000880c783b */ /* 0x000ee20000004200 */
[----:B--2---:R-:W-:Y:S01]  /*80c0*/  F2FP.BF16.F32.PACK_AB R4, R108, R101 ;  /* 0x000000656c04723e */ /* 0x004fe200000010ff */
[----:B------:R-:W-:Y:S01]  /*80d0*/  MUFU.EX2 R119, R119 ;  /* 0x0000007700777308 */ /* 0x000fe20000000800 */
[----:B-1----:R-:W-:Y:S01]  /*80e0*/  F2FP.BF16.F32.PACK_AB R5, R113, R112 ;  /* 0x000000707105723e */ /* 0x002fe200000010ff */
[----:B------:R-:W-:Y:S01]  /*80f0*/  FADD.FTZ R101, R101, R28 ;  /* 0x0000001c65657221 */ /* 0x000fe20000010000 */
[----:B------:R-:W-:Y:S01]  /*8100*/  F2FP.BF16.F32.PACK_AB R6, R110, R107 ;  /* 0x0000006b6e06723e */ /* 0x000fe200000010ff */
[----:B------:R-:W-:Y:S01]  /*8110*/  FADD.FTZ R112, R112, R33 ;  /* 0x0000002170707221 */ /* 0x000fe20000010000 */
[----:B----4-:R-:W-:Y:S01]  /*8120*/  F2FP.BF16.F32.PACK_AB R7, R115, R114 ;  /* 0x000000727307723e */ /* 0x010fe200000010ff */
[----:B------:R-:W-:Y:S01]  /*8130*/  FADD.FTZ R108, R108, R101 ;  /* 0x000000656c6c7221 */ /* 0x000fe20000010000 */
[----:B------:R-:W-:Y:S01]  /*8140*/  MOV R101, R32 ;  /* 0x0000002000657202 */ /* 0x000fe20000000f00 */
[----:B------:R-:W-:Y:S01]  /*8150*/  MUFU.EX2 R126, R126 ;  /* 0x0000007e007e7308 */ /* 0x000fe20000000800 */
        /* <DEDUP_REMOVED lines=8> */
[----:B------:R-:W1:Y:S03]  /*81e0*/  LDSM.16.MT88.4 R16, [R137+0xa800] ;  /* 0x00a800008910783b */ /* 0x000e660000004200 */
[----:B------:R-:W2:Y:S04]  /*81f0*/  MUFU.EX2 R116, R116 ;  /* 0x0000007400747308 */ /* 0x000ea80000000800 */
[C---:B------:R-:W-:Y:S04]  /*8200*/  HMMA.16816.F32.BF16 R96, R4.reuse, R8, R96 ;  /* 0x000000080460723c */ /* 0x040fe80000041860 */
[----:B------:R-:W-:Y:S04]  /*8210*/  MUFU.EX2 R118, R118 ;  /* 0x0000007600767308 */ /* 0x000fe80000000800 */
[C---:B------:R-:W-:Y:S01]  /*8220*/  HMMA.16816.F32.BF16 R92, R4.reuse, R10, R92 ;  /* 0x0000000a045c723c */ /* 0x040fe2000004185c */
[----:B------:R-:W4:Y:S03]  /*8230*/  LDSM.16.MT88.4 R8, [R142+0xa800] ;  /* 0x00a800008e08783b */ /* 0x000f260000004200 */
[----:B------:R-:W5:Y:S04]  /*8240*/  MUFU.EX2 R123, R123 ;  /* 0x0000007b007b7308 */ /* 0x000f680000000800 */
        /* <DEDUP_REMOVED lines=9> */
[----:B------:R-:W-:Y:S04]  /*82e0*/  MUFU.EX2 R102, R102 ;  /* 0x0000006600667308 */ /* 0x000fe80000000800 */
[C---:B-1----:R-:W-:Y:S04]  /*82f0*/  HMMA.16816.F32.BF16 R76, R4.reuse, R16, R76 ;  /* 0x00000010044c723c */ /* 0x042fe8000004184c */
[----:B------:R-:W-:Y:S04]  /*8300*/  MUFU.EX2 R105, R105 ;  /* 0x0000006900697308 */ /* 0x000fe80000000800 */
[C---:B----4-:R-:W-:Y:S04]  /*8310*/  HMMA.16816.F32.BF16 R60, R4.reuse, R8, R60 ;  /* 0x00000008043c723c */ /* 0x050fe8000004183c */
[----:B------:R-:W1:Y:S04]  /*8320*/  MUFU.EX2 R104, R104 ;  /* 0x0000006800687308 */ /* 0x000e680000000800 */
[C---:B------:R-:W-:Y:S01]  /*8330*/  HMMA.16816.F32.BF16 R64, R4.reuse, R10, R64 ;  /* 0x0000000a0440723c */ /* 0x040fe20000041840 */
[----:B------:R-:W4:Y:S03]  /*8340*/  LDSM.16.MT88.4 R8, [R142+0x9000] ;  /* 0x009000008e08783b */ /* 0x000f260000004200 */
[----:B------:R-:W-:Y:S04]  /*8350*/  MUFU.EX2 R106, R106 ;  /* 0x0000006a006a7308 */ /* 0x000fe80000000800 */
[C---:B------:R-:W-:Y:S01]  /*8360*/  HMMA.16816.F32.BF16 R80, R4.reuse, R18, R80 ;  /* 0x000000120450723c */ /* 0x040fe20000041850 */
[----:B------:R-:W-:Y:S03]  /*8370*/  LDSM.16.MT88.4 R16, [R136+0x9000] ;  /* 0x009000008810783b */ /* 0x000fe60000004200 */
[----:B------:R-:W1:Y:S04]  /*8380*/  MUFU.EX2 R125, R125 ;  /* 0x0000007d007d7308 */ /* 0x000e680000000800 */
[C---:B---3--:R-:W-:Y:S08]  /*8390*/  HMMA.16816.F32.BF16 R88, R4.reuse, R12, R88 ;  /* 0x0000000c0458723c */ /* 0x048ff00000041858 */
[C---:B------:R-:W-:Y:S01]  /*83a0*/  HMMA.16816.F32.BF16 R84, R4.reuse, R14, R84 ;  /* 0x0000000e0454723c */ /* 0x040fe20000041854 */
[----:B------:R-:W3:Y:S07]  /*83b0*/  LDSM.16.MT88.4 R12, [R137+0x9000] ;  /* 0x00900000890c783b */ /* 0x000eee0000004200 */
        /* <DEDUP_REMOVED lines=9> */
[----:B-----5:R-:W-:Y:S01]  /*8450*/  F2FP.BF16.F32.PACK_AB R7, R123, R118 ;  /* 0x000000767b07723e */ /* 0x020fe200000010ff */
[----:B------:R-:W-:-:S02]  /*8460*/  FADD.FTZ R121, R116, R121 ;  /* 0x0000007974797221 */ /* 0x000fc40000010000 */
[----:B------:R-:W-:Y:S02]  /*8470*/  FADD.FTZ R119, R119, R122 ;  /* 0x0000007a77777221 */ /* 0x000fe40000010000 */
[----:B------:R-:W-:Y:S02]  /*8480*/  FADD.FTZ R118, R118, R121 ;  /* 0x0000007976767221 */ /* 0x000fe40000010000 */
[----:B----4-:R-:W-:Y:S01]  /*8490*/  HMMA.16816.F32.BF16 R96, R4, R8, R96 ;  /* 0x000000080460723c */ /* 0x010fe20000041860 */
[----:B------:R-:W-:Y:S01]  /*84a0*/  FADD.FTZ R126, R126, R119 ;  /* 0x000000777e7e7221 */ /* 0x000fe20000010000 */
[----:B------:R-:W-:-:S06]  /*84b0*/  FADD.FTZ R118, R123, R118 ;  /* 0x000000767b767221 */ /* 0x000fcc0000010000 */
[C---:B------:R-:W-:Y:S01]  /*84c0*/  HMMA.16816.F32.BF16 R92, R4.reuse, R10, R92 ;  /* 0x0000000a045c723c */ /* 0x040fe2000004185c */
[----:B------:R-:W4:Y:S07]  /*84d0*/  LDSM.16.MT88.4 R8, [R142+0xb000] ;  /* 0x00b000008e08783b */ /* 0x000f2e0000004200 */
[C---:B---3--:R-:W-:Y:S08]  /*84e0*/  HMMA.16816.F32.BF16 R44, R4.reuse, R12, R44 ;  /* 0x0000000c042c723c */ /* 0x048ff0000004182c */
[C---:B------:R-:W-:Y:S01]  /*84f0*/  HMMA.16816.F32.BF16 R48, R4.reuse, R14, R48 ;  /* 0x0000000e0430723c */ /* 0x040fe20000041830 */
[----:B------:R-:W3:Y:S07]  /*8500*/  LDSM.16.MT88.4 R12, [R138+0xb000] ;  /* 0x00b000008a0c783b */ /* 0x000eee0000004200 */
        /* <DEDUP_REMOVED lines=16> */
[----:B------:R-:W-:Y:S01]  /*8610*/  HMMA.16816.F32.BF16 R80, R4, R22, R80 ;  /* 0x000000160450723c */ /* 0x000fe20000041850 */
[----:B------:R-:W-:Y:S01]  /*8620*/  F2FP.BF16.F32.PACK_AB R4, R120, R109 ;  /* 0x0000006d7804723e */ /* 0x000fe200000010ff */
[----:B------:R-:W2:Y:S01]  /*8630*/  LDSM.16.MT88.4 R20, [R136+0x9800] ;  /* 0x009800008814783b */ /* 0x000ea20000004200 */
[----:B-1----:R-:W-:Y:S01]  /*8640*/  F2FP.BF16.F32.PACK_AB R5, R104, R105 ;  /* 0x000000696805723e */ /* 0x002fe200000010ff */
        /* <DEDUP_REMOVED lines=19> */
[C---:B------:R-:W-:Y:S08]  /*8780*/  HMMA.16816.F32.BF16 R44, R4.reuse, R24, R44 ;  /* 0x00000018042c723c */ /* 0x040ff0000004182c */
[C---:B------:R-:W-:Y:S08]  /*8790*/  HMMA.16816.F32.BF16 R48, R4.reuse, R26, R48 ;  /* 0x0000001a0430723c */ /* 0x040ff00000041830 */
[C---:B--2---:R-:W-:Y:S08]  /*87a0*/  HMMA.16816.F32.BF16 R52, R4.reuse, R20, R52 ;  /* 0x000000140434723c */ /* 0x044ff00000041834 */
[C---:B------:R-:W-:Y:S08]  /*87b0*/  HMMA.16816.F32.BF16 R56, R4.reuse, R22, R56 ;  /* 0x000000160438723c */ /* 0x040ff00000041838 */
[C---:B-1----:R-:W-:Y:S08]  /*87c0*/  HMMA.16816.F32.BF16 R68, R4.reuse, R8, R68 ;  /* 0x000000080444723c */ /* 0x042ff00000041844 */
[C---:B------:R-:W-:Y:S08]  /*87d0*/  HMMA.16816.F32.BF16 R72, R4.reuse, R10, R72 ;  /* 0x0000000a0448723c */ /* 0x040ff00000041848 */
[C---:B---3--:R-:W-:Y:S08]  /*87e0*/  HMMA.16816.F32.BF16 R76, R4.reuse, R12, R76 ;  /* 0x0000000c044c723c */ /* 0x048ff0000004184c */
[C---:B------:R-:W-:Y:S08]  /*87f0*/  HMMA.16816.F32.BF16 R80, R4.reuse, R14, R80 ;  /* 0x0000000e0450723c */ /* 0x040ff00000041850 */
[C---:B----4-:R-:W-:Y:S08]  /*8800*/  HMMA.16816.F32.BF16 R88, R4.reuse, R16, R88 ;  /* 0x000000100458723c */ /* 0x050ff00000041858 */
[----:B------:R-:W-:-:S15]  /*8810*/  HMMA.16816.F32.BF16 R84, R4, R18, R84 ;  /* 0x000000120454723c */ /* 0x000fde0000041854 */
[----:B------:R-:W-:-:S05]  /*8820*/  NOP ;  /* 0x0000000000007918 */ /* 0x000fca0000000000 */
.L_x_5673:
[----:B------:R-:W-:-:S13]  /*8830*/  ISETP.GE.AND P0, PT, R164, RZ, PT ;  /* 0x000000ffa400720c */ /* 0x000fda0003f06270 */
[----:B------:R-:W-:Y:S05]  /*8840*/  @!P0 BRA `(.L_x_5679) ;  /* 0x0000002c00ac8947 */ /* 0x000fea0003800000 */
[----:B------:R-:W-:Y:S01]  /*8850*/  ISETP.NE.U32.AND P3, PT, RZ, UR12, PT ;  /* 0x0000000cff007c0c */ /* 0x000fe2000bf65070 */
[C---:B------:R-:W-:Y:S01]  /*8860*/  IMAD.SHL.U32 R165, R164.reuse, 0x40, RZ ;  /* 0x00000040a4a57824 */ /* 0x040fe200078e00ff */
[----:B------:R-:W-:Y:S01]  /*8870*/  MOV R2, R101 ;  /* 0x0000006500027202 */ /* 0x000fe20000000f00 */
[----:B------:R-:W-:Y:S01]  /*8880*/  IMAD.MOV.U32 R162, RZ, RZ, RZ ;  /* 0x000000ffffa27224 */ /* 0x000fe200078e00ff */
[----:B------:R-:W-:Y:S01]  /*8890*/  ISETP.NE.AND.EX P3, PT, RZ, UR13, PT, P3 ;  /* 0x0000000dff007c0c */ /* 0x000fe2000bf65330 */
[----:B------:R-:W-:Y:S01]  /*88a0*/  IMAD.MOV.U32 R3, RZ, RZ, R100 ;  /* 0x000000ffff037224 */ /* 0x000fe200078e0064 */
[C---:B------:R-:W-:Y:S01]  /*88b0*/  LOP3.LUT R163, R165.reuse, 0x20, R132, 0xfe, !PT ;  /* 0x00000020a5a37812 */ /* 0x040fe200078efe84 */
[----:B------:R-:W-:Y:S01]  /*88c0*/  VIADD R164, R164, 0x1 ;  /* 0x00000001a4a47836 */ /* 0x000fe20000000000 */
[----:B------:R-:W-:Y:S01]  /*88d0*/  IADD3 R165, PT, PT, R165, 0x40, RZ ;  /* 0x00000040a5a57810 */ /* 0x000fe20007ffe0ff */
[----:B------:R-:W1:Y:S01]  /*88e0*/  LDCU UR10, c[0x0][0x440] ;  /* 0x00008800ff0a77ac */ /* 0x000e620008000800 */
[----:B------:R-:W2:Y:S07]  /*88f0*/  LDCU UR4, c[0x0][0x45c] ;  /* 0x00008b80ff0477ac */ /* 0x000eae0008000800 */
[----:B------:R-:W-:Y:S01]  /*8900*/  @!P3 IADD3 R162, P4, PT, RZ, -R162, RZ ;  /* 0x800000a2ffa2b210 */ /* 0x000fe20007f9e0ff */
[----:B------:R-:W3:Y:S01]  /*8910*/  LDCU.64 UR6, c[0x0][0x3a0] ;  /* 0x00007400ff0677ac */ /* 0x000ee20008000a00 */
[----:B------:R-:W4:Y:S11]  /*8920*/  LDCU.64 UR8, c[0x0][0x3a8] ;  /* 0x00007500ff0877ac */ /* 0x000f360008000a00 */
.L_x_5683:
        /* <DEDUP_REMOVED lines=75> */
.L_x_5680:
        /* <DEDUP_REMOVED lines=58> */
[----:B------:R-:W-:Y:S01]  /*9180*/  LDSM.16.M88.4 R132, [R144] ;  /* 0x000000009084783b */ /* 0x000fe20000000200 */
[C---:B-----5:R-:W-:Y:S08]  /*9190*/  HMMA.16816.F32.BF16 R4, R100.reuse, R104, RZ ;  /* 0x000000686404723c */ /* 0x060ff000000418ff */
[C---:B------:R-:W-:Y:S01]  /*91a0*/  HMMA.16816.F32.BF16 R8, R100.reuse, R106, RZ ;  /* 0x0000006a6408723c */ /* 0x040fe200000418ff */
[----:B------:R-:W5:Y:S07]  /*91b0*/  LDSM.16.M88.4 R104, [R141+0x5000] ;  /* 0x005000008d68783b */ /* 0x000f6e0000000200 */
[C---:B---3--:R-:W-:Y:S08]  /*91c0*/  HMMA.16816.F32.BF16 R12, R100.reuse, R108, RZ ;  /* 0x0000006c640c723c */ /* 0x048ff000000418ff */
[C---:B------:R-:W-:Y:S01]  /*91d0*/  HMMA.16816.F32.BF16 R16, R100.reuse, R110, RZ ;  /* 0x0000006e6410723c */ /* 0x040fe200000418ff */
[----:B------:R-:W3:Y:S07]  /*91e0*/  LDSM.16.M88.4 R108, [R141+0x5800] ;  /* 0x005800008d6c783b */ /* 0x000eee0000000200 */
[C---:B----4-:R-:W-:Y:S08]  /*91f0*/  HMMA.16816.F32.BF16 R20, R100.reuse, R112, RZ ;  /* 0x000000706414723c */ /* 0x050ff000000418ff */
[C---:B------:R-:W-:Y:S01]  /*9200*/  HMMA.16816.F32.BF16 R24, R100.reuse, R114, RZ ;  /* 0x000000726418723c */ /* 0x040fe200000418ff */
[----:B------:R-:W4:Y:S07]  /*9210*/  LDSM.16.M88.4 R112, [R140+0x4000] ;  /* 0x004000008c70783b */ /* 0x000f2e0000000200 */
[C---:B--2---:R-:W-:Y:S08]  /*9220*/  HMMA.16816.F32.BF16 R28, R100.reuse, R116, RZ ;  /* 0x00000074641c723c */ /* 0x044ff000000418ff */
[----:B------:R-:W-:Y:S01]  /*9230*/  HMMA.16816.F32.BF16 R32, R100, R118, RZ ;  /* 0x000000766420723c */ /* 0x000fe200000418ff */
[----:B------:R-:W2:Y:S04]  /*9240*/  LDSM.16.M88.4 R100, [R140+0x4800] ;  /* 0x004800008c64783b */ /* 0x000ea80000000200 */
[----:B------:R-:W2:Y:S03]  /*9250*/  LDSM.16.M88.4 R116, [R140+0x5000] ;  /* 0x005000008c74783b */ /* 0x000ea60000000200 */
[C---:B-1----:R-:W-:Y:S08]  /*9260*/  HMMA.16816.F32.BF16 R4, R120.reuse, R124, R4 ;  /* 0x0000007c7804723c */ /* 0x042ff00000041804 */
[C---:B------:R-:W-:Y:S01]  /*9270*/  HMMA.16816.F32.BF16 R8, R120.reuse, R126, R8 ;  /* 0x0000007e7808723c */ /* 0x040fe20000041808 */
[----:B------:R-:W-:Y:S07]  /*9280*/  LDSM.16.M88.4 R124, [R139+0x5800] ;  /* 0x005800008b7c783b */ /* 0x000fee0000000200 */
[C---:B------:R-:W-:Y:S08]  /*9290*/  HMMA.16816.F32.BF16 R12, R120.reuse, R128, R12 ;  /* 0x00000080780c723c */ /* 0x040ff0000004180c */
[C---:B------:R-:W-:Y:S01]  /*92a0*/  HMMA.16816.F32.BF16 R16, R120.reuse, R130, R16 ;  /* 0x000000827810723c */ /* 0x040fe20000041810 */
[----:B------:R-:W-:Y:S07]  /*92b0*/  LDSM.16.M88.4 R128, [R141+0x6800] ;  /* 0x006800008d80783b */ /* 0x000fee0000000200 */
[C---:B-----5:R-:W-:Y:S08]  /*92c0*/  HMMA.16816.F32.BF16 R20, R120.reuse, R104, R20 ;  /* 0x000000687814723c */ /* 0x060ff00000041814 */
[C---:B------:R-:W-:Y:S01]  /*92d0*/  HMMA.16816.F32.BF16 R24, R120.reuse, R106, R24 ;  /* 0x0000006a7818723c */ /* 0x040fe20000041818 */
[----:B------:R-:W1:Y:S07]  /*92e0*/  LDSM.16.M88.4 R104, [R140+0x5800] ;  /* 0x005800008c68783b */ /* 0x000e6e0000000200 */
[C---:B---3--:R-:W-:Y:S08]  /*92f0*/  HMMA.16816.F32.BF16 R28, R120.reuse, R108, R28 ;  /* 0x0000006c781c723c */ /* 0x048ff0000004181c */
[----:B------:R-:W-:Y:S01]  /*9300*/  HMMA.16816.F32.BF16 R32, R120, R110, R32 ;  /* 0x0000006e7820723c */ /* 0x000fe20000041820 */
[----:B------:R-:W-:Y:S04]  /*9310*/  LDSM.16.M88.4 R108, [R139+0x4000] ;  /* 0x004000008b6c783b */ /* 0x000fe80000000200 */
[----:B------:R-:W-:Y:S03]  /*9320*/  LDSM.16.M88.4 R120, [R139+0x5000] ;  /* 0x005000008b78783b */ /* 0x000fe60000000200 */
[C---:B----4-:R-:W-:Y:S08]  /*9330*/  HMMA.16816.F32.BF16 R4, R132.reuse, R112, R4 ;  /* 0x000000708404723c */ /* 0x050ff00000041804 */
[C---:B------:R-:W-:Y:S01]  /*9340*/  HMMA.16816.F32.BF16 R8, R132.reuse, R114, R8 ;  /* 0x000000728408723c */ /* 0x040fe20000041808 */
[----:B------:R-:W-:Y:S07]  /*9350*/  LDSM.16.M88.4 R112, [R139+0x4800] ;  /* 0x004800008b70783b */ /* 0x000fee0000000200 */
[C---:B--2---:R-:W-:Y:S08]  /*9360*/  HMMA.16816.F32.BF16 R12, R132.reuse, R100, R12 ;  /* 0x00000064840c723c */ /* 0x044ff0000004180c */
[C---:B------:R-:W-:Y:S01]  /*9370*/  HMMA.16816.F32.BF16 R16, R132.reuse, R102, R16 ;  /* 0x000000668410723c */ /* 0x040fe20000041810 */
[----:B------:R-:W2:Y:S07]  /*9380*/  LDSM.16.M88.4 R100, [R143] ;  /* 0x000000008f64783b */ /* 0x000eae0000000200 */
[C---:B------:R-:W-:Y:S08]  /*9390*/  HMMA.16816.F32.BF16 R20, R132.reuse, R116, R20 ;  /* 0x000000748414723c */ /* 0x040ff00000041814 */
[C---:B------:R-:W-:Y:S01]  /*93a0*/  HMMA.16816.F32.BF16 R24, R132.reuse, R118, R24 ;  /* 0x000000768418723c */ /* 0x040fe20000041818 */
[----:B------:R-:W-:Y:S07]  /*93b0*/  LDSM.16.M88.4 R116, [R146+UR5+0x6000] ;  /* 0x006000059274783b */ /* 0x000fee0008000200 */
[C---:B-1----:R-:W-:Y:S08]  /*93c0*/  HMMA.16816.F32.BF16 R28, R132.reuse, R104, R28 ;  /* 0x00000068841c723c */ /* 0x042ff0000004181c */
[----:B------:R-:W-:Y:S01]  /*93d0*/  HMMA.16816.F32.BF16 R32, R132, R106, R32 ;  /* 0x0000006a8420723c */ /* 0x000fe20000041820 */
[----:B------:R-:W1:Y:S07]  /*93e0*/  LDSM.16.M88.4 R104, [R147+0x2000] ;  /* 0x002000009368783b */ /* 0x000e6e0000000200 */
[C---:B--2---:R-:W-:Y:S08]  /*93f0*/  HMMA.16816.F32.BF16 R4, R100.reuse, R108, R4 ;  /* 0x0000006c6404723c */ /* 0x044ff00000041804 */
[C---:B------:R-:W-:Y:S01]  /*9400*/  HMMA.16816.F32.BF16 R8, R100.reuse, R110, R8 ;  /* 0x0000006e6408723c */ /* 0x040fe20000041808 */
[----:B------:R-:W2:Y:S07]  /*9410*/  LDSM.16.M88.4 R108, [R146+UR5+0x6800] ;  /* 0x00680005926c783b */ /* 0x000eae0008000200 */
[C---:B------:R-:W-:Y:S08]  /*9420*/  HMMA.16816.F32.BF16 R12, R100.reuse, R112, R12 ;  /* 0x00000070640c723c */ /* 0x040ff0000004180c */
[C---:B------:R-:W-:Y:S01]  /*9430*/  HMMA.16816.F32.BF16 R16, R100.reuse, R114, R16 ;  /* 0x000000726410723c */ /* 0x040fe20000041810 */
[----:B------:R-:W3:Y:S07]  /*9440*/  LDSM.16.M88.4 R112, [R146+UR5+0x7000] ;  /* 0x007000059270783b */ /* 0x000eee0008000200 */
[C---:B------:R-:W-:Y:S08]  /*9450*/  HMMA.16816.F32.BF16 R20, R100.reuse, R120, R20 ;  /* 0x000000786414723c */ /* 0x040ff00000041814 */
[C---:B------:R-:W-:Y:S01]  /*9460*/  HMMA.16816.F32.BF16 R24, R100.reuse, R122, R24 ;  /* 0x0000007a6418723c */ /* 0x040fe20000041818 */
[----:B------:R-:W4:Y:S07]  /*9470*/  LDSM.16.M88.4 R120, [R146+UR5+0x7800] ;  /* 0x007800059278783b */ /* 0x000f2e0008000200 */
[C---:B------:R-:W-:Y:S08]  /*9480*/  HMMA.16816.F32.BF16 R28, R100.reuse, R124, R28 ;  /* 0x0000007c641c723c */ /* 0x040ff0000004181c */
[----:B------:R-:W-:Y:S01]  /*9490*/  HMMA.16816.F32.BF16 R32, R100, R126, R32 ;  /* 0x0000007e6420723c */ /* 0x000fe20000041820 */
[----:B------:R-:W-:Y:S04]  /*94a0*/  LDSM.16.M88.4 R100, [R145+0x2000] ;  /* 0x002000009164783b */ /* 0x000fe80000000200 */
[----:B------:R-:W5:Y:S03]  /*94b0*/  LDSM.16.M88.4 R124, [R141+0x6000] ;  /* 0x006000008d7c783b */ /* 0x000f660000000200 */
        /* <DEDUP_REMOVED lines=8> */
[----:B------:R-:W-:Y:S07]  /*9540*/  LDSM.16.M88.4 R112, [R144+0x2000] ;  /* 0x002000009070783b */ /* 0x000fee0000000200 */
[C---:B----4-:R-:W-:Y:S08]  /*9550*/  HMMA.16816.F32.BF16 R28, R104.reuse, R120, R28 ;  /* 0x00000078681c723c */ /* 0x050ff0000004181c */
[----:B------:R-:W-:Y:S01]  /*9560*/  HMMA.16816.F32.BF16 R32, R104, R122, R32 ;  /* 0x0000007a6820723c */ /* 0x000fe20000041820 */
[----:B------:R-:W2:Y:S04]  /*9570*/  LDSM.16.M88.4 R104, [R141+0x7800] ;  /* 0x007800008d68783b */ /* 0x000ea80000000200 */
[----:B------:R-:W3:Y:S03]  /*9580*/  LDSM.16.M88.4 R120, [R140+0x6800] ;  /* 0x006800008c78783b */ /* 0x000ee60000000200 */
        /* <DEDUP_REMOVED lines=8> */
[----:B------:R-:W1:Y:S07]  /*9610*/  LDSM.16.M88.4 R108, [R140+0x7800] ;  /* 0x007800008c6c783b */ /* 0x000e6e0000000200 */
[C---:B--2---:R-:W-:Y:S08]  /*9620*/  HMMA.16816.F32.BF16 R28, R100.reuse, R104, R28 ;  /* 0x00000068641c723c */ /* 0x044ff0000004181c */
[----:B------:R-:W-:Y:S01]  /*9630*/  HMMA.16816.F32.BF16 R32, R100, R106, R32 ;  /* 0x0000006a6420723c */ /* 0x000fe20000041820 */
[----:B------:R-:W-:Y:S04]  /*9640*/  LDSM.16.M88.4 R100, [R143+0x2000] ;  /* 0x002000008f64783b */ /* 0x000fe80000000200 */
[----:B------:R-:W2:Y:S03]  /*9650*/  LDSM.16.M88.4 R104, [R139+0x6000] ;  /* 0x006000008b68783b */ /* 0x000ea60000000200 */
[C---:B------:R-:W-:Y:S08]  /*9660*/  HMMA.16816.F32.BF16 R4, R112.reuse, R116, R4 ;  /* 0x000000747004723c */ /* 0x040ff00000041804 */
[C---:B------:R-:W-:Y:S01]  /*9670*/  HMMA.16816.F32.BF16 R8, R112.reuse, R118, R8 ;  /* 0x000000767008723c */ /* 0x040fe20000041808 */
[----:B------:R-:W5:Y:S07]  /*9680*/  LDSM.16.M88.4 R116, [R139+0x6800] ;  /* 0x006800008b74783b */ /* 0x000f6e0000000200 */
        /* <DEDUP_REMOVED lines=8> */
[----:B------:R-:W-:Y:S08]  /*9710*/  HMMA.16816.F32.BF16 R32, R112, R110, R32 ;  /* 0x0000006e7020723c */ /* 0x000ff00000041820 */
[C---:B--2---:R-:W-:Y:S08]  /*9720*/  HMMA.16816.F32.BF16 R4, R100.reuse, R104, R4 ;  /* 0x000000686404723c */ /* 0x044ff00000041804 */
[C---:B------:R-:W-:Y:S08]  /*9730*/  HMMA.16816.F32.BF16 R8, R100.reuse, R106, R8 ;  /* 0x0000006a6408723c */ /* 0x040ff00000041808 */
[C---:B-----5:R-:W-:Y:S08]  /*9740*/  HMMA.16816.F32.BF16 R12, R100.reuse, R116, R12 ;  /* 0x00000074640c723c */ /* 0x060ff0000004180c */
[C---:B------:R-:W-:Y:S08]  /*9750*/  HMMA.16816.F32.BF16 R16, R100.reuse, R118, R16 ;  /* 0x000000766410723c */ /* 0x040ff00000041810 */
[C---:B---3--:R-:W-:Y:S08]  /*9760*/  HMMA.16816.F32.BF16 R20, R100.reuse, R120, R20 ;  /* 0x000000786414723c */ /* 0x048ff00000041814 */
[C---:B------:R-:W-:Y:S08]  /*9770*/  HMMA.16816.F32.BF16 R24, R100.reuse, R122, R24 ;  /* 0x0000007a6418723c */ /* 0x040ff00000041818 */
[C---:B------:R-:W-:Y:S08]  /*9780*/  HMMA.16816.F32.BF16 R28, R100.reuse, R128, R28 ;  /* 0x00000080641c723c */ /* 0x040ff0000004181c */
        /* <DEDUP_REMOVED lines=56> */
[C---:B------:R-:W-:Y:S04]  /*9b10*/  LEA R110, P0, R105.reuse, R160, 0x2 ;  /* 0x000000a0696e7211 */ /* 0x040fe800078010ff */
[C---:B------:R-:W-:Y:S01]  /*9b20*/  LEA.HI.X.SX32 R111, R105.reuse, R161, 0x2, P0 ;  /* 0x000000a1696f7211 */ /* 0x040fe200000f16ff */
[----:B------:R-:W2:Y:S01]  /*9b30*/  LDG.E R107, desc[UR16][R106.64] ;  /* 0x000000106a6b7981 */ /* 0x000ea2000c1e1900 */
        /* <DEDUP_REMOVED lines=16> */
.L_x_5682:
        /* <DEDUP_REMOVED lines=49> */
.L_x_5681:
[C---:B-1----:R-:W-:Y:S01]  /*9f50*/  IADD3 R100, PT, PT, R163.reuse, -0x1f, RZ ;  /* 0xffffffe1a3647810 */ /* 0x042fe20007ffe0ff */
[----:B------:R-:W-:Y:S01]  /*9f60*/  LDSM.16.MT88.4 R108, [R138+0x8000] ;  /* 0x008000008a6c783b */ /* 0x000fe20000004200 */
[----:B------:R-:W-:Y:S02]  /*9f70*/  I2FP.F32.U32 R103, R163 ;  /* 0x000000a300677245 */ /* 0x000fe40000201000 */
[----:B------:R-:W-:Y:S02]  /*9f80*/  I2FP.F32.U32 R100, R100 ;  /* 0x0000006400647245 */ /* 0x000fe40000201000 */
[C---:B------:R-:W-:Y:S01]  /*9f90*/  IADD3 R101, PT, PT, R163.reuse, -0x20, RZ ;  /* 0xffffffe0a3657810 */ /* 0x040fe20007ffe0ff */
[CC--:B------:R-:W-:Y:S01]  /*9fa0*/  FFMA.FTZ R22, R0.reuse, R103.reuse, R22 ;  /* 0x0000006700167223 */ /* 0x0c0fe20000010016 */
[C---:B------:R-:W-:Y:S01]  /*9fb0*/  FFMA.FTZ R20, R0.reuse, R103, R20 ;  /* 0x0000006700147223 */ /* 0x040fe20000010014 */
[C---:B------:R-:W-:Y:S01]  /*9fc0*/  IADD3 R103, PT, PT, R163.reuse, -0x18, RZ ;  /* 0xffffffe8a3677810 */ /* 0x040fe20007ffe0ff */
[CC--:B------:R-:W-:Y:S01]  /*9fd0*/  FFMA.FTZ R7, R0.reuse, R100.reuse, R7 ;  /* 0x0000006400077223 */ /* 0x0c0fe20000010007 */
[C---:B------:R-:W-:Y:S01]  /*9fe0*/  FFMA.FTZ R5, R0.reuse, R100, R5 ;  /* 0x0000006400057223 */ /* 0x040fe20000010005 */
[----:B------:R-:W-:Y:S01]  /*9ff0*/  I2FP.F32.U32 R101, R101 ;  /* 0x0000006500657245 */ /* 0x000fe20000201000 */
[----:B------:R-:W-:Y:S01]  /*a000*/  LDSM.16.MT88.4 R112, [R137+0x8000] ;  /* 0x008000008970783b */ /* 0x000fe20000004200 */
[C---:B------:R-:W-:Y:S02]  /*a010*/  IADD3 R100, PT, PT, R163.reuse, -0xf, RZ ;  /* 0xfffffff1a3647810 */ /* 0x040fe40007ffe0ff */
[----:B------:R-:W-:Y:S01]  /*a020*/  I2FP.F32.U32 R103, R103 ;  /* 0x0000006700677245 */ /* 0x000fe20000201000 */
[CC--:B------:R-:W-:Y:S01]  /*a030*/  FFMA.FTZ R6, R0.reuse, R101.reuse, R6 ;  /* 0x0000006500067223 */ /* 0x0c0fe20000010006 */
[C---:B------:R-:W-:Y:S01]  /*a040*/  IADD3 R102, PT, PT, R163.reuse, -0x17, RZ ;  /* 0xffffffe9a3667810 */ /* 0x040fe20007ffe0ff */
[C---:B------:R-:W-:Y:S01]  /*a050*/  FFMA.FTZ R4, R0.reuse, R101, R4 ;  /* 0x0000006500047223 */ /* 0x040fe20000010004 */
[----:B------:R-:W-:Y:S01]  /*a060*/  I2FP.F32.U32 R100, R100 ;  /* 0x0000006400647245 */ /* 0x000fe20000201000 */
[CC--:B------:R-:W-:Y:S01]  /*a070*/  FFMA.FTZ R10, R0.reuse, R103.reuse, R10 ;  /* 0x00000067000a7223 */ /* 0x0c0fe2000001000a */
        /* <DEDUP_REMOVED lines=8> */
[C---:B------:R-:W-:Y:S01]  /*a100*/  IADD3 R100, PT, PT, R163.reuse, 0x9, RZ ;  /* 0x00000009a3647810 */ /* 0x040fe20007ffe0ff */
[C---:B------:R-:W-:Y:S01]  /*a110*/  FFMA.FTZ R9, R0.reuse, R102, R9 ;  /* 0x0000006600097223 */ /* 0x040fe20000010009 */
[----:B------:R-:W-:Y:S01]  /*a120*/  I2FP.F32.U32 R103, R103 ;  /* 0x0000006700677245 */ /* 0x000fe20000201000 */
        /* <DEDUP_REMOVED lines=9> */
[----:B------:R-:W-:Y:S01]  /*a1c0*/  IADD3 R103, PT, PT, R163, 0x8, RZ ;  /* 0x00000008a3677810 */ /* 0x000fe20007ffe0ff */
[----:B------:R-:W-:Y:S01]  /*a1d0*/  FFMA.FTZ R25, R0, R100, R25 ;  /* 0x0000006400197223 */ /* 0x000fe20000010019 */
[----:B------:R-:W-:Y:S01]  /*a1e0*/  FMNMX3.FTZ R104, R2, R4, R5, !PT ;  /* 0x0000000402687276 */ /* 0x000fe20007810005 */
[CC--:B------:R-:W-:Y:S01]  /*a1f0*/  FFMA.FTZ R19, R0.reuse, R102.reuse, R19 ;  /* 0x0000006600137223 */ /* 0x0c0fe20000010013 */
[----:B------:R-:W-:Y:S01]  /*a200*/  I2FP.F32.U32 R101, R101 ;  /* 0x0000006500657245 */ /* 0x000fe20000201000 */
[C---:B------:R-:W-:Y:S01]  /*a210*/  FFMA.FTZ R17, R0.reuse, R102, R17 ;  /* 0x0000006600117223 */ /* 0x040fe20000010011 */
[----:B------:R-:W-:Y:S02]  /*a220*/  FMNMX3.FTZ R100, R3, R6, R7, !PT ;  /* 0x0000000603647276 */ /* 0x000fe40007810007 */
[----:B------:R-:W-:Y:S01]  /*a230*/  I2FP.F32.U32 R103, R103 ;  /* 0x0000006700677245 */ /* 0x000fe20000201000 */
[-C--:B------:R-:W-:Y:S01]  /*a240*/  FFMA.FTZ R23, R0, R101.reuse, R23 ;  /* 0x0000006500177223 */ /* 0x080fe20000010017 */
[----:B------:R-:W-:Y:S01]  /*a250*/  FMNMX3.FTZ R104, R104, R8, R9, !PT ;  /* 0x0000000868687276 */ /* 0x000fe20007810009 */
[C---:B------:R-:W-:Y:S01]  /*a260*/  FFMA.FTZ R21, R0.reuse, R101, R21 ;  /* 0x0000006500157223 */ /* 0x040fe20000010015 */
[C---:B------:R-:W-:Y:S01]  /*a270*/  IADD3 R102, PT, PT, R163.reuse, 0x10, RZ ;  /* 0x00000010a3667810 */ /* 0x040fe20007ffe0ff */
[-C--:B------:R-:W-:Y:S01]  /*a280*/  FFMA.FTZ R26, R0, R103.reuse, R26 ;  /* 0x00000067001a7223 */ /* 0x080fe2000001001a */
        /* <DEDUP_REMOVED lines=8> */
[----:B------:R-:W-:Y:S02]  /*a310*/  FMNMX3.FTZ R104, R104, R16, R17, !PT ;  /* 0x0000001068687276 */ /* 0x000fe40007810011 */
[----:B------:R-:W-:Y:S02]  /*a320*/  I2FP.F32.U32 R103, R103 ;  /* 0x0000006700677245 */ /* 0x000fe40000201000 */
[C---:B------:R-:W-:Y:S02]  /*a330*/  IADD3 R102, PT, PT, R163.reuse, 0x19, RZ ;  /* 0x00000019a3667810 */ /* 0x040fe40007ffe0ff */
[----:B------:R-:W-:Y:S01]  /*a340*/  IADD3 R101, PT, PT, R163, 0x18, RZ ;  /* 0x00000018a3657810 */ /* 0x000fe20007ffe0ff */
[-C--:B------:R-:W-:Y:S01]  /*a350*/  FFMA.FTZ R29, R0, R103.reuse, R29 ;  /* 0x00000067001d7223 */ /* 0x080fe2000001001d */
[----:B------:R-:W-:Y:S01]  /*a360*/  FMNMX3.FTZ R100, R100, R18, R19, !PT ;  /* 0x0000001264647276 */ /* 0x000fe20007810013 */
[----:B------:R-:W-:Y:S01]  /*a370*/  FFMA.FTZ R31, R0, R103, R31 ;  /* 0x00000067001f7223 */ /* 0x000fe2000001001f */
[----:B------:R-:W-:Y:S02]  /*a380*/  FMNMX3.FTZ R104, R104, R20, R21, !PT ;  /* 0x0000001468687276 */ /* 0x000fe40007810015 */
[----:B------:R-:W-:Y:S02]  /*a390*/  I2FP.F32.U32 R102, R102 ;  /* 0x0000006600667245 */ /* 0x000fe40000201000 */
[----:B------:R-:W-:Y:S02]  /*a3a0*/  I2FP.F32.U32 R101, R101 ;  /* 0x0000006500657245 */ /* 0x000fe40000201000 */
[----:B------:R-:W-:Y:S01]  /*a3b0*/  FMNMX3.FTZ R100, R100, R22, R23, !PT ;  /* 0x0000001664647276 */ /* 0x000fe20007810017 */
[----:B------:R-:W-:Y:S01]  /*a3c0*/  FFMA.FTZ R33, R0, R102, R33 ;  /* 0x0000006600217223 */ /* 0x000fe20000010021 */
[----:B------:R-:W-:Y:S01]  /*a3d0*/  FMNMX3.FTZ R104, R104, R24, R25, !PT ;  /* 0x0000001868687276 */ /* 0x000fe20007810019 */
[-C--:B------:R-:W-:Y:S01]  /*a3e0*/  FFMA.FTZ R34, R0, R101.reuse, R34 ;  /* 0x0000006500227223 */ /* 0x080fe20000010022 */
[----:B------:R-:W-:Y:S01]  /*a3f0*/  FMNMX3.FTZ R100, R100, R26, R27, !PT ;  /* 0x0000001a64647276 */ /* 0x000fe2000781001b */
[----:B------:R-:W-:Y:S01]  /*a400*/  FFMA.FTZ R32, R0, R101, R32 ;  /* 0x0000006500207223 */ /* 0x000fe20000010020 */
[----:B------:R-:W-:Y:S01]  /*a410*/  FMNMX3.FTZ R101, R104, R28, R29, !PT ;  /* 0x0000001c68657276 */ /* 0x000fe2000781001d */
[----:B------:R-:W-:Y:S01]  /*a420*/  FFMA.FTZ R35, R0, R102, R35 ;  /* 0x0000006600237223 */ /* 0x000fe20000010023 */
[----:B------:R-:W-:Y:S02]  /*a430*/  FMNMX3.FTZ R100, R100, R30, R31, !PT ;  /* 0x0000001e64647276 */ /* 0x000fe4000781001f */
[----:B------:R-:W-:Y:S02]  /*a440*/  FMNMX3.FTZ R106, R101, R32, R33, !PT ;  /* 0x00000020656a7276 */ /* 0x000fe40007810021 */
[----:B------:R-:W-:Y:S02]  /*a450*/  FMNMX3.FTZ R103, R100, R34, R35, !PT ;  /* 0x0000002264677276 */ /* 0x000fe40007810023 */
[----:B------:R-:W-:Y:S01]  /*a460*/  IADD3 R164, PT, PT, R164, -0x1, RZ ;  /* 0xffffffffa4a47810 */ /* 0x000fe20007ffe0ff */
[----:B------:R-:W-:Y:S01]  /*a470*/  SHFL.BFLY PT, R101, R106, 0x2, 0x1f ;  /* 0x0c401f006a657f89 */ /* 0x000fe200000e0000 */
[----:B------:R-:W-:Y:S02]  /*a480*/  IADD3 R165, PT, PT, R165, -0x40, RZ ;  /* 0xffffffc0a5a57810 */ /* 0x000fe40007ffe0ff */
[----:B------:R-:W-:Y:S05]  /*a490*/  IADD3 R163, PT, PT, R163, -0x40, RZ ;  /* 0xffffffc0a3a37810 */ /* 0x000fea0007ffe0ff */
[----:B------:R-:W1:Y:S02]  /*a4a0*/  SHFL.BFLY PT, R100, R103, 0x2, 0x1f ;  /* 0x0c401f0067647f89 */ /* 0x000e6400000e0000 */
[----:B-1----:R-:W-:Y:S02]  /*a4b0*/  FMNMX.FTZ R105, R103, R100, !PT ;  /* 0x0000006467697209 */ /* 0x002fe40007810000 */
[----:B------:R-:W-:Y:S04]  /*a4c0*/  FMNMX.FTZ R104, R106, R101, !PT ;  /* 0x000000656a687209 */ /* 0x000fe80007810000 */
[----:B------:R-:W1:Y:S08]  /*a4d0*/  SHFL.BFLY PT, R100, R105, 0x1, 0x1f ;  /* 0x0c201f0069647f89 */ /* 0x000e7000000e0000 */
[----:B------:R-:W2:Y:S01]  /*a4e0*/  SHFL.BFLY PT, R101, R104, 0x1, 0x1f ;  /* 0x0c201f0068657f89 */ /* 0x000ea200000e0000 */
[----:B-1----:R-:W-:Y:S02]  /*a4f0*/  FMNMX.FTZ R100, R105, R100, !PT ;  /* 0x0000006469647209 */ /* 0x002fe40007810000 */
[----:B--2---:R-:W-:Y:S03]  /*a500*/  FMNMX.FTZ R101, R104, R101, !PT ;  /* 0x0000006568657209 */ /* 0x004fe60007810000 */
[C---:B------:R-:W-:Y:S01]  /*a510*/  FADD.FTZ R3, -R100.reuse, R3 ;  /* 0x0000000364037221 */ /* 0x040fe20000010100 */
[C---:B------:R-:W-:Y:S01]  /*a520*/  FMUL.FTZ R123, R100.reuse, UR4 ;  /* 0x00000004647b7c20 */ /* 0x040fe20008410000 */
[----:B------:R-:W-:Y:S01]  /*a530*/  FSETP.NEU.FTZ.AND P0, PT, R100, -INF , PT ;  /* 0xff8000006400780b */ /* 0x000fe20003f1d000 */
[----:B------:R-:W1:Y:S01]  /*a540*/  LDSM.16.MT88.4 R104, [R142+0x8000] ;  /* 0x008000008e68783b */ /* 0x000e620000004200 */
[----:B------:R-:W-:Y:S01]  /*a550*/  FADD.FTZ R102, -R101, R2 ;  /* 0x0000000265667221 */ /* 0x000fe20000010100 */
[----:B------:R-:W-:Y:S01]  /*a560*/  FMUL.FTZ R2, R3, UR4 ;  /* 0x0000000403027c20 */ /* 0x000fe20008410000 */
[----:B------:R-:W-:Y:S01]  /*a570*/  FSEL R123, R123, RZ, P0 ;  /* 0x000000ff7b7b7208 */ /* 0x000fe20000000000 */
[C---:B------:R-:W-:Y:S01]  /*a580*/  FMUL.FTZ R121, R101.reuse, UR4 ;  /* 0x0000000465797c20 */ /* 0x040fe20008410000 */
[----:B------:R-:W-:Y:S01]  /*a590*/  FMUL.FTZ R103, R102, UR4 ;  /* 0x0000000466677c20 */ /* 0x000fe20008410000 */
[----:B------:R-:W-:Y:S02]  /*a5a0*/  FSETP.NEU.FTZ.AND P0, PT, R101, -INF , PT ;  /* 0xff8000006500780b */ /* 0x000fe40003f1d000 */
[--C-:B------:R-:W-:Y:S01]  /*a5b0*/  FFMA.FTZ R119, R6, UR4, -R123.reuse ;  /* 0x0000000406777c23 */ /* 0x100fe2000801087b */
[----:B------:R2:W3:Y:S01]  /*a5c0*/  MUFU.EX2 R3, R103 ;  /* 0x0000006700037308 */ /* 0x0004e20000000800 */
[----:B------:R-:W-:Y:S01]  /*a5d0*/  FSEL R121, R121, RZ, P0 ;  /* 0x000000ff79797208 */ /* 0x000fe20000000000 */
[--C-:B------:R-:W-:Y:S01]  /*a5e0*/  FFMA.FTZ R118, R7, UR4, -R123.reuse ;  /* 0x0000000407767c23 */ /* 0x100fe2000801087b */
[--C-:B------:R-:W-:Y:S01]  /*a5f0*/  FFMA.FTZ R117, R10, UR4, -R123.reuse ;  /* 0x000000040a757c23 */ /* 0x100fe2000801087b */
[--C-:B------:R-:W-:Y:S01]  /*a600*/  FFMA.FTZ R102, R11, UR4, -R123.reuse ;  /* 0x000000040b667c23 */ /* 0x100fe2000801087b */
[----:B------:R-:W-:Y:S01]  /*a610*/  FFMA.FTZ R167, R30, UR4, -R123 ;  /* 0x000000041ea77c23 */ /* 0x000fe2000801087b */
[--C-:B------:R-:W-:Y:S01]  /*a620*/  FFMA.FTZ R122, R4, UR4, -R121.reuse ;  /* 0x00000004047a7c23 */ /* 0x100fe20008010879 */
[--C-:B------:R-:W-:Y:S01]  /*a630*/  FFMA.FTZ R120, R5, UR4, -R121.reuse ;  /* 0x0000000405787c23 */ /* 0x100fe20008010879 */
[--C-:B------:R-:W-:Y:S02]  /*a640*/  FFMA.FTZ R116, R8, UR4, -R121.reuse ;  /* 0x0000000408747c23 */ /* 0x100fe40008010879 */
[----:B------:R-:W4:Y:S01]  /*a650*/  MUFU.EX2 R2, R2 ;  /* 0x0000000200027308 */ /* 0x000f220000000800 */
[--C-:B------:R-:W-:Y:S01]  /*a660*/  FFMA.FTZ R134, R24, UR4, -R121.reuse ;  /* 0x0000000418867c23 */ /* 0x100fe20008010879 */
[----:B------:R-:W-:Y:S01]  /*a670*/  FFMA.FTZ R135, R25, UR4, -R121 ;  /* 0x0000000419877c23 */ /* 0x000fe20008010879 */
[--C-:B------:R-:W-:Y:S01]  /*a680*/  FFMA.FTZ R170, R31, UR4, -R123.reuse ;  /* 0x000000041faa7c23 */ /* 0x100fe2000801087b */
[----:B------:R-:W-:Y:S01]  /*a690*/  FFMA.FTZ R169, R34, UR4, -R123 ;  /* 0x0000000422a97c23 */ /* 0x000fe2000801087b */
[--C-:B------:R-:W-:Y:S01]  /*a6a0*/  FFMA.FTZ R171, R28, UR4, -R121.reuse ;  /* 0x000000041cab7c23 */ /* 0x100fe20008010879 */
[----:B------:R-:W-:Y:S01]  /*a6b0*/  FFMA.FTZ R174, R29, UR4, -R121 ;  /* 0x000000041dae7c23 */ /* 0x000fe20008010879 */
[----:B------:R-:W-:Y:S01]  /*a6c0*/  FFMA.FTZ R124, R14, UR4, -R123 ;  /* 0x000000040e7c7c23 */ /* 0x000fe2000801087b */
[----:B--2---:R-:W-:Y:S02]  /*a6d0*/  FFMA.FTZ R103, R9, UR4, -R121 ;  /* 0x0000000409677c23 */ /* 0x004fe40008010879 */
[----:B------:R-:W-:Y:S01]  /*a6e0*/  MUFU.EX2 R119, R119 ;  /* 0x0000007700777308 */ /* 0x000fe20000000800 */
[C---:B---3--:R-:W-:Y:S01]  /*a6f0*/  FMUL.FTZ R4, R3.reuse, R96 ;  /* 0x0000006003047220 */ /* 0x048fe20000410000 */
[C---:B------:R-:W-:Y:S01]  /*a700*/  FMUL.FTZ R5, R3.reuse, R97 ;  /* 0x0000006103057220 */ /* 0x040fe20000410000 */
[C---:B------:R-:W-:Y:S01]  /*a710*/  FMUL.FTZ R8, R3.reuse, R92 ;  /* 0x0000005c03087220 */ /* 0x040fe20000410000 */
[C---:B------:R-:W-:Y:S01]  /*a720*/  FMUL.FTZ R9, R3.reuse, R93 ;  /* 0x0000005d03097220 */ /* 0x040fe20000410000 */
[C---:B------:R-:W-:Y:S01]  /*a730*/  FMUL.FTZ R36, R3.reuse, R36 ;  /* 0x0000002403247220 */ /* 0x040fe20000410000 */
[C---:B------:R-:W-:Y:S01]  /*a740*/  FMUL.FTZ R37, R3.reuse, R37 ;  /* 0x0000002503257220 */ /* 0x040fe20000410000 */
[C---:B------:R-:W-:Y:S03]  /*a750*/  FMUL.FTZ R40, R3.reuse, R40 ;  /* 0x0000002803287220 */ /* 0x040fe60000410000 */
[----:B------:R-:W2:Y:S01]  /*a760*/  MUFU.EX2 R118, R118 ;  /* 0x0000007600767308 */ /* 0x000ea20000000800 */
[C---:B----4-:R-:W-:Y:S01]  /*a770*/  FMUL.FTZ R6, R2.reuse, R98 ;  /* 0x0000006202067220 */ /* 0x050fe20000410000 */
[C---:B------:R-:W-:Y:S01]  /*a780*/  FMUL.FTZ R7, R2.reuse, R99 ;  /* 0x0000006302077220 */ /* 0x040fe20000410000 */
[C---:B------:R-:W-:Y:S01]  /*a790*/  FMUL.FTZ R10, R2.reuse, R94 ;  /* 0x0000005e020a7220 */ /* 0x040fe20000410000 */
[C---:B------:R-:W-:Y:S01]  /*a7a0*/  FMUL.FTZ R11, R2.reuse, R95 ;  /* 0x0000005f020b7220 */ /* 0x040fe20000410000 */
[C---:B------:R-:W-:Y:S01]  /*a7b0*/  FMUL.FTZ R38, R2.reuse, R38 ;  /* 0x0000002602267220 */ /* 0x040fe20000410000 */
[----:B------:R-:W3:Y:S01]  /*a7c0*/  LDSM.16.MT88.4 R92, [R136+0x8000] ;  /* 0x00800000885c783b */ /* 0x000ee20000004200 */
[C---:B------:R-:W-:Y:S03]  /*a7d0*/  FMUL.FTZ R39, R2.reuse, R39 ;  /* 0x0000002702277220 */ /* 0x040fe60000410000 */
[----:B------:R-:W-:Y:S01]  /*a7e0*/  MUFU.EX2 R117, R117 ;  /* 0x0000007500757308 */ /* 0x000fe20000000800 */
[C---:B------:R-:W-:Y:S01]  /*a7f0*/  FMUL.FTZ R42, R2.reuse, R42 ;  /* 0x0000002a022a7220 */ /* 0x040fe20000410000 */
[C---:B------:R-:W-:Y:S01]  /*a800*/  FMUL.FTZ R43, R2.reuse, R43 ;  /* 0x0000002b022b7220 */ /* 0x040fe20000410000 */
[C---:B------:R-:W-:Y:S01]  /*a810*/  FMUL.FTZ R41, R3.reuse, R41 ;  /* 0x0000002903297220 */ /* 0x040fe20000410000 */
[C---:B------:R-:W-:Y:S01]  /*a820*/  FMUL.FTZ R46, R2.reuse, R46 ;  /* 0x0000002e022e7220 */ /* 0x040fe20000410000 */
[----:B------:R-:W-:Y:S01]  /*a830*/  FMUL.FTZ R47, R2, R47 ;  /* 0x0000002f022f7220 */ /* 0x000fe20000410000 */
[C---:B------:R-:W-:Y:S01]  /*a840*/  FMUL.FTZ R44, R3.reuse, R44 ;  /* 0x0000002c032c7220 */ /* 0x040fe20000410000 */
[C---:B------:R-:W-:Y:S03]  /*a850*/  FMUL.FTZ R45, R3.reuse, R45 ;  /* 0x0000002d032d7220 */ /* 0x040fe60000410000 */
[----:B------:R-:W4:Y:S01]  /*a860*/  MUFU.EX2 R102, R102 ;  /* 0x0000006600667308 */ /* 0x000f220000000800 */
[----:B--2---:R-:W-:Y:S01]  /*a870*/  F2FP.BF16.F32.PACK_AB R97, R118, R119 ;  /* 0x000000777661723e */ /* 0x004fe200000010ff */
[----:B------:R-:W-:Y:S01]  /*a880*/  LDSM.16.MT88.4 R28, [R142+0x9800] ;  /* 0x009800008e1c783b */ /* 0x000fe20000004200 */
[C---:B------:R-:W-:Y:S01]  /*a890*/  FMUL.FTZ R14, R2.reuse, R90 ;  /* 0x0000005a020e7220 */ /* 0x040fe20000410000 */
[C---:B------:R-:W-:Y:S01]  /*a8a0*/  FMUL.FTZ R50, R2.reuse, R50 ;  /* 0x0000003202327220 */ /* 0x040fe20000410000 */
[C---:B------:R-:W-:Y:S01]  /*a8b0*/  FMUL.FTZ R51, R2.reuse, R51 ;  /* 0x0000003302337220 */ /* 0x040fe20000410000 */
[C---:B------:R-:W-:Y:S01]  /*a8c0*/  FMUL.FTZ R48, R3.reuse, R48 ;  /* 0x0000003003307220 */ /* 0x040fe20000410000 */
[C---:B------:R-:W-:Y:S03]  /*a8d0*/  FMUL.FTZ R49, R3.reuse, R49 ;  /* 0x0000003103317220 */ /* 0x040fe60000410000 */
[----:B------:R-:W-:Y:S01]  /*a8e0*/  MUFU.EX2 R122, R122 ;  /* 0x0000007a007a7308 */ /* 0x000fe20000000800 */
[C---:B------:R-:W-:Y:S01]  /*a8f0*/  FMUL.FTZ R54, R2.reuse, R54 ;  /* 0x0000003602367220 */ /* 0x040fe20000410000 */
[C---:B------:R-:W-:Y:S01]  /*a900*/  FMUL.FTZ R55, R2.reuse, R55 ;  /* 0x0000003702377220 */ /* 0x040fe20000410000 */
[C---:B------:R-:W-:Y:S01]  /*a910*/  FMUL.FTZ R52, R3.reuse, R52 ;  /* 0x0000003403347220 */ /* 0x040fe20000410000 */
[C---:B------:R-:W-:Y:S01]  /*a920*/  FMUL.FTZ R53, R3.reuse, R53 ;  /* 0x0000003503357220 */ /* 0x040fe20000410000 */
[C---:B------:R-:W-:Y:S01]  /*a930*/  FMUL.FTZ R58, R2.reuse, R58 ;  /* 0x0000003a023a7220 */ /* 0x040fe20000410000 */
[----:B------:R-:W-:Y:S01]  /*a940*/  FMUL.FTZ R59, R2, R59 ;  /* 0x0000003b023b7220 */ /* 0x000fe20000410000 */
[C---:B------:R-:W-:Y:S03]  /*a950*/  FMUL.FTZ R56, R3.reuse, R56 ;  /* 0x0000003803387220 */ /* 0x040fe60000410000 */
[----:B------:R-:W2:Y:S01]  /*a960*/  MUFU.EX2 R120, R120 ;  /* 0x0000007800787308 */ /* 0x000ea20000000800 */
[----:B----4-:R-:W-:Y:S01]  /*a970*/  F2FP.BF16.F32.PACK_AB R99, R102, R117 ;  /* 0x000000756663723e */ /* 0x010fe200000010ff */
        /* <DEDUP_REMOVED lines=28> */
[--C-:B------:R-:W-:Y:S01]  /*ab40*/  FFMA.FTZ R127, R15, UR4, -R123.reuse ;  /* 0x000000040f7f7c23 */ /* 0x100fe2000801087b */
[----:B------:R-:W-:Y:S01]  /*ab50*/  FMUL.FTZ R15, R2, R91 ;  /* 0x0000005b020f7220 */ /* 0x000fe20000410000 */
[--C-:B------:R-:W-:Y:S01]  /*ab60*/  FFMA.FTZ R125, R18, UR4, -R123.reuse ;  /* 0x00000004127d7c23 */ /* 0x100fe2000801087b */
[----:B----4-:R-:W-:Y:S01]  /*ab70*/  F2FP.BF16.F32.PACK_AB R98, R103, R116 ;  /* 0x000000746762723e */ /* 0x010fe200000010ff */
[----:B------:R-:W-:Y:S01]  /*ab80*/  FFMA.FTZ R126, R19, UR4, -R123 ;  /* 0x00000004137e7c23 */ /* 0x000fe2000801087b */
[--C-:B------:R-:W-:Y:S01]  /*ab90*/  FFMA.FTZ R128, R12, UR4, -R121.reuse ;  /* 0x000000040c807c23 */ /* 0x100fe20008010879 */
[----:B------:R-:W-:Y:S01]  /*aba0*/  FMUL.FTZ R12, R3, R88 ;  /* 0x00000058030c7220 */ /* 0x000fe20000410000 */
[--C-:B------:R-:W-:Y:S01]  /*abb0*/  FFMA.FTZ R131, R13, UR4, -R121.reuse ;  /* 0x000000040d837c23 */ /* 0x100fe20008010879 */
[----:B------:R-:W-:Y:S01]  /*abc0*/  FMUL.FTZ R13, R3, R89 ;  /* 0x00000059030d7220 */ /* 0x000fe20000410000 */
[--C-:B------:R-:W-:Y:S01]  /*abd0*/  FFMA.FTZ R129, R16, UR4, -R121.reuse ;  /* 0x0000000410817c23 */ /* 0x100fe20008010879 */
[C---:B-1----:R-:W-:Y:S01]  /*abe0*/  HMMA.16816.F32.BF16 R4, R96.reuse, R104, R4 ;  /* 0x000000686004723c */ /* 0x042fe20000041804 */
[----:B------:R-:W-:Y:S01]  /*abf0*/  LDSM.16.MT88.4 R88, [R136+0x8800] ;  /* 0x008800008858783b */ /* 0x000fe20000004200 */
[----:B------:R-:W-:Y:S03]  /*ac00*/  MUFU.EX2 R124, R124 ;  /* 0x0000007c007c7308 */ /* 0x000fe60000000800 */
[--C-:B------:R-:W-:Y:S01]  /*ac10*/  FFMA.FTZ R130, R17, UR4, -R121.reuse ;  /* 0x0000000411827c23 */ /* 0x100fe20008010879 */
[C---:B------:R-:W-:Y:S01]  /*ac20*/  FMUL.FTZ R18, R2.reuse, R86 ;  /* 0x0000005602127220 */ /* 0x040fe20000410000 */
[----:B------:R-:W-:Y:S01]  /*ac30*/  FMUL.FTZ R19, R2, R87 ;  /* 0x0000005702137220 */ /* 0x000fe20000410000 */
[C---:B------:R-:W-:Y:S01]  /*ac40*/  HMMA.16816.F32.BF16 R8, R96.reuse, R106, R8 ;  /* 0x0000006a6008723c */ /* 0x040fe20000041808 */
[----:B------:R-:W1:Y:S03]  /*ac50*/  LDSM.16.MT88.4 R104, [R142+0xa000] ;  /* 0x00a000008e68783b */ /* 0x000e660000004200 */
[----:B------:R-:W2:Y:S01]  /*ac60*/  MUFU.EX2 R127, R127 ;  /* 0x0000007f007f7308 */ /* 0x000ea20000000800 */
[C---:B------:R-:W-:Y:S01]  /*ac70*/  FMUL.FTZ R16, R3.reuse, R84 ;  /* 0x0000005403107220 */ /* 0x040fe20000410000 */
[----:B------:R-:W-:Y:S01]  /*ac80*/  FMUL.FTZ R17, R3, R85 ;  /* 0x0000005503117220 */ /* 0x000fe20000410000 */
[--C-:B------:R-:W-:Y:S01]  /*ac90*/  FFMA.FTZ R132, R20, UR4, -R121.reuse ;  /* 0x0000000414847c23 */ /* 0x100fe20008010879 */
[----:B------:R-:W-:Y:S01]  /*aca0*/  FFMA.FTZ R133, R21, UR4, -R121 ;  /* 0x0000000415857c23 */ /* 0x000fe20008010879 */
[----:B------:R-:W-:Y:S01]  /*acb0*/  FFMA.FTZ R119, R2, R166, R119 ;  /* 0x000000a602777223 */ /* 0x000fe20000010077 */
[C---:B------:R-:W-:Y:S04]  /*acc0*/  HMMA.16816.F32.BF16 R36, R96.reuse, R108, R36 ;  /* 0x0000006c6024723c */ /* 0x040fe80000041824 */
[----:B------:R-:W-:Y:S01]  /*acd0*/  MUFU.EX2 R125, R125 ;  /* 0x0000007d007d7308 */ /* 0x000fe20000000800 */
[----:B------:R-:W-:Y:S01]  /*ace0*/  ISETP.NE.AND P0, PT, R164, RZ, PT ;  /* 0x000000ffa400720c */ /* 0x000fe20003f05270 */
[----:B------:R-:W-:Y:S01]  /*acf0*/  FFMA.FTZ R122, R3, R168, R122 ;  /* 0x000000a8037a7223 */ /* 0x000fe2000001007a */
[----:B------:R-:W-:Y:S01]  /*ad00*/  FADD.FTZ R118, R118, R119 ;  /* 0x0000007776767221 */ /* 0x000fe20000010000 */
[C---:B------:R-:W-:Y:S01]  /*ad10*/  HMMA.16816.F32.BF16 R40, R96.reuse, R110, R40 ;  /* 0x0000006e6028723c */ /* 0x040fe20000041828 */
[----:B------:R-:W4:Y:S05]  /*ad20*/  LDSM.16.MT88.4 R108, [R138+0xa000] ;  /* 0x00a000008a6c783b */ /* 0x000f2a0000004200 */
[----:B------:R-:W5:Y:S01]  /*ad30*/  MUFU.EX2 R126, R126 ;  /* 0x0000007e007e7308 */ /* 0x000f620000000800 */
        /* <DEDUP_REMOVED lines=9> */
[----:B------:R-:W-:Y:S03]  /*add0*/  LDSM.16.MT88.4 R112, [R137+0x8800] ;  /* 0x008800008970783b */ /* 0x000fe60000004200 */
[----:B------:R-:W2:Y:S01]  /*ade0*/  MUFU.EX2 R131, R131 ;  /* 0x0000008300837308 */ /* 0x000ea20000000800 */
[----:B-----5:R-:W-:Y:S01]  /*adf0*/  F2FP.BF16.F32.PACK_AB R87, R126, R125 ;  /* 0x0000007d7e57723e */ /* 0x020fe200000010ff */
[----:B------:R-:W-:Y:S02]  /*ae00*/  FADD.FTZ R2, R124, R3 ;  /* 0x000000037c027221 */ /* 0x000fe40000010000 */
[C---:B---3--:R-:W-:Y:S06]  /*ae10*/  HMMA.16816.F32.BF16 R52, R96.reuse, R92, R52 ;  /* 0x0000005c6034723c */ /* 0x048fec0000041834 */
[----:B------:R-:W-:Y:S01]  /*ae20*/  MUFU.EX2 R129, R129 ;  /* 0x0000008100817308 */ /* 0x000fe20000000800 */
[----:B------:R-:W-:Y:S04]  /*ae30*/  FADD.FTZ R2, R127, R2 ;  /* 0x000000027f027221 */ /* 0x000fe80000010000 */
[----:B------:R-:W-:Y:S01]  /*ae40*/  FADD.FTZ R3, R125, R2 ;  /* 0x000000027d037221 */ /* 0x000fe20000010000 */
[C---:B------:R-:W-:Y:S01]  /*ae50*/  HMMA.16816.F32.BF16 R56, R96.reuse, R94, R56 ;  /* 0x0000005e6038723c */ /* 0x040fe20000041838 */
[----:B------:R-:W3:Y:S03]  /*ae60*/  LDSM.16.MT88.4 R92, [R137+0xa000] ;  /* 0x00a00000895c783b */ /* 0x000ee60000004200 */
[----:B------:R-:W5:Y:S01]  /*ae70*/  MUFU.EX2 R130, R130 ;  /* 0x0000008200827308 */ /* 0x000f620000000800 */
[----:B--2---:R-:W-:Y:S01]  /*ae80*/  F2FP.BF16.F32.PACK_AB R84, R131, R128 ;  /* 0x000000808354723e */ /* 0x004fe200000010ff */
[----:B------:R-:W-:Y:S02]  /*ae90*/  FADD.FTZ R3, R126, R3 ;  /* 0x000000037e037221 */ /* 0x000fe40000010000 */
[C---:B-1----:R-:W-:Y:S06]  /*aea0*/  HMMA.16816.F32.BF16 R60, R96.reuse, R104, R60 ;  /* 0x00000068603c723c */ /* 0x042fec000004183c */
[----:B------:R-:W-:Y:S02]  /*aeb0*/  MUFU.EX2 R132, R132 ;  /* 0x0000008400847308 */ /* 0x000fe40000000800 */
[C---:B------:R-:W-:Y:S01]  /*aec0*/  HMMA.16816.F32.BF16 R64, R96.reuse, R106, R64 ;  /* 0x0000006a6040723c */ /* 0x040fe20000041840 */
[----:B------:R-:W1:Y:S07]  /*aed0*/  LDSM.16.MT88.4 R104, [R136+0xa000] ;  /* 0x00a000008868783b */ /* 0x000e6e0000004200 */
[----:B------:R-:W2:Y:S01]  /*aee0*/  MUFU.EX2 R133, R133 ;  /* 0x0000008500857308 */ /* 0x000ea20000000800 */
[----:B-----5:R-:W-:Y:S01]  /*aef0*/  F2FP.BF16.F32.PACK_AB R86, R130, R129 ;  /* 0x000000818256723e */ /* 0x020fe200000010ff */
[C---:B----4-:R-:W-:Y:S08]  /*af00*/  HMMA.16816.F32.BF16 R68, R96.reuse, R108, R68 ;  /* 0x0000006c6044723c */ /* 0x050ff00000041844 */
[----:B------:R-:W-:Y:S01]  /*af10*/  MUFU.EX2 R134, R134 ;  /* 0x0000008600867308 */ /* 0x000fe20000000800 */
[C---:B------:R-:W-:Y:S01]  /*af20*/  HMMA.16816.F32.BF16 R72, R96.reuse, R110, R72 ;  /* 0x0000006e6048723c */ /* 0x040fe20000041848 */
[----:B------:R-:W-:Y:S08]  /*af30*/  LDSM.16.MT88.4 R108, [R138+0x8800] ;  /* 0x008800008a6c783b */ /* 0x000ff00000004200 */
[----:B------:R-:W4:Y:S01]  /*af40*/  MUFU.EX2 R135, R135 ;  /* 0x0000008700877308 */ /* 0x000f220000000800 */
[----:B--2---:R-:W-:Y:S01]  /*af50*/  F2FP.BF16.F32.PACK_AB R20, R133, R132 ;  /* 0x000000848514723e */ /* 0x004fe200000010ff */
[C---:B---3--:R-:W-:Y:S08]  /*af60*/  HMMA.16816.F32.BF16 R76, R96.reuse, R92, R76 ;  /* 0x0000005c604c723c */ /* 0x048ff0000004184c */
[----:B------:R-:W-:Y:S01]  /*af70*/  MUFU.EX2 R167, R167 ;  /* 0x000000a700a77308 */ /* 0x000fe20000000800 */
[C---:B------:R-:W-:Y:S01]  /*af80*/  HMMA.16816.F32.BF16 R80, R96.reuse, R94, R80 ;  /* 0x0000005e6050723c */ /* 0x040fe20000041850 */
[----:B------:R-:W2:Y:S08]  /*af90*/  LDSM.16.MT88.4 R92, [R142+0x8800] ;  /* 0x008800008e5c783b */ /* 0x000eb00000004200 */
[----:B------:R-:W-:Y:S01]  /*afa0*/  MUFU.EX2 R170, R170 ;  /* 0x000000aa00aa7308 */ /* 0x000fe20000000800 */
[C---:B-1----:R-:W-:Y:S09]  /*afb0*/  HMMA.16816.F32.BF16 R12, R96.reuse, R104, R12 ;  /* 0x00000068600c723c */ /* 0x042ff2000004180c */
[----:B------:R-:W-:Y:S01]  /*afc0*/  MUFU.EX2 R169, R169 ;  /* 0x000000a900a97308 */ /* 0x000fe20000000800 */
[----:B------:R-:W-:Y:S01]  /*afd0*/  HMMA.16816.F32.BF16 R16, R96, R106, R16 ;  /* 0x0000006a6010723c */ /* 0x000fe20000041810 */
[----:B------:R-:W1:Y:S08]  /*afe0*/  LDSM.16.MT88.4 R96, [R142+0xa800] ;  /* 0x00a800008e60783b */ /* 0x000e700000004200 */
[----:B------:R-:W-:Y:S01]  /*aff0*/  MUFU.EX2 R171, R171 ;  /* 0x000000ab00ab7308 */ /* 0x000fe20000000800 */
[----:B------:R-:W-:Y:S09]  /*b000*/  LDSM.16.MT88.4 R104, [R137+0xa800] ;  /* 0x00a800008968783b */ /* 0x000ff20000004200 */
[----:B------:R-:W-:Y:S01]  /*b010*/  MUFU.EX2 R174, R174 ;  /* 0x000000ae00ae7308 */ /* 0x000fe20000000800 */
[C---:B--2---:R-:W-:Y:S08]  /*b020*/  HMMA.16816.F32.BF16 R4, R84.reuse, R92, R4 ;  /* 0x0000005c5404723c */ /* 0x044ff00000041804 */
[C---:B------:R-:W-:Y:S01]  /*b030*/  HMMA.16816.F32.BF16 R8, R84.reuse, R94, R8 ;  /* 0x0000005e5408723c */ /* 0x040fe20000041808 */
[----:B------:R-:W2:Y:S07]  /*b040*/  LDSM.16.MT88.4 R92, [R138+0xa800] ;  /* 0x00a800008a5c783b */ /* 0x000eae0000004200 */
[C---:B------:R-:W-:Y:S08]  /*b050*/  HMMA.16816.F32.BF16 R36, R84.reuse, R108, R36 ;  /* 0x0000006c5424723c */ /* 0x040ff00000041824 */
[C---:B------:R-:W-:Y:S01]  /*b060*/  HMMA.16816.F32.BF16 R40, R84.reuse, R110, R40 ;  /* 0x0000006e5428723c */ /* 0x040fe20000041828 */
[----:B------:R-:W-:Y:S07]  /*b070*/  LDSM.16.MT88.4 R108, [R137+0x9000] ;  /* 0x00900000896c783b */ /* 0x000fee0000004200 */
[C---:B------:R-:W-:Y:S03]  /*b080*/  HMMA.16816.F32.BF16 R44, R84.reuse, R112, R44 ;  /* 0x00000070542c723c */ /* 0x040fe6000004182c */
[--C-:B------:R-:W-:Y:S01]  /*b090*/  FFMA.FTZ R112, R22, UR4, -R123.reuse ;  /* 0x0000000416707c23 */ /* 0x100fe2000801087b */
[----:B----4-:R-:W-:Y:S01]  /*b0a0*/  F2FP.BF16.F32.PACK_AB R22, R135, R134 ;  /* 0x000000868716723e */ /* 0x010fe200000010ff */
[--C-:B------:R-:W-:Y:S03]  /*b0b0*/  FFMA.FTZ R113, R23, UR4, -R123.reuse ;  /* 0x0000000417717c23 */ /* 0x100fe6000801087b */
[C---:B------:R-:W-:Y:S01]  /*b0c0*/  HMMA.16816.F32.BF16 R48, R84.reuse, R114, R48 ;  /* 0x000000725430723c */ /* 0x040fe20000041830 */
[----:B------:R-:W-:Y:S02]  /*b0d0*/  MUFU.EX2 R112, R112 ;  /* 0x0000007000707308 */ /* 0x000fe40000000800 */
[--C-:B------:R-:W-:Y:S01]  /*b0e0*/  FFMA.FTZ R114, R26, UR4, -R123.reuse ;  /* 0x000000041a727c23 */ /* 0x100fe2000801087b */
[--C-:B------:R-:W-:Y:S01]  /*b0f0*/  FFMA.FTZ R115, R27, UR4, -R123.reuse ;  /* 0x000000041b737c23 */ /* 0x100fe2000801087b */
[----:B------:R-:W-:Y:S01]  /*b100*/  FFMA.FTZ R123, R35, UR4, -R123 ;  /* 0x00000004237b7c23 */ /* 0x000fe2000801087b */
[----:B------:R-:W-:Y:S02]  /*b110*/  LDSM.16.MT88.4 R24, [R136+0x9000] ;  /* 0x009000008818783b */ /* 0x000fe40000004200 */
[C---:B------:R-:W-:Y:S03]  /*b120*/  HMMA.16816.F32.BF16 R52, R84.reuse, R88, R52 ;  /* 0x000000585434723c */ /* 0x040fe60000041834 */
[----:B------:R-:W3:Y:S05]  /*b130*/  MUFU.EX2 R113, R113 ;  /* 0x0000007100717308 */ /* 0x000eea0000000800 */
[C---:B------:R-:W-:Y:S01]  /*b140*/  HMMA.16816.F32.BF16 R56, R84.reuse, R90, R56 ;  /* 0x0000005a5438723c */ /* 0x040fe20000041838 */
[----:B------:R-:W4:Y:S04]  /*b150*/  LDSM.16.MT88.4 R88, [R136+0xa800] ;  /* 0x00a800008858783b */ /* 0x000f280000004200 */
[----:B------:R-:W5:Y:S03]  /*b160*/  MUFU.EX2 R114, R114 ;  /* 0x0000007200727308 */ /* 0x000f660000000800 */
[C---:B-1----:R-:W-:Y:S07]  /*b170*/  HMMA.16816.F32.BF16 R60, R84.reuse, R96, R60 ;  /* 0x00000060543c723c */ /* 0x042fee000004183c */
[----:B------:R-:W1:Y:S01]  /*b180*/  MUFU.EX2 R115, R115 ;  /* 0x0000007300737308 */ /* 0x000e620000000800 */
[C---:B---3--:R-:W-:Y:S01]  /*b190*/  F2FP.BF16.F32.PACK_AB R21, R113.reuse, R112 ;  /* 0x000000707115723e */ /* 0x048fe200000010ff */
[----:B------:R-:W-:Y:S01]  /*b1a0*/  FADD.FTZ R112, R112, R3 ;  /* 0x0000000370707221 */ /* 0x000fe20000010000 */
[----:B------:R-:W-:Y:S01]  /*b1b0*/  MOV R3, R100 ;  /* 0x0000006400037202 */ /* 0x000fe20000000f00 */
[C---:B------:R-:W-:Y:S01]  /*b1c0*/  HMMA.16816.F32.BF16 R64, R84.reuse, R98, R64 ;  /* 0x000000625440723c */ /* 0x040fe20000041840 */
[----:B------:R-:W3:Y:S05]  /*b1d0*/  LDSM.16.MT88.4 R96, [R142+0x9000] ;  /* 0x009000008e60783b */ /* 0x000eea0000004200 */
[----:B------:R4:W3:Y:S01]  /*b1e0*/  MUFU.EX2 R172, R123 ;  /* 0x0000007b00ac7308 */ /* 0x0008e20000000800 */
[----:B------:R-:W-:Y:S04]  /*b1f0*/  FADD.FTZ R113, R113, R112 ;  /* 0x0000007071717221 */ /* 0x000fe80000010000 */
[----:B-----5:R-:W-:Y:S01]  /*b200*/  FADD.FTZ R2, R114, R113 ;  /* 0x0000007172027221 */ /* 0x020fe20000010000 */
[C---:B--2---:R-:W-:Y:S03]  /*b210*/  HMMA.16816.F32.BF16 R68, R84.reuse, R92, R68 ;  /* 0x0000005c5444723c */ /* 0x044fe60000041844 */
[C---:B-1----:R-:W-:Y:S01]  /*b220*/  F2FP.BF16.F32.PACK_AB R23, R115.reuse, R114 ;  /* 0x000000727317723e */ /* 0x042fe200000010ff */
[----:B------:R-:W-:Y:S04]  /*b230*/  FADD.FTZ R2, R115, R2 ;  /* 0x0000000273027221 */ /* 0x000fe80000010000 */
[C---:B------:R-:W-:Y:S01]  /*b240*/  HMMA.16816.F32.BF16 R72, R84.reuse, R94, R72 ;  /* 0x0000005e5448723c */ /* 0x040fe20000041848 */
[----:B------:R-:W1:Y:S02]  /*b250*/  LDSM.16.MT88.4 R92, [R138+0x9000] ;  /* 0x009000008a5c783b */ /* 0x000e640000004200 */
[--C-:B----4-:R-:W-:Y:S01]  /*b260*/  FFMA.FTZ R123, R32, UR4, -R121.reuse ;  /* 0x00000004207b7c23 */ /* 0x110fe20008010879 */
[----:B------:R-:W-:Y:S04]  /*b270*/  FFMA.FTZ R121, R33, UR4, -R121 ;  /* 0x0000000421797c23 */ /* 0x000fe80008010879 */
[C---:B------:R-:W-:Y:S01]  /*b280*/  HMMA.16816.F32.BF16 R76, R84.reuse, R104, R76 ;  /* 0x00000068544c723c */ /* 0x040fe2000004184c */
[----:B------:R-:W-:Y:S01]  /*b290*/  LDSM.16.MT88.4 R32, [R142+0xb800] ;  /* 0x00b800008e20783b */ /* 0x000fe20000004200 */
[----:B------:R-:W-:Y:S06]  /*b2a0*/  MUFU.EX2 R123, R123 ;  /* 0x0000007b007b7308 */ /* 0x000fec0000000800 */
[C---:B------:R-:W-:Y:S01]  /*b2b0*/  HMMA.16816.F32.BF16 R80, R84.reuse, R106, R80 ;  /* 0x0000006a5450723c */ /* 0x040fe20000041850 */
[----:B------:R-:W-:Y:S03]  /*b2c0*/  LDSM.16.MT88.4 R104, [R137+0x9800] ;  /* 0x009800008968783b */ /* 0x000fe60000004200 */
[----:B------:R-:W2:Y:S04]  /*b2d0*/  MUFU.EX2 R176, R121 ;  /* 0x0000007900b07308 */ /* 0x000ea80000000800 */
[C---:B------:R-:W-:Y:S08]  /*b2e0*/  HMMA.16816.F32.BF16 R12, R84.reuse, R88, R12 ;  /* 0x00000058540c723c */ /* 0x040ff0000004180c */
[----:B------:R-:W-:Y:S01]  /*b2f0*/  HMMA.16816.F32.BF16 R16, R84, R90, R16 ;  /* 0x0000005a5410723c */ /* 0x000fe20000041810 */
[----:B------:R-:W4:Y:S07]  /*b300*/  LDSM.16.MT88.4 R84, [R142+0xb000] ;  /* 0x00b000008e54783b */ /* 0x000f2e0000004200 */
[C---:B---3--:R-:W-:Y:S01]  /*b310*/  HMMA.16816.F32.BF16 R4, R20.reuse, R96, R4 ;  /* 0x000000601404723c */ /* 0x048fe20000041804 */
[----:B------:R-:W3:Y:S07]  /*b320*/  LDSM.16.MT88.4 R88, [R138+0xb000] ;  /* 0x00b000008a58783b */ /* 0x000eee0000004200 */
[C---:B------:R-:W-:Y:S08]  /*b330*/  HMMA.16816.F32.BF16 R8, R20.reuse, R98, R8 ;  /* 0x000000621408723c */ /* 0x040ff00000041808 */
[C---:B-1----:R-:W-:Y:S08]  /*b340*/  HMMA.16816.F32.BF16 R36, R20.reuse, R92, R36 ;  /* 0x0000005c1424723c */ /* 0x042ff00000041824 */
[C---:B------:R-:W-:Y:S01]  /*b350*/  HMMA.16816.F32.BF16 R40, R20.reuse, R94, R40 ;  /* 0x0000005e1428723c */ /* 0x040fe20000041828 */
[----:B------:R-:W1:Y:S07]  /*b360*/  LDSM.16.MT88.4 R92, [R137+0xb000] ;  /* 0x00b00000895c783b */ /* 0x000e6e0000004200 */
[C---:B------:R-:W-:Y:S08]  /*b370*/  HMMA.16816.F32.BF16 R44, R20.reuse, R108, R44 ;  /* 0x0000006c142c723c */ /* 0x040ff0000004182c */
[C---:B------:R-:W-:Y:S01]  /*b380*/  HMMA.16816.F32.BF16 R48, R20.reuse, R110, R48 ;  /* 0x0000006e1430723c */ /* 0x040fe20000041830 */
[----:B------:R-:W-:Y:S07]  /*b390*/  LDSM.16.MT88.4 R108, [R136+0x9800] ;  /* 0x00980000886c783b */ /* 0x000fee0000004200 */
[C---:B------:R-:W-:Y:S08]  /*b3a0*/  HMMA.16816.F32.BF16 R52, R20.reuse, R24, R52 ;  /* 0x000000181434723c */ /* 0x040ff00000041834 */
[C---:B------:R-:W-:Y:S01]  /*b3b0*/  HMMA.16816.F32.BF16 R56, R20.reuse, R26, R56 ;  /* 0x0000001a1438723c */ /* 0x040fe20000041838 */
[----:B------:R-:W5:Y:S07]  /*b3c0*/  LDSM.16.MT88.4 R24, [R136+0xb000] ;  /* 0x00b000008818783b */ /* 0x000f6e0000004200 */
[C---:B----4-:R-:W-:Y:S03]  /*b3d0*/  HMMA.16816.F32.BF16 R60, R20.reuse, R84, R60 ;  /* 0x00000054143c723c */ /* 0x050fe6000004183c */
[----:B------:R-:W-:Y:S01]  /*b3e0*/  F2FP.BF16.F32.PACK_AB R85, R170, R167 ;  /* 0x000000a7aa55723e */ /* 0x000fe200000010ff */
[----:B------:R-:W-:Y:S01]  /*b3f0*/  FADD.FTZ R167, R167, R2 ;  /* 0x00000002a7a77221 */ /* 0x000fe20000010000 */
[----:B------:R-:W-:Y:S02]  /*b400*/  F2FP.BF16.F32.PACK_AB R84, R174, R171 ;  /* 0x000000abae54723e */ /* 0x000fe400000010ff */
[----:B------:R-:W-:Y:S01]  /*b410*/  MOV R2, R101 ;  /* 0x0000006500027202 */ /* 0x000fe20000000f00 */
[C---:B------:R-:W-:Y:S03]  /*b420*/  HMMA.16816.F32.BF16 R64, R20.reuse, R86, R64 ;  /* 0x000000561440723c */ /* 0x040fe60000041840 */
[----:B------:R-:W-:Y:S01]  /*b430*/  F2FP.BF16.F32.PACK_AB R87, R172, R169 ;  /* 0x000000a9ac57723e */ /* 0x000fe200000010ff */
[----:B------:R-:W-:Y:S01]  /*b440*/  FADD.FTZ R170, R170, R167 ;  /* 0x000000a7aaaa7221 */ /* 0x000fe20000010000 */
[----:B--2---:R-:W-:Y:S03]  /*b450*/  F2FP.BF16.F32.PACK_AB R86, R176, R123 ;  /* 0x0000007bb056723e */ /* 0x004fe600000010ff */
[C---:B---3--:R-:W-:Y:S03]  /*b460*/  HMMA.16816.F32.BF16 R68, R20.reuse, R88, R68 ;  /* 0x000000581444723c */ /* 0x048fe60000041844 */
[----:B------:R-:W-:Y:S04]  /*b470*/  FADD.FTZ R169, R169, R170 ;  /* 0x000000aaa9a97221 */ /* 0x000fe80000010000 */
[----:B------:R-:W-:Y:S01]  /*b480*/  FADD.FTZ R166, R172, R169 ;  /* 0x000000a9aca67221 */ /* 0x000fe20000010000 */
[C---:B------:R-:W-:Y:S01]  /*b490*/  HMMA.16816.F32.BF16 R72, R20.reuse, R90, R72 ;  /* 0x0000005a1448723c */ /* 0x040fe20000041848 */
[----:B------:R-:W2:Y:S07]  /*b4a0*/  LDSM.16.MT88.4 R88, [R138+0x9800] ;  /* 0x009800008a58783b */ /* 0x000eae0000004200 */
[C---:B-1----:R-:W-:Y:S08]  /*b4b0*/  HMMA.16816.F32.BF16 R76, R20.reuse, R92, R76 ;  /* 0x0000005c144c723c */ /* 0x042ff0000004184c */
[C---:B------:R-:W-:Y:S08]  /*b4c0*/  HMMA.16816.F32.BF16 R80, R20.reuse, R94, R80 ;  /* 0x0000005e1450723c */ /* 0x040ff00000041850 */
[C---:B-----5:R-:W-:Y:S08]  /*b4d0*/  HMMA.16816.F32.BF16 R12, R20.reuse, R24, R12 ;  /* 0x00000018140c723c */ /* 0x060ff0000004180c */
[----:B------:R-:W-:Y:S01]  /*b4e0*/  HMMA.16816.F32.BF16 R16, R20, R26, R16 ;  /* 0x0000001a1410723c */ /* 0x000fe20000041810 */
[----:B------:R-:W1:Y:S07]  /*b4f0*/  LDSM.16.MT88.4 R20, [R138+0xb800] ;  /* 0x00b800008a14783b */ /* 0x000e6e0000004200 */
[C---:B------:R-:W-:Y:S01]  /*b500*/  HMMA.16816.F32.BF16 R96, R84.reuse, R28, R4 ;  /* 0x0000001c5460723c */ /* 0x040fe20000041804 */
[----:B------:R-:W3:Y:S07]  /*b510*/  LDSM.16.MT88.4 R4, [R137+0xb800] ;  /* 0x00b800008904783b */ /* 0x000eee0000004200 */
[C---:B------:R-:W-:Y:S01]  /*b520*/  HMMA.16816.F32.BF16 R92, R84.reuse, R30, R8 ;  /* 0x0000001e545c723c */ /* 0x040fe20000041808 */
[----:B------:R-:W4:Y:S07]  /*b530*/  LDSM.16.MT88.4 R8, [R136+0xb800] ;  /* 0x00b800008808783b */ /* 0x000f2e0000004200 */
        /* <DEDUP_REMOVED lines=20> */
[C---:B----4-:R-:W-:Y:S03]  /*b680*/  HMMA.16816.F32.BF16 R88, R84.reuse, R8, R12 ;  /* 0x000000085458723c */ /* 0x050fe6000004180c */
[----:B------:R-:W-:Y:S04]  /*b690*/  FADD.FTZ R171, R171, R4 ;  /* 0x00000004abab7221 */ /* 0x000fe80000010000 */
[----:B------:R-:W-:Y:S01]  /*b6a0*/  FADD.FTZ R174, R174, R171 ;  /* 0x000000abaeae7221 */ /* 0x000fe20000010000 */
[----:B------:R-:W-:Y:S03]  /*b6b0*/  HMMA.16816.F32.BF16 R84, R84, R10, R16 ;  /* 0x0000000a5454723c */ /* 0x000fe60000041810 */
[----:B------:R-:W-:Y:S04]  /*b6c0*/  FADD.FTZ R123, R123, R174 ;  /* 0x000000ae7b7b7221 */ /* 0x000fe80000010000 */
[----:B------:R-:W-:Y:S01]  /*b6d0*/  FADD.FTZ R168, R176, R123 ;  /* 0x0000007bb0a87221 */ /* 0x000fe20000010000 */
[----:B------:R-:W-:Y:S01]  /*b6e0*/  @!UPT UIADD3 URZ, UPT, UPT, URZ, URZ, URZ ;  /* 0x000000fffffff290 */ /* 0x000fe2000fffe0ff */
[----:B------:R-:W-:Y:S11]  /*b6f0*/  @P0 BRA `(.L_x_5683) ;  /* 0xffffffd0008c0947 */ /* 0x000ff6000383ffff */
.L_x_5679:
        /* <DEDUP_REMOVED lines=18> */
[C---:B------:R-:W-:Y:S01]  /*b820*/  LOP3.LUT P0, RZ, R4.reuse, 0x4, RZ, 0xc0, !PT ;  /* 0x0000000404ff7812 */ /* 0x040fe2000780c0ff */
[----:B-1----:R-:W-:Y:S01]  /*b830*/  FADD.FTZ R6, R11, R6 ;  /* 0x000000060b067221 */ /* 0x002fe20000010000 */
[----:B------:R-:W-:Y:S02]  /*b840*/  SHF.L.U32 R0, R4, 0x5, RZ ;  /* 0x0000000504007819 */ /* 0x000fe400000006ff */
[----:B------:R-:W-:Y:S01]  /*b850*/  SEL R2, R2, 0xfffffff0, !P0 ;  /* 0xfffffff002027807 */ /* 0x000fe20004000000 */
[----:B--2---:R-:W-:Y:S01]  /*b860*/  FADD.FTZ R5, R10, R5 ;  /* 0x000000050a057221 */ /* 0x004fe20000010000 */
[----:B------:R-:W1:Y:S01]  /*b870*/  MUFU.RCP R9, R6 ;  /* 0x0000000600097308 */ /* 0x000e620000001000 */
[----:B------:R-:W-:Y:S01]  /*b880*/  FSETP.NE.FTZ.AND P4, PT, R6, RZ, PT ;  /* 0x000000ff0600720b */ /* 0x000fe20003f95000 */
[----:B------:R-:W2:Y:S01]  /*b890*/  LDC R10, c[0x0][0x434] ;  /* 0x00010d00ff0a7b82 */ /* 0x000ea20000000800 */
[----:B------:R-:W-:-:S02]  /*b8a0*/  LOP3.LUT R0, R3, 0x7c00, R0, 0xf8, !PT ;  /* 0x00007c0003007812 */ /* 0x000fc400078ef800 */
[----:B------:R-:W-:Y:S02]  /*b8b0*/  FSETP.NE.FTZ.AND P3, PT, R5, RZ, PT ;  /* 0x000000ff0500720b */ /* 0x000fe40003f75000 */
[----:B------:R-:W-:Y:S01]  /*b8c0*/  LOP3.LUT P0, RZ, R4, 0x10, RZ, 0xc0, !PT ;  /* 0x0000001004ff7812 */ /* 0x000fe2000780c0ff */
[----:B------:R-:W4:Y:S01]  /*b8d0*/  MUFU.RCP R8, R5 ;  /* 0x0000000500087308 */ /* 0x000f220000001000 */
[----:B------:R-:W-:Y:S02]  /*b8e0*/  LOP3.LUT R0, R0, R7, RZ, 0xfc, !PT ;  /* 0x0000000700007212 */ /* 0x000fe400078efcff */
[----:B------:R-:W-:Y:S02]  /*b8f0*/  MOV R3, 0x20 ;  /* 0x0000002000037802 */ /* 0x000fe40000000f00 */
[----:B------:R-:W-:Y:S01]  /*b900*/  LOP3.LUT P1, RZ, R4, 0x8, RZ, 0xc0, !PT ;  /* 0x0000000804ff7812 */ /* 0x000fe2000782c0ff */
[----:B------:R-:W5:Y:S01]  /*b910*/  @P4 LDC R16, c[0x0][0x458] ;  /* 0x00011600ff104b82 */ /* 0x000f620000000800 */
[----:B------:R-:W-:Y:S01]  /*b920*/  LEA R7, R0, UR4, 0x1 ;  /* 0x0000000400077c11 */ /* 0x000fe2000f8e08ff */
[----:B------:R-:W3:Y:S01]  /*b930*/  @P4 MUFU.LG2 R6, R6 ;  /* 0x0000000600064308 */ /* 0x000ee20000000c00 */
[----:B-1----:R-:W-:-:S02]  /*b940*/  FSEL R9, R9, 1, P4 ;  /* 0x3f80000009097808 */ /* 0x002fc40002000000 */
[----:B------:R-:W-:Y:S02]  /*b950*/  SEL R0, R3, 0xffffffe0, !P1 ;  /* 0xffffffe003007807 */ /* 0x000fe40004800000 */
[----:B------:R-:W-:Y:S01]  /*b960*/  IADD3 R13, PT, PT, R7, 0x40, RZ ;  /* 0x00000040070d7810 */ /* 0x000fe20007ffe0ff */
[C---:B------:R-:W-:Y:S01]  /*b970*/  FMUL.FTZ R96, R9.reuse, R96 ;  /* 0x0000006009607220 */ /* 0x040fe20000410000 */
[C---:B------:R-:W-:Y:S01]  /*b980*/  FMUL.FTZ R97, R9.reuse, R97 ;  /* 0x0000006109617220 */ /* 0x040fe20000410000 */
[C---:B------:R-:W-:Y:S01]  /*b990*/  FMUL.FTZ R92, R9.reuse, R92 ;  /* 0x0000005c095c7220 */ /* 0x040fe20000410000 */
[----:B----4-:R-:W-:Y:S01]  /*b9a0*/  FSEL R8, R8, 1, P3 ;  /* 0x3f80000008087808 */ /* 0x010fe20001800000 */
        /* <DEDUP_REMOVED lines=103> */
[----:B------:R-:W4:Y:S01]  /*c020*/  @P3 MUFU.LG2 R5, R5 ;  /* 0x0000000500053308 */ /* 0x000f220000000c00 */
[----:B------:R-:W-:Y:S01]  /*c030*/  F2FP.BF16.F32.PACK_AB R74, R75, R74 ;  /* 0x0000004a4b4a723e */ /* 0x000fe200000010ff */
[----:B------:R-:W-:Y:S01]  /*c040*/  STS [R19+0x400], R50 ;  /* 0x0004003213007388 */ /* 0x000fe20000000800 */
[----:B------:R-:W-:Y:S01]  /*c050*/  F2FP.BF16.F32.PACK_AB R76, R77, R76 ;  /* 0x0000004c4d4c723e */ /* 0x000fe200000010ff */
[----:B---3--:R-:W-:Y:S01]  /*c060*/  @P4 FMUL.FTZ R6, R6, 0.69314718246459960938 ;  /* 0x3f31721806064820 */ /* 0x008fe20000410000 */
        /* <DEDUP_REMOVED lines=12> */
[----:B----4-:R-:W-:Y:S01]  /*c130*/  @P3 FMUL.FTZ R5, R5, 0.69314718246459960938 ;  /* 0x3f31721805053820 */ /* 0x010fe20000410000 */
[----:B-1----:R-:W-:Y:S01]  /*c140*/  ISETP.NE.AND P2, PT, R8, RZ, PT ;  /* 0x000000ff0800720c */ /* 0x002fe20003f45270 */
[----:B------:R-:W-:Y:S01]  /*c150*/  STS [R7+0x2000], R60 ;  /* 0x0020003c07007388 */ /* 0x000fe20000000800 */
[----:B------:R-:W-:-:S02]  /*c160*/  LOP3.LUT P5, RZ, R4, 0x3, RZ, 0xc0, !PT ;  /* 0x0000000304ff7812 */ /* 0x000fc400078ac0ff */
[----:B------:R-:W-:Y:S01]  /*c170*/  ISETP.NE.OR P0, PT, R154, -0x1, !P2 ;  /* 0xffffffff9a00780c */ /* 0x000fe20005705670 */
[----:B------:R1:W-:Y:S01]  /*c180*/  STS [R7+0x2400], R62 ;  /* 0x0024003e07007388 */ /* 0x0003e20000000800 */
[----:B------:R-:W-:-:S03]  /*c190*/  SHF.R.U32.HI R18, RZ, 0x2, R4 ;  /* 0x00000002ff127819 */ /* 0x000fc60000011604 */
[----:B------:R-:W-:Y:S02]  /*c1a0*/  STS [R3+0x2000], R64 ;  /* 0x0020004003007388 */ /* 0x000fe40000000800 */
[----:B------:R-:W3:Y:S02]  /*c1b0*/  @!P1 LDC.64 R20, c[0x0][0x400] ;  /* 0x00010000ff149b82 */ /* 0x000ee40000000a00 */
[----:B------:R4:W-:Y:S04]  /*c1c0*/  STS [R3+0x2400], R66 ;  /* 0x0024004203007388 */ /* 0x0009e80000000800 */
[----:B------:R-:W-:Y:S04]  /*c1d0*/  STS [R11+0x2000], R68 ;  /* 0x002000440b007388 */ /* 0x000fe80000000800 */
[----:B------:R2:W-:Y:S04]  /*c1e0*/  STS [R11+0x2400], R70 ;  /* 0x002400460b007388 */ /* 0x0005e80000000800 */
[----:B------:R-:W-:Y:S04]  /*c1f0*/  STS [R15+0x2000], R72 ;  /* 0x002000480f007388 */ /* 0x000fe80000000800 */
[----:B------:R-:W-:Y:S01]  /*c200*/  STS [R15+0x2400], R74 ;  /* 0x0024004a0f007388 */ /* 0x000fe20000000800 */
[----:B-1----:R-:W1:Y:S03]  /*c210*/  @!P2 LDC R7, c[0x0][0x3e0] ;  /* 0x0000f800ff07ab82 */ /* 0x002e660000000800 */
[----:B------:R-:W-:Y:S04]  /*c220*/  STS [R13+0x2000], R76 ;  /* 0x0020004c0d007388 */ /* 0x000fe80000000800 */
[----:B------:R-:W-:Y:S01]  /*c230*/  STS [R13+0x2400], R78 ;  /* 0x0024004e0d007388 */ /* 0x000fe20000000800 */
[----:B----4-:R-:W4:Y:S03]  /*c240*/  @P1 LDC.64 R2, c[0x0][0x408] ;  /* 0x00010200ff021b82 */ /* 0x010f260000000a00 */
[----:B------:R-:W-:Y:S04]  /*c250*/  STS [R19+0x2000], R80 ;  /* 0x0020005013007388 */ /* 0x000fe80000000800 */
[----:B------:R-:W-:Y:S01]  /*c260*/  STS [R19+0x2400], R82 ;  /* 0x0024005213007388 */ /* 0x000fe20000000800 */
[----:B--2---:R-:W2:Y:S03]  /*c270*/  @P3 LDC R11, c[0x0][0x458] ;  /* 0x00011600ff0b3b82 */ /* 0x004ea60000000800 */
[----:B------:R-:W-:Y:S04]  /*c280*/  STS [R17+0x2000], R88 ;  /* 0x0020005811007388 */ /* 0x000fe80000000800 */
[----:B------:R3:W-:Y:S04]  /*c290*/  STS [R17+0x2400], R90 ;  /* 0x0024005a11007388 */ /* 0x0007e80000000800 */
[----:B------:R1:W-:Y:S04]  /*c2a0*/  STS [R23+0x2000], R9 ;  /* 0x0020000917007388 */ /* 0x0003e80000000800 */
[----:B------:R1:W-:Y:S01]  /*c2b0*/  STS [R23+0x2400], R86 ;  /* 0x0024005617007388 */ /* 0x0003e20000000800 */
[----:B----4-:R-:W-:Y:S01]  /*c2c0*/  @P1 IMAD.WIDE.U32 R24, R154, R2, RZ ;  /* 0x000000029a181225 */ /* 0x010fe200078e00ff */
[----:B------:R-:W-:-:S03]  /*c2d0*/  MOV R2, 0x7f800000 ;  /* 0x7f80000000027802 */ /* 0x000fc60000000f00 */
[----:B-----5:R-:W-:Y:S01]  /*c2e0*/  @P4 FFMA.FTZ R2, R101, R16, R6 ;  /* 0x0000001065024223 */ /* 0x020fe20000010006 */
[----:B------:R-:W-:Y:S06]  /*c2f0*/  BAR.SYNC.DEFER_BLOCKING 0x0 ;  /* 0x0000000000007b1d */ /* 0x000fec0000010000 */
[----:B------:R-:W4:Y:S01]  /*c300*/  S2R R0, SR_CTAID.Z ;  /* 0x0000000000007919 */ /* 0x000f220000002700 */
[----:B------:R-:W4:Y:S01]  /*c310*/  S2R R8, SR_TID.X ;  /* 0x0000000000087919 */ /* 0x000f220000002100 */
[----:B---3--:R-:W3:Y:S01]  /*c320*/  @P2 LDC R17, c[0x0][0x454] ;  /* 0x00011500ff112b82 */ /* 0x008ee20000000800 */
[----:B-1----:R-:W-:Y:S01]  /*c330*/  SHF.R.U32.HI R9, RZ, 0x1, R4 ;  /* 0x00000001ff097819 */ /* 0x002fe20000011604 */
[----:B------:R-:W-:-:S03]  /*c340*/  @!P1 IMAD.WIDE.U32 R22, R155, R20, RZ ;  /* 0x000000149b169225 */ /* 0x000fc600078e00ff */
[----:B------:R-:W-:Y:S01]  /*c350*/  LOP3.LUT R9, R9, 0x30, RZ, 0xc0, !PT ;  /* 0x0000003009097812 */ /* 0x000fe200078ec0ff */
[----:B------:R1:W1:Y:S01]  /*c360*/  LDS.128 R12, [R157+0x1800] ;  /* 0x001800009d0c7984 */ /* 0x0002620000000c00 */
[----:B------:R-:W-:Y:S02]  /*c370*/  @!P1 IMAD R21, R155, R21, R23 ;  /* 0x000000159b159224 */ /* 0x000fe400078e0217 */
[----:B------:R-:W-:Y:S01]  /*c380*/  LOP3.LUT R9, R9, 0x7, R18, 0xf8, !PT ;  /* 0x0000000709097812 */ /* 0x000fe200078ef812 */
[----:B------:R-:W-:Y:S01]  /*c390*/  @P1 IMAD R21, R154, R3, R25 ;  /* 0x000000039a151224 */ /* 0x000fe200078e0219 */
[----:B------:R-:W-:Y:S01]  /*c3a0*/  MOV R3, 0x7f800000 ;  /* 0x7f80000000037802 */ /* 0x000fe20000000f00 */
[C---:B------:R-:W-:Y:S02]  /*c3b0*/  @!P0 IMAD R154, R155.reuse, R10, RZ ;  /* 0x0000000a9b9a8224 */ /* 0x040fe400078e02ff */
[----:B--2---:R-:W-:Y:S01]  /*c3c0*/  @P3 FFMA.FTZ R3, R100, R11, R5 ;  /* 0x0000000b64033223 */ /* 0x004fe20000010005 */
[----:B----4-:R-:W-:-:S04]  /*c3d0*/  @!P2 IMAD R7, R155, R7, R0 ;  /* 0x000000079b07a224 */ /* 0x010fc800078e0200 */
[----:B------:R-:W-:Y:S02]  /*c3e0*/  @!P2 IMAD R7, R7, R10, RZ ;  /* 0x0000000a0707a224 */ /* 0x000fe400078e02ff */
[----:B---3--:R-:W-:Y:S01]  /*c3f0*/  @P2 IMAD R7, R0, R17, R154 ;  /* 0x0000001100072224 */ /* 0x008fe200078e029a */
        /* <DEDUP_REMOVED lines=12> */
.L_x_5685:
[----:B------:R-:W-:Y:S05]  /*c4c0*/  BSYNC.RECONVERGENT B0 ;  /* 0x0000000000007941 */ /* 0x000fea0003800200 */
.L_x_5684:
[----:B------:R-:W-:Y:S01]  /*c4d0*/  IMAD.MOV.U32 R159, RZ, RZ, RZ ;  /* 0x000000ffff9f7224 */ /* 0x000fe200078e00ff */
[----:B-1----:R-:W-:Y:S01]  /*c4e0*/  SHF.R.U32.HI R3, RZ, 0x3, R8 ;  /* 0x00000003ff037819 */ /* 0x002fe20000011608 */
[----:B------:R-:W-:Y:S01]  /*c4f0*/  @P1 IMAD.MOV.U32 R22, RZ, RZ, R24 ;  /* 0x000000ffff161224 */ /* 0x000fe200078e0018 */
[----:B------:R-:W1:Y:S01]  /*c500*/  LDCU.64 UR4, c[0x0][0x410] ;  /* 0x00008200ff0477ac */ /* 0x000e620008000a00 */
        /* <DEDUP_REMOVED lines=12> */
[----:B------:R2:W3:Y:S01]  /*c5d0*/  LDS.128 R4, [R157+0x2000] ;  /* 0x002000009d047984 */ /* 0x0004e20000000c00 */
[----:B-1----:R-:W-:-:S03]  /*c5e0*/  IMAD.WIDE.U32 R16, R0, UR4, R16 ;  /* 0x0000000400107c25 */ /* 0x002fc6000f8e0010 */
[----:B------:R2:W1:Y:S01]  /*c5f0*/  LDS.128 R8, [R157] ;  /* 0x000000009d087984 */ /* 0x0004620000000c00 */
[----:B------:R-:W-:Y:S01]  /*c600*/  IMAD R21, R0, UR5, R17 ;  /* 0x0000000500157c24 */ /* 0x000fe2000f8e0211 */
[----:B------:R-:W-:Y:S06]  /*c610*/  @P3 BRA `(.L_x_5687) ;  /* 0x00000000002c3947 */ /* 0x000fec0003800000 */
[----:B------:R-:W4:Y:S01]  /*c620*/  LDCU UR8, c[0x0][0x440] ;  /* 0x00008800ff0877ac */ /* 0x000f220008000800 */
[----:B------:R-:W-:Y:S01]  /*c630*/  IMAD.MOV.U32 R20, RZ, RZ, R16 ;  /* 0x000000ffff147224 */ /* 0x000fe200078e0010 */
[----:B------:R-:W5:Y:S03]  /*c640*/  LDCU.64 UR4, c[0x0][0x3f0] ;  /* 0x00007e00ff0477ac */ /* 0x000f660008000a00 */
[----:B------:R-:W-:-:S04]  /*c650*/  IMAD.WIDE.U32 R22, R3, UR6, R20 ;  /* 0x0000000603167c25 */ /* 0x000fc8000f8e0014 */
[----:B------:R-:W-:Y:S01]  /*c660*/  IMAD R0, R3, UR7, R23 ;  /* 0x0000000703007c24 */ /* 0x000fe2000f8e0217 */
[----:B----4-:R-:W-:Y:S02]  /*c670*/  ISETP.GE.AND P4, PT, R158, UR8, PT ;  /* 0x000000089e007c0c */ /* 0x010fe4000bf86270 */
[----:B------:R-:W-:Y:S02]  /*c680*/  ISETP.GE.AND P3, PT, R149, UR8, PT ;  /* 0x0000000895007c0c */ /* 0x000fe4000bf66270 */
[----:B-----5:R-:W-:-:S04]  /*c690*/  LEA R18, P5, R22, UR4, 0x1 ;  /* 0x0000000416127c11 */ /* 0x020fc8000f8a08ff */
[----:B------:R-:W-:-:S05]  /*c6a0*/  LEA.HI.X R19, R22, UR5, R0, 0x1, P5 ;  /* 0x0000000516137c11 */ /* 0x000fca000a8f0c00 */
[----:B-1----:R4:W-:Y:S04]  /*c6b0*/  @!P4 STG.E.128 desc[UR16][R18.64], R8 ;  /* 0x000000081200c986 */ /* 0x0029e8000c101d10 */
[----:B---3--:R4:W-:Y:S02]  /*c6c0*/  @!P3 STG.E.128 desc[UR16][R18.64+0x80], R4 ;  /* 0x000080041200b986 */ /* 0x0089e4000c101d10 */
.L_x_5687:
[----:B------:R-:W-:Y:S05]  /*c6d0*/  BSYNC.RECONVERGENT B0 ;  /* 0x0000000000007941 */ /* 0x000fea0003800200 */
.L_x_5686:
        /* <DEDUP_REMOVED lines=10> */
[----:B------:R-:W-:-:S04]  /*c780*/  IMAD.WIDE.U32 R22, R19, UR6, R22 ;  /* 0x0000000613167c25 */ /* 0x000fc8000f8e0016 */
[----:B------:R-:W-:-:S04]  /*c790*/  IMAD R0, R0, UR6, RZ ;  /* 0x0000000600007c24 */ /* 0x000fc8000f8e02ff */
[----:B------:R-:W-:Y:S01]  /*c7a0*/  IMAD R0, R19, UR7, R0 ;  /* 0x0000000713007c24 */ /* 0x000fe2000f8e0200 */
[----:B-----5:R-:W-:Y:S02]  /*c7b0*/  ISETP.GE.AND P3, PT, R158, UR8, PT ;  /* 0x000000089e007c0c */ /* 0x020fe4000bf66270 */
[----:B------:R-:W-:Y:S01]  /*c7c0*/  ISETP.GE.AND P2, PT, R149, UR8, PT ;  /* 0x0000000895007c0c */ /* 0x000fe2000bf46270 */
[----:B------:R-:W-:Y:S01]  /*c7d0*/  IMAD.IADD R0, R0, 0x1, R23 ;  /* 0x0000000100007824 */ /* 0x000fe200078e0217 */
[----:B--2---:R-:W-:-:S04]  /*c7e0*/  LEA R18, P4, R22, UR4, 0x1 ;  /* 0x0000000416127c11 */ /* 0x004fc8000f8808ff */
[----:B------:R-:W-:-:S05]  /*c7f0*/  LEA.HI.X R19, R22, UR5, R0, 0x1, P4 ;  /* 0x0000000516137c11 */ /* 0x000fca000a0f0c00 */
[----:B----4-:R2:W-:Y:S04]  /*c800*/  @!P3 STG.E.128 desc[UR16][R18.64], R8 ;  /* 0x000000081200b986 */ /* 0x0105e8000c101d10 */
[----:B---3--:R2:W-:Y:S02]  /*c810*/  @!P2 STG.E.128 desc[UR16][R18.64+0x80], R4 ;  /* 0x000080041200a986 */ /* 0x0085e4000c101d10 */
.L_x_5689:
[----:B------:R-:W-:Y:S05]  /*c820*/  BSYNC.RECONVERGENT B0 ;  /* 0x0000000000007941 */ /* 0x000fea0003800200 */
.L_x_5688:
        /* <DEDUP_REMOVED lines=10> */
[----:B------:R-:W-:-:S04]  /*c8d0*/  IMAD.WIDE.U32 R22, R19, UR6, R22 ;  /* 0x0000000613167c25 */ /* 0x000fc8000f8e0016 */
[----:B------:R-:W-:-:S04]  /*c8e0*/  IMAD R0, R0, UR6, RZ ;  /* 0x0000000600007c24 */ /* 0x000fc8000f8e02ff */
[----:B------:R-:W-:Y:S01]  /*c8f0*/  IMAD R0, R19, UR7, R0 ;  /* 0x0000000713007c24 */ /* 0x000fe2000f8e0200 */
[----:B-----5:R-:W-:Y:S02]  /*c900*/  ISETP.GE.AND P2, PT, R158, UR8, PT ;  /* 0x000000089e007c0c */ /* 0x020fe4000bf46270 */
[----:B------:R-:W-:Y:S01]  /*c910*/  ISETP.GE.AND P1, PT, R149, UR8, PT ;  /* 0x0000000895007c0c */ /* 0x000fe2000bf26270 */
[----:B------:R-:W-:Y:S01]  /*c920*/  IMAD.IADD R0, R0, 0x1, R23 ;  /* 0x0000000100007824 */ /* 0x000fe200078e0217 */
[----:B-1----:R-:W-:-:S04]  /*c930*/  LEA R18, P3, R22, UR4, 0x1 ;  /* 0x0000000416127c11 */ /* 0x002fc8000f8608ff */
[----:B------:R-:W-:-:S05]  /*c940*/  LEA.HI.X R19, R22, UR5, R0, 0x1, P3 ;  /* 0x0000000516137c11 */ /* 0x000fca00098f0c00 */
[----:B----4-:R1:W-:Y:S04]  /*c950*/  @!P2 STG.E.128 desc[UR16][R18.64], R8 ;  /* 0x000000081200a986 */ /* 0x0103e8000c101d10 */
[----:B---3--:R1:W-:Y:S02]  /*c960*/  @!P1 STG.E.128 desc[UR16][R18.64+0x80], R4 ;  /* 0x0000800412009986 */ /* 0x0083e4000c101d10 */
.L_x_5691:
[----:B------:R-:W-:Y:S05]  /*c970*/  BSYNC.RECONVERGENT B0 ;  /* 0x0000000000007941 */ /* 0x000fea0003800200 */
.L_x_5690:
[----:B------:R-:W-:Y:S05]  /*c980*/  @P0 EXIT ;  /* 0x000000000000094d */ /* 0x000fea0003800000 */
[----:B------:R-:W5:Y:S01]  /*c990*/  LDCU.64 UR4, c[0x0][0x3f0] ;  /* 0x00007e00ff0477ac */ /* 0x000f620008000a00 */
[----:B------:R-:W-:Y:S01]  /*c9a0*/  IADD3 R3, P0, PT, R3, 0x30, RZ ;  /* 0x0000003003037810 */ /* 0x000fe20007f1e0ff */
[----:B-1-3--:R1:W3:Y:S01]  /*c9b0*/  LDS.128 R4, [R157+0x3800] ;  /* 0x003800009d047984 */ /* 0x00a2e20000000c00 */
[----:B----4-:R-:W-:Y:S01]  /*c9c0*/  MOV R9, R21 ;  /* 0x0000001500097202 */ /* 0x010fe20000000f00 */
        /* <DEDUP_REMOVED lines=13> */
[----:B---3--:R-:W-:Y:S01]  /*caa0*/  STG.E.128 desc[UR16][R2.64+0x80], R4 ;  /* 0x0000800402007986 */ /* 0x008fe2000c101d10 */
[----:B------:R-:W-:Y:S05]  /*cab0*/  EXIT ;  /* 0x000000000000794d */ /* 0x000fea0003800000 */
.L_x_5692:
        /* <DEDUP_REMOVED lines=12> */
.L_x_7250:


//--------------------- .text._ZN5flash24flash_fwd_splitkv_kernelI23Flash_fwd_kernel_traitsILi128ELi64ELi64ELi4ELb0ELb0EN7cutlass10bfloat16_tE19Flash_kernel_traitsILi128ELi64ELi64ELi4ES3_EELb1ELb0ELb1ELb0ELb0ELb1ELb0ELb0EEEvNS_16Flash_fwd_paramsE --------------------------
	.section	.text._ZN5flash24flash_fwd_splitkv_kernelI23Flash_fwd_kernel_traitsILi128ELi64ELi64ELi4ELb0ELb0EN7cutlass10bfloat16_tE19Flash_kernel_traitsILi128ELi64ELi64ELi4ES3_EELb1ELb0ELb1ELb0ELb0ELb1ELb0ELb0EEEvNS_16Flash_fwd_paramsE,"ax",@progbits
	.align	128
        .global         _ZN5flash24flash_fwd_splitkv_kernelI23Flash_fwd_kernel_traitsILi128ELi64ELi64ELi4ELb0ELb0EN7cutlass10bfloat16_tE19Flash_kernel_traitsILi128ELi64ELi64ELi4ES3_EELb1ELb0ELb1ELb0ELb0ELb1ELb0ELb0EEEvNS_16Flash_fwd_paramsE
        .type           _ZN5flash24flash_fwd_splitkv_kernelI23Flash_fwd_kernel_traitsILi128ELi64ELi64ELi4ELb0ELb0EN7cutlass10bfloat16_tE19Flash_kernel_traitsILi128ELi64ELi64ELi4ES3_EELb1ELb0ELb1ELb0ELb0ELb1ELb0ELb0EEEvNS_16Flash_fwd_paramsE,@function
        .size           _ZN5flash24flash_fwd_splitkv_kernelI23Flash_fwd_kernel_traitsILi128ELi64ELi64ELi4ELb0ELb0EN7cutlass10bfloat16_tE19Flash_kernel_traitsILi128ELi64ELi64ELi4ES3_EELb1ELb0ELb1ELb0ELb0ELb1ELb0ELb0EEEvNS_16Flash_fwd_paramsE,(.L_x_7251 - _ZN5flash24flash_fwd_splitkv_kernelI23Flash_fwd_kernel_traitsILi128ELi64ELi64ELi4ELb0ELb0EN7cutlass10bfloat16_tE19Flash_kernel_traitsILi128ELi64ELi64ELi4ES3_EELb1ELb0ELb1ELb0ELb0ELb1ELb0ELb0EEEvNS_16Flash_fwd_paramsE)
        .other          _ZN5flash24flash_fwd_splitkv_kernelI23Flash_fwd_kernel_traitsILi128ELi64ELi64ELi4ELb0ELb0EN7cutlass10bfloat16_tE19Flash_kernel_traitsILi128ELi64ELi64ELi4ES3_EELb1ELb0ELb1ELb0ELb0ELb1ELb0ELb0EEEvNS_16Flash_fwd_paramsE,@"STO_CUDA_ENTRY STV_DEFAULT"
_ZN5flash24flash_fwd_splitkv_kernelI23Flash_fwd_kernel_traitsILi128ELi64ELi64ELi4ELb0ELb0EN7cutlass10bfloat16_tE19Flash_kernel_traitsILi128ELi64ELi64ELi4ES3_EELb1ELb0ELb1ELb0ELb0ELb1ELb0ELb0EEEvNS_16Flash_fwd_paramsE:
.text._ZN5flash24flash_fwd_splitkv_kernelI23Flash_fwd_kernel_traitsILi128ELi64ELi64ELi4ELb0ELb0EN7cutlass10bfloat16_tE19Flash_kernel_traitsILi128ELi64ELi64ELi4ES3_EELb1ELb0ELb1ELb0ELb0ELb1ELb0ELb0EEEvNS_16Flash_fwd_paramsE:
        /* <DEDUP_REMOVED lines=51> */
.L_x_5693:
        /* <DEDUP_REMOVED lines=72> */
.L_x_5696:
[----:B------:R-:W-:Y:S05]  /*07b0*/  BSYNC.RECONVERGENT B0 ;  /* 0x0000000000007941 */ /* 0x000fea0003800200 */
.L_x_5695:
        /* <DEDUP_REMOVED lines=18> */
.L_x_5698:
[----:B------:R-:W-:Y:S05]  /*08e0*/  BSYNC.RECONVERGENT B0 ;  /* 0x0000000000007941 */ /* 0x000fea0003800200 */
.L_x_5697:
        /* <DEDUP_REMOVED lines=18> */
.L_x_5700:
[----:B------:R-:W-:Y:S05]  /*0a10*/  BSYNC.RECONVERGENT B0 ;  /* 0x0000000000007941 */ /* 0x000fea0003800200 */
.L_x_5699:
        /* <DEDUP_REMOVED lines=17> */
.L_x_5702:
[----:B------:R-:W-:Y:S05]  /*0b30*/  BSYNC.RECONVERGENT B0 ;  /* 0x0000000000007941 */ /* 0x000fea0003800200 */
.L_x_5701:
        /* <DEDUP_REMOVED lines=20> */
.L_x_5694:
        /* <DEDUP_REMOVED lines=11> */
.L_x_5703:
        /* <DEDUP_REMOVED lines=99> */
.L_x_5704:
        /* <DEDUP_REMOVED lines=15> */
.L_x_5706:
[----:B------:R-:W4:Y:S01]  /*1450*/  LDC.64 R102, c[0x0][0x3b8] ;  /* 0x0000ee00ff667b82 */ /* 0x000f220000000a00 */
[----:B------:R-:W-:-:S05]  /*1460*/  IADD3 R6, PT, PT, R0, R3, RZ ;  /* 0x0000000300067210 */ /* 0x000fca0007ffe0ff */
[C---:B----4-:R-:W-:Y:S02]  /*1470*/  IMAD R9, R6.reuse, R103, RZ ;  /* 0x0000006706097224 */ /* 0x050fe400078e02ff */
[----:B------:R-:W-:-:S05]  /*1480*/  IMAD.WIDE.U32 R6, R6, R102, RZ ;  /* 0x0000006606067225 */ /* 0x000fca00078e00ff */
[----:B------:R-:W-:Y:S02]  /*1490*/  IADD3 R9, PT, PT, R7, R9, RZ ;  /* 0x0000000907097210 */ /* 0x000fe40007ffe0ff */
[----:B------:R-:W-:Y:S02]  /*14a0*/  MOV R8, R6 ;  /* 0x0000000600087202 */ /* 0x000fe40000000f00 */
.L_x_5707:
        /* <DEDUP_REMOVED lines=14> */
.L_x_5708:
[----:B------:R-:W1:Y:S01]  /*1590*/  LDC.64 R24, c[0x0][0x3c0] ;  /* 0x0000f000ff187b82 */ /* 0x000e620000000a00 */
[----:B------:R-:W-:-:S05]  /*15a0*/  IADD3 R0, PT, PT, R0, R3, RZ ;  /* 0x0000000300007210 */ /* 0x000fca0007ffe0ff */
[C---:B-1----:R-:W-:Y:S02]  /*15b0*/  IMAD R13, R0.reuse, R25, RZ ;  /* 0x00000019000d7224 */ /* 0x042fe400078e02ff */
[----:B---3-5:R-:W-:-:S05]  /*15c0*/  IMAD.WIDE.U32 R4, R0, R24, RZ ;  /* 0x0000001800047225 */ /* 0x028fca00078e00ff */
[----:B------:R-:W-:Y:S02]  /*15d0*/  IADD3 R13, PT, PT, R5, R13, RZ ;  /* 0x0000000d050d7210 */ /* 0x000fe40007ffe0ff */
[----:B------:R-:W-:-:S07]  /*15e0*/  MOV R12, R4 ;  /* 0x00000004000c7202 */ /* 0x000fce0000000f00 */
.L_x_5709:
        /* <DEDUP_REMOVED lines=41> */
.L_x_5705:
        /* <DEDUP_REMOVED lines=78> */
.L_x_5711:
[----:B------:R-:W-:Y:S05]  /*1d60*/  BSYNC.RECONVERGENT B0 ;  /* 0x0000000000007941 */ /* 0x000fea0003800200 */
.L_x_5710:
        /* <DEDUP_REMOVED lines=28> */
.L_x_5713:
[----:B------:R-:W-:Y:S05]  /*1f30*/  BSYNC.RECONVERGENT B0 ;  /* 0x0000000000007941 */ /* 0x000fea0003800200 */
.L_x_5712:
        /* <DEDUP_REMOVED lines=31> */
.L_x_5715:
[----:B------:R-:W-:Y:S05]  /*2130*/  BSYNC.RECONVERGENT B0 ;  /* 0x0000000000007941 */ /* 0x000fea0003800200 */
.L_x_5714:
        /* <DEDUP_REMOVED lines=30> */
.L_x_5717:
[----:B------:R-:W-:Y:S05]  /*2320*/  BSYNC.RECONVERGENT B0 ;  /* 0x0000000000007941 */ /* 0x000fea0003800200 */
.L_x_5716:
        /* <DEDUP_REMOVED lines=17> */
.L_x_5719:
[----:B------:R-:W-:Y:S05]  /*2440*/  BSYNC.RECONVERGENT B0 ;  /* 0x0000000000007941 */ /* 0x000fea0003800200 */
.L_x_5718:
        /* <DEDUP_REMOVED lines=17> */
.L_x_5721:
[----:B------:R-:W-:Y:S05]  /*2560*/  BSYNC.RECONVERGENT B0 ;  /* 0x0000000000007941 */ /* 0x000fea0003800200 */
.L_x_5720:
        /* <DEDUP_REMOVED lines=19> */
.L_x_5723:
[----:B------:R-:W-:Y:S05]  /*26a0*/  BSYNC.RECONVERGENT B0 ;  /* 0x0000000000007941 */ /* 0x000fea0003800200 */
.L_x_5722:
        /* <DEDUP_REMOVED lines=17> */
.L_x_5725:
[----:B------:R-:W-:Y:S05]  /*27c0*/  BSYNC.RECONVERGENT B0 ;  /* 0x0000000000007941 */ /* 0x000fea0003800200 */
.L_x_5724:
        /* <DEDUP_REMOVED lines=50> */
.L_x_5727:
[----:B------:R2:W-:Y:S04]  /*2af0*/  STS.128 [R169+0x8000], RZ ;  /* 0x008000ffa9007388 */ /* 0x0005e80000000c00 */
[----:B------:R2:W-:Y:S02]  /*2b00*/  STS.128 [R169+0xa000], RZ ;  /* 0x00a000ffa9007388 */ /* 0x0005e40000000c00 */
.L_x_5728:
[----:B------:R-:W-:Y:S05]  /*2b10*/  BSYNC.RECONVERGENT B0 ;  /* 0x0000000000007941 */ /* 0x000fea0003800200 */
.L_x_5726:
        /* <DEDUP_REMOVED lines=28> */
.L_x_5730:
[----:B------:R-:W-:Y:S05]  /*2ce0*/  BSYNC.RECONVERGENT B0 ;  /* 0x0000000000007941 */ /* 0x000fea0003800200 */
.L_x_5729:
        /* <DEDUP_REMOVED lines=21> */
.L_x_5732:
[----:B------:R-:W-:Y:S05]  /*2e40*/  BSYNC.RECONVERGENT B0 ;  /* 0x0000000000007941 */ /* 0x000fea0003800200 */
.L_x_5731:
        /* <DEDUP_REMOVED lines=19> */
.L_x_5734:
[----:B------:R-:W-:Y:S05]  /*2f80*/  BSYNC.RECONVERGENT B0 ;  /* 0x0000000000007941 */ /* 0x000fea0003800200 */
.L_x_5733:
[----:B------:R-:W-:Y:S01]  /*2f90*/  LDSM.16.M88.4 R44, [R159] ;  /* 0x000000009f2c783b */ /* 0x000fe20000000200 */
[----:B------:R-:W-:Y:S01]  /*2fa0*/  R2P PR, R2, 0x6 ;  /* 0x0000000602007804 */ /* 0x000fe20000000000 */
[----:B------:R-:W-:Y:S01]  /*2fb0*/  IMAD.MOV.U32 R3, RZ, RZ, 0x20 ;  /* 0x00000020ff037424 */ /* 0x000fe200078e00ff */
[----:B------:R-:W5:Y:S01]  /*2fc0*/  LDCU UR8, c[0x0][0x50c] ;  /* 0x0000a180ff0877ac */ /* 0x000f620008000800 */
[----:B------:R-:W2:Y:S01]  /*2fd0*/  LDSM.16.M88.4 R28, [R158+UR5+0x4000] ;  /* 0x004000059e1c783b */ /* 0x000ea20008000200 */
[----:B----4-:R-:W-:Y:S01]  /*2fe0*/  VIADD R4, R158, UR5 ;  /* 0x000000059e047c36 */ /* 0x010fe20008000000 */
[C---:B------:R-:W-:Y:S01]  /*2ff0*/  VIMNMX R135, PT, PT, R92.reuse, R93, PT ;  /* 0x0000005d5c877248 */ /* 0x040fe20003fe0100 */
[----:B------:R-:W-:Y:S01]  /*3000*/  IMAD.MOV.U32 R2, RZ, RZ, 0x40 ;  /* 0x00000040ff027424 */ /* 0x000fe200078e00ff */
[----:B------:R-:W4:Y:S01]  /*3010*/  LDSM.16.M88.4 R60, [R158+UR5+0x4800] ;  /* 0x004800059e3c783b */ /* 0x000f220008000200 */
[----:B------:R-:W-:Y:S02]  /*3020*/  SEL R3, R3, 0xffffffe0, !P1 ;  /* 0xffffffe003037807 */ /* 0x000fe40004800000 */
[----:B------:R-:W-:Y:S01]  /*3030*/  VIADDMNMX R134, R92, 0x8, R93, PT ;  /* 0x000000085c867846 */ /* 0x000fe2000380015d */
[----:B------:R-:W3:Y:S01]  /*3040*/  LDSM.16.M88.4 R52, [R158+UR5+0x5000] ;  /* 0x005000059e34783b */ /* 0x000ee20008000200 */
[----:B------:R-:W-:Y:S01]  /*3050*/  SEL R2, R2, 0xffffffc0, !P2 ;  /* 0xffffffc002027807 */ /* 0x000fe20005000000 */
[----:B------:R-:W-:-:S02]  /*3060*/  IMAD.IADD R157, R159, 0x1, R3 ;  /* 0x000000019f9d7824 */ /* 0x000fc400078e0203 */
[C---:B------:R-:W-:Y:S01]  /*3070*/  IMAD.IADD R153, R4.reuse, 0x1, R3 ;  /* 0x0000000104997824 */ /* 0x040fe200078e0203 */
[----:B-1----:R-:W1:Y:S01]  /*3080*/  LDSM.16.M88.4 R8, [R158+UR5+0x5800] ;  /* 0x005800059e08783b */ /* 0x002e620008000200 */
[--C-:B------:R-:W-:Y:S02]  /*3090*/  IMAD.IADD R156, R159, 0x1, R2.reuse ;  /* 0x000000019f9c7824 */ /* 0x100fe400078e0202 */
[----:B------:R-:W-:Y:S01]  /*30a0*/  IMAD.IADD R152, R4, 0x1, R2 ;  /* 0x0000000104987824 */ /* 0x000fe200078e0202 */
[----:B------:R-:W-:Y:S01]  /*30b0*/  LDSM.16.M88.4 R20, [R157] ;  /* 0x000000009d14783b */ /* 0x000fe20000000200 */
[----:B------:R-:W-:-:S03]  /*30c0*/  IMAD.IADD R155, R3, 0x1, R156 ;  /* 0x00000001039b7824 */ /* 0x000fc600078e029c */
[----:B------:R-:W5:Y:S01]  /*30d0*/  LDSM.16.M88.4 R72, [R153+0x4000] ;  /* 0x004000009948783b */ /* 0x000f620000000200 */
[----:B------:R-:W-:-:S03]  /*30e0*/  IADD3 R151, PT, PT, R3, R152, RZ ;  /* 0x0000009803977210 */ /* 0x000fc60007ffe0ff */
[----:B------:R-:W5:Y:S04]  /*30f0*/  LDSM.16.M88.4 R68, [R153+0x4800] ;  /* 0x004800009944783b */ /* 0x000f680000000200 */
[----:B------:R-:W5:Y:S04]  /*3100*/  LDSM.16.M88.4 R36, [R153+0x5000] ;  /* 0x005000009924783b */ /* 0x000f680000000200 */
[----:B------:R-:W5:Y:S04]  /*3110*/  LDSM.16.M88.4 R32, [R153+0x5800] ;  /* 0x005800009920783b */ /* 0x000f680000000200 */
[----:B------:R-:W-:Y:S01]  /*3120*/  LDSM.16.M88.4 R40, [R156] ;  /* 0x000000009c28783b */ /* 0x000fe20000000200 */
[C---:B--2---:R-:W-:Y:S03]  /*3130*/  HMMA.16816.F32.BF16 R12, R44.reuse, R28, RZ ;  /* 0x0000001c2c0c723c */ /* 0x044fe600000418ff */
[----:B------:R-:W2:Y:S04]  /*3140*/  LDSM.16.M88.4 R16, [R152+0x4000] ;  /* 0x004000009810783b */ /* 0x000ea80000000200 */
[----:B------:R-:W-:Y:S01]  /*3150*/  LDSM.16.M88.4 R4, [R155] ;  /* 0x000000009b04783b */ /* 0x000fe20000000200 */
[C---:B----4-:R-:W-:Y:S03]  /*3160*/  HMMA.16816.F32.BF16 R64, R44.reuse, R60, RZ ;  /* 0x0000003c2c40723c */ /* 0x050fe600000418ff */
[----:B------:R-:W-:Y:S04]  /*3170*/  LDSM.16.M88.4 R80, [R159+0x2000] ;  /* 0x002000009f50783b */ /* 0x000fe80000000200 */
[----:B------:R-:W-:Y:S01]  /*3180*/  LDSM.16.M88.4 R76, [R158+UR5+0x6800] ;  /* 0x006800059e4c783b */ /* 0x000fe20008000200 */
[C---:B------:R-:W-:Y:S03]  /*3190*/  HMMA.16816.F32.BF16 R28, R44.reuse, R30, RZ ;  /* 0x0000001e2c1c723c */ /* 0x040fe600000418ff */
[----:B------:R-:W-:Y:S04]  /*31a0*/  LDSM.16.M88.4 R84, [R153+0x6000] ;  /* 0x006000009954783b */ /* 0x000fe80000000200 */
[----:B------:R-:W0:Y:S01]  /*31b0*/  LDGDEPBAR ;  /* 0x00000000000079af */ /* 0x000e220000000000 */
[C---:B------:R-:W-:Y:S08]  /*31c0*/  HMMA.16816.F32.BF16 R60, R44.reuse, R62, RZ ;  /* 0x0000003e2c3c723c */ /* 0x040ff000000418ff */
[C---:B---3--:R-:W-:Y:S08]  /*31d0*/  HMMA.16816.F32.BF16 R56, R44.reuse, R52, RZ ;  /* 0x000000342c38723c */ /* 0x048ff000000418ff */
[C---:B------:R-:W-:Y:S08]  /*31e0*/  HMMA.16816.F32.BF16 R52, R44.reuse, R54, RZ ;  /* 0x000000362c34723c */ /* 0x040ff000000418ff */
[C---:B-1----:R-:W-:Y:S08]  /*31f0*/  HMMA.16816.F32.BF16 R48, R44.reuse, R8, RZ ;  /* 0x000000082c30723c */ /* 0x042ff000000418ff */
        /* <DEDUP_REMOVED lines=13> */
[----:B------:R-:W5:Y:S04]  /*32d0*/  LDSM.16.M88.4 R20, [R151+0x4800] ;  /* 0x004800009714783b */ /* 0x000f680000000200 */
[----:B------:R-:W-:Y:S03]  /*32e0*/  LDSM.16.M88.4 R32, [R158+UR5+0x6000] ;  /* 0x006000059e20783b */ /* 0x000fe60008000200 */
        /* <DEDUP_REMOVED lines=8> */
[----:B------:R-:W-:Y:S07]  /*3370*/  LDSM.16.M88.4 R72, [R158+UR5+0x7000] ;  /* 0x007000059e48783b */ /* 0x000fee0008000200 */
[C---:B----4-:R-:W-:Y:S08]  /*3380*/  HMMA.16816.F32.BF16 R48, R40.reuse, R68, R48 ;  /* 0x000000442830723c */ /* 0x050ff00000041830 */
[----:B------:R-:W-:Y:S01]  /*3390*/  HMMA.16816.F32.BF16 R44, R40, R70, R44 ;  /* 0x00000046282c723c */ /* 0x000fe2000004182c */
[----:B------:R-:W3:Y:S04]  /*33a0*/  LDSM.16.M88.4 R40, [R157+0x2000] ;  /* 0x002000009d28783b */ /* 0x000ee80000000200 */
[----:B------:R-:W-:Y:S03]  /*33b0*/  LDSM.16.M88.4 R68, [R158+UR5+0x7800] ;  /* 0x007800059e44783b */ /* 0x000fe60008000200 */
[C---:B-----5:R-:W-:Y:S08]  /*33c0*/  HMMA.16816.F32.BF16 R12, R4.reuse, R36, R12 ;  /* 0x00000024040c723c */ /* 0x060ff0000004180c */
[C---:B------:R-:W-:Y:S01]  /*33d0*/  HMMA.16816.F32.BF16 R28, R4.reuse, R38, R28 ;  /* 0x00000026041c723c */ /* 0x040fe2000004181c */
[----:B------:R-:W4:Y:S07]  /*33e0*/  LDSM.16.M88.4 R36, [R153+0x6800] ;  /* 0x006800009924783b */ /* 0x000f2e0000000200 */
[C---:B------:R-:W-:Y:S08]  /*33f0*/  HMMA.16816.F32.BF16 R64, R4.reuse, R20, R64 ;  /* 0x000000140440723c */ /* 0x040ff00000041840 */
[C---:B------:R-:W-:Y:S01]  /*3400*/  HMMA.16816.F32.BF16 R60, R4.reuse, R22, R60 ;  /* 0x00000016043c723c */ /* 0x040fe2000004183c */
[----:B------:R-:W-:Y:S07]  /*3410*/  LDSM.16.M88.4 R20, [R156+0x2000] ;  /* 0x002000009c14783b */ /* 0x000fee0000000200 */
[C---:B--2---:R-:W-:Y:S08]  /*3420*/  HMMA.16816.F32.BF16 R56, R4.reuse, R16, R56 ;  /* 0x000000100438723c */ /* 0x044ff00000041838 */
[----:B------:R-:W-:Y:S01]  /*3430*/  HMMA.16816.F32.BF16 R52, R4, R18, R52 ;  /* 0x000000120434723c */ /* 0x000fe20000041834 */
[----:B------:R-:W2:Y:S07]  /*3440*/  LDSM.16.M88.4 R16, [R152+0x6000] ;  /* 0x006000009810783b */ /* 0x000eae0000000200 */
[C---:B------:R-:W-:Y:S08]  /*3450*/  HMMA.16816.F32.BF16 R12, R80.reuse, R32, R12 ;  /* 0x00000020500c723c */ /* 0x040ff0000004180c */
[----:B------:R-:W-:Y:S01]  /*3460*/  HMMA.16816.F32.BF16 R28, R80, R34, R28 ;  /* 0x00000022501c723c */ /* 0x000fe2000004181c */
[----:B------:R-:W-:Y:S07]  /*3470*/  LDSM.16.M88.4 R32, [R153+0x7000] ;  /* 0x007000009920783b */ /* 0x000fee0000000200 */
[C---:B-1----:R-:W-:Y:S08]  /*3480*/  HMMA.16816.F32.BF16 R48, R4.reuse, R8, R48 ;  /* 0x000000080430723c */ /* 0x042ff00000041830 */
[----:B------:R-:W-:Y:S01]  /*3490*/  HMMA.16816.F32.BF16 R44, R4, R10, R44 ;  /* 0x0000000a042c723c */ /* 0x000fe2000004182c */
[----:B------:R-:W-:Y:S04]  /*34a0*/  LDSM.16.M88.4 R8, [R155+0x2000] ;  /* 0x002000009b08783b */ /* 0x000fe80000000200 */
[----:B------:R-:W1:Y:S03]  /*34b0*/  LDSM.16.M88.4 R4, [R151+0x6000] ;  /* 0x006000009704783b */ /* 0x000e660000000200 */
[C---:B------:R-:W-:Y:S08]  /*34c0*/  HMMA.16816.F32.BF16 R64, R80.reuse, R76, R64 ;  /* 0x0000004c5040723c */ /* 0x040ff00000041840 */
[----:B------:R-:W-:Y:S08]  /*34d0*/  HMMA.16816.F32.BF16 R60, R80, R78, R60 ;  /* 0x0000004e503c723c */ /* 0x000ff0000004183c */
[C---:B---3--:R-:W-:Y:S08]  /*34e0*/  HMMA.16816.F32.BF16 R12, R40.reuse, R84, R12 ;  /* 0x00000054280c723c */ /* 0x048ff0000004180c */
[C---:B------:R-:W-:Y:S08]  /*34f0*/  HMMA.16816.F32.BF16 R28, R40.reuse, R86, R28 ;  /* 0x00000056281c723c */ /* 0x040ff0000004181c */
[C---:B----4-:R-:W-:Y:S08]  /*3500*/  HMMA.16816.F32.BF16 R64, R40.reuse, R36, R64 ;  /* 0x000000242840723c */ /* 0x050ff00000041840 */
[----:B------:R-:W-:Y:S01]  /*3510*/  HMMA.16816.F32.BF16 R60, R40, R38, R60 ;  /* 0x00000026283c723c */ /* 0x000fe2000004183c */
[----:B------:R-:W3:Y:S07]  /*3520*/  LDSM.16.M88.4 R36, [R152+0x6800] ;  /* 0x006800009824783b */ /* 0x000eee0000000200 */
[C---:B------:R-:W-:Y:S08]  /*3530*/  HMMA.16816.F32.BF16 R48, R80.reuse, R68, R48 ;  /* 0x000000445030723c */ /* 0x040ff00000041830 */
[----:B------:R-:W-:Y:S01]  /*3540*/  HMMA.16816.F32.BF16 R44, R80, R70, R44 ;  /* 0x00000046502c723c */ /* 0x000fe2000004182c */
[----:B------:R-:W4:Y:S07]  /*3550*/  LDSM.16.M88.4 R68, [R153+0x7800] ;  /* 0x007800009944783b */ /* 0x000f2e0000000200 */
[C---:B--2---:R-:W-:Y:S08]  /*3560*/  HMMA.16816.F32.BF16 R12, R20.reuse, R16, R12 ;  /* 0x00000010140c723c */ /* 0x044ff0000004180c */
[----:B------:R-:W-:Y:S01]  /*3570*/  HMMA.16816.F32.BF16 R28, R20, R18, R28 ;  /* 0x00000012141c723c */ /* 0x000fe2000004181c */
[----:B------:R-:W2:Y:S07]  /*3580*/  LDSM.16.M88.4 R16, [R151+0x6800] ;  /* 0x006800009710783b */ /* 0x000eae0000000200 */
[C---:B------:R-:W-:Y:S08]  /*3590*/  HMMA.16816.F32.BF16 R56, R80.reuse, R72, R56 ;  /* 0x000000485038723c */ /* 0x040ff00000041838 */
[----:B------:R-:W-:Y:S08]  /*35a0*/  HMMA.16816.F32.BF16 R52, R80, R74, R52 ;  /* 0x0000004a5034723c */ /* 0x000ff00000041834 */
[C---:B-1----:R-:W-:Y:S08]  /*35b0*/  HMMA.16816.F32.BF16 R12, R8.reuse, R4, R12 ;  /* 0x00000004080c723c */ /* 0x042ff0000004180c */
[----:B------:R-:W-:Y:S01]  /*35c0*/  HMMA.16816.F32.BF16 R28, R8, R6, R28 ;  /* 0x00000006081c723c */ /* 0x000fe2000004181c */
[----:B------:R-:W1:Y:S07]  /*35d0*/  LDSM.16.M88.4 R4, [R152+0x7800] ;  /* 0x007800009804783b */ /* 0x000e6e0000000200 */
[----:B------:R-:W-:Y:S03]  /*35e0*/  HMMA.16816.F32.BF16 R56, R40, R32, R56 ;  /* 0x000000202838723c */ /* 0x000fe60000041838 */
[----:B------:R-:W-:Y:S01]  /*35f0*/  FMUL.FTZ R12, R12, UR8 ;  /* 0x000000080c0c7c20 */ /* 0x000fe20008410000 */
[----:B------:R-:W-:Y:S01]  /*3600*/  FMUL.FTZ R75, R13, UR8 ;  /* 0x000000080d4b7c20 */ /* 0x000fe20008410000 */
[----:B------:R-:W-:-:S03]  /*3610*/  FMUL.FTZ R73, R14, UR8 ;  /* 0x000000080e497c20 */ /* 0x000fc60008410000 */
[----:B------:R-:W-:Y:S01]  /*3620*/  HMMA.16816.F32.BF16 R52, R40, R34, R52 ;  /* 0x000000222834723c */ /* 0x000fe20000041834 */
[----:B------:R-:W5:Y:S01]  /*3630*/  LDSM.16.M88.4 R32, [R152+0x7000] ;  /* 0x007000009820783b */ /* 0x000f620000000200 */
[----:B------:R-:W-:Y:S01]  /*3640*/  MUFU.TANH R75, R75 ;  /* 0x0000004b004b7308 */ /* 0x000fe20000002400 */
[----:B------:R-:W-:Y:S01]  /*3650*/  FMUL.FTZ R28, R28, UR8 ;  /* 0x000000081c1c7c20 */ /* 0x000fe20008410000 */
[----:B------:R-:W-:-:S04]  /*3660*/  FMUL.FTZ R31, R31, UR8 ;  /* 0x000000081f1f7c20 */ /* 0x000fc80008410000 */
[C---:B---3--:R-:W-:Y:S02]  /*3670*/  HMMA.16816.F32.BF16 R64, R20.reuse, R36, R64 ;  /* 0x000000241440723c */ /* 0x048fe40000041840 */
[----:B------:R-:W-:Y:S06]  /*3680*/  MUFU.TANH R31, R31 ;  /* 0x0000001f001f7308 */ /* 0x000fec0000002400 */
[----:B------:R-:W-:Y:S01]  /*3690*/  HMMA.16816.F32.BF16 R60, R20, R38, R60 ;  /* 0x00000026143c723c */ /* 0x000fe2000004183c */
[----:B------:R-:W3:Y:S01]  /*36a0*/  LDSM.16.M88.4 R36, [R151+0x7800] ;  /* 0x007800009724783b */ /* 0x000ee20000000200 */
[----:B------:R-:W-:Y:S06]  /*36b0*/  MUFU.TANH R73, R73 ;  /* 0x0000004900497308 */ /* 0x000fec0000002400 */
[C---:B----4-:R-:W-:Y:S08]  /*36c0*/  HMMA.16816.F32.BF16 R44, R40.reuse, R70, R44 ;  /* 0x00000046282c723c */ /* 0x050ff0000004182c */
[----:B------:R-:W-:Y:S01]  /*36d0*/  HMMA.16816.F32.BF16 R48, R40, R68, R48 ;  /* 0x000000442830723c */ /* 0x000fe20000041830 */
[----:B------:R4:W-:Y:S01]  /*36e0*/  MUFU.TANH R69, R12 ;  /* 0x0000000c00457308 */ /* 0x0009e20000002400 */
[----:B------:R-:W-:-:S06]  /*36f0*/  FMUL.FTZ R41, R15, UR8 ;  /* 0x000000080f297c20 */ /* 0x000fcc0008410000 */
[----:B--2---:R-:W-:Y:S01]  /*3700*/  HMMA.16816.F32.BF16 R64, R8, R16, R64 ;  /* 0x000000100840723c */ /* 0x004fe20000041840 */
[----:B------:R-:W-:Y:S01]  /*3710*/  FMUL.FTZ R17, R29, UR8 ;  /* 0x000000081d117c20 */ /* 0x000fe20008410000 */
[----:B------:R-:W-:Y:S01]  /*3720*/  FMUL.FTZ R29, R30, UR8 ;  /* 0x000000081e1d7c20 */ /* 0x000fe20008410000 */
[----:B------:R-:W-:Y:S05]  /*3730*/  MUFU.TANH R41, R41 ;  /* 0x0000002900297308 */ /* 0x000fea0000002400 */
[----:B-1----:R-:W-:Y:S01]  /*3740*/  HMMA.16816.F32.BF16 R44, R20, R6, R44 ;  /* 0x00000006142c723c */ /* 0x002fe2000004182c */
[----:B----4-:R-:W1:Y:S02]  /*3750*/  LDSM.16.M88.4 R12, [R151+0x7000] ;  /* 0x00700000970c783b */ /* 0x010e640000000200 */
[----:B------:R-:W2:Y:S01]  /*3760*/  MUFU.TANH R43, R28 ;  /* 0x0000001c002b7308 */ /* 0x000ea20000002400 */
[----:B------:R-:W-:-:S04]  /*3770*/  DEPBAR.LE SB0, 0x0 ;  /* 0x000080000000791a */ /* 0x000fc80000000000 */
[C---:B-----5:R-:W-:Y:S03]  /*3780*/  HMMA.16816.F32.BF16 R56, R20.reuse, R32, R56 ;  /* 0x000000201438723c */ /* 0x060fe60000041838 */
[----:B------:R-:W-:Y:S01]  /*3790*/  FMUL.FTZ R7, R64, UR8 ;  /* 0x0000000840077c20 */ /* 0x000fe20008410000 */
[----:B------:R-:W-:Y:S04]  /*37a0*/  MUFU.TANH R17, R17 ;  /* 0x0000001100117308 */ /* 0x000fe80000002400 */
[C---:B------:R-:W-:Y:S04]  /*37b0*/  HMMA.16816.F32.BF16 R52, R20.reuse, R34, R52 ;  /* 0x000000221434723c */ /* 0x040fe80000041834 */
[----:B------:R-:W4:Y:S04]  /*37c0*/  MUFU.TANH R29, R29 ;  /* 0x0000001d001d7308 */ /* 0x000f280000002400 */
[----:B------:R-:W-:Y:S01]  /*37d0*/  HMMA.16816.F32.BF16 R48, R20, R4, R48 ;  /* 0x000000041430723c */ /* 0x000fe20000041830 */
[----:B------:R-:W-:-:S03]  /*37e0*/  FMUL.FTZ R5, R66, UR8 ;  /* 0x0000000842057c20 */ /* 0x000fc60008410000 */
[----:B------:R-:W-:Y:S04]  /*37f0*/  MUFU.TANH R7, R7 ;  /* 0x0000000700077308 */ /* 0x000fe80000002400 */
[C---:B---3--:R-:W-:Y:S04]  /*3800*/  HMMA.16816.F32.BF16 R44, R8.reuse, R38, R44 ;  /* 0x00000026082c723c */ /* 0x048fe8000004182c */
[----:B------:R-:W-:Y:S04]  /*3810*/  MUFU.TANH R5, R5 ;  /* 0x0000000500057308 */ /* 0x000fe80000002400 */
[----:B------:R-:W-:Y:S01]  /*3820*/  HMMA.16816.F32.BF16 R60, R8, R18, R60 ;  /* 0x00000012083c723c */ /* 0x000fe2000004183c */
[----:B------:R-:W-:-:S02]  /*3830*/  IMAD.IADD R18, R89, 0x1, R132 ;  /* 0x0000000159127824 */ /* 0x000fc400078e0284 */
[----:B------:R-:W-:Y:S02]  /*3840*/  FMUL.FTZ R19, R65, UR8 ;  /* 0x0000000841137c20 */ /* 0x000fe40008410000 */
[C---:B------:R-:W-:Y:S01]  /*3850*/  VIADD R4, R18.reuse, 0x38 ;  /* 0x0000003812047836 */ /* 0x040fe20000000000 */
[C---:B------:R-:W-:Y:S01]  /*3860*/  IADD3 R20, PT, PT, R18.reuse, 0x28, RZ ;  /* 0x0000002812147810 */ /* 0x040fe20007ffe0ff */
[----:B------:R-:W-:Y:S01]  /*3870*/  VIADD R6, R18, 0x8 ;  /* 0x0000000812067836 */ /* 0x000fe20000000000 */
[C---:B-1----:R-:W-:Y:S01]  /*3880*/  HMMA.16816.F32.BF16 R56, R8.reuse, R12, R56 ;  /* 0x0000000c0838723c */ /* 0x042fe20000041838 */
[----:B------:R-:W-:Y:S01]  /*3890*/  FMUL.FTZ R13, R67, UR8 ;  /* 0x00000008430d7c20 */ /* 0x000fe20008410000 */
[-C--:B------:R-:W-:Y:S01]  /*38a0*/  ISETP.GE.AND P5, PT, R4, R135.reuse, PT ;  /* 0x000000870400720c */ /* 0x080fe20003fa6270 */
[----:B------:R-:W-:Y:S01]  /*38b0*/  FMUL.FTZ R23, R46, UR8 ;  /* 0x000000082e177c20 */ /* 0x000fe20008410000 */
[----:B------:R-:W-:Y:S01]  /*38c0*/  ISETP.GE.AND P2, PT, R4, R134, PT ;  /* 0x000000860400720c */ /* 0x000fe20003f46270 */
[----:B------:R-:W-:Y:S01]  /*38d0*/  MUFU.TANH R19, R19 ;  /* 0x0000001300137308 */ /* 0x000fe20000002400 */
[----:B------:R-:W-:Y:S01]  /*38e0*/  I2FP.F32.U32 R4, R4 ;  /* 0x0000000400047245 */ /* 0x000fe20000201000 */
[----:B------:R-:W-:Y:S01]  /*38f0*/  VIADD R12, R18, 0x19 ;  /* 0x00000019120c7836 */ /* 0x000fe20000000000 */
[----:B------:R-:W-:Y:S01]  /*3900*/  HMMA.16816.F32.BF16 R52, R8, R14, R52 ;  /* 0x0000000e0834723c */ /* 0x000fe20000041834 */
[----:B------:R-:W-:Y:S01]  /*3910*/  ISETP.GE.AND P0, PT, R6, R135, PT ;  /* 0x000000870600720c */ /* 0x000fe20003f06270 */
[----:B------:R-:W-:-:S02]  /*3920*/  VIADD R14, R18, 0x20 ;  /* 0x00000020120e7836 */ /* 0x000fc40000000000 */
[----:B------:R-:W-:Y:S01]  /*3930*/  FMUL.FTZ R21, R60, UR8 ;  /* 0x000000083c157c20 */ /* 0x000fe20008410000 */
[----:B------:R-:W-:Y:S01]  /*3940*/  ISETP.GE.AND P6, PT, R6, R134, PT ;  /* 0x000000860600720c */ /* 0x000fe20003fc6270 */
[----:B------:R-:W1:Y:S01]  /*3950*/  MUFU.TANH R23, R23 ;  /* 0x0000001700177308 */ /* 0x000e620000002400 */
[----:B------:R-:W-:Y:S01]  /*3960*/  I2FP.F32.U32 R6, R6 ;  /* 0x0000000600067245 */ /* 0x000fe20000201000 */
[----:B------:R-:W-:Y:S01]  /*3970*/  FMUL.FTZ R15, R61, UR8 ;  /* 0x000000083d0f7c20 */ /* 0x000fe20008410000 */
[----:B------:R-:W-:Y:S01]  /*3980*/  HMMA.16816.F32.BF16 R48, R8, R36, R48 ;  /* 0x000000240830723c */ /* 0x000fe20000041830 */
[----:B------:R-:W-:Y:S01]  /*3990*/  FMUL.FTZ R11, R44, UR8 ;  /* 0x000000082c0b7c20 */ /* 0x000fe20008410000 */
[----:B------:R-:W-:Y:S02]  /*39a0*/  VIADD R10, R18, 0x1 ;  /* 0x00000001120a7836 */ /* 0x000fe40000000000 */
[----:B------:R-:W-:Y:S01]  /*39b0*/  FMUL.FTZ R9, R62, UR8 ;  /* 0x000000083e097c20 */ /* 0x000fe20008410000 */
[----:B------:R-:W-:Y:S01]  /*39c0*/  IADD3 R8, PT, PT, R18, 0x10, RZ ;  /* 0x0000001012087810 */ /* 0x000fe20007ffe0ff */
[----:B------:R-:W-:Y:S01]  /*39d0*/  MUFU.TANH R13, R13 ;  /* 0x0000000d000d7308 */ /* 0x000fe20000002400 */
[----:B--2---:R-:W-:Y:S01]  /*39e0*/  FFMA.FTZ R43, R0, R6, R43 ;  /* 0x00000006002b7223 */ /* 0x004fe2000001002b */
[-C--:B------:R-:W-:Y:S01]  /*39f0*/  ISETP.GE.AND P4, PT, R10, R135.reuse, PT ;  /* 0x000000870a00720c */ /* 0x080fe20003f86270 */
[----:B------:R-:W-:Y:S01]  /*3a00*/  FMUL.FTZ R56, R56, UR8 ;  /* 0x0000000838387c20 */ /* 0x000fe20008410000 */
[----:B------:R-:W-:Y:S01]  /*3a10*/  ISETP.GE.AND P1, PT, R10, R134, PT ;  /* 0x000000860a00720c */ /* 0x000fe20003f26270 */
[----:B------:R-:W-:Y:S01]  /*3a20*/  FMUL.FTZ R58, R58, UR8 ;  /* 0x000000083a3a7c20 */ /* 0x000fe20008410000 */
[----:B------:R-:W-:Y:S01]  /*3a30*/  I2FP.F32.U32 R10, R10 ;  /* 0x0000000a000a7245 */ /* 0x000fe20000201000 */
[C---:B----4-:R-:W-:Y:S01]  /*3a40*/  FFMA.FTZ R6, R0.reuse, R6, R29 ;  /* 0x0000000600067223 */ /* 0x050fe2000001001d */
[----:B------:R-:W2:Y:S01]  /*3a50*/  MUFU.TANH R11, R11 ;  /* 0x0000000b000b7308 */ /* 0x000ea20000002400 */
[C---:B-1----:R-:W-:Y:S01]  /*3a60*/  FFMA.FTZ R23, R0.reuse, R4, R23 ;  /* 0x0000000400177223 */ /* 0x042fe20000010017 */
[----:B------:R-:W-:Y:S01]  /*3a70*/  FSEL R29, R43, -INF , !P0 ;  /* 0xff8000002b1d7808 */ /* 0x000fe20004000000 */
[CC--:B------:R-:W-:Y:S01]  /*3a80*/  FFMA.FTZ R75, R0.reuse, R10.reuse, R75 ;  /* 0x0000000a004b7223 */ /* 0x0c0fe2000001004b */
[----:B------:R-:W-:Y:S01]  /*3a90*/  FFMA.FTZ R10, R0, R10, R41 ;  /* 0x0000000a000a7223 */ /* 0x000fe20000010029 */
[----:B------:R-:W-:Y:S01]  /*3aa0*/  FSEL R6, R6, -INF , !P6 ;  /* 0xff80000006067808 */ /* 0x000fe20007000000 */
[----:B------:R-:W-:Y:S01]  /*3ab0*/  FMUL.FTZ R57, R57, UR8 ;  /* 0x0000000839397c20 */ /* 0x000fe20008410000 */
[----:B------:R-:W-:Y:S01]  /*3ac0*/  FSEL R118, R23, -INF , !P2 ;  /* 0xff80000017767808 */ /* 0x000fe20005000000 */
[----:B------:R-:W1:Y:S01]  /*3ad0*/  MUFU.TANH R21, R21 ;  /* 0x0000001500157308 */ /* 0x000e620000002400 */
[----:B------:R-:W-:Y:S01]  /*3ae0*/  FSEL R23, R75, -INF , !P4 ;  /* 0xff8000004b177808 */ /* 0x000fe20006000000 */
[----:B------:R-:W-:Y:S01]  /*3af0*/  FMUL.FTZ R52, R52, UR8 ;  /* 0x0000000834347c20 */ /* 0x000fe20008410000 */
[-C--:B------:R-:W-:Y:S01]  /*3b00*/  ISETP.GE.AND P2, PT, R8, R135.reuse, PT ;  /* 0x000000870800720c */ /* 0x080fe20003f46270 */
[----:B------:R-:W-:Y:S01]  /*3b10*/  FMUL.FTZ R54, R54, UR8 ;  /* 0x0000000836367c20 */ /* 0x000fe20008410000 */
[----:B------:R-:W-:Y:S01]  /*3b20*/  ISETP.GE.AND P4, PT, R8, R134, PT ;  /* 0x000000860800720c */ /* 0x000fe20003f86270 */
[----:B------:R-:W-:Y:S01]  /*3b30*/  FMUL.FTZ R63, R63, UR8 ;  /* 0x000000083f3f7c20 */ /* 0x000fe20008410000 */
[----:B------:R-:W-:Y:S01]  /*3b40*/  I2FP.F32.U32 R8, R8 ;  /* 0x0000000800087245 */ /* 0x000fe20000201000 */
[----:B------:R-:W3:Y:S01]  /*3b50*/  MUFU.TANH R9, R9 ;  /* 0x0000000900097308 */ /* 0x000ee20000002400 */
[----:B--2---:R-:W-:Y:S01]  /*3b60*/  FFMA.FTZ R11, R0, R4, R11 ;  /* 0x00000004000b7223 */ /* 0x004fe2000001000b */
[----:B------:R-:W-:Y:S01]  /*3b70*/  VIADD R4, R18, 0x9 ;  /* 0x0000000912047836 */ /* 0x000fe20000000000 */
[----:B------:R-:W-:Y:S01]  /*3b80*/  FSEL R10, R10, -INF , !P1 ;  /* 0xff8000000a0a7808 */ /* 0x000fe20004800000 */
[CC--:B------:R-:W-:Y:S01]  /*3b90*/  FFMA.FTZ R7, R0.reuse, R8.reuse, R7 ;  /* 0x0000000800077223 */ /* 0x0c0fe20000010007 */
[----:B------:R-:W-:Y:S01]  /*3ba0*/  FFMA.FTZ R5, R0, R8, R5 ;  /* 0x0000000800057223 */ /* 0x000fe20000010005 */
[----:B------:R-:W-:Y:S01]  /*3bb0*/  FSEL R121, R11, -INF , !P5 ;  /* 0xff8000000b797808 */ /* 0x000fe20006800000 */
[----:B------:R-:W-:Y:S01]  /*3bc0*/  VIADD R11, R18, 0x11 ;  /* 0x00000011120b7836 */ /* 0x000fe20000000000 */
[CC--:B------:R-:W-:Y:S01]  /*3bd0*/  ISETP.GE.AND P3, PT, R4.reuse, R135.reuse, PT ;  /* 0x000000870400720c */ /* 0x0c0fe20003f66270 */
[----:B------:R-:W2:Y:S01]  /*3be0*/  MUFU.TANH R15, R15 ;  /* 0x0000000f000f7308 */ /* 0x000ea20000002400 */
[----:B------:R-:W-:Y:S01]  /*3bf0*/  ISETP.GE.AND P5, PT, R4, R134, PT ;  /* 0x000000860400720c */ /* 0x000fe20003fa6270 */
[----:B------:R-:W-:Y:S01]  /*3c00*/  VIADD R8, R18, 0x18 ;  /* 0x0000001812087836 */ /* 0x000fe20000000000 */
[----:B------:R-:W-:Y:S01]  /*3c10*/  I2FP.F32.U32 R4, R4 ;  /* 0x0000000400047245 */ /* 0x000fe20000201000 */
[----:B------:R-:W-:Y:S01]  /*3c20*/  FMUL.FTZ R59, R59, UR8 ;  /* 0x000000083b3b7c20 */ /* 0x000fe20008410000 */
[C---:B------:R-:W-:Y:S01]  /*3c30*/  ISETP.GE.AND P1, PT, R11.reuse, R135, PT ;  /* 0x000000870b00720c */ /* 0x040fe20003f26270 */
[----:B------:R-:W-:Y:S01]  /*3c40*/  FMUL.FTZ R50, R50, UR8 ;  /* 0x0000000832327c20 */ /* 0x000fe20008410000 */
[----:B------:R-:W-:Y:S01]  /*3c50*/  ISETP.GE.AND P0, PT, R11, R134, PT ;  /* 0x000000860b00720c */ /* 0x000fe20003f06270 */
[CC--:B------:R-:W-:Y:S01]  /*3c60*/  FFMA.FTZ R17, R0.reuse, R4.reuse, R17 ;  /* 0x0000000400117223 */ /* 0x0c0fe20000010011 */
[----:B------:R-:W4:Y:S01]  /*3c70*/  MUFU.TANH R33, R56 ;  /* 0x0000003800217308 */ /* 0x000f220000002400 */
[----:B------:R-:W-:Y:S01]  /*3c80*/  I2FP.F32.U32 R11, R11 ;  /* 0x0000000b000b7245 */ /* 0x000fe20000201000 */
[----:B------:R-:W-:Y:S01]  /*3c90*/  FFMA.FTZ R4, R0, R4, R31 ;  /* 0x0000000400047223 */ /* 0x000fe2000001001f */
[----:B------:R-:W-:Y:S01]  /*3ca0*/  ISETP.GE.AND P6, PT, R8, R135, PT ;  /* 0x000000870800720c */ /* 0x000fe20003fc6270 */
[----:B------:R-:W-:Y:S01]  /*3cb0*/  FMUL.FTZ R53, R53, UR8 ;  /* 0x0000000835357c20 */ /* 0x000fe20008410000 */
[----:B------:R-:W-:Y:S01]  /*3cc0*/  FSEL R17, R17, -INF , !P3 ;  /* 0xff80000011117808 */ /* 0x000fe20005800000 */
[-C--:B------:R-:W-:Y:S01]  /*3cd0*/  FFMA.FTZ R19, R0, R11.reuse, R19 ;  /* 0x0000000b00137223 */ /* 0x080fe20000010013 */
[----:B------:R-:W-:Y:S01]  /*3ce0*/  ISETP.GE.AND P3, PT, R8, R134, PT ;  /* 0x000000860800720c */ /* 0x000fe20003f66270 */
[----:B------:R-:W5:Y:S01]  /*3cf0*/  MUFU.TANH R35, R58 ;  /* 0x0000003a00237308 */ /* 0x000f620000002400 */
[----:B------:R-:W-:Y:S01]  /*3d00*/  I2FP.F32.U32 R8, R8 ;  /* 0x0000000800087245 */ /* 0x000fe20000201000 */
[----:B------:R-:W-:Y:S01]  /*3d10*/  FFMA.FTZ R13, R0, R11, R13 ;  /* 0x0000000b000d7223 */ /* 0x000fe2000001000d */
[----:B------:R-:W-:Y:S01]  /*3d20*/  FSEL R4, R4, -INF , !P5 ;  /* 0xff80000004047808 */ /* 0x000fe20006800000 */
[----:B------:R-:W-:Y:S01]  /*3d30*/  FMUL.FTZ R55, R55, UR8 ;  /* 0x0000000837377c20 */ /* 0x000fe20008410000 */
[----:B------:R-:W-:Y:S01]  /*3d40*/  FSEL R11, R7, -INF , !P2 ;  /* 0xff800000070b7808 */ /* 0x000fe20005000000 */
[----:B-1----:R-:W-:Y:S01]  /*3d50*/  FFMA.FTZ R21, R0, R8, R21 ;  /* 0x0000000800157223 */ /* 0x002fe20000010015 */
[CC--:B------:R-:W-:Y:S01]  /*3d60*/  ISETP.GE.AND P5, PT, R12.reuse, R135.reuse, PT ;  /* 0x000000870c00720c */ /* 0x0c0fe20003fa6270 */
[----:B------:R-:W1:Y:S01]  /*3d70*/  MUFU.TANH R57, R57 ;  /* 0x0000003900397308 */ /* 0x000e620000002400 */
[----:B------:R-:W-:Y:S01]  /*3d80*/  ISETP.GE.AND P2, PT, R12, R134, PT ;  /* 0x000000860c00720c */ /* 0x000fe20003f46270 */
[----:B---3--:R-:W-:Y:S01]  /*3d90*/  FFMA.FTZ R9, R0, R8, R9 ;  /* 0x0000000800097223 */ /* 0x008fe20000010009 */
[----:B------:R-:W-:Y:S01]  /*3da0*/  I2FP.F32.U32 R12, R12 ;  /* 0x0000000c000c7245 */ /* 0x000fe20000201000 */
[----:B------:R-:W-:Y:S01]  /*3db0*/  FMUL.FTZ R48, R48, UR8 ;  /* 0x0000000830307c20 */ /* 0x000fe20008410000 */
[----:B------:R-:W-:Y:S01]  /*3dc0*/  FSEL R8, R5, -INF , !P4 ;  /* 0xff80000005087808 */ /* 0x000fe20006000000 */
[----:B------:R-:W-:Y:S01]  /*3dd0*/  FMUL.FTZ R49, R49, UR8 ;  /* 0x0000000831317c20 */ /* 0x000fe20008410000 */
[----:B------:R-:W-:Y:S01]  /*3de0*/  FSEL R7, R19, -INF , !P1 ;  /* 0xff80000013077808 */ /* 0x000fe20004800000 */
[----:B------:R-:W3:Y:S01]  /*3df0*/  MUFU.TANH R31, R52 ;  /* 0x00000034001f7308 */ /* 0x000ee20000002400 */
[-C--:B------:R-:W-:Y:S01]  /*3e00*/  ISETP.GE.AND P4, PT, R14, R135.reuse, PT ;  /* 0x000000870e00720c */ /* 0x080fe20003f86270 */
[----:B--2---:R-:W-:Y:S01]  /*3e10*/  FFMA.FTZ R15, R0, R12, R15 ;  /* 0x0000000c000f7223 */ /* 0x004fe2000001000f */
[----:B------:R-:W-:Y:S01]  /*3e20*/  ISETP.GE.AND P1, PT, R14, R134, PT ;  /* 0x000000860e00720c */ /* 0x000fe20003f26270 */
[----:B------:R-:W-:Y:S01]  /*3e30*/  VIADD R19, R18, 0x21 ;  /* 0x0000002112137836 */ /* 0x000fe20000000000 */
[----:B------:R-:W-:Y:S01]  /*3e40*/  I2FP.F32.U32 R14, R14 ;  /* 0x0000000e000e7245 */ /* 0x000fe20000201000 */
[----:B------:R-:W-:Y:S01]  /*3e50*/  FMUL.FTZ R51, R51, UR8 ;  /* 0x0000000833337c20 */ /* 0x000fe20008410000 */
[----:B------:R-:W-:Y:S01]  /*3e60*/  FSEL R16, R13, -INF , !P0 ;  /* 0xff8000000d107808 */ /* 0x000fe20004000000 */
[----:B------:R-:W2:Y:S01]  /*3e70*/  MUFU.TANH R37, R54 ;  /* 0x0000003600257308 */ /* 0x000ea20000002400 */
[----:B------:R-:W-:Y:S01]  /*3e80*/  FSEL R5, R21, -INF , !P6 ;  /* 0xff80000015057808 */ /* 0x000fe20007000000 */
[CC--:B----4-:R-:W-:Y:S01]  /*3e90*/  FFMA.FTZ R33, R0.reuse, R14.reuse, R33 ;  /* 0x0000000e00217223 */ /* 0x0d0fe20000010021 */
[----:B-----5:R-:W-:Y:S01]  /*3ea0*/  FFMA.FTZ R35, R0, R14, R35 ;  /* 0x0000000e00237223 */ /* 0x020fe20000010023 */
[----:B------:R-:W-:Y:S01]  /*3eb0*/  FSEL R14, R9, -INF , !P3 ;  /* 0xff800000090e7808 */ /* 0x000fe20005800000 */
[----:B------:R-:W-:Y:S01]  /*3ec0*/  FMUL.FTZ R45, R45, UR8 ;  /* 0x000000082d2d7c20 */ /* 0x000fe20008410000 */
[----:B------:R-:W-:Y:S01]  /*3ed0*/  FSEL R9, R15, -INF , !P5 ;  /* 0xff8000000f097808 */ /* 0x000fe20006800000 */
[----:B------:R-:W-:Y:S01]  /*3ee0*/  FMUL.FTZ R47, R47, UR8 ;  /* 0x000000082f2f7c20 */ /* 0x000fe20008410000 */
[----:B------:R-:W4:Y:S01]  /*3ef0*/  MUFU.TANH R63, R63 ;  /* 0x0000003f003f7308 */ /* 0x000f220000002400 */
[----:B------:R-:W-:-:S02]  /*3f00*/  ISETP.GE.AND P0, PT, R19, R135, PT ;  /* 0x000000871300720c */ /* 0x000fc40003f06270 */
[-C--:B------:R-:W-:Y:S02]  /*3f10*/  ISETP.GE.AND P6, PT, R19, R134.reuse, PT ;  /* 0x000000861300720c */ /* 0x080fe40003fc6270 */
[C---:B------:R-:W-:Y:S02]  /*3f20*/  ISETP.GE.AND P3, PT, R20.reuse, R135, PT ;  /* 0x000000871400720c */ /* 0x040fe40003f66270 */
[----:B------:R-:W-:Y:S01]  /*3f30*/  ISETP.GE.AND P5, PT, R20, R134, PT ;  /* 0x000000861400720c */ /* 0x000fe20003fa6270 */
[----:B------:R-:W5:Y:S01]  /*3f40*/  MUFU.TANH R59, R59 ;  /* 0x0000003b003b7308 */ /* 0x000f620000002400 */
[----:B------:R-:W-:Y:S02]  /*3f50*/  I2FP.F32.U32 R19, R19 ;  /* 0x0000001300137245 */ /* 0x000fe40000201000 */
[----:B------:R-:W-:Y:S02]  /*3f60*/  I2FP.F32.U32 R20, R20 ;  /* 0x0000001400147245 */ /* 0x000fe40000201000 */
[----:B------:R-:W-:Y:S01]  /*3f70*/  FSEL R128, R35, -INF , !P1 ;  /* 0xff80000023807808 */ /* 0x000fe20004800000 */
[C---:B-1----:R-:W-:Y:S01]  /*3f80*/  FFMA.FTZ R57, R0.reuse, R19, R57 ;  /* 0x0000001300397223 */ /* 0x042fe20000010039 */
[----:B------:R-:W-:Y:S01]  /*3f90*/  FSEL R117, R33, -INF , !P4 ;  /* 0xff80000021757808 */ /* 0x000fe20006000000 */
[----:B------:R-:W1:Y:S01]  /*3fa0*/  MUFU.TANH R15, R50 ;  /* 0x00000032000f7308 */ /* 0x000e620000002400 */
[CC--:B---3--:R-:W-:Y:S01]  /*3fb0*/  FFMA.FTZ R31, R0.reuse, R20.reuse, R31 ;  /* 0x00000014001f7223 */ /* 0x0c8fe2000001001f */
[----:B--2---:R-:W-:Y:S01]  /*3fc0*/  FFMA.FTZ R37, R0, R20, R37 ;  /* 0x0000001400257223 */ /* 0x004fe20000010025 */
[----:B------:R-:W-:-:S02]  /*3fd0*/  VIADD R20, R18, 0x30 ;  /* 0x0000003012147836 */ /* 0x000fc40000000000 */
[C---:B----4-:R-:W-:Y:S01]  /*3fe0*/  FFMA.FTZ R12, R0.reuse, R12, R63 ;  /* 0x0000000c000c7223 */ /* 0x050fe2000001003f */
[----:B------:R-:W-:Y:S02]  /*3ff0*/  FSEL R109, R57, -INF , !P0 ;  /* 0xff800000396d7808 */ /* 0x000fe40004000000 */
[----:B------:R-:W-:Y:S01]  /*4000*/  FSEL R111, R31, -INF , !P3 ;  /* 0xff8000001f6f7808 */ /* 0x000fe20005800000 */
[----:B------:R-:W2:Y:S01]  /*4010*/  MUFU.TANH R53, R53 ;  /* 0x0000003500357308 */ /* 0x000ea20000002400 */
[----:B-----5:R-:W-:Y:S01]  /*4020*/  FFMA.FTZ R59, R0, R19, R59 ;  /* 0x00000013003b7223 */ /* 0x020fe2000001003b */
[----:B------:R-:W-:Y:S01]  /*4030*/  VIADD R19, R18, 0x29 ;  /* 0x0000002912137836 */ /* 0x000fe20000000000 */
[C---:B------:R-:W-:Y:S02]  /*4040*/  ISETP.GE.AND P1, PT, R20.reuse, R135, PT ;  /* 0x000000871400720c */ /* 0x040fe40003f26270 */
[----:B------:R-:W-:Y:S02]  /*4050*/  ISETP.GE.AND P0, PT, R20, R134, PT ;  /* 0x000000861400720c */ /* 0x000fe40003f06270 */
[----:B------:R-:W-:Y:S01]  /*4060*/  I2FP.F32.U32 R20, R20 ;  /* 0x0000001400147245 */ /* 0x000fe20000201000 */
[----:B------:R-:W3:Y:S01]  /*4070*/  MUFU.TANH R55, R55 ;  /* 0x0000003700377308 */ /* 0x000ee20000002400 */
[----:B------:R-:W-:-:S02]  /*4080*/  FSEL R12, R12, -INF , !P2 ;  /* 0xff8000000c0c7808 */ /* 0x000fc40005000000 */
[C---:B------:R-:W-:Y:S01]  /*4090*/  ISETP.GE.AND P2, PT, R19.reuse, R135, PT ;  /* 0x000000871300720c */ /* 0x040fe20003f46270 */
[----:B-1----:R-:W-:Y:S01]  /*40a0*/  FFMA.FTZ R15, R0, R20, R15 ;  /* 0x00000014000f7223 */ /* 0x002fe2000001000f */
[-C--:B------:R-:W-:Y:S02]  /*40b0*/  ISETP.GE.AND P4, PT, R19, R134.reuse, PT ;  /* 0x000000861300720c */ /* 0x080fe40003f86270 */
[----:B------:R-:W-:Y:S01]  /*40c0*/  I2FP.F32.U32 R19, R19 ;  /* 0x0000001300137245 */ /* 0x000fe20000201000 */
[----:B------:R-:W1:Y:S01]  /*40d0*/  MUFU.TANH R13, R48 ;  /* 0x00000030000d7308 */ /* 0x000e620000002400 */
[----:B------:R-:W-:Y:S02]  /*40e0*/  FSEL R114, R59, -INF , !P6 ;  /* 0xff8000003b727808 */ /* 0x000fe40007000000 */
[----:B------:R-:W-:Y:S01]  /*40f0*/  ISETP.GE.AND P6, PT, R18, R135, PT ;  /* 0x000000871200720c */ /* 0x000fe20003fc6270 */
[----:B--2---:R-:W-:Y:S01]  /*4100*/  FFMA.FTZ R53, R0, R19, R53 ;  /* 0x0000001300357223 */ /* 0x004fe20000010035 */
[----:B------:R-:W-:-:S02]  /*4110*/  ISETP.GE.AND P3, PT, R18, R134, PT ;  /* 0x000000861200720c */ /* 0x000fc40003f66270 */
[----:B------:R-:W-:Y:S01]  /*4120*/  FSEL R122, R15, -INF , !P0 ;  /* 0xff8000000f7a7808 */ /* 0x000fe20004000000 */
[----:B------:R-:W2:Y:S01]  /*4130*/  MUFU.TANH R49, R49 ;  /* 0x0000003100317308 */ /* 0x000ea20000002400 */
[----:B---3--:R-:W-:Y:S01]  /*4140*/  FFMA.FTZ R55, R0, R19, R55 ;  /* 0x0000001300377223 */ /* 0x008fe20000010037 */
[----:B------:R-:W-:Y:S01]  /*4150*/  VIADD R19, R18, 0x31 ;  /* 0x0000003112137836 */ /* 0x000fe20000000000 */
[----:B------:R-:W-:Y:S02]  /*4160*/  ISETP.NE.AND P0, PT, R133, 0x1, PT ;  /* 0x000000018500780c */ /* 0x000fe40003f05270 */
[----:B------:R-:W-:Y:S02]  /*4170*/  FSEL R116, R37, -INF , !P5 ;  /* 0xff80000025747808 */ /* 0x000fe40006800000 */
[----:B------:R-:W-:Y:S01]  /*4180*/  FSEL R113, R53, -INF , !P2 ;  /* 0xff80000035717808 */ /* 0x000fe20005000000 */
[----:B------:R-:W3:Y:S01]  /*4190*/  MUFU.TANH R51, R51 ;  /* 0x0000003300337308 */ /* 0x000ee20000002400 */
[----:B-1----:R-:W-:Y:S01]  /*41a0*/  FFMA.FTZ R13, R0, R20, R13 ;  /* 0x00000014000d7223 */ /* 0x002fe2000001000d */
[----:B------:R-:W-:Y:S01]  /*41b0*/  I2FP.F32.U32 R20, R18 ;  /* 0x0000001200147245 */ /* 0x000fe20000201000 */
[----:B------:R-:W-:Y:S01]  /*41c0*/  VIADD R18, R18, 0x39 ;  /* 0x0000003912127836 */ /* 0x000fe20000000000 */
[----:B------:R-:W-:-:S02]  /*41d0*/  FSEL R126, R55, -INF , !P4 ;  /* 0xff800000377e7808 */ /* 0x000fc40006000000 */
[----:B------:R-:W-:Y:S01]  /*41e0*/  FSEL R125, R13, -INF , !P1 ;  /* 0xff8000000d7d7808 */ /* 0x000fe20004800000 */
[CC--:B------:R-:W-:Y:S01]  /*41f0*/  FFMA.FTZ R13, R0.reuse, R20.reuse, R69 ;  /* 0x00000014000d7223 */ /* 0x0c0fe20000010045 */
[----:B------:R-:W1:Y:S01]  /*4200*/  MUFU.TANH R45, R45 ;  /* 0x0000002d002d7308 */ /* 0x000e620000002400 */
[----:B------:R-:W-:Y:S01]  /*4210*/  BAR.SYNC.DEFER_BLOCKING 0x0 ;  /* 0x0000000000007b1d */ /* 0x000fe20000010000 */
[CC--:B------:R-:W-:Y:S01]  /*4220*/  ISETP.GE.AND P5, PT, R19.reuse, R135.reuse, PT ;  /* 0x000000871300720c */ /* 0x0c0fe20003fa6270 */
[----:B------:R-:W-:Y:S01]  /*4230*/  FFMA.FTZ R73, R0, R20, R73 ;  /* 0x0000001400497223 */ /* 0x000fe20000010049 */
[-C--:B------:R-:W-:Y:S02]  /*4240*/  ISETP.GE.AND P2, PT, R19, R134.reuse, PT ;  /* 0x000000861300720c */ /* 0x080fe40003f46270 */
[C---:B------:R-:W-:Y:S02]  /*4250*/  ISETP.GE.AND P4, PT, R18.reuse, R135, PT ;  /* 0x000000871200720c */ /* 0x040fe40003f86270 */
[----:B------:R-:W4:Y:S01]  /*4260*/  MUFU.TANH R47, R47 ;  /* 0x0000002f002f7308 */ /* 0x000f220000002400 */
[----:B------:R-:W-:-:S02]  /*4270*/  ISETP.GE.AND P1, PT, R18, R134, PT ;  /* 0x000000861200720c */ /* 0x000fc40003f26270 */
[----:B------:R-:W-:Y:S02]  /*4280*/  I2FP.F32.U32 R19, R19 ;  /* 0x0000001300137245 */ /* 0x000fe40000201000 */
[----:B------:R-:W-:Y:S02]  /*4290*/  I2FP.F32.U32 R18, R18 ;  /* 0x0000001200127245 */ /* 0x000fe40000201000 */
[----:B------:R-:W-:Y:S01]  /*42a0*/  FSEL R13, R13, -INF , !P6 ;  /* 0xff8000000d0d7808 */ /* 0x000fe20007000000 */
[CC--:B--2---:R-:W-:Y:S01]  /*42b0*/  FFMA.FTZ R49, R0.reuse, R19.reuse, R49 ;  /* 0x0000001300317223 */ /* 0x0c4fe20000010031 */
[C---:B---3--:R-:W-:Y:S01]  /*42c0*/  FFMA.FTZ R51, R0.reuse, R19, R51 ;  /* 0x0000001300337223 */ /* 0x048fe20000010033 */
[----:B-1----:R-:W-:-:S03]  /*42d0*/  FFMA.FTZ R45, R0, R18, R45 ;  /* 0x00000012002d7223 */ /* 0x002fc6000001002d */
[----:B------:R-:W-:Y:S02]  /*42e0*/  FSEL R123, R49, -INF , !P5 ;  /* 0xff800000317b7808 */ /* 0x000fe40006800000 */
[----:B------:R-:W-:Y:S01]  /*42f0*/  FSEL R120, R51, -INF , !P2 ;  /* 0xff80000033787808 */ /* 0x000fe20005000000 */
[----:B----4-:R-:W-:Y:S01]  /*4300*/  FFMA.FTZ R47, R0, R18, R47 ;  /* 0x00000012002f7223 */ /* 0x010fe2000001002f */
        /* <DEDUP_REMOVED lines=15> */
.L_x_5736:
        /* <DEDUP_REMOVED lines=59> */
.L_x_5737:
        /* <DEDUP_REMOVED lines=52> */
.L_x_5735:
        /* <DEDUP_REMOVED lines=72> */
[----:B------:R-:W2:Y:S01]  /*4f70*/  LDSM.16.MT88.4 R20, [R150+0x8800] ;  /* 0x008800009614783b */ /* 0x000ea20000004200 */
        /* <DEDUP_REMOVED lines=8> */
[----:B------:R-:W-:Y:S01]  /*5000*/  FFMA.FTZ R121, R121, UR4, -R124 ;  /* 0x0000000479797c23 */ /* 0x000fe2000801087c */
[--C-:B------:R-:W-:Y:S01]  /*5010*/  FFMA.FTZ R119, R122, UR4, -R115.reuse ;  /* 0x000000047a777c23 */ /* 0x100fe20008010873 */
[--C-:B------:R-:W-:Y:S01]  /*5020*/  FFMA.FTZ R120, R120, UR4, -R115.reuse ;  /* 0x0000000478787c23 */ /* 0x100fe20008010873 */
[--C-:B------:R-:W-:Y:S01]  /*5030*/  FFMA.FTZ R118, R118, UR4, -R115.reuse ;  /* 0x0000000476767c23 */ /* 0x100fe20008010873 */
[----:B------:R-:W-:Y:S01]  /*5040*/  FFMA.FTZ R179, R112, UR4, -R115 ;  /* 0x0000000470b37c23 */ /* 0x000fe20008010873 */
[----:B------:R-:W-:Y:S01]  /*5050*/  MUFU.EX2 R107, R107 ;  /* 0x0000006b006b7308 */ /* 0x000fe20000000800 */
[----:B------:R-:W-:-:S07]  /*5060*/  FADD.FTZ R104, R105, R104 ;  /* 0x0000006869687221 */ /* 0x000fce0000010000 */
        /* <DEDUP_REMOVED lines=222> */
.L_x_5739:
[----:B------:R-:W-:Y:S01]  /*5e50*/  UMOV UR6, URZ ;  /* 0x000000ff00067c82 */ /* 0x000fe20008000000 */
[----:B------:R-:W-:Y:S01]  /*5e60*/  IMAD.SHL.U32 R2, R24, 0x40, RZ ;  /* 0x0000004018027824 */ /* 0x000fe200078e00ff */
[----:B------:R-:W-:-:S05]  /*5e70*/  IADD3 R3, P0, PT, RZ, -UR6, RZ ;  /* 0x80000006ff037c10 */ /* 0x000fca000ff1e0ff */
[----:B------:R-:W-:-:S05]  /*5e80*/  IMAD.X R2, RZ, RZ, ~R2, P0 ;  /* 0x000000ffff027224 */ /* 0x000fca00000e0e02 */
[----:B------:R-:W-:-:S04]  /*5e90*/  SHF.R.S64 R3, R3, 0x1f, R2 ;  /* 0x0000001f03037819 */ /* 0x000fc80000001002 */
[----:B------:R-:W-:-:S04]  /*5ea0*/  IADD3 R164, P0, PT, R3, R164, RZ ;  /* 0x000000a403a47210 */ /* 0x000fc80007f1e0ff */
[----:B------:R-:W-:-:S09]  /*5eb0*/  LEA.HI.X.SX32 R165, R2, R165, 0x1, P0 ;  /* 0x000000a502a57211 */ /* 0x000fd200000f0eff */
.L_x_5740:
        /* <DEDUP_REMOVED lines=55> */
[----:B------:R-:W1:Y:S04]  /*6230*/  LDSM.16.M88.4 R12, [R158+UR5+0x4000] ;  /* 0x004000059e0c783b */ /* 0x000e680008000200 */
[----:B------:R-:W2:Y:S04]  /*6240*/  LDSM.16.M88.4 R4, [R158+UR5+0x4800] ;  /* 0x004800059e04783b */ /* 0x000ea80008000200 */
[----:B------:R-:W3:Y:S04]  /*6250*/  LDSM.16.M88.4 R112, [R158+UR5+0x5000] ;  /* 0x005000059e70783b */ /* 0x000ee80008000200 */
[----:B------:R-:W4:Y:S04]  /*6260*/  LDSM.16.M88.4 R24, [R158+UR5+0x5800] ;  /* 0x005800059e18783b */ /* 0x000f280008000200 */
[----:B------:R-:W-:Y:S04]  /*6270*/  LDSM.16.M88.4 R28, [R157] ;  /* 0x000000009d1c783b */ /* 0x000fe80000000200 */
[----:B------:R-:W5:Y:S04]  /*6280*/  LDSM.16.M88.4 R20, [R153+0x4000] ;  /* 0x004000009914783b */ /* 0x000f680000000200 */
[----:B------:R-:W5:Y:S04]  /*6290*/  LDSM.16.M88.4 R124, [R153+0x4800] ;  /* 0x00480000997c783b */ /* 0x000f680000000200 */
[----:B------:R-:W5:Y:S04]  /*62a0*/  LDSM.16.M88.4 R120, [R153+0x5000] ;  /* 0x005000009978783b */ /* 0x000f680000000200 */
[----:B------:R-:W5:Y:S04]  /*62b0*/  LDSM.16.M88.4 R32, [R153+0x5800] ;  /* 0x005800009920783b */ /* 0x000f680000000200 */
[----:B------:R-:W-:Y:S01]  /*62c0*/  LDSM.16.M88.4 R128, [R156] ;  /* 0x000000009c80783b */ /* 0x000fe20000000200 */
[C---:B-1----:R-:W-:Y:S03]  /*62d0*/  HMMA.16816.F32.BF16 R16, R104.reuse, R12, RZ ;  /* 0x0000000c6810723c */ /* 0x042fe600000418ff */
[----:B------:R-:W0:Y:S05]  /*62e0*/  LDGDEPBAR ;  /* 0x00000000000079af */ /* 0x000e2a0000000000 */
[C---:B------:R-:W-:Y:S08]  /*62f0*/  HMMA.16816.F32.BF16 R12, R104.reuse, R14, RZ ;  /* 0x0000000e680c723c */ /* 0x040ff000000418ff */
[C---:B--2---:R-:W-:Y:S08]  /*6300*/  HMMA.16816.F32.BF16 R8, R104.reuse, R4, RZ ;  /* 0x000000046808723c */ /* 0x044ff000000418ff */
[C---:B---3--:R-:W-:Y:S08]  /*6310*/  HMMA.16816.F32.BF16 R116, R104.reuse, R112, RZ ;  /* 0x000000706874723c */ /* 0x048ff000000418ff */
        /* <DEDUP_REMOVED lines=33> */
[----:B------:R-:W4:Y:S07]  /*6530*/  LDSM.16.M88.4 R28, [R158+UR5+0x6000] ;  /* 0x006000059e1c783b */ /* 0x000f2e0008000200 */
        /* <DEDUP_REMOVED lines=8> */
[----:B------:R-:W3:Y:S04]  /*65c0*/  LDSM.16.M88.4 R32, [R158+UR5+0x7800] ;  /* 0x007800059e20783b */ /* 0x000ee80008000200 */
[----:B------:R-:W-:Y:S03]  /*65d0*/  LDSM.16.M88.4 R120, [R153+0x7000] ;  /* 0x007000009978783b */ /* 0x000fe60000000200 */
[C---:B----4-:R-:W-:Y:S08]  /*65e0*/  HMMA.16816.F32.BF16 R16, R124.reuse, R28, R16 ;  /* 0x0000001c7c10723c */ /* 0x050ff00000041810 */
        /* <DEDUP_REMOVED lines=12> */
[C---:B-1----:R-:W-:Y:S08]  /*66b0*/  HMMA.16816.F32.BF16 R16, R28.reuse, R24, R16 ;  /* 0x000000181c10723c */ /* 0x042ff00000041810 */
[C---:B------:R-:W-:Y:S01]  /*66c0*/  HMMA.16816.F32.BF16 R12, R28.reuse, R26, R12 ;  /* 0x0000001a1c0c723c */ /* 0x040fe2000004180c */
[----:B------:R-:W1:Y:S07]  /*66d0*/  LDSM.16.M88.4 R24, [R156+0x2000] ;  /* 0x002000009c18783b */ /* 0x000e6e0000000200 */
[C---:B--2---:R-:W-:Y:S08]  /*66e0*/  HMMA.16816.F32.BF16 R8, R28.reuse, R20, R8 ;  /* 0x000000141c08723c */ /* 0x044ff00000041808 */
[C---:B------:R-:W-:Y:S01]  /*66f0*/  HMMA.16816.F32.BF16 R4, R28.reuse, R22, R4 ;  /* 0x000000161c04723c */ /* 0x040fe20000041804 */
[----:B------:R-:W2:Y:S07]  /*6700*/  LDSM.16.M88.4 R20, [R152+0x6000] ;  /* 0x006000009814783b */ /* 0x000eae0000000200 */
[C---:B------:R-:W-:Y:S01]  /*6710*/  HMMA.16816.F32.BF16 R112, R28.reuse, R122, R112 ;  /* 0x0000007a1c70723c */ /* 0x040fe20000041870 */
[----:B------:R-:W-:Y:S07]  /*6720*/  LDSM.16.M88.4 R120, [R155+0x2000] ;  /* 0x002000009b78783b */ /* 0x000fee0000000200 */
[C---:B---3--:R-:W-:Y:S01]  /*6730*/  HMMA.16816.F32.BF16 R124, R28.reuse, R32, R108 ;  /* 0x000000201c7c723c */ /* 0x048fe2000004186c */
[----:B------:R-:W3:Y:S07]  /*6740*/  LDSM.16.M88.4 R108, [R151+0x6000] ;  /* 0x00600000976c783b */ /* 0x000eee0000000200 */
[----:B------:R-:W-:Y:S01]  /*6750*/  HMMA.16816.F32.BF16 R104, R28, R34, R104 ;  /* 0x000000221c68723c */ /* 0x000fe20000041868 */
[----:B------:R-:W4:Y:S04]  /*6760*/  LDSM.16.M88.4 R28, [R152+0x6800] ;  /* 0x00680000981c783b */ /* 0x000f280000000200 */
[----:B------:R-:W-:Y:S07]  /*6770*/  LDSM.16.M88.4 R32, [R151+0x6800] ;  /* 0x006800009720783b */ /* 0x000fee0000000200 */
[C---:B-1----:R-:W-:Y:S08]  /*6780*/  HMMA.16816.F32.BF16 R124, R24.reuse, R128, R124 ;  /* 0x00000080187c723c */ /* 0x042ff0000004187c */
[C---:B--2---:R-:W-:Y:S08]  /*6790*/  HMMA.16816.F32.BF16 R16, R24.reuse, R20, R16 ;  /* 0x000000141810723c */ /* 0x044ff00000041810 */
[C---:B------:R-:W-:Y:S01]  /*67a0*/  HMMA.16816.F32.BF16 R12, R24.reuse, R22, R12 ;  /* 0x00000016180c723c */ /* 0x040fe2000004180c */
[----:B------:R-:W1:Y:S07]  /*67b0*/  LDSM.16.M88.4 R20, [R152+0x7000] ;  /* 0x007000009814783b */ /* 0x000e6e0000000200 */
[----:B------:R-:W-:Y:S08]  /*67c0*/  HMMA.16816.F32.BF16 R104, R24, R130, R104 ;  /* 0x000000821868723c */ /* 0x000ff00000041868 */
[----:B---3--:R-:W-:Y:S08]  /*67d0*/  HMMA.16816.F32.BF16 R16, R120, R108, R16 ;  /* 0x0000006c7810723c */ /* 0x008ff00000041810 */
[C---:B----4-:R-:W-:Y:S08]  /*67e0*/  HMMA.16816.F32.BF16 R8, R24.reuse, R28, R8 ;  /* 0x0000001c1808723c */ /* 0x050ff00000041808 */
[----:B------:R-:W-:Y:S03]  /*67f0*/  HMMA.16816.F32.BF16 R4, R24, R30, R4 ;  /* 0x0000001e1804723c */ /* 0x000fe60000041804 */
[----:B------:R-:W-:Y:S01]  /*6800*/  FMUL.FTZ R17, R17, UR8 ;  /* 0x0000000811117c20 */ /* 0x000fe20008410000 */
[----:B------:R-:W-:Y:S01]  /*6810*/  FMUL.FTZ R3, R16, UR8 ;  /* 0x0000000810037c20 */ /* 0x000fe20008410000 */
[----:B------:R-:W-:-:S02]  /*6820*/  FMUL.FTZ R31, R18, UR8 ;  /* 0x00000008121f7c20 */ /* 0x000fc40008410000 */
[----:B------:R2:W-:Y:S01]  /*6830*/  MUFU.TANH R29, R17 ;  /* 0x00000011001d7308 */ /* 0x0005e20000002400 */
[----:B------:R-:W-:Y:S07]  /*6840*/  HMMA.16816.F32.BF16 R12, R120, R110, R12 ;  /* 0x0000006e780c723c */ /* 0x000fee000004180c */
[----:B------:R-:W3:Y:S01]  /*6850*/  MUFU.TANH R3, R3 ;  /* 0x0000000300037308 */ /* 0x000ee20000002400 */
[C---:B-1----:R-:W-:Y:S07]  /*6860*/  HMMA.16816.F32.BF16 R116, R24.reuse, R20, R116 ;  /* 0x000000141874723c */ /* 0x042fee0000041874 */
[----:B------:R-:W1:Y:S01]  /*6870*/  MUFU.TANH R31, R31 ;  /* 0x0000001f001f7308 */ /* 0x000e620000002400 */
[----:B------:R-:W-:Y:S01]  /*6880*/  HMMA.16816.F32.BF16 R112, R24, R22, R112 ;  /* 0x000000161870723c */ /* 0x000fe20000041870 */
[----:B------:R-:W4:Y:S01]  /*6890*/  LDSM.16.M88.4 R20, [R151+0x7800] ;  /* 0x007800009714783b */ /* 0x000f220000000200 */
[----:B------:R-:W-:-:S02]  /*68a0*/  VIADD R25, R2, 0xffffffc0 ;  /* 0xffffffc002197836 */ /* 0x000fc40000000000 */
[----:B------:R-:W-:Y:S01]  /*68b0*/  FMUL.FTZ R12, R12, UR8 ;  /* 0x000000080c0c7c20 */ /* 0x000fe20008410000 */
[----:B------:R-:W-:Y:S01]  /*68c0*/  FMUL.FTZ R14, R14, UR8 ;  /* 0x000000080e0e7c20 */ /* 0x000fe20008410000 */
[----:B------:R-:W-:Y:S01]  /*68d0*/  FMUL.FTZ R13, R13, UR8 ;  /* 0x000000080d0d7c20 */ /* 0x000fe20008410000 */
[----:B------:R-:W-:Y:S01]  /*68e0*/  FMUL.FTZ R15, R15, UR8 ;  /* 0x000000080f0f7c20 */ /* 0x000fe20008410000 */
[----:B------:R-:W-:Y:S01]  /*68f0*/  HMMA.16816.F32.BF16 R8, R120, R32, R8 ;  /* 0x000000207808723c */ /* 0x000fe20000041808 */
[----:B------:R-:W-:Y:S01]  /*6900*/  FMUL.FTZ R33, R19, UR8 ;  /* 0x0000000813217c20 */ /* 0x000fe20008410000 */
[----:B------:R-:W-:Y:S01]  /*6910*/  MUFU.TANH R111, R14 ;  /* 0x0000000e006f7308 */ /* 0x000fe20000002400 */
[----:B--2---:R-:W2:Y:S01]  /*6920*/  LDSM.16.M88.4 R16, [R151+0x7000] ;  /* 0x007000009710783b */ /* 0x004ea20000000200 */
[----:B------:R-:W-:-:S04]  /*6930*/  DEPBAR.LE SB0, 0x0 ;  /* 0x000080000000791a */ /* 0x000fc80000000000 */
[----:B------:R-:W-:Y:S02]  /*6940*/  HMMA.16816.F32.BF16 R4, R120, R34, R4 ;  /* 0x000000227804723c */ /* 0x000fe40000041804 */
[----:B------:R-:W-:Y:S08]  /*6950*/  MUFU.TANH R35, R12 ;  /* 0x0000000c00237308 */ /* 0x000ff00000002400 */
[----:B------:R-:W-:Y:S01]  /*6960*/  MUFU.TANH R33, R33 ;  /* 0x0000002100217308 */ /* 0x000fe20000002400 */
[----:B------:R-:W-:Y:S01]  /*6970*/  FMUL.FTZ R8, R8, UR8 ;  /* 0x0000000808087c20 */ /* 0x000fe20008410000 */
[----:B------:R-:W-:Y:S01]  /*6980*/  FMUL.FTZ R10, R10, UR8 ;  /* 0x000000080a0a7c20 */ /* 0x000fe20008410000 */
[----:B------:R-:W-:Y:S01]  /*6990*/  FMUL.FTZ R9, R9, UR8 ;  /* 0x0000000809097c20 */ /* 0x000fe20008410000 */
[----:B------:R-:W-:-:S04]  /*69a0*/  FMUL.FTZ R11, R11, UR8 ;  /* 0x000000080b0b7c20 */ /* 0x000fc80008410000 */
[----:B------:R5:W-:Y:S01]  /*69b0*/  MUFU.TANH R131, R8 ;  /* 0x0000000800837308 */ /* 0x000be20000002400 */
[----:B------:R-:W-:Y:S01]  /*69c0*/  FMUL.FTZ R5, R5, UR8 ;  /* 0x0000000805057c20 */ /* 0x000fe20008410000 */
[----:B------:R-:W-:Y:S01]  /*69d0*/  FMUL.FTZ R7, R7, UR8 ;  /* 0x0000000807077c20 */ /* 0x000fe20008410000 */
[C---:B----4-:R-:W-:Y:S05]  /*69e0*/  HMMA.16816.F32.BF16 R104, R120.reuse, R22, R104 ;  /* 0x000000167868723c */ /* 0x050fea0000041868 */
[----:B------:R4:W-:Y:S03]  /*69f0*/  MUFU.TANH R23, R10 ;  /* 0x0000000a00177308 */ /* 0x0009e60000002400 */
[C---:B------:R-:W-:Y:S05]  /*6a00*/  HMMA.16816.F32.BF16 R124, R120.reuse, R20, R124 ;  /* 0x00000014787c723c */ /* 0x040fea000004187c */
[----:B------:R1:W-:Y:S03]  /*6a10*/  MUFU.TANH R21, R5 ;  /* 0x0000000500157308 */ /* 0x0003e60000002400 */
[C---:B--2---:R-:W-:Y:S05]  /*6a20*/  HMMA.16816.F32.BF16 R112, R120.reuse, R18, R112 ;  /* 0x000000127870723c */ /* 0x044fea0000041870 */
[----:B------:R-:W-:Y:S01]  /*6a30*/  MUFU.TANH R13, R13 ;  /* 0x0000000d000d7308 */ /* 0x000fe20000002400 */
[----:B------:R-:W-:Y:S01]  /*6a40*/  FMUL.FTZ R19, R104, UR8 ;  /* 0x0000000868137c20 */ /* 0x000fe20008410000 */
[----:B------:R-:W-:Y:S01]  /*6a50*/  FMUL.FTZ R27, R106, UR8 ;  /* 0x000000086a1b7c20 */ /* 0x000fe20008410000 */
[----:B------:R-:W-:Y:S01]  /*6a60*/  FMUL.FTZ R107, R107, UR8 ;  /* 0x000000086b6b7c20 */ /* 0x000fe20008410000 */
[----:B------:R-:W-:Y:S01]  /*6a70*/  HMMA.16816.F32.BF16 R116, R120, R16, R116 ;  /* 0x000000107874723c */ /* 0x000fe20000041874 */
[----:B------:R-:W-:Y:S01]  /*6a80*/  FMUL.FTZ R17, R4, UR8 ;  /* 0x0000000804117c20 */ /* 0x000fe20008410000 */
[----:B------:R-:W-:-:S02]  /*6a90*/  IMAD.IADD R4, R25, 0x1, R132 ;  /* 0x0000000119047824 */ /* 0x000fc400078e0284 */
[----:B------:R-:W2:Y:S01]  /*6aa0*/  MUFU.TANH R19, R19 ;  /* 0x0000001300137308 */ /* 0x000ea20000002400 */
[----:B------:R-:W-:Y:S01]  /*6ab0*/  FMUL.FTZ R25, R6, UR8 ;  /* 0x0000000806197c20 */ /* 0x000fe20008410000 */
[----:B------:R-:W-:Y:S01]  /*6ac0*/  FMUL.FTZ R126, R126, UR8 ;  /* 0x000000087e7e7c20 */ /* 0x000fe20008410000 */
[C---:B-----5:R-:W-:Y:S02]  /*6ad0*/  VIADD R8, R4.reuse, 0xffffffc0 ;  /* 0xffffffc004087836 */ /* 0x060fe40000000000 */
[----:B------:R-:W-:Y:S01]  /*6ae0*/  FMUL.FTZ R127, R127, UR8 ;  /* 0x000000087f7f7c20 */ /* 0x000fe20008410000 */
[C---:B------:R-:W-:Y:S02]  /*6af0*/  VIADD R12, R4.reuse, 0xfffffff8 ;  /* 0xfffffff8040c7836 */ /* 0x040fe40000000000 */
[----:B----4-:R-:W-:Y:S01]  /*6b00*/  VIADD R10, R4, 0xffffffc1 ;  /* 0xffffffc1040a7836 */ /* 0x010fe20000000000 */
[CC--:B------:R-:W-:Y:S01]  /*6b10*/  ISETP.GE.AND P2, PT, R8.reuse, R135.reuse, PT ;  /* 0x000000870800720c */ /* 0x0c0fe20003f46270 */
[----:B------:R-:W4:Y:S01]  /*6b20*/  MUFU.TANH R27, R27 ;  /* 0x0000001b001b7308 */ /* 0x000f220000002400 */
[----:B------:R-:W-:Y:S01]  /*6b30*/  ISETP.GE.AND P1, PT, R8, R134, PT ;  /* 0x000000860800720c */ /* 0x000fe20003f26270 */
[C---:B------:R-:W-:Y:S01]  /*6b40*/  VIADD R14, R4.reuse, 0xffffffc8 ;  /* 0xffffffc8040e7836 */ /* 0x040fe20000000000 */
[----:B------:R-:W-:Y:S01]  /*6b50*/  I2FP.F32.U32 R8, R8 ;  /* 0x0000000800087245 */ /* 0x000fe20000201000 */
[----:B------:R-:W-:Y:S01]  /*6b60*/  VIADD R16, R4, 0xffffffc9 ;  /* 0xffffffc904107836 */ /* 0x000fe20000000000 */
[-C--:B------:R-:W-:Y:S01]  /*6b70*/  ISETP.GE.AND P6, PT, R12, R135.reuse, PT ;  /* 0x000000870c00720c */ /* 0x080fe20003fc6270 */
[----:B------:R-:W-:Y:S01]  /*6b80*/  VIADD R26, R4, 0xffffffd1 ;  /* 0xffffffd1041a7836 */ /* 0x000fe20000000000 */
[----:B------:R-:W-:Y:S01]  /*6b90*/  ISETP.GE.AND P5, PT, R12, R134, PT ;  /* 0x000000860c00720c */ /* 0x000fe20003fa6270 */
[C---:B---3--:R-:W-:Y:S01]  /*6ba0*/  FFMA.FTZ R3, R0.reuse, R8, R3 ;  /* 0x0000000800037223 */ /* 0x048fe20000010003 */
[----:B------:R-:W-:Y:S01]  /*6bb0*/  I2FP.F32.U32 R12, R12 ;  /* 0x0000000c000c7245 */ /* 0x000fe20000201000 */
[----:B-1----:R-:W-:Y:S01]  /*6bc0*/  FFMA.FTZ R5, R0, R8, R31 ;  /* 0x0000000800057223 */ /* 0x002fe2000001001f */
[-C--:B------:R-:W-:Y:S01]  /*6bd0*/  ISETP.GE.AND P0, PT, R10, R135.reuse, PT ;  /* 0x000000870a00720c */ /* 0x080fe20003f06270 */
[----:B------:R-:W-:Y:S01]  /*6be0*/  MUFU.TANH R15, R15 ;  /* 0x0000000f000f7308 */ /* 0x000fe20000002400 */
[----:B------:R-:W-:Y:S01]  /*6bf0*/  FSEL R6, R3, -INF , !P2 ;  /* 0xff80000003067808 */ /* 0x000fe20005000000 */
[----:B--2---:R-:W-:Y:S01]  /*6c00*/  FFMA.FTZ R19, R0, R12, R19 ;  /* 0x0000000c00137223 */ /* 0x004fe20000010013 */
[----:B------:R-:W-:Y:S01]  /*6c10*/  ISETP.GE.AND P2, PT, R10, R134, PT ;  /* 0x000000860a00720c */ /* 0x000fe20003f46270 */
[----:B------:R-:W-:Y:S01]  /*6c20*/  FMUL.FTZ R20, R112, UR8 ;  /* 0x0000000870147c20 */ /* 0x000fe20008410000 */
[----:B------:R-:W-:Y:S01]  /*6c30*/  I2FP.F32.U32 R10, R10 ;  /* 0x0000000a000a7245 */ /* 0x000fe20000201000 */
[----:B----4-:R-:W-:Y:S01]  /*6c40*/  FFMA.FTZ R24, R0, R12, R27 ;  /* 0x0000000c00187223 */ /* 0x010fe2000001001b */
[----:B------:R-:W-:Y:S01]  /*6c50*/  FSEL R5, R5, -INF , !P1 ;  /* 0xff80000005057808 */ /* 0x000fe20004800000 */
[----:B------:R-:W-:Y:S01]  /*6c60*/  VIADD R12, R4, 0xffffffd0 ;  /* 0xffffffd0040c7836 */ /* 0x000fe20000000000 */
        /* <DEDUP_REMOVED lines=8> */
[----:B------:R-:W-:Y:S01]  /*6cf0*/  FSEL R24, R24, -INF , !P5 ;  /* 0xff80000018187808 */ /* 0x000fe20006800000 */
[----:B------:R-:W-:Y:S01]  /*6d00*/  FMUL.FTZ R118, R118, UR8 ;  /* 0x0000000876767c20 */ /* 0x000fe20008410000 */
[----:B------:R-:W-:Y:S01]  /*6d10*/  FSEL R10, R29, -INF , !P0 ;  /* 0xff8000001d0a7808 */ /* 0x000fe20004000000 */
[----:B------:R-:W-:Y:S01]  /*6d20*/  FFMA.FTZ R8, R0, R14, R35 ;  /* 0x0000000e00087223 */ /* 0x000fe20000010023 */
[CC--:B------:R-:W-:Y:S01]  /*6d30*/  ISETP.GE.AND P5, PT, R16.reuse, R135.reuse, PT ;  /* 0x000000871000720c */ /* 0x0c0fe20003fa6270 */
[----:B------:R-:W2:Y:S01]  /*6d40*/  MUFU.TANH R11, R11 ;  /* 0x0000000b000b7308 */ /* 0x000ea20000002400 */
[----:B------:R-:W-:Y:S01]  /*6d50*/  ISETP.GE.AND P0, PT, R16, R134, PT ;  /* 0x000000861000720c */ /* 0x000fe20003f06270 */
[----:B------:R-:W-:Y:S01]  /*6d60*/  FFMA.FTZ R111, R0, R14, R111 ;  /* 0x0000000e006f7223 */ /* 0x000fe2000001006f */
[----:B------:R-:W-:Y:S01]  /*6d70*/  I2FP.F32.U32 R16, R16 ;  /* 0x0000001000107245 */ /* 0x000fe20000201000 */
[----:B------:R-:W-:Y:S01]  /*6d80*/  VIADD R14, R4, 0xffffffd9 ;  /* 0xffffffd9040e7836 */ /* 0x000fe20000000000 */
[----:B------:R-:W-:Y:S01]  /*6d90*/  FSEL R3, R3, -INF , !P2 ;  /* 0xff80000003037808 */ /* 0x000fe20005000000 */
[----:B------:R-:W-:Y:S01]  /*6da0*/  FMUL.FTZ R18, R115, UR8 ;  /* 0x0000000873127c20 */ /* 0x000fe20008410000 */
[----:B------:R-:W-:Y:S01]  /*6db0*/  FSEL R8, R8, -INF , !P1 ;  /* 0xff80000008087808 */ /* 0x000fe20004800000 */
[----:B------:R-:W-:Y:S01]  /*6dc0*/  FFMA.FTZ R22, R0, R16, R13 ;  /* 0x0000001000167223 */ /* 0x000fe2000001000d */
[CC--:B------:R-:W-:Y:S01]  /*6dd0*/  ISETP.GE.AND P2, PT, R12.reuse, R135.reuse, PT ;  /* 0x000000870c00720c */ /* 0x0c0fe20003f46270 */
[----:B------:R-:W3:Y:S01]  /*6de0*/  MUFU.TANH R17, R17 ;  /* 0x0000001100117308 */ /* 0x000ee20000002400 */
[----:B------:R-:W-:Y:S01]  /*6df0*/  ISETP.GE.AND P1, PT, R12, R134, PT ;  /* 0x000000860c00720c */ /* 0x000fe20003f26270 */
[----:B------:R-:W-:Y:S01]  /*6e00*/  FMUL.FTZ R113, R113, UR8 ;  /* 0x0000000871717c20 */ /* 0x000fe20008410000 */
[----:B------:R-:W-:Y:S01]  /*6e10*/  I2FP.F32.U32 R12, R12 ;  /* 0x0000000c000c7245 */ /* 0x000fe20000201000 */
[----:B------:R-:W-:Y:S01]  /*6e20*/  FMUL.FTZ R116, R116, UR8 ;  /* 0x0000000874747c20 */ /* 0x000fe20008410000 */
[----:B------:R-:W-:Y:S01]  /*6e30*/  FSEL R13, R111, -INF , !P6 ;  /* 0xff8000006f0d7808 */ /* 0x000fe20007000000 */
[----:B------:R-:W-:Y:S01]  /*6e40*/  FMUL.FTZ R119, R119, UR8 ;  /* 0x0000000877777c20 */ /* 0x000fe20008410000 */
[----:B------:R-:W-:Y:S01]  /*6e50*/  ISETP.GE.AND P6, PT, R26, R135, PT ;  /* 0x000000871a00720c */ /* 0x000fe20003fc6270 */
[CC--:B------:R-:W-:Y:S01]  /*6e60*/  FFMA.FTZ R112, R0.reuse, R12.reuse, R131 ;  /* 0x0000000c00707223 */ /* 0x0c0fe20000010083 */
[----:B------:R-:W-:Y:S01]  /*6e70*/  FFMA.FTZ R23, R0, R12, R23 ;  /* 0x0000000c00177223 */ /* 0x000fe20000010017 */
[----:B------:R-:W-:Y:S01]  /*6e80*/  FSEL R12, R22, -INF , !P5 ;  /* 0xff800000160c7808 */ /* 0x000fe20006800000 */
[----:B------:R-:W4:Y:S01]  /*6e90*/  MUFU.TANH R25, R25 ;  /* 0x0000001900197308 */ /* 0x000f220000002400 */
[----:B------:R-:W-:Y:S01]  /*6ea0*/  I2FP.F32.U32 R22, R26 ;  /* 0x0000001a00167245 */ /* 0x000fe20000201000 */
[----:B------:R-:W-:Y:S01]  /*6eb0*/  FMUL.FTZ R114, R114, UR8 ;  /* 0x0000000872727c20 */ /* 0x000fe20008410000 */
[----:B------:R-:W-:-:S02]  /*6ec0*/  FSEL R112, R112, -INF , !P2 ;  /* 0xff80000070707808 */ /* 0x000fc40005000000 */
[----:B------:R-:W-:Y:S01]  /*6ed0*/  FSEL R115, R23, -INF , !P1 ;  /* 0xff80000017737808 */ /* 0x000fe20004800000 */
[----:B-1----:R-:W-:Y:S01]  /*6ee0*/  FFMA.FTZ R106, R0, R22, R9 ;  /* 0x00000016006a7223 */ /* 0x002fe20000010009 */
[----:B------:R-:W-:Y:S01]  /*6ef0*/  ISETP.GE.AND P1, PT, R14, R135, PT ;  /* 0x000000870e00720c */ /* 0x000fe20003f26270 */
[----:B------:R1:W5:Y:S01]  /*6f00*/  MUFU.TANH R31, R7 ;  /* 0x00000007001f7308 */ /* 0x0003620000002400 */
[----:B------:R-:W-:Y:S01]  /*6f10*/  ISETP.GE.AND P5, PT, R26, R134, PT ;  /* 0x000000861a00720c */ /* 0x000fe20003fa6270 */
[----:B--2---:R-:W-:Y:S01]  /*6f20*/  FFMA.FTZ R11, R0, R22, R11 ;  /* 0x00000016000b7223 */ /* 0x004fe2000001000b */
[----:B------:R-:W-:Y:S01]  /*6f30*/  FSEL R106, R106, -INF , !P6 ;  /* 0xff8000006a6a7808 */ /* 0x000fe20007000000 */
[----:B------:R-:W-:Y:S01]  /*6f40*/  VIADD R26, R4, 0xffffffe0 ;  /* 0xffffffe0041a7836 */ /* 0x000fe20000000000 */
[----:B------:R-:W-:Y:S02]  /*6f50*/  ISETP.GE.AND P6, PT, R14, R134, PT ;  /* 0x000000860e00720c */ /* 0x000fe40003fc6270 */
[----:B------:R-:W-:Y:S01]  /*6f60*/  I2FP.F32.U32 R14, R14 ;  /* 0x0000000e000e7245 */ /* 0x000fe20000201000 */
[----:B------:R-:W-:Y:S08]  /*6f70*/  MUFU.TANH R19, R117 ;  /* 0x0000007500137308 */ /* 0x000ff00000002400 */
[----:B------:R-:W2:Y:S01]  /*6f80*/  MUFU.TANH R29, R118 ;  /* 0x00000076001d7308 */ /* 0x000ea20000002400 */
[----:B-1----:R-:W-:Y:S01]  /*6f90*/  FFMA.FTZ R7, R0, R16, R15 ;  /* 0x0000001000077223 */ /* 0x002fe2000001000f */
[----:B------:R-:W-:-:S04]  /*6fa0*/  VIADD R16, R4, 0xffffffd8 ;  /* 0xffffffd804107836 */ /* 0x000fc80000000000 */
[----:B------:R-:W-:Y:S02]  /*6fb0*/  FSEL R7, R7, -INF , !P0 ;  /* 0xff80000007077808 */ /* 0x000fe40004000000 */
[C---:B------:R-:W-:Y:S01]  /*6fc0*/  ISETP.GE.AND P0, PT, R16.reuse, R135, PT ;  /* 0x000000871000720c */ /* 0x040fe20003f06270 */
[----:B------:R1:W-:Y:S01]  /*6fd0*/  MUFU.TANH R15, R20 ;  /* 0x00000014000f7308 */ /* 0x0003e20000002400 */
[----:B------:R-:W-:Y:S01]  /*6fe0*/  BAR.SYNC.DEFER_BLOCKING 0x0 ;  /* 0x0000000000007b1d */ /* 0x000fe20000010000 */
[----:B------:R-:W-:Y:S02]  /*6ff0*/  ISETP.GE.AND P2, PT, R16, R134, PT ;  /* 0x000000861000720c */ /* 0x000fe40003f46270 */
[----:B------:R-:W-:-:S04]  /*7000*/  I2FP.F32.U32 R16, R16 ;  /* 0x0000001000107245 */ /* 0x000fc80000201000 */
[----:B------:R2:W-:Y:S01]  /*7010*/  MUFU.TANH R9, R113 ;  /* 0x0000007100097308 */ /* 0x0005e20000002400 */
[CC--:B---3--:R-:W-:Y:S01]  /*7020*/  FFMA.FTZ R17, R0.reuse, R16.reuse, R17 ;  /* 0x0000001000117223 */ /* 0x0c8fe20000010011 */
[----:B----4-:R-:W-:Y:S01]  /*7030*/  FFMA.FTZ R23, R0, R16, R25 ;  /* 0x0000001000177223 */ /* 0x010fe20000010019 */
[----:B------:R-:W-:-:S03]  /*7040*/  VIADD R16, R4, 0xffffffe1 ;  /* 0xffffffe104107836 */ /* 0x000fc60000000000 */
[----:B------:R-:W-:Y:S01]  /*7050*/  FSEL R22, R17, -INF , !P0 ;  /* 0xff80000011167808 */ /* 0x000fe20004000000 */
[----:B------:R-:W-:Y:S01]  /*7060*/  FMUL.FTZ R17, R124, UR8 ;  /* 0x000000087c117c20 */ /* 0x000fe20008410000 */
[----:B------:R-:W3:Y:S01]  /*7070*/  MUFU.TANH R27, R116 ;  /* 0x00000074001b7308 */ /* 0x000ee20000002400 */
[CC--:B-1----:R-:W-:Y:S01]  /*7080*/  FFMA.FTZ R20, R0.reuse, R14.reuse, R21 ;  /* 0x0000000e00147223 */ /* 0x0c2fe20000010015 */
[----:B------:R-:W-:Y:S01]  /*7090*/  FSEL R23, R23, -INF , !P2 ;  /* 0xff80000017177808 */ /* 0x000fe20005000000 */
[----:B-----5:R-:W-:Y:S01]  /*70a0*/  FFMA.FTZ R21, R0, R14, R31 ;  /* 0x0000000e00157223 */ /* 0x020fe2000001001f */
[----:B------:R-:W-:Y:S01]  /*70b0*/  ISETP.GE.AND P0, PT, R26, R134, PT ;  /* 0x000000861a00720c */ /* 0x000fe20003f06270 */
[----:B------:R-:W-:Y:S01]  /*70c0*/  VIADD R14, R4, 0xffffffe8 ;  /* 0xffffffe8040e7836 */ /* 0x000fe20000000000 */
[----:B------:R-:W-:Y:S02]  /*70d0*/  FSEL R20, R20, -INF , !P1 ;  /* 0xff80000014147808 */ /* 0x000fe40004800000 */
[-C--:B------:R-:W-:Y:S01]  /*70e0*/  ISETP.GE.AND P2, PT, R16, R135.reuse, PT ;  /* 0x000000871000720c */ /* 0x080fe20003f46270 */
[----:B------:R-:W1:Y:S01]  /*70f0*/  MUFU.TANH R119, R119 ;  /* 0x0000007700777308 */ /* 0x000e620000002400 */
[----:B--2---:R-:W-:Y:S01]  /*7100*/  FSEL R113, R11, -INF , !P5 ;  /* 0xff8000000b717808 */ /* 0x004fe20006800000 */
[----:B------:R-:W-:Y:S01]  /*7110*/  FMUL.FTZ R11, R125, UR8 ;  /* 0x000000087d0b7c20 */ /* 0x000fe20008410000 */
[----:B------:R-:W-:-:S02]  /*7120*/  ISETP.GE.AND P5, PT, R26, R135, PT ;  /* 0x000000871a00720c */ /* 0x000fc40003fa6270 */
[----:B------:R-:W-:Y:S02]  /*7130*/  ISETP.GE.AND P1, PT, R16, R134, PT ;  /* 0x000000861000720c */ /* 0x000fe40003f26270 */
[----:B------:R-:W-:Y:S01]  /*7140*/  I2FP.F32.U32 R26, R26 ;  /* 0x0000001a001a7245 */ /* 0x000fe20000201000 */
[----:B------:R2:W4:Y:S01]  /*7150*/  MUFU.TANH R25, R18 ;  /* 0x0000001200197308 */ /* 0x0005220000002400 */
[----:B------:R-:W-:Y:S02]  /*7160*/  I2FP.F32.U32 R16, R16 ;  /* 0x0000001000107245 */ /* 0x000fe40000201000 */
[----:B------:R-:W-:Y:S01]  /*7170*/  FSEL R21, R21, -INF , !P6 ;  /* 0xff80000015157808 */ /* 0x000fe20007000000 */
[CC--:B------:R-:W-:Y:S01]  /*7180*/  FFMA.FTZ R29, R0.reuse, R26.reuse, R29 ;  /* 0x0000001a001d7223 */ /* 0x0c0fe2000001001d */
[C---:B---3--:R-:W-:Y:S01]  /*7190*/  FFMA.FTZ R27, R0.reuse, R26, R27 ;  /* 0x0000001a001b7223 */ /* 0x048fe2000001001b */
[-C--:B------:R-:W-:Y:S01]  /*71a0*/  FFMA.FTZ R122, R0, R16.reuse, R19 ;  /* 0x00000010007a7223 */ /* 0x080fe20000010013 */
[----:B------:R-:W-:Y:S01]  /*71b0*/  ISETP.GE.AND P6, PT, R14, R135, PT ;  /* 0x000000870e00720c */ /* 0x000fe20003fc6270 */
[----:B------:R-:W-:Y:S01]  /*71c0*/  MUFU.TANH R19, R126 ;  /* 0x0000007e00137308 */ /* 0x000fe20000002400 */
[----:B------:R-:W-:Y:S01]  /*71d0*/  FSEL R123, R29, -INF , !P0 ;  /* 0xff8000001d7b7808 */ /* 0x000fe20004000000 */
[----:B-1----:R-:W-:Y:S01]  /*71e0*/  FFMA.FTZ R119, R0, R16, R119 ;  /* 0x0000001000777223 */ /* 0x002fe20000010077 */
[----:B------:R-:W-:Y:S01]  /*71f0*/  FSEL R122, R122, -INF , !P2 ;  /* 0xff8000007a7a7808 */ /* 0x000fe20005000000 */
[----:B------:R-:W-:Y:S01]  /*7200*/  VIADD R16, R4, 0xfffffff0 ;  /* 0xfffffff004107836 */ /* 0x000fe20000000000 */
[----:B------:R-:W-:Y:S01]  /*7210*/  FSEL R116, R27, -INF , !P5 ;  /* 0xff8000001b747808 */ /* 0x000fe20006800000 */
[----:B------:R-:W-:Y:S01]  /*7220*/  FMUL.FTZ R27, R105, UR8 ;  /* 0x00000008691b7c20 */ /* 0x000fe20008410000 */
[----:B------:R-:W-:Y:S01]  /*7230*/  ISETP.GE.AND P5, PT, R14, R134, PT ;  /* 0x000000860e00720c */ /* 0x000fe20003fa6270 */
[----:B------:R-:W1:Y:S01]  /*7240*/  MUFU.TANH R33, R114 ;  /* 0x0000007200217308 */ /* 0x000e620000002400 */
[----:B--2---:R-:W-:Y:S01]  /*7250*/  VIADD R18, R4, 0xffffffe9 ;  /* 0xffffffe904127836 */ /* 0x004fe20000000000 */
[----:B------:R-:W-:-:S02]  /*7260*/  I2FP.F32.U32 R14, R14 ;  /* 0x0000000e000e7245 */ /* 0x000fc40000201000 */
[----:B------:R-:W-:Y:S02]  /*7270*/  FSEL R119, R119, -INF , !P1 ;  /* 0xff80000077777808 */ /* 0x000fe40004800000 */
[-C--:B------:R-:W-:Y:S01]  /*7280*/  ISETP.GE.AND P0, PT, R18, R135.reuse, PT ;  /* 0x000000871200720c */ /* 0x080fe20003f06270 */
[----:B------:R-:W-:Y:S01]  /*7290*/  FFMA.FTZ R120, R0, R14, R15 ;  /* 0x0000000e00787223 */ /* 0x000fe2000001000f */
[----:B------:R-:W-:Y:S01]  /*72a0*/  ISETP.GE.AND P2, PT, R18, R134, PT ;  /* 0x000000861200720c */ /* 0x000fe20003f46270 */
[----:B------:R-:W2:Y:S01]  /*72b0*/  MUFU.TANH R17, R17 ;  /* 0x0000001100117308 */ /* 0x000ea20000002400 */
[----:B------:R-:W-:Y:S02]  /*72c0*/  I2FP.F32.U32 R18, R18 ;  /* 0x0000001200127245 */ /* 0x000fe40000201000 */
[----:B------:R-:W-:Y:S02]  /*72d0*/  ISETP.GE.AND P1, PT, R16, R135, PT ;  /* 0x000000871000720c */ /* 0x000fe40003f26270 */
[----:B------:R-:W-:Y:S01]  /*72e0*/  FSEL R120, R120, -INF , !P6 ;  /* 0xff80000078787808 */ /* 0x000fe20007000000 */
[CC--:B------:R-:W-:Y:S01]  /*72f0*/  FFMA.FTZ R9, R0.reuse, R18.reuse, R9 ;  /* 0x0000001200097223 */ /* 0x0c0fe20000010009 */
[C---:B----4-:R-:W-:Y:S01]  /*7300*/  FFMA.FTZ R25, R0.reuse, R18, R25 ;  /* 0x0000001200197223 */ /* 0x050fe20000010019 */
[----:B------:R-:W3:Y:S01]  /*7310*/  MUFU.TANH R11, R11 ;  /* 0x0000000b000b7308 */ /* 0x000ee20000002400 */
[----:B-1----:R-:W-:Y:S01]  /*7320*/  FFMA.FTZ R33, R0, R14, R33 ;  /* 0x0000000e00217223 */ /* 0x002fe20000010021 */
[C---:B------:R-:W-:Y:S01]  /*7330*/  VIADD R14, R4.reuse, 0xfffffff1 ;  /* 0xfffffff1040e7836 */ /* 0x040fe20000000000 */
[----:B------:R-:W-:Y:S01]  /*7340*/  FSEL R118, R9, -INF , !P0 ;  /* 0xff80000009767808 */ /* 0x000fe20004000000 */
[----:B------:R-:W-:Y:S01]  /*7350*/  VIADD R4, R4, 0xfffffff9 ;  /* 0xfffffff904047836 */ /* 0x000fe20000000000 */
[----:B------:R-:W-:-:S02]  /*7360*/  ISETP.GE.AND P0, PT, R16, R134, PT ;  /* 0x000000861000720c */ /* 0x000fc40003f06270 */
[----:B------:R-:W-:Y:S01]  /*7370*/  I2FP.F32.U32 R16, R16 ;  /* 0x0000001000107245 */ /* 0x000fe20000201000 */
[----:B------:R-:W1:Y:S01]  /*7380*/  MUFU.TANH R15, R127 ;  /* 0x0000007f000f7308 */ /* 0x000e620000002400 */
[----:B------:R-:W-:Y:S02]  /*7390*/  FSEL R117, R33, -INF , !P5 ;  /* 0xff80000021757808 */ /* 0x000fe40006800000 */
[----:B------:R-:W-:Y:S01]  /*73a0*/  FSEL R121, R25, -INF , !P2 ;  /* 0xff80000019797808 */ /* 0x000fe20005000000 */
[CC--:B------:R-:W-:Y:S01]  /*73b0*/  FFMA.FTZ R19, R0.reuse, R16.reuse, R19 ;  /* 0x0000001000137223 */ /* 0x0c0fe20000010013 */
[----:B--2---:R-:W-:Y:S01]  /*73c0*/  FFMA.FTZ R17, R0, R16, R17 ;  /* 0x0000001000117223 */ /* 0x004fe20000010011 */
[----:B------:R-:W-:Y:S02]  /*73d0*/  ISETP.GE.AND P6, PT, R14, R135, PT ;  /* 0x000000870e00720c */ /* 0x000fe40003fc6270 */
[----:B------:R-:W2:Y:S01]  /*73e0*/  MUFU.TANH R27, R27 ;  /* 0x0000001b001b7308 */ /* 0x000ea20000002400 */
[----:B------:R-:W-:-:S02]  /*73f0*/  FSEL R105, R19, -INF , !P0 ;  /* 0xff80000013697808 */ /* 0x000fc40004000000 */
[----:B------:R-:W-:Y:S02]  /*7400*/  ISETP.GE.U32.AND P0, PT, R133, 0x3, PT ;  /* 0x000000038500780c */ /* 0x000fe40003f06070 */
[----:B------:R-:W-:Y:S02]  /*7410*/  FSEL R110, R17, -INF , !P1 ;  /* 0xff800000116e7808 */ /* 0x000fe40004800000 */
[----:B------:R-:W-:Y:S01]  /*7420*/  ISETP.GE.AND P5, PT, R4, R135, PT ;  /* 0x000000870400720c */ /* 0x000fe20003fa6270 */
[----:B------:R-:W4:Y:S01]  /*7430*/  MUFU.TANH R107, R107 ;  /* 0x0000006b006b7308 */ /* 0x000f220000002400 */
[-C--:B------:R-:W-:Y:S02]  /*7440*/  ISETP.GE.AND P2, PT, R14, R134.reuse, PT ;  /* 0x000000860e00720c */ /* 0x080fe40003f46270 */
[----:B------:R-:W-:Y:S02]  /*7450*/  ISETP.GE.AND P1, PT, R4, R134, PT ;  /* 0x000000860400720c */ /* 0x000fe40003f26270 */
[----:B------:R-:W-:-:S02]  /*7460*/  I2FP.F32.U32 R14, R14 ;  /* 0x0000000e000e7245 */ /* 0x000fc40000201000 */
[----:B------:R-:W-:-:S03]  /*7470*/  I2FP.F32.U32 R4, R4 ;  /* 0x0000000400047245 */ /* 0x000fc60000201000 */
[CC--:B---3--:R-:W-:Y:S01]  /*7480*/  FFMA.FTZ R11, R0.reuse, R14.reuse, R11 ;  /* 0x0000000e000b7223 */ /* 0x0c8fe2000001000b */
[C---:B-1----:R-:W-:Y:S01]  /*7490*/  FFMA.FTZ R15, R0.reuse, R14, R15 ;  /* 0x0000000e000f7223 */ /* 0x042fe2000001000f */
[----:B--2---:R-:W-:-:S03]  /*74a0*/  FFMA.FTZ R104, R0, R4, R27 ;  /* 0x0000000400687223 */ /* 0x004fc6000001001b */
[----:B------:R-:W-:Y:S01]  /*74b0*/  FSEL R108, R11, -INF , !P6 ;  /* 0xff8000000b6c7808 */ /* 0x000fe20007000000 */
[----:B----4-:R-:W-:Y:S01]  /*74c0*/  FFMA.FTZ R25, R0, R4, R107 ;  /* 0x0000000400197223 */ /* 0x010fe2000001006b */
        /* <DEDUP_REMOVED lines=66> */
.L_x_5742:
[----:B------:R-:W-:Y:S01]  /*78f0*/  UMOV UR6, URZ ;  /* 0x000000ff00067c82 */ /* 0x000fe20008000000 */
[----:B------:R-:W-:Y:S01]  /*7900*/  IMAD.SHL.U32 R2, R102, 0x40, RZ ;  /* 0x0000004066027824 */ /* 0x000fe200078e00ff */
[----:B------:R-:W-:-:S05]  /*7910*/  IADD3 R4, P0, PT, RZ, -UR6, RZ ;  /* 0x80000006ff047c10 */ /* 0x000fca000ff1e0ff */
[----:B------:R-:W-:-:S05]  /*7920*/  IMAD.X R2, RZ, RZ, ~R2, P0 ;  /* 0x000000ffff027224 */ /* 0x000fca00000e0e02 */
[----:B------:R-:W-:-:S04]  /*7930*/  SHF.R.S64 R9, R4, 0x1f, R2 ;  /* 0x0000001f04097819 */ /* 0x000fc80000001002 */
[----:B------:R-:W-:-:S04]  /*7940*/  IADD3 R162, P0, PT, R9, R162, RZ ;  /* 0x000000a209a27210 */ /* 0x000fc80007f1e0ff */
[----:B------:R-:W-:-:S09]  /*7950*/  LEA.HI.X.SX32 R163, R2, R163, 0x1, P0 ;  /* 0x000000a302a37211 */ /* 0x000fd200000f0eff */
.L_x_5743:
        /* <DEDUP_REMOVED lines=49> */
.L_x_5741:
[----:B------:R-:W-:Y:S01]  /*7c70*/  FMNMX3.FTZ R9, R101, R6, R10, !PT ;  /* 0x0000000665097276 */ /* 0x000fe2000781000a */
[----:B-1----:R-:W-:Y:S01]  /*7c80*/  LDSM.16.MT88.4 R16, [R149+0x8000] ;  /* 0x008000009510783b */ /* 0x002fe20000004200 */
        /* <DEDUP_REMOVED lines=34> */
[----:B------:R-:W1:Y:S01]  /*7eb0*/  LDSM.16.MT88.4 R8, [R154+0x8000] ;  /* 0x008000009a08783b */ /* 0x000e620000004200 */
[--C-:B------:R-:W-:Y:S01]  /*7ec0*/  FFMA.FTZ R2, R13, UR4, -R26.reuse ;  /* 0x000000040d027c23 */ /* 0x100fe2000801081a */
[----:B------:R-:W-:Y:S01]  /*7ed0*/  FFMA.FTZ R34, R5, UR4, -R26 ;  /* 0x0000000405227c23 */ /* 0x000fe2000801081a */
[----:B------:R-:W-:Y:S01]  /*7ee0*/  FSEL R5, R31, RZ, P0 ;  /* 0x000000ff1f057208 */ /* 0x000fe20000000000 */
[----:B------:R-:W2:Y:S01]  /*7ef0*/  LDSM.16.MT88.4 R12, [R150+0x8000] ;  /* 0x00800000960c783b */ /* 0x000ea20000004200 */
[----:B------:R-:W-:Y:S01]  /*7f00*/  FADD.FTZ R4, R101, -R4 ;  /* 0x8000000465047221 */ /* 0x000fe20000010000 */
[----:B------:R-:W-:Y:S01]  /*7f10*/  FFMA.FTZ R35, R6, UR4, -R103 ;  /* 0x0000000406237c23 */ /* 0x000fe20008010867 */
[--C-:B------:R-:W-:Y:S01]  /*7f20*/  FFMA.FTZ R3, R3, UR4, -R26.reuse ;  /* 0x0000000403037c23 */ /* 0x100fe2000801081a */
[----:B------:R-:W-:Y:S01]  /*7f30*/  FADD.FTZ R5, R100, -R5 ;  /* 0x8000000564057221 */ /* 0x000fe20000010000 */
[--C-:B------:R-:W-:Y:S01]  /*7f40*/  FFMA.FTZ R33, R7, UR4, -R26.reuse ;  /* 0x0000000407217c23 */ /* 0x100fe2000801081a */
[----:B------:R-:W-:Y:S01]  /*7f50*/  FMUL.FTZ R101, R4, UR4 ;  /* 0x0000000404657c20 */ /* 0x000fe20008410000 */
[----:B------:R-:W-:Y:S01]  /*7f60*/  MUFU.EX2 R30, R30 ;  /* 0x0000001e001e7308 */ /* 0x000fe20000000800 */
[----:B------:R-:W-:Y:S01]  /*7f70*/  FMUL.FTZ R100, R5, UR4 ;  /* 0x0000000405647c20 */ /* 0x000fe20008410000 */
        /* <DEDUP_REMOVED lines=28> */
[----:B------:R-:W-:-:S02]  /*8140*/  FFMA.FTZ R124, R25, UR4, -R26 ;  /* 0x00000004197c7c23 */ /* 0x000fc4000801081a */
[----:B------:R-:W-:Y:S01]  /*8150*/  MUFU.EX2 R34, R34 ;  /* 0x0000002200227308 */ /* 0x000fe20000000800 */
[----:B------:R-:W-:Y:S07]  /*8160*/  LDSM.16.MT88.4 R24, [R149+0x9800] ;  /* 0x009800009518783b */ /* 0x000fee0000004200 */
        /* <DEDUP_REMOVED lines=82> */
[----:B------:R-:W-:Y:S01]  /*8690*/  HMMA.16816.F32.BF16 R68, R4, R10, R68 ;  /* 0x0000000a0444723c */ /* 0x000fe20000041844 */
[----:B------:R-:W1:Y:S01]  /*86a0*/  LDSM.16.MT88.4 R8, [R149+0xa000] ;  /* 0x00a000009508783b */ /* 0x000e620000004200 */
[-C--:B------:R-:W-:Y:S01]  /*86b0*/  FMUL.FTZ R67, R67, R100.reuse ;  /* 0x0000006443437220 */ /* 0x080fe20000410000 */
[----:B------:R-:W4:Y:S01]  /*86c0*/  MUFU.EX2 R107, R107 ;  /* 0x0000006b006b7308 */ /* 0x000f220000000800 */
[----:B------:R-:W-:Y:S01]  /*86d0*/  FFMA.FTZ R35, R178, R101, R35 ;  /* 0x00000065b2237223 */ /* 0x000fe20000010023 */
[----:B------:R-:W-:Y:S01]  /*86e0*/  FFMA.FTZ R34, R179, R100, R34 ;  /* 0x00000064b3227223 */ /* 0x000fe20000010022 */
[----:B------:R-:W-:-:S02]  /*86f0*/  MOV R100, R31 ;  /* 0x0000001f00647202 */ /* 0x000fc40000000f00 */
[C---:B--2---:R-:W-:Y:S01]  /*8700*/  HMMA.16816.F32.BF16 R36, R4.reuse, R12, R36 ;  /* 0x0000000c0424723c */ /* 0x044fe20000041824 */
[----:B------:R-:W-:Y:S01]  /*8710*/  FADD.FTZ R30, R30, R35 ;  /* 0x000000231e1e7221 */ /* 0x000fe20000010000 */
[----:B------:R-:W-:Y:S01]  /*8720*/  FADD.FTZ R3, R3, R34 ;  /* 0x0000002203037221 */ /* 0x000fe20000010000 */
[----:B------:R-:W-:Y:S01]  /*8730*/  MUFU.EX2 R106, R106 ;  /* 0x0000006a006a7308 */ /* 0x000fe20000000800 */
[----:B------:R-:W-:Y:S01]  /*8740*/  MOV R101, R32 ;  /* 0x0000002000657202 */ /* 0x000fe20000000f00 */
[----:B------:R-:W-:Y:S01]  /*8750*/  FADD.FTZ R29, R29, R30 ;  /* 0x0000001e1d1d7221 */ /* 0x000fe20000010000 */
[----:B------:R-:W-:Y:S02]  /*8760*/  FADD.FTZ R2, R2, R3 ;  /* 0x0000000302027221 */ /* 0x000fe40000010000 */
        /* <DEDUP_REMOVED lines=29> */
[----:B------:R-:W-:Y:S02]  /*8940*/  FADD.FTZ R106, R106, R107 ;  /* 0x0000006b6a6a7221 */ /* 0x000fe40000010000 */
        /* <DEDUP_REMOVED lines=25> */
[C---:B-----5:R-:W-:Y:S04]  /*8ae0*/  HMMA.16816.F32.BF16 R36, R4.reuse, R8, R36 ;  /* 0x000000080424723c */ /* 0x060fe80000041824 */
[----:B------:R-:W-:Y:S04]  /*8af0*/  MUFU.EX2 R104, R104 ;  /* 0x0000006800687308 */ /* 0x000fe80000000800 */
[C---:B------:R-:W-:Y:S01]  /*8b00*/  HMMA.16816.F32.BF16 R40, R4.reuse, R10, R40 ;  /* 0x0000000a0428723c */ /* 0x040fe20000041828 */
[----:B------:R-:W3:Y:S03]  /*8b10*/  LDSM.16.MT88.4 R8, [R154+0x9000] ;  /* 0x009000009a08783b */ /* 0x000ee60000004200 */
[----:B------:R-:W5:Y:S04]  /*8b20*/  MUFU.EX2 R105, R105 ;  /* 0x0000006900697308 */ /* 0x000f680000000800 */
[C---:B------:R-:W-:Y:S01]  /*8b30*/  HMMA.16816.F32.BF16 R56, R4.reuse, R18, R56 ;  /* 0x000000120438723c */ /* 0x040fe20000041838 */
[----:B------:R-:W-:Y:S03]  /*8b40*/  LDSM.16.MT88.4 R16, [R148+0x9000] ;  /* 0x009000009410783b */ /* 0x000fe60000004200 */
[----:B------:R-:W-:Y:S04]  /*8b50*/  MUFU.EX2 R109, R109 ;  /* 0x0000006d006d7308 */ /* 0x000fe80000000800 */
[C---:B----4-:R-:W-:Y:S04]  /*8b60*/  HMMA.16816.F32.BF16 R60, R4.reuse, R12, R60 ;  /* 0x0000000c043c723c */ /* 0x050fe8000004183c */
[----:B------:R-:W4:Y:S04]  /*8b70*/  MUFU.EX2 R124, R124 ;  /* 0x0000007c007c7308 */ /* 0x000f280000000800 */
[C---:B------:R-:W-:Y:S01]  /*8b80*/  HMMA.16816.F32.BF16 R64, R4.reuse, R14, R64 ;  /* 0x0000000e0440723c */ /* 0x040fe20000041840 */
[----:B------:R-:W5:Y:S07]  /*8b90*/  LDSM.16.MT88.4 R12, [R149+0x9000] ;  /* 0x00900000950c783b */ /* 0x000f6e0000004200 */
        /* <DEDUP_REMOVED lines=44> */
[----:B----4-:R-:W-:Y:S01]  /*8e60*/  F2FP.BF16.F32.PACK_AB R7, R124, R109 ;  /* 0x0000006d7c07723e */ /* 0x010fe200000010ff */
        /* <DEDUP_REMOVED lines=23> */
[C---:B----4-:R-:W-:Y:S08]  /*8fe0*/  HMMA.16816.F32.BF16 R60, R4.reuse, R16, R60 ;  /* 0x00000010043c723c */ /* 0x050ff0000004183c */
[----:B------:R-:W-:-:S15]  /*8ff0*/  HMMA.16816.F32.BF16 R64, R4, R18, R64 ;  /* 0x000000120440723c */ /* 0x000fde0000041840 */
[----:B------:R-:W-:-:S05]  /*9000*/  NOP ;  /* 0x0000000000007918 */ /* 0x000fca0000000000 */
.L_x_5738:
        /* <DEDUP_REMOVED lines=14> */
[----:B------:R-:W3:Y:S01]  /*90f0*/  LDCU UR4, c[0x0][0x45c] ;  /* 0x00008b80ff0477ac */ /* 0x000ee20008000800 */
[----:B------:R-:W4:Y:S01]  /*9100*/  LDCU.64 UR6, c[0x0][0x3a0] ;  /* 0x00007400ff0677ac */ /* 0x000f220008000a00 */
[----:B------:R-:W1:Y:S10]  /*9110*/  LDCU.64 UR8, c[0x0][0x3a8] ;  /* 0x00007500ff0877ac */ /* 0x000e740008000a00 */
.L_x_5748:
        /* <DEDUP_REMOVED lines=75> */
.L_x_5745:
        /* <DEDUP_REMOVED lines=58> */
[----:B------:R-:W4:Y:S01]  /*9970*/  LDSM.16.M88.4 R140, [R153+0x5000] ;  /* 0x00500000998c783b */ /* 0x000f220000000200 */
[C---:B-----5:R-:W-:Y:S04]  /*9980*/  HMMA.16816.F32.BF16 R4, R108.reuse, R112, RZ ;  /* 0x000000706c04723c */ /* 0x060fe800000418ff */
[----:B------:R-:W-:Y:S04]  /*9990*/  LDSM.16.M88.4 R144, [R152+0x4000] ;  /* 0x004000009890783b */ /* 0x000fe80000000200 */
[C---:B------:R-:W-:Y:S01]  /*99a0*/  HMMA.16816.F32.BF16 R8, R108.reuse, R114, RZ ;  /* 0x000000726c08723c */ /* 0x040fe200000418ff */
[----:B------:R-:W5:Y:S05]  /*99b0*/  LDSM.16.M88.4 R112, [R153+0x5800] ;  /* 0x005800009970783b */ /* 0x000f6a0000000200 */
[----:B-1----:R-:W-:Y:S02]  /*99c0*/  LDSM.16.M88.4 R100, [R158+UR5+0x6800] ;  /* 0x006800059e64783b */ /* 0x002fe40008000200 */
[C---:B--2---:R-:W-:Y:S03]  /*99d0*/  HMMA.16816.F32.BF16 R12, R108.reuse, R116, RZ ;  /* 0x000000746c0c723c */ /* 0x044fe600000418ff */
[----:B------:R-:W-:Y:S05]  /*99e0*/  LDSM.16.M88.4 R104, [R158+UR5+0x7000] ;  /* 0x007000059e68783b */ /* 0x000fea0008000200 */
[C---:B------:R-:W-:Y:S01]  /*99f0*/  HMMA.16816.F32.BF16 R16, R108.reuse, R118, RZ ;  /* 0x000000766c10723c */ /* 0x040fe200000418ff */
[----:B------:R-:W1:Y:S07]  /*9a00*/  LDSM.16.M88.4 R116, [R156] ;  /* 0x000000009c74783b */ /* 0x000e6e0000000200 */
[C---:B---3--:R-:W-:Y:S08]  /*9a10*/  HMMA.16816.F32.BF16 R20, R108.reuse, R120, RZ ;  /* 0x000000786c14723c */ /* 0x048ff000000418ff */
[C---:B------:R-:W-:Y:S01]  /*9a20*/  HMMA.16816.F32.BF16 R24, R108.reuse, R122, RZ ;  /* 0x0000007a6c18723c */ /* 0x040fe200000418ff */
[----:B------:R-:W-:Y:S07]  /*9a30*/  LDSM.16.M88.4 R120, [R152+0x5000] ;  /* 0x005000009878783b */ /* 0x000fee0000000200 */
[C---:B----4-:R-:W-:Y:S08]  /*9a40*/  HMMA.16816.F32.BF16 R28, R108.reuse, R124, RZ ;  /* 0x0000007c6c1c723c */ /* 0x050ff000000418ff */
[----:B------:R-:W-:Y:S01]  /*9a50*/  HMMA.16816.F32.BF16 R32, R108, R126, RZ ;  /* 0x0000007e6c20723c */ /* 0x000fe200000418ff */
[----:B------:R-:W2:Y:S05]  /*9a60*/  LDSM.16.M88.4 R108, [R152+0x4800] ;  /* 0x00480000986c783b */ /* 0x000eaa0000000200 */
[----:B------:R-:W3:Y:S02]  /*9a70*/  LDSM.16.M88.4 R124, [R152+0x5800] ;  /* 0x00580000987c783b */ /* 0x000ee40000000200 */
[C---:B------:R-:W-:Y:S08]  /*9a80*/  HMMA.16816.F32.BF16 R4, R128.reuse, R132, R4 ;  /* 0x000000848004723c */ /* 0x040ff00000041804 */
[C---:B------:R-:W-:Y:S01]  /*9a90*/  HMMA.16816.F32.BF16 R8, R128.reuse, R134, R8 ;  /* 0x000000868008723c */ /* 0x040fe20000041808 */
[----:B------:R-:W-:Y:S07]  /*9aa0*/  LDSM.16.M88.4 R132, [R151+0x4800] ;  /* 0x004800009784783b */ /* 0x000fee0000000200 */
[C---:B------:R-:W-:Y:S08]  /*9ab0*/  HMMA.16816.F32.BF16 R12, R128.reuse, R136, R12 ;  /* 0x00000088800c723c */ /* 0x040ff0000004180c */
[C---:B------:R-:W-:Y:S08]  /*9ac0*/  HMMA.16816.F32.BF16 R16, R128.reuse, R138, R16 ;  /* 0x0000008a8010723c */ /* 0x040ff00000041810 */
[C---:B------:R-:W-:Y:S08]  /*9ad0*/  HMMA.16816.F32.BF16 R20, R128.reuse, R140, R20 ;  /* 0x0000008c8014723c */ /* 0x040ff00000041814 */
[C---:B------:R-:W-:Y:S08]  /*9ae0*/  HMMA.16816.F32.BF16 R24, R128.reuse, R142, R24 ;  /* 0x0000008e8018723c */ /* 0x040ff00000041818 */
[C---:B-----5:R-:W-:Y:S08]  /*9af0*/  HMMA.16816.F32.BF16 R28, R128.reuse, R112, R28 ;  /* 0x00000070801c723c */ /* 0x060ff0000004181c */
[----:B------:R-:W-:Y:S01]  /*9b00*/  HMMA.16816.F32.BF16 R32, R128, R114, R32 ;  /* 0x000000728020723c */ /* 0x000fe20000041820 */
[----:B------:R-:W-:Y:S05]  /*9b10*/  LDSM.16.M88.4 R112, [R155] ;  /* 0x000000009b70783b */ /* 0x000fea0000000200 */
[----:B------:R-:W4:Y:S02]  /*9b20*/  LDSM.16.M88.4 R128, [R151+0x4000] ;  /* 0x004000009780783b */ /* 0x000f240000000200 */
[C---:B-1----:R-:W-:Y:S08]  /*9b30*/  HMMA.16816.F32.BF16 R4, R116.reuse, R144, R4 ;  /* 0x000000907404723c */ /* 0x042ff00000041804 */
[C---:B------:R-:W-:Y:S08]  /*9b40*/  HMMA.16816.F32.BF16 R8, R116.reuse, R146, R8 ;  /* 0x000000927408723c */ /* 0x040ff00000041808 */
[C---:B--2---:R-:W-:Y:S08]  /*9b50*/  HMMA.16816.F32.BF16 R12, R116.reuse, R108, R12 ;  /* 0x0000006c740c723c */ /* 0x044ff0000004180c */
[C---:B------:R-:W-:Y:S01]  /*9b60*/  HMMA.16816.F32.BF16 R16, R116.reuse, R110, R16 ;  /* 0x0000006e7410723c */ /* 0x040fe20000041810 */
[----:B------:R-:W1:Y:S07]  /*9b70*/  LDSM.16.M88.4 R108, [R151+0x5000] ;  /* 0x00500000976c783b */ /* 0x000e6e0000000200 */
[C---:B------:R-:W-:Y:S08]  /*9b80*/  HMMA.16816.F32.BF16 R20, R116.reuse, R120, R20 ;  /* 0x000000787414723c */ /* 0x040ff00000041814 */
[C---:B------:R-:W-:Y:S01]  /*9b90*/  HMMA.16816.F32.BF16 R24, R116.reuse, R122, R24 ;  /* 0x0000007a7418723c */ /* 0x040fe20000041818 */
[----:B------:R-:W2:Y:S07]  /*9ba0*/  LDSM.16.M88.4 R120, [R151+0x5800] ;  /* 0x005800009778783b */ /* 0x000eae0000000200 */
[C---:B---3--:R-:W-:Y:S08]  /*9bb0*/  HMMA.16816.F32.BF16 R28, R116.reuse, R124, R28 ;  /* 0x0000007c741c723c */ /* 0x048ff0000004181c */
[----:B------:R-:W-:Y:S01]  /*9bc0*/  HMMA.16816.F32.BF16 R32, R116, R126, R32 ;  /* 0x0000007e7420723c */ /* 0x000fe20000041820 */
[----:B------:R-:W-:Y:S05]  /*9bd0*/  LDSM.16.M88.4 R116, [R159+0x2000] ;  /* 0x002000009f74783b */ /* 0x000fea0000000200 */
[----:B------:R-:W3:Y:S02]  /*9be0*/  LDSM.16.M88.4 R124, [R158+UR5+0x6000] ;  /* 0x006000059e7c783b */ /* 0x000ee40008000200 */
[C---:B----4-:R-:W-:Y:S08]  /*9bf0*/  HMMA.16816.F32.BF16 R4, R112.reuse, R128, R4 ;  /* 0x000000807004723c */ /* 0x050ff00000041804 */
[C---:B------:R-:W-:Y:S01]  /*9c00*/  HMMA.16816.F32.BF16 R8, R112.reuse, R130, R8 ;  /* 0x000000827008723c */ /* 0x040fe20000041808 */
[----:B------:R-:W-:Y:S07]  /*9c10*/  LDSM.16.M88.4 R128, [R153+0x7800] ;  /* 0x007800009980783b */ /* 0x000fee0000000200 */
[C---:B------:R-:W-:Y:S08]  /*9c20*/  HMMA.16816.F32.BF16 R12, R112.reuse, R132, R12 ;  /* 0x00000084700c723c */ /* 0x040ff0000004180c */
[C---:B------:R-:W-:Y:S08]  /*9c30*/  HMMA.16816.F32.BF16 R16, R112.reuse, R134, R16 ;  /* 0x000000867010723c */ /* 0x040ff00000041810 */
[C---:B-1----:R-:W-:Y:S08]  /*9c40*/  HMMA.16816.F32.BF16 R20, R112.reuse, R108, R20 ;  /* 0x0000006c7014723c */ /* 0x042ff00000041814 */
[C---:B------:R-:W-:Y:S01]  /*9c50*/  HMMA.16816.F32.BF16 R24, R112.reuse, R110, R24 ;  /* 0x0000006e7018723c */ /* 0x040fe20000041818 */
[----:B------:R-:W1:Y:S07]  /*9c60*/  LDSM.16.M88.4 R108, [R158+UR5+0x7800] ;  /* 0x007800059e6c783b */ /* 0x000e6e0008000200 */
[C---:B--2---:R-:W-:Y:S08]  /*9c70*/  HMMA.16816.F32.BF16 R28, R112.reuse, R120, R28 ;  /* 0x00000078701c723c */ /* 0x044ff0000004181c */
[----:B------:R-:W-:Y:S01]  /*9c80*/  HMMA.16816.F32.BF16 R32, R112, R122, R32 ;  /* 0x0000007a7020723c */ /* 0x000fe20000041820 */
[----:B------:R-:W-:Y:S05]  /*9c90*/  LDSM.16.M88.4 R112, [R157+0x2000] ;  /* 0x002000009d70783b */ /* 0x000fea0000000200 */
[----:B------:R-:W2:Y:S02]  /*9ca0*/  LDSM.16.M88.4 R120, [R153+0x6000] ;  /* 0x006000009978783b */ /* 0x000ea40000000200 */
        /* <DEDUP_REMOVED lines=23> */
[----:B------:R-:W-:Y:S01]  /*9e20*/  HMMA.16816.F32.BF16 R32, R112, R130, R32 ;  /* 0x000000827020723c */ /* 0x000fe20000041820 */
[----:B------:R-:W3:Y:S07]  /*9e30*/  LDSM.16.M88.4 R112, [R152+0x7800] ;  /* 0x007800009870783b */ /* 0x000eee0000000200 */
[C---:B-1----:R-:W-:Y:S08]  /*9e40*/  HMMA.16816.F32.BF16 R4, R104.reuse, R108, R4 ;  /* 0x0000006c6804723c */ /* 0x042ff00000041804 */
[C---:B------:R-:W-:Y:S08]  /*9e50*/  HMMA.16816.F32.BF16 R8, R104.reuse, R110, R8 ;  /* 0x0000006e6808723c */ /* 0x040ff00000041808 */
[C---:B--2---:R-:W-:Y:S08]  /*9e60*/  HMMA.16816.F32.BF16 R12, R104.reuse, R100, R12 ;  /* 0x00000064680c723c */ /* 0x044ff0000004180c */
[C---:B------:R-:W-:Y:S01]  /*9e70*/  HMMA.16816.F32.BF16 R16, R104.reuse, R102, R16 ;  /* 0x000000666810723c */ /* 0x040fe20000041810 */
[----:B------:R-:W1:Y:S07]  /*9e80*/  LDSM.16.M88.4 R100, [R151+0x6800] ;  /* 0x006800009764783b */ /* 0x000e6e0000000200 */
[C---:B------:R-:W-:Y:S08]  /*9e90*/  HMMA.16816.F32.BF16 R20, R104.reuse, R116, R20 ;  /* 0x000000746814723c */ /* 0x040ff00000041814 */
[C---:B------:R-:W-:Y:S08]  /*9ea0*/  HMMA.16816.F32.BF16 R24, R104.reuse, R118, R24 ;  /* 0x000000766818723c */ /* 0x040ff00000041818 */
[C---:B---3--:R-:W-:Y:S08]  /*9eb0*/  HMMA.16816.F32.BF16 R28, R104.reuse, R112, R28 ;  /* 0x00000070681c723c */ /* 0x048ff0000004181c */
[----:B------:R-:W-:Y:S01]  /*9ec0*/  HMMA.16816.F32.BF16 R32, R104, R114, R32 ;  /* 0x000000726820723c */ /* 0x000fe20000041820 */
[----:B------:R-:W2:Y:S07]  /*9ed0*/  LDSM.16.M88.4 R104, [R151+0x7000] ;  /* 0x007000009768783b */ /* 0x000eae0000000200 */
[C---:B------:R-:W-:Y:S08]  /*9ee0*/  HMMA.16816.F32.BF16 R4, R120.reuse, R124, R4 ;  /* 0x0000007c7804723c */ /* 0x040ff00000041804 */
[C---:B------:R-:W-:Y:S08]  /*9ef0*/  HMMA.16816.F32.BF16 R8, R120.reuse, R126, R8 ;  /* 0x0000007e7808723c */ /* 0x040ff00000041808 */
[C---:B-1----:R-:W-:Y:S03]  /*9f00*/  HMMA.16816.F32.BF16 R12, R120.reuse, R100, R12 ;  /* 0x00000064780c723c */ /* 0x042fe6000004180c */
[----:B------:R-:W-:Y:S01]  /*9f10*/  FMUL.FTZ R183, R4, UR10 ;  /* 0x0000000a04b77c20 */ /* 0x000fe20008410000 */
[----:B------:R-:W-:Y:S01]  /*9f20*/  FMUL.FTZ R185, R5, UR10 ;  /* 0x0000000a05b97c20 */ /* 0x000fe20008410000 */
[----:B------:R-:W-:Y:S01]  /*9f30*/  FMUL.FTZ R187, R6, UR10 ;  /* 0x0000000a06bb7c20 */ /* 0x000fe20008410000 */
[----:B------:R-:W-:Y:S02]  /*9f40*/  FMUL.FTZ R189, R7, UR10 ;  /* 0x0000000a07bd7c20 */ /* 0x000fe40008410000 */
[C---:B------:R-:W-:Y:S01]  /*9f50*/  HMMA.16816.F32.BF16 R16, R120.reuse, R102, R16 ;  /* 0x000000667810723c */ /* 0x040fe20000041810 */
[----:B------:R-:W1:Y:S01]  /*9f60*/  MUFU.TANH R183, R183 ;  /* 0x000000b700b77308 */ /* 0x000e620000002400 */
[----:B------:R-:W3:Y:S01]  /*9f70*/  LDSM.16.M88.4 R100, [R151+0x7800] ;  /* 0x007800009764783b */ /* 0x000ee20000000200 */
[----:B------:R-:W-:Y:S04]  /*9f80*/  DEPBAR.LE SB0, 0x0 ;  /* 0x000080000000791a */ /* 0x000fe80000000000 */
[----:B------:R-:W-:Y:S01]  /*9f90*/  FMUL.FTZ R191, R8, UR10 ;  /* 0x0000000a08bf7c20 */ /* 0x000fe20008410000 */
[----:B------:R-:W-:Y:S03]  /*9fa0*/  FMUL.FTZ R193, R9, UR10 ;  /* 0x0000000a09c17c20 */ /* 0x000fe60008410000 */
[----:B------:R-:W4:Y:S01]  /*9fb0*/  MUFU.TANH R185, R185 ;  /* 0x000000b900b97308 */ /* 0x000f220000002400 */
        /* <DEDUP_REMOVED lines=14> */
[----:B------:R-:W-:Y:S01]  /*a0a0*/  FMUL.FTZ R104, R20, UR10 ;  /* 0x0000000a14687c20 */ /* 0x000fe20008410000 */
[----:B------:R-:W-:Y:S01]  /*a0b0*/  FMUL.FTZ R107, R22, UR10 ;  /* 0x0000000a166b7c20 */ /* 0x000fe20008410000 */
[----:B------:R-:W-:Y:S03]  /*a0c0*/  FMUL.FTZ R106, R23, UR10 ;  /* 0x0000000a176a7c20 */ /* 0x000fe60008410000 */
[----:B------:R4:W1:Y:S10]  /*a0d0*/  MUFU.TANH R129, R105 ;  /* 0x0000006900817308 */ /* 0x0008740000002400 */
[----:B------:R2:W1:Y:S01]  /*a0e0*/  MUFU.TANH R119, R104 ;  /* 0x0000006800777308 */ /* 0x0004620000002400 */
[C---:B---3--:R-:W-:Y:S03]  /*a0f0*/  HMMA.16816.F32.BF16 R28, R120.reuse, R100, R28 ;  /* 0x00000064781c723c */ /* 0x048fe6000004181c */
[----:B-----5:R-:W-:Y:S01]  /*a100*/  FMUL.FTZ R180, R19, UR10 ;  /* 0x0000000a13b47c20 */ /* 0x020fe20008410000 */
[----:B------:R-:W-:Y:S05]  /*a110*/  FMUL.FTZ R101, R27, UR10 ;  /* 0x0000000a1b657c20 */ /* 0x000fea0008410000 */
[----:B------:R3:W1:Y:S01]  /*a120*/  MUFU.TANH R135, R107 ;  /* 0x0000006b00877308 */ /* 0x0006620000002400 */
[----:B------:R-:W-:Y:S03]  /*a130*/  HMMA.16816.F32.BF16 R32, R120, R102, R32 ;  /* 0x000000667820723c */ /* 0x000fe60000041820 */
[----:B----4-:R-:W-:Y:S06]  /*a140*/  FMUL.FTZ R105, R24, UR10 ;  /* 0x0000000a18697c20 */ /* 0x010fec0008410000 */
[----:B------:R4:W1:Y:S01]  /*a150*/  MUFU.TANH R141, R106 ;  /* 0x0000006a008d7308 */ /* 0x0008620000002400 */
[----:B--2---:R-:W-:Y:S01]  /*a160*/  FMUL.FTZ R104, R26, UR10 ;  /* 0x0000000a1a687c20 */ /* 0x004fe20008410000 */
[----:B------:R-:W-:Y:S01]  /*a170*/  FMUL.FTZ R102, R29, UR10 ;  /* 0x0000000a1d667c20 */ /* 0x000fe20008410000 */
[----:B------:R-:W-:Y:S07]  /*a180*/  FMUL.FTZ R100, R28, UR10 ;  /* 0x0000000a1c647c20 */ /* 0x000fee0008410000 */
[----:B------:R2:W1:Y:S01]  /*a190*/  MUFU.TANH R115, R105 ;  /* 0x0000006900737308 */ /* 0x0004620000002400 */
[----:B---3--:R-:W-:Y:S01]  /*a1a0*/  FMUL.FTZ R107, R32, UR10 ;  /* 0x0000000a206b7c20 */ /* 0x008fe20008410000 */
[----:B------:R-:W-:Y:S08]  /*a1b0*/  FMUL.FTZ R103, R34, UR10 ;  /* 0x0000000a22677c20 */ /* 0x000ff00008410000 */
[----:B------:R3:W1:Y:S01]  /*a1c0*/  MUFU.TANH R139, R104 ;  /* 0x00000068008b7308 */ /* 0x0006620000002400 */
[----:B----4-:R-:W-:Y:S09]  /*a1d0*/  FMUL.FTZ R106, R33, UR10 ;  /* 0x0000000a216a7c20 */ /* 0x010ff20008410000 */
[----:B------:R4:W1:Y:S01]  /*a1e0*/  MUFU.TANH R109, R102 ;  /* 0x00000066006d7308 */ /* 0x0008620000002400 */
[----:B--2---:R-:W-:Y:S09]  /*a1f0*/  FMUL.FTZ R105, R30, UR10 ;  /* 0x0000000a1e697c20 */ /* 0x004ff20008410000 */
[----:B------:R2:W1:Y:S01]  /*a200*/  MUFU.TANH R127, R186 ;  /* 0x000000ba007f7308 */ /* 0x0004620000002400 */
[----:B---3--:R-:W-:Y:S09]  /*a210*/  FMUL.FTZ R104, R31, UR10 ;  /* 0x0000000a1f687c20 */ /* 0x008ff20008410000 */
[----:B------:R3:W1:Y:S01]  /*a220*/  MUFU.TANH R147, R180 ;  /* 0x000000b400937308 */ /* 0x0006620000002400 */
[----:B----4-:R-:W-:Y:S09]  /*a230*/  FMUL.FTZ R102, R35, UR10 ;  /* 0x0000000a23667c20 */ /* 0x010ff20008410000 */
[----:B------:R-:W4:Y:S01]  /*a240*/  MUFU.TANH R189, R189 ;  /* 0x000000bd00bd7308 */ /* 0x000f220000002400 */
[----:B--2---:R-:W-:Y:S09]  /*a250*/  FMUL.FTZ R186, R21, UR10 ;  /* 0x0000000a15ba7c20 */ /* 0x004ff20008410000 */
[----:B------:R-:W2:Y:S01]  /*a260*/  MUFU.TANH R191, R191 ;  /* 0x000000bf00bf7308 */ /* 0x000ea20000002400 */
[----:B---3--:R-:W-:Y:S09]  /*a270*/  FMUL.FTZ R180, R25, UR10 ;  /* 0x0000000a19b47c20 */ /* 0x008ff20008410000 */
[----:B------:R-:W3:Y:S10]  /*a280*/  MUFU.TANH R193, R193 ;  /* 0x000000c100c17308 */ /* 0x000ef40000002400 */
[----:B------:R-:W1:Y:S10]  /*a290*/  MUFU.TANH R195, R195 ;  /* 0x000000c300c37308 */ /* 0x000e740000002400 */
[----:B------:R-:W1:Y:S10]  /*a2a0*/  MUFU.TANH R197, R197 ;  /* 0x000000c500c57308 */ /* 0x000e740000002400 */
        /* <DEDUP_REMOVED lines=8> */
[----:B------:R-:W1:Y:S10]  /*a330*/  MUFU.TANH R105, R105 ;  /* 0x0000006900697308 */ /* 0x000e740000002400 */
[----:B------:R-:W1:Y:S10]  /*a340*/  MUFU.TANH R104, R104 ;  /* 0x0000006800687308 */ /* 0x000e740000002400 */
[----:B------:R-:W1:Y:S10]  /*a350*/  MUFU.TANH R107, R107 ;  /* 0x0000006b006b7308 */ /* 0x000e740000002400 */
[----:B------:R-:W1:Y:S10]  /*a360*/  MUFU.TANH R106, R106 ;  /* 0x0000006a006a7308 */ /* 0x000e740000002400 */
[----:B------:R-:W1:Y:S10]  /*a370*/  MUFU.TANH R103, R103 ;  /* 0x0000006700677308 */ /* 0x000e740000002400 */
[----:B------:R-:W1:Y:S01]  /*a380*/  MUFU.TANH R102, R102 ;  /* 0x0000006600667308 */ /* 0x000e620000002400 */
        /* <DEDUP_REMOVED lines=73> */
.L_x_5747:
        /* <DEDUP_REMOVED lines=49> */
.L_x_5746:
[C---:B------:R-:W-:Y:S01]  /*ab30*/  IADD3 R6, PT, PT, R175.reuse, -0x20, RZ ;  /* 0xffffffe0af067810 */ /* 0x040fe20007ffe0ff */
[----:B------:R-:W-:Y:S01]  /*ab40*/  LDSM.16.MT88.4 R12, [R154+0x8000] ;  /* 0x008000009a0c783b */ /* 0x000fe20000004200 */
[----:B--2---:R-:W-:Y:S02]  /*ab50*/  I2FP.F32.U32 R4, R175 ;  /* 0x000000af00047245 */ /* 0x004fe40000201000 */
[----:B------:R-:W-:Y:S02]  /*ab60*/  I2FP.F32.U32 R6, R6 ;  /* 0x0000000600067245 */ /* 0x000fe40000201000 */
[C---:B------:R-:W-:Y:S01]  /*ab70*/  IADD3 R8, PT, PT, R175.reuse, -0x1f, RZ ;  /* 0xffffffe1af087810 */ /* 0x040fe20007ffe0ff */
[CC--:B-1----:R-:W-:Y:S01]  /*ab80*/  FFMA.FTZ R119, R0.reuse, R4.reuse, R119 ;  /* 0x0000000400777223 */ /* 0x0c2fe20000010077 */
        /* <DEDUP_REMOVED lines=15> */
[C---:B------:R-:W-:Y:S01]  /*ac80*/  FFMA.FTZ R185, R0.reuse, R8, R185 ;  /* 0x0000000800b97223 */ /* 0x040fe200000100b9 */
[----:B------:R-:W-:Y:S01]  /*ac90*/  I2FP.F32.U32 R4, R4 ;  /* 0x0000000400047245 */ /* 0x000fe20000201000 */
[C---:B------:R-:W-:Y:S01]  /*aca0*/  FFMA.FTZ R189, R0.reuse, R8, R189 ;  /* 0x0000000800bd7223 */ /* 0x040fe200000100bd */
[----:B------:R-:W-:Y:S01]  /*acb0*/  I2FP.F32.U32 R6, R6 ;  /* 0x0000000600067245 */ /* 0x000fe20000201000 */
[----:B------:R-:W-:Y:S01]  /*acc0*/  LDSM.16.MT88.4 R28, [R149+0x8000] ;  /* 0x00800000951c783b */ /* 0x000fe20000004200 */
[C---:B------:R-:W-:Y:S01]  /*acd0*/  IADD3 R5, PT, PT, R175.reuse, -0x7, RZ ;  /* 0xfffffff9af057810 */ /* 0x040fe20007ffe0ff */
[CC--:B------:R-:W-:Y:S01]  /*ace0*/  FFMA.FTZ R145, R0.reuse, R4.reuse, R145 ;  /* 0x0000000400917223 */ /* 0x0c0fe20000010091 */
[C---:B------:R-:W-:Y:S01]  /*acf0*/  IADD3 R8, PT, PT, R175.reuse, -0x10, RZ ;  /* 0xfffffff0af087810 */ /* 0x040fe20007ffe0ff */
[C---:B------:R-:W-:Y:S01]  /*ad00*/  FFMA.FTZ R181, R0.reuse, R4, R181 ;  /* 0x0000000400b57223 */ /* 0x040fe200000100b5 */
[C---:B------:R-:W-:Y:S01]  /*ad10*/  IADD3 R4, PT, PT, R175.reuse, 0x1, RZ ;  /* 0x00000001af047810 */ /* 0x040fe20007ffe0ff */
[CC--:B------:R-:W-:Y:S01]  /*ad20*/  FFMA.FTZ R133, R0.reuse, R6.reuse, R133 ;  /* 0x0000000600857223 */ /* 0x0c0fe20000010085 */
[----:B------:R-:W-:Y:S01]  /*ad30*/  I2FP.F32.U32 R5, R5 ;  /* 0x0000000500057245 */ /* 0x000fe20000201000 */
[C---:B------:R-:W-:Y:S01]  /*ad40*/  FFMA.FTZ R129, R0.reuse, R6, R129 ;  /* 0x0000000600817223 */ /* 0x040fe20000010081 */
[----:B------:R-:W-:Y:S02]  /*ad50*/  I2FP.F32.U32 R8, R8 ;  /* 0x0000000800087245 */ /* 0x000fe40000201000 */
[C---:B------:R-:W-:Y:S01]  /*ad60*/  IADD3 R6, PT, PT, R175.reuse, 0x9, RZ ;  /* 0x00000009af067810 */ /* 0x040fe20007ffe0ff */
[CC--:B------:R-:W-:Y:S01]  /*ad70*/  FFMA.FTZ R147, R0.reuse, R5.reuse, R147 ;  /* 0x0000000500937223 */ /* 0x0c0fe20000010093 */
[----:B------:R-:W-:Y:S01]  /*ad80*/  I2FP.F32.U32 R4, R4 ;  /* 0x0000000400047245 */ /* 0x000fe20000201000 */
[C---:B------:R-:W-:Y:S01]  /*ad90*/  FFMA.FTZ R143, R0.reuse, R5, R143 ;  /* 0x00000005008f7223 */ /* 0x040fe2000001008f */
[C---:B------:R-:W-:Y:S01]  /*ada0*/  FFMA.FTZ R131, R0.reuse, R8, R131 ;  /* 0x0000000800837223 */ /* 0x040fe20000010083 */
[----:B------:R-:W-:Y:S01]  /*adb0*/  I2FP.F32.U32 R6, R6 ;  /* 0x0000000600067245 */ /* 0x000fe20000201000 */
[C---:B------:R-:W-:Y:S01]  /*adc0*/  FFMA.FTZ R127, R0.reuse, R8, R127 ;  /* 0x00000008007f7223 */ /* 0x040fe2000001007f */
[C---:B------:R-:W-:Y:S01]  /*add0*/  IADD3 R5, PT, PT, R175.reuse, 0x10, RZ ;  /* 0x00000010af057810 */ /* 0x040fe20007ffe0ff */
[CC--:B------:R-:W-:Y:S01]  /*ade0*/  FFMA.FTZ R117, R0.reuse, R4.reuse, R117 ;  /* 0x0000000400757223 */ /* 0x0c0fe20000010075 */
[----:B------:R-:W-:Y:S01]  /*adf0*/  IADD3 R8, PT, PT, R175, 0x8, RZ ;  /* 0x00000008af087810 */ /* 0x000fe20007ffe0ff */
[C---:B------:R-:W-:Y:S01]  /*ae00*/  FFMA.FTZ R141, R0.reuse, R4, R141 ;  /* 0x00000004008d7223 */ /* 0x040fe2000001008d */
[----:B------:R-:W-:Y:S01]  /*ae10*/  I2FP.F32.U32 R4, R5 ;  /* 0x0000000500047245 */ /* 0x000fe20000201000 */
[C---:B------:R-:W-:Y:S01]  /*ae20*/  FFMA.FTZ R113, R0.reuse, R6, R113 ;  /* 0x0000000600717223 */ /* 0x040fe20000010071 */
[----:B------:R-:W-:Y:S01]  /*ae30*/  I2FP.F32.U32 R8, R8 ;  /* 0x0000000800087245 */ /* 0x000fe20000201000 */
[C---:B------:R-:W-:Y:S01]  /*ae40*/  FFMA.FTZ R137, R0.reuse, R6, R137 ;  /* 0x0000000600897223 */ /* 0x040fe20000010089 */
[----:B------:R-:W-:Y:S01]  /*ae50*/  FMNMX3.FTZ R6, R3, R187, R189, !PT ;  /* 0x000000bb03067276 */ /* 0x000fe200078100bd */
[CC--:B------:R-:W-:Y:S01]  /*ae60*/  FFMA.FTZ R111, R0.reuse, R4.reuse, R111 ;  /* 0x00000004006f7223 */ /* 0x0c0fe2000001006f */
[C---:B------:R-:W-:Y:S01]  /*ae70*/  FFMA.FTZ R105, R0.reuse, R4, R105 ;  /* 0x0000000400697223 */ /* 0x040fe20000010069 */
[CC--:B------:R-:W-:Y:S01]  /*ae80*/  FFMA.FTZ R115, R0.reuse, R8.reuse, R115 ;  /* 0x0000000800737223 */ /* 0x0c0fe20000010073 */
[----:B------:R-:W-:Y:S01]  /*ae90*/  FFMA.FTZ R139, R0, R8, R139 ;  /* 0x00000008008b7223 */ /* 0x000fe2000001008b */
[----:B------:R-:W-:Y:S02]  /*aea0*/  FMNMX3.FTZ R4, R6, R195, R197, !PT ;  /* 0x000000c306047276 */ /* 0x000fe400078100c5 */
[----:B------:R-:W-:Y:S02]  /*aeb0*/  FMNMX3.FTZ R8, R2, R183, R185, !PT ;  /* 0x000000b702087276 */ /* 0x000fe400078100b9 */
[----:B------:R-:W-:Y:S02]  /*aec0*/  FMNMX3.FTZ R4, R4, R127, R181, !PT ;  /* 0x0000007f04047276 */ /* 0x000fe400078100b5 */
[----:B------:R-:W-:Y:S02]  /*aed0*/  FMNMX3.FTZ R8, R8, R191, R193, !PT ;  /* 0x000000bf08087276 */ /* 0x000fe400078100c1 */
[C---:B------:R-:W-:Y:S02]  /*aee0*/  IADD3 R7, PT, PT, R175.reuse, 0x11, RZ ;  /* 0x00000011af077810 */ /* 0x040fe40007ffe0ff */
[----:B------:R-:W-:Y:S02]  /*aef0*/  FMNMX3.FTZ R4, R4, R129, R147, !PT ;  /* 0x0000008104047276 */ /* 0x000fe40007810093 */
[----:B------:R-:W-:Y:S02]  /*af00*/  FMNMX3.FTZ R8, R8, R131, R145, !PT ;  /* 0x0000008308087276 */ /* 0x000fe40007810091 */
[----:B------:R-:W-:Y:S02]  /*af10*/  I2FP.F32.U32 R7, R7 ;  /* 0x0000000700077245 */ /* 0x000fe40000201000 */
[C---:B------:R-:W-:Y:S02]  /*af20*/  IADD3 R5, PT, PT, R175.reuse, 0x19, RZ ;  /* 0x00000019af057810 */ /* 0x040fe40007ffe0ff */
[----:B------:R-:W-:Y:S01]  /*af30*/  IADD3 R6, PT, PT, R175, 0x18, RZ ;  /* 0x00000018af067810 */ /* 0x000fe20007ffe0ff */
[----:B------:R-:W-:Y:S01]  /*af40*/  FFMA.FTZ R104, R0, R7, R104 ;  /* 0x0000000700687223 */ /* 0x000fe20000010068 */
        /* <DEDUP_REMOVED lines=28> */
[----:B------:R-:W-:Y:S01]  /*b110*/  FADD.FTZ R4, -R101, R2 ;  /* 0x0000000265047221 */ /* 0x000fe20000010100 */
[C---:B------:R-:W-:Y:S01]  /*b120*/  FSETP.NEU.FTZ.AND P0, PT, R100.reuse, -INF , PT ;  /* 0xff8000006400780b */ /* 0x040fe20003f1d000 */
[C---:B------:R-:W-:Y:S01]  /*b130*/  FMUL.FTZ R108, R100.reuse, UR4 ;  /* 0x00000004646c7c20 */ /* 0x040fe20008410000 */
[----:B------:R-:W-:Y:S01]  /*b140*/  FADD.FTZ R3, -R100, R3 ;  /* 0x0000000364037221 */ /* 0x000fe20000010100 */
[----:B------:R-:W-:Y:S03]  /*b150*/  FMUL.FTZ R5, R4, UR4 ;  /* 0x0000000404057c20 */ /* 0x000fe60008410000 */
        /* <DEDUP_REMOVED lines=19> */
[C---:B-1----:R-:W-:Y:S01]  /*b290*/  FMUL.FTZ R4, R3.reuse, R96 ;  /* 0x0000006003047220 */ /* 0x042fe20000410000 */
        /* <DEDUP_REMOVED lines=20> */
[----:B------:R-:W-:Y:S01]  /*b3e0*/  LDSM.16.MT88.4 R84, [R149+0x8800] ;  /* 0x008800009554783b */ /* 0x000fe20000004200 */
[C---:B------:R-:W-:Y:S01]  /*b3f0*/  FMUL.FTZ R34, R2.reuse, R70 ;  /* 0x0000004602227220 */ /* 0x040fe20000410000 */
[----:B------:R-:W-:Y:S01]  /*b400*/  FMUL.FTZ R35, R2, R71 ;  /* 0x0000004702237220 */ /* 0x000fe20000410000 */
[--C-:B------:R-:W-:Y:S01]  /*b410*/  FFMA.FTZ R142, R117, UR4, -R112.reuse ;  /* 0x00000004758e7c23 */ /* 0x100fe20008010870 */
[--C-:B------:R-:W-:Y:S01]  /*b420*/  FFMA.FTZ R144, R113, UR4, -R112.reuse ;  /* 0x0000000471907c23 */ /* 0x100fe20008010870 */
[--C-:B------:R-:W-:Y:S03]  /*b430*/  FFMA.FTZ R145, R111, UR4, -R112.reuse ;  /* 0x000000046f917c23 */ /* 0x100fe60008010870 */
[----:B------:R-:W2:Y:S01]  /*b440*/  MUFU.EX2 R120, R120 ;  /* 0x0000007800787308 */ /* 0x000ea20000000800 */
[----:B-1----:R-:W-:Y:S01]  /*b450*/  F2FP.BF16.F32.PACK_AB R97, R124, R125 ;  /* 0x0000007d7c61723e */ /* 0x002fe200000010ff */
[----:B------:R-:W-:Y:S01]  /*b460*/  LDSM.16.MT88.4 R68, [R149+0xa000] ;  /* 0x00a000009544783b */ /* 0x000fe20000004200 */
[--C-:B------:R-:W-:Y:S01]  /*b470*/  FFMA.FTZ R180, R109, UR4, -R112.reuse ;  /* 0x000000046db47c23 */ /* 0x100fe20008010870 */
[----:B------:R-:W-:Y:S01]  /*b480*/  FFMA.FTZ R182, R106, UR4, -R112 ;  /* 0x000000046ab67c23 */ /* 0x000fe20008010870 */
[C---:B------:R-:W-:Y:S01]  /*b490*/  FMUL.FTZ R38, R2.reuse, R38 ;  /* 0x0000002602267220 */ /* 0x040fe20000410000 */
[C---:B------:R-:W-:Y:S01]  /*b4a0*/  FMUL.FTZ R39, R2.reuse, R39 ;  /* 0x0000002702277220 */ /* 0x040fe20000410000 */
[C---:B------:R-:W-:Y:S03]  /*b4b0*/  FMUL.FTZ R36, R3.reuse, R36 ;  /* 0x0000002403247220 */ /* 0x040fe60000410000 */
[----:B------:R-:W-:Y:S01]  /*b4c0*/  MUFU.EX2 R128, R128 ;  /* 0x0000008000807308 */ /* 0x000fe20000000800 */
[C---:B------:R-:W-:Y:S01]  /*b4d0*/  FMUL.FTZ R37, R3.reuse, R37 ;  /* 0x0000002503257220 */ /* 0x040fe20000410000 */
[----:B------:R-:W-:Y:S01]  /*b4e0*/  LDSM.16.MT88.4 R76, [R154+0x8800] ;  /* 0x008800009a4c783b */ /* 0x000fe20000004200 */
[C---:B------:R-:W-:Y:S01]  /*b4f0*/  FMUL.FTZ R42, R2.reuse, R42 ;  /* 0x0000002a022a7220 */ /* 0x040fe20000410000 */
[C---:B------:R-:W-:Y:S01]  /*b500*/  FMUL.FTZ R43, R2.reuse, R43 ;  /* 0x0000002b022b7220 */ /* 0x040fe20000410000 */
[C---:B------:R-:W-:Y:S01]  /*b510*/  FMUL.FTZ R40, R3.reuse, R40 ;  /* 0x0000002803287220 */ /* 0x040fe20000410000 */
[C---:B------:R-:W-:Y:S01]  /*b520*/  FMUL.FTZ R41, R3.reuse, R41 ;  /* 0x0000002903297220 */ /* 0x040fe20000410000 */
[----:B------:R-:W-:Y:S03]  /*b530*/  FMUL.FTZ R46, R2, R46 ;  /* 0x0000002e022e7220 */ /* 0x000fe60000410000 */
[----:B------:R-:W1:Y:S01]  /*b540*/  MUFU.EX2 R126, R126 ;  /* 0x0000007e007e7308 */ /* 0x000e620000000800 */
        /* <DEDUP_REMOVED lines=10> */
[--C-:B------:R-:W-:Y:S01]  /*b5f0*/  FFMA.FTZ R130, R181, UR4, -R108.reuse ;  /* 0x00000004b5827c23 */ /* 0x100fe2000801086c */
[--C-:B------:R-:W-:Y:S01]  /*b600*/  FFMA.FTZ R129, R129, UR4, -R108.reuse ;  /* 0x0000000481817c23 */ /* 0x100fe2000801086c */
[----:B------:R-:W-:Y:S01]  /*b610*/  FFMA.FTZ R132, R147, UR4, -R108 ;  /* 0x0000000493847c23 */ /* 0x000fe2000801086c */
[----:B------:R-:W-:Y:S01]  /*b620*/  FFMA.FTZ R147, R107, UR4, -R112 ;  /* 0x000000046b937c23 */ /* 0x000fe20008010870 */
[----:B------:R-:W-:Y:S03]  /*b630*/  FMUL.FTZ R62, R2, R62 ;  /* 0x0000003e023e7220 */ /* 0x000fe60000410000 */
[----:B------:R-:W2:Y:S01]  /*b640*/  MUFU.EX2 R122, R122 ;  /* 0x0000007a007a7308 */ /* 0x000ea20000000800 */
[----:B-1----:R-:W-:Y:S01]  /*b650*/  F2FP.BF16.F32.PACK_AB R96, R126, R128 ;  /* 0x000000807e60723e */ /* 0x002fe200000010ff */
[C---:B------:R-:W-:Y:S01]  /*b660*/  FMUL.FTZ R63, R2.reuse, R63 ;  /* 0x0000003f023f7220 */ /* 0x040fe20000410000 */
[C---:B------:R-:W-:Y:S01]  /*b670*/  FMUL.FTZ R60, R3.reuse, R60 ;  /* 0x0000003c033c7220 */ /* 0x040fe20000410000 */
[C---:B------:R-:W-:Y:S01]  /*b680*/  FMUL.FTZ R61, R3.reuse, R61 ;  /* 0x0000003d033d7220 */ /* 0x040fe20000410000 */
[C---:B------:R-:W-:Y:S01]  /*b690*/  FMUL.FTZ R66, R2.reuse, R66 ;  /* 0x0000004202427220 */ /* 0x040fe20000410000 */
[----:B------:R-:W-:Y:S01]  /*b6a0*/  FMUL.FTZ R67, R2, R67 ;  /* 0x0000004302437220 */ /* 0x000fe20000410000 */
[C---:B------:R-:W-:Y:S01]  /*b6b0*/  FMUL.FTZ R64, R3.reuse, R64 ;  /* 0x0000004003407220 */ /* 0x040fe20000410000 */
[----:B------:R-:W-:Y:S01]  /*b6c0*/  FMUL.FTZ R65, R3, R65 ;  /* 0x0000004103417220 */ /* 0x000fe20000410000 */
[----:B------:R-:W-:Y:S01]  /*b6d0*/  FFMA.FTZ R138, R141, UR4, -R108 ;  /* 0x000000048d8a7c23 */ /* 0x000fe2000801086c */
[----:B------:R-:W-:Y:S01]  /*b6e0*/  FFMA.FTZ R141, R115, UR4, -R112 ;  /* 0x00000004738d7c23 */ /* 0x000fe20008010870 */
[----:B------:R-:W-:Y:S01]  /*b6f0*/  FFMA.FTZ R140, R137, UR4, -R108 ;  /* 0x00000004898c7c23 */ /* 0x000fe2000801086c */
[----:B------:R-:W-:Y:S01]  /*b700*/  FFMA.FTZ R137, R119, UR4, -R112 ;  /* 0x0000000477897c23 */ /* 0x000fe20008010870 */
[--C-:B------:R-:W-:Y:S01]  /*b710*/  FFMA.FTZ R135, R135, UR4, -R108.reuse ;  /* 0x0000000487877c23 */ /* 0x100fe2000801086c */
[----:B------:R-:W-:Y:S01]  /*b720*/  LDSM.16.MT88.4 R112, [R154+0xb800] ;  /* 0x00b800009a70783b */ /* 0x000fe20000004200 */
[--C-:B------:R-:W-:Y:S01]  /*b730*/  FFMA.FTZ R139, R139, UR4, -R108.reuse ;  /* 0x000000048b8b7c23 */ /* 0x100fe2000801086c */
[--C-:B------:R-:W-:Y:S01]  /*b740*/  FFMA.FTZ R143, R105, UR4, -R108.reuse ;  /* 0x00000004698f7c23 */ /* 0x100fe2000801086c */
[----:B--2---:R-:W-:Y:S01]  /*b750*/  F2FP.BF16.F32.PACK_AB R98, R122, R123 ;  /* 0x0000007b7a62723e */ /* 0x004fe200000010ff */
[--C-:B------:R-:W-:Y:S01]  /*b760*/  FFMA.FTZ R146, R104, UR4, -R108.reuse ;  /* 0x0000000468927c23 */ /* 0x100fe2000801086c */
[--C-:B------:R-:W-:Y:S01]  /*b770*/  FFMA.FTZ R103, R103, UR4, -R108.reuse ;  /* 0x0000000467677c23 */ /* 0x100fe2000801086c */
[----:B------:R-:W-:Y:S01]  /*b780*/  FFMA.FTZ R108, R102, UR4, -R108 ;  /* 0x00000004666c7c23 */ /* 0x000fe2000801086c */
[C---:B------:R-:W-:Y:S01]  /*b790*/  FMUL.FTZ R54, R2.reuse, R54 ;  /* 0x0000003602367220 */ /* 0x040fe20000410000 */
[----:B------:R-:W-:Y:S01]  /*b7a0*/  LDSM.16.MT88.4 R116, [R150+0xb800] ;  /* 0x00b800009674783b */ /* 0x000fe20000004200 */
[C---:B------:R-:W-:Y:S01]  /*b7b0*/  FMUL.FTZ R55, R2.reuse, R55 ;  /* 0x0000003702377220 */ /* 0x040fe20000410000 */
[C---:B------:R-:W-:Y:S01]  /*b7c0*/  HMMA.16816.F32.BF16 R4, R96.reuse, R12, R4 ;  /* 0x0000000c6004723c */ /* 0x040fe20000041804 */
[----:B------:R1:W-:Y:S04]  /*b7d0*/  MUFU.EX2 R102, R108 ;  /* 0x0000006c00667308 */ /* 0x0003e80000000800 */
[C---:B------:R-:W-:Y:S01]  /*b7e0*/  FMUL.FTZ R12, R3.reuse, R88 ;  /* 0x00000058030c7220 */ /* 0x040fe20000410000 */
[C---:B------:R-:W-:Y:S01]  /*b7f0*/  FMUL.FTZ R13, R3.reuse, R89 ;  /* 0x00000059030d7220 */ /* 0x040fe20000410000 */
[C---:B------:R-:W-:Y:S01]  /*b800*/  FMUL.FTZ R52, R3.reuse, R52 ;  /* 0x0000003403347220 */ /* 0x040fe20000410000 */
[C---:B------:R-:W-:Y:S03]  /*b810*/  HMMA.16816.F32.BF16 R8, R96.reuse, R14, R8 ;  /* 0x0000000e6008723c */ /* 0x040fe60000041808 */
[----:B------:R-:W-:Y:S01]  /*b820*/  MUFU.EX2 R127, R127 ;  /* 0x0000007f007f7308 */ /* 0x000fe20000000800 */
[C---:B------:R-:W-:Y:S01]  /*b830*/  FMUL.FTZ R14, R2.reuse, R90 ;  /* 0x0000005a020e7220 */ /* 0x040fe20000410000 */
[C---:B------:R-:W-:Y:S01]  /*b840*/  FMUL.FTZ R15, R2.reuse, R91 ;  /* 0x0000005b020f7220 */ /* 0x040fe20000410000 */
[C---:B------:R-:W-:Y:S01]  /*b850*/  FMUL.FTZ R53, R3.reuse, R53 ;  /* 0x0000003503357220 */ /* 0x040fe20000410000 */
[----:B------:R-:W2:Y:S01]  /*b860*/  LDSM.16.MT88.4 R88, [R148+0x8000] ;  /* 0x008000009458783b */ /* 0x000ea20000004200 */
[C---:B------:R-:W-:Y:S01]  /*b870*/  FMUL.FTZ R58, R2.reuse, R58 ;  /* 0x0000003a023a7220 */ /* 0x040fe20000410000 */
[C---:B------:R-:W-:Y:S01]  /*b880*/  FMUL.FTZ R59, R2.reuse, R59 ;  /* 0x0000003b023b7220 */ /* 0x040fe20000410000 */
[C---:B------:R-:W-:Y:S01]  /*b890*/  FMUL.FTZ R56, R3.reuse, R56 ;  /* 0x0000003803387220 */ /* 0x040fe20000410000 */
[C---:B------:R-:W-:Y:S01]  /*b8a0*/  FMUL.FTZ R57, R3.reuse, R57 ;  /* 0x0000003903397220 */ /* 0x040fe20000410000 */
[C---:B------:R-:W-:Y:S01]  /*b8b0*/  HMMA.16816.F32.BF16 R12, R96.reuse, R20, R12 ;  /* 0x00000014600c723c */ /* 0x040fe2000004180c */
[----:B------:R-:W3:Y:S02]  /*b8c0*/  MUFU.EX2 R130, R130 ;  /* 0x0000008200827308 */ /* 0x000ee40000000800 */
[----:B-1----:R-:W-:Y:S01]  /*b8d0*/  LDSM.16.MT88.4 R108, [R148+0x9800] ;  /* 0x00980000946c783b */ /* 0x002fe20000004200 */
[C---:B------:R-:W-:Y:S01]  /*b8e0*/  FMUL.FTZ R20, R3.reuse, R80 ;  /* 0x0000005003147220 */ /* 0x040fe20000410000 */
[C---:B------:R-:W-:Y:S01]  /*b8f0*/  FMUL.FTZ R21, R3.reuse, R81 ;  /* 0x0000005103157220 */ /* 0x040fe20000410000 */
[----:B------:R-:W-:Y:S01]  /*b900*/  FFMA.FTZ R125, R2, R179, R125 ;  /* 0x000000b3027d7223 */ /* 0x000fe2000001007d */
[----:B------:R-:W-:Y:S01]  /*b910*/  ISETP.NE.AND P0, PT, R176, RZ, PT ;  /* 0x000000ffb000720c */ /* 0x000fe20003f05270 */
[C---:B------:R-:W-:Y:S03]  /*b920*/  HMMA.16816.F32.BF16 R16, R96.reuse, R22, R16 ;  /* 0x000000166010723c */ /* 0x040fe60000041810 */
[----:B------:R-:W-:Y:S01]  /*b930*/  MUFU.EX2 R129, R129 ;  /* 0x0000008100817308 */ /* 0x000fe20000000800 */
[C---:B------:R-:W-:Y:S01]  /*b940*/  FMUL.FTZ R22, R2.reuse, R82 ;  /* 0x0000005202167220 */ /* 0x040fe20000410000 */
[----:B------:R-:W-:Y:S01]  /*b950*/  FMUL.FTZ R23, R2, R83 ;  /* 0x0000005302177220 */ /* 0x000fe20000410000 */
[C---:B------:R-:W-:Y:S01]  /*b960*/  FFMA.FTZ R128, R3.reuse, R178, R128 ;  /* 0x000000b203807223 */ /* 0x040fe20000010080 */
[----:B------:R-:W1:Y:S01]  /*b970*/  LDSM.16.MT88.4 R80, [R154+0xa000] ;  /* 0x00a000009a50783b */ /* 0x000e620000004200 */
[----:B------:R-:W-:Y:S05]  /*b980*/  FADD.FTZ R124, R124, R125 ;  /* 0x0000007d7c7c7221 */ /* 0x000fea0000010000 */
        /* <DEDUP_REMOVED lines=11> */
[----:B------:R-:W-:Y:S01]  /*ba40*/  FADD.FTZ R120, R120, R121 ;  /* 0x0000007978787221 */ /* 0x000fe20000010000 */
[----:B------:R-:W4:Y:S02]  /*ba50*/  LDSM.16.MT88.4 R72, [R150+0xa000] ;  /* 0x00a000009648783b */ /* 0x000f240000004200 */
[----:B------:R-:W5:Y:S01]  /*ba60*/  MUFU.EX2 R134, R134 ;  /* 0x0000008600867308 */ /* 0x000f620000000800 */
[----:B------:R-:W-:Y:S01]  /*ba70*/  FADD.FTZ R122, R122, R123 ;  /* 0x0000007b7a7a7221 */ /* 0x000fe20000010000 */
[----:B------:R-:W-:Y:S01]  /*ba80*/  MOV R3, R100 ;  /* 0x0000006400037202 */ /* 0x000fe20000000f00 */
[C---:B--2---:R-:W-:Y:S03]  /*ba90*/  HMMA.16816.F32.BF16 R28, R96.reuse, R88, R28 ;  /* 0x00000058601c723c */ /* 0x044fe6000004181c */
[----:B------:R-:W-:Y:S04]  /*baa0*/  MOV R2, R101 ;  /* 0x0000006500027202 */ /* 0x000fe80000000f00 */
[----:B------:R-:W-:Y:S01]  /*bab0*/  MUFU.EX2 R133, R133 ;  /* 0x0000008500857308 */ /* 0x000fe20000000800 */
[C---:B------:R-:W-:Y:S01]  /*bac0*/  HMMA.16816.F32.BF16 R32, R96.reuse, R90, R32 ;  /* 0x0000005a6020723c */ /* 0x040fe20000041820 */
[----:B------:R-:W-:Y:S08]  /*bad0*/  LDSM.16.MT88.4 R88, [R148+0x8800] ;  /* 0x008800009458783b */ /* 0x000ff00000004200 */
[----:B------:R-:W2:Y:S01]  /*bae0*/  MUFU.EX2 R136, R136 ;  /* 0x0000008800887308 */ /* 0x000ea20000000800 */
        /* <DEDUP_REMOVED lines=12> */
[----:B---3--:R-:W-:Y:S01]  /*bbb0*/  F2FP.BF16.F32.PACK_AB R69, R130, R127 ;  /* 0x0000007f8245723e */ /* 0x008fe200000010ff */
[----:B------:R-:W-:Y:S01]  /*bbc0*/  FADD.FTZ R127, R127, R120 ;  /* 0x000000787f7f7221 */ /* 0x000fe20000010000 */
[----:B-----5:R-:W-:Y:S01]  /*bbd0*/  F2FP.BF16.F32.PACK_AB R68, R134, R131 ;  /* 0x000000838644723e */ /* 0x020fe200000010ff */
[----:B------:R-:W-:Y:S01]  /*bbe0*/  FADD.FTZ R131, R131, R122 ;  /* 0x0000007a83837221 */ /* 0x000fe20000010000 */
[C---:B------:R-:W-:Y:S05]  /*bbf0*/  HMMA.16816.F32.BF16 R56, R96.reuse, R70, R56 ;  /* 0x000000466038723c */ /* 0x040fea0000041838 */
[----:B------:R-:W-:Y:S01]  /*bc00*/  MUFU.EX2 R142, R142 ;  /* 0x0000008e008e7308 */ /* 0x000fe20000000800 */
[----:B------:R-:W-:Y:S01]  /*bc10*/  F2FP.BF16.F32.PACK_AB R71, R132, R129 ;  /* 0x000000818447723e */ /* 0x000fe200000010ff */
[----:B------:R-:W-:Y:S01]  /*bc20*/  FADD.FTZ R130, R130, R127 ;  /* 0x0000007f82827221 */ /* 0x000fe20000010000 */
[----:B--2---:R-:W-:Y:S01]  /*bc30*/  F2FP.BF16.F32.PACK_AB R70, R136, R133 ;  /* 0x000000858846723e */ /* 0x004fe200000010ff */
[----:B------:R-:W-:Y:S02]  /*bc40*/  FADD.FTZ R134, R134, R131 ;  /* 0x0000008386867221 */ /* 0x000fe40000010000 */
[----:B------:R-:W-:Y:S04]  /*bc50*/  FADD.FTZ R129, R129, R130 ;  /* 0x0000008281817221 */ /* 0x000fe80000010000 */
[----:B------:R-:W-:Y:S01]  /*bc60*/  MUFU.EX2 R141, R141 ;  /* 0x0000008d008d7308 */ /* 0x000fe20000000800 */
[----:B------:R-:W-:Y:S01]  /*bc70*/  FADD.FTZ R133, R133, R134 ;  /* 0x0000008685857221 */ /* 0x000fe20000010000 */
[----:B------:R-:W-:Y:S03]  /*bc80*/  FADD.FTZ R132, R132, R129 ;  /* 0x0000008184847221 */ /* 0x000fe60000010000 */
[----:B------:R-:W-:Y:S05]  /*bc90*/  FADD.FTZ R136, R136, R133 ;  /* 0x0000008588887221 */ /* 0x000fea0000010000 */
[----:B------:R-:W-:Y:S01]  /*bca0*/  MUFU.EX2 R144, R144 ;  /* 0x0000009000907308 */ /* 0x000fe20000000800 */
[C---:B-1----:R-:W-:Y:S09]  /*bcb0*/  HMMA.16816.F32.BF16 R60, R96.reuse, R72, R60 ;  /* 0x00000048603c723c */ /* 0x042ff2000004183c */
[----:B------:R-:W-:Y:S01]  /*bcc0*/  MUFU.EX2 R143, R143 ;  /* 0x0000008f008f7308 */ /* 0x000fe20000000800 */
[----:B------:R-:W-:Y:S01]  /*bcd0*/  HMMA.16816.F32.BF16 R64, R96, R74, R64 ;  /* 0x0000004a6040723c */ /* 0x000fe20000041840 */
[----:B------:R-:W1:Y:S08]  /*bce0*/  LDSM.16.MT88.4 R72, [R154+0xa800] ;  /* 0x00a800009a48783b */ /* 0x000e700000004200 */
[----:B------:R-:W2:Y:S01]  /*bcf0*/  MUFU.EX2 R146, R146 ;  /* 0x0000009200927308 */ /* 0x000ea20000000800 */
[C---:B------:R-:W-:Y:S09]  /*bd00*/  HMMA.16816.F32.BF16 R4, R68.reuse, R76, R4 ;  /* 0x0000004c4404723c */ /* 0x040ff20000041804 */
[----:B------:R-:W3:Y:S01]  /*bd10*/  MUFU.EX2 R103, R103 ;  /* 0x0000006700677308 */ /* 0x000ee20000000800 */
[C---:B------:R-:W-:Y:S01]  /*bd20*/  HMMA.16816.F32.BF16 R8, R68.reuse, R78, R8 ;  /* 0x0000004e4408723c */ /* 0x040fe20000041808 */
[----:B------:R-:W4:Y:S08]  /*bd30*/  LDSM.16.MT88.4 R76, [R150+0xa800] ;  /* 0x00a80000964c783b */ /* 0x000f300000004200 */
[----:B------:R-:W-:Y:S01]  /*bd40*/  MUFU.EX2 R145, R145 ;  /* 0x0000009100917308 */ /* 0x000fe20000000800 */
[----:B--2---:R-:W-:Y:S01]  /*bd50*/  F2FP.BF16.F32.PACK_AB R105, R146, R143 ;  /* 0x0000008f9269723e */ /* 0x004fe200000010ff */
[C---:B------:R-:W-:Y:S08]  /*bd60*/  HMMA.16816.F32.BF16 R12, R68.reuse, R80, R12 ;  /* 0x00000050440c723c */ /* 0x040ff0000004180c */
[----:B------:R-:W2:Y:S01]  /*bd70*/  MUFU.EX2 R180, R180 ;  /* 0x000000b400b47308 */ /* 0x000ea20000000800 */
[----:B---3--:R-:W-:Y:S01]  /*bd80*/  F2FP.BF16.F32.PACK_AB R107, R102, R103 ;  /* 0x00000067666b723e */ /* 0x008fe200000010ff */
[C---:B------:R-:W-:Y:S01]  /*bd90*/  HMMA.16816.F32.BF16 R16, R68.reuse, R82, R16 ;  /* 0x000000524410723c */ /* 0x040fe20000041810 */
[----:B------:R-:W3:Y:S07]  /*bda0*/  LDSM.16.MT88.4 R80, [R149+0xa800] ;  /* 0x00a800009550783b */ /* 0x000eee0000004200 */
[----:B------:R-:W-:Y:S01]  /*bdb0*/  MUFU.EX2 R147, R147 ;  /* 0x0000009300937308 */ /* 0x000fe20000000800 */
[C---:B------:R-:W-:Y:S09]  /*bdc0*/  HMMA.16816.F32.BF16 R20, R68.reuse, R84, R20 ;  /* 0x000000544414723c */ /* 0x040ff20000041814 */
[----:B------:R-:W5:Y:S01]  /*bdd0*/  MUFU.EX2 R182, R182 ;  /* 0x000000b600b67308 */ /* 0x000f620000000800 */
[----:B--2---:R-:W-:Y:S01]  /*bde0*/  F2FP.BF16.F32.PACK_AB R104, R180, R145 ;  /* 0x00000091b468723e */ /* 0x004fe200000010ff */
[C---:B------:R-:W-:Y:S01]  /*bdf0*/  HMMA.16816.F32.BF16 R24, R68.reuse, R86, R24 ;  /* 0x000000564418723c */ /* 0x040fe20000041818 */
[----:B------:R-:W2:Y:S07]  /*be00*/  LDSM.16.MT88.4 R84, [R148+0xa800] ;  /* 0x00a800009454783b */ /* 0x000eae0000004200 */
[C---:B------:R-:W-:Y:S03]  /*be10*/  HMMA.16816.F32.BF16 R28, R68.reuse, R88, R28 ;  /* 0x00000058441c723c */ /* 0x040fe6000004181c */
[----:B-----5:R-:W-:Y:S05]  /*be20*/  F2FP.BF16.F32.PACK_AB R106, R182, R147 ;  /* 0x00000093b66a723e */ /* 0x020fea00000010ff */
        /* <DEDUP_REMOVED lines=11> */
[C---:B--2---:R-:W-:Y:S08]  /*bee0*/  HMMA.16816.F32.BF16 R60, R68.reuse, R84, R60 ;  /* 0x00000054443c723c */ /* 0x044ff0000004183c */
[----:B------:R-:W-:Y:S01]  /*bef0*/  HMMA.16816.F32.BF16 R64, R68, R86, R64 ;  /* 0x000000564440723c */ /* 0x000fe20000041840 */
[----:B------:R-:W-:Y:S02]  /*bf00*/  LDSM.16.MT88.4 R84, [R150+0x9800] ;  /* 0x009800009654783b */ /* 0x000fe40000004200 */
[----:B------:R-:W-:Y:S01]  /*bf10*/  F2FP.BF16.F32.PACK_AB R69, R138, R135 ;  /* 0x000000878a45723e */ /* 0x000fe200000010ff */
[----:B------:R-:W-:Y:S01]  /*bf20*/  FADD.FTZ R135, R135, R132 ;  /* 0x0000008487877221 */ /* 0x000fe20000010000 */
[----:B------:R-:W-:Y:S02]  /*bf30*/  F2FP.BF16.F32.PACK_AB R71, R140, R139 ;  /* 0x0000008b8c47723e */ /* 0x000fe400000010ff */
[----:B------:R-:W-:Y:S01]  /*bf40*/  F2FP.BF16.F32.PACK_AB R68, R142, R137 ;  /* 0x000000898e44723e */ /* 0x000fe200000010ff */
[----:B------:R-:W-:Y:S01]  /*bf50*/  FADD.FTZ R137, R137, R136 ;  /* 0x0000008889897221 */ /* 0x000fe20000010000 */
[----:B------:R-:W-:Y:S01]  /*bf60*/  F2FP.BF16.F32.PACK_AB R70, R144, R141 ;  /* 0x0000008d9046723e */ /* 0x000fe200000010ff */
[----:B------:R-:W-:Y:S02]  /*bf70*/  FADD.FTZ R138, R138, R135 ;  /* 0x000000878a8a7221 */ /* 0x000fe40000010000 */
[----:B------:R-:W-:Y:S02]  /*bf80*/  FADD.FTZ R142, R142, R137 ;  /* 0x000000898e8e7221 */ /* 0x000fe40000010000 */
[----:B------:R-:W-:Y:S02]  /*bf90*/  FADD.FTZ R139, R139, R138 ;  /* 0x0000008a8b8b7221 */ /* 0x000fe40000010000 */
        /* <DEDUP_REMOVED lines=14> */
[----:B------:R-:W2:Y:S02]  /*c080*/  LDSM.16.MT88.4 R76, [R149+0xb000] ;  /* 0x00b00000954c783b */ /* 0x000ea40000004200 */
[----:B------:R-:W-:Y:S01]  /*c090*/  FADD.FTZ R179, R102, R103 ;  /* 0x0000006766b37221 */ /* 0x000fe20000010000 */
[----:B------:R-:W-:Y:S04]  /*c0a0*/  FADD.FTZ R178, R182, R147 ;  /* 0x00000093b6b27221 */ /* 0x000fe80000010000 */
[C---:B------:R-:W-:Y:S08]  /*c0b0*/  HMMA.16816.F32.BF16 R20, R68.reuse, R88, R20 ;  /* 0x000000584414723c */ /* 0x040ff00000041814 */
[C---:B------:R-:W-:Y:S08]  /*c0c0*/  HMMA.16816.F32.BF16 R24, R68.reuse, R90, R24 ;  /* 0x0000005a4418723c */ /* 0x040ff00000041818 */
        /* <DEDUP_REMOVED lines=10> */
[C---:B------:R-:W-:Y:S08]  /*c170*/  HMMA.16816.F32.BF16 R56, R68.reuse, R78, R56 ;  /* 0x0000004e4438723c */ /* 0x040ff00000041838 */
[C---:B---3--:R-:W-:Y:S08]  /*c180*/  HMMA.16816.F32.BF16 R60, R68.reuse, R80, R60 ;  /* 0x00000050443c723c */ /* 0x048ff0000004183c */
[----:B------:R-:W-:Y:S08]  /*c190*/  HMMA.16816.F32.BF16 R64, R68, R82, R64 ;  /* 0x000000524440723c */ /* 0x000ff00000041840 */
[C---:B------:R-:W-:Y:S01]  /*c1a0*/  HMMA.16816.F32.BF16 R96, R104.reuse, R92, R4 ;  /* 0x0000005c6860723c */ /* 0x040fe20000041804 */
[----:B------:R-:W2:Y:S07]  /*c1b0*/  LDSM.16.MT88.4 R4, [R149+0xb800] ;  /* 0x00b800009504783b */ /* 0x000eae0000004200 */
[C---:B------:R-:W-:Y:S01]  /*c1c0*/  HMMA.16816.F32.BF16 R92, R104.reuse, R94, R8 ;  /* 0x0000005e685c723c */ /* 0x040fe20000041808 */
[----:B------:R-:W3:Y:S07]  /*c1d0*/  LDSM.16.MT88.4 R8, [R148+0xb800] ;  /* 0x00b800009408783b */ /* 0x000eee0000004200 */
        /* <DEDUP_REMOVED lines=16> */
.L_x_5744:
        /* <DEDUP_REMOVED lines=220> */
.L_x_5750:
[----:B------:R-:W-:Y:S05]  /*d0a0*/  BSYNC.RECONVERGENT B0 ;  /* 0x0000000000007941 */ /* 0x000fea0003800200 */
.L_x_5749:
        /* <DEDUP_REMOVED lines=32> */
.L_x_5752:
[----:B------:R-:W-:Y:S05]  /*d2b0*/  BSYNC.RECONVERGENT B0 ;  /* 0x0000000000007941 */ /* 0x000fea0003800200 */
.L_x_5751:
        /* <DEDUP_REMOVED lines=20> */
.L_x_5754:
[----:B------:R-:W-:Y:S05]  /*d400*/  BSYNC.RECONVERGENT B0 ;  /* 0x0000000000007941 */ /* 0x000fea0003800200 */
.L_x_5753:
        /* <DEDUP_REMOVED lines=20> */
.L_x_5756:
[----:B------:R-:W-:Y:S05]  /*d550*/  BSYNC.RECONVERGENT B0 ;  /* 0x0000000000007941 */ /* 0x000fea0003800200 */
.L_x_5755:
        /* <DEDUP_REMOVED lines=20> */
.L_x_5757:
        /* <DEDUP_REMOVED lines=14> */
.L_x_7251:


//--------------------- .text._ZN5flash24flash_fwd_splitkv_kernelI23Flash_fwd_kernel_traitsILi128ELi64ELi64ELi4ELb0ELb0EN7cutlass10bfloat16_tE19Flash_kernel_traitsILi128ELi64ELi64ELi4ES3_EELb1ELb0ELb0ELb0ELb1ELb0ELb0ELb1EEEvNS_16Flash_fwd_paramsE --------------------------
	.section	.text._ZN5flash24flash_fwd_splitkv_kernelI23Flash_fwd_kernel_traitsILi128ELi64ELi64ELi4ELb0ELb0EN7cutlass10bfloat16_tE19Flash_kernel_traitsILi128ELi64ELi64ELi4ES3_EELb1ELb0ELb0ELb0ELb1ELb0ELb0ELb1EEEvNS_16Flash_fwd_paramsE,"ax",@progbits
	.align	128
        .global         _ZN5flash24flash_fwd_splitkv_kernelI23Flash_fwd_kernel_traitsILi128ELi64ELi64ELi4ELb0ELb0EN7cutlass10bfloat16_tE19Flash_kernel_traitsILi128ELi64ELi64ELi4ES3_EELb1ELb0ELb0ELb0ELb1ELb0ELb0ELb1EEEvNS_16Flash_fwd_paramsE
        .type           _ZN5flash24flash_fwd_splitkv_kernelI23Flash_fwd_kernel_traitsILi128ELi64ELi64ELi4ELb0ELb0EN7cutlass10bfloat16_tE19Flash_kernel_traitsILi128ELi64ELi64ELi4ES3_EELb1ELb0ELb0ELb0ELb1ELb0ELb0ELb1EEEvNS_16Flash_fwd_paramsE,@function
        .size           _ZN5flash24flash_fwd_splitkv_kernelI23Flash_fwd_kernel_traitsILi128ELi64ELi64ELi4ELb0ELb0EN7cutlass10bfloat16_tE19Flash_kernel_traitsILi128ELi64ELi64ELi4ES3_EELb1ELb0ELb0ELb0ELb1ELb0ELb0ELb1EEEvNS_16Flash_fwd_paramsE,(.L_x_7252 - _ZN5flash24flash_fwd_splitkv_kernelI23Flash_fwd_kernel_traitsILi128ELi64ELi64ELi4ELb0ELb0EN7cutlass10bfloat16_tE19Flash_kernel_traitsILi128ELi64ELi64ELi4ES3_EELb1ELb0ELb0ELb0ELb1ELb0ELb0ELb1EEEvNS_16Flash_fwd_paramsE)
        .other          _ZN5flash24flash_fwd_splitkv_kernelI23Flash_fwd_kernel_traitsILi128ELi64ELi64ELi4ELb0ELb0EN7cutlass10bfloat16_tE19Flash_kernel_traitsILi128ELi64ELi64ELi4ES3_EELb1ELb0ELb0ELb0ELb1ELb0ELb0ELb1EEEvNS_16Flash_fwd_paramsE,@"STO_CUDA_ENTRY STV_DEFAULT"
_ZN5flash24flash_fwd_splitkv_kernelI23Flash_fwd_kernel_traitsILi128ELi64ELi64ELi4ELb0ELb0EN7cutlass10bfloat16_tE19Flash_kernel_traitsILi128ELi64ELi64ELi4ES3_EELb1ELb0ELb0ELb0ELb1ELb0ELb0ELb1EEEvNS_16Flash_fwd_paramsE:
.text._ZN5flash24flash_fwd_splitkv_kernelI23Flash_fwd_kernel_traitsILi128ELi64ELi64ELi4ELb0ELb0EN7cutlass10bfloat16_tE19Flash_kernel_traitsILi128ELi64ELi64ELi4ES3_EELb1ELb0ELb0ELb0ELb1ELb0ELb0ELb1EEEvNS_16Flash_fwd_paramsE:
[----:B------:R-:W-:Y:S08]  /*0000*/  LDC R1, c[0x0][0x37c] ;  /* 0x0000df00ff017b82 */ /* 0x000ff00000000800 */
[----:B------:R-:W1:Y:S01]  /*0010*/  LDC.64 R4, c[0x0][0x460] ;  /* 0x00011800ff047b82 */ /* 0x000e620000000a00 */
[----:B------:R-:W2:Y:S01]  /*0020*/  S2R R155, SR_CTAID.Y ;  /* 0x00000000009b7919 */ /* 0x000ea20000002600 */
[----:B------:R-:W3:Y:S01]  /*0030*/  LDCU.64 UR4, c[0x0][0x470] ;  /* 0x00008e00ff0477ac */ /* 0x000ee20008000a00 */
[----:B------:R-:W-:Y:S01]  /*0040*/  IMAD.MOV.U32 R152, RZ, RZ, -0x1 ;  /* 0xffffffffff987424 */ /* 0x000fe200078e00ff */
[----:B------:R-:W4:Y:S04]  /*0050*/  LDCU.64 UR6, c[0x0][0x358] ;  /* 0x00006b00ff0677ac */ /* 0x000f280008000a00 */
[----:B------:R-:W3:Y:S08]  /*0060*/  LDC.64 R2, c[0x0][0x478] ;  /* 0x00011e00ff027b82 */ /* 0x000ef00000000a00 */
[----:B------:R-:W4:Y:S01]  /*0070*/  LDC.64 R6, c[0x0][0x460] ;  /* 0x00011800ff067b82 */ /* 0x000f220000000a00 */
[----:B-1----:R-:W-:-:S02]  /*0080*/  ISETP.NE.U32.AND P1, PT, R4, RZ, PT ;  /* 0x000000ff0400720c */ /* 0x002fc40003f25070 */
[----:B------:R-:W-:Y:S02]  /*0090*/  ISETP.NE.U32.AND P0, PT, R4, RZ, PT ;  /* 0x000000ff0400720c */ /* 0x000fe40003f05070 */
[C---:B------:R-:W-:Y:S02]  /*00a0*/  ISETP.NE.AND.EX P2, PT, R5.reuse, RZ, PT, P1 ;  /* 0x000000ff0500720c */ /* 0x040fe40003f45310 */
[----:B------:R-:W-:Y:S02]  /*00b0*/  ISETP.NE.AND.EX P3, PT, R5, RZ, PT, P0 ;  /* 0x000000ff0500720c */ /* 0x000fe40003f65300 */
[----:B---3--:R-:W-:Y:S01]  /*00c0*/  ISETP.NE.U32.AND P0, PT, R2, RZ, PT ;  /* 0x000000ff0200720c */ /* 0x008fe20003f05070 */
[----:B--2---:R-:W-:Y:S01]  /*00d0*/  IMAD.SHL.U32 R9, R155, 0x4, RZ ;  /* 0x000000049b097824 */ /* 0x004fe200078e00ff */
[----:B------:R-:W-:Y:S01]  /*00e0*/  SHF.R.U32.HI R8, RZ, 0x1e, R155 ;  /* 0x0000001eff087819 */ /* 0x000fe2000001169b */
[----:B------:R-:W-:Y:S01]  /*00f0*/  IMAD.MOV.U32 R0, RZ, RZ, RZ ;  /* 0x000000ffff007224 */ /* 0x000fe200078e00ff */
[----:B------:R-:W-:Y:S01]  /*0100*/  ISETP.NE.AND.EX P1, PT, R3, RZ, PT, P0 ;  /* 0x000000ff0300720c */ /* 0x000fe20003f25300 */
[----:B------:R-:W1:Y:S01]  /*0110*/  LDC.64 R4, c[0x0][0x468] ;  /* 0x00011a00ff047b82 */ /* 0x000e620000000a00 */
[----:B------:R-:W-:Y:S01]  /*0120*/  ISETP.NE.U32.AND P0, PT, RZ, UR4, PT ;  /* 0x00000004ff007c0c */ /* 0x000fe2000bf05070 */
[----:B----4-:R-:W-:-:S03]  /*0130*/  IMAD.WIDE.U32 R6, R155, 0x4, R6 ;  /* 0x000000049b067825 */ /* 0x010fc600078e0006 */
[----:B------:R-:W-:Y:S02]  /*0140*/  ISETP.NE.AND.EX P5, PT, RZ, UR5, PT, P0 ;  /* 0x00000005ff007c0c */ /* 0x000fe4000bfa5300 */
[----:B------:R-:W2:Y:S01]  /*0150*/  @P2 LDG.E R152, desc[UR6][R6.64] ;  /* 0x0000000606982981 */ /* 0x000ea2000c1e1900 */
[----:B------:R-:W-:-:S03]  /*0160*/  IADD3 R128, P2, PT, R9, UR4, RZ ;  /* 0x0000000409807c10 */ /* 0x000fc6000ff5e0ff */
[----:B------:R3:W2:Y:S01]  /*0170*/  @P3 LDG.E R13, desc[UR6][R6.64+0x4] ;  /* 0x00000406060d3981 */ /* 0x0006a2000c1e1900 */
[----:B------:R-:W-:Y:S02]  /*0180*/  IADD3.X R129, PT, PT, R8, UR5, RZ, P2, !PT ;  /* 0x0000000508817c10 */ /* 0x000fe400097fe4ff */
[----:B------:R-:W-:-:S04]  /*0190*/  @P1 IADD3 R2, P0, PT, R9, R2, RZ ;  /* 0x0000000209021210 */ /* 0x000fc80007f1e0ff */
[----:B------:R4:W5:Y:S01]  /*01a0*/  @P5 LDG.E R0, desc[UR6][R128.64] ;  /* 0x0000000680005981 */ /* 0x000962000c1e1900 */
[----:B------:R-:W3:Y:S01]  /*01b0*/  LDCU.U8 UR4, c[0x0][0x532] ;  /* 0x0000a640ff0477ac */ /* 0x000ee20008000000 */
[----:B------:R-:W-:Y:S01]  /*01c0*/  @P1 IMAD.X R3, R8, 0x1, R3, P0 ;  /* 0x0000000108031824 */ /* 0x000fe200000e0603 */
[----:B-1----:R-:W-:Y:S01]  /*01d0*/  ISETP.EQ.U32.AND P0, PT, R4, RZ, PT ;  /* 0x000000ff0400720c */ /* 0x002fe20003f02070 */
[----:B------:R-:W1:Y:S01]  /*01e0*/  S2R R17, SR_CTAID.X ;  /* 0x0000000000117919 */ /* 0x000e620000002500 */
[----:B------:R-:W4:Y:S02]  /*01f0*/  @!P3 LDC R157, c[0x0][0x434] ;  /* 0x00010d00ff9dbb82 */ /* 0x000f240000000800 */
[----:B------:R1:W5:Y:S01]  /*0200*/  @P1 LDG.E R11, desc[UR6][R2.64] ;  /* 0x00000006020b1981 */ /* 0x000362000c1e1900 */
[----:B---3--:R-:W-:-:S05]  /*0210*/  ISETP.NE.AND P4, PT, RZ, UR4, PT ;  /* 0x00000004ff007c0c */ /* 0x008fca000bf85270 */
[----:B------:R-:W3:Y:S01]  /*0220*/  @!P1 LDC R6, c[0x0][0x43c] ;  /* 0x00010f00ff069b82 */ /* 0x000ee20000000800 */
[----:B------:R-:W-:Y:S02]  /*0230*/  ISETP.EQ.OR.EX P2, PT, R5, RZ, !P4, P0 ;  /* 0x000000ff0500720c */ /* 0x000fe40006742700 */
[----:B------:R-:W-:-:S05]  /*0240*/  IADD3 R14, P0, PT, R9, R4, RZ ;  /* 0x00000004090e7210 */ /* 0x000fca0007f1e0ff */
[----:B------:R-:W-:Y:S01]  /*0250*/  IMAD.X R15, R8, 0x1, R5, P0 ;  /* 0x00000001080f7824 */ /* 0x000fe200000e0605 */
[----:B------:R-:W-:-:S04]  /*0260*/  ISETP.NE.U32.AND P0, PT, R4, RZ, PT ;  /* 0x000000ff0400720c */ /* 0x000fc80003f05070 */
[----:B------:R-:W-:Y:S01]  /*0270*/  ISETP.NE.AND.EX P0, PT, R5, RZ, PT, P0 ;  /* 0x000000ff0500720c */ /* 0x000fe20003f05300 */
[----:B------:R-:W2:-:S12]  /*0280*/  @!P1 LDC.64 R2, c[0x0][0x488] ;  /* 0x00012200ff029b82 */ /* 0x000e980000000a00 */
[----:B------:R-:W2:Y:S01]  /*0290*/  @!P0 LDC R83, c[0x0][0x438] ;  /* 0x00010e00ff538b82 */ /* 0x000ea20000000800 */
[----:B------:R-:W-:Y:S02]  /*02a0*/  IMAD.MOV.U32 R7, RZ, RZ, -0x1 ;  /* 0xffffffffff077424 */ /* 0x000fe400078e00ff */
[----:B-1----:R-:W-:-:S04]  /*02b0*/  IMAD.SHL.U32 R154, R17, 0x40, RZ ;  /* 0x00000040119a7824 */ /* 0x002fc800078e00ff */
[----:B------:R1:W5:Y:S01]  /*02c0*/  @!P2 LDG.E R7, desc[UR6][R14.64] ;  /* 0x000000060e07a981 */ /* 0x000362000c1e1900 */
[----:B--2---:R-:W-:-:S05]  /*02d0*/  @P3 IMAD.IADD R157, R13, 0x1, -R152 ;  /* 0x000000010d9d3824 */ /* 0x004fca00078e0a98 */
[----:B----4-:R-:W-:Y:S01]  /*02e0*/  ISETP.GT.AND P2, PT, R157, R154, PT ;  /* 0x0000009a9d00720c */ /* 0x010fe20003f44270 */
[----:B-1-3--:R-:W-:-:S12]  /*02f0*/  @!P0 BRA `(.L_x_5758) ;  /* 0x00000000000c8947 */ /* 0x00afd80003800000 */
[----:B------:R-:W2:Y:S02]  /*0300*/  @P4 LDG.E R4, desc[UR6][R14.64+0x4] ;  /* 0x000004060e044981 */ /* 0x000ea4000c1e1900 */
[----:B--2--5:R-:W-:-:S06]  /*0310*/  @P4 IADD3 R83, PT, PT, R4, -R7, RZ ;  /* 0x8000000704534210 */ /* 0x024fcc0007ffe0ff */
[----:B------:R1:W5:Y:S02]  /*0320*/  @!P4 LDG.E R83, desc[UR6][R14.64] ;  /* 0x000000060e53c981 */ /* 0x000364000c1e1900 */
.L_x_5758:
        /* <DEDUP_REMOVED lines=69> */
.L_x_5761:
[----:B------:R-:W-:Y:S05]  /*0780*/  BSYNC.RECONVERGENT B0 ;  /* 0x0000000000007941 */ /* 0x000fea0003800200 */
.L_x_5760:
        /* <DEDUP_REMOVED lines=15> */
.L_x_5763:
[----:B------:R-:W-:Y:S05]  /*0880*/  BSYNC.RECONVERGENT B0 ;  /* 0x0000000000007941 */ /* 0x000fea0003800200 */
.L_x_5762:
        /* <DEDUP_REMOVED lines=15> */
.L_x_5765:
[----:B------:R-:W-:Y:S05]  /*0980*/  BSYNC.RECONVERGENT B0 ;  /* 0x0000000000007941 */ /* 0x000fea0003800200 */
.L_x_5764:
        /* <DEDUP_REMOVED lines=14> */
.L_x_5767:
[----:B------:R-:W-:Y:S05]  /*0a70*/  BSYNC.RECONVERGENT B0 ;  /* 0x0000000000007941 */ /* 0x000fea0003800200 */
.L_x_5766:
        /* <DEDUP_REMOVED lines=20> */
.L_x_5759:
        /* <DEDUP_REMOVED lines=11> */
.L_x_5768:
[----:B------:R-:W-:Y:S05]  /*0c70*/  BRA.U !UP0, `(.L_x_5769) ;  /* 0x0000000508987547 */ /* 0x000fea000b800000 */
[----:B------:R-:W1:Y:S01]  /*0c80*/  LDC R7, c[0x0][0x4f0] ;  /* 0x00013c00ff077b82 */ /* 0x000e620000000800 */
[----:B-----5:R-:W-:Y:S01]  /*0c90*/  LEA R6, R101, 0xffffffc0, 0x6 ;  /* 0xffffffc065067811 */ /* 0x020fe200078e30ff */
        /* <DEDUP_REMOVED lines=20> */
[----:B------:R-:W-:-:S04]  /*0de0*/  @!P0 IADD3 R5, PT, PT, R5, 0x1, RZ ;  /* 0x0000000105058810 */ /* 0x000fc80007ffe0ff */
[----:B------:R-:W-:Y:S01]  /*0df0*/  ISETP.GE.U32.AND P1, PT, R0, R3, PT ;  /* 0x000000030000720c */ /* 0x000fe20003f26070 */
[----:B--2---:R-:W-:Y:S01]  /*0e00*/  IMAD.WIDE.U32 R2, R155, UR4, RZ ;  /* 0x000000049b027c25 */ /* 0x004fe2000f8e00ff */
[----:B------:R-:W-:-:S03]  /*0e10*/  LOP3.LUT R0, R6, R7, RZ, 0x3c, !PT ;  /* 0x0000000706007212 */ /* 0x000fc600078e3cff */
[----:B------:R-:W-:Y:S01]  /*0e20*/  IMAD R159, R155, UR5, R3 ;  /* 0x000000059b9f7c24 */ /* 0x000fe2000f8e0203 */
[----:B------:R-:W-:Y:S01]  /*0e30*/  ISETP.GE.AND P2, PT, R0, RZ, PT ;  /* 0x000000ff0000720c */ /* 0x000fe20003f46270 */
[----:B------:R-:W1:Y:S01]  /*0e40*/  LDC R3, c[0x0][0x3e8] ;  /* 0x0000fa00ff037b82 */ /* 0x000e620000000800 */
[C---:B------:R-:W-:Y:S01]  /*0e50*/  LEA R158, P0, R2.reuse, UR12, 0x2 ;  /* 0x0000000c029e7c11 */ /* 0x040fe2000f8010ff */
[----:B------:R-:W2:Y:S03]  /*0e60*/  LDCU.64 UR4, c[0x0][0x3a8] ;  /* 0x00007500ff0477ac */ /* 0x000ea60008000a00 */
[----:B------:R-:W-:Y:S01]  /*0e70*/  LEA.HI.X R159, R2, UR13, R159, 0x2, P0 ;  /* 0x0000000d029f7c11 */ /* 0x000fe200080f149f */
[----:B------:R-:W-:-:S06]  /*0e80*/  @P1 VIADD R5, R5, 0x1 ;  /* 0x0000000105051836 */ /* 0x000fcc0000000000 */
[----:B------:R-:W-:Y:S02]  /*0e90*/  @!P2 IADD3 R5, PT, PT, -R5, RZ, RZ ;  /* 0x000000ff0505a210 */ /* 0x000fe40007ffe1ff */
[----:B------:R-:W-:-:S05]  /*0ea0*/  @!P3 LOP3.LUT R5, RZ, R7, RZ, 0x33, !PT ;  /* 0x00000007ff05b212 */ /* 0x000fca00078e33ff */
[----:B------:R-:W-:-:S05]  /*0eb0*/  IMAD.WIDE R14, R5, 0x4, R158 ;  /* 0x00000004050e7825 */ /* 0x000fca00078e029e */
[----:B------:R-:W3:Y:S01]  /*0ec0*/  LDG.E R8, desc[UR6][R14.64] ;  /* 0x000000060e087981 */ /* 0x000ee2000c1e1900 */
[----:B-1----:R-:W-:Y:S02]  /*0ed0*/  IABS R2, R3 ;  /* 0x0000000300027213 */ /* 0x002fe40000000000 */
[----:B------:R-:W-:Y:S02]  /*0ee0*/  IADD3 R5, PT, PT, -R5, RZ, RZ ;  /* 0x000000ff05057210 */ /* 0x000fe40007ffe1ff */
[----:B------:R-:W1:Y:S01]  /*0ef0*/  I2F.RP R9, R2 ;  /* 0x0000000200097306 */ /* 0x000e620000209400 */
[----:B------:R-:W-:Y:S02]  /*0f00*/  ISETP.NE.AND P2, PT, R3, RZ, PT ;  /* 0x000000ff0300720c */ /* 0x000fe40003f45270 */
[----:B------:R-:W-:Y:S01]  /*0f10*/  IMAD R6, R7, R5, R6 ;  /* 0x0000000507067224 */ /* 0x000fe200078e0206 */
[----:B----4-:R-:W-:-:S04]  /*0f20*/  MOV R5, UR15 ;  /* 0x0000000f00057c02 */ /* 0x010fc80008000f00 */
        /* <DEDUP_REMOVED lines=18> */
[----:B------:R-:W-:-:S04]  /*1050*/  LOP3.LUT R2, R12, R3, RZ, 0x3c, !PT ;  /* 0x000000030c027212 */ /* 0x000fc800078e3cff */
[----:B------:R-:W-:-:S07]  /*1060*/  ISETP.GE.AND P4, PT, R2, RZ, PT ;  /* 0x000000ff0200720c */ /* 0x000fce0003f86270 */
[----:B------:R-:W-:Y:S02]  /*1070*/  @P1 IADD3 R0, PT, PT, R0, 0x1, RZ ;  /* 0x0000000100001810 */ /* 0x000fe40007ffe0ff */
        /* <DEDUP_REMOVED lines=10> */
[----:B------:R-:W-:Y:S01]  /*1120*/  IMAD.IADD R15, R9, 0x1, R14 ;  /* 0x00000001090f7824 */ /* 0x000fe200078e020e */
[----:B------:R-:W-:Y:S01]  /*1130*/  MOV R18, R10 ;  /* 0x0000000a00127202 */ /* 0x000fe20000000f00 */
[----:B------:R-:W-:Y:S01]  /*1140*/  IMAD.MOV.U32 R9, RZ, RZ, R0 ;  /* 0x000000ffff097224 */ /* 0x000fe200078e0000 */
[----:B------:R-:W-:Y:S01]  /*1150*/  LOP3.LUT R10, RZ, R3, RZ, 0x33, !PT ;  /* 0x00000003ff0a7212 */ /* 0x000fe200078e33ff */
[----:B------:R-:W-:Y:S02]  /*1160*/  IMAD.MOV.U32 R14, RZ, RZ, R8 ;  /* 0x000000ffff0e7224 */ /* 0x000fe400078e0008 */
[-C--:B------:R-:W-:Y:S01]  /*1170*/  IMAD R8, R7, R4.reuse, RZ ;  /* 0x0000000407087224 */ /* 0x080fe200078e02ff */
[----:B------:R-:W-:Y:S01]  /*1180*/  @!P4 IADD3 R9, PT, PT, -R9, RZ, RZ ;  /* 0x000000ff0909c210 */ /* 0x000fe20007ffe1ff */
[----:B------:R-:W-:-:S03]  /*1190*/  IMAD.WIDE.U32 R18, R6, R4, R18 ;  /* 0x0000000406127225 */ /* 0x000fc600078e0012 */
[----:B------:R-:W-:Y:S01]  /*11a0*/  SEL R9, R10, R9, !P2 ;  /* 0x000000090a097207 */ /* 0x000fe20005000000 */
        /* <DEDUP_REMOVED lines=14> */
[C---:B------:R-:W-:Y:S02]  /*1290*/  IMAD R6, R9.reuse, UR11, R6 ;  /* 0x0000000b09067c24 */ /* 0x040fe4000f8e0206 */
[----:B------:R-:W-:-:S04]  /*12a0*/  IMAD.WIDE.U32 R14, R9, UR10, R14 ;  /* 0x0000000a090e7c25 */ /* 0x000fc8000f8e000e */
[----:B------:R-:W-:Y:S01]  /*12b0*/  IMAD.IADD R9, R19, 0x1, R8 ;  /* 0x0000000113097824 */ /* 0x000fe200078e0208 */
[----:B------:R-:W-:Y:S01]  /*12c0*/  IADD3 R8, PT, PT, R15, R6, RZ ;  /* 0x000000060f087210 */ /* 0x000fe20007ffe0ff */
[----:B------:R-:W-:Y:S06]  /*12d0*/  BRA `(.L_x_5770) ;  /* 0x0000000400707947 */ /* 0x000fec0003800000 */
.L_x_5769:
        /* <DEDUP_REMOVED lines=15> */
.L_x_5771:
[----:B------:R-:W2:Y:S01]  /*13d0*/  LDC.64 R4, c[0x0][0x3b8] ;  /* 0x0000ee00ff047b82 */ /* 0x000ea20000000a00 */
[----:B------:R-:W-:-:S05]  /*13e0*/  IADD3 R14, PT, PT, R0, R7, RZ ;  /* 0x00000007000e7210 */ /* 0x000fca0007ffe0ff */
[C---:B--2---:R-:W-:Y:S02]  /*13f0*/  IMAD R13, R14.reuse, R5, RZ ;  /* 0x000000050e0d7224 */ /* 0x044fe400078e02ff */
[----:B------:R-:W-:-:S05]  /*1400*/  IMAD.WIDE.U32 R14, R14, R4, RZ ;  /* 0x000000040e0e7225 */ /* 0x000fca00078e00ff */
[----:B------:R-:W-:Y:S02]  /*1410*/  IADD3 R13, PT, PT, R15, R13, RZ ;  /* 0x0000000d0f0d7210 */ /* 0x000fe40007ffe0ff */
.L_x_5772:
        /* <DEDUP_REMOVED lines=12> */
[----:B------:R-:W-:Y:S02]  /*14e0*/  IADD3 R15, PT, PT, R11, R7, RZ ;  /* 0x000000070b0f7210 */ /* 0x000fe40007ffe0ff */
[----:B------:R-:W-:Y:S01]  /*14f0*/  MOV R16, R10 ;  /* 0x0000000a00107202 */ /* 0x000fe20000000f00 */
[----:B------:R-:W-:Y:S06]  /*1500*/  BRA `(.L_x_5774) ;  /* 0x0000000000187947 */ /* 0x000fec0003800000 */
.L_x_5773:
[----:B-1----:R-:W1:Y:S01]  /*1510*/  LDC.64 R2, c[0x0][0x3c0] ;  /* 0x0000f000ff027b82 */ /* 0x002e620000000a00 */
[----:B------:R-:W-:-:S05]  /*1520*/  IADD3 R0, PT, PT, R0, R7, RZ ;  /* 0x0000000700007210 */ /* 0x000fca0007ffe0ff */
[C---:B-1----:R-:W-:Y:S02]  /*1530*/  IMAD R15, R0.reuse, R3, RZ ;  /* 0x00000003000f7224 */ /* 0x042fe400078e02ff */
[----:B-----5:R-:W-:-:S05]  /*1540*/  IMAD.WIDE.U32 R6, R0, R2, RZ ;  /* 0x0000000200067225 */ /* 0x020fca00078e00ff */
[----:B------:R-:W-:Y:S02]  /*1550*/  IADD3 R15, PT, PT, R7, R15, RZ ;  /* 0x0000000f070f7210 */ /* 0x000fe40007ffe0ff */
[----:B------:R-:W-:-:S07]  /*1560*/  MOV R16, R6 ;  /* 0x0000000600107202 */ /* 0x000fce0000000f00 */
.L_x_5774:
[----:B------:R-:W1:Y:S01]  /*1570*/  LDC R21, c[0x0][0x3e8] ;  /* 0x0000fa00ff157b82 */ /* 0x000e620000000800 */
[----:B------:R-:W-:Y:S01]  /*1580*/  MOV R8, RZ ;  /* 0x000000ff00087202 */ /* 0x000fe20000000f00 */
[----:B------:R-:W-:Y:S01]  /*1590*/  IMAD.MOV.U32 R23, RZ, RZ, R15 ;  /* 0x000000ffff177224 */ /* 0x000fe200078e000f */
[----:B------:R-:W-:Y:S02]  /*15a0*/  LEA R11, R101, 0xffffffc0, 0x6 ;  /* 0xffffffc0650b7811 */ /* 0x000fe400078e30ff */
[----:B------:R-:W-:Y:S02]  /*15b0*/  CS2R R158, SRZ ;  /* 0x00000000009e7805 */ /* 0x000fe4000001ff00 */
[----:B------:R-:W-:Y:S02]  /*15c0*/  MOV R22, R16 ;  /* 0x0000001000167202 */ /* 0x000fe40000000f00 */
[----:B------:R-:W-:-:S03]  /*15d0*/  MOV R20, R14 ;  /* 0x0000000e00147202 */ /* 0x000fc60000000f00 */
[----:B------:R-:W-:-:S03]  /*15e0*/  IMAD.WIDE.U32 R22, R11, R2, R22 ;  /* 0x000000020b167225 */ /* 0x000fc600078e0016 */
[----:B------:R-:W-:Y:S02]  /*15f0*/  MOV R18, R22 ;  /* 0x0000001600127202 */ /* 0x000fe40000000f00 */
[----:B-1----:R-:W-:Y:S02]  /*1600*/  IABS R6, R21 ;  /* 0x0000001500067213 */ /* 0x002fe40000000000 */
[----:B------:R-:W-:Y:S02]  /*1610*/  ISETP.NE.AND P2, PT, R21, RZ, PT ;  /* 0x000000ff1500720c */ /* 0x000fe40003f45270 */
[----:B------:R-:W1:Y:S08]  /*1620*/  I2F.RP R10, R6 ;  /* 0x00000006000a7306 */ /* 0x000e700000209400 */
[----:B-1----:R-:W1:Y:S02]  /*1630*/  MUFU.RCP R9, R10 ;  /* 0x0000000a00097308 */ /* 0x002e640000001000 */
[----:B-1----:R-:W-:-:S02]  /*1640*/  IADD3 R9, PT, PT, R9, 0xffffffe, RZ ;  /* 0x0ffffffe09097810 */ /* 0x002fc40007ffe0ff */
[----:B------:R-:W-:-:S04]  /*1650*/  LOP3.LUT R10, RZ, R21, RZ, 0x33, !PT ;  /* 0x00000015ff0a7212 */ /* 0x000fc800078e33ff */
        /* <DEDUP_REMOVED lines=14> */
[----:B------:R-:W-:Y:S01]  /*1740*/  LOP3.LUT R6, R12, R21, RZ, 0x3c, !PT ;  /* 0x000000150c067212 */ /* 0x000fe200078e3cff */
[----:B------:R-:W-:-:S03]  /*1750*/  IMAD.MOV.U32 R21, RZ, RZ, R13 ;  /* 0x000000ffff157224 */ /* 0x000fc600078e000d */
[----:B------:R-:W-:Y:S01]  /*1760*/  ISETP.GE.AND P4, PT, R6, RZ, PT ;  /* 0x000000ff0600720c */ /* 0x000fe20003f86270 */
[C---:B------:R-:W-:Y:S01]  /*1770*/  IMAD.WIDE.U32 R20, R11.reuse, R4, R20 ;  /* 0x000000040b147225 */ /* 0x040fe200078e0014 */
[----:B------:R-:W2:Y:S03]  /*1780*/  LDC.64 R6, c[0x0][0x3d0] ;  /* 0x0000f400ff067b82 */ /* 0x000ea60000000a00 */
[----:B------:R-:W-:Y:S02]  /*1790*/  IMAD R21, R11, R5, R21 ;  /* 0x000000050b157224 */ /* 0x000fe400078e0215 */
[----:B------:R-:W-:-:S05]  /*17a0*/  @P1 VIADD R0, R0, 0x1 ;  /* 0x0000000100001836 */ /* 0x000fca0000000000 */
[----:B------:R-:W-:-:S05]  /*17b0*/  MOV R19, R0 ;  /* 0x0000000000137202 */ /* 0x000fca0000000f00 */
[----:B------:R-:W-:-:S05]  /*17c0*/  @!P4 IMAD.MOV R19, RZ, RZ, -R19 ;  /* 0x000000ffff13c224 */ /* 0x000fca00078e0a13 */
[----:B------:R-:W-:Y:S01]  /*17d0*/  SEL R14, R10, R19, !P2 ;  /* 0x000000130a0e7207 */ /* 0x000fe20005000000 */
[----:B------:R-:W-:-:S03]  /*17e0*/  IMAD R19, R11, R3, R23 ;  /* 0x000000030b137224 */ /* 0x000fc600078e0217 */
        /* <DEDUP_REMOVED lines=8> */
[----:B------:R-:W-:Y:S01]  /*1870*/  IMAD.IADD R8, R19, 0x1, R9 ;  /* 0x0000000113087824 */ /* 0x000fe200078e0209 */
[----:B------:R-:W-:Y:S02]  /*1880*/  MOV R16, R20 ;  /* 0x0000001400107202 */ /* 0x000fe40000000f00 */
[----:B------:R-:W-:-:S07]  /*1890*/  IADD3 R9, PT, PT, R21, R7, RZ ;  /* 0x0000000715097210 */ /* 0x000fce0007ffe0ff */
.L_x_5770:
        /* <DEDUP_REMOVED lines=10> */
[----:B------:R-:W-:Y:S01]  /*1940*/  SHF.R.S32.HI R92, RZ, 0x1f, R83 ;  /* 0x0000001fff5c7819 */ /* 0x000fe20000011453 */
[----:B------:R-:W-:Y:S01]  /*1950*/  IMAD.MOV.U32 R125, RZ, RZ, RZ ;  /* 0x000000ffff7d7224 */ /* 0x000fe200078e00ff */
[----:B------:R-:W-:Y:S01]  /*1960*/  IADD3 R22, P1, PT, R20, R16, RZ ;  /* 0x0000001014167210 */ /* 0x000fe20007f3e0ff */
[----:B------:R-:W2:Y:S01]  /*1970*/  @!P0 LDC.64 R6, c[0x0][0x398] ;  /* 0x0000e600ff068b82 */ /* 0x000ea20000000a00 */
[----:B------:R-:W-:Y:S01]  /*1980*/  LEA.HI R92, R92, R83, RZ, 0x6 ;  /* 0x000000535c5c7211 */ /* 0x000fe200078f30ff */
[----:B------:R-:W-:Y:S01]  /*1990*/  IMAD.WIDE.U32 R16, R17, 0x40, R124 ;  /* 0x0000004011107825 */ /* 0x000fe200078e007c */
[----:B------:R-:W-:-:S02]  /*19a0*/  LOP3.LUT R86, R86, 0x1c, RZ, 0xc0, !PT ;  /* 0x0000001c56567812 */ /* 0x000fc400078ec0ff */
[----:B------:R-:W-:Y:S01]  /*19b0*/  SHF.R.S32.HI R92, RZ, 0x6, R92 ;  /* 0x00000006ff5c7819 */ /* 0x000fe2000001145c */
[----:B------:R-:W-:Y:S01]  /*19c0*/  IMAD.X R23, RZ, RZ, R9, P1 ;  /* 0x000000ffff177224 */ /* 0x000fe200008e0609 */
[----:B------:R-:W-:Y:S01]  /*19d0*/  SHF.L.U32 R72, R101, 0x6, RZ ;  /* 0x0000000665487819 */ /* 0x000fe200000006ff */
[----:B------:R-:W-:Y:S01]  /*19e0*/  IMAD.SHL.U32 R80, R153, 0x40, RZ ;  /* 0x0000004099507824 */ /* 0x000fe200078e00ff */
[----:B------:R-:W-:Y:S01]  /*19f0*/  SHF.R.U32.HI R75, RZ, 0x1, R153 ;  /* 0x00000001ff4b7819 */ /* 0x000fe20000011699 */
[----:B------:R-:W-:Y:S01]  /*1a00*/  IMAD.WIDE.U32 R22, R124, R4, R22 ;  /* 0x000000047c167225 */ /* 0x000fe200078e0016 */
[----:B------:R-:W-:Y:S02]  /*1a10*/  SHF.L.U64.HI R74, R4, 0x4, R5 ;  /* 0x00000004044a7819 */ /* 0x000fe40000010205 */
[----:B------:R-:W-:Y:S01]  /*1a20*/  LOP3.LUT R80, R80, 0x1c0, RZ, 0xc0, !PT ;  /* 0x000001c050507812 */ /* 0x000fe200078ec0ff */
[----:B------:R-:W-:Y:S01]  /*1a30*/  IMAD R97, R124, R5, R23 ;  /* 0x000000057c617224 */ /* 0x000fe200078e0217 */
[----:B------:R-:W-:Y:S01]  /*1a40*/  SHF.L.U64.HI R78, R2, 0x4, R3 ;  /* 0x00000004024e7819 */ /* 0x000fe20000010203 */
[----:B------:R-:W-:Y:S01]  /*1a50*/  IMAD.SHL.U32 R96, R22, 0x2, RZ ;  /* 0x0000000216607824 */ /* 0x000fe200078e00ff */
[----:B------:R-:W-:Y:S01]  /*1a60*/  LOP3.LUT R80, R80, 0x38, R91, 0xf8, !PT ;  /* 0x0000003850507812 */ /* 0x000fe200078ef85b */
[----:B------:R-:W-:Y:S01]  /*1a70*/  IMAD.SHL.U32 R73, R4, 0x10, RZ ;  /* 0x0000001004497824 */ /* 0x000fe200078e00ff */
[----:B------:R-:W-:Y:S01]  /*1a80*/  SHF.L.U64.HI R97, R22, 0x1, R97 ;  /* 0x0000000116617819 */ /* 0x000fe20000010261 */
[----:B------:R-:W-:Y:S01]  /*1a90*/  VIADD R57, R72, 0xffffffc0 ;  /* 0xffffffc048397836 */ /* 0x000fe20000000000 */
[----:B------:R-:W-:-:S02]  /*1aa0*/  SHF.L.U32 R77, R2, 0x4, RZ ;  /* 0x00000004024d7819 */ /* 0x000fc400000006ff */
[----:B------:R-:W-:Y:S01]  /*1ab0*/  LOP3.LUT R79, R80, 0x8, R75, 0x78, !PT ;  /* 0x00000008504f7812 */ /* 0x000fe200078e784b */
[----:B--2---:R-:W-:-:S04]  /*1ac0*/  @!P0 IMAD.WIDE.U32 R18, R155, R6, RZ ;  /* 0x000000069b128225 */ /* 0x004fc800078e00ff */
[----:B------:R-:W-:Y:S02]  /*1ad0*/  @!P0 IMAD R7, R155, R7, R19 ;  /* 0x000000079b078224 */ /* 0x000fe400078e0213 */
[----:B------:R-:W-:Y:S02]  /*1ae0*/  @!P0 IMAD.MOV.U32 R6, RZ, RZ, R18 ;  /* 0x000000ffff068224 */ /* 0x000fe400078e0012 */
[----:B-1----:R-:W-:-:S04]  /*1af0*/  @P0 IMAD.WIDE.U32 R18, R152, R126, RZ ;  /* 0x0000007e98120225 */ /* 0x002fc800078e00ff */
[----:B------:R-:W-:Y:S01]  /*1b00*/  @P0 IMAD R7, R152, R127, R19 ;  /* 0x0000007f98070224 */ /* 0x000fe200078e0213 */
[----:B------:R-:W-:Y:S02]  /*1b10*/  @P0 MOV R6, R18 ;  /* 0x0000001200060202 */ /* 0x000fe40000000f00 */
[C---:B------:R-:W-:Y:S02]  /*1b20*/  IADD3 R18, P0, PT, R20.reuse, R14, RZ ;  /* 0x0000000e14127210 */ /* 0x040fe40007f1e0ff */
[----:B------:R-:W-:Y:S02]  /*1b30*/  IADD3 R24, P3, PT, R20, R6, RZ ;  /* 0x0000000614187210 */ /* 0x000fe40007f7e0ff */
[----:B------:R-:W1:Y:S01]  /*1b40*/  LDC R6, c[0x0][0x450] ;  /* 0x00011400ff067b82 */ /* 0x000e620000000800 */
[----:B------:R-:W-:Y:S01]  /*1b50*/  IADD3.X R19, PT, PT, RZ, R8, RZ, P0, !PT ;  /* 0x00000008ff137210 */ /* 0x000fe200007fe4ff */
[----:B------:R-:W-:Y:S01]  /*1b60*/  IMAD R8, R17, R126, RZ ;  /* 0x0000007e11087224 */ /* 0x000fe200078e02ff */
[----:B----4-:R-:W-:Y:S01]  /*1b70*/  IADD3 R96, P0, PT, R96, UR8, RZ ;  /* 0x0000000860607c10 */ /* 0x010fe2000ff1e0ff */
[----:B------:R-:W-:-:S02]  /*1b80*/  IMAD.X R25, RZ, RZ, R7, P3 ;  /* 0x000000ffff197224 */ /* 0x000fc400018e0607 */
[----:B------:R-:W-:Y:S01]  /*1b90*/  IMAD.WIDE.U32 R18, R124, R2, R18 ;  /* 0x000000027c127225 */ /* 0x000fe200078e0012 */
[----:B------:R-:W-:Y:S02]  /*1ba0*/  IADD3.X R97, PT, PT, R97, UR9, RZ, P0, !PT ;  /* 0x0000000961617c10 */ /* 0x000fe400087fe4ff */
[----:B------:R-:W-:Y:S01]  /*1bb0*/  MOV R148, R96 ;  /* 0x0000006000947202 */ /* 0x000fe20000000f00 */
[----:B------:R-:W-:-:S04]  /*1bc0*/  IMAD.WIDE.U32 R14, R12, UR4, R24 ;  /* 0x000000040c0e7c25 */ /* 0x000fc8000f8e0018 */
[----:B------:R-:W-:Y:S01]  /*1bd0*/  IMAD R15, R12, UR5, R15 ;  /* 0x000000050c0f7c24 */ /* 0x000fe2000f8e020f */
[----:B------:R-:W2:Y:S01]  /*1be0*/  LDCU.64 UR4, c[0x0][0x390] ;  /* 0x00007200ff0477ac */ /* 0x000ea20008000a00 */
[----:B------:R-:W-:Y:S02]  /*1bf0*/  IMAD R93, R124, R3, R19 ;  /* 0x000000037c5d7224 */ /* 0x000fe400078e0213 */
[----:B------:R-:W-:Y:S02]  /*1c00*/  IMAD.SHL.U32 R94, R18, 0x2, RZ ;  /* 0x00000002125e7824 */ /* 0x000fe400078e00ff */
[----:B------:R-:W-:Y:S01]  /*1c10*/  IMAD R7, R16, R127, R8 ;  /* 0x0000007f10077224 */ /* 0x000fe200078e0208 */
[----:B------:R-:W-:Y:S01]  /*1c20*/  SHF.L.U64.HI R93, R18, 0x1, R93 ;  /* 0x00000001125d7819 */ /* 0x000fe2000001025d */
[----:B------:R-:W-:Y:S01]  /*1c30*/  IMAD.WIDE.U32 R126, R16, R126, R14 ;  /* 0x0000007e107e7225 */ /* 0x000fe200078e000e */
[----:B-1----:R-:W-:-:S03]  /*1c40*/  LEA.HI R81, R6, R6, RZ, 0x1 ;  /* 0x0000000606517211 */ /* 0x002fc600078f08ff */
[----:B------:R-:W-:Y:S01]  /*1c50*/  IMAD.MOV.U32 R149, RZ, RZ, R97 ;  /* 0x000000ffff957224 */ /* 0x000fe200078e0061 */
[----:B------:R-:W-:Y:S01]  /*1c60*/  SHF.R.S32.HI R81, RZ, 0x1, R81 ;  /* 0x00000001ff517819 */ /* 0x000fe20000011451 */
[----:B------:R-:W-:Y:S01]  /*1c70*/  IMAD.IADD R82, R127, 0x1, R7 ;  /* 0x000000017f527824 */ /* 0x000fe200078e0207 */
[----:B--2---:R-:W-:-:S03]  /*1c80*/  IADD3 R94, P0, PT, R94, UR4, RZ ;  /* 0x000000045e5e7c10 */ /* 0x004fc6000ff1e0ff */
[----:B------:R-:W-:Y:S01]  /*1c90*/  IMAD R87, R124, R81, R86 ;  /* 0x000000517c577224 */ /* 0x000fe200078e0256 */
[----:B------:R-:W-:-:S03]  /*1ca0*/  IADD3.X R93, PT, PT, R93, UR5, RZ, P0, !PT ;  /* 0x000000055d5d7c10 */ /* 0x000fc600087fe4ff */
[--C-:B------:R-:W-:Y:S01]  /*1cb0*/  IMAD.IADD R86, R86, 0x1, R87.reuse ;  /* 0x0000000156567824 */ /* 0x100fe200078e0257 */
[----:B------:R-:W-:Y:S01]  /*1cc0*/  ISETP.GE.AND P0, PT, R92, R101, PT ;  /* 0x000000655c00720c */ /* 0x000fe20003f06270 */
[----:B------:R-:W-:Y:S01]  /*1cd0*/  IMAD.MOV.U32 R150, RZ, RZ, R94 ;  /* 0x000000ffff967224 */ /* 0x000fe200078e005e */
[----:B------:R-:W-:Y:S02]  /*1ce0*/  SHF.R.S32.HI R85, RZ, 0x1f, R87 ;  /* 0x0000001fff557819 */ /* 0x000fe40000011457 */
[----:B------:R-:W-:Y:S02]  /*1cf0*/  SHF.R.S32.HI R84, RZ, 0x1f, R86 ;  /* 0x0000001fff547819 */ /* 0x000fe40000011456 */
[----:B------:R-:W-:-:S07]  /*1d00*/  MOV R151, R93 ;  /* 0x0000005d00977202 */ /* 0x000fce0000000f00 */
[----:B---3--:R-:W-:Y:S05]  /*1d10*/  @P0 BRA `(.L_x_5775) ;  /* 0x0000005800340947 */ /* 0x008fea0003800000 */
[----:B------:R-:W1:Y:S01]  /*1d20*/  LDC.64 R4, c[0x0][0x4a0] ;  /* 0x00012800ff047b82 */ /* 0x000e620000000a00 */
[----:B------:R-:W2:Y:S01]  /*1d30*/  LDCU.128 UR16, c[0x0][0x4b0] ;  /* 0x00009600ff1077ac */ /* 0x000ea20008000c00 */
[----:B------:R-:W-:Y:S01]  /*1d40*/  IMAD.MOV.U32 R21, RZ, RZ, RZ ;  /* 0x000000ffff157224 */ /* 0x000fe200078e00ff */
[--C-:B------:R-:W-:Y:S01]  /*1d50*/  SHF.R.S32.HI R17, RZ, 0x1f, R83.reuse ;  /* 0x0000001fff117819 */ /* 0x100fe20000011453 */
[----:B------:R-:W-:Y:S01]  /*1d60*/  @!P4 IMAD.MOV R0, RZ, RZ, -R0 ;  /* 0x000000ffff00c224 */ /* 0x000fe200078e0a00 */
[----:B------:R-:W3:Y:S01]  /*1d70*/  LDCU.128 UR12, c[0x0][0x4c0] ;  /* 0x00009800ff0c77ac */ /* 0x000ee20008000c00 */
[----:B-----5:R-:W-:Y:S01]  /*1d80*/  IMAD.IADD R58, R57, 0x1, R58 ;  /* 0x00000001393a7824 */ /* 0x020fe200078e023a */
[----:B------:R-:W-:Y:S01]  /*1d90*/  VIMNMX R92, PT, PT, RZ, R92, !PT ;  /* 0x0000005cff5c7248 */ /* 0x000fe20007fe0100 */
[----:B------:R-:W4:Y:S01]  /*1da0*/  LDC.64 R2, c[0x0][0x4a8] ;  /* 0x00012a00ff027b82 */ /* 0x000f220000000a00 */
[----:B------:R-:W-:Y:S01]  /*1db0*/  SEL R10, R10, R0, !P2 ;  /* 0x000000000a0a7207 */ /* 0x000fe20005000000 */
[----:B------:R-:W2:Y:S01]  /*1dc0*/  LDCU.128 UR8, c[0x0][0x490] ;  /* 0x00009200ff0877ac */ /* 0x000ea20008000c00 */
[----:B------:R-:W-:Y:S01]  /*1dd0*/  IMAD R58, R58, R81, RZ ;  /* 0x000000513a3a7224 */ /* 0x000fe200078e02ff */
[C---:B------:R-:W-:Y:S01]  /*1de0*/  IADD3 R90, PT, PT, R124.reuse, 0x10, RZ ;  /* 0x000000107c5a7810 */ /* 0x040fe20007ffe0ff */
[C---:B------:R-:W-:Y:S01]  /*1df0*/  IMAD.SHL.U32 R120, R81.reuse, 0x10, RZ ;  /* 0x0000001051787824 */ /* 0x040fe200078e00ff */
[----:B------:R-:W3:Y:S01]  /*1e00*/  LDCU.64 UR4, c[0x0][0x488] ;  /* 0x00009100ff0477ac */ /* 0x000ee20008000a00 */
[C---:B------:R-:W-:Y:S01]  /*1e10*/  IMAD R118, R81.reuse, 0x30, RZ ;  /* 0x0000003051767824 */ /* 0x040fe200078e02ff */
[----:B------:R-:W-:Y:S01]  /*1e20*/  IADD3 R88, PT, PT, R124, 0x30, RZ ;  /* 0x000000307c587810 */ /* 0x000fe20007ffe0ff */
[----:B------:R-:W-:Y:S01]  /*1e30*/  IMAD.SHL.U32 R116, R81, 0x20, RZ ;  /* 0x0000002051747824 */ /* 0x000fe200078e00ff */
[----:B------:R-:W-:Y:S01]  /*1e40*/  LOP3.LUT R19, R20, 0x40, RZ, 0xfc, !PT ;  /* 0x0000004014137812 */ /* 0x000fe200078efcff */
[----:B------:R-:W-:Y:S01]  /*1e50*/  VIADD R89, R124, 0x20 ;  /* 0x000000207c597836 */ /* 0x000fe20000000000 */
[----:B------:R-:W-:Y:S01]  /*1e60*/  MOV R114, R57 ;  /* 0x0000003900727202 */ /* 0x000fe20000000f00 */
[C---:B------:R-:W-:Y:S01]  /*1e70*/  IMAD R119, R101.reuse, -0x40, R83 ;  /* 0xffffffc065777824 */ /* 0x040fe200078e0253 */
        /* <DEDUP_REMOVED lines=11> */
[C---:B------:R-:W-:Y:S01]  /*1f30*/  IMAD.WIDE.U32 R8, R57.reuse, UR16, R6 ;  /* 0x0000001039087c25 */ /* 0x040fe2000f8e0006 */
[C---:B----4-:R-:W-:Y:S02]  /*1f40*/  SHF.L.U64.HI R108, R2.reuse, 0x4, R3 ;  /* 0x00000004026c7819 */ /* 0x050fe40000010203 */
[----:B------:R-:W-:Y:S01]  /*1f50*/  SHF.L.U32 R111, R2, 0x4, RZ ;  /* 0x00000004026f7819 */ /* 0x000fe200000006ff */
        /* <DEDUP_REMOVED lines=14> */
[----:B------:R-:W-:-:S02]  /*2040*/  UMOV UR19, URZ ;  /* 0x000000ff00137c82 */ /* 0x000fc40008000000 */
[C---:B------:R-:W-:Y:S02]  /*2050*/  IMAD.X R103, R5.reuse, 0x1, R84, P0 ;  /* 0x0000000105677824 */ /* 0x040fe400000e0654 */
[----:B------:R-:W-:Y:S02]  /*2060*/  IMAD.X R5, R5, 0x1, R85, P1 ;  /* 0x0000000105057824 */ /* 0x000fe400008e0655 */
[----:B------:R-:W-:Y:S01]  /*2070*/  IMAD R13, R57, R3, R13 ;  /* 0x00000003390d7224 */ /* 0x000fe200078e020d */
[----:B------:R-:W-:Y:S01]  /*2080*/  SHF.L.U64.HI R103, R102, 0x1, R103 ;  /* 0x0000000166677819 */ /* 0x000fe20000010267 */
[----:B------:R-:W-:Y:S01]  /*2090*/  IMAD R99, R17, UR16, RZ ;  /* 0x0000001011637c24 */ /* 0x000fe2000f8e02ff */
[C---:B------:R-:W-:Y:S01]  /*20a0*/  SHF.L.U64.HI R0, R58.reuse, 0x1, R5 ;  /* 0x000000013a007819 */ /* 0x040fe20000010205 */
[----:B------:R-:W-:Y:S02]  /*20b0*/  IMAD.SHL.U32 R58, R58, 0x2, RZ ;  /* 0x000000023a3a7824 */ /* 0x000fe400078e00ff */
[----:B------:R-:W-:Y:S01]  /*20c0*/  IMAD.WIDE.U32 R10, R10, UR18, R12 ;  /* 0x000000120a0a7c25 */ /* 0x000fe2000f8e000c */
[----:B------:R-:W-:-:S02]  /*20d0*/  USHF.L.U32 UR18, UR16, 0x6, URZ ;  /* 0x0000000610127899 */ /* 0x000fc400080006ff */
[----:B------:R-:W-:Y:S01]  /*20e0*/  IADD3 R22, P0, PT, R58, UR14, RZ ;  /* 0x0000000e3a167c10 */ /* 0x000fe2000ff1e0ff */
[----:B------:R-:W-:Y:S01]  /*20f0*/  IMAD.WIDE.U32 R6, R4, UR16, R6 ;  /* 0x0000001004067c25 */ /* 0x000fe2000f8e0006 */
[----:B------:R-:W3:Y:S01]  /*2100*/  LDCU UR16, c[0x0][0x450] ;  /* 0x00008a00ff1077ac */ /* 0x000ee20008000800 */
[----:B------:R-:W-:Y:S02]  /*2110*/  IADD3 R9, PT, PT, R11, R8, RZ ;  /* 0x000000080b097210 */ /* 0x000fe40007ffe0ff */
[----:B------:R-:W-:Y:S01]  /*2120*/  IADD3.X R23, PT, PT, R0, UR15, RZ, P0, !PT ;  /* 0x0000000f00177c10 */ /* 0x000fe200087fe4ff */
[----:B------:R-:W-:Y:S01]  /*2130*/  IMAD R99, R4, UR17, R99 ;  /* 0x0000001104637c24 */ /* 0x000fe2000f8e0263 */
[----:B--2---:R-:W-:Y:S01]  /*2140*/  IADD3 R58, P0, PT, R58, UR10, RZ ;  /* 0x0000000a3a3a7c10 */ /* 0x004fe2000ff1e0ff */
[----:B------:R-:W2:Y:S01]  /*2150*/  LDCU.U8 UR17, c[0x0][0x533] ;  /* 0x0000a660ff1177ac */ /* 0x000ea20008000000 */
[----:B------:R-:W-:Y:S01]  /*2160*/  IMAD.SHL.U32 R102, R102, 0x2, RZ ;  /* 0x0000000266667824 */ /* 0x000fe200078e00ff */
[----:B------:R-:W-:Y:S01]  /*2170*/  MOV R8, R10 ;  /* 0x0000000a00087202 */ /* 0x000fe20000000f00 */
        /* <DEDUP_REMOVED lines=11> */
[----:B------:R-:W-:Y:S01]  /*2230*/  IMAD.IADD R99, R7, 0x1, R99 ;  /* 0x0000000107637824 */ /* 0x000fe200078e0263 */
[----:B------:R-:W-:Y:S01]  /*2240*/  LEA R18, P2, R4, UR4, 0x1 ;  /* 0x0000000404127c11 */ /* 0x000fe2000f8408ff */
[----:B------:R-:W-:Y:S01]  /*2250*/  IMAD.IADD R17, R5, 0x1, R17 ;  /* 0x0000000105117824 */ /* 0x000fe200078e0211 */
[----:B------:R-:W-:Y:S01]  /*2260*/  IADD3 R102, P1, PT, R102, UR10, RZ ;  /* 0x0000000a66667c10 */ /* 0x000fe2000ff3e0ff */
[----:B------:R-:W-:Y:S01]  /*2270*/  IMAD.MOV.U32 R115, RZ, RZ, R101 ;  /* 0x000000ffff737224 */ /* 0x000fe200078e0065 */
[C---:B------:R-:W-:Y:S01]  /*2280*/  SHF.R.S64 R107, R109.reuse, 0x1f, R100 ;  /* 0x0000001f6d6b7819 */ /* 0x040fe20000001064 */
[----:B------:R-:W4:Y:S01]  /*2290*/  LDCU.64 UR14, c[0x0][0x3c0] ;  /* 0x00007800ff0e77ac */ /* 0x000f220008000a00 */
[----:B------:R-:W-:-:S02]  /*22a0*/  SHF.R.S64 R109, R109, 0x1f, R106 ;  /* 0x0000001f6d6d7819 */ /* 0x000fc4000000106a */
[----:B---3--:R-:W-:Y:S01]  /*22b0*/  MOV R24, UR16 ;  /* 0x0000001000187c02 */ /* 0x008fe20008000f00 */
[----:B--2---:R-:W-:Y:S01]  /*22c0*/  UISETP.NE.AND UP0, UPT, UR17, URZ, UPT ;  /* 0x000000ff1100728c */ /* 0x004fe2000bf05270 */
[----:B------:R-:W-:Y:S02]  /*22d0*/  SHF.R.S32.HI R100, RZ, 0x1f, R100 ;  /* 0x0000001fff647819 */ /* 0x000fe40000011464 */
[----:B------:R-:W-:Y:S02]  /*22e0*/  SHF.R.S32.HI R106, RZ, 0x1f, R106 ;  /* 0x0000001fff6a7819 */ /* 0x000fe4000001146a */
[----:B------:R-:W-:Y:S02]  /*22f0*/  LEA.HI.X R99, R6, UR9, R99, 0x1, P3 ;  /* 0x0000000906637c11 */ /* 0x000fe400098f0c63 */
[----:B------:R-:W-:Y:S01]  /*2300*/  LEA.HI.X R17, R4, UR5, R17, 0x1, P2 ;  /* 0x0000000504117c11 */ /* 0x000fe200090f0c11 */
[----:B------:R-:W2:Y:S01]  /*2310*/  LDCU.64 UR4, c[0x0][0x3b8] ;  /* 0x00007700ff0477ac */ /* 0x000ea20008000a00 */
[----:B------:R-:W-:Y:S01]  /*2320*/  IADD3.X R103, PT, PT, R103, UR11, RZ, P1, !PT ;  /* 0x0000000b67677c10 */ /* 0x000fe20008ffe4ff */
[----:B-1----:R-:W3:Y:S06]  /*2330*/  LDCU.128 UR8, c[0x0][0x3a0] ;  /* 0x00007400ff0877ac */ /* 0x002eec0008000c00 */
.L_x_5797:
        /* <DEDUP_REMOVED lines=9> */
[----:B------:R-:W-:Y:S02]  /*23d0*/  ISETP.GT.AND P2, PT, R115, R92, PT ;  /* 0x0000005c7300720c */ /* 0x000fe40003f44270 */
[----:B------:R-:W-:Y:S07]  /*23e0*/  ISETP.GE.AND P4, PT, R90, R119, !P0 ;  /* 0x000000775a00720c */ /* 0x000fee0004786270 */
[----:B------:R-:W5:Y:S01]  /*23f0*/  @P1 LDG.E.128 R12, desc[UR6][R98.64] ;  /* 0x00000006620c1981 */ /* 0x000f62000c1e1d00 */
[----:B------:R-:W-:Y:S05]  /*2400*/  @P1 IMAD.MOV.U32 R95, RZ, RZ, R93 ;  /* 0x000000ffff5f1224 */ /* 0x000fea00078e005d */
[----:B------:R-:W1:Y:S01]  /*2410*/  @P4 LDC.64 R2, c[0x0][0x4b0] ;  /* 0x00012c00ff024b82 */ /* 0x000e620000000a00 */
[----:B-----5:R5:W-:Y:S01]  /*2420*/  @P1 STG.E.128 desc[UR6][R94.64], R12 ;  /* 0x0000000c5e001986 */ /* 0x020be2000c101d06 */
[C---:B-1----:R-:W-:Y:S03]  /*2430*/  @P4 LEA R32, P0, R2.reuse, R98, 0x5 ;  /* 0x0000006202204211 */ /* 0x042fe600078028ff */
[----:B------:R-:W4:Y:S01]  /*2440*/  @P1 LDG.E.128 R4, desc[UR6][R98.64+0x80] ;  /* 0x0000800662041981 */ /* 0x000f22000c1e1d00 */
[----:B------:R-:W-:Y:S02]  /*2450*/  @P4 LEA.HI.X R33, R2, R99, R3, 0x5, P0 ;  /* 0x0000006302214211 */ /* 0x000fe400000f2c03 */
[C---:B------:R-:W-:Y:S04]  /*2460*/  @P4 LEA R30, P0, R77.reuse, R94, 0x1 ;  /* 0x0000005e4d1e4211 */ /* 0x040fe800078008ff */
[----:B------:R-:W-:Y:S02]  /*2470*/  @P4 LEA.HI.X R31, R77, R93, R78, 0x1, P0 ;  /* 0x0000005d4d1f4211 */ /* 0x000fe400000f0c4e */
[C---:B------:R-:W-:Y:S04]  /*2480*/  ISETP.GE.AND P0, PT, R89.reuse, R117, PT ;  /* 0x000000755900720c */ /* 0x040fe80003f06270 */
[----:B------:R-:W-:Y:S11]  /*2490*/  ISETP.GE.AND P5, PT, R89, R119, !P0 ;  /* 0x000000775900720c */ /* 0x000ff600047a6270 */
[----:B------:R-:W-:Y:S02]  /*24a0*/  @!UPT UIADD3 URZ, UPT, UPT, URZ, URZ, URZ ;  /* 0x000000fffffff290 */ /* 0x000fe4000fffe0ff */
[----:B------:R-:W1:Y:S02]  /*24b0*/  @P5 LDC.64 R2, c[0x0][0x4b0] ;  /* 0x00012c00ff025b82 */ /* 0x000e640000000a00 */
[C---:B-1----:R-:W-:Y:S04]  /*24c0*/  @P5 LEA R28, P0, R2.reuse, R98, 0x6 ;  /* 0x00000062021c5211 */ /* 0x042fe800078030ff */
[----:B------:R-:W-:Y:S02]  /*24d0*/  @P5 LEA.HI.X R29, R2, R99, R3, 0x6, P0 ;  /* 0x00000063021d5211 */ /* 0x000fe400000f3403 */
[----:B------:R-:W1:Y:S02]  /*24e0*/  @P5 LDC.64 R2, c[0x0][0x3c0] ;  /* 0x0000f000ff025b82 */ /* 0x000e640000000a00 */
[C---:B-1----:R-:W-:Y:S04]  /*24f0*/  @P5 LEA R26, P0, R2.reuse, R94, 0x6 ;  /* 0x0000005e021a5211 */ /* 0x042fe800078030ff */
[----:B------:R-:W-:Y:S02]  /*2500*/  @P5 LEA.HI.X R27, R2, R93, R3, 0x6, P0 ;  /* 0x0000005d021b5211 */ /* 0x000fe400000f3403 */
[C---:B------:R-:W-:Y:S04]  /*2510*/  ISETP.GE.AND P0, PT, R88.reuse, R117, PT ;  /* 0x000000755800720c */ /* 0x040fe80003f06270 */
[----:B------:R-:W-:Y:S02]  /*2520*/  ISETP.GE.AND P6, PT, R88, R119, !P0 ;  /* 0x000000775800720c */ /* 0x000fe400047c6270 */
[----:B------:R-:W-:Y:S11]  /*2530*/  ISETP.NE.AND P0, PT, R24, RZ, PT ;  /* 0x000000ff1800720c */ /* 0x000ff60003f05270 */
[----:B------:R-:W1:Y:S02]  /*2540*/  @P6 LDC.64 R2, c[0x0][0x4b0] ;  /* 0x00012c00ff026b82 */ /* 0x000e640000000a00 */
[----:B-1----:R-:W-:Y:S01]  /*2550*/  @P6 IMAD R3, R3, 0x60, RZ ;  /* 0x0000006003036824 */ /* 0x002fe200078e02ff */
[----:B----4-:R1:W-:Y:S04]  /*2560*/  @P1 STG.E.128 desc[UR6][R94.64+0x80], R4 ;  /* 0x000080045e001986 */ /* 0x0103e8000c101d06 */
[----:B------:R-:W4:Y:S04]  /*2570*/  @P4 LDG.E.128 R8, desc[UR6][R32.64] ;  /* 0x0000000620084981 */ /* 0x000f28000c1e1d00 */
[----:B----4-:R-:W-:Y:S04]  /*2580*/  @P4 STG.E.128 desc[UR6][R30.64], R8 ;  /* 0x000000081e004986 */ /* 0x010fe8000c101d06 */
[----:B-----5:R-:W4:Y:S04]  /*2590*/  @P4 LDG.E.128 R12, desc[UR6][R32.64+0x80] ;  /* 0x00008006200c4981 */ /* 0x020f28000c1e1d00 */
[----:B----4-:R4:W-:Y:S04]  /*25a0*/  @P4 STG.E.128 desc[UR6][R30.64+0x80], R12 ;  /* 0x0000800c1e004986 */ /* 0x0109e8000c101d06 */
[----:B-1----:R-:W5:Y:S01]  /*25b0*/  @P5 LDG.E.128 R4, desc[UR6][R28.64] ;  /* 0x000000061c045981 */ /* 0x002f62000c1e1d00 */
[----:B----4-:R-:W-:Y:S04]  /*25c0*/  @P6 IMAD.WIDE.U32 R30, R2, 0x60, R98 ;  /* 0x00000060021e6825 */ /* 0x010fe800078e0062 */
[----:B------:R-:W-:Y:S02]  /*25d0*/  @P6 IMAD.IADD R31, R31, 0x1, R3 ;  /* 0x000000011f1f6824 */ /* 0x000fe400078e0203 */
[----:B------:R-:W1:Y:S01]  /*25e0*/  @P6 LDC.64 R2, c[0x0][0x3c0] ;  /* 0x0000f000ff026b82 */ /* 0x000e620000000a00 */
[----:B------:R-:W-:Y:S02]  /*25f0*/  @P6 IMAD.MOV.U32 R95, RZ, RZ, R93 ;  /* 0x000000ffff5f6224 */ /* 0x000fe400078e005d */
[----:B-1----:R-:W-:Y:S01]  /*2600*/  @P6 IMAD R3, R3, 0x60, RZ ;  /* 0x0000006003036824 */ /* 0x002fe200078e02ff */
[----:B-----5:R1:W-:Y:S04]  /*2610*/  @P5 STG.E.128 desc[UR6][R26.64], R4 ;  /* 0x000000041a005986 */ /* 0x0203e8000c101d06 */
[----:B------:R4:W5:Y:S02]  /*2620*/  @P5 LDG.E.128 R8, desc[UR6][R28.64+0x80] ;  /* 0x000080061c085981 */ /* 0x000964000c1e1d00 */
[----:B----4-:R-:W-:Y:S01]  /*2630*/  @P6 IMAD.WIDE.U32 R28, R2, 0x60, R94 ;  /* 0x00000060021c6825 */ /* 0x010fe200078e005e */
[----:B------:R-:W-:Y:S03]  /*2640*/  P2R R95, PR, RZ, 0x4 ;  /* 0x00000004ff5f7803 */ /* 0x000fe60000000000 */
[----:B------:R-:W-:Y:S01]  /*2650*/  @P6 IMAD.IADD R29, R29, 0x1, R3 ;  /* 0x000000011d1d6824 */ /* 0x000fe200078e0203 */
[----:B-----5:R4:W-:Y:S04]  /*2660*/  @P5 STG.E.128 desc[UR6][R26.64+0x80], R8 ;  /* 0x000080081a005986 */ /* 0x0209e8000c101d06 */
[----:B-1----:R-:W5:Y:S04]  /*2670*/  @P6 LDG.E.128 R4, desc[UR6][R30.64] ;  /* 0x000000061e046981 */ /* 0x002f68000c1e1d00 */
[----:B-----5:R4:W-:Y:S04]  /*2680*/  @P6 STG.E.128 desc[UR6][R28.64], R4 ;  /* 0x000000041c006986 */ /* 0x0209e8000c101d06 */
[----:B------:R-:W5:Y:S04]  /*2690*/  @P6 LDG.E.128 R12, desc[UR6][R30.64+0x80] ;  /* 0x000080061e0c6981 */ /* 0x000f68000c1e1d00 */
[----:B-----5:R4:W-:Y:S01]  /*26a0*/  @P6 STG.E.128 desc[UR6][R28.64+0x80], R12 ;  /* 0x0000800c1c006986 */ /* 0x0209e2000c101d06 */
[----:B------:R-:W-:Y:S05]  /*26b0*/  @P0 BRA `(.L_x_5777) ;  /* 0x00000000009c0947 */ /* 0x000fea0003800000 */
[----:B------:R-:W-:Y:S01]  /*26c0*/  @P1 IMAD.MOV.U32 R16, RZ, RZ, R18 ;  /* 0x000000ffff101224 */ /* 0x000fe200078e0012 */
[----:B------:R-:W1:Y:S01]  /*26d0*/  @P5 LDC.64 R2, c[0x0][0x4a8] ;  /* 0x00012a00ff025b82 */ /* 0x000e620000000a00 */
[C---:B------:R-:W-:Y:S01]  /*26e0*/  @P4 LEA R34, P0, R111.reuse, R18, 0x1 ;  /* 0x000000126f224211 */ /* 0x040fe200078008ff */
[----:B------:R-:W-:Y:S02]  /*26f0*/  IMAD.MOV.U32 R24, RZ, RZ, RZ ;  /* 0x000000ffff187224 */ /* 0x000fe400078e00ff */
[----:B----4-:R-:W4:Y:S01]  /*2700*/  @P1 LDG.E.128 R4, desc[UR6][R16.64] ;  /* 0x0000000610041981 */ /* 0x010f22000c1e1d00 */
[----:B------:R-:W-:Y:S02]  /*2710*/  @P4 LEA.HI.X R35, R111, R17, R108, 0x1, P0 ;  /* 0x000000116f234211 */ /* 0x000fe400000f0c6c */
[C---:B------:R-:W-:Y:S04]  /*2720*/  @P4 LEA R32, P0, R73.reuse, R96, 0x1 ;  /* 0x0000006049204211 */ /* 0x040fe800078008ff */
[----:B------:R-:W-:Y:S01]  /*2730*/  @P4 LEA.HI.X R33, R73, R97, R74, 0x1, P0 ;  /* 0x0000006149214211 */ /* 0x000fe200000f0c4a */
[----:B----4-:R-:W-:Y:S01]  /*2740*/  @P1 STG.E.128 desc[UR6][R96.64], R4 ;  /* 0x0000000460001986 */ /* 0x010fe2000c101d06 */
[C---:B-1----:R-:W-:Y:S03]  /*2750*/  @P5 LEA R26, P0, R2.reuse, R18, 0x6 ;  /* 0x00000012021a5211 */ /* 0x042fe600078030ff */
[----:B------:R-:W4:Y:S01]  /*2760*/  @P1 LDG.E.128 R28, desc[UR6][R16.64+0x80] ;  /* 0x00008006101c1981 */ /* 0x000f22000c1e1d00 */
[----:B------:R-:W-:Y:S02]  /*2770*/  @P5 LEA.HI.X R27, R2, R17, R3, 0x6, P0 ;  /* 0x00000011021b5211 */ /* 0x000fe400000f3403 */
[----:B------:R-:W1:Y:S01]  /*2780*/  @P5 LDC.64 R2, c[0x0][0x3b8] ;  /* 0x0000ee00ff025b82 */ /* 0x000e620000000a00 */
[----:B----4-:R1:W-:Y:S04]  /*2790*/  @P1 STG.E.128 desc[UR6][R96.64+0x80], R28 ;  /* 0x0000801c60001986 */ /* 0x0103e8000c101d06 */
[----:B------:R-:W4:Y:S01]  /*27a0*/  @P4 LDG.E.128 R12, desc[UR6][R34.64] ;  /* 0x00000006220c4981 */ /* 0x000f22000c1e1d00 */
[C---:B-1----:R-:W-:Y:S04]  /*27b0*/  @P5 LEA R28, P0, R2.reuse, R96, 0x6 ;  /* 0x00000060021c5211 */ /* 0x042fe800078030ff */
[----:B------:R-:W-:Y:S01]  /*27c0*/  @P5 LEA.HI.X R29, R2, R97, R3, 0x6, P0 ;  /* 0x00000061021d5211 */ /* 0x000fe200000f3403 */
[----:B----4-:R1:W-:Y:S04]  /*27d0*/  @P4 STG.E.128 desc[UR6][R32.64], R12 ;  /* 0x0000000c20004986 */ /* 0x0103e8000c101d06 */
[----:B------:R-:W4:Y:S04]  /*27e0*/  @P4 LDG.E.128 R8, desc[UR6][R34.64+0x80] ;  /* 0x0000800622084981 */ /* 0x000f28000c1e1d00 */
[----:B----4-:R4:W-:Y:S04]  /*27f0*/  @P4 STG.E.128 desc[UR6][R32.64+0x80], R8 ;  /* 0x0000800820004986 */ /* 0x0109e8000c101d06 */
[----:B------:R-:W5:Y:S04]  /*2800*/  @P5 LDG.E.128 R4, desc[UR6][R26.64] ;  /* 0x000000061a045981 */ /* 0x000f68000c1e1d00 */
[----:B-----5:R4:W-:Y:S04]  /*2810*/  @P5 STG.E.128 desc[UR6][R28.64], R4 ;  /* 0x000000041c005986 */ /* 0x0209e8000c101d06 */
[----:B-1----:R-:W5:Y:S04]  /*2820*/  @P5 LDG.E.128 R12, desc[UR6][R26.64+0x80] ;  /* 0x000080061a0c5981 */ /* 0x002f68000c1e1d00 */
[----:B-----5:R4:W-:Y:S01]  /*2830*/  @P5 STG.E.128 desc[UR6][R28.64+0x80], R12 ;  /* 0x0000800c1c005986 */ /* 0x0209e2000c101d06 */
[----:B------:R-:W-:Y:S05]  /*2840*/  @!P6 BRA `(.L_x_5778) ;  /* 0x0000004400e4e947 */ /* 0x000fea0003800000 */
[----:B------:R-:W4:Y:S01]  /*2850*/  LDC.64 R2, c[0x0][0x4a8] ;  /* 0x00012a00ff027b82 */ /* 0x000f220000000a00 */
[----:B------:R-:W-:Y:S05]  /*2860*/  MOV R16, R18 ;  /* 0x0000001200107202 */ /* 0x000fea0000000f00 */
[----:B----4-:R-:W-:Y:S04]  /*2870*/  IMAD.WIDE.U32 R12, R2, 0x60, R16 ;  /* 0x00000060020c7825 */ /* 0x010fe800078e0010 */
[----:B------:R-:W-:Y:S05]  /*2880*/  IMAD R3, R3, 0x60, RZ ;  /* 0x0000006003037824 */ /* 0x000fea00078e02ff */
[----:B------:R-:W-:Y:S02]  /*2890*/  IADD3 R13, PT, PT, R13, R3, RZ ;  /* 0x000000030d0d7210 */ /* 0x000fe40007ffe0ff */
[----:B------:R-:W1:Y:S03]  /*28a0*/  LDC.64 R2, c[0x0][0x3b8] ;  /* 0x0000ee00ff027b82 */ /* 0x000e660000000a00 */
[----:B------:R-:W4:Y:S01]  /*28b0*/  LDG.E.128 R4, desc[UR6][R12.64] ;  /* 0x000000060c047981 */ /* 0x000f22000c1e1d00 */
[----:B-1----:R-:W-:Y:S04]  /*28c0*/  IMAD.WIDE.U32 R14, R2, 0x60, R96 ;  /* 0x00000060020e7825 */ /* 0x002fe800078e0060 */
[----:B------:R-:W-:Y:S05]  /*28d0*/  IMAD R3, R3, 0x60, RZ ;  /* 0x0000006003037824 */ /* 0x000fea00078e02ff */
[----:B------:R-:W-:Y:S05]  /*28e0*/  IADD3 R15, PT, PT, R15, R3, RZ ;  /* 0x000000030f0f7210 */ /* 0x000fea0007ffe0ff */
[----:B----4-:R1:W-:Y:S04]  /*28f0*/  STG.E.128 desc[UR6][R14.64], R4 ;  /* 0x000000040e007986 */ /* 0x0103e8000c101d06 */
[----:B------:R-:W4:Y:S04]  /*2900*/  LDG.E.128 R8, desc[UR6][R12.64+0x80] ;  /* 0x000080060c087981 */ /* 0x000f28000c1e1d00 */
[----:B----4-:R1:W-:Y:S01]  /*2910*/  STG.E.128 desc[UR6][R14.64+0x80], R8 ;  /* 0x000080080e007986 */ /* 0x0103e2000c101d06 */
[----:B------:R-:W-:Y:S05]  /*2920*/  BRA `(.L_x_5778) ;  /* 0x0000004400ac7947 */ /* 0x000fea0003800000 */
.L_x_5777:
[----:B------:R-:W-:Y:S05]  /*2930*/  BRA.U !UP0, `(.L_x_5779) ;  /* 0x00000019087c7547 */ /* 0x000fea000b800000 */
[C---:B------:R-:W-:Y:S01]  /*2940*/  SHF.L.U64.HI R3, R120.reuse, 0x1, R113 ;  /* 0x0000000178037819 */ /* 0x040fe20000010271 */
[----:B----4-:R-:W-:Y:S01]  /*2950*/  IMAD.SHL.U32 R5, R120, 0x2, RZ ;  /* 0x0000000278057824 */ /* 0x010fe200078e00ff */
[----:B------:R-:W1:Y:S01]  /*2960*/  LDC R46, c[0x0][0x450] ;  /* 0x00011400ff2e7b82 */ /* 0x000e620000000800 */
[----:B------:R-:W-:Y:S03]  /*2970*/  BSSY.RECONVERGENT B0, `(.L_x_5780) ;  /* 0x0000061000007945 */ /* 0x000fe60003800200 */
[-C--:B------:R-:W-:Y:S02]  /*2980*/  IADD3 R10, P2, PT, R22, R5.reuse, RZ ;  /* 0x00000005160a7210 */ /* 0x080fe40007f5e0ff */
[----:B------:R-:W-:Y:S03]  /*2990*/  IADD3 R42, P0, PT, R58, R5, RZ ;  /* 0x000000053a2a7210 */ /* 0x000fe60007f1e0ff */
[--C-:B------:R-:W-:Y:S02]  /*29a0*/  IMAD.X R11, R23, 0x1, R3.reuse, P2 ;  /* 0x00000001170b7824 */ /* 0x100fe400010e0603 */
[----:B------:R-:W-:Y:S01]  /*29b0*/  IMAD.X R43, R59, 0x1, R3, P0 ;  /* 0x000000013b2b7824 */ /* 0x000fe200000e0603 */
[----:B------:R-:W-:Y:S07]  /*29c0*/  @!P1 BRA `(.L_x_5781) ;  /* 0x00000004006c9947 */ /* 0x000fee0003800000 */
[----:B------:R-:W-:Y:S02]  /*29d0*/  ISETP.GE.AND P0, PT, R20, R24, PT ;  /* 0x000000181400720c */ /* 0x000fe40003f06270 */
[----:B------:R-:W-:Y:S02]  /*29e0*/  MOV R16, R18 ;  /* 0x0000001200107202 */ /* 0x000fe40000000f00 */
[----:B------:R-:W-:Y:S03]  /*29f0*/  ISETP.GE.AND P1, PT, R19, R24, PT ;  /* 0x000000181300720c */ /* 0x000fe60003f26270 */
[----:B------:R-:W4:Y:S08]  /*2a00*/  LDG.E.128 R32, desc[UR6][R16.64] ;  /* 0x0000000610207981 */ /* 0x000f30000c1e1d00 */
[----:B------:R-:W5:Y:S06]  /*2a10*/  @!P0 LDG.E.64 R38, desc[UR6][R58.64] ;  /* 0x000000063a268981 */ /* 0x000f6c000c1e1b00 */
[----:B------:R-:W2:Y:S01]  /*2a20*/  @!P0 LDG.E.64 R12, desc[UR6][R22.64] ;  /* 0x00000006160c8981 */ /* 0x000ea2000c1e1b00 */
[C---:B----4-:R-:W-:Y:S01]  /*2a30*/  @!P0 LOP3.LUT R15, R32.reuse, 0xffff0000, RZ, 0xc0, !PT ;  /* 0xffff0000200f8812 */ /* 0x050fe200078ec0ff */
[----:B------:R-:W-:Y:S01]  /*2a40*/  @!P0 IMAD.U32 R27, R32, 0x10000, RZ ;  /* 0x00010000201b8824 */ /* 0x000fe200078e00ff */
[----:B------:R-:W-:Y:S02]  /*2a50*/  @!P0 LOP3.LUT R26, R34, 0xffff0000, RZ, 0xc0, !PT ;  /* 0xffff0000221a8812 */ /* 0x000fe400078ec0ff */
[----:B------:R-:W-:Y:S02]  /*2a60*/  @!P0 SHF.L.U32 R40, R35, 0x10, RZ ;  /* 0x0000001023288819 */ /* 0x000fe400000006ff */
[C---:B-----5:R-:W-:Y:S01]  /*2a70*/  @!P0 LOP3.LUT R37, R38.reuse, 0xffff0000, RZ, 0xc0, !PT ;  /* 0xffff000026258812 */ /* 0x060fe200078ec0ff */
[----:B------:R-:W-:Y:S01]  /*2a80*/  @!P0 IMAD.U32 R25, R38, 0x10000, RZ ;  /* 0x0001000026198824 */ /* 0x000fe200078e00ff */
[C---:B------:R-:W-:Y:S01]  /*2a90*/  @!P0 SHF.L.U32 R36, R39.reuse, 0x10, RZ ;  /* 0x0000001027248819 */ /* 0x040fe200000006ff */
[----:B------:R-:W-:Y:S01]  /*2aa0*/  @!P0 IMAD.U32 R38, R34, 0x10000, RZ ;  /* 0x0001000022268824 */ /* 0x000fe200078e00ff */
[----:B------:R-:W-:Y:S01]  /*2ab0*/  @!P0 LOP3.LUT R39, R39, 0xffff0000, RZ, 0xc0, !PT ;  /* 0xffff000027278812 */ /* 0x000fe200078ec0ff */
[----:B------:R-:W-:Y:S01]  /*2ac0*/  @!P0 FMUL.FTZ R41, R15, R25 ;  /* 0x000000190f298220 */ /* 0x000fe20000410000 */
[C---:B--2---:R-:W-:Y:S01]  /*2ad0*/  @!P0 SHF.L.U32 R9, R13.reuse, 0x10, RZ ;  /* 0x000000100d098819 */ /* 0x044fe200000006ff */
        /* <DEDUP_REMOVED lines=10> */
[CC--:B------:R-:W-:Y:S01]  /*2b80*/  @!P0 FMUL.FTZ R2, R15.reuse, R12.reuse ;  /* 0x0000000c0f028220 */ /* 0x0c0fe20000410000 */
[----:B------:R-:W-:Y:S01]  /*2b90*/  @!P0 FMUL.FTZ R45, R15, R37 ;  /* 0x000000250f2d8220 */ /* 0x000fe20000410000 */
[----:B------:R-:W-:Y:S01]  /*2ba0*/  @!P0 FMUL.FTZ R3, R26, R9 ;  /* 0x000000091a038220 */ /* 0x000fe20000410000 */
[----:B------:R-:W-:Y:S01]  /*2bb0*/  @!P0 F2FP.BF16.F32.PACK_AB R41, R0, R41 ;  /* 0x000000290029823e */ /* 0x000fe200000010ff */
[C---:B------:R-:W-:Y:S01]  /*2bc0*/  @!P0 FMUL.FTZ R47, R14.reuse, R39 ;  /* 0x000000270e2f8220 */ /* 0x040fe20000410000 */
[----:B------:R-:W-:Y:S01]  /*2bd0*/  @!P0 FMUL.FTZ R4, R14, R13 ;  /* 0x0000000d0e048220 */ /* 0x000fe20000410000 */
[----:B------:R-:W-:Y:S01]  /*2be0*/  @!P0 FFMA.FTZ R2, R37, R25, R2 ;  /* 0x0000001925028223 */ /* 0x000fe20000010002 */
[----:B------:R-:W-:Y:S01]  /*2bf0*/  @!P0 MOV R32, R41 ;  /* 0x0000002900208202 */ /* 0x000fe20000000f00 */
        /* <DEDUP_REMOVED lines=13> */
[----:B------:R-:W5:Y:S08]  /*2cd0*/  LDG.E.128 R28, desc[UR6][R16.64+0x80] ;  /* 0x00008006101c7981 */ /* 0x000f70000c1e1d00 */
[----:B------:R-:W3:Y:S01]  /*2ce0*/  @!P1 LDG.E.64 R12, desc[UR6][R22.64+0x40] ;  /* 0x00004006160c9981 */ /* 0x000ee2000c1e1b00 */
[C---:B--2---:R-:W-:Y:S02]  /*2cf0*/  @!P1 SHF.L.U32 R36, R38.reuse, 0x10, RZ ;  /* 0x0000001026249819 */ /* 0x044fe400000006ff */
[----:B------:R-:W-:Y:S01]  /*2d00*/  @!P1 LOP3.LUT R27, R38, 0xffff0000, RZ, 0xc0, !PT ;  /* 0xffff0000261b9812 */ /* 0x000fe200078ec0ff */
[C---:B------:R-:W-:Y:S01]  /*2d10*/  @!P1 IMAD.U32 R38, R39.reuse, 0x10000, RZ ;  /* 0x0001000027269824 */ /* 0x040fe200078e00ff */
[----:B------:R-:W-:Y:S02]  /*2d20*/  @!P1 LOP3.LUT R37, R39, 0xffff0000, RZ, 0xc0, !PT ;  /* 0xffff000027259812 */ /* 0x000fe400078ec0ff */
[C---:B-----5:R-:W-:Y:S02]  /*2d30*/  @!P1 LOP3.LUT R15, R28.reuse, 0xffff0000, RZ, 0xc0, !PT ;  /* 0xffff00001c0f9812 */ /* 0x060fe400078ec0ff */
[----:B------:R-:W-:Y:S02]  /*2d40*/  @!P1 SHF.L.U32 R25, R28, 0x10, RZ ;  /* 0x000000101c199819 */ /* 0x000fe400000006ff */
[----:B------:R-:W-:Y:S01]  /*2d50*/  @!P1 LOP3.LUT R26, R30, 0xffff0000, RZ, 0xc0, !PT ;  /* 0xffff00001e1a9812 */ /* 0x000fe200078ec0ff */
[----:B------:R-:W-:Y:S01]  /*2d60*/  @!P1 FMUL.FTZ R16, R15, R36 ;  /* 0x000000240f109220 */ /* 0x000fe20000410000 */
[----:B------:R-:W-:Y:S02]  /*2d70*/  @!P1 SHF.L.U32 R40, R31, 0x10, RZ ;  /* 0x000000101f289819 */ /* 0x000fe400000006ff */
[C---:B---3--:R-:W-:Y:S01]  /*2d80*/  @!P1 SHF.L.U32 R9, R13.reuse, 0x10, RZ ;  /* 0x000000100d099819 */ /* 0x048fe200000006ff */
        /* <DEDUP_REMOVED lines=31> */
.L_x_5781:
[----:B--23--:R-:W-:Y:S05]  /*2f80*/  BSYNC.RECONVERGENT B0 ;  /* 0x0000000000007941 */ /* 0x00cfea0003800200 */
.L_x_5780:
[----:B------:R-:W-:Y:S04]  /*2f90*/  BSSY.RECONVERGENT B0, `(.L_x_5782) ;  /* 0x0000060000007945 */ /* 0x000fe80003800200 */
[----:B------:R-:W-:Y:S05]  /*2fa0*/  @!P4 BRA `(.L_x_5783) ;  /* 0x000000040078c947 */ /* 0x000fea0003800000 */
[----:B------:R-:W-:Y:S02]  /*2fb0*/  ISETP.GE.AND P0, PT, R20, R24, PT ;  /* 0x000000181400720c */ /* 0x000fe40003f06270 */
[----:B------:R-:W-:Y:S02]  /*2fc0*/  LEA R48, P1, R111, R18, 0x1 ;  /* 0x000000126f307211 */ /* 0x000fe400078208ff */
[----:B------:R-:W-:Y:S02]  /*2fd0*/  LEA R44, P2, R73, R96, 0x1 ;  /* 0x00000060492c7211 */ /* 0x000fe400078408ff */
[----:B------:R-:W-:Y:S02]  /*2fe0*/  LEA.HI.X R49, R111, R17, R108, 0x1, P1 ;  /* 0x000000116f317211 */ /* 0x000fe400008f0c6c */
[----:B------:R-:W-:Y:S03]  /*2ff0*/  ISETP.GE.AND P1, PT, R19, R24, PT ;  /* 0x000000181300720c */ /* 0x000fe60003f26270 */
[----:B----4-:R-:W2:Y:S08]  /*3000*/  LDG.E.128 R32, desc[UR6][R48.64] ;  /* 0x0000000630207981 */ /* 0x010eb0000c1e1d00 */
[----:B------:R-:W3:Y:S06]  /*3010*/  @!P0 LDG.E.64 R38, desc[UR6][R42.64] ;  /* 0x000000062a268981 */ /* 0x000eec000c1e1b00 */
[----:B------:R-:W4:Y:S01]  /*3020*/  @!P0 LDG.E.64 R12, desc[UR6][R10.64] ;  /* 0x000000060a0c8981 */ /* 0x000f22000c1e1b00 */
[C---:B--2---:R-:W-:Y:S02]  /*3030*/  @!P0 LOP3.LUT R15, R32.reuse, 0xffff0000, RZ, 0xc0, !PT ;  /* 0xffff0000200f8812 */ /* 0x044fe400078ec0ff */
[----:B------:R-:W-:Y:S02]  /*3040*/  @!P0 SHF.L.U32 R27, R32, 0x10, RZ ;  /* 0x00000010201b8819 */ /* 0x000fe400000006ff */
[C---:B------:R-:W-:Y:S02]  /*3050*/  @!P0 LOP3.LUT R16, R34.reuse, 0xffff0000, RZ, 0xc0, !PT ;  /* 0xffff000022108812 */ /* 0x040fe400078ec0ff */
[----:B------:R-:W-:Y:S02]  /*3060*/  @!P0 SHF.L.U32 R36, R34, 0x10, RZ ;  /* 0x0000001022248819 */ /* 0x000fe400000006ff */
[C---:B---3--:R-:W-:Y:S01]  /*3070*/  @!P0 SHF.L.U32 R25, R38.reuse, 0x10, RZ ;  /* 0x0000001026198819 */ /* 0x048fe200000006ff */
[----:B------:R-:W-:Y:S01]  /*3080*/  @!P0 IMAD.U32 R26, R39, 0x10000, RZ ;  /* 0x00010000271a8824 */ /* 0x000fe200078e00ff */
[----:B------:R-:W-:Y:S01]  /*3090*/  @!P0 LOP3.LUT R37, R38, 0xffff0000, RZ, 0xc0, !PT ;  /* 0xffff000026258812 */ /* 0x000fe200078ec0ff */
[----:B------:R-:W-:Y:S01]  /*30a0*/  @!P0 IMAD.U32 R38, R35, 0x10000, RZ ;  /* 0x0001000023268824 */ /* 0x000fe200078e00ff */
[----:B------:R-:W-:Y:S01]  /*30b0*/  @!P0 LOP3.LUT R39, R39, 0xffff0000, RZ, 0xc0, !PT ;  /* 0xffff000027278812 */ /* 0x000fe200078ec0ff */
[----:B------:R-:W-:Y:S01]  /*30c0*/  @!P0 FMUL.FTZ R40, R16, R26 ;  /* 0x0000001a10288220 */ /* 0x000fe20000410000 */
[C---:B----4-:R-:W-:Y:S01]  /*30d0*/  @!P0 SHF.L.U32 R14, R12.reuse, 0x10, RZ ;  /* 0x000000100c0e8819 */ /* 0x050fe200000006ff */
[----:B------:R-:W-:Y:S01]  /*30e0*/  @!P0 FMUL.FTZ R41, R15, R25 ;  /* 0x000000190f298220 */ /* 0x000fe20000410000 */
        /* <DEDUP_REMOVED lines=33> */
[C---:B---3--:R-:W-:Y:S02]  /*3300*/  @!P1 SHF.L.U32 R26, R36.reuse, 0x10, RZ ;  /* 0x00000010241a9819 */ /* 0x048fe400000006ff */
[----:B------:R-:W-:Y:S01]  /*3310*/  @!P1 LOP3.LUT R27, R36, 0xffff0000, RZ, 0xc0, !PT ;  /* 0xffff0000241b9812 */ /* 0x000fe200078ec0ff */
[C---:B------:R-:W-:Y:S01]  /*3320*/  @!P1 IMAD.U32 R36, R37.reuse, 0x10000, RZ ;  /* 0x0001000025249824 */ /* 0x040fe200078e00ff */
[----:B------:R-:W-:Y:S02]  /*3330*/  @!P1 LOP3.LUT R37, R37, 0xffff0000, RZ, 0xc0, !PT ;  /* 0xffff000025259812 */ /* 0x000fe400078ec0ff */
[C---:B----4-:R-:W-:Y:S01]  /*3340*/  @!P1 LOP3.LUT R15, R28.reuse, 0xffff0000, RZ, 0xc0, !PT ;  /* 0xffff00001c0f9812 */ /* 0x050fe200078ec0ff */
[----:B------:R-:W-:Y:S01]  /*3350*/  @!P1 IMAD.U32 R38, R31, 0x10000, RZ ;  /* 0x000100001f269824 */ /* 0x000fe200078e00ff */
[----:B------:R-:W-:Y:S02]  /*3360*/  @!P1 SHF.L.U32 R25, R28, 0x10, RZ ;  /* 0x000000101c199819 */ /* 0x000fe400000006ff */
        /* <DEDUP_REMOVED lines=34> */
.L_x_5783:
[----:B------:R-:W-:Y:S05]  /*3590*/  BSYNC.RECONVERGENT B0 ;  /* 0x0000000000007941 */ /* 0x000fea0003800200 */
.L_x_5782:
[----:B------:R-:W-:Y:S04]  /*35a0*/  BSSY.RECONVERGENT B0, `(.L_x_5784) ;  /* 0x0000066000007945 */ /* 0x000fe80003800200 */
[----:B------:R-:W-:Y:S05]  /*35b0*/  @!P5 BRA `(.L_x_5785) ;  /* 0x000000040090d947 */ /* 0x000fea0003800000 */
[C---:B------:R-:W-:Y:S01]  /*35c0*/  LEA R26, P1, R81.reuse, R10, 0x5 ;  /* 0x0000000a511a7211 */ /* 0x040fe200078228ff */
[----:B------:R-:W3:Y:S01]  /*35d0*/  LDC.64 R48, c[0x0][0x4a8] ;  /* 0x00012a00ff307b82 */ /* 0x000ee20000000a00 */
[----:B------:R-:W-:Y:S02]  /*35e0*/  ISETP.GE.AND P0, PT, R20, R24, PT ;  /* 0x000000181400720c */ /* 0x000fe40003f06270 */
[C---:B------:R-:W-:Y:S02]  /*35f0*/  LEA.HI.X.SX32 R27, R81.reuse, R11, 0x5, P1 ;  /* 0x0000000b511b7211 */ /* 0x040fe400008f2eff */
[C---:B--2---:R-:W-:Y:S04]  /*3600*/  LEA R44, P2, R81.reuse, R42, 0x5 ;  /* 0x0000002a512c7211 */ /* 0x044fe800078428ff */
[----:B------:R-:W-:Y:S05]  /*3610*/  LEA.HI.X.SX32 R45, R81, R43, 0x5, P2 ;  /* 0x0000002b512d7211 */ /* 0x000fea00010f2eff */
[----:B------:R-:W2:Y:S06]  /*3620*/  @!P0 LDG.E.64 R40, desc[UR6][R44.64] ;  /* 0x000000062c288981 */ /* 0x000eac000c1e1b00 */
[----:B------:R-:W5:Y:S01]  /*3630*/  @!P0 LDG.E.64 R12, desc[UR6][R26.64] ;  /* 0x000000061a0c8981 */ /* 0x000f62000c1e1b00 */
[C---:B---3--:R-:W-:Y:S04]  /*3640*/  LEA R50, P1, R48.reuse, R18, 0x6 ;  /* 0x0000001230327211 */ /* 0x048fe800078230ff */
[----:B------:R-:W-:Y:S02]  /*3650*/  LEA.HI.X R51, R48, R17, R49, 0x6, P1 ;  /* 0x0000001130337211 */ /* 0x000fe400008f3431 */
[----:B------:R-:W-:Y:S01]  /*3660*/  ISETP.GE.AND P1, PT, R19, R24, PT ;  /* 0x000000181300720c */ /* 0x000fe20003f26270 */
[----:B------:R-:W3:Y:S02]  /*3670*/  LDC.64 R48, c[0x0][0x3b8] ;  /* 0x0000ee00ff307b82 */ /* 0x000ee40000000a00 */
[----:B----4-:R-:W4:Y:S01]  /*3680*/  LDG.E.128 R32, desc[UR6][R50.64] ;  /* 0x0000000632207981 */ /* 0x010f22000c1e1d00 */
[----:B---3--:R-:W-:Y:S02]  /*3690*/  LEA R52, P2, R48, R96, 0x6 ;  /* 0x0000006030347211 */ /* 0x008fe400078430ff */
[C---:B--2---:R-:W-:Y:S01]  /*36a0*/  @!P0 SHF.L.U32 R25, R40.reuse, 0x10, RZ ;  /* 0x0000001028198819 */ /* 0x044fe200000006ff */
[C---:B------:R-:W-:Y:S01]  /*36b0*/  @!P0 IMAD.U32 R36, R41.reuse, 0x10000, RZ ;  /* 0x0001000029248824 */ /* 0x040fe200078e00ff */
[----:B------:R-:W-:Y:S02]  /*36c0*/  @!P0 LOP3.LUT R39, R40, 0xffff0000, RZ, 0xc0, !PT ;  /* 0xffff000028278812 */ /* 0x000fe400078ec0ff */
[----:B------:R-:W-:Y:S01]  /*36d0*/  @!P0 LOP3.LUT R41, R41, 0xffff0000, RZ, 0xc0, !PT ;  /* 0xffff000029298812 */ /* 0x000fe200078ec0ff */
[C---:B-----5:R-:W-:Y:S01]  /*36e0*/  @!P0 IMAD.U32 R14, R12.reuse, 0x10000, RZ ;  /* 0x000100000c0e8824 */ /* 0x060fe200078e00ff */
[----:B------:R-:W-:Y:S01]  /*36f0*/  @!P0 LOP3.LUT R12, R12, 0xffff0000, RZ, 0xc0, !PT ;  /* 0xffff00000c0c8812 */ /* 0x000fe200078ec0ff */
[C---:B------:R-:W-:Y:S01]  /*3700*/  @!P0 IMAD.U32 R9, R13.reuse, 0x10000, RZ ;  /* 0x000100000d098824 */ /* 0x040fe200078e00ff */
[----:B------:R-:W-:Y:S02]  /*3710*/  @!P0 LOP3.LUT R13, R13, 0xffff0000, RZ, 0xc0, !PT ;  /* 0xffff00000d0d8812 */ /* 0x000fe400078ec0ff */
[C---:B----4-:R-:W-:Y:S01]  /*3720*/  @!P0 LOP3.LUT R15, R32.reuse, 0xffff0000, RZ, 0xc0, !PT ;  /* 0xffff0000200f8812 */ /* 0x050fe200078ec0ff */
        /* <DEDUP_REMOVED lines=34> */
[----:B------:R-:W4:Y:S08]  /*3950*/  LDG.E.128 R28, desc[UR6][R50.64+0x80] ;  /* 0x00008006321c7981 */ /* 0x000f30000c1e1d00 */
[----:B------:R-:W5:Y:S01]  /*3960*/  @!P1 LDG.E.64 R12, desc[UR6][R26.64+0x40] ;  /* 0x000040061a0c9981 */ /* 0x000f62000c1e1b00 */
[C---:B--2---:R-:W-:Y:S02]  /*3970*/  @!P1 SHF.L.U32 R36, R38.reuse, 0x10, RZ ;  /* 0x0000001026249819 */ /* 0x044fe400000006ff */
        /* <DEDUP_REMOVED lines=40> */
.L_x_5785:
[----:B------:R-:W-:Y:S05]  /*3c00*/  BSYNC.RECONVERGENT B0 ;  /* 0x0000000000007941 */ /* 0x000fea0003800200 */
.L_x_5784:
[----:B------:R-:W-:Y:S04]  /*3c10*/  BSSY.RECONVERGENT B0, `(.L_x_5786) ;  /* 0x000006a000007945 */ /* 0x000fe80003800200 */
[----:B------:R-:W-:Y:S05]  /*3c20*/  @!P6 BRA `(.L_x_5787) ;  /* 0x0000000400a0e947 */ /* 0x000fea0003800000 */
[----:B------:R-:W-:Y:S01]  /*3c30*/  MOV R16, R18 ;  /* 0x0000001200107202 */ /* 0x000fe20000000f00 */
[----:B--2---:R-:W2:Y:S01]  /*3c40*/  LDC.64 R44, c[0x0][0x4a8] ;  /* 0x00012a00ff2c7b82 */ /* 0x004ea20000000a00 */
[----:B------:R-:W-:Y:S02]  /*3c50*/  ISETP.GE.AND P0, PT, R20, R24, PT ;  /* 0x000000181400720c */ /* 0x000fe40003f06270 */
[C---:B------:R-:W-:Y:S02]  /*3c60*/  LEA R40, P1, R81.reuse, R42, 0x6 ;  /* 0x0000002a51287211 */ /* 0x040fe400078230ff */
[C---:B---34-:R-:W-:Y:S02]  /*3c70*/  LEA R28, P2, R81.reuse, R10, 0x6 ;  /* 0x0000000a511c7211 */ /* 0x058fe400078430ff */
[C---:B------:R-:W-:Y:S02]  /*3c80*/  LEA.HI.X.SX32 R41, R81.reuse, R43, 0x6, P1 ;  /* 0x0000002b51297211 */ /* 0x040fe400008f36ff */
[----:B------:R-:W-:Y:S02]  /*3c90*/  LEA.HI.X.SX32 R29, R81, R11, 0x6, P2 ;  /* 0x0000000b511d7211 */ /* 0x000fe400010f36ff */
[----:B------:R-:W-:Y:S03]  /*3ca0*/  ISETP.GE.AND P1, PT, R19, R24, PT ;  /* 0x000000181300720c */ /* 0x000fe60003f26270 */
[----:B------:R-:W3:Y:S06]  /*3cb0*/  @!P0 LDG.E.64 R38, desc[UR6][R40.64] ;  /* 0x0000000628268981 */ /* 0x000eec000c1e1b00 */
[----:B------:R-:W4:Y:S01]  /*3cc0*/  @!P0 LDG.E.64 R10, desc[UR6][R28.64] ;  /* 0x000000061c0a8981 */ /* 0x000f22000c1e1b00 */
[----:B---3--:R-:W-:Y:S01]  /*3cd0*/  @!P0 SHF.L.U32 R33, R38, 0x10, RZ ;  /* 0x0000001026218819 */ /* 0x008fe200000006ff */
[----:B--2---:R-:W-:Y:S01]  /*3ce0*/  IMAD.WIDE.U32 R48, R44, 0x60, R16 ;  /* 0x000000602c307825 */ /* 0x004fe200078e0010 */
[----:B------:R-:W-:Y:S03]  /*3cf0*/  @!P0 LOP3.LUT R37, R38, 0xffff0000, RZ, 0xc0, !PT ;  /* 0xffff000026258812 */ /* 0x000fe600078ec0ff */
[----:B------:R-:W-:Y:S01]  /*3d00*/  IMAD R45, R45, 0x60, RZ ;  /* 0x000000602d2d7824 */ /* 0x000fe200078e02ff */
[C---:B----4-:R-:W-:Y:S01]  /*3d10*/  @!P0 SHF.L.U32 R24, R10.reuse, 0x10, RZ ;  /* 0x000000100a188819 */ /* 0x050fe200000006ff */
[----:B------:R-:W-:Y:S01]  /*3d20*/  @!P0 IMAD.U32 R9, R11, 0x10000, RZ ;  /* 0x000100000b098824 */ /* 0x000fe200078e00ff */
[----:B------:R-:W-:Y:S01]  /*3d30*/  @!P0 LOP3.LUT R10, R10, 0xffff0000, RZ, 0xc0, !PT ;  /* 0xffff00000a0a8812 */ /* 0x000fe200078ec0ff */
[----:B------:R-:W-:Y:S01]  /*3d40*/  IMAD.IADD R49, R49, 0x1, R45 ;  /* 0x0000000131317824 */ /* 0x000fe200078e022d */
[----:B------:R-:W-:Y:S01]  /*3d50*/  @!P0 LOP3.LUT R11, R11, 0xffff0000, RZ, 0xc0, !PT ;  /* 0xffff00000b0b8812 */ /* 0x000fe200078ec0ff */
[----:B------:R-:W2:Y:S01]  /*3d60*/  LDC.64 R44, c[0x0][0x3b8] ;  /* 0x0000ee00ff2c7b82 */ /* 0x000ea20000000a00 */
[C---:B------:R-:W-:Y:S01]  /*3d70*/  @!P0 IMAD.U32 R32, R39.reuse, 0x10000, RZ ;  /* 0x0001000027208824 */ /* 0x040fe200078e00ff */
[----:B------:R-:W-:Y:S01]  /*3d80*/  @!P0 LOP3.LUT R39, R39, 0xffff0000, RZ, 0xc0, !PT ;  /* 0xffff000027278812 */ /* 0x000fe200078ec0ff */
[----:B------:R-:W3:Y:S01]  /*3d90*/  LDG.E.128 R12, desc[UR6][R48.64] ;  /* 0x00000006300c7981 */ /* 0x000ee2000c1e1d00 */
        /* <DEDUP_REMOVED lines=46> */
[----:B--2---:R-:W-:Y:S01]  /*4080*/  @!P1 LOP3.LUT R13, R25, 0xffff0000, RZ, 0xc0, !PT ;  /* 0xffff0000190d9812 */ /* 0x004fe200078ec0ff */
[----:B------:R-:W-:Y:S01]  /*4090*/  @!P1 FMUL.FTZ R16, R31, R32 ;  /* 0x000000201f109220 */ /* 0x000fe20000410000 */
[----:B------:R-:W-:Y:S02]  /*40a0*/  @!P1 LOP3.LUT R14, R26, 0xffff0000, RZ, 0xc0, !PT ;  /* 0xffff00001a0e9812 */ /* 0x000fe400078ec0ff */
[----:B-----5:R-:W-:Y:S01]  /*40b0*/  @!P1 SHF.L.U32 R9, R11, 0x10, RZ ;  /* 0x000000100b099819 */ /* 0x020fe200000006ff */
[C---:B------:R-:W-:Y:S01]  /*40c0*/  @!P1 IMAD.U32 R30, R10.reuse, 0x10000, RZ ;  /* 0x000100000a1e9824 */ /* 0x040fe200078e00ff */
[----:B------:R-:W-:Y:S01]  /*40d0*/  @!P1 LOP3.LUT R10, R10, 0xffff0000, RZ, 0xc0, !PT ;  /* 0xffff00000a0a9812 */ /* 0x000fe200078ec0ff */
[----:B------:R-:W-:Y:S01]  /*40e0*/  @!P1 FMUL.FTZ R47, R13, R35 ;  /* 0x000000230d2f9220 */ /* 0x000fe20000410000 */
[----:B------:R-:W-:Y:S01]  /*40f0*/  @!P1 LOP3.LUT R11, R11, 0xffff0000, RZ, 0xc0, !PT ;  /* 0xffff00000b0b9812 */ /* 0x000fe200078ec0ff */
[-C--:B------:R-:W-:Y:S01]  /*4100*/  @!P1 FMUL.FTZ R5, R31, R30.reuse ;  /* 0x0000001e1f059220 */ /* 0x080fe20000410000 */
[----:B------:R-:W-:Y:S01]  /*4110*/  @!P1 LOP3.LUT R12, R27, 0xffff0000, RZ, 0xc0, !PT ;  /* 0xffff00001b0c9812 */ /* 0x000fe200078ec0ff */
[----:B------:R-:W-:Y:S01]  /*4120*/  @!P1 FFMA.FTZ R16, R33, R30, -R16 ;  /* 0x0000001e21109223 */ /* 0x000fe20000010810 */
[----:B------:R-:W-:Y:S01]  /*4130*/  @!P1 SHF.L.U32 R36, R27, 0x10, RZ ;  /* 0x000000101b249819 */ /* 0x000fe200000006ff */
[----:B------:R-:W-:Y:S01]  /*4140*/  @!P1 FFMA.FTZ R5, R32, R33, R5 ;  /* 0x0000002120059223 */ /* 0x000fe20000010005 */
[----:B------:R-:W-:Y:S01]  /*4150*/  @!P1 SHF.L.U32 R33, R25, 0x10, RZ ;  /* 0x0000001019219819 */ /* 0x000fe200000006ff */
[----:B------:R-:W-:Y:S01]  /*4160*/  @!P1 FMUL.FTZ R6, R13, R10 ;  /* 0x0000000a0d069220 */ /* 0x000fe20000410000 */
[----:B------:R-:W-:Y:S02]  /*4170*/  @!P1 IMAD.U32 R32, R26, 0x10000, RZ ;  /* 0x000100001a209824 */ /* 0x000fe400078e00ff */
[C---:B------:R-:W-:Y:S01]  /*4180*/  @!P1 FMUL.FTZ R7, R14.reuse, R9 ;  /* 0x000000090e079220 */ /* 0x040fe20000410000 */
        /* <DEDUP_REMOVED lines=18> */
.L_x_5787:
[----:B------:R-:W-:Y:S05]  /*42b0*/  BSYNC.RECONVERGENT B0 ;  /* 0x0000000000007941 */ /* 0x000fea0003800200 */
.L_x_5786:
[----:B--2---:R-:W2:Y:S01]  /*42c0*/  LDC R24, c[0x0][0x450] ;  /* 0x00011400ff187b82 */ /* 0x004ea20000000800 */
[----:B-1----:R-:W-:Y:S05]  /*42d0*/  IMAD.U32 R3, R46, -0x20, RZ ;  /* 0xffffffe02e037824 */ /* 0x002fea00078e00ff */
[C---:B------:R-:W-:Y:S02]  /*42e0*/  LEA R22, P1, R3.reuse, R22, 0x1 ;  /* 0x0000001603167211 */ /* 0x040fe400078208ff */
[C---:B------:R-:W-:Y:S02]  /*42f0*/  LEA R58, P0, R3.reuse, R58, 0x1 ;  /* 0x0000003a033a7211 */ /* 0x040fe400078008ff */
[C---:B------:R-:W-:Y:S02]  /*4300*/  LEA.HI.X.SX32 R23, R3.reuse, R23, 0x1, P1 ;  /* 0x0000001703177211 */ /* 0x040fe400008f0eff */
[----:B------:R-:W-:Y:S01]  /*4310*/  LEA.HI.X.SX32 R59, R3, R59, 0x1, P0 ;  /* 0x0000003b033b7211 */ /* 0x000fe200000f0eff */
[----:B------:R-:W-:Y:S05]  /*4320*/  BRA `(.L_x_5778) ;  /* 0x0000002c002c7947 */ /* 0x000fea0003800000 */
.L_x_5779:
[----:B----4-:R-:W-:Y:S01]  /*4330*/  LEA.HI R26, R24, R24, RZ, 0x1 ;  /* 0x00000018181a7211 */ /* 0x010fe200078f08ff */
[----:B------:R-:W1:Y:S01]  /*4340*/  LDC R121, c[0x0][0x450] ;  /* 0x00011400ff797b82 */ /* 0x000e620000000800 */
[----:B------:R-:W-:Y:S01]  /*4350*/  SHF.R.U32.HI R25, RZ, 0x1, R24 ;  /* 0x00000001ff197819 */ /* 0x000fe20000011618 */
[----:B------:R-:W-:Y:S01]  /*4360*/  BSSY.RECONVERGENT B0, `(.L_x_5788) ;  /* 0x00000ac000007945 */ /* 0x000fe20003800200 */
[----:B------:R-:W-:Y:S05]  /*4370*/  SHF.R.S32.HI R26, RZ, 0x1, R26 ;  /* 0x00000001ff1a7819 */ /* 0x000fea000001141a */
[----:B------:R-:W-:Y:S05]  /*4380*/  IMAD.MOV R26, RZ, RZ, -R26 ;  /* 0x000000ffff1a7224 */ /* 0x000fea00078e0a1a */
[----:B------:R-:W-:Y:S01]  /*4390*/  SHF.R.S32.HI R123, RZ, 0x1f, R26 ;  /* 0x0000001fff7b7819 */ /* 0x000fe2000001141a */
[----:B------:R-:W-:Y:S06]  /*43a0*/  @!P1 BRA `(.L_x_5789) ;  /* 0x00000008009c9947 */ /* 0x000fec0003800000 */
[-C--:B------:R-:W-:Y:S01]  /*43b0*/  ISETP.GE.AND P1, PT, R19, R24.reuse, PT ;  /* 0x000000181300720c */ /* 0x080fe20003f26270 */
[----:B------:R-:W-:Y:S01]  /*43c0*/  IMAD.MOV.U32 R16, RZ, RZ, R18 ;  /* 0x000000ffff107224 */ /* 0x000fe200078e0012 */
[----:B------:R-:W-:Y:S04]  /*43d0*/  ISETP.GE.AND P0, PT, R20, R24, PT ;  /* 0x000000181400720c */ /* 0x000fe80003f06270 */
[----:B------:R-:W4:Y:S07]  /*43e0*/  LDG.E.128 R60, desc[UR6][R16.64] ;  /* 0x00000006103c7981 */ /* 0x000f2e000c1e1d00 */
[----:B------:R-:W-:Y:S05]  /*43f0*/  @!P1 IADD3 R132, P2, PT, R26, 0x40, RZ ;  /* 0x000000401a849810 */ /* 0x000fea0007f5e0ff */
[----:B------:R-:W-:Y:S01]  /*4400*/  @!P1 IMAD.X R131, RZ, RZ, R123, P2 ;  /* 0x000000ffff839224 */ /* 0x000fe200010e067b */
        /* <DEDUP_REMOVED lines=9> */
[----:B------:R-:W5:Y:S01]  /*44a0*/  @!P0 LDG.E.128 R28, desc[UR6][R44.64] ;  /* 0x000000062c1c8981 */ /* 0x000f62000c1e1d00 */
[----:B------:R-:W-:Y:S05]  /*44b0*/  @!P0 IADD3 R46, P2, PT, R133, R104, RZ ;  /* 0x00000068852e8210 */ /* 0x000fea0007f5e0ff */
[----:B------:R-:W-:Y:S01]  /*44c0*/  @!P0 IMAD.X R47, R130, 0x1, R105, P2 ;  /* 0x00000001822f8824 */ /* 0x000fe200010e0669 */
[----:B------:R-:W-:Y:S04]  /*44d0*/  @!P1 ISETP.GE.U32.AND P2, PT, R19, R25, PT ;  /* 0x000000191300920c */ /* 0x000fe80003f46070 */
[----:B------:R-:W-:Y:S01]  /*44e0*/  @!P1 SEL R132, R132, 0x40, P2 ;  /* 0x0000004084849807 */ /* 0x000fe20001000000 */
[----:B------:R4:W2:Y:S01]  /*44f0*/  @!P0 LDG.E.128 R64, desc[UR6][R46.64] ;  /* 0x000000062e408981 */ /* 0x0008a2000c1e1d00 */
[----:B------:R-:W-:Y:S03]  /*4500*/  @!P1 SEL R133, R131, RZ, P2 ;  /* 0x000000ff83859207 */ /* 0x000fe60001000000 */
[C---:B------:R-:W-:Y:S01]  /*4510*/  @!P1 IMAD.SHL.U32 R131, R132.reuse, 0x2, RZ ;  /* 0x0000000284839824 */ /* 0x040fe200078e00ff */
[----:B------:R-:W-:Y:S03]  /*4520*/  @!P1 SHF.L.U64.HI R130, R132, 0x1, R133 ;  /* 0x0000000184829819 */ /* 0x000fe60000010285 */
[----:B------:R-:W3:Y:S01]  /*4530*/  @!P0 LDG.E.128 R132, desc[UR6][R134.64] ;  /* 0x0000000686848981 */ /* 0x000ee2000c1e1d00 */
[----:B------:R-:W-:Y:S04]  /*4540*/  @!P1 IADD3 R136, P3, PT, R131, R102, RZ ;  /* 0x0000006683889210 */ /* 0x000fe80007f7e0ff */
[----:B------:R-:W-:Y:S02]  /*4550*/  @!P1 IADD3.X R137, PT, PT, R130, R103, RZ, P3, !PT ;  /* 0x0000006782899210 */ /* 0x000fe40001ffe4ff */
[----:B------:R-:W-:Y:S02]  /*4560*/  ISETP.GE.U32.OR P3, PT, R20, R25, P0 ;  /* 0x000000191400720c */ /* 0x000fe40000766470 */
[C---:B----4-:R-:W-:Y:S01]  /*4570*/  @!P0 SHF.L.U32 R47, R60.reuse, 0x10, RZ ;  /* 0x000000103c2f8819 */ /* 0x050fe200000006ff */
[----:B------:R-:W-:Y:S01]  /*4580*/  @!P0 IMAD.U32 R50, R61, 0x10000, RZ ;  /* 0x000100003d328824 */ /* 0x000fe200078e00ff */
[----:B------:R-:W-:Y:S02]  /*4590*/  @!P0 LOP3.LUT R49, R60, 0xffff0000, RZ, 0xc0, !PT ;  /* 0xffff00003c318812 */ /* 0x000fe400078ec0ff */
[C---:B-----5:R-:W-:Y:S01]  /*45a0*/  @!P0 SHF.L.U32 R43, R28.reuse, 0x10, RZ ;  /* 0x000000101c2b8819 */ /* 0x060fe200000006ff */
[C---:B------:R-:W-:Y:S01]  /*45b0*/  @!P0 IMAD.U32 R39, R29.reuse, 0x10000, RZ ;  /* 0x000100001d278824 */ /* 0x040fe200078e00ff */
[----:B------:R-:W-:Y:S01]  /*45c0*/  @!P0 LOP3.LUT R41, R28, 0xffff0000, RZ, 0xc0, !PT ;  /* 0xffff00001c298812 */ /* 0x000fe200078ec0ff */
[C---:B------:R-:W-:Y:S01]  /*45d0*/  @!P0 IMAD.U32 R37, R30.reuse, 0x10000, RZ ;  /* 0x000100001e258824 */ /* 0x040fe200078e00ff */
[----:B------:R-:W-:Y:S02]  /*45e0*/  @!P0 LOP3.LUT R40, R29, 0xffff0000, RZ, 0xc0, !PT ;  /* 0xffff00001d288812 */ /* 0x000fe400078ec0ff */
[----:B------:R-:W-:Y:S02]  /*45f0*/  @!P0 LOP3.LUT R28, R30, 0xffff0000, RZ, 0xc0, !PT ;  /* 0xffff00001e1c8812 */ /* 0x000fe400078ec0ff */
[C---:B------:R-:W-:Y:S02]  /*4600*/  @!P0 SHF.L.U32 R29, R31.reuse, 0x10, RZ ;  /* 0x000000101f1d8819 */ /* 0x040fe400000006ff */
[----:B------:R-:W-:Y:S02]  /*4610*/  @!P0 LOP3.LUT R30, R31, 0xffff0000, RZ, 0xc0, !PT ;  /* 0xffff00001f1e8812 */ /* 0x000fe400078ec0ff */
[C---:B--2---:R-:W-:Y:S01]  /*4620*/  @!P0 LOP3.LUT R48, R64.reuse, 0xffff0000, RZ, 0xc0, !PT ;  /* 0xffff000040308812 */ /* 0x044fe200078ec0ff */
[----:B------:R-:W-:Y:S01]  /*4630*/  @!P0 IMAD.U32 R46, R64, 0x10000, RZ ;  /* 0x00010000402e8824 */ /* 0x000fe200078e00ff */
[C---:B------:R-:W-:Y:S01]  /*4640*/  @!P0 LOP3.LUT R52, R65.reuse, 0xffff0000, RZ, 0xc0, !PT ;  /* 0xffff000041348812 */ /* 0x040fe200078ec0ff */
[----:B------:R-:W-:Y:S01]  /*4650*/  @!P0 IMAD.U32 R51, R65, 0x10000, RZ ;  /* 0x0001000041338824 */ /* 0x000fe200078e00ff */
[C---:B------:R-:W-:Y:S01]  /*4660*/  @!P0 SHF.L.U32 R53, R66.reuse, 0x10, RZ ;  /* 0x0000001042358819 */ /* 0x040fe200000006ff */
[----:B------:R-:W-:Y:S01]  /*4670*/  @!P0 IMAD.U32 R55, R67, 0x10000, RZ ;  /* 0x0001000043378824 */ /* 0x000fe200078e00ff */
[----:B------:R-:W-:Y:S02]  /*4680*/  @!P0 LOP3.LUT R54, R66, 0xffff0000, RZ, 0xc0, !PT ;  /* 0xffff000042368812 */ /* 0x000fe400078ec0ff */
[C---:B---3--:R-:W-:Y:S01]  /*4690*/  @!P0 LOP3.LUT R38, R132.reuse, 0xffff0000, RZ, 0xc0, !PT ;  /* 0xffff000084268812 */ /* 0x048fe200078ec0ff */
[----:B------:R-:W-:Y:S01]  /*46a0*/  @!P0 IMAD.U32 R42, R132, 0x10000, RZ ;  /* 0x00010000842a8824 */ /* 0x000fe200078e00ff */
[C---:B------:R-:W-:Y:S01]  /*46b0*/  @!P0 LOP3.LUT R35, R133.reuse, 0xffff0000, RZ, 0xc0, !PT ;  /* 0xffff000085238812 */ /* 0x040fe200078ec0ff */
[----:B------:R-:W-:Y:S01]  /*46c0*/  @!P0 IMAD.U32 R36, R133, 0x10000, RZ ;  /* 0x0001000085248824 */ /* 0x000fe200078e00ff */
        /* <DEDUP_REMOVED lines=8> */
[----:B------:R-:W-:Y:S02]  /*4750*/  @!P0 IMAD.U32 R32, R135, 0x10000, RZ ;  /* 0x0001000087208824 */ /* 0x000fe400078e00ff */
[----:B------:R-:W-:Y:S01]  /*4760*/  @!P0 FMUL.FTZ R2, R41, R38 ;  /* 0x0000002629028220 */ /* 0x000fe20000410000 */
        /* <DEDUP_REMOVED lines=20> */
[----:B------:R-:W-:Y:S01]  /*48b0*/  @!P1 SEL R27, R25, R26, !P2 ;  /* 0x0000001a191b9207 */ /* 0x000fe20005000000 */
[----:B------:R-:W-:Y:S01]  /*48c0*/  @!P0 FFMA.FTZ R4, R47, R52, R4 ;  /* 0x000000342f048223 */ /* 0x000fe20000010004 */
[----:B------:R-:W-:Y:S01]  /*48d0*/  @!P0 MOV R60, R132 ;  /* 0x00000084003c8202 */ /* 0x000fe20000000f00 */
[----:B------:R-:W-:Y:S01]  /*48e0*/  @!P0 FFMA.FTZ R5, R46, R53, R5 ;  /* 0x000000352e058223 */ /* 0x000fe20000010005 */
[----:B------:R-:W-:Y:S01]  /*48f0*/  @!P0 FFMA.FTZ R6, R49, R54, R6 ;  /* 0x0000003631068223 */ /* 0x000fe20000010006 */
[----:B------:R-:W-:Y:S01]  /*4900*/  @!P0 FFMA.FTZ R7, R48, R55, R7 ;  /* 0x0000003730078223 */ /* 0x000fe20000010007 */
[----:B------:R-:W-:Y:S01]  /*4910*/  @!P0 F2FP.BF16.F32.PACK_AB R133, R4, R3 ;  /* 0x000000030485823e */ /* 0x000fe200000010ff */
[----:B------:R-:W-:Y:S01]  /*4920*/  @!P0 FFMA.FTZ R8, R51, R56, R8 ;  /* 0x0000003833088223 */ /* 0x000fe20000010008 */
[----:B------:R-:W-:Y:S01]  /*4930*/  @!P1 IMAD.WIDE R28, R27, 0x2, R16 ;  /* 0x000000021b1c9825 */ /* 0x000fe200078e0210 */
[----:B------:R-:W-:Y:S03]  /*4940*/  @!P0 F2FP.BF16.F32.PACK_AB R134, R6, R5 ;  /* 0x000000050686823e */ /* 0x000fe600000010ff */
[----:B------:R-:W-:Y:S01]  /*4950*/  @!P0 F2FP.BF16.F32.PACK_AB R135, R8, R7 ;  /* 0x000000070887823e */ /* 0x000fe200000010ff */
[----:B------:R-:W-:Y:S01]  /*4960*/  @!P0 IMAD.MOV.U32 R61, RZ, RZ, R133 ;  /* 0x000000ffff3d8224 */ /* 0x000fe200078e0085 */
[----:B------:R-:W-:Y:S03]  /*4970*/  @!P0 MOV R62, R134 ;  /* 0x00000086003e8202 */ /* 0x000fe60000000f00 */
[----:B------:R-:W-:Y:S01]  /*4980*/  @!P0 IMAD.MOV.U32 R63, RZ, RZ, R135 ;  /* 0x000000ffff3f8224 */ /* 0x000fe200078e0087 */
[----:B------:R-:W-:Y:S04]  /*4990*/  @!P1 IADD3 R46, P0, PT, R131, R104, RZ ;  /* 0x00000068832e9210 */ /* 0x000fe80007f1e0ff */
[----:B------:R-:W-:Y:S01]  /*49a0*/  @!P1 IADD3.X R47, PT, PT, R130, R105, RZ, P0, !PT ;  /* 0x00000069822f9210 */ /* 0x000fe200007fe4ff */
[----:B------:R4:W-:Y:S01]  /*49b0*/  STG.E.128 desc[UR6][R96.64], R60 ;  /* 0x0000003c60007986 */ /* 0x0009e2000c101d06 */
[----:B------:R-:W-:Y:S07]  /*49c0*/  ISETP.GE.U32.OR P0, PT, R19, R25, P1 ;  /* 0x000000191300720c */ /* 0x000fee0000f06470 */
[----:B------:R-:W2:Y:S08]  /*49d0*/  @!P1 LDG.E.128 R132, desc[UR6][R136.64] ;  /* 0x0000000688849981 */ /* 0x000eb0000c1e1d00 */
[----:B------:R-:W3:Y:S08]  /*49e0*/  @!P1 LDG.E.128 R28, desc[UR6][R28.64+0x80] ;  /* 0x000080061c1c9981 */ /* 0x000ef0000c1e1d00 */
[----:B------:R-:W5:Y:S08]  /*49f0*/  @!P1 LDG.E.128 R68, desc[UR6][R46.64] ;  /* 0x000000062e449981 */ /* 0x000f70000c1e1d00 */
[----:B------:R-:W4:Y:S01]  /*4a00*/  LDG.E.128 R64, desc[UR6][R16.64+0x80] ;  /* 0x0000800610407981 */ /* 0x000f22000c1e1d00 */
        /* <DEDUP_REMOVED lines=8> */
[C---:B---3--:R-:W-:Y:S01]  /*4a90*/  @!P1 LOP3.LUT R41, R28.reuse, 0xffff0000, RZ, 0xc0, !PT ;  /* 0xffff00001c299812 */ /* 0x048fe200078ec0ff */
[----:B------:R-:W-:Y:S01]  /*4aa0*/  @!P1 IMAD.U32 R43, R28, 0x10000, RZ ;  /* 0x000100001c2b9824 */ /* 0x000fe200078e00ff */
[----:B------:R-:W-:Y:S01]  /*4ab0*/  @!P1 SHF.L.U32 R39, R29, 0x10, RZ ;  /* 0x000000101d279819 */ /* 0x000fe200000006ff */
[----:B------:R-:W-:Y:S01]  /*4ac0*/  @!P0 FADD.FTZ R36, -R36, -RZ ;  /* 0x800000ff24248221 */ /* 0x000fe20000010100 */
[----:B------:R-:W-:Y:S01]  /*4ad0*/  @!P1 SHF.L.U32 R32, R135, 0x10, RZ ;  /* 0x0000001087209819 */ /* 0x000fe200000006ff */
[----:B------:R-:W-:Y:S01]  /*4ae0*/  @!P1 FMUL.FTZ R9, R43, R42 ;  /* 0x0000002a2b099220 */ /* 0x000fe20000410000 */
[----:B------:R-:W-:Y:S01]  /*4af0*/  @!P1 LOP3.LUT R27, R135, 0xffff0000, RZ, 0xc0, !PT ;  /* 0xffff0000871b9812 */ /* 0x000fe200078ec0ff */
[----:B------:R-:W-:Y:S01]  /*4b00*/  @!P1 FMUL.FTZ R10, R41, R38 ;  /* 0x00000026290a9220 */ /* 0x000fe20000410000 */
        /* <DEDUP_REMOVED lines=8> */
[C---:B----4-:R-:W-:Y:S01]  /*4b90*/  @!P1 LOP3.LUT R49, R64.reuse, 0xffff0000, RZ, 0xc0, !PT ;  /* 0xffff000040319812 */ /* 0x050fe200078ec0ff */
[----:B------:R-:W-:Y:S01]  /*4ba0*/  @!P1 IMAD.U32 R46, R64, 0x10000, RZ ;  /* 0x00010000402e9824 */ /* 0x000fe200078e00ff */
[----:B------:R-:W-:Y:S01]  /*4bb0*/  @!P1 SHF.L.U32 R50, R65, 0x10, RZ ;  /* 0x0000001041329819 */ /* 0x000fe200000006ff */
[----:B------:R-:W-:Y:S01]  /*4bc0*/  @!P1 IMAD.U32 R37, R30, 0x10000, RZ ;  /* 0x000100001e259824 */ /* 0x000fe200078e00ff */
[C---:B------:R-:W-:Y:S01]  /*4bd0*/  @!P1 SHF.L.U32 R29, R31.reuse, 0x10, RZ ;  /* 0x000000101f1d9819 */ /* 0x040fe200000006ff */
[----:B------:R-:W-:Y:S01]  /*4be0*/  @!P0 FADD.FTZ R34, -R34, -RZ ;  /* 0x800000ff22228221 */ /* 0x000fe20000010100 */
[----:B------:R-:W-:Y:S01]  /*4bf0*/  @!P1 LOP3.LUT R30, R31, 0xffff0000, RZ, 0xc0, !PT ;  /* 0xffff00001f1e9812 */ /* 0x000fe200078ec0ff */
[----:B------:R-:W-:Y:S01]  /*4c00*/  @!P1 FFMA.FTZ R9, R46, R47, R9 ;  /* 0x0000002f2e099223 */ /* 0x000fe20000010009 */
[----:B------:R-:W-:Y:S01]  /*4c10*/  @!P1 LOP3.LUT R52, R69, 0xffff0000, RZ, 0xc0, !PT ;  /* 0xffff000045349812 */ /* 0x000fe200078ec0ff */
        /* <DEDUP_REMOVED lines=13> */
[----:B------:R-:W-:Y:S01]  /*4cf0*/  @!P1 F2FP.BF16.F32.PACK_AB R130, R10, R9 ;  /* 0x000000090a82923e */ /* 0x000fe200000010ff */
        /* <DEDUP_REMOVED lines=18> */
.L_x_5789:
[----:B--23--:R-:W-:Y:S05]  /*4e20*/  BSYNC.RECONVERGENT B0 ;  /* 0x0000000000007941 */ /* 0x00cfea0003800200 */
.L_x_5788:
[----:B------:R-:W-:Y:S04]  /*4e30*/  BSSY.RECONVERGENT B0, `(.L_x_5790) ;  /* 0x00000ae000007945 */ /* 0x000fe80003800200 */
[----:B------:R-:W-:Y:S05]  /*4e40*/  @!P4 BRA `(.L_x_5791) ;  /* 0x0000000800b0c947 */ /* 0x000fea0003800000 */
[C---:B------:R-:W-:Y:S02]  /*4e50*/  ISETP.GE.AND P0, PT, R20.reuse, R24, PT ;  /* 0x000000181400720c */ /* 0x040fe40003f06270 */
[C---:B------:R-:W-:Y:S04]  /*4e60*/  LEA R40, P2, R111.reuse, R18, 0x1 ;  /* 0x000000126f287211 */ /* 0x040fe800078408ff */
[----:B------:R-:W-:Y:S05]  /*4e70*/  LEA.HI.X R41, R111, R17, R108, 0x1, P2 ;  /* 0x000000116f297211 */ /* 0x000fea00010f0c6c */
[----:B------:R-:W2:Y:S02]  /*4e80*/  LDG.E.128 R60, desc[UR6][R40.64] ;  /* 0x00000006283c7981 */ /* 0x000ea4000c1e1d00 */
[----:B------:R-:W-:Y:S04]  /*4e90*/  @!P0 ISETP.GE.U32.AND P1, PT, R20, R25, PT ;  /* 0x000000191400820c */ /* 0x000fe80003f26070 */
[----:B------:R-:W-:Y:S02]  /*4ea0*/  @!P0 SEL R69, R26, RZ, P1 ;  /* 0x000000ff1a458207 */ /* 0x000fe40000800000 */
[----:B------:R-:W-:Y:S02]  /*4eb0*/  @!P0 SEL R56, R123, RZ, P1 ;  /* 0x000000ff7b388207 */ /* 0x000fe40000800000 */
[----:B------:R-:W-:Y:S02]  /*4ec0*/  @!P0 IADD3 R69, P2, PT, R120, R69, RZ ;  /* 0x0000004578458210 */ /* 0x000fe40007f5e0ff */
[----:B------:R-:W-:Y:S03]  /*4ed0*/  @!P0 SEL R27, R25, R26, !P1 ;  /* 0x0000001a191b8207 */ /* 0x000fe60004800000 */
[----:B------:R-:W-:Y:S02]  /*4ee0*/  @!P0 IMAD.SHL.U32 R131, R69, 0x2, RZ ;  /* 0x0000000245838824 */ /* 0x000fe400078e00ff */
[----:B------:R-:W-:Y:S01]  /*4ef0*/  @!P0 IMAD.X R56, R113, 0x1, R56, P2 ;  /* 0x0000000171388824 */ /* 0x000fe200010e0638 */
[----:B------:R-:W-:Y:S01]  /*4f00*/  ISETP.GE.U32.OR P2, PT, R20, R25, P0 ;  /* 0x000000191400720c */ /* 0x000fe20000746470 */
[----:B------:R-:W-:Y:S01]  /*4f10*/  @!P0 IMAD.WIDE R28, R27, 0x2, R40 ;  /* 0x000000021b1c8825 */ /* 0x000fe200078e0228 */
[----:B------:R-:W-:Y:S02]  /*4f20*/  @!P0 IADD3 R70, P1, PT, R131, R102, RZ ;  /* 0x0000006683468210 */ /* 0x000fe40007f3e0ff */
[----:B------:R-:W-:Y:S03]  /*4f30*/  @!P0 SHF.L.U64.HI R56, R69, 0x1, R56 ;  /* 0x0000000145388819 */ /* 0x000fe60000010238 */
[----:B------:R-:W3:Y:S01]  /*4f40*/  @!P0 LDG.E.128 R28, desc[UR6][R28.64] ;  /* 0x000000061c1c8981 */ /* 0x000ee2000c1e1d00 */
[C---:B------:R-:W-:Y:S02]  /*4f50*/  @!P0 IADD3.X R71, PT, PT, R56.reuse, R103, RZ, P1, !PT ;  /* 0x0000006738478210 */ /* 0x040fe40000ffe4ff */
[----:B------:R-:W-:Y:S05]  /*4f60*/  @!P0 IADD3 R46, P1, PT, R131, R104, RZ ;  /* 0x00000068832e8210 */ /* 0x000fea0007f3e0ff */
[----:B------:R-:W5:Y:S01]  /*4f70*/  @!P0 LDG.E.128 R68, desc[UR6][R70.64] ;  /* 0x0000000646448981 */ /* 0x000f62000c1e1d00 */
[----:B------:R-:W-:Y:S01]  /*4f80*/  @!P0 IMAD.X R47, R56, 0x1, R105, P1 ;  /* 0x00000001382f8824 */ /* 0x000fe200008e0669 */
[----:B------:R-:W-:Y:S06]  /*4f90*/  ISETP.GE.AND P1, PT, R19, R24, PT ;  /* 0x000000181300720c */ /* 0x000fec0003f26270 */
[----:B------:R2:W4:Y:S02]  /*4fa0*/  @!P0 LDG.E.128 R52, desc[UR6][R46.64] ;  /* 0x000000062e348981 */ /* 0x000524000c1e1d00 */
[C---:B--2---:R-:W-:Y:S01]  /*4fb0*/  @!P0 LOP3.LUT R47, R60.reuse, 0xffff0000, RZ, 0xc0, !PT ;  /* 0xffff00003c2f8812 */ /* 0x044fe200078ec0ff */
[----:B------:R-:W-:Y:S01]  /*4fc0*/  @!P0 IMAD.U32 R45, R60, 0x10000, RZ ;  /* 0x000100003c2d8824 */ /* 0x000fe200078e00ff */
[C---:B---3--:R-:W-:Y:S01]  /*4fd0*/  @!P0 SHF.L.U32 R33, R29.reuse, 0x10, RZ ;  /* 0x000000101d218819 */ /* 0x048fe200000006ff */
[----:B------:R-:W-:Y:S01]  /*4fe0*/  @!P0 IMAD.U32 R38, R28, 0x10000, RZ ;  /* 0x000100001c268824 */ /* 0x000fe200078e00ff */
[----:B------:R-:W-:Y:S01]  /*4ff0*/  @!P0 LOP3.LUT R35, R29, 0xffff0000, RZ, 0xc0, !PT ;  /* 0xffff00001d238812 */ /* 0x000fe200078ec0ff */
[----:B------:R-:W-:Y:S01]  /*5000*/  @!P0 IMAD.U32 R32, R30, 0x10000, RZ ;  /* 0x000100001e208824 */ /* 0x000fe200078e00ff */
[----:B------:R-:W-:Y:S01]  /*5010*/  @!P0 LOP3.LUT R36, R28, 0xffff0000, RZ, 0xc0, !PT ;  /* 0xffff00001c248812 */ /* 0x000fe200078ec0ff */
[----:B------:R-:W-:Y:S01]  /*5020*/  @!P0 IMAD.U32 R27, R31, 0x10000, RZ ;  /* 0x000100001f1b8824 */ /* 0x000fe200078e00ff */
[----:B------:R-:W-:Y:S02]  /*5030*/  @!P0 LOP3.LUT R29, R30, 0xffff0000, RZ, 0xc0, !PT ;  /* 0xffff00001e1d8812 */ /* 0x000fe400078ec0ff */
[C---:B-----5:R-:W-:Y:S01]  /*5040*/  @!P0 SHF.L.U32 R43, R68.reuse, 0x10, RZ ;  /* 0x00000010442b8819 */ /* 0x060fe200000006ff */
[C---:B------:R-:W-:Y:S01]  /*5050*/  @!P0 IMAD.U32 R44, R69.reuse, 0x10000, RZ ;  /* 0x00010000452c8824 */ /* 0x040fe200078e00ff */
[----:B------:R-:W-:Y:S01]  /*5060*/  @!P0 LOP3.LUT R39, R68, 0xffff0000, RZ, 0xc0, !PT ;  /* 0xffff000044278812 */ /* 0x000fe200078ec0ff */
[C---:B------:R-:W-:Y:S01]  /*5070*/  @!P0 IMAD.U32 R37, R70.reuse, 0x10000, RZ ;  /* 0x0001000046258824 */ /* 0x040fe200078e00ff */
[----:B------:R-:W-:Y:S01]  /*5080*/  @!P0 LOP3.LUT R42, R69, 0xffff0000, RZ, 0xc0, !PT ;  /* 0xffff0000452a8812 */ /* 0x000fe200078ec0ff */
[----:B------:R-:W-:Y:S01]  /*5090*/  @!P2 FADD.FTZ R43, -R43, -RZ ;  /* 0x800000ff2b2ba221 */ /* 0x000fe20000010100 */
[----:B------:R-:W-:Y:S01]  /*50a0*/  @!P0 LOP3.LUT R34, R70, 0xffff0000, RZ, 0xc0, !PT ;  /* 0xffff000046228812 */ /* 0x000fe200078ec0ff */
[----:B------:R-:W-:Y:S01]  /*50b0*/  @!P2 FADD.FTZ R39, -R39, -RZ ;  /* 0x800000ff2727a221 */ /* 0x000fe20000010100 */
[C---:B------:R-:W-:Y:S01]  /*50c0*/  @!P0 SHF.L.U32 R30, R71.reuse, 0x10, RZ ;  /* 0x00000010471e8819 */ /* 0x040fe200000006ff */
[----:B------:R-:W-:Y:S01]  /*50d0*/  @!P0 FMUL.FTZ R0, R38, R43 ;  /* 0x0000002b26008220 */ /* 0x000fe20000410000 */
[----:B------:R-:W-:Y:S01]  /*50e0*/  @!P0 LOP3.LUT R28, R71, 0xffff0000, RZ, 0xc0, !PT ;  /* 0xffff0000471c8812 */ /* 0x000fe200078ec0ff */
[C---:B----4-:R-:W-:Y:S01]  /*50f0*/  @!P0 IMAD.U32 R46, R52.reuse, 0x10000, RZ ;  /* 0x00010000342e8824 */ /* 0x050fe200078e00ff */
[----:B------:R-:W-:Y:S01]  /*5100*/  @!P0 LOP3.LUT R48, R52, 0xffff0000, RZ, 0xc0, !PT ;  /* 0xffff000034308812 */ /* 0x000fe200078ec0ff */
[----:B------:R-:W-:Y:S01]  /*5110*/  @!P2 FADD.FTZ R44, -R44, -RZ ;  /* 0x800000ff2c2ca221 */ /* 0x000fe20000010100 */
[C---:B------:R-:W-:Y:S01]  /*5120*/  @!P0 SHF.L.U32 R49, R53.reuse, 0x10, RZ ;  /* 0x0000001035318819 */ /* 0x040fe200000006ff */
[----:B------:R-:W-:Y:S01]  /*5130*/  @!P2 FADD.FTZ R42, -R42, -RZ ;  /* 0x800000ff2a2aa221 */ /* 0x000fe20000010100 */
[----:B------:R-:W-:Y:S01]  /*5140*/  @!P0 LOP3.LUT R50, R53, 0xffff0000, RZ, 0xc0, !PT ;  /* 0xffff000035328812 */ /* 0x000fe200078ec0ff */
[----:B------:R-:W-:Y:S01]  /*5150*/  @!P2 FADD.FTZ R30, -R30, -RZ ;  /* 0x800000ff1e1ea221 */ /* 0x000fe20000010100 */
[----:B------:R-:W-:Y:S01]  /*5160*/  @!P0 LOP3.LUT R31, R31, 0xffff0000, RZ, 0xc0, !PT ;  /* 0xffff00001f1f8812 */ /* 0x000fe200078ec0ff */
[----:B------:R-:W-:Y:S01]  /*5170*/  @!P0 FMUL.FTZ R2, R36, R39 ;  /* 0x0000002724028220 */ /* 0x000fe20000410000 */
[C---:B------:R-:W-:Y:S01]  /*5180*/  @!P0 SHF.L.U32 R51, R55.reuse, 0x10, RZ ;  /* 0x0000001037338819 */ /* 0x040fe200000006ff */
[----:B------:R-:W-:Y:S01]  /*5190*/  @!P2 FADD.FTZ R28, -R28, -RZ ;  /* 0x800000ff1c1ca221 */ /* 0x000fe20000010100 */
[----:B------:R-:W-:Y:S01]  /*51a0*/  @!P0 LOP3.LUT R52, R55, 0xffff0000, RZ, 0xc0, !PT ;  /* 0xffff000037348812 */ /* 0x000fe200078ec0ff */
[----:B------:R-:W-:Y:S01]  /*51b0*/  @!P0 FFMA.FTZ R0, R45, R46, R0 ;  /* 0x0000002e2d008223 */ /* 0x000fe20000010000 */
[----:B------:R-:W-:Y:S01]  /*51c0*/  @!P0 LOP3.LUT R45, R61, 0xffff0000, RZ, 0xc0, !PT ;  /* 0xffff00003d2d8812 */ /* 0x000fe200078ec0ff */
[----:B------:R-:W-:Y:S01]  /*51d0*/  @!P2 FADD.FTZ R37, -R37, -RZ ;  /* 0x800000ff2525a221 */ /* 0x000fe20000010100 */
[----:B------:R-:W-:Y:S01]  /*51e0*/  @!P2 FADD.FTZ R34, -R34, -RZ ;  /* 0x800000ff2222a221 */ /* 0x000fe20000010100 */
[----:B------:R-:W-:Y:S01]  /*51f0*/  @!P1 ISETP.GE.U32.AND P2, PT, R19, R25, PT ;  /* 0x000000191300920c */ /* 0x000fe20003f46070 */
[----:B------:R-:W-:Y:S01]  /*5200*/  @!P0 FMUL.FTZ R3, R33, R44 ;  /* 0x0000002c21038220 */ /* 0x000fe20000410000 */
[----:B------:R-:W-:Y:S02]  /*5210*/  @!P0 IMAD.U32 R46, R61, 0x10000, RZ ;  /* 0x000100003d2e8824 */ /* 0x000fe400078e00ff */
[----:B------:R-:W-:Y:S01]  /*5220*/  @!P0 FMUL.FTZ R4, R35, R42 ;  /* 0x0000002a23048220 */ /* 0x000fe20000410000 */
[----:B------:R-:W-:Y:S01]  /*5230*/  @!P1 SEL R69, R26, RZ, P2 ;  /* 0x000000ff1a459207 */ /* 0x000fe20001000000 */
[----:B------:R-:W-:Y:S01]  /*5240*/  @!P0 FFMA.FTZ R2, R47, R48, R2 ;  /* 0x000000302f028223 */ /* 0x000fe20000010002 */
[----:B------:R-:W-:Y:S01]  /*5250*/  @!P0 LOP3.LUT R48, R54, 0xffff0000, RZ, 0xc0, !PT ;  /* 0xffff000036308812 */ /* 0x000fe200078ec0ff */
[----:B------:R-:W-:Y:S01]  /*5260*/  @!P0 FFMA.FTZ R3, R46, R49, R3 ;  /* 0x000000312e038223 */ /* 0x000fe20000010003 */
[----:B------:R-:W-:Y:S01]  /*5270*/  @!P1 SEL R70, R123, RZ, P2 ;  /* 0x000000ff7b469207 */ /* 0x000fe20001000000 */
[----:B------:R-:W-:Y:S01]  /*5280*/  @!P0 FFMA.FTZ R4, R45, R50, R4 ;  /* 0x000000322d048223 */ /* 0x000fe20000010004 */
[----:B------:R-:W-:Y:S01]  /*5290*/  @!P0 LOP3.LUT R45, R62, 0xffff0000, RZ, 0xc0, !PT ;  /* 0xffff00003e2d8812 */ /* 0x000fe200078ec0ff */
[----:B------:R-:W-:Y:S01]  /*52a0*/  @!P0 IMAD.U32 R47, R54, 0x10000, RZ ;  /* 0x00010000362f8824 */ /* 0x000fe200078e00ff */
[----:B------:R-:W-:Y:S01]  /*52b0*/  @!P1 IADD3 R68, P3, PT, R120, R69, RZ ;  /* 0x0000004578449210 */ /* 0x000fe20007f7e0ff */
[----:B------:R-:W-:Y:S01]  /*52c0*/  @!P0 FMUL.FTZ R5, R32, R37 ;  /* 0x0000002520058220 */ /* 0x000fe20000410000 */
[----:B------:R-:W-:Y:S01]  /*52d0*/  @!P0 LOP3.LUT R49, R63, 0xffff0000, RZ, 0xc0, !PT ;  /* 0xffff00003f318812 */ /* 0x000fe200078ec0ff */
[----:B------:R-:W-:Y:S01]  /*52e0*/  @!P0 IMAD.U32 R46, R62, 0x10000, RZ ;  /* 0x000100003e2e8824 */ /* 0x000fe200078e00ff */
[----:B------:R-:W-:Y:S01]  /*52f0*/  @!P1 IADD3.X R69, PT, PT, R113, R70, RZ, P3, !PT ;  /* 0x0000004671459210 */ /* 0x000fe20001ffe4ff */
[----:B------:R-:W-:Y:S01]  /*5300*/  @!P0 FMUL.FTZ R6, R29, R34 ;  /* 0x000000221d068220 */ /* 0x000fe20000410000 */
[----:B------:R-:W-:Y:S01]  /*5310*/  @!P0 F2FP.BF16.F32.PACK_AB R56, R2, R0 ;  /* 0x000000000238823e */ /* 0x000fe200000010ff */
[----:B------:R-:W-:Y:S01]  /*5320*/  @!P0 FMUL.FTZ R7, R27, R30 ;  /* 0x0000001e1b078220 */ /* 0x000fe20000410000 */
[----:B------:R-:W-:Y:S01]  /*5330*/  @!P1 SHF.L.U64.HI R132, R68, 0x1, R69 ;  /* 0x0000000144849819 */ /* 0x000fe20000010245 */
[----:B------:R-:W-:Y:S01]  /*5340*/  @!P0 IMAD.U32 R50, R63, 0x10000, RZ ;  /* 0x000100003f328824 */ /* 0x000fe200078e00ff */
[----:B------:R-:W-:Y:S01]  /*5350*/  @!P0 F2FP.BF16.F32.PACK_AB R69, R4, R3 ;  /* 0x000000030445823e */ /* 0x000fe200000010ff */
[----:B------:R-:W-:Y:S01]  /*5360*/  @!P0 FMUL.FTZ R8, R31, R28 ;  /* 0x0000001c1f088220 */ /* 0x000fe20000410000 */
[----:B------:R-:W-:Y:S01]  /*5370*/  LEA R130, P3, R73, R96, 0x1 ;  /* 0x0000006049827211 */ /* 0x000fe200078608ff */
[----:B------:R-:W-:Y:S01]  /*5380*/  @!P0 FFMA.FTZ R5, R46, R47, R5 ;  /* 0x0000002f2e058223 */ /* 0x000fe20000010005 */
[----:B------:R-:W-:Y:S01]  /*5390*/  @!P0 MOV R60, R56 ;  /* 0x00000038003c8202 */ /* 0x000fe20000000f00 */
[----:B------:R-:W-:Y:S01]  /*53a0*/  @!P0 FFMA.FTZ R6, R45, R48, R6 ;  /* 0x000000302d068223 */ /* 0x000fe20000010006 */
[----:B------:R-:W-:Y:S01]  /*53b0*/  LEA.HI.X R131, R73, R97, R74, 0x1, P3 ;  /* 0x0000006149837211 */ /* 0x000fe200018f0c4a */
[----:B------:R-:W-:Y:S01]  /*53c0*/  @!P0 FFMA.FTZ R7, R50, R51, R7 ;  /* 0x0000003332078223 */ /* 0x000fe20000010007 */
[----:B------:R-:W-:Y:S01]  /*53d0*/  @!P1 SEL R27, R25, R26, !P2 ;  /* 0x0000001a191b9207 */ /* 0x000fe20005000000 */
[----:B------:R-:W-:Y:S01]  /*53e0*/  @!P0 FFMA.FTZ R8, R49, R52, R8 ;  /* 0x0000003431088223 */ /* 0x000fe20000010008 */
[----:B------:R-:W-:Y:S01]  /*53f0*/  @!P1 IMAD.SHL.U32 R133, R68, 0x2, RZ ;  /* 0x0000000244859824 */ /* 0x000fe200078e00ff */
[----:B------:R-:W-:Y:S01]  /*5400*/  @!P0 F2FP.BF16.F32.PACK_AB R68, R6, R5 ;  /* 0x000000050644823e */ /* 0x000fe200000010ff */
[----:B------:R-:W-:Y:S02]  /*5410*/  @!P0 IMAD.MOV.U32 R61, RZ, RZ, R69 ;  /* 0x000000ffff3d8224 */ /* 0x000fe400078e0045 */
[----:B------:R-:W-:Y:S01]  /*5420*/  @!P0 F2FP.BF16.F32.PACK_AB R71, R8, R7 ;  /* 0x000000070847823e */ /* 0x000fe200000010ff */
[----:B------:R-:W-:Y:S01]  /*5430*/  @!P1 IMAD.WIDE R28, R27, 0x2, R40 ;  /* 0x000000021b1c9825 */ /* 0x000fe200078e0228 */
[C---:B------:R-:W-:Y:S02]  /*5440*/  @!P1 IADD3 R134, P3, PT, R133.reuse, R102, RZ ;  /* 0x0000006685869210 */ /* 0x040fe40007f7e0ff */
[----:B------:R-:W-:Y:S01]  /*5450*/  @!P0 MOV R63, R71 ;  /* 0x00000047003f8202 */ /* 0x000fe20000000f00 */
[----:B------:R-:W-:Y:S01]  /*5460*/  @!P0 IMAD.MOV.U32 R62, RZ, RZ, R68 ;  /* 0x000000ffff3e8224 */ /* 0x000fe200078e0044 */
[----:B------:R-:W-:Y:S01]  /*5470*/  @!P1 IADD3 R46, P0, PT, R133, R104, RZ ;  /* 0x00000068852e9210 */ /* 0x000fe20007f1e0ff */
[C---:B------:R-:W-:Y:S03]  /*5480*/  @!P1 IMAD.X R135, R132.reuse, 0x1, R103, P3 ;  /* 0x0000000184879824 */ /* 0x040fe600018e0667 */
[----:B------:R2:W-:Y:S01]  /*5490*/  STG.E.128 desc[UR6][R130.64], R60 ;  /* 0x0000003c82007986 */ /* 0x0005e2000c101d06 */
[----:B------:R-:W-:Y:S01]  /*54a0*/  @!P1 IMAD.X R47, R132, 0x1, R105, P0 ;  /* 0x00000001842f9824 */ /* 0x000fe200000e0669 */
[----:B------:R-:W-:Y:S06]  /*54b0*/  ISETP.GE.U32.OR P0, PT, R19, R25, P1 ;  /* 0x000000191300720c */ /* 0x000fec0000f06470 */
[----:B------:R-:W3:Y:S08]  /*54c0*/  @!P1 LDG.E.128 R68, desc[UR6][R134.64+0x80] ;  /* 0x0000800686449981 */ /* 0x000ef0000c1e1d00 */
[----:B------:R-:W4:Y:S08]  /*54d0*/  @!P1 LDG.E.128 R28, desc[UR6][R28.64+0x80] ;  /* 0x000080061c1c9981 */ /* 0x000f30000c1e1d00 */
[----:B------:R-:W5:Y:S08]  /*54e0*/  @!P1 LDG.E.128 R52, desc[UR6][R46.64+0x80] ;  /* 0x000080062e349981 */ /* 0x000f70000c1e1d00 */
[----:B------:R1:W2:Y:S01]  /*54f0*/  LDG.E.128 R64, desc[UR6][R40.64+0x80] ;  /* 0x0000800628407981 */ /* 0x0002a2000c1e1d00 */
[C---:B---3--:R-:W-:Y:S01]  /*5500*/  @!P1 LOP3.LUT R38, R68.reuse, 0xffff0000, RZ, 0xc0, !PT ;  /* 0xffff000044269812 */ /* 0x048fe200078ec0ff */
[----:B------:R-:W-:Y:S01]  /*5510*/  @!P1 IMAD.U32 R42, R68, 0x10000, RZ ;  /* 0x00010000442a9824 */ /* 0x000fe200078e00ff */
[----:B------:R-:W-:Y:S01]  /*5520*/  @!P1 SHF.L.U32 R36, R69, 0x10, RZ ;  /* 0x0000001045249819 */ /* 0x000fe200000006ff */
[----:B------:R-:W-:Y:S01]  /*5530*/  @!P1 IMAD.U32 R32, R71, 0x10000, RZ ;  /* 0x0001000047209824 */ /* 0x000fe200078e00ff */
[----:B------:R-:W-:Y:S01]  /*5540*/  @!P1 LOP3.LUT R35, R69, 0xffff0000, RZ, 0xc0, !PT ;  /* 0xffff000045239812 */ /* 0x000fe200078ec0ff */
[----:B------:R-:W-:Y:S01]  /*5550*/  @!P0 FADD.FTZ R42, -R42, -RZ ;  /* 0x800000ff2a2a8221 */ /* 0x000fe20000010100 */
[----:B------:R-:W-:Y:S01]  /*5560*/  @!P1 LOP3.LUT R33, R70, 0xffff0000, RZ, 0xc0, !PT ;  /* 0xffff000046219812 */ /* 0x000fe200078ec0ff */
[----:B------:R-:W-:Y:S01]  /*5570*/  @!P0 FADD.FTZ R38, -R38, -RZ ;  /* 0x800000ff26268221 */ /* 0x000fe20000010100 */
[C---:B----4-:R-:W-:Y:S01]  /*5580*/  @!P1 SHF.L.U32 R43, R28.reuse, 0x10, RZ ;  /* 0x000000101c2b9819 */ /* 0x050fe200000006ff */
[----:B------:R-:W-:Y:S01]  /*5590*/  @!P1 IMAD.U32 R39, R29, 0x10000, RZ ;  /* 0x000100001d279824 */ /* 0x000fe200078e00ff */
[----:B-1----:R-:W-:Y:S01]  /*55a0*/  @!P1 LOP3.LUT R41, R28, 0xffff0000, RZ, 0xc0, !PT ;  /* 0xffff00001c299812 */ /* 0x002fe200078ec0ff */
[----:B------:R-:W-:Y:S01]  /*55b0*/  @!P1 IMAD.U32 R34, R70, 0x10000, RZ ;  /* 0x0001000046229824 */ /* 0x000fe200078e00ff */
[----:B------:R-:W-:Y:S01]  /*55c0*/  @!P1 LOP3.LUT R27, R71, 0xffff0000, RZ, 0xc0, !PT ;  /* 0xffff0000471b9812 */ /* 0x000fe200078ec0ff */
[----:B------:R-:W-:Y:S01]  /*55d0*/  @!P1 FMUL.FTZ R9, R43, R42 ;  /* 0x0000002a2b099220 */ /* 0x000fe20000410000 */
[----:B------:R-:W-:Y:S01]  /*55e0*/  @!P1 LOP3.LUT R40, R29, 0xffff0000, RZ, 0xc0, !PT ;  /* 0xffff00001d289812 */ /* 0x000fe200078ec0ff */
[----:B------:R-:W-:Y:S01]  /*55f0*/  @!P0 FADD.FTZ R36, -R36, -RZ ;  /* 0x800000ff24248221 */ /* 0x000fe20000010100 */
[C---:B-----5:R-:W-:Y:S01]  /*5600*/  @!P1 LOP3.LUT R48, R52.reuse, 0xffff0000, RZ, 0xc0, !PT ;  /* 0xffff000034309812 */ /* 0x060fe200078ec0ff */
[----:B------:R-:W-:Y:S01]  /*5610*/  @!P1 IMAD.U32 R45, R52, 0x10000, RZ ;  /* 0x00010000342d9824 */ /* 0x000fe200078e00ff */
[----:B------:R-:W-:Y:S01]  /*5620*/  @!P1 LOP3.LUT R28, R30, 0xffff0000, RZ, 0xc0, !PT ;  /* 0xffff00001e1c9812 */ /* 0x000fe200078ec0ff */
[----:B------:R-:W-:Y:S01]  /*5630*/  @!P1 FMUL.FTZ R10, R41, R38 ;  /* 0x00000026290a9220 */ /* 0x000fe20000410000 */
[----:B------:R-:W-:Y:S01]  /*5640*/  @!P1 SHF.L.U32 R49, R53, 0x10, RZ ;  /* 0x0000001035319819 */ /* 0x000fe200000006ff */
[----:B------:R-:W-:Y:S01]  /*5650*/  @!P1 FMUL.FTZ R11, R39, R36 ;  /* 0x00000024270b9220 */ /* 0x000fe20000410000 */
[----:B------:R-:W-:Y:S01]  /*5660*/  @!P1 SHF.L.U32 R29, R31, 0x10, RZ ;  /* 0x000000101f1d9819 */ /* 0x000fe200000006ff */
[----:B------:R-:W-:Y:S01]  /*5670*/  @!P1 IMAD.U32 R52, R54, 0x10000, RZ ;  /* 0x0001000036349824 */ /* 0x000fe200078e00ff */
[C---:B--2---:R-:W-:Y:S01]  /*5680*/  @!P1 LOP3.LUT R47, R64.reuse, 0xffff0000, RZ, 0xc0, !PT ;  /* 0xffff0000402f9812 */ /* 0x044fe200078ec0ff */
[----:B------:R-:W-:Y:S01]  /*5690*/  @!P1 IMAD.U32 R46, R64, 0x10000, RZ ;  /* 0x00010000402e9824 */ /* 0x000fe200078e00ff */
[----:B------:R-:W-:Y:S01]  /*56a0*/  @!P1 SHF.L.U32 R50, R65, 0x10, RZ ;  /* 0x0000001041329819 */ /* 0x000fe200000006ff */
[----:B------:R-:W-:Y:S01]  /*56b0*/  @!P0 FADD.FTZ R35, -R35, -RZ ;  /* 0x800000ff23238221 */ /* 0x000fe20000010100 */
[----:B------:R-:W-:Y:S01]  /*56c0*/  @!P1 LOP3.LUT R51, R53, 0xffff0000, RZ, 0xc0, !PT ;  /* 0xffff000035339812 */ /* 0x000fe200078ec0ff */
[----:B------:R-:W-:Y:S01]  /*56d0*/  @!P1 IMAD.U32 R37, R30, 0x10000, RZ ;  /* 0x000100001e259824 */ /* 0x000fe200078e00ff */
[----:B------:R-:W-:Y:S01]  /*56e0*/  @!P1 LOP3.LUT R30, R31, 0xffff0000, RZ, 0xc0, !PT ;  /* 0xffff00001f1e9812 */ /* 0x000fe200078ec0ff */
[----:B------:R-:W-:Y:S01]  /*56f0*/  @!P0 FADD.FTZ R34, -R34, -RZ ;  /* 0x800000ff22228221 */ /* 0x000fe20000010100 */
[----:B------:R-:W-:Y:S01]  /*5700*/  @!P1 LOP3.LUT R53, R54, 0xffff0000, RZ, 0xc0, !PT ;  /* 0xffff000036359812 */ /* 0x000fe200078ec0ff */
[----:B------:R-:W-:Y:S01]  /*5710*/  @!P1 FFMA.FTZ R9, R46, R45, R9 ;  /* 0x0000002d2e099223 */ /* 0x000fe20000010009 */
        /* <DEDUP_REMOVED lines=31> */
.L_x_5791:
[----:B------:R-:W-:Y:S05]  /*5910*/  BSYNC.RECONVERGENT B0 ;  /* 0x0000000000007941 */ /* 0x000fea0003800200 */
.L_x_5790:
[----:B------:R-:W-:Y:S04]  /*5920*/  BSSY.RECONVERGENT B0, `(.L_x_5792) ;  /* 0x00000b1000007945 */ /* 0x000fe80003800200 */
[----:B------:R-:W-:Y:S05]  /*5930*/  @!P5 BRA `(.L_x_5793) ;  /* 0x0000000800bcd947 */ /* 0x000fea0003800000 */
[C---:B------:R-:W-:Y:S01]  /*5940*/  ISETP.GE.AND P0, PT, R20.reuse, R24, PT ;  /* 0x000000181400720c */ /* 0x040fe20003f06270 */
[----:B------:R-:W3:Y:S11]  /*5950*/  LDC.64 R68, c[0x0][0x4a8] ;  /* 0x00012a00ff447b82 */ /* 0x000ef60000000a00 */
[----:B------:R-:W-:Y:S01]  /*5960*/  @!UPT UIADD3 URZ, UPT, UPT, URZ, URZ, URZ ;  /* 0x000000fffffff290 */ /* 0x000fe2000fffe0ff */
[----:B------:R-:W-:Y:S04]  /*5970*/  @!P0 ISETP.GE.U32.AND P1, PT, R20, R25, PT ;  /* 0x000000191400820c */ /* 0x000fe80003f26070 */
[----:B--2---:R-:W-:Y:S02]  /*5980*/  @!P0 SEL R131, R26, RZ, P1 ;  /* 0x000000ff1a838207 */ /* 0x004fe40000800000 */
[----:B------:R-:W-:Y:S02]  /*5990*/  @!P0 SEL R71, R123, RZ, P1 ;  /* 0x000000ff7b478207 */ /* 0x000fe40000800000 */
[----:B------:R-:W-:Y:S02]  /*59a0*/  @!P0 SEL R27, R25, R26, !P1 ;  /* 0x0000001a191b8207 */ /* 0x000fe40004800000 */
[C---:B---3--:R-:W-:Y:S04]  /*59b0*/  LEA R40, P2, R68.reuse, R18, 0x6 ;  /* 0x0000001244287211 */ /* 0x048fe800078430ff */
[----:B------:R-:W-:Y:S02]  /*59c0*/  LEA.HI.X R41, R68, R17, R69, 0x6, P2 ;  /* 0x0000001144297211 */ /* 0x000fe400010f3445 */
[----:B------:R-:W-:Y:S01]  /*59d0*/  @!P0 IADD3 R69, P2, PT, R116, R131, RZ ;  /* 0x0000008374458210 */ /* 0x000fe20007f5e0ff */
[----:B------:R-:W-:Y:S02]  /*59e0*/  @!P0 IMAD.WIDE R28, R27, 0x2, R40 ;  /* 0x000000021b1c8825 */ /* 0x000fe400078e0228 */
[----:B------:R-:W2:Y:S02]  /*59f0*/  LDG.E.128 R60, desc[UR6][R40.64] ;  /* 0x00000006283c7981 */ /* 0x000ea4000c1e1d00 */
[----:B------:R-:W-:Y:S01]  /*5a00*/  @!P0 IMAD.X R56, R112, 0x1, R71, P2 ;  /* 0x0000000170388824 */ /* 0x000fe200010e0647 */
[----:B------:R-:W-:Y:S01]  /*5a10*/  ISETP.GE.U32.OR P2, PT, R20, R25, P0 ;  /* 0x000000191400720c */ /* 0x000fe20000746470 */
[C---:B------:R-:W-:Y:S03]  /*5a20*/  @!P0 IMAD.SHL.U32 R131, R69.reuse, 0x2, RZ ;  /* 0x0000000245838824 */ /* 0x040fe600078e00ff */
[----:B------:R-:W-:Y:S01]  /*5a30*/  @!P0 SHF.L.U64.HI R56, R69, 0x1, R56 ;  /* 0x0000000145388819 */ /* 0x000fe20000010238 */
[----:B------:R-:W3:Y:S01]  /*5a40*/  @!P0 LDG.E.128 R28, desc[UR6][R28.64] ;  /* 0x000000061c1c8981 */ /* 0x000ee2000c1e1d00 */
[C---:B------:R-:W-:Y:S04]  /*5a50*/  @!P0 IADD3 R132, P1, PT, R131.reuse, R102, RZ ;  /* 0x0000006683848210 */ /* 0x040fe80007f3e0ff */
[C---:B------:R-:W-:Y:S02]  /*5a60*/  @!P0 IADD3.X R133, PT, PT, R56.reuse, R103, RZ, P1, !PT ;  /* 0x0000006738858210 */ /* 0x040fe40000ffe4ff */
[----:B------:R-:W-:Y:S03]  /*5a70*/  @!P0 IADD3 R46, P1, PT, R131, R104, RZ ;  /* 0x00000068832e8210 */ /* 0x000fe60007f3e0ff */
[----:B------:R-:W5:Y:S02]  /*5a80*/  @!P0 LDG.E.128 R68, desc[UR6][R132.64] ;  /* 0x0000000684448981 */ /* 0x000f64000c1e1d00 */
[----:B------:R-:W-:Y:S01]  /*5a90*/  @!P0 IMAD.X R47, R56, 0x1, R105, P1 ;  /* 0x00000001382f8824 */ /* 0x000fe200008e0669 */
[----:B------:R-:W-:Y:S05]  /*5aa0*/  ISETP.GE.AND P1, PT, R19, R24, PT ;  /* 0x000000181300720c */ /* 0x000fea0003f26270 */
[----:B------:R2:W4:Y:S02]  /*5ab0*/  @!P0 LDG.E.128 R52, desc[UR6][R46.64] ;  /* 0x000000062e348981 */ /* 0x000524000c1e1d00 */
[C---:B--2---:R-:W-:Y:S01]  /*5ac0*/  @!P0 LOP3.LUT R47, R60.reuse, 0xffff0000, RZ, 0xc0, !PT ;  /* 0xffff00003c2f8812 */ /* 0x044fe200078ec0ff */
[----:B------:R-:W-:Y:S01]  /*5ad0*/  @!P0 IMAD.U32 R45, R60, 0x10000, RZ ;  /* 0x000100003c2d8824 */ /* 0x000fe200078e00ff */
[C---:B---3--:R-:W-:Y:S01]  /*5ae0*/  @!P0 LOP3.LUT R36, R28.reuse, 0xffff0000, RZ, 0xc0, !PT ;  /* 0xffff00001c248812 */ /* 0x048fe200078ec0ff */
[----:B------:R-:W-:Y:S01]  /*5af0*/  @!P0 IMAD.U32 R38, R28, 0x10000, RZ ;  /* 0x000100001c268824 */ /* 0x000fe200078e00ff */
[C---:B------:R-:W-:Y:S01]  /*5b00*/  @!P0 SHF.L.U32 R33, R29.reuse, 0x10, RZ ;  /* 0x000000101d218819 */ /* 0x040fe200000006ff */
[C---:B------:R-:W-:Y:S01]  /*5b10*/  @!P0 IMAD.U32 R32, R30.reuse, 0x10000, RZ ;  /* 0x000100001e208824 */ /* 0x040fe200078e00ff */
[----:B------:R-:W-:Y:S01]  /*5b20*/  @!P0 LOP3.LUT R35, R29, 0xffff0000, RZ, 0xc0, !PT ;  /* 0xffff00001d238812 */ /* 0x000fe200078ec0ff */
[C---:B------:R-:W-:Y:S01]  /*5b30*/  @!P0 IMAD.U32 R27, R31.reuse, 0x10000, RZ ;  /* 0x000100001f1b8824 */ /* 0x040fe200078e00ff */
[----:B------:R-:W-:Y:S02]  /*5b40*/  @!P0 LOP3.LUT R29, R30, 0xffff0000, RZ, 0xc0, !PT ;  /* 0xffff00001e1d8812 */ /* 0x000fe400078ec0ff */
        /* <DEDUP_REMOVED lines=8> */
[----:B------:R-:W2:Y:S01]  /*5bd0*/  LDC.64 R68, c[0x0][0x3b8] ;  /* 0x0000ee00ff447b82 */ /* 0x000ea20000000a00 */
        /* <DEDUP_REMOVED lines=10> */
[C---:B------:R-:W-:Y:S01]  /*5c80*/  @!P0 SHF.L.U32 R51, R55.reuse, 0x10, RZ ;  /* 0x0000001037338819 */ /* 0x040fe200000006ff */
[----:B------:R-:W-:Y:S01]  /*5c90*/  @!P0 FMUL.FTZ R2, R36, R39 ;  /* 0x0000002724028220 */ /* 0x000fe20000410000 */
[----:B------:R-:W-:Y:S01]  /*5ca0*/  @!P0 LOP3.LUT R52, R55, 0xffff0000, RZ, 0xc0, !PT ;  /* 0xffff000037348812 */ /* 0x000fe200078ec0ff */
[----:B------:R-:W-:Y:S01]  /*5cb0*/  @!P0 FFMA.FTZ R0, R45, R46, R0 ;  /* 0x0000002e2d008223 */ /* 0x000fe20000010000 */
[----:B------:R-:W-:Y:S01]  /*5cc0*/  @!P0 LOP3.LUT R45, R61, 0xffff0000, RZ, 0xc0, !PT ;  /* 0xffff00003d2d8812 */ /* 0x000fe200078ec0ff */
[----:B------:R-:W-:Y:S01]  /*5cd0*/  @!P0 FMUL.FTZ R3, R33, R44 ;  /* 0x0000002c21038220 */ /* 0x000fe20000410000 */
[----:B------:R-:W-:Y:S02]  /*5ce0*/  @!P0 IMAD.U32 R46, R61, 0x10000, RZ ;  /* 0x000100003d2e8824 */ /* 0x000fe400078e00ff */
[----:B------:R-:W-:Y:S01]  /*5cf0*/  @!P0 FMUL.FTZ R4, R35, R42 ;  /* 0x0000002a23048220 */ /* 0x000fe20000410000 */
[----:B------:R-:W-:Y:S01]  /*5d00*/  @!P2 FADD.FTZ R30, -R30, -RZ ;  /* 0x800000ff1e1ea221 */ /* 0x000fe20000010100 */
[----:B------:R-:W-:Y:S01]  /*5d10*/  @!P2 FADD.FTZ R28, -R28, -RZ ;  /* 0x800000ff1c1ca221 */ /* 0x000fe20000010100 */
[----:B------:R-:W-:Y:S01]  /*5d20*/  @!P2 FADD.FTZ R37, -R37, -RZ ;  /* 0x800000ff2525a221 */ /* 0x000fe20000010100 */
[----:B------:R-:W-:Y:S01]  /*5d30*/  @!P2 FADD.FTZ R34, -R34, -RZ ;  /* 0x800000ff2222a221 */ /* 0x000fe20000010100 */
[----:B------:R-:W-:Y:S01]  /*5d40*/  @!P1 ISETP.GE.U32.AND P2, PT, R19, R25, PT ;  /* 0x000000191300920c */ /* 0x000fe20003f46070 */
[----:B------:R-:W-:Y:S01]  /*5d50*/  @!P0 FFMA.FTZ R2, R47, R48, R2 ;  /* 0x000000302f028223 */ /* 0x000fe20000010002 */
[----:B------:R-:W-:Y:S01]  /*5d60*/  @!P0 LOP3.LUT R48, R54, 0xffff0000, RZ, 0xc0, !PT ;  /* 0xffff000036308812 */ /* 0x000fe200078ec0ff */
[----:B------:R-:W-:Y:S01]  /*5d70*/  @!P0 FFMA.FTZ R3, R46, R49, R3 ;  /* 0x000000312e038223 */ /* 0x000fe20000010003 */
[----:B------:R-:W-:Y:S01]  /*5d80*/  @!P1 SEL R133, R26, RZ, P2 ;  /* 0x000000ff1a859207 */ /* 0x000fe20001000000 */
[----:B------:R-:W-:Y:S01]  /*5d90*/  @!P0 FFMA.FTZ R4, R45, R50, R4 ;  /* 0x000000322d048223 */ /* 0x000fe20000010004 */
[----:B------:R-:W-:Y:S01]  /*5da0*/  @!P0 LOP3.LUT R45, R62, 0xffff0000, RZ, 0xc0, !PT ;  /* 0xffff00003e2d8812 */ /* 0x000fe200078ec0ff */
[----:B------:R-:W-:Y:S01]  /*5db0*/  @!P0 IMAD.U32 R47, R54, 0x10000, RZ ;  /* 0x00010000362f8824 */ /* 0x000fe200078e00ff */
[----:B------:R-:W-:Y:S01]  /*5dc0*/  @!P0 LOP3.LUT R49, R63, 0xffff0000, RZ, 0xc0, !PT ;  /* 0xffff00003f318812 */ /* 0x000fe200078ec0ff */
[----:B------:R-:W-:Y:S01]  /*5dd0*/  @!P0 FMUL.FTZ R5, R32, R37 ;  /* 0x0000002520058220 */ /* 0x000fe20000410000 */
[----:B------:R-:W-:Y:S01]  /*5de0*/  @!P1 SEL R71, R123, RZ, P2 ;  /* 0x000000ff7b479207 */ /* 0x000fe20001000000 */
[----:B------:R-:W-:Y:S01]  /*5df0*/  @!P0 IMAD.U32 R46, R62, 0x10000, RZ ;  /* 0x000100003e2e8824 */ /* 0x000fe200078e00ff */
[----:B------:R-:W-:Y:S01]  /*5e00*/  @!P1 IADD3 R133, P3, PT, R116, R133, RZ ;  /* 0x0000008574859210 */ /* 0x000fe20007f7e0ff */
[----:B------:R-:W-:Y:S01]  /*5e10*/  @!P0 FMUL.FTZ R6, R29, R34 ;  /* 0x000000221d068220 */ /* 0x000fe20000410000 */
[----:B------:R-:W-:Y:S01]  /*5e20*/  @!P0 F2FP.BF16.F32.PACK_AB R56, R2, R0 ;  /* 0x000000000238823e */ /* 0x000fe200000010ff */
[----:B------:R-:W-:Y:S01]  /*5e30*/  @!P0 FMUL.FTZ R7, R27, R30 ;  /* 0x0000001e1b078220 */ /* 0x000fe20000410000 */
[----:B------:R-:W-:Y:S01]  /*5e40*/  @!P1 IADD3.X R132, PT, PT, R112, R71, RZ, P3, !PT ;  /* 0x0000004770849210 */ /* 0x000fe20001ffe4ff */
[----:B------:R-:W-:Y:S01]  /*5e50*/  @!P0 IMAD.U32 R50, R63, 0x10000, RZ ;  /* 0x000100003f328824 */ /* 0x000fe200078e00ff */
[----:B------:R-:W-:Y:S01]  /*5e60*/  @!P0 F2FP.BF16.F32.PACK_AB R71, R4, R3 ;  /* 0x000000030447823e */ /* 0x000fe200000010ff */
[----:B------:R-:W-:Y:S01]  /*5e70*/  @!P0 FMUL.FTZ R8, R31, R28 ;  /* 0x0000001c1f088220 */ /* 0x000fe20000410000 */
[----:B--2---:R-:W-:Y:S01]  /*5e80*/  LEA R130, P3, R68, R96, 0x6 ;  /* 0x0000006044827211 */ /* 0x004fe200078630ff */
[----:B------:R-:W-:Y:S01]  /*5e90*/  @!P0 FFMA.FTZ R5, R46, R47, R5 ;  /* 0x0000002f2e058223 */ /* 0x000fe20000010005 */
[----:B------:R-:W-:Y:S01]  /*5ea0*/  @!P1 SHF.L.U64.HI R132, R133, 0x1, R132 ;  /* 0x0000000185849819 */ /* 0x000fe20000010284 */
[----:B------:R-:W-:Y:S01]  /*5eb0*/  @!P0 FFMA.FTZ R6, R45, R48, R6 ;  /* 0x000000302d068223 */ /* 0x000fe20000010006 */
[----:B------:R-:W-:Y:S01]  /*5ec0*/  LEA.HI.X R131, R68, R97, R69, 0x6, P3 ;  /* 0x0000006144837211 */ /* 0x000fe200018f3445 */
[----:B------:R-:W-:Y:S01]  /*5ed0*/  @!P0 FFMA.FTZ R7, R50, R51, R7 ;  /* 0x0000003332078223 */ /* 0x000fe20000010007 */
[----:B------:R-:W-:Y:S01]  /*5ee0*/  @!P0 MOV R60, R56 ;  /* 0x00000038003c8202 */ /* 0x000fe20000000f00 */
[----:B------:R-:W-:Y:S01]  /*5ef0*/  @!P0 FFMA.FTZ R8, R49, R52, R8 ;  /* 0x0000003431088223 */ /* 0x000fe20000010008 */
[----:B------:R-:W-:Y:S01]  /*5f00*/  @!P0 F2FP.BF16.F32.PACK_AB R70, R6, R5 ;  /* 0x000000050646823e */ /* 0x000fe200000010ff */
[----:B------:R-:W-:Y:S01]  /*5f10*/  @!P0 IMAD.MOV.U32 R61, RZ, RZ, R71 ;  /* 0x000000ffff3d8224 */ /* 0x000fe200078e0047 */
[----:B------:R-:W-:Y:S01]  /*5f20*/  @!P1 SEL R27, R25, R26, !P2 ;  /* 0x0000001a191b9207 */ /* 0x000fe20005000000 */
[----:B------:R-:W-:Y:S01]  /*5f30*/  @!P1 IMAD.SHL.U32 R133, R133, 0x2, RZ ;  /* 0x0000000285859824 */ /* 0x000fe200078e00ff */
[----:B------:R-:W-:Y:S01]  /*5f40*/  @!P0 F2FP.BF16.F32.PACK_AB R135, R8, R7 ;  /* 0x000000070887823e */ /* 0x000fe200000010ff */
[----:B------:R-:W-:Y:S02]  /*5f50*/  @!P0 IMAD.MOV.U32 R62, RZ, RZ, R70 ;  /* 0x000000ffff3e8224 */ /* 0x000fe400078e0046 */
[----:B------:R-:W-:Y:S01]  /*5f60*/  @!P1 IMAD.WIDE R28, R27, 0x2, R40 ;  /* 0x000000021b1c9825 */ /* 0x000fe200078e0228 */
[----:B------:R-:W-:Y:S02]  /*5f70*/  @!P0 MOV R63, R135 ;  /* 0x00000087003f8202 */ /* 0x000fe40000000f00 */
[C---:B------:R-:W-:Y:S02]  /*5f80*/  @!P1 IADD3 R136, P4, PT, R133.reuse, R102, RZ ;  /* 0x0000006685889210 */ /* 0x040fe40007f9e0ff */
[----:B------:R-:W-:Y:S01]  /*5f90*/  @!P1 IADD3 R46, P0, PT, R133, R104, RZ ;  /* 0x00000068852e9210 */ /* 0x000fe20007f1e0ff */
[----:B------:R3:W-:Y:S02]  /*5fa0*/  STG.E.128 desc[UR6][R130.64], R60 ;  /* 0x0000003c82007986 */ /* 0x0007e4000c101d06 */
[C---:B------:R-:W-:Y:S02]  /*5fb0*/  @!P1 IMAD.X R137, R132.reuse, 0x1, R103, P4 ;  /* 0x0000000184899824 */ /* 0x040fe400020e0667 */
[----:B------:R-:W-:Y:S01]  /*5fc0*/  @!P1 IMAD.X R47, R132, 0x1, R105, P0 ;  /* 0x00000001842f9824 */ /* 0x000fe200000e0669 */
[----:B------:R-:W-:Y:S03]  /*5fd0*/  ISETP.GE.U32.OR P0, PT, R19, R25, P1 ;  /* 0x000000191300720c */ /* 0x000fe60000f06470 */
[----:B------:R-:W2:Y:S08]  /*5fe0*/  @!P1 LDG.E.128 R68, desc[UR6][R136.64+0x80] ;  /* 0x0000800688449981 */ /* 0x000eb0000c1e1d00 */
[----:B------:R-:W4:Y:S08]  /*5ff0*/  @!P1 LDG.E.128 R28, desc[UR6][R28.64+0x80] ;  /* 0x000080061c1c9981 */ /* 0x000f30000c1e1d00 */
[----:B------:R-:W5:Y:S08]  /*6000*/  @!P1 LDG.E.128 R52, desc[UR6][R46.64+0x80] ;  /* 0x000080062e349981 */ /* 0x000f70000c1e1d00 */
[----:B------:R1:W3:Y:S01]  /*6010*/  LDG.E.128 R64, desc[UR6][R40.64+0x80] ;  /* 0x0000800628407981 */ /* 0x0002e2000c1e1d00 */
[C---:B--2---:R-:W-:Y:S01]  /*6020*/  @!P1 LOP3.LUT R38, R68.reuse, 0xffff0000, RZ, 0xc0, !PT ;  /* 0xffff000044269812 */ /* 0x044fe200078ec0ff */
        /* <DEDUP_REMOVED lines=23> */
[C---:B---3--:R-:W-:Y:S01]  /*61a0*/  @!P1 LOP3.LUT R47, R64.reuse, 0xffff0000, RZ, 0xc0, !PT ;  /* 0xffff0000402f9812 */ /* 0x048fe200078ec0ff */
        /* <DEDUP_REMOVED lines=40> */
.L_x_5793:
[----:B------:R-:W-:Y:S05]  /*6430*/  BSYNC.RECONVERGENT B0 ;  /* 0x0000000000007941 */ /* 0x000fea0003800200 */
.L_x_5792:
[----:B------:R-:W-:Y:S04]  /*6440*/  BSSY.RECONVERGENT B0, `(.L_x_5794) ;  /* 0x00000b3000007945 */ /* 0x000fe80003800200 */
[----:B------:R-:W-:Y:S05]  /*6450*/  @!P6 BRA `(.L_x_5795) ;  /* 0x0000000800c4e947 */ /* 0x000fea0003800000 */
[C---:B------:R-:W-:Y:S01]  /*6460*/  ISETP.GE.AND P0, PT, R20.reuse, R24, PT ;  /* 0x000000181400720c */ /* 0x040fe20003f06270 */
[----:B------:R-:W5:Y:S01]  /*6470*/  LDC.64 R68, c[0x0][0x4a8] ;  /* 0x00012a00ff447b82 */ /* 0x000f620000000a00 */
[----:B------:R-:W-:Y:S11]  /*6480*/  IMAD.MOV.U32 R16, RZ, RZ, R18 ;  /* 0x000000ffff107224 */ /* 0x000ff600078e0012 */
[----:B------:R-:W-:Y:S04]  /*6490*/  @!P0 ISETP.GE.U32.AND P1, PT, R20, R25, PT ;  /* 0x000000191400820c */ /* 0x000fe80003f26070 */
[----:B------:R-:W-:Y:S01]  /*64a0*/  @!P0 SEL R27, R25, R26, !P1 ;  /* 0x0000001a191b8207 */ /* 0x000fe20004800000 */
[----:B-----5:R-:W-:Y:S01]  /*64b0*/  IMAD R71, R69, 0x60, RZ ;  /* 0x0000006045477824 */ /* 0x020fe200078e02ff */
[----:B------:R-:W-:Y:S01]  /*64c0*/  @!P0 SEL R69, R26, RZ, P1 ;  /* 0x000000ff1a458207 */ /* 0x000fe20000800000 */
[----:B------:R-:W-:Y:S03]  /*64d0*/  IMAD.WIDE.U32 R36, R68, 0x60, R16 ;  /* 0x0000006044247825 */ /* 0x000fe600078e0010 */
[----:B------:R-:W-:Y:S01]  /*64e0*/  @!P0 IADD3 R69, P2, PT, R118, R69, RZ ;  /* 0x0000004576458210 */ /* 0x000fe20007f5e0ff */
[----:B------:R-:W-:Y:S01]  /*64f0*/  IMAD.IADD R37, R37, 0x1, R71 ;  /* 0x0000000125257824 */ /* 0x000fe200078e0247 */
[----:B------:R-:W-:Y:S03]  /*6500*/  @!P0 SEL R71, R123, RZ, P1 ;  /* 0x000000ff7b478207 */ /* 0x000fe60000800000 */
[----:B--23--:R-:W-:Y:S01]  /*6510*/  @!P0 IMAD.SHL.U32 R131, R69, 0x2, RZ ;  /* 0x0000000245838824 */ /* 0x00cfe200078e00ff */
[----:B------:R-:W-:Y:S01]  /*6520*/  @!P0 IADD3.X R56, PT, PT, R110, R71, RZ, P2, !PT ;  /* 0x000000476e388210 */ /* 0x000fe200017fe4ff */
[----:B------:R-:W2:Y:S01]  /*6530*/  LDG.E.128 R52, desc[UR6][R36.64] ;  /* 0x0000000624347981 */ /* 0x000ea2000c1e1d00 */
[----:B------:R-:W-:Y:S01]  /*6540*/  ISETP.GE.U32.OR P2, PT, R20, R25, P0 ;  /* 0x000000191400720c */ /* 0x000fe20000746470 */
[----:B------:R-:W-:Y:S01]  /*6550*/  @!P0 IMAD.WIDE R28, R27, 0x2, R36 ;  /* 0x000000021b1c8825 */ /* 0x000fe200078e0224 */
[----:B------:R-:W-:Y:S02]  /*6560*/  @!P0 SHF.L.U64.HI R56, R69, 0x1, R56 ;  /* 0x0000000145388819 */ /* 0x000fe40000010238 */
[C---:B------:R-:W-:Y:S03]  /*6570*/  @!P0 IADD3 R70, P1, PT, R131.reuse, R102, RZ ;  /* 0x0000006683468210 */ /* 0x040fe60007f3e0ff */
[----:B------:R-:W3:Y:S02]  /*6580*/  @!P0 LDG.E.128 R28, desc[UR6][R28.64] ;  /* 0x000000061c1c8981 */ /* 0x000ee4000c1e1d00 */
[C---:B------:R-:W-:Y:S01]  /*6590*/  @!P0 IMAD.X R71, R56.reuse, 0x1, R103, P1 ;  /* 0x0000000138478824 */ /* 0x040fe200008e0667 */
[----:B------:R-:W-:Y:S04]  /*65a0*/  @!P0 IADD3 R44, P1, PT, R131, R104, RZ ;  /* 0x00000068832c8210 */ /* 0x000fe80007f3e0ff */
[----:B------:R-:W-:Y:S01]  /*65b0*/  @!P0 IADD3.X R45, PT, PT, R56, R105, RZ, P1, !PT ;  /* 0x00000069382d8210 */ /* 0x000fe20000ffe4ff */
[----:B------:R-:W5:Y:S01]  /*65c0*/  @!P0 LDG.E.128 R68, desc[UR6][R70.64] ;  /* 0x0000000646448981 */ /* 0x000f62000c1e1d00 */
[----:B------:R-:W-:Y:S07]  /*65d0*/  ISETP.GE.AND P1, PT, R19, R24, PT ;  /* 0x000000181300720c */ /* 0x000fee0003f26270 */
[----:B------:R2:W4:Y:S02]  /*65e0*/  @!P0 LDG.E.128 R48, desc[UR6][R44.64] ;  /* 0x000000062c308981 */ /* 0x000524000c1e1d00 */
[C---:B--2---:R-:W-:Y:S02]  /*65f0*/  @!P0 SHF.L.U32 R45, R52.reuse, 0x10, RZ ;  /* 0x00000010342d8819 */ /* 0x044fe400000006ff */
[----:B------:R-:W-:Y:S02]  /*6600*/  @!P0 LOP3.LUT R47, R52, 0xffff0000, RZ, 0xc0, !PT ;  /* 0xffff0000342f8812 */ /* 0x000fe400078ec0ff */
[C---:B---3--:R-:W-:Y:S01]  /*6610*/  @!P0 LOP3.LUT R35, R28.reuse, 0xffff0000, RZ, 0xc0, !PT ;  /* 0xffff00001c238812 */ /* 0x048fe200078ec0ff */
[----:B------:R-:W-:Y:S01]  /*6620*/  @!P0 IMAD.U32 R38, R28, 0x10000, RZ ;  /* 0x000100001c268824 */ /* 0x000fe200078e00ff */
[C---:B------:R-:W-:Y:S01]  /*6630*/  @!P0 LOP3.LUT R34, R29.reuse, 0xffff0000, RZ, 0xc0, !PT ;  /* 0xffff00001d228812 */ /* 0x040fe200078ec0ff */
[----:B------:R-:W-:Y:S01]  /*6640*/  @!P0 IMAD.U32 R33, R29, 0x10000, RZ ;  /* 0x000100001d218824 */ /* 0x000fe200078e00ff */
[C---:B------:R-:W-:Y:S01]  /*6650*/  @!P0 SHF.L.U32 R32, R30.reuse, 0x10, RZ ;  /* 0x000000101e208819 */ /* 0x040fe200000006ff */
[----:B------:R-:W-:Y:S01]  /*6660*/  @!P0 IMAD.U32 R24, R31, 0x10000, RZ ;  /* 0x000100001f188824 */ /* 0x000fe200078e00ff */
[----:B------:R-:W-:Y:S02]  /*6670*/  @!P0 LOP3.LUT R28, R30, 0xffff0000, RZ, 0xc0, !PT ;  /* 0xffff00001e1c8812 */ /* 0x000fe400078ec0ff */
[C---:B-----5:R-:W-:Y:S01]  /*6680*/  @!P0 SHF.L.U32 R43, R68.reuse, 0x10, RZ ;  /* 0x00000010442b8819 */ /* 0x060fe200000006ff */
[----:B------:R-:W-:Y:S01]  /*6690*/  @!P0 IMAD.U32 R40, R69, 0x10000, RZ ;  /* 0x0001000045288824 */ /* 0x000fe200078e00ff */
[----:B------:R-:W-:Y:S01]  /*66a0*/  @!P0 LOP3.LUT R42, R68, 0xffff0000, RZ, 0xc0, !PT ;  /* 0xffff0000442a8812 */ /* 0x000fe200078ec0ff */
[----:B------:R-:W-:Y:S01]  /*66b0*/  @!P0 IMAD.U32 R29, R71, 0x10000, RZ ;  /* 0x00010000471d8824 */ /* 0x000fe200078e00ff */
[----:B------:R-:W-:Y:S01]  /*66c0*/  @!P0 LOP3.LUT R41, R69, 0xffff0000, RZ, 0xc0, !PT ;  /* 0xffff000045298812 */ /* 0x000fe200078ec0ff */
[----:B------:R-:W-:Y:S01]  /*66d0*/  @!P2 FADD.FTZ R43, -R43, -RZ ;  /* 0x800000ff2b2ba221 */ /* 0x000fe20000010100 */
[----:B------:R-:W-:Y:S01]  /*66e0*/  @!P0 LOP3.LUT R30, R31, 0xffff0000, RZ, 0xc0, !PT ;  /* 0xffff00001f1e8812 */ /* 0x000fe200078ec0ff */
[----:B------:R-:W2:Y:S01]  /*66f0*/  LDC.64 R68, c[0x0][0x3b8] ;  /* 0x0000ee00ff447b82 */ /* 0x000ea20000000a00 */
[----:B------:R-:W-:Y:S01]  /*6700*/  @!P0 SHF.L.U32 R39, R70, 0x10, RZ ;  /* 0x0000001046278819 */ /* 0x000fe200000006ff */
[----:B------:R-:W-:Y:S01]  /*6710*/  @!P0 FMUL.FTZ R0, R38, R43 ;  /* 0x0000002b26008220 */ /* 0x000fe20000410000 */
[----:B------:R-:W-:Y:S01]  /*6720*/  @!P0 LOP3.LUT R31, R70, 0xffff0000, RZ, 0xc0, !PT ;  /* 0xffff0000461f8812 */ /* 0x000fe200078ec0ff */
[----:B----4-:R-:W-:Y:S01]  /*6730*/  @!P0 IMAD.U32 R44, R48, 0x10000, RZ ;  /* 0x00010000302c8824 */ /* 0x010fe200078e00ff */
[----:B------:R-:W-:Y:S01]  /*6740*/  @!P0 LOP3.LUT R27, R71, 0xffff0000, RZ, 0xc0, !PT ;  /* 0xffff0000471b8812 */ /* 0x000fe200078ec0ff */
[----:B------:R-:W-:Y:S01]  /*6750*/  @!P2 FADD.FTZ R42, -R42, -RZ ;  /* 0x800000ff2a2aa221 */ /* 0x000fe20000010100 */
[----:B------:R-:W-:Y:S01]  /*6760*/  @!P0 LOP3.LUT R46, R48, 0xffff0000, RZ, 0xc0, !PT ;  /* 0xffff0000302e8812 */ /* 0x000fe200078ec0ff */
[----:B------:R-:W-:Y:S01]  /*6770*/  @!P2 FADD.FTZ R40, -R40, -RZ ;  /* 0x800000ff2828a221 */ /* 0x000fe20000010100 */
[----:B------:R-:W-:Y:S01]  /*6780*/  @!P0 SHF.L.U32 R48, R49, 0x10, RZ ;  /* 0x0000001031308819 */ /* 0x000fe200000006ff */
[----:B------:R-:W-:Y:S01]  /*6790*/  @!P2 FADD.FTZ R41, -R41, -RZ ;  /* 0x800000ff2929a221 */ /* 0x000fe20000010100 */
[----:B------:R-:W-:Y:S01]  /*67a0*/  @!P0 LOP3.LUT R49, R49, 0xffff0000, RZ, 0xc0, !PT ;  /* 0xffff000031318812 */ /* 0x000fe200078ec0ff */
[----:B------:R-:W-:Y:S01]  /*67b0*/  @!P0 FMUL.FTZ R2, R35, R42 ;  /* 0x0000002a23028220 */ /* 0x000fe20000410000 */
        /* <DEDUP_REMOVED lines=11> */
[----:B------:R-:W-:Y:S01]  /*6870*/  @!P0 SHF.L.U32 R46, R50, 0x10, RZ ;  /* 0x00000010322e8819 */ /* 0x000fe200000006ff */
[----:B------:R-:W-:Y:S01]  /*6880*/  @!P0 FFMA.FTZ R3, R44, R48, R3 ;  /* 0x000000302c038223 */ /* 0x000fe20000010003 */
[----:B------:R-:W-:Y:S01]  /*6890*/  @!P0 SHF.L.U32 R44, R54, 0x10, RZ ;  /* 0x00000010362c8819 */ /* 0x000fe200000006ff */
[----:B------:R-:W-:Y:S01]  /*68a0*/  @!P0 FFMA.FTZ R4, R45, R49, R4 ;  /* 0x000000312d048223 */ /* 0x000fe20000010004 */
[----:B------:R-:W-:Y:S01]  /*68b0*/  @!P0 LOP3.LUT R47, R50, 0xffff0000, RZ, 0xc0, !PT ;  /* 0xffff0000322f8812 */ /* 0x000fe200078ec0ff */
[----:B------:R-:W-:Y:S01]  /*68c0*/  @!P0 FMUL.FTZ R6, R28, R31 ;  /* 0x0000001f1c068220 */ /* 0x000fe20000410000 */
[----:B------:R-:W-:Y:S01]  /*68d0*/  @!P0 LOP3.LUT R45, R54, 0xffff0000, RZ, 0xc0, !PT ;  /* 0xffff0000362d8812 */ /* 0x000fe200078ec0ff */
[----:B------:R-:W-:Y:S01]  /*68e0*/  @!P0 FMUL.FTZ R5, R32, R39 ;  /* 0x0000002720058220 */ /* 0x000fe20000410000 */
[----:B------:R-:W-:Y:S01]  /*68f0*/  @!P1 SEL R71, R26, RZ, P2 ;  /* 0x000000ff1a479207 */ /* 0x000fe20001000000 */
[C---:B------:R-:W-:Y:S01]  /*6900*/  @!P0 IMAD.U32 R50, R51.reuse, 0x10000, RZ ;  /* 0x0001000033328824 */ /* 0x040fe200078e00ff */
[----:B------:R-:W-:Y:S01]  /*6910*/  @!P0 LOP3.LUT R51, R51, 0xffff0000, RZ, 0xc0, !PT ;  /* 0xffff000033338812 */ /* 0x000fe200078ec0ff */
[----:B------:R-:W-:Y:S01]  /*6920*/  @!P0 FMUL.FTZ R8, R30, R27 ;  /* 0x0000001b1e088220 */ /* 0x000fe20000410000 */
[----:B------:R-:W-:Y:S01]  /*6930*/  @!P0 LOP3.LUT R49, R55, 0xffff0000, RZ, 0xc0, !PT ;  /* 0xffff000037318812 */ /* 0x000fe200078ec0ff */
[----:B------:R-:W-:Y:S01]  /*6940*/  @!P0 FMUL.FTZ R7, R24, R29 ;  /* 0x0000001d18078220 */ /* 0x000fe20000410000 */
[----:B------:R-:W-:Y:S01]  /*6950*/  @!P1 SEL R123, R123, RZ, P2 ;  /* 0x000000ff7b7b9207 */ /* 0x000fe20001000000 */
[----:B------:R-:W-:Y:S01]  /*6960*/  @!P0 IMAD.U32 R48, R55, 0x10000, RZ ;  /* 0x0001000037308824 */ /* 0x000fe200078e00ff */
[----:B------:R-:W-:Y:S01]  /*6970*/  @!P1 IADD3 R70, P3, PT, R118, R71, RZ ;  /* 0x0000004776469210 */ /* 0x000fe20007f7e0ff */
[----:B------:R-:W-:Y:S01]  /*6980*/  @!P0 FFMA.FTZ R5, R44, R46, R5 ;  /* 0x0000002e2c058223 */ /* 0x000fe20000010005 */
[----:B------:R-:W-:Y:S01]  /*6990*/  @!P0 F2FP.BF16.F32.PACK_AB R71, R4, R3 ;  /* 0x000000030447823e */ /* 0x000fe200000010ff */
[----:B------:R-:W-:Y:S01]  /*69a0*/  @!P0 FFMA.FTZ R6, R45, R47, R6 ;  /* 0x0000002f2d068223 */ /* 0x000fe20000010006 */
[----:B------:R-:W-:Y:S01]  /*69b0*/  @!P1 IADD3.X R123, PT, PT, R110, R123, RZ, P3, !PT ;  /* 0x0000007b6e7b9210 */ /* 0x000fe20001ffe4ff */
[----:B------:R-:W-:Y:S01]  /*69c0*/  @!P0 FFMA.FTZ R7, R48, R50, R7 ;  /* 0x0000003230078223 */ /* 0x000fe20000010007 */
[----:B------:R-:W-:Y:S01]  /*69d0*/  @!P0 F2FP.BF16.F32.PACK_AB R56, R2, R0 ;  /* 0x000000000238823e */ /* 0x000fe200000010ff */
[----:B------:R-:W-:Y:S01]  /*69e0*/  @!P0 FFMA.FTZ R8, R49, R51, R8 ;  /* 0x0000003331088223 */ /* 0x000fe20000010008 */
[----:B------:R-:W-:Y:S01]  /*69f0*/  @!P1 SHF.L.U64.HI R132, R70, 0x1, R123 ;  /* 0x0000000146849819 */ /* 0x000fe2000001027b */
[----:B--2---:R-:W-:Y:S01]  /*6a00*/  IMAD.WIDE.U32 R130, R68, 0x60, R96 ;  /* 0x0000006044827825 */ /* 0x004fe200078e0060 */
[----:B------:R-:W-:Y:S02]  /*6a10*/  @!P0 F2FP.BF16.F32.PACK_AB R68, R6, R5 ;  /* 0x000000050644823e */ /* 0x000fe400000010ff */
[----:B------:R-:W-:Y:S01]  /*6a20*/  @!P0 F2FP.BF16.F32.PACK_AB R133, R8, R7 ;  /* 0x000000070885823e */ /* 0x000fe200000010ff */
[----:B------:R-:W-:Y:S01]  /*6a30*/  IMAD R69, R69, 0x60, RZ ;  /* 0x0000006045457824 */ /* 0x000fe200078e02ff */
[----:B------:R-:W-:Y:S01]  /*6a40*/  @!P0 MOV R52, R56 ;  /* 0x0000003800348202 */ /* 0x000fe20000000f00 */
[----:B------:R-:W-:Y:S01]  /*6a50*/  @!P1 IMAD.SHL.U32 R123, R70, 0x2, RZ ;  /* 0x00000002467b9824 */ /* 0x000fe200078e00ff */
[----:B------:R-:W-:Y:S01]  /*6a60*/  @!P0 MOV R54, R68 ;  /* 0x0000004400368202 */ /* 0x000fe20000000f00 */
[----:B------:R-:W-:Y:S01]  /*6a70*/  @!P0 IMAD.MOV.U32 R53, RZ, RZ, R71 ;  /* 0x000000ffff358224 */ /* 0x000fe200078e0047 */
[----:B------:R-:W-:Y:S01]  /*6a80*/  IADD3 R131, PT, PT, R131, R69, RZ ;  /* 0x0000004583837210 */ /* 0x000fe20007ffe0ff */
[----:B------:R-:W-:Y:S01]  /*6a90*/  @!P0 IMAD.MOV.U32 R55, RZ, RZ, R133 ;  /* 0x000000ffff378224 */ /* 0x000fe200078e0085 */
[----:B------:R-:W-:Y:S02]  /*6aa0*/  @!P1 IADD3 R134, P3, PT, R123, R102, RZ ;  /* 0x000000667b869210 */ /* 0x000fe40007f7e0ff */
[----:B------:R-:W-:Y:S02]  /*6ab0*/  @!P1 SEL R27, R25, R26, !P2 ;  /* 0x0000001a191b9207 */ /* 0x000fe40005000000 */
[----:B------:R-:W-:Y:S01]  /*6ac0*/  @!P1 IADD3 R44, P0, PT, R123, R104, RZ ;  /* 0x000000687b2c9210 */ /* 0x000fe20007f1e0ff */
[----:B------:R2:W-:Y:S01]  /*6ad0*/  STG.E.128 desc[UR6][R130.64], R52 ;  /* 0x0000003482007986 */ /* 0x0005e2000c101d06 */
[C---:B------:R-:W-:Y:S02]  /*6ae0*/  @!P1 IMAD.X R135, R132.reuse, 0x1, R103, P3 ;  /* 0x0000000184879824 */ /* 0x040fe400018e0667 */
[----:B------:R-:W-:Y:S01]  /*6af0*/  @!P1 IADD3.X R45, PT, PT, R132, R105, RZ, P0, !PT ;  /* 0x00000069842d9210 */ /* 0x000fe200007fe4ff */
[----:B------:R-:W-:Y:S01]  /*6b00*/  @!P1 IMAD.WIDE R28, R27, 0x2, R36 ;  /* 0x000000021b1c9825 */ /* 0x000fe200078e0224 */
[----:B------:R-:W-:Y:S03]  /*6b10*/  ISETP.GE.U32.OR P0, PT, R19, R25, P1 ;  /* 0x000000191300720c */ /* 0x000fe60000f06470 */
[----:B------:R-:W3:Y:S08]  /*6b20*/  @!P1 LDG.E.128 R68, desc[UR6][R134.64+0x80] ;  /* 0x0000800686449981 */ /* 0x000ef0000c1e1d00 */
[----:B------:R-:W4:Y:S08]  /*6b30*/  @!P1 LDG.E.128 R28, desc[UR6][R28.64+0x80] ;  /* 0x000080061c1c9981 */ /* 0x000f30000c1e1d00 */
[----:B------:R-:W5:Y:S08]  /*6b40*/  @!P1 LDG.E.128 R64, desc[UR6][R44.64+0x80] ;  /* 0x000080062c409981 */ /* 0x000f70000c1e1d00 */
[----:B------:R1:W2:Y:S01]  /*6b50*/  LDG.E.128 R60, desc[UR6][R36.64+0x80] ;  /* 0x00008006243c7981 */ /* 0x0002a2000c1e1d00 */
        /* <DEDUP_REMOVED lines=8> */
[C---:B----4-:R-:W-:Y:S01]  /*6be0*/  @!P1 LOP3.LUT R38, R28.reuse, 0xffff0000, RZ, 0xc0, !PT ;  /* 0xffff00001c269812 */ /* 0x050fe200078ec0ff */
[----:B------:R-:W-:Y:S01]  /*6bf0*/  @!P1 IMAD.U32 R40, R28, 0x10000, RZ ;  /* 0x000100001c289824 */ /* 0x000fe200078e00ff */
[----:B-1----:R-:W-:Y:S01]  /*6c00*/  @!P1 SHF.L.U32 R36, R29, 0x10, RZ ;  /* 0x000000101d249819 */ /* 0x002fe200000006ff */
[----:B------:R-:W-:Y:S01]  /*6c10*/  @!P0 FADD.FTZ R33, -R33, -RZ ;  /* 0x800000ff21218221 */ /* 0x000fe20000010100 */
[C---:B------:R-:W-:Y:S01]  /*6c20*/  @!P1 SHF.L.U32 R25, R71.reuse, 0x10, RZ ;  /* 0x0000001047199819 */ /* 0x040fe200000006ff */
        /* <DEDUP_REMOVED lines=11> */
[C---:B--2---:R-:W-:Y:S01]  /*6ce0*/  @!P1 LOP3.LUT R47, R60.reuse, 0xffff0000, RZ, 0xc0, !PT ;  /* 0xffff00003c2f9812 */ /* 0x044fe200078ec0ff */
[----:B------:R-:W-:Y:S01]  /*6cf0*/  @!P1 IMAD.U32 R44, R60, 0x10000, RZ ;  /* 0x000100003c2c9824 */ /* 0x000fe200078e00ff */
[----:B------:R-:W-:Y:S01]  /*6d00*/  @!P1 SHF.L.U32 R48, R61, 0x10, RZ ;  /* 0x000000103d309819 */ /* 0x000fe200000006ff */
[----:B------:R-:W-:Y:S01]  /*6d10*/  @!P1 IMAD.U32 R34, R30, 0x10000, RZ ;  /* 0x000100001e229824 */ /* 0x000fe200078e00ff */
[----:B------:R-:W-:Y:S01]  /*6d20*/  @!P1 SHF.L.U32 R28, R31, 0x10, RZ ;  /* 0x000000101f1c9819 */ /* 0x000fe200000006ff */
        /* <DEDUP_REMOVED lines=36> */
.L_x_5795:
[----:B------:R-:W-:Y:S05]  /*6f70*/  BSYNC.RECONVERGENT B0 ;  /* 0x0000000000007941 */ /* 0x000fea0003800200 */
.L_x_5794:
[----:B------:R-:W2:Y:S01]  /*6f80*/  LDC R24, c[0x0][0x450] ;  /* 0x00011400ff187b82 */ /* 0x000ea20000000800 */
[----:B-1----:R-:W-:Y:S05]  /*6f90*/  IMAD.U32 R121, R121, -0x20, RZ ;  /* 0xffffffe079797824 */ /* 0x002fea00078e00ff */
[C---:B------:R-:W-:Y:S02]  /*6fa0*/  LEA R104, P1, R121.reuse, R104, 0x1 ;  /* 0x0000006879687211 */ /* 0x040fe400078208ff */
[C---:B------:R-:W-:Y:S02]  /*6fb0*/  LEA R102, P0, R121.reuse, R102, 0x1 ;  /* 0x0000006679667211 */ /* 0x040fe400078008ff */
[C---:B------:R-:W-:Y:S02]  /*6fc0*/  LEA.HI.X.SX32 R105, R121.reuse, R105, 0x1, P1 ;  /* 0x0000006979697211 */ /* 0x040fe400008f0eff */
[----:B------:R-:W-:Y:S09]  /*6fd0*/  LEA.HI.X.SX32 R103, R121, R103, 0x1, P0 ;  /* 0x0000006779677211 */ /* 0x000ff200000f0eff */
.L_x_5778:
[----:B--23--:R-:W-:Y:S05]  /*6fe0*/  BSYNC.RECONVERGENT B1 ;  /* 0x0000000000017941 */ /* 0x00cfea0003800200 */
.L_x_5776:
[----:B------:R-:W-:Y:S04]  /*6ff0*/  ISETP.NE.U32.AND P0, PT, RZ, UR12, PT ;  /* 0x0000000cff007c0c */ /* 0x000fe8000bf05070 */
[----:B------:R-:W-:Y:S11]  /*7000*/  ISETP.NE.AND.EX P0, PT, RZ, UR13, PT, P0 ;  /* 0x0000000dff007c0c */ /* 0x000ff6000bf05300 */
[----:B------:R-:W-:Y:S02]  /*7010*/  @!UPT UIADD3 URZ, UPT, UPT, URZ, URZ, URZ ;  /* 0x000000fffffff290 */ /* 0x000fe4000fffe0ff */
[----:B------:R-:W2:Y:S01]  /*7020*/  @!P0 LDC R2, c[0x0][0x3c0] ;  /* 0x0000f000ff028b82 */ /* 0x000ea20000000800 */
[----:B------:R-:W-:Y:S07]  /*7030*/  @!P0 IMAD.MOV.U32 R3, RZ, RZ, RZ ;  /* 0x000000ffff038224 */ /* 0x000fee00078e00ff */
[----:B------:R-:W3:Y:S01]  /*7040*/  @!P0 LDC R0, c[0x0][0x3b8] ;  /* 0x0000ee00ff008b82 */ /* 0x000ee20000000800 */
[----:B------:R-:W-:Y:S01]  /*7050*/  @!P0 IADD3 R3, P1, PT, RZ, -R3, RZ ;  /* 0x80000003ff038210 */ /* 0x000fe20007f3e0ff */
[----:B---3--:R-:W-:Y:S02]  /*7060*/  @!P0 IMAD.SHL.U32 R0, R0, 0x40, RZ ;  /* 0x0000004000008824 */ /* 0x008fe400078e00ff */
[----:B--2---:R-:W-:Y:S02]  /*7070*/  @!P0 IMAD.SHL.U32 R2, R2, 0x40, RZ ;  /* 0x0000004002028824 */ /* 0x004fe400078e00ff */
[----:B------:R-:W-:Y:S02]  /*7080*/  @!P0 IMAD.X R0, RZ, RZ, ~R0, P1 ;  /* 0x000000ffff008224 */ /* 0x000fe400008e0e00 */
[----:B------:R-:W-:Y:S05]  /*7090*/  @!P0 IMAD.X R2, RZ, RZ, ~R2, P1 ;  /* 0x000000ffff028224 */ /* 0x000fea00008e0e02 */
[C---:B-1--4-:R-:W-:Y:S02]  /*70a0*/  @!P0 SHF.R.S64 R5, R3.reuse, 0x1f, R2 ;  /* 0x0000001f03058819 */ /* 0x052fe40000001002 */
        /* <DEDUP_REMOVED lines=78> */
.L_x_5796:
[----:B------:R-:W-:Y:S02]  /*7590*/  ISETP.NE.AND P2, PT, R95, RZ, PT ;  /* 0x000000ff5f00720c */ /* 0x000fe40003f45270 */
[----:B------:R-:W-:Y:S02]  /*75a0*/  IADD3 R98, P1, PT, R98, R107, RZ ;  /* 0x0000006b62627210 */ /* 0x000fe40007f3e0ff */
[----:B------:R-:W-:Y:S03]  /*75b0*/  IADD3 R18, P0, PT, R18, R109, RZ ;  /* 0x0000006d12127210 */ /* 0x000fe60007f1e0ff */
[----:B------:R-:W-:Y:S02]  /*75c0*/  IMAD.X R99, R99, 0x1, R100, P1 ;  /* 0x0000000163637824 */ /* 0x000fe400008e0664 */
[----:B------:R-:W-:Y:S04]  /*75d0*/  IMAD.X R17, R17, 0x1, R106, P0 ;  /* 0x0000000111117824 */ /* 0x000fe800000e066a */
[----:B------:R-:W-:Y:S05]  /*75e0*/  @P2 BRA `(.L_x_5797) ;  /* 0xffffffac00542947 */ /* 0x000fea000383ffff */
.L_x_5775:
        /* <DEDUP_REMOVED lines=30> */
[----:B------:R-:W-:Y:S02]  /*77d0*/  @!P0 LEA.HI.X R9, R41, R7, R39, 0x1, P1 ;  /* 0x0000000729098211 */ /* 0x000fe400008f0c27 */
[-C--:B------:R-:W-:Y:S01]  /*77e0*/  ISETP.GE.AND P1, PT, R156, R5.reuse, PT ;  /* 0x000000059c00720c */ /* 0x080fe20003f26270 */
[----:B------:R1:W-:Y:S04]  /*77f0*/  @!P2 LDGSTS.E.BYPASS.LTC128B.128 [R163+0x2000], desc[UR6][R6.64+0x80] ;  /* 0x0200008006a3afae */ /* 0x0003e8000b981a06 */
        /* <DEDUP_REMOVED lines=11> */
.L_x_5801:
[----:B------:R-:W-:Y:S05]  /*78b0*/  BSYNC.RECONVERGENT B0 ;  /* 0x0000000000007941 */ /* 0x000fea0003800200 */
.L_x_5800:
        /* <DEDUP_REMOVED lines=10> */
.L_x_5799:
        /* <DEDUP_REMOVED lines=53> */
[-C--:B------:R-:W-:Y:S01]  /*7cb0*/  FMUL.FTZ R31, R0, R25.reuse ;  /* 0x00000019001f7220 */ /* 0x080fe20000410000 */
[----:B------:R-:W-:Y:S01]  /*7cc0*/  SHF.L.U32 R5, R5, 0x10, RZ ;  /* 0x0000001005057819 */ /* 0x000fe200000006ff */
[----:B------:R-:W-:Y:S01]  /*7cd0*/  FFMA.FTZ R16, R15, R25, -R16 ;  /* 0x000000190f107223 */ /* 0x000fe20000010810 */
[----:B------:R-:W-:Y:S01]  /*7ce0*/  SHF.L.U32 R7, R7, 0x10, RZ ;  /* 0x0000001007077819 */ /* 0x000fe200000006ff */
[----:B------:R-:W-:Y:S01]  /*7cf0*/  FFMA.FTZ R31, R15, R22, R31 ;  /* 0x000000160f1f7223 */ /* 0x000fe2000001001f */
[----:B------:R-:W-:Y:S01]  /*7d00*/  FMUL.FTZ R0, R26, R19 ;  /* 0x000000131a007220 */ /* 0x000fe20000410000 */
        /* <DEDUP_REMOVED lines=15> */
.L_x_5807:
[----:B------:R-:W-:Y:S05]  /*7e00*/  BSYNC.RECONVERGENT B0 ;  /* 0x0000000000007941 */ /* 0x000fea0003800200 */
.L_x_5806:
        /* <DEDUP_REMOVED lines=44> */
.L_x_5809:
[----:B------:R-:W-:Y:S05]  /*80d0*/  BSYNC.RECONVERGENT B0 ;  /* 0x0000000000007941 */ /* 0x000fea0003800200 */
.L_x_5808:
[----:B------:R3:W-:Y:S02]  /*80e0*/  STS.128 [R163+0x2000], R8 ;  /* 0x00200008a3007388 */ /* 0x0007e40000000c00 */
.L_x_5805:
[----:B------:R-:W-:Y:S05]  /*80f0*/  BSYNC.RECONVERGENT B1 ;  /* 0x0000000000017941 */ /* 0x000fea0003800200 */
.L_x_5804:
        /* <DEDUP_REMOVED lines=32> */
[----:B---3--:R-:W-:-:S03]  /*8300*/  LOP3.LUT R22, R4, 0xffff0000, RZ, 0xc0, !PT ;  /* 0xffff000004167812 */ /* 0x008fc600078ec0ff */
[-C--:B------:R-:W-:Y:S01]  /*8310*/  FMUL.FTZ R31, R0, R25.reuse ;  /* 0x00000019001f7220 */ /* 0x080fe20000410000 */
[----:B------:R-:W-:Y:S01]  /*8320*/  LOP3.LUT R19, R5, 0xffff0000, RZ, 0xc0, !PT ;  /* 0xffff000005137812 */ /* 0x000fe200078ec0ff */
[----:B------:R-:W-:Y:S01]  /*8330*/  IMAD.U32 R4, R4, 0x10000, RZ ;  /* 0x0001000004047824 */ /* 0x000fe200078e00ff */
[----:B------:R-:W-:Y:S01]  /*8340*/  LOP3.LUT R24, R7, 0xffff0000, RZ, 0xc0, !PT ;  /* 0xffff000007187812 */ /* 0x000fe200078ec0ff */
[-C--:B------:R-:W-:Y:S01]  /*8350*/  FMUL.FTZ R16, R0, R22.reuse ;  /* 0x0000001600107220 */ /* 0x080fe20000410000 */
[----:B------:R-:W-:Y:S01]  /*8360*/  SHF.L.U32 R6, R6, 0x10, RZ ;  /* 0x0000001006067819 */ /* 0x000fe200000006ff */
[----:B------:R-:W-:Y:S01]  /*8370*/  IMAD.U32 R5, R5, 0x10000, RZ ;  /* 0x0001000005057824 */ /* 0x000fe200078e00ff */
[----:B------:R-:W-:Y:S01]  /*8380*/  SHF.L.U32 R7, R7, 0x10, RZ ;  /* 0x0000001007077819 */ /* 0x000fe200000006ff */
[C---:B------:R-:W-:Y:S01]  /*8390*/  FFMA.FTZ R16, R15.reuse, R25, -R16 ;  /* 0x000000190f107223 */ /* 0x040fe20000010810 */
        /* <DEDUP_REMOVED lines=17> */
.L_x_5813:
[----:B------:R-:W-:Y:S05]  /*84b0*/  BSYNC.RECONVERGENT B0 ;  /* 0x0000000000007941 */ /* 0x000fea0003800200 */
.L_x_5812:
        /* <DEDUP_REMOVED lines=54> */
.L_x_5815:
[----:B------:R-:W-:Y:S05]  /*8820*/  BSYNC.RECONVERGENT B0 ;  /* 0x0000000000007941 */ /* 0x000fea0003800200 */
.L_x_5814:
[----:B------:R4:W-:Y:S02]  /*8830*/  STS.128 [R163+0x2800], R8 ;  /* 0x00280008a3007388 */ /* 0x0009e40000000c00 */
.L_x_5811:
[----:B------:R-:W-:Y:S05]  /*8840*/  BSYNC.RECONVERGENT B1 ;  /* 0x0000000000017941 */ /* 0x000fea0003800200 */
.L_x_5810:
        /* <DEDUP_REMOVED lines=60> */
.L_x_5819:
[----:B------:R-:W-:Y:S05]  /*8c10*/  BSYNC.RECONVERGENT B0 ;  /* 0x0000000000007941 */ /* 0x000fea0003800200 */
.L_x_5818:
        /* <DEDUP_REMOVED lines=54> */
.L_x_5821:
[----:B------:R-:W-:Y:S05]  /*8f80*/  BSYNC.RECONVERGENT B0 ;  /* 0x0000000000007941 */ /* 0x000fea0003800200 */
.L_x_5820:
[----:B------:R4:W-:Y:S02]  /*8f90*/  STS.128 [R163+0x3000], R8 ;  /* 0x00300008a3007388 */ /* 0x0009e40000000c00 */
.L_x_5817:
[----:B------:R-:W-:Y:S05]  /*8fa0*/  BSYNC.RECONVERGENT B1 ;  /* 0x0000000000017941 */ /* 0x000fea0003800200 */
.L_x_5816:
        /* <DEDUP_REMOVED lines=35> */
[----:B------:R-:W-:-:S02]  /*91e0*/  LOP3.LUT R15, R3, 0xffff0000, RZ, 0xc0, !PT ;  /* 0xffff0000030f7812 */ /* 0x000fc400078ec0ff */
[----:B------:R-:W-:Y:S01]  /*91f0*/  LOP3.LUT R16, R5, 0xffff0000, RZ, 0xc0, !PT ;  /* 0xffff000005107812 */ /* 0x000fe200078ec0ff */
[C---:B------:R-:W-:Y:S01]  /*9200*/  FMUL.FTZ R13, R0.reuse, R17 ;  /* 0x00000011000d7220 */ /* 0x040fe20000410000 */
[----:B------:R-:W-:Y:S01]  /*9210*/  FMUL.FTZ R0, R0, R19 ;  /* 0x0000001300007220 */ /* 0x000fe20000410000 */
[----:B------:R-:W-:Y:S01]  /*9220*/  FMUL.FTZ R27, R22, R15 ;  /* 0x0000000f161b7220 */ /* 0x000fe20000410000 */
[----:B------:R-:W-:Y:S02]  /*9230*/  SHF.L.U32 R4, R4, 0x10, RZ ;  /* 0x0000001004047819 */ /* 0x000fe400000006ff */
[----:B------:R-:W-:Y:S01]  /*9240*/  FFMA.FTZ R0, R6, R17, R0 ;  /* 0x0000001106007223 */ /* 0x000fe20000010000 */
[-C--:B------:R-:W-:Y:S01]  /*9250*/  FMUL.FTZ R17, R22, R16.reuse ;  /* 0x0000001016117220 */ /* 0x080fe20000410000 */
[----:B------:R-:W-:Y:S02]  /*9260*/  IMAD.U32 R2, R2, 0x10000, RZ ;  /* 0x0001000002027824 */ /* 0x000fe400078e00ff */
[----:B------:R-:W-:Y:S01]  /*9270*/  FFMA.FTZ R27, R24, R16, -R27 ;  /* 0x00000010181b7223 */ /* 0x000fe2000001081b */
[----:B------:R-:W-:Y:S01]  /*9280*/  FFMA.FTZ R13, R6, R19, -R13 ;  /* 0x00000013060d7223 */ /* 0x000fe2000001080d */
[----:B------:R-:W-:Y:S01]  /*9290*/  IMAD.U32 R3, R3, 0x10000, RZ ;  /* 0x0001000003037824 */ /* 0x000fe200078e00ff */
[----:B------:R-:W-:Y:S01]  /*92a0*/  SHF.L.U32 R5, R5, 0x10, RZ ;  /* 0x0000001005057819 */ /* 0x000fe200000006ff */
        /* <DEDUP_REMOVED lines=8> */
[----:B------:R-:W-:-:S03]  /*9330*/  FFMA.FTZ R3, R25, R3, R18 ;  /* 0x0000000319037223 */ /* 0x000fc60000010012 */
[----:B------:R-:W-:Y:S02]  /*9340*/  F2FP.BF16.F32.PACK_AB R6, R15, R6 ;  /* 0x000000060f06723e */ /* 0x000fe400000010ff */
[----:B------:R-:W-:Y:S02]  /*9350*/  F2FP.BF16.F32.PACK_AB R18, R3, R16 ;  /* 0x000000100312723e */ /* 0x000fe400000010ff */
[----:B------:R-:W-:Y:S01]  /*9360*/  F2FP.BF16.F32.PACK_AB R17, R0, R13 ;  /* 0x0000000d0011723e */ /* 0x000fe200000010ff */
[----:B------:R-:W-:Y:S01]  /*9370*/  IMAD.MOV.U32 R16, RZ, RZ, R6 ;  /* 0x000000ffff107224 */ /* 0x000fe200078e0006 */
[----:B------:R-:W-:Y:S02]  /*9380*/  F2FP.BF16.F32.PACK_AB R19, R24, R27 ;  /* 0x0000001b1813723e */ /* 0x000fe400000010ff */
.L_x_5823:
[----:B------:R-:W-:Y:S05]  /*9390*/  BSYNC.RECONVERGENT B0 ;  /* 0x0000000000007941 */ /* 0x000fea0003800200 */
.L_x_5822:
        /* <DEDUP_REMOVED lines=54> */
.L_x_5825:
[----:B------:R-:W-:Y:S05]  /*9700*/  BSYNC.RECONVERGENT B0 ;  /* 0x0000000000007941 */ /* 0x000fea0003800200 */
.L_x_5824:
[----:B------:R3:W-:Y:S01]  /*9710*/  STS.128 [R163+0x3800], R8 ;  /* 0x00380008a3007388 */ /* 0x0007e20000000c00 */
[----:B------:R-:W-:Y:S05]  /*9720*/  BRA `(.L_x_5802) ;  /* 0x0000002c00407947 */ /* 0x000fea0003800000 */
.L_x_5803:
        /* <DEDUP_REMOVED lines=47> */
[----:B------:R-:W-:Y:S01]  /*9a20*/  LOP3.LUT R10, R10, 0xffff0000, RZ, 0xc0, !PT ;  /* 0xffff00000a0a7812 */ /* 0x000fe200078ec0ff */
[----:B------:R-:W-:Y:S01]  /*9a30*/  @!P0 FADD.FTZ R27, -R27, -RZ ;  /* 0x800000ff1b1b8221 */ /* 0x000fe20000010100 */
[C---:B------:R-:W-:Y:S01]  /*9a40*/  SHF.L.U32 R9, R11.reuse, 0x10, RZ ;  /* 0x000000100b097819 */ /* 0x040fe200000006ff */
        /* <DEDUP_REMOVED lines=12> */
[----:B------:R-:W-:Y:S01]  /*9b10*/  FMUL.FTZ R47, R47, R8 ;  /* 0x000000082f2f7220 */ /* 0x000fe20000410000 */
[----:B------:R-:W-:Y:S01]  /*9b20*/  LOP3.LUT R48, R19, 0xffff0000, RZ, 0xc0, !PT ;  /* 0xffff000013307812 */ /* 0x000fe200078ec0ff */
[----:B------:R-:W-:Y:S01]  /*9b30*/  FMUL.FTZ R27, R16, R27 ;  /* 0x0000001b101b7220 */ /* 0x000fe20000410000 */
[----:B------:R-:W-:Y:S01]  /*9b40*/  @!P0 FADD.FTZ R44, -R44, -RZ ;  /* 0x800000ff2c2c8221 */ /* 0x000fe20000010100 */
[----:B------:R-:W-:Y:S01]  /*9b50*/  FMUL.FTZ R17, R17, R10 ;  /* 0x0000000a11117220 */ /* 0x000fe20000410000 */
[----:B------:R-:W-:Y:S01]  /*9b60*/  FMUL.FTZ R18, R18, R9 ;  /* 0x0000000912127220 */ /* 0x000fe20000410000 */
[C---:B--2---:R-:W-:Y:S01]  /*9b70*/  IMAD.U32 R10, R12.reuse, 0x10000, RZ ;  /* 0x000100000c0a7824 */ /* 0x044fe200078e00ff */
        /* <DEDUP_REMOVED lines=23> */
.L_x_5829:
[----:B------:R-:W-:Y:S05]  /*9cf0*/  BSYNC.RECONVERGENT B0 ;  /* 0x0000000000007941 */ /* 0x000fea0003800200 */
.L_x_5828:
        /* <DEDUP_REMOVED lines=84> */
.L_x_5831:
[----:B------:R-:W-:Y:S05]  /*a240*/  BSYNC.RECONVERGENT B0 ;  /* 0x0000000000007941 */ /* 0x000fea0003800200 */
.L_x_5830:
[----:B------:R3:W-:Y:S02]  /*a250*/  STS.128 [R163+0x2000], R4 ;  /* 0x00200004a3007388 */ /* 0x0007e40000000c00 */
.L_x_5827:
[----:B------:R-:W-:Y:S05]  /*a260*/  BSYNC.RECONVERGENT B1 ;  /* 0x0000000000017941 */ /* 0x000fea0003800200 */
.L_x_5826:
        /* <DEDUP_REMOVED lines=91> */
.L_x_5835:
[----:B------:R-:W-:Y:S05]  /*a820*/  BSYNC.RECONVERGENT B0 ;  /* 0x0000000000007941 */ /* 0x000fea0003800200 */
.L_x_5834:
        /* <DEDUP_REMOVED lines=57> */
[C---:B----4-:R-:W-:Y:S01]  /*abc0*/  SHF.L.U32 R10, R12.reuse, 0x10, RZ ;  /* 0x000000100c0a7819 */ /* 0x050fe200000006ff */
        /* <DEDUP_REMOVED lines=27> */
.L_x_5837:
[----:B------:R-:W-:Y:S05]  /*ad80*/  BSYNC.RECONVERGENT B0 ;  /* 0x0000000000007941 */ /* 0x000fea0003800200 */
.L_x_5836:
[----:B------:R4:W-:Y:S02]  /*ad90*/  STS.128 [R163+0x2800], R4 ;  /* 0x00280004a3007388 */ /* 0x0009e40000000c00 */
.L_x_5833:
[----:B------:R-:W-:Y:S05]  /*ada0*/  BSYNC.RECONVERGENT B1 ;  /* 0x0000000000017941 */ /* 0x000fea0003800200 */
.L_x_5832:
        /* <DEDUP_REMOVED lines=92> */
.L_x_5841:
[----:B------:R-:W-:Y:S05]  /*b370*/  BSYNC.RECONVERGENT B0 ;  /* 0x0000000000007941 */ /* 0x000fea0003800200 */
.L_x_5840:
        /* <DEDUP_REMOVED lines=85> */
.L_x_5843:
[----:B------:R-:W-:Y:S05]  /*b8d0*/  BSYNC.RECONVERGENT B0 ;  /* 0x0000000000007941 */ /* 0x000fea0003800200 */
.L_x_5842:
[----:B------:R4:W-:Y:S02]  /*b8e0*/  STS.128 [R163+0x3000], R4 ;  /* 0x00300004a3007388 */ /* 0x0009e40000000c00 */
.L_x_5839:
[----:B------:R-:W-:Y:S05]  /*b8f0*/  BSYNC.RECONVERGENT B1 ;  /* 0x0000000000017941 */ /* 0x000fea0003800200 */
.L_x_5838:
        /* <DEDUP_REMOVED lines=70> */
[C---:B------:R-:W-:Y:S01]  /*bd60*/  SHF.L.U32 R12, R17.reuse, 0x10, RZ ;  /* 0x00000010110c7819 */ /* 0x040fe200000006ff */
        /* <DEDUP_REMOVED lines=20> */
.L_x_5845:
[----:B------:R-:W-:Y:S05]  /*beb0*/  BSYNC.RECONVERGENT B0 ;  /* 0x0000000000007941 */ /* 0x000fea0003800200 */
.L_x_5844:
[----:B-----5:R4:W-:Y:S01]  /*bec0*/  STS.128 [R163+0x1800], R8 ;  /* 0x00180008a3007388 */ /* 0x0209e20000000c00 */
[----:B------:R-:W-:Y:S01]  /*bed0*/  LOP3.LUT R20, R20, 0x40, RZ, 0xfc, !PT ;  /* 0x0000004014147812 */ /* 0x000fe200078efcff */
[----:B------:R-:W-:Y:S03]  /*bee0*/  BSSY.RECONVERGENT B0, `(.L_x_5846) ;  /* 0x0000053000007945 */ /* 0x000fe60003800200 */
[----:B------:R-:W-:-:S13]  /*bef0*/  ISETP.GE.AND P0, PT, R20, R23, PT ;  /* 0x000000171400720c */ /* 0x000fda0003f06270 */
[----:B------:R-:W-:Y:S05]  /*bf00*/  @P0 BRA `(.L_x_5847) ;  /* 0x0000000400400947 */ /* 0x000fea0003800000 */
[----:B------:R-:W-:Y:S01]  /*bf10*/  ISETP.GE.U32.AND P0, PT, R20, R33, PT ;  /* 0x000000211400720c */ /* 0x000fe20003f06070 */
[----:B------:R-:W5:Y:S01]  /*bf20*/  LDCU.64 UR8, c[0x0][0x4d0] ;  /* 0x00009a00ff0877ac */ /* 0x000f620008000a00 */
[--C-:B----4-:R-:W-:Y:S02]  /*bf30*/  SHF.R.S32.HI R9, RZ, 0x1f, R3.reuse ;  /* 0x0000001fff097819 */ /* 0x110fe40000011403 */
        /* <DEDUP_REMOVED lines=77> */
.L_x_5847:
[----:B------:R-:W-:Y:S05]  /*c410*/  BSYNC.RECONVERGENT B0 ;  /* 0x0000000000007941 */ /* 0x000fea0003800200 */
.L_x_5846:
[----:B------:R1:W-:Y:S02]  /*c420*/  STS.128 [R163+0x3800], R4 ;  /* 0x00380004a3007388 */ /* 0x0003e40000000c00 */
.L_x_5802:
[----:B------:R-:W-:Y:S05]  /*c430*/  BSYNC.RECONVERGENT B2 ;  /* 0x0000000000027941 */ /* 0x000fea0003800200 */
.L_x_5798:
[----:B-1-34-:R-:W-:Y:S01]  /*c440*/  IMAD.IADD R7, R76, 0x1, -R57 ;  /* 0x000000014c077824 */ /* 0x01afe200078e0a39 */
[----:B------:R-:W1:Y:S01]  /*c450*/  LDCU UR4, c[0x0][0x508] ;  /* 0x0000a100ff0477ac */ /* 0x000e620008000800 */
[----:B------:R-:W-:Y:S01]  /*c460*/  IMAD.SHL.U32 R6, R153, 0x40, RZ ;  /* 0x0000004099067824 */ /* 0x000fe200078e00ff */
[----:B------:R-:W-:Y:S02]  /*c470*/  LOP3.LUT R75, R75, 0x1f0, RZ, 0xc0, !PT ;  /* 0x000001f04b4b7812 */ /* 0x000fe400078ec0ff */
[-C--:B------:R-:W-:Y:S02]  /*c480*/  ISETP.GE.AND P5, PT, R160, R7.reuse, PT ;  /* 0x00000007a000720c */ /* 0x080fe40003fa6270 */
[-C--:B------:R-:W-:Y:S02]  /*c490*/  ISETP.GE.AND P2, PT, R156, R7.reuse, PT ;  /* 0x000000079c00720c */ /* 0x080fe40003f46270 */
[-C--:B------:R-:W-:Y:S02]  /*c4a0*/  ISETP.GE.AND P0, PT, R161, R7.reuse, PT ;  /* 0x00000007a100720c */ /* 0x080fe40003f06270 */
[----:B------:R-:W-:-:S02]  /*c4b0*/  ISETP.GE.AND P3, PT, R124, R7, PT ;  /* 0x000000077c00720c */ /* 0x000fc40003f66270 */
[----:B------:R-:W-:-:S05]  /*c4c0*/  LOP3.LUT R146, R6, 0x400, RZ, 0xc0, !PT ;  /* 0x0000040006927812 */ /* 0x000fca00078ec0ff */
[----:B--2---:R-:W2:Y:S04]  /*c4d0*/  @!P5 LDC.64 R4, c[0x0][0x3b8] ;  /* 0x0000ee00ff04db82 */ /* 0x004ea80000000a00 */
[C---:B------:R-:W-:Y:S02]  /*c4e0*/  @!P0 LEA R8, P4, R73.reuse, R148, 0x1 ;  /* 0x0000009449088211 */ /* 0x040fe400078808ff */
[----:B------:R-:W-:Y:S01]  /*c4f0*/  @!PT LDS RZ, [RZ] ;  /* 0x00000000fffff984 */ /* 0x000fe20000000800 */
[----:B------:R-:W-:Y:S01]  /*c500*/  @!PT LDS RZ, [RZ] ;  /* 0x00000000fffff984 */ /* 0x000fe20000000800 */
[----:B------:R-:W-:Y:S01]  /*c510*/  @!PT LDS RZ, [RZ] ;  /* 0x00000000fffff984 */ /* 0x000fe20000000800 */
[----:B------:R-:W-:Y:S02]  /*c520*/  @!P3 LDGSTS.E.BYPASS.LTC128B.128 [R163+0x4000], desc[UR6][R148.64] ;  /* 0x0400000094a3bfae */ /* 0x000fe4000b981a06 */
[----:B------:R-:W3:Y:S01]  /*c530*/  @!P2 LDC.64 R2, c[0x0][0x3b8] ;  /* 0x0000ee00ff02ab82 */ /* 0x000ee20000000a00 */
[----:B------:R-:W-:Y:S01]  /*c540*/  @!P0 LEA.HI.X R9, R73, R149, R74, 0x1, P4 ;  /* 0x0000009549098211 */ /* 0x000fe200020f0c4a */
[----:B------:R-:W-:Y:S01]  /*c550*/  @!P3 LDGSTS.E.BYPASS.LTC128B.128 [R163+0x6000], desc[UR6][R148.64+0x80] ;  /* 0x0600008094a3bfae */ /* 0x000fe2000b981a06 */
[----:B------:R-:W-:-:S03]  /*c560*/  ISETP.GE.AND P4, PT, R160, R7, PT ;  /* 0x00000007a000720c */ /* 0x000fc60003f86270 */
[----:B------:R-:W-:Y:S04]  /*c570*/  @!P0 LDGSTS.E.BYPASS.LTC128B.128 [R163+0x4800], desc[UR6][R8.64] ;  /* 0x0480000008a38fae */ /* 0x000fe8000b981a06 */
[----:B------:R4:W-:Y:S01]  /*c580*/  @!P0 LDGSTS.E.BYPASS.LTC128B.128 [R163+0x6800], desc[UR6][R8.64+0x80] ;  /* 0x0680008008a38fae */ /* 0x0009e2000b981a06 */
[----:B------:R-:W-:Y:S02]  /*c590*/  ISETP.GE.AND P0, PT, R156, R7, PT ;  /* 0x000000079c00720c */ /* 0x000fe40003f06270 */
[----:B--2---:R-:W-:-:S03]  /*c5a0*/  @!P5 LEA R12, P1, R4, R148, 0x6 ;  /* 0x00000094040cd211 */ /* 0x004fc600078230ff */
[----:B------:R-:W2:Y:S01]  /*c5b0*/  @!P4 LDC.64 R10, c[0x0][0x3c0] ;  /* 0x0000f000ff0acb82 */ /* 0x000ea20000000a00 */
[----:B------:R-:W-:Y:S02]  /*c5c0*/  @!P5 LEA.HI.X R13, R4, R149, R5, 0x6, P1 ;  /* 0x00000095040dd211 */ /* 0x000fe400008f3405 */
[----:B------:R-:W-:Y:S01]  /*c5d0*/  ISETP.GE.AND P1, PT, R161, R7, PT ;  /* 0x00000007a100720c */ /* 0x000fe20003f26270 */
[----:B---3--:R-:W-:Y:S02]  /*c5e0*/  @!P2 IMAD.WIDE.U32 R4, R2, 0x60, R148 ;  /* 0x000000600204a825 */ /* 0x008fe400078e0094 */
[----:B------:R-:W-:Y:S02]  /*c5f0*/  @!P5 LDGSTS.E.BYPASS.LTC128B.128 [R163+0x5000], desc[UR6][R12.64] ;  /* 0x050000000ca3dfae */ /* 0x000fe4000b981a06 */
[----:B------:R-:W-:Y:S02]  /*c600*/  @!P2 IMAD R3, R3, 0x60, RZ ;  /* 0x000000600303a824 */ /* 0x000fe400078e02ff */
[----:B------:R2:W-:Y:S01]  /*c610*/  @!P5 LDGSTS.E.BYPASS.LTC128B.128 [R163+0x7000], desc[UR6][R12.64+0x80] ;  /* 0x070000800ca3dfae */ /* 0x0005e2000b981a06 */
[----:B------:R-:W-:Y:S01]  /*c620*/  @!P2 IMAD.MOV.U32 R14, RZ, RZ, R4 ;  /* 0x000000ffff0ea224 */ /* 0x000fe200078e0004 */
[----:B------:R-:W-:Y:S01]  /*c630*/  LOP3.LUT R4, R6, 0x200, RZ, 0xc0, !PT ;  /* 0x0000020006047812 */ /* 0x000fe200078ec0ff */
[----:B------:R-:W-:Y:S01]  /*c640*/  @!P2 IMAD.IADD R15, R3, 0x1, R5 ;  /* 0x00000001030fa824 */ /* 0x000fe200078e0205 */
[----:B------:R-:W-:Y:S01]  /*c650*/  LOP3.LUT R3, R80, 0x8, R153, 0x78, !PT ;  /* 0x0000000850037812 */ /* 0x000fe200078e7899 */
[----:B------:R-:W-:-:S03]  /*c660*/  IMAD.SHL.U32 R5, R153, 0x20, RZ ;  /* 0x0000002099057824 */ /* 0x000fc600078e00ff */
[----:B------:R-:W-:Y:S01]  /*c670*/  @!P2 LDGSTS.E.BYPASS.LTC128B.128 [R163+0x5800], desc[UR6][R14.64] ;  /* 0x058000000ea3afae */ /* 0x000fe2000b981a06 */
[----:B----4-:R-:W3:Y:S01]  /*c680*/  @!P0 LDC.64 R8, c[0x0][0x3c0] ;  /* 0x0000f000ff088b82 */ /* 0x010ee20000000a00 */
[----:B------:R-:W-:Y:S01]  /*c690*/  IMAD R146, R3, 0x2, R146 ;  /* 0x0000000203927824 */ /* 0x000fe200078e0292 */
[----:B------:R-:W-:Y:S01]  /*c6a0*/  LOP3.LUT R0, R4, 0x7c00, R5, 0xf8, !PT ;  /* 0x00007c0004007812 */ /* 0x000fe200078ef805 */
[----:B------:R-:W-:Y:S01]  /*c6b0*/  @!P2 LDGSTS.E.BYPASS.LTC128B.128 [R163+0x7800], desc[UR6][R14.64+0x80] ;  /* 0x078000800ea3afae */ /* 0x000fe2000b981a06 */
[C---:B------:R-:W-:Y:S01]  /*c6c0*/  @!P1 LEA R2, P2, R77.reuse, R150, 0x1 ;  /* 0x000000964d029211 */ /* 0x040fe200078408ff */
[----:B------:R-:W-:Y:S02]  /*c6d0*/  IMAD.MOV.U32 R5, RZ, RZ, 0x20 ;  /* 0x00000020ff057424 */ /* 0x000fe400078e00ff */
[----:B------:R-:W0:Y:S01]  /*c6e0*/  LDGDEPBAR ;  /* 0x00000000000079af */ /* 0x000e220000000000 */
[----:B------:R-:W-:Y:S01]  /*c6f0*/  @!P1 LEA.HI.X R3, R77, R151, R78, 0x1, P2 ;  /* 0x000000974d039211 */ /* 0x000fe200010f0c4e */
[----:B------:R-:W-:-:S02]  /*c700*/  IMAD.IADD R147, R79, 0x1, R0 ;  /* 0x000000014f937824 */ /* 0x000fc400078e0200 */
[----:B------:R-:W-:-:S03]  /*c710*/  IMAD.MOV.U32 R0, RZ, RZ, 0x40 ;  /* 0x00000040ff007424 */ /* 0x000fc600078e00ff */
[----:B------:R-:W-:Y:S02]  /*c720*/  LEA R147, R147, UR5, 0x1 ;  /* 0x0000000593937c11 */ /* 0x000fe4000f8e08ff */
[----:B--2---:R-:W-:-:S04]  /*c730*/  @!P4 LEA R12, P2, R10, R150, 0x6 ;  /* 0x000000960a0cc211 */ /* 0x004fc800078430ff */
[----:B------:R-:W-:Y:S01]  /*c740*/  @!P4 LEA.HI.X R13, R10, R151, R11, 0x6, P2 ;  /* 0x000000970a0dc211 */ /* 0x000fe200010f340b */
[----:B---3--:R-:W-:-:S04]  /*c750*/  @!P0 IMAD.WIDE.U32 R10, R8, 0x60, R150 ;  /* 0x00000060080a8825 */ /* 0x008fc800078e0096 */
[----:B------:R-:W-:Y:S01]  /*c760*/  @!P0 IMAD R9, R9, 0x60, RZ ;  /* 0x0000006009098824 */ /* 0x000fe200078e02ff */
[----:B------:R-:W-:-:S04]  /*c770*/  DEPBAR.LE SB0, 0x0 ;  /* 0x000080000000791a */ /* 0x000fc80000000000 */
[----:B------:R-:W-:Y:S01]  /*c780*/  BAR.SYNC.DEFER_BLOCKING 0x0 ;  /* 0x0000000000007b1d */ /* 0x000fe20000010000 */
[----:B------:R-:W-:-:S05]  /*c790*/  @!P0 IMAD.IADD R11, R9, 0x1, R11 ;  /* 0x00000001090b8824 */ /* 0x000fca00078e020b */
        /* <DEDUP_REMOVED lines=20> */
[C---:B------:R-:W-:Y:S01]  /*c8e0*/  IMAD.IADD R145, R147.reuse, 0x1, R5 ;  /* 0x0000000193917824 */ /* 0x040fe200078e0205 */
[----:B------:R-:W-:Y:S01]  /*c8f0*/  @!PT LDS RZ, [RZ] ;  /* 0x00000000fffff984 */ /* 0x000fe20000000800 */
[----:B------:R-:W-:Y:S01]  /*c900*/  @!PT LDS RZ, [RZ] ;  /* 0x00000000fffff984 */ /* 0x000fe20000000800 */
[----:B------:R-:W-:Y:S01]  /*c910*/  @!PT LDS RZ, [RZ] ;  /* 0x00000000fffff984 */ /* 0x000fe20000000800 */
[----:B------:R-:W-:Y:S02]  /*c920*/  @!P4 LDGSTS.E.BYPASS.LTC128B.128 [R163+0x9000], desc[UR6][R12.64] ;  /* 0x090000000ca3cfae */ /* 0x000fe4000b981a06 */
[----:B------:R-:W-:-:S02]  /*c930*/  IMAD.IADD R144, R147, 0x1, R0 ;  /* 0x0000000193907824 */ /* 0x000fc400078e0200 */
[----:B------:R3:W-:Y:S02]  /*c940*/  @!P4 LDGSTS.E.BYPASS.LTC128B.128 [R163+0xb000], desc[UR6][R12.64+0x80] ;  /* 0x0b0000800ca3cfae */ /* 0x0007e4000b981a06 */
[----:B------:R-:W-:Y:S02]  /*c950*/  IMAD.IADD R143, R5, 0x1, R144 ;  /* 0x00000001058f7824 */ /* 0x000fe400078e0290 */
[----:B------:R-:W-:Y:S04]  /*c960*/  @P0 STS.128 [R163+0x9800], RZ ;  /* 0x009800ffa3000388 */ /* 0x000fe80000000c00 */
[----:B------:R-:W-:Y:S01]  /*c970*/  @P0 STS.128 [R163+0xb800], RZ ;  /* 0x00b800ffa3000388 */ /* 0x000fe20000000c00 */
[----:B--2---:R-:W-:-:S03]  /*c980*/  VIADD R2, R146, UR5 ;  /* 0x0000000592027c36 */ /* 0x004fc60008000000 */
[----:B------:R-:W-:Y:S01]  /*c990*/  @!PT LDS RZ, [RZ] ;  /* 0x00000000fffff984 */ /* 0x000fe20000000800 */
[----:B------:R-:W-:Y:S01]  /*c9a0*/  @!PT LDS RZ, [RZ] ;  /* 0x00000000fffff984 */ /* 0x000fe20000000800 */
[----:B------:R-:W-:Y:S01]  /*c9b0*/  @!PT LDS RZ, [RZ] ;  /* 0x00000000fffff984 */ /* 0x000fe20000000800 */
[----:B------:R-:W-:Y:S01]  /*c9c0*/  @!P0 LDGSTS.E.BYPASS.LTC128B.128 [R163+0x9800], desc[UR6][R10.64] ;  /* 0x098000000aa38fae */ /* 0x000fe2000b981a06 */
[----:B------:R-:W-:-:S03]  /*c9d0*/  IMAD.IADD R141, R2, 0x1, R5 ;  /* 0x00000001028d7824 */ /* 0x000fc600078e0205 */
[----:B------:R2:W-:Y:S01]  /*c9e0*/  @!P0 LDGSTS.E.BYPASS.LTC128B.128 [R163+0xb800], desc[UR6][R10.64+0x80] ;  /* 0x0b8000800aa38fae */ /* 0x0005e2000b981a06 */
[----:B------:R-:W-:Y:S01]  /*c9f0*/  IMAD.IADD R140, R2, 0x1, R0 ;  /* 0x00000001028c7824 */ /* 0x000fe200078e0200 */
[----:B------:R-:W-:Y:S02]  /*ca00*/  SHF.R.U32.HI R2, RZ, 0x2, R153 ;  /* 0x00000002ff027819 */ /* 0x000fe40000011699 */
[----:B------:R-:W-:Y:S01]  /*ca10*/  LDSM.16.M88.4 R88, [R147] ;  /* 0x000000009358783b */ /* 0x000fe20000000200 */
[----:B------:R-:W-:Y:S01]  /*ca20*/  IMAD.IADD R139, R5, 0x1, R140 ;  /* 0x00000001058b7824 */ /* 0x000fe200078e028c */
[----:B------:R-:W-:Y:S02]  /*ca30*/  LOP3.LUT R2, R2, 0x7, RZ, 0xc0, !PT ;  /* 0x0000000702027812 */ /* 0x000fe400078ec0ff */
[----:B------:R-:W4:Y:S04]  /*ca40*/  LDSM.16.M88.4 R48, [R146+UR5+0x4000] ;  /* 0x004000059230783b */ /* 0x000f280008000200 */
[----:B------:R-:W1:Y:S04]  /*ca50*/  LDSM.16.M88.4 R40, [R146+UR5+0x4800] ;  /* 0x004800059228783b */ /* 0x000e680008000200 */
[----:B------:R-:W1:Y:S04]  /*ca60*/  LDSM.16.M88.4 R32, [R146+UR5+0x5000] ;  /* 0x005000059220783b */ /* 0x000e680008000200 */
[----:B---3--:R-:W3:Y:S04]  /*ca70*/  LDSM.16.M88.4 R12, [R146+UR5+0x5800] ;  /* 0x00580005920c783b */ /* 0x008ee80008000200 */
[----:B------:R-:W-:Y:S04]  /*ca80*/  LDSM.16.M88.4 R68, [R145] ;  /* 0x000000009144783b */ /* 0x000fe80000000200 */
[----:B--2---:R-:W2:Y:S04]  /*ca90*/  LDSM.16.M88.4 R8, [R141+0x4800] ;  /* 0x004800008d08783b */ /* 0x004ea80000000200 */
[----:B------:R-:W2:Y:S04]  /*caa0*/  LDSM.16.M88.4 R16, [R141+0x4000] ;  /* 0x004000008d10783b */ /* 0x000ea80000000200 */
[----:B------:R-:W-:Y:S04]  /*cab0*/  LDSM.16.M88.4 R64, [R144] ;  /* 0x000000009040783b */ /* 0x000fe80000000200 */
[----:B------:R-:W2:Y:S04]  /*cac0*/  LDSM.16.M88.4 R96, [R141+0x5000] ;  /* 0x005000008d60783b */ /* 0x000ea80000000200 */
[----:B------:R-:W-:Y:S01]  /*cad0*/  LDSM.16.M88.4 R92, [R141+0x5800] ;  /* 0x005800008d5c783b */ /* 0x000fe20000000200 */
[C---:B----4-:R-:W-:Y:S03]  /*cae0*/  HMMA.16816.F32.BF16 R52, R88.reuse, R48, RZ ;  /* 0x000000305834723c */ /* 0x050fe600000418ff */
[----:B------:R-:W-:Y:S04]  /*caf0*/  LDSM.16.M88.4 R20, [R140+0x4000] ;  /* 0x004000008c14783b */ /* 0x000fe80000000200 */
[----:B------:R-:W-:Y:S01]  /*cb00*/  LDSM.16.M88.4 R84, [R140+0x5000] ;  /* 0x005000008c54783b */ /* 0x000fe20000000200 */
[C---:B-1----:R-:W-:Y:S03]  /*cb10*/  HMMA.16816.F32.BF16 R44, R88.reuse, R40, RZ ;  /* 0x00000028582c723c */ /* 0x042fe600000418ff */
        /* <DEDUP_REMOVED lines=35> */
[----:B------:R-:W-:Y:S04]  /*cd50*/  LDSM.16.M88.4 R64, [R146+UR5+0x6800] ;  /* 0x006800059240783b */ /* 0x000fe80008000200 */
[----:B------:R-:W-:Y:S03]  /*cd60*/  LDSM.16.M88.4 R80, [R140+0x6000] ;  /* 0x006000008c50783b */ /* 0x000fe60000000200 */
[C---:B--2---:R-:W-:Y:S08]  /*cd70*/  HMMA.16816.F32.BF16 R52, R8.reuse, R60, R52 ;  /* 0x0000003c0834723c */ /* 0x044ff00000041834 */
[C---:B------:R-:W-:Y:S01]  /*cd80*/  HMMA.16816.F32.BF16 R48, R8.reuse, R62, R48 ;  /* 0x0000003e0830723c */ /* 0x040fe20000041830 */
[----:B------:R-:W2:Y:S07]  /*cd90*/  LDSM.16.M88.4 R60, [R146+UR5+0x7000] ;  /* 0x00700005923c783b */ /* 0x000eae0008000200 */
[C---:B------:R-:W-:Y:S08]  /*cda0*/  HMMA.16816.F32.BF16 R44, R8.reuse, R24, R44 ;  /* 0x00000018082c723c */ /* 0x040ff0000004182c */
[C---:B------:R-:W-:Y:S01]  /*cdb0*/  HMMA.16816.F32.BF16 R40, R8.reuse, R26, R40 ;  /* 0x0000001a0828723c */ /* 0x040fe20000041828 */
[----:B------:R-:W4:Y:S07]  /*cdc0*/  LDSM.16.M88.4 R24, [R146+UR5+0x7800] ;  /* 0x007800059218783b */ /* 0x000f2e0008000200 */
[C---:B---3--:R-:W-:Y:S08]  /*cdd0*/  HMMA.16816.F32.BF16 R36, R8.reuse, R16, R36 ;  /* 0x000000100824723c */ /* 0x048ff00000041824 */
[C---:B------:R-:W-:Y:S01]  /*cde0*/  HMMA.16816.F32.BF16 R32, R8.reuse, R18, R32 ;  /* 0x000000120820723c */ /* 0x040fe20000041820 */
[----:B------:R-:W-:Y:S07]  /*cdf0*/  LDSM.16.M88.4 R16, [R141+0x6000] ;  /* 0x006000008d10783b */ /* 0x000fee0000000200 */
[C---:B-1----:R-:W-:Y:S08]  /*ce00*/  HMMA.16816.F32.BF16 R28, R8.reuse, R12, R28 ;  /* 0x0000000c081c723c */ /* 0x042ff0000004181c */
[----:B------:R-:W-:Y:S01]  /*ce10*/  HMMA.16816.F32.BF16 R88, R8, R14, R88 ;  /* 0x0000000e0858723c */ /* 0x000fe20000041858 */
[----:B------:R-:W1:Y:S04]  /*ce20*/  LDSM.16.M88.4 R8, [R141+0x7000] ;  /* 0x007000008d08783b */ /* 0x000e680000000200 */
[----:B------:R-:W3:Y:S03]  /*ce30*/  LDSM.16.M88.4 R12, [R141+0x6800] ;  /* 0x006800008d0c783b */ /* 0x000ee60000000200 */
[C---:B--2---:R-:W-:Y:S08]  /*ce40*/  HMMA.16816.F32.BF16 R36, R20.reuse, R60, R36 ;  /* 0x0000003c1424723c */ /* 0x044ff00000041824 */
[C---:B------:R-:W-:Y:S01]  /*ce50*/  HMMA.16816.F32.BF16 R32, R20.reuse, R62, R32 ;  /* 0x0000003e1420723c */ /* 0x040fe20000041820 */
[----:B------:R-:W2:Y:S07]  /*ce60*/  LDSM.16.M88.4 R60, [R140+0x7800] ;  /* 0x007800008c3c783b */ /* 0x000eae0000000200 */
[C---:B----4-:R-:W-:Y:S08]  /*ce70*/  HMMA.16816.F32.BF16 R28, R20.reuse, R24, R28 ;  /* 0x00000018141c723c */ /* 0x050ff0000004181c */
[C---:B------:R-:W-:Y:S08]  /*ce80*/  HMMA.16816.F32.BF16 R52, R20.reuse, R68, R52 ;  /* 0x000000441434723c */ /* 0x040ff00000041834 */
[C---:B------:R-:W-:Y:S01]  /*ce90*/  HMMA.16816.F32.BF16 R48, R20.reuse, R70, R48 ;  /* 0x000000461430723c */ /* 0x040fe20000041830 */
[----:B------:R-:W4:Y:S07]  /*cea0*/  LDSM.16.M88.4 R68, [R140+0x6800] ;  /* 0x006800008c44783b */ /* 0x000f2e0000000200 */
[C---:B------:R-:W-:Y:S08]  /*ceb0*/  HMMA.16816.F32.BF16 R44, R20.reuse, R64, R44 ;  /* 0x00000040142c723c */ /* 0x040ff0000004182c */
[C---:B------:R-:W-:Y:S01]  /*cec0*/  HMMA.16816.F32.BF16 R40, R20.reuse, R66, R40 ;  /* 0x000000421428723c */ /* 0x040fe20000041828 */
[----:B------:R-:W4:Y:S07]  /*ced0*/  LDSM.16.M88.4 R64, [R140+0x7000] ;  /* 0x007000008c40783b */ /* 0x000f2e0000000200 */
[----:B------:R-:W-:Y:S01]  /*cee0*/  HMMA.16816.F32.BF16 R88, R20, R26, R88 ;  /* 0x0000001a1458723c */ /* 0x000fe20000041858 */
[----:B------:R-:W-:Y:S04]  /*cef0*/  LDSM.16.M88.4 R24, [R143+0x2000] ;  /* 0x002000008f18783b */ /* 0x000fe80000000200 */
[----:B------:R-:W-:Y:S03]  /*cf00*/  LDSM.16.M88.4 R20, [R139+0x6000] ;  /* 0x006000008b14783b */ /* 0x000fe60000000200 */
[C---:B-1----:R-:W-:Y:S08]  /*cf10*/  HMMA.16816.F32.BF16 R36, R92.reuse, R8, R36 ;  /* 0x000000085c24723c */ /* 0x042ff00000041824 */
[C---:B------:R-:W-:Y:S01]  /*cf20*/  HMMA.16816.F32.BF16 R32, R92.reuse, R10, R32 ;  /* 0x0000000a5c20723c */ /* 0x040fe20000041820 */
[----:B------:R-:W1:Y:S07]  /*cf30*/  LDSM.16.M88.4 R8, [R139+0x7800] ;  /* 0x007800008b08783b */ /* 0x000e6e0000000200 */
[C---:B------:R-:W-:Y:S08]  /*cf40*/  HMMA.16816.F32.BF16 R28, R92.reuse, R96, R28 ;  /* 0x000000605c1c723c */ /* 0x040ff0000004181c */
[C---:B------:R-:W-:Y:S08]  /*cf50*/  HMMA.16816.F32.BF16 R52, R92.reuse, R16, R52 ;  /* 0x000000105c34723c */ /* 0x040ff00000041834 */
[C---:B------:R-:W-:Y:S01]  /*cf60*/  HMMA.16816.F32.BF16 R48, R92.reuse, R18, R48 ;  /* 0x000000125c30723c */ /* 0x040fe20000041830 */
[----:B------:R-:W1:Y:S07]  /*cf70*/  LDSM.16.M88.4 R16, [R139+0x6800] ;  /* 0x006800008b10783b */ /* 0x000e6e0000000200 */
[C---:B---3--:R-:W-:Y:S08]  /*cf80*/  HMMA.16816.F32.BF16 R44, R92.reuse, R12, R44 ;  /* 0x0000000c5c2c723c */ /* 0x048ff0000004182c */
[----:B------:R-:W-:Y:S01]  /*cf90*/  HMMA.16816.F32.BF16 R40, R92, R14, R40 ;  /* 0x0000000e5c28723c */ /* 0x000fe20000041828 */
[----:B------:R-:W3:Y:S01]  /*cfa0*/  LDSM.16.M88.4 R12, [R139+0x7000] ;  /* 0x007000008b0c783b */ /* 0x000ee20000000200 */
[----:B------:R-:W-:-:S06]  /*cfb0*/  DEPBAR.LE SB0, 0x0 ;  /* 0x000080000000791a */ /* 0x000fcc0000000000 */
[----:B------:R-:W-:Y:S08]  /*cfc0*/  HMMA.16816.F32.BF16 R88, R92, R98, R88 ;  /* 0x000000625c58723c */ /* 0x000ff00000041858 */
[C---:B--2---:R-:W-:Y:S08]  /*cfd0*/  HMMA.16816.F32.BF16 R28, R84.reuse, R60, R28 ;  /* 0x0000003c541c723c */ /* 0x044ff0000004181c */
[C---:B------:R-:W-:Y:S08]  /*cfe0*/  HMMA.16816.F32.BF16 R52, R84.reuse, R80, R52 ;  /* 0x000000505434723c */ /* 0x040ff00000041834 */
[C---:B------:R-:W-:Y:S08]  /*cff0*/  HMMA.16816.F32.BF16 R48, R84.reuse, R82, R48 ;  /* 0x000000525430723c */ /* 0x040ff00000041830 */
[C---:B----4-:R-:W-:Y:S08]  /*d000*/  HMMA.16816.F32.BF16 R44, R84.reuse, R68, R44 ;  /* 0x00000044542c723c */ /* 0x050ff0000004182c */
[C---:B------:R-:W-:Y:S08]  /*d010*/  HMMA.16816.F32.BF16 R40, R84.reuse, R70, R40 ;  /* 0x000000465428723c */ /* 0x040ff00000041828 */
[C---:B------:R-:W-:Y:S08]  /*d020*/  HMMA.16816.F32.BF16 R36, R84.reuse, R64, R36 ;  /* 0x000000405424723c */ /* 0x040ff00000041824 */
[C---:B------:R-:W-:Y:S08]  /*d030*/  HMMA.16816.F32.BF16 R32, R84.reuse, R66, R32 ;  /* 0x000000425420723c */ /* 0x040ff00000041820 */
[----:B------:R-:W-:Y:S08]  /*d040*/  HMMA.16816.F32.BF16 R88, R84, R62, R88 ;  /* 0x0000003e5458723c */ /* 0x000ff00000041858 */
[----:B-1----:R-:W-:Y:S01]  /*d050*/  HMMA.16816.F32.BF16 R28, R24, R8, R28 ;  /* 0x00000008181c723c */ /* 0x002fe2000004181c */
[----:B------:R-:W-:-:S04]  /*d060*/  IADD3 R8, PT, PT, R75, 0x1, R154 ;  /* 0x000000014b087810 */ /* 0x000fc80007ffe09a */
[----:B------:R-:W-:Y:S02]  /*d070*/  IADD3 R3, PT, PT, -R157, R8, R2 ;  /* 0x000000089d037210 */ /* 0x000fe40007ffe102 */
[----:B------:R-:W-:Y:S01]  /*d080*/  P2R R8, PR, RZ, 0x40 ;  /* 0x00000040ff087803 */ /* 0x000fe20000000000 */
[----:B------:R-:W-:Y:S01]  /*d090*/  HMMA.16816.F32.BF16 R52, R24, R20, R52 ;  /* 0x000000141834723c */ /* 0x000fe20000041834 */
[----:B------:R-:W-:-:S04]  /*d0a0*/  IADD3 R3, PT, PT, R3, UR4, R76 ;  /* 0x0000000403037c10 */ /* 0x000fc8000fffe04c */
[C---:B------:R-:W-:Y:S02]  /*d0b0*/  VIMNMX R2, PT, PT, R3.reuse, R76, PT ;  /* 0x0000004c03027248 */ /* 0x040fe40003fe0100 */
[----:B------:R-:W-:Y:S01]  /*d0c0*/  VIADDMNMX R102, R3, 0x8, R76, PT ;  /* 0x0000000803667846 */ /* 0x000fe2000380014c */
[C---:B------:R-:W-:Y:S08]  /*d0d0*/  HMMA.16816.F32.BF16 R48, R24.reuse, R22, R48 ;  /* 0x000000161830723c */ /* 0x040ff00000041830 */
[C---:B------:R-:W-:Y:S08]  /*d0e0*/  HMMA.16816.F32.BF16 R44, R24.reuse, R16, R44 ;  /* 0x00000010182c723c */ /* 0x040ff0000004182c */
[C---:B------:R-:W-:Y:S08]  /*d0f0*/  HMMA.16816.F32.BF16 R40, R24.reuse, R18, R40 ;  /* 0x000000121828723c */ /* 0x040ff00000041828 */
[C---:B---3--:R-:W-:Y:S08]  /*d100*/  HMMA.16816.F32.BF16 R36, R24.reuse, R12, R36 ;  /* 0x0000000c1824723c */ /* 0x048ff00000041824 */
        /* <DEDUP_REMOVED lines=16> */
.L_x_5849:
        /* <DEDUP_REMOVED lines=49> */
[----:B------:R-:W-:Y:S01]  /*d520*/  IMAD R3, R10, UR11, R3 ;  /* 0x0000000b0a037c24 */ /* 0x000fe2000f8e0203 */
        /* <DEDUP_REMOVED lines=10> */
.L_x_5850:
[----:B------:R-:W1:Y:S01]  /*d5d0*/  LDCU UR4, c[0x0][0x3bc] ;  /* 0x00007780ff0477ac */ /* 0x000e620008000800 */
[C---:B------:R-:W-:Y:S01]  /*d5e0*/  LEA R10, P0, R73.reuse, R148, 0x1 ;  /* 0x00000094490a7211 */ /* 0x040fe200078008ff */
[----:B------:R-:W-:Y:S01]  /*d5f0*/  @!PT LDS RZ, [RZ] ;  /* 0x00000000fffff984 */ /* 0x000fe20000000800 */
[----:B------:R-:W-:Y:S01]  /*d600*/  @!PT LDS RZ, [RZ] ;  /* 0x00000000fffff984 */ /* 0x000fe20000000800 */
[----:B------:R-:W-:Y:S01]  /*d610*/  @!PT LDS RZ, [RZ] ;  /* 0x00000000fffff984 */ /* 0x000fe20000000800 */
[----:B------:R2:W-:Y:S01]  /*d620*/  LDGSTS.E.BYPASS.LTC128B.128 [R163+0x4000], desc[UR6][R148.64] ;  /* 0x0400000094a37fae */ /* 0x0005e2000b981a06 */
[----:B------:R-:W-:Y:S02]  /*d630*/  USHF.L.U32 UR8, UR10, 0x5, URZ ;  /* 0x000000050a087899 */ /* 0x000fe400080006ff */
[----:B------:R-:W-:Y:S01]  /*d640*/  LEA.HI.X R11, R73, R149, R74, 0x1, P0 ;  /* 0x00000095490b7211 */ /* 0x000fe200000f0c4a */
[----:B------:R2:W-:Y:S03]  /*d650*/  LDGSTS.E.BYPASS.LTC128B.128 [R163+0x6000], desc[UR6][R148.64+0x80] ;  /* 0x0600008094a37fae */ /* 0x0005e6000b981a06 */
[----:B------:R-:W-:Y:S01]  /*d660*/  IADD3 R12, P0, PT, R10, UR8, RZ ;  /* 0x000000080a0c7c10 */ /* 0x000fe2000ff1e0ff */
[----:B------:R2:W-:Y:S04]  /*d670*/  LDGSTS.E.BYPASS.LTC128B.128 [R163+0x4800], desc[UR6][R10.64] ;  /* 0x048000000aa37fae */ /* 0x0005e8000b981a06 */
[----:B------:R2:W-:Y:S01]  /*d680*/  LDGSTS.E.BYPASS.LTC128B.128 [R163+0x6800], desc[UR6][R10.64+0x80] ;  /* 0x068000800aa37fae */ /* 0x0005e2000b981a06 */
[----:B-1----:R-:W-:-:S06]  /*d690*/  USHF.L.U64.HI UR4, UR10, 0x5, UR4 ;  /* 0x000000050a047899 */ /* 0x002fcc0008010204 */
[----:B------:R-:W-:Y:S02]  /*d6a0*/  IADD3.X R13, PT, PT, R11, UR4, RZ, P0, !PT ;  /* 0x000000040b0d7c10 */ /* 0x000fe400087fe4ff */
[----:B------:R-:W-:-:S03]  /*d6b0*/  IADD3 R14, P0, PT, R12, UR8, RZ ;  /* 0x000000080c0e7c10 */ /* 0x000fc6000ff1e0ff */
[----:B------:R2:W-:Y:S01]  /*d6c0*/  LDGSTS.E.BYPASS.LTC128B.128 [R163+0x5000], desc[UR6][R12.64] ;  /* 0x050000000ca37fae */ /* 0x0005e2000b981a06 */
[----:B------:R-:W-:-:S03]  /*d6d0*/  IADD3.X R15, PT, PT, R13, UR4, RZ, P0, !PT ;  /* 0x000000040d0f7c10 */ /* 0x000fc600087fe4ff */
[----:B------:R2:W-:Y:S04]  /*d6e0*/  LDGSTS.E.BYPASS.LTC128B.128 [R163+0x7000], desc[UR6][R12.64+0x80] ;  /* 0x070000800ca37fae */ /* 0x0005e8000b981a06 */
[----:B------:R2:W-:Y:S04]  /*d6f0*/  LDGSTS.E.BYPASS.LTC128B.128 [R163+0x5800], desc[UR6][R14.64] ;  /* 0x058000000ea37fae */ /* 0x0005e8000b981a06 */
[----:B------:R2:W-:Y:S04]  /*d700*/  LDGSTS.E.BYPASS.LTC128B.128 [R163+0x7800], desc[UR6][R14.64+0x80] ;  /* 0x078000800ea37fae */ /* 0x0005e8000b981a06 */
[----:B------:R-:W0:Y:S02]  /*d710*/  LDGDEPBAR ;  /* 0x00000000000079af */ /* 0x000e240000000000 */
.L_x_5848:
[----:B--2---:R-:W-:Y:S01]  /*d720*/  IMAD.SHL.U32 R10, R153, 0x2, RZ ;  /* 0x00000002990a7824 */ /* 0x004fe200078e00ff */
[----:B------:R-:W1:Y:S01]  /*d730*/  LDCU UR4, c[0x0][0x45c] ;  /* 0x00008b80ff0477ac */ /* 0x000e620008000800 */
[----:B------:R-:W-:-:S03]  /*d740*/  IMAD.MOV.U32 R164, RZ, RZ, -0x1 ;  /* 0xffffffffffa47424 */ /* 0x000fc600078e00ff */
[----:B------:R-:W-:-:S05]  /*d750*/  LOP3.LUT R10, R10, 0x6, RZ, 0xc0, !PT ;  /* 0x000000060a0a7812 */ /* 0x000fca00078ec0ff */
[----:B------:R-:W-:-:S04]  /*d760*/  IMAD R25, R101, 0x40, R10 ;  /* 0x0000004065197824 */ /* 0x000fc800078e020a */
[C---:B------:R-:W-:Y:S02]  /*d770*/  VIADD R3, R25.reuse, 0xffffffc0 ;  /* 0xffffffc019037836 */ /* 0x040fe40000000000 */
[C---:B------:R-:W-:Y:S02]  /*d780*/  VIADD R7, R25.reuse, 0xffffffc1 ;  /* 0xffffffc119077836 */ /* 0x040fe40000000000 */
        /* <DEDUP_REMOVED lines=19> */
[C---:B------:R-:W-:Y:S02]  /*d8c0*/  ISETP.GE.AND P0, PT, R7.reuse, R102, PT ;  /* 0x000000660700720c */ /* 0x040fe40003f06270 */
[----:B------:R-:W-:Y:S01]  /*d8d0*/  ISETP.GE.AND P5, PT, R7, R2, PT ;  /* 0x000000020700720c */ /* 0x000fe20003fa6270 */
[----:B------:R-:W-:Y:S01]  /*d8e0*/  VIADD R7, R25, 0xffffffd1 ;  /* 0xffffffd119077836 */ /* 0x000fe20000000000 */
[----:B------:R-:W-:-:S02]  /*d8f0*/  FSEL R51, R51, -INF , !P0 ;  /* 0xff80000033337808 */ /* 0x000fc40004000000 */
[----:B------:R-:W-:Y:S02]  /*d900*/  ISETP.GE.AND P0, PT, R9, R102, PT ;  /* 0x000000660900720c */ /* 0x000fe40003f06270 */
[----:B------:R-:W-:Y:S02]  /*d910*/  FSEL R59, R48, -INF , !P4 ;  /* 0xff800000303b7808 */ /* 0x000fe40006000000 */
[----:B------:R-:W-:Y:S02]  /*d920*/  FSEL R23, R50, -INF , !P6 ;  /* 0xff80000032177808 */ /* 0x000fe40007000000 */
[----:B------:R-:W-:Y:S02]  /*d930*/  FSEL R53, R53, -INF , !P3 ;  /* 0xff80000035357808 */ /* 0x000fe40005800000 */
[C---:B------:R-:W-:Y:S02]  /*d940*/  ISETP.GE.AND P4, PT, R7.reuse, R2, PT ;  /* 0x000000020700720c */ /* 0x040fe40003f86270 */
[----:B------:R-:W-:Y:S01]  /*d950*/  ISETP.GE.AND P6, PT, R7, R102, PT ;  /* 0x000000660700720c */ /* 0x000fe20003fc6270 */
[----:B------:R-:W-:Y:S01]  /*d960*/  VIADD R7, R25, 0xffffffd9 ;  /* 0xffffffd919077836 */ /* 0x000fe20000000000 */
[----:B------:R-:W-:Y:S01]  /*d970*/  ISETP.GE.AND P3, PT, R9, R2, PT ;  /* 0x000000020900720c */ /* 0x000fe20003f66270 */
[----:B------:R-:W-:Y:S01]  /*d980*/  VIADD R9, R25, 0xffffffe0 ;  /* 0xffffffe019097836 */ /* 0x000fe20000000000 */
[----:B------:R-:W-:-:S02]  /*d990*/  P2R R10, PR, RZ, 0x1 ;  /* 0x00000001ff0a7803 */ /* 0x000fc40000000000 */
[----:B------:R-:W-:Y:S02]  /*d9a0*/  FSEL R13, R46, -INF , !P2 ;  /* 0xff8000002e0d7808 */ /* 0x000fe40005000000 */
[----:B------:R-:W-:Y:S02]  /*d9b0*/  ISETP.NE.AND P2, PT, R10, RZ, PT ;  /* 0x000000ff0a00720c */ /* 0x000fe40003f45270 */
[----:B------:R-:W-:Y:S02]  /*d9c0*/  FSEL R49, R49, -INF , !P5 ;  /* 0xff80000031317808 */ /* 0x000fe40006800000 */
[----:B------:R-:W-:Y:S02]  /*d9d0*/  FSEL R21, R44, -INF , !P1 ;  /* 0xff8000002c157808 */ /* 0x000fe40004800000 */
[----:B------:R-:W-:Y:S02]  /*d9e0*/  ISETP.GE.AND P0, PT, R7, R2, PT ;  /* 0x000000020700720c */ /* 0x000fe40003f06270 */
[----:B------:R-:W-:-:S02]  /*d9f0*/  FMNMX3.FTZ R10, R3, R53, R59, !PT ;  /* 0x00000035030a7276 */ /* 0x000fc4000781003b */
[----:B------:R-:W-:Y:S02]  /*da00*/  ISETP.GE.AND P1, PT, R9, R2, PT ;  /* 0x000000020900720c */ /* 0x000fe40003f26270 */
[----:B------:R-:W-:Y:S02]  /*da10*/  ISETP.GE.AND P5, PT, R7, R102, PT ;  /* 0x000000660700720c */ /* 0x000fe40003fa6270 */
[----:B------:R-:W-:Y:S01]  /*da20*/  FSEL R19, R45, -INF , !P4 ;  /* 0xff8000002d137808 */ /* 0x000fe20006000000 */
[----:B------:R-:W-:Y:S01]  /*da30*/  VIADD R45, R25, 0xfffffff1 ;  /* 0xfffffff1192d7836 */ /* 0x000fe20000000000 */
[----:B------:R-:W-:Y:S02]  /*da40*/  FSEL R7, R40, -INF , !P3 ;  /* 0xff80000028077808 */ /* 0x000fe40005800000 */
[----:B------:R-:W-:Y:S02]  /*da50*/  FSEL R17, R41, -INF , !P0 ;  /* 0xff80000029117808 */ /* 0x000fe40004000000 */
[----:B------:R-:W-:-:S02]  /*da60*/  FMNMX3.FTZ R10, R10, R49, R21, !PT ;  /* 0x000000310a0a7276 */ /* 0x000fc40007810015 */
[----:B------:R-:W-:Y:S01]  /*da70*/  ISETP.GE.AND P4, PT, R9, R102, PT ;  /* 0x000000660900720c */ /* 0x000fe20003f86270 */
[----:B------:R-:W-:Y:S01]  /*da80*/  VIADD R9, R25, 0xfffffff0 ;  /* 0xfffffff019097836 */ /* 0x000fe20000000000 */
[-C--:B------:R-:W-:Y:S01]  /*da90*/  ISETP.GE.AND P0, PT, R63, R2.reuse, PT ;  /* 0x000000023f00720c */ /* 0x080fe20003f06270 */
[----:B------:R-:W-:Y:S01]  /*daa0*/  VIADD R25, R25, 0xfffffff9 ;  /* 0xfffffff919197836 */ /* 0x000fe20000000000 */
        /* <DEDUP_REMOVED lines=20> */
[----:B------:R-:W-:Y:S02]  /*dbf0*/  FSEL R15, R47, -INF , !P6 ;  /* 0xff8000002f0f7808 */ /* 0x000fe40007000000 */
[----:B------:R-:W-:-:S02]  /*dc00*/  ISETP.GE.AND P3, PT, R11, R102, PT ;  /* 0x000000660b00720c */ /* 0x000fc40003f66270 */
[----:B------:R-:W-:Y:S02]  /*dc10*/  FMNMX.FTZ R10, R121, R10, !PT ;  /* 0x0000000a790a7209 */ /* 0x000fe40007810000 */
[----:B------:R-:W-:Y:S02]  /*dc20*/  ISETP.NE.AND P6, PT, R8, RZ, PT ;  /* 0x000000ff0800720c */ /* 0x000fe40003fc5270 */
[----:B------:R-:W-:Y:S01]  /*dc30*/  FSEL R11, R42, -INF , !P2 ;  /* 0xff8000002a0b7808 */ /* 0x000fe20005000000 */
[----:B------:R-:W2:Y:S01]  /*dc40*/  SHFL.BFLY PT, R29, R10, 0x2, 0x1f ;  /* 0x0c401f000a1d7f89 */ /* 0x000ea200000e0000 */
[----:B------:R-:W-:Y:S02]  /*dc50*/  FMNMX3.FTZ R8, R12, R51, R13, !PT ;  /* 0x000000330c087276 */ /* 0x000fe4000781000d */
[-C--:B------:R-:W-:Y:S02]  /*dc60*/  ISETP.GE.AND P2, PT, R9, R102.reuse, PT ;  /* 0x000000660900720c */ /* 0x080fe40003f46270 */
[----:B------:R-:W-:-:S02]  /*dc70*/  ISETP.GE.AND P1, PT, R63, R102, PT ;  /* 0x000000663f00720c */ /* 0x000fc40003f26270 */
[----:B------:R-:W-:Y:S02]  /*dc80*/  ISETP.GE.AND P0, PT, R61, R102, PT ;  /* 0x000000663d00720c */ /* 0x000fe40003f06270 */
        /* <DEDUP_REMOVED lines=16> */
[----:B------:R-:W-:-:S04]  /*dd90*/  FMNMX3.FTZ R31, R8, R27, R25, !PT ;  /* 0x0000001b081f7276 */ /* 0x000fc80007810019 */
[----:B------:R-:W-:Y:S02]  /*dda0*/  FMNMX.FTZ R12, R24, R31, !PT ;  /* 0x0000001f180c7209 */ /* 0x000fe40007810000 */
[----:B--2---:R-:W-:-:S03]  /*ddb0*/  FMNMX.FTZ R31, R10, R29, !PT ;  /* 0x0000001d0a1f7209 */ /* 0x004fc60007810000 */
[----:B------:R-:W2:Y:S04]  /*ddc0*/  SHFL.BFLY PT, R29, R12, 0x2, 0x1f ;  /* 0x0c401f000c1d7f89 */ /* 0x000ea800000e0000 */
[----:B------:R-:W3:Y:S01]  /*ddd0*/  SHFL.BFLY PT, R100, R31, 0x1, 0x1f ;  /* 0x0c201f001f647f89 */ /* 0x000ee200000e0000 */
[----:B--2---:R-:W-:Y:S02]  /*dde0*/  FMNMX.FTZ R29, R12, R29, !PT ;  /* 0x0000001d0c1d7209 */ /* 0x004fe40007810000 */
[----:B---3--:R-:W-:-:S03]  /*ddf0*/  FMNMX.FTZ R100, R31, R100, !PT ;  /* 0x000000641f647209 */ /* 0x008fc60007810000 */
[----:B------:R-:W2:Y:S01]  /*de00*/  SHFL.BFLY PT, R8, R29, 0x1, 0x1f ;  /* 0x0c201f001d087f89 */ /* 0x000ea200000e0000 */
[----:B------:R-:W-:Y:S01]  /*de10*/  IMAD.SHL.U32 R31, R153, 0x8, RZ ;  /* 0x00000008991f7824 */ /* 0x000fe200078e00ff */
[C---:B------:R-:W-:Y:S01]  /*de20*/  FSETP.NEU.FTZ.AND P0, PT, R100.reuse, -INF , PT ;  /* 0xff8000006400780b */ /* 0x040fe20003f1d000 */
[----:B-1----:R-:W-:-:S03]  /*de30*/  FMUL.FTZ R118, R100, UR4 ;  /* 0x0000000464767c20 */ /* 0x002fc60008410000 */
[----:B------:R-:W-:Y:S02]  /*de40*/  LOP3.LUT R31, R31, 0x38, RZ, 0xc0, !PT ;  /* 0x000000381f1f7812 */ /* 0x000fe400078ec0ff */
        /* <DEDUP_REMOVED lines=12> */
[----:B------:R-:W-:Y:S01]  /*df10*/  FFMA.FTZ R112, R133, UR4, -R118 ;  /* 0x0000000485707c23 */ /* 0x000fe20008010876 */
[----:B------:R-:W-:Y:S01]  /*df20*/  LOP3.LUT R29, R31, 0x1c0, R6, 0xf8, !PT ;  /* 0x000001c01f1d7812 */ /* 0x000fe200078ef806 */
[----:B------:R-:W-:Y:S01]  /*df30*/  FFMA.FTZ R113, R113, UR4, -R118 ;  /* 0x0000000471717c23 */ /* 0x000fe20008010876 */
[----:B------:R-:W-:Y:S01]  /*df40*/  SHF.R.U32.HI R6, RZ, 0x1, R153 ;  /* 0x00000001ff067819 */ /* 0x000fe20000011699 */
[C---:B------:R-:W-:Y:S01]  /*df50*/  FMUL.FTZ R26, R3.reuse, UR4 ;  /* 0x00000004031a7c20 */ /* 0x040fe20008410000 */
[----:B------:R-:W-:Y:S01]  /*df60*/  FSETP.NEU.FTZ.AND P0, PT, R3, -INF , PT ;  /* 0xff8000000300780b */ /* 0x000fe20003f1d000 */
[----:B------:R-:W1:Y:S01]  /*df70*/  MUFU.EX2 R106, R106 ;  /* 0x0000006a006a7308 */ /* 0x000e620000000800 */
[----:B------:R-:W-:Y:S01]  /*df80*/  LOP3.LUT R29, R29, 0x8, R6, 0x78, !PT ;  /* 0x000000081d1d7812 */ /* 0x000fe200078e7806 */
[--C-:B------:R-:W-:Y:S01]  /*df90*/  FFMA.FTZ R120, R127, UR4, -R118.reuse ;  /* 0x000000047f787c23 */ /* 0x100fe20008010876 */
[----:B------:R-:W-:Y:S01]  /*dfa0*/  FSEL R26, R26, RZ, P0 ;  /* 0x000000ff1a1a7208 */ /* 0x000fe20000000000 */
[--C-:B------:R-:W-:Y:S01]  /*dfb0*/  FFMA.FTZ R125, R125, UR4, -R118.reuse ;  /* 0x000000047d7d7c23 */ /* 0x100fe20008010876 */
[----:B------:R-:W-:Y:S01]  /*dfc0*/  FFMA.FTZ R122, R123, UR4, -R118 ;  /* 0x000000047b7a7c23 */ /* 0x000fe20008010876 */
[----:B------:R-:W-:-:S02]  /*dfd0*/  IMAD.IADD R142, R4, 0x1, R29 ;  /* 0x00000001048e7824 */ /* 0x000fc400078e021d */
[----:B------:R-:W-:Y:S01]  /*dfe0*/  FFMA.FTZ R29, R7, UR4, -R118 ;  /* 0x00000004071d7c23 */ /* 0x000fe20008010876 */
[--C-:B------:R-:W-:Y:S01]  /*dff0*/  FFMA.FTZ R109, R57, UR4, -R26.reuse ;  /* 0x00000004396d7c23 */ /* 0x100fe2000801081a */
[--C-:B------:R-:W-:Y:S01]  /*e000*/  FFMA.FTZ R108, R55, UR4, -R26.reuse ;  /* 0x00000004376c7c23 */ /* 0x100fe2000801081a */
[--C-:B------:R-:W-:Y:S01]  /*e010*/  FFMA.FTZ R104, R23, UR4, -R26.reuse ;  /* 0x0000000417687c23 */ /* 0x100fe2000801081a */
[----:B------:R-:W-:Y:S01]  /*e020*/  LEA R142, R142, UR5, 0x1 ;  /* 0x000000058e8e7c11 */ /* 0x000fe2000f8e08ff */
[--C-:B------:R-:W-:Y:S01]  /*e030*/  FFMA.FTZ R105, R51, UR4, -R26.reuse ;  /* 0x0000000433697c23 */ /* 0x100fe2000801081a */
[----:B------:R-:W-:Y:S01]  /*e040*/  MUFU.EX2 R103, R103 ;  /* 0x0000006700677308 */ /* 0x000fe20000000800 */
[--C-:B------:R-:W-:Y:S01]  /*e050*/  FFMA.FTZ R33, R13, UR4, -R26.reuse ;  /* 0x000000040d217c23 */ /* 0x100fe2000801081a */
[----:B------:R-:W-:Y:S01]  /*e060*/  FFMA.FTZ R30, R15, UR4, -R26 ;  /* 0x000000040f1e7c23 */ /* 0x000fe2000801081a */
[--C-:B------:R-:W-:Y:S01]  /*e070*/  IMAD.IADD R138, R5, 0x1, R142.reuse ;  /* 0x00000001058a7824 */ /* 0x100fe200078e028e */
[----:B------:R-:W-:Y:S01]  /*e080*/  LDSM.16.MT88.4 R36, [R142+0x8000] ;  /* 0x008000008e24783b */ /* 0x000fe20000004200 */
[----:B------:R-:W-:-:S02]  /*e090*/  IMAD.IADD R137, R0, 0x1, R142 ;  /* 0x0000000100897824 */ /* 0x000fc400078e028e */
[--C-:B------:R-:W-:Y:S01]  /*e0a0*/  FFMA.FTZ R0, R11, UR4, -R26.reuse ;  /* 0x000000040b007c23 */ /* 0x100fe2000801081a */
[--C-:B------:R-:W-:Y:S01]  /*e0b0*/  FFMA.FTZ R31, R9, UR4, -R26.reuse ;  /* 0x00000004091f7c23 */ /* 0x100fe2000801081a */
[----:B------:R-:W2:Y:S01]  /*e0c0*/  LDSM.16.MT88.4 R44, [R138+0x8000] ;  /* 0x008000008a2c783b */ /* 0x000ea20000004200 */
[----:B------:R-:W-:Y:S01]  /*e0d0*/  IMAD.IADD R136, R5, 0x1, R137 ;  /* 0x0000000105887824 */ /* 0x000fe200078e0289 */
[----:B------:R-:W3:Y:S01]  /*e0e0*/  MUFU.EX2 R34, R34 ;  /* 0x0000002200227308 */ /* 0x000ee20000000800 */
[----:B-1----:R-:W-:Y:S01]  /*e0f0*/  F2FP.BF16.F32.PACK_AB R88, R106, R107 ;  /* 0x0000006b6a58723e */ /* 0x002fe200000010ff */
[----:B------:R-:W1:Y:S01]  /*e100*/  LDSM.16.MT88.4 R52, [R137+0x8000] ;  /* 0x008000008934783b */ /* 0x000e620000004200 */
[--C-:B------:R-:W-:Y:S01]  /*e110*/  FFMA.FTZ R114, R131, UR4, -R26.reuse ;  /* 0x0000000483727c23 */ /* 0x100fe2000801081a */
[--C-:B------:R-:W-:Y:S01]  /*e120*/  FFMA.FTZ R115, R115, UR4, -R26.reuse ;  /* 0x0000000473737c23 */ /* 0x100fe2000801081a */
[--C-:B------:R-:W-:Y:S01]  /*e130*/  FFMA.FTZ R116, R129, UR4, -R26.reuse ;  /* 0x0000000481747c23 */ /* 0x100fe2000801081a */
[----:B------:R-:W4:Y:S01]  /*e140*/  LDSM.16.MT88.4 R60, [R136+0x8000] ;  /* 0x00800000883c783b */ /* 0x000f220000004200 */
[----:B------:R-:W-:Y:S01]  /*e150*/  FFMA.FTZ R119, R119, UR4, -R26 ;  /* 0x0000000477777c23 */ /* 0x000fe2000801081a */
[----:B------:R-:W-:Y:S01]  /*e160*/  MUFU.EX2 R109, R109 ;  /* 0x0000006d006d7308 */ /* 0x000fe20000000800 */
[----:B------:R-:W-:Y:S01]  /*e170*/  FFMA.FTZ R169, R121, UR4, -R118 ;  /* 0x0000000479a97c23 */ /* 0x000fe20008010876 */
[----:B------:R-:W4:Y:S01]  /*e180*/  LDSM.16.MT88.4 R68, [R142+0xa000] ;  /* 0x00a000008e44783b */ /* 0x000f220000004200 */
[--C-:B------:R-:W-:Y:S01]  /*e190*/  FFMA.FTZ R117, R117, UR4, -R26.reuse ;  /* 0x0000000475757c23 */ /* 0x100fe2000801081a */
[--C-:B------:R-:W-:Y:S01]  /*e1a0*/  FFMA.FTZ R118, R27, UR4, -R26.reuse ;  /* 0x000000041b767c23 */ /* 0x100fe2000801081a */
[--C-:B------:R-:W-:Y:S01]  /*e1b0*/  FFMA.FTZ R121, R25, UR4, -R26.reuse ;  /* 0x0000000419797c23 */ /* 0x100fe2000801081a */
[----:B------:R-:W4:Y:S01]  /*e1c0*/  LDSM.16.MT88.4 R76, [R138+0xa000] ;  /* 0x00a000008a4c783b */ /* 0x000f220000004200 */
[----:B------:R-:W-:Y:S01]  /*e1d0*/  FFMA.FTZ R124, R24, UR4, -R26 ;  /* 0x00000004187c7c23 */ /* 0x000fe2000801081a */
[----:B------:R-:W2:Y:S01]  /*e1e0*/  MUFU.EX2 R108, R108 ;  /* 0x0000006c006c7308 */ /* 0x000ea20000000800 */
[----:B---3--:R-:W-:Y:S01]  /*e1f0*/  F2FP.BF16.F32.PACK_AB R90, R34, R103 ;  /* 0x00000067225a723e */ /* 0x008fe200000010ff */
[----:B------:R-:W3:Y:S01]  /*e200*/  LDSM.16.MT88.4 R92, [R137+0xa000] ;  /* 0x00a00000895c783b */ /* 0x000ee20000004200 */
[----:B------:R-:W-:-:S03]  /*e210*/  FADD.FTZ R106, R107, R106 ;  /* 0x0000006a6b6a7221 */ /* 0x000fc60000010000 */
[----:B------:R-:W3:Y:S01]  /*e220*/  LDSM.16.MT88.4 R4, [R136+0xa000] ;  /* 0x00a000008804783b */ /* 0x000ee20000004200 */
[----:B------:R-:W-:Y:S01]  /*e230*/  FADD.FTZ R103, R103, R106 ;  /* 0x0000006a67677221 */ /* 0x000fe20000010000 */
[----:B------:R-:W-:Y:S02]  /*e240*/  MUFU.EX2 R104, R104 ;  /* 0x0000006800687308 */ /* 0x000fe40000000800 */
[----:B------:R-:W3:Y:S01]  /*e250*/  LDSM.16.MT88.4 R16, [R138+0x8800] ;  /* 0x008800008a10783b */ /* 0x000ee20000004200 */
[----:B------:R-:W-:-:S03]  /*e260*/  FADD.FTZ R34, R34, R103 ;  /* 0x0000006722227221 */ /* 0x000fc60000010000 */
[----:B------:R-:W3:Y:S02]  /*e270*/  LDSM.16.MT88.4 R12, [R137+0x8800] ;  /* 0x00880000890c783b */ /* 0x000ee40000004200 */
[----:B------:R-:W1:Y:S01]  /*e280*/  MUFU.EX2 R105, R105 ;  /* 0x0000006900697308 */ /* 0x000e620000000800 */
[----:B--2---:R-:W-:Y:S01]  /*e290*/  F2FP.BF16.F32.PACK_AB R89, R108, R109 ;  /* 0x0000006d6c59723e */ /* 0x004fe200000010ff */
[----:B------:R-:W2:Y:S01]  /*e2a0*/  LDSM.16.MT88.4 R20, [R142+0x8800] ;  /* 0x008800008e14783b */ /* 0x000ea20000004200 */
[----:B------:R-:W-:-:S03]  /*e2b0*/  FADD.FTZ R109, R109, R108 ;  /* 0x0000006c6d6d7221 */ /* 0x000fc60000010000 */
[----:B------:R-:W2:Y:S02]  /*e2c0*/  LDSM.16.MT88.4 R8, [R136+0x8800] ;  /* 0x008800008808783b */ /* 0x000ea40000004200 */
[----:B------:R-:W-:Y:S02]  /*e2d0*/  MUFU.EX2 R35, R35 ;  /* 0x0000002300237308 */ /* 0x000fe40000000800 */
[----:B------:R-:W-:Y:S06]  /*e2e0*/  LDSM.16.MT88.4 R24, [R137+0x9800] ;  /* 0x009800008918783b */ /* 0x000fec0000004200 */
        /* <DEDUP_REMOVED lines=11> */
[C---:B----45:R-:W-:Y:S07]  /*e3a0*/  HMMA.16816.F32.BF16 R56, R88.reuse, R60, RZ ;  /* 0x0000003c5838723c */ /* 0x070fee00000418ff */
[----:B------:R-:W4:Y:S01]  /*e3b0*/  MUFU.EX2 R31, R31 ;  /* 0x0000001f001f7308 */ /* 0x000f220000000800 */
[C---:B------:R-:W-:Y:S07]  /*e3c0*/  HMMA.16816.F32.BF16 R64, R88.reuse, R68, RZ ;  /* 0x000000445840723c */ /* 0x040fee00000418ff */
[----:B------:R-:W-:Y:S01]  /*e3d0*/  MUFU.EX2 R110, R110 ;  /* 0x0000006e006e7308 */ /* 0x000fe20000000800 */
[C---:B------:R-:W-:Y:S07]  /*e3e0*/  HMMA.16816.F32.BF16 R72, R88.reuse, R76, RZ ;  /* 0x0000004c5848723c */ /* 0x040fee00000418ff */
[----:B------:R-:W4:Y:S01]  /*e3f0*/  MUFU.EX2 R111, R111 ;  /* 0x0000006f006f7308 */ /* 0x000f220000000800 */
[C---:B---3--:R-:W-:Y:S07]  /*e400*/  HMMA.16816.F32.BF16 R80, R88.reuse, R92, RZ ;  /* 0x0000005c5850723c */ /* 0x048fee00000418ff */
        /* <DEDUP_REMOVED lines=24> */
[----:B------:R-:W2:Y:S03]  /*e590*/  MUFU.EX2 R169, R169 ;  /* 0x000000a900a97308 */ /* 0x000ea60000000800 */
[C---:B------:R-:W-:Y:S01]  /*e5a0*/  HMMA.16816.F32.BF16 R44, R4.reuse, R18, R44 ;  /* 0x00000012042c723c */ /* 0x040fe2000004182c */
[----:B------:R-:W4:Y:S04]  /*e5b0*/  LDSM.16.MT88.4 R16, [R138+0xa800] ;  /* 0x00a800008a10783b */ /* 0x000f280000004200 */
[----:B------:R-:W-:Y:S03]  /*e5c0*/  MUFU.EX2 R117, R117 ;  /* 0x0000007500757308 */ /* 0x000fe60000000800 */
[C---:B------:R-:W-:Y:S05]  /*e5d0*/  HMMA.16816.F32.BF16 R48, R4.reuse, R12, R48 ;  /* 0x0000000c0430723c */ /* 0x040fea0000041830 */
[----:B------:R-:W2:Y:S03]  /*e5e0*/  MUFU.EX2 R118, R118 ;  /* 0x0000007600767308 */ /* 0x000ea60000000800 */
[C---:B------:R-:W-:Y:S01]  /*e5f0*/  HMMA.16816.F32.BF16 R52, R4.reuse, R14, R52 ;  /* 0x0000000e0434723c */ /* 0x040fe20000041834 */
[----:B------:R-:W3:Y:S04]  /*e600*/  LDSM.16.MT88.4 R12, [R137+0xa800] ;  /* 0x00a80000890c783b */ /* 0x000ee80000004200 */
[----:B------:R-:W-:Y:S03]  /*e610*/  MUFU.EX2 R121, R121 ;  /* 0x0000007900797308 */ /* 0x000fe60000000800 */
[C---:B------:R-:W-:Y:S05]  /*e620*/  HMMA.16816.F32.BF16 R96, R4.reuse, R20, R96 ;  /* 0x000000140460723c */ /* 0x040fea0000041860 */
[----:B------:R-:W2:Y:S03]  /*e630*/  MUFU.EX2 R124, R124 ;  /* 0x0000007c007c7308 */ /* 0x000ea60000000800 */
[C---:B------:R-:W-:Y:S01]  /*e640*/  HMMA.16816.F32.BF16 R36, R4.reuse, R22, R36 ;  /* 0x000000160424723c */ /* 0x040fe20000041824 */
[----:B------:R-:W1:Y:S07]  /*e650*/  LDSM.16.MT88.4 R20, [R142+0xa800] ;  /* 0x00a800008e14783b */ /* 0x000e6e0000004200 */
[C---:B------:R-:W-:Y:S08]  /*e660*/  HMMA.16816.F32.BF16 R56, R4.reuse, R8, R56 ;  /* 0x000000080438723c */ /* 0x040ff00000041838 */
        /* <DEDUP_REMOVED lines=12> */
[----:B------:R-:W-:Y:S01]  /*e730*/  HMMA.16816.F32.BF16 R88, R4, R10, R88 ;  /* 0x0000000a0458723c */ /* 0x000fe20000041858 */
[----:B------:R-:W2:Y:S01]  /*e740*/  LDSM.16.MT88.4 R8, [R136+0x9000] ;  /* 0x009000008808783b */ /* 0x000ea20000004200 */
[----:B------:R-:W-:-:S02]  /*e750*/  F2FP.BF16.F32.PACK_AB R4, R111, R110 ;  /* 0x0000006e6f04723e */ /* 0x000fc400000010ff */
[----:B------:R-:W-:Y:S02]  /*e760*/  F2FP.BF16.F32.PACK_AB R6, R113, R112 ;  /* 0x000000707106723e */ /* 0x000fe400000010ff */
[----:B------:R-:W-:Y:S02]  /*e770*/  F2FP.BF16.F32.PACK_AB R5, R115, R114 ;  /* 0x000000727305723e */ /* 0x000fe400000010ff */
[----:B------:R-:W-:-:S07]  /*e780*/  F2FP.BF16.F32.PACK_AB R7, R119, R116 ;  /* 0x000000747707723e */ /* 0x000fce00000010ff */
        /* <DEDUP_REMOVED lines=20> */
[----:B------:R-:W-:Y:S07]  /*e8d0*/  LDSM.16.MT88.4 R20, [R136+0x9800] ;  /* 0x009800008814783b */ /* 0x000fee0000004200 */
[C---:B--2---:R-:W-:Y:S08]  /*e8e0*/  HMMA.16816.F32.BF16 R84, R4.reuse, R8, R84 ;  /* 0x000000080454723c */ /* 0x044ff00000041854 */
[----:B------:R-:W-:Y:S01]  /*e8f0*/  HMMA.16816.F32.BF16 R88, R4, R10, R88 ;  /* 0x0000000a0458723c */ /* 0x000fe20000041858 */
[----:B------:R-:W-:Y:S01]  /*e900*/  F2FP.BF16.F32.PACK_AB R4, R125, R120 ;  /* 0x000000787d04723e */ /* 0x000fe200000010ff */
[----:B------:R-:W1:Y:S01]  /*e910*/  LDSM.16.MT88.4 R8, [R142+0xb800] ;  /* 0x00b800008e08783b */ /* 0x000e620000004200 */
[----:B------:R-:W-:-:S02]  /*e920*/  F2FP.BF16.F32.PACK_AB R6, R169, R122 ;  /* 0x0000007aa906723e */ /* 0x000fc400000010ff */
        /* <DEDUP_REMOVED lines=12> */
[----:B--2---:R-:W-:Y:S01]  /*e9f0*/  HMMA.16816.F32.BF16 R72, R4, R16, R72 ;  /* 0x000000100448723c */ /* 0x004fe20000041848 */
[----:B------:R-:W-:-:S04]  /*ea00*/  FADD.FTZ R16, R104, R109 ;  /* 0x0000006d68107221 */ /* 0x000fc80000010000 */
        /* <DEDUP_REMOVED lines=29> */
[C---:B-1----:R-:W-:Y:S08]  /*ebe0*/  HMMA.16816.F32.BF16 R84, R4.reuse, R8, R84 ;  /* 0x000000080454723c */ /* 0x042ff00000041854 */
        /* <DEDUP_REMOVED lines=11> */
[C---:B------:R-:W-:Y:S01]  /*eca0*/  VIADD R7, R5.reuse, 0xffffff80 ;  /* 0xffffff8005077836 */ /* 0x040fe20000000000 */
[----:B------:R-:W3:Y:S01]  /*ecb0*/  LDCU.64 UR8, c[0x0][0x3a8] ;  /* 0x00007500ff0877ac */ /* 0x000ee20008000a00 */
        /* <DEDUP_REMOVED lines=58> */
.L_x_5852:
        /* <DEDUP_REMOVED lines=8> */
.L_x_5853:
[----:B------:R-:W1:Y:S01]  /*f0e0*/  LDCU UR8, c[0x0][0x3c4] ;  /* 0x00007880ff0877ac */ /* 0x000e620008000800 */
[----:B------:R-:W-:Y:S01]  /*f0f0*/  @!PT LDS RZ, [RZ] ;  /* 0x00000000fffff984 */ /* 0x000fe20000000800 */
[----:B------:R-:W-:Y:S01]  /*f100*/  @!PT LDS RZ, [RZ] ;  /* 0x00000000fffff984 */ /* 0x000fe20000000800 */
[----:B------:R-:W-:Y:S01]  /*f110*/  @!PT LDS RZ, [RZ] ;  /* 0x00000000fffff984 */ /* 0x000fe20000000800 */
[----:B------:R-:W-:Y:S01]  /*f120*/  LDGSTS.E.BYPASS.LTC128B.128 [R163+0x8000], desc[UR6][R150.64] ;  /* 0x0800000096a37fae */ /* 0x000fe2000b981a06 */
[----:B------:R-:W-:Y:S01]  /*f130*/  IMAD.SHL.U32 R0, R153, 0x2, RZ ;  /* 0x0000000299007824 */ /* 0x000fe200078e00ff */
[----:B------:R-:W-:Y:S02]  /*f140*/  USHF.L.U32 UR9, UR10, 0x5, URZ ;  /* 0x000000050a097899 */ /* 0x000fe400080006ff */
[----:B------:R-:W-:Y:S02]  /*f150*/  LDGSTS.E.BYPASS.LTC128B.128 [R163+0xa000], desc[UR6][R150.64+0x80] ;  /* 0x0a00008096a37fae */ /* 0x000fe4000b981a06 */
[----:B------:R-:W-:Y:S02]  /*f160*/  LOP3.LUT R0, R0, 0x6, RZ, 0xc0, !PT ;  /* 0x0000000600007812 */ /* 0x000fe400078ec0ff */
[----:B------:R-:W-:-:S03]  /*f170*/  IADD3 R8, P0, PT, R150, UR9, RZ ;  /* 0x0000000996087c10 */ /* 0x000fc6000ff1e0ff */
[----:B------:R-:W-:-:S04]  /*f180*/  IMAD R0, R101, 0x40, R0 ;  /* 0x0000004065007824 */ /* 0x000fc800078e0200 */
[----:B------:R-:W-:Y:S01]  /*f190*/  VIADD R103, R0, 0xffffff88 ;  /* 0xffffff8800677836 */ /* 0x000fe20000000000 */
[----:B-1----:R-:W-:-:S04]  /*f1a0*/  USHF.L.U64.HI UR8, UR10, 0x5, UR8 ;  /* 0x000000050a087899 */ /* 0x002fc80008010208 */
[C---:B------:R-:W-:Y:S02]  /*f1b0*/  ISETP.GE.AND P4, PT, R103.reuse, R2, PT ;  /* 0x000000026700720c */ /* 0x040fe40003f86270 */
[----:B------:R-:W-:Y:S02]  /*f1c0*/  ISETP.GE.AND P5, PT, R103, R102, PT ;  /* 0x000000666700720c */ /* 0x000fe40003fa6270 */
[----:B------:R-:W-:Y:S02]  /*f1d0*/  IADD3.X R9, PT, PT, R151, UR8, RZ, P0, !PT ;  /* 0x0000000897097c10 */ /* 0x000fe400087fe4ff */
[----:B------:R-:W-:-:S03]  /*f1e0*/  IADD3 R16, P0, PT, R8, UR9, RZ ;  /* 0x0000000908107c10 */ /* 0x000fc6000ff1e0ff */
[----:B------:R-:W-:Y:S01]  /*f1f0*/  LDGSTS.E.BYPASS.LTC128B.128 [R163+0x8800], desc[UR6][R8.64] ;  /* 0x0880000008a37fae */ /* 0x000fe2000b981a06 */
[----:B------:R-:W-:Y:S02]  /*f200*/  IADD3.X R17, PT, PT, R9, UR8, RZ, P0, !PT ;  /* 0x0000000809117c10 */ /* 0x000fe400087fe4ff */
[----:B------:R-:W-:Y:S01]  /*f210*/  IADD3 R18, P0, PT, R16, UR9, RZ ;  /* 0x0000000910127c10 */ /* 0x000fe2000ff1e0ff */
[----:B------:R1:W-:Y:S03]  /*f220*/  LDGSTS.E.BYPASS.LTC128B.128 [R163+0xa800], desc[UR6][R8.64+0x80] ;  /* 0x0a80008008a37fae */ /* 0x0003e6000b981a06 */
[----:B------:R-:W-:Y:S01]  /*f230*/  IADD3.X R19, PT, PT, R17, UR8, RZ, P0, !PT ;  /* 0x0000000811137c10 */ /* 0x000fe200087fe4ff */
[----:B------:R-:W-:Y:S04]  /*f240*/  LDGSTS.E.BYPASS.LTC128B.128 [R163+0x9000], desc[UR6][R16.64] ;  /* 0x0900000010a37fae */ /* 0x000fe8000b981a06 */
[----:B------:R-:W-:Y:S04]  /*f250*/  LDGSTS.E.BYPASS.LTC128B.128 [R163+0xb000], desc[UR6][R16.64+0x80] ;  /* 0x0b00008010a37fae */ /* 0x000fe8000b981a06 */
[----:B------:R-:W-:Y:S04]  /*f260*/  LDGSTS.E.BYPASS.LTC128B.128 [R163+0x9800], desc[UR6][R18.64] ;  /* 0x0980000012a37fae */ /* 0x000fe8000b981a06 */
[----:B------:R2:W-:Y:S04]  /*f270*/  LDGSTS.E.BYPASS.LTC128B.128 [R163+0xb800], desc[UR6][R18.64+0x80] ;  /* 0x0b80008012a37fae */ /* 0x0005e8000b981a06 */
[----:B------:R-:W-:Y:S04]  /*f280*/  LDSM.16.M88.4 R12, [R147] ;  /* 0x00000000930c783b */ /* 0x000fe80000000200 */
[----:B------:R-:W3:Y:S04]  /*f290*/  LDSM.16.M88.4 R104, [R146+UR5+0x4000] ;  /* 0x004000059268783b */ /* 0x000ee80008000200 */
[----:B------:R-:W4:Y:S04]  /*f2a0*/  LDSM.16.M88.4 R28, [R146+UR5+0x4800] ;  /* 0x00480005921c783b */ /* 0x000f280008000200 */
[----:B------:R-:W5:Y:S04]  /*f2b0*/  LDSM.16.M88.4 R20, [R146+UR5+0x5000] ;  /* 0x005000059214783b */ /* 0x000f680008000200 */
[----:B------:R-:W2:Y:S04]  /*f2c0*/  LDSM.16.M88.4 R4, [R146+UR5+0x5800] ;  /* 0x005800059204783b */ /* 0x000ea80008000200 */
[----:B-1----:R-:W-:Y:S04]  /*f2d0*/  LDSM.16.M88.4 R8, [R145] ;  /* 0x000000009108783b */ /* 0x002fe80000000200 */
[----:B------:R-:W1:Y:S04]  /*f2e0*/  LDSM.16.M88.4 R128, [R141+0x4000] ;  /* 0x004000008d80783b */ /* 0x000e680000000200 */
[----:B------:R-:W1:Y:S04]  /*f2f0*/  LDSM.16.M88.4 R124, [R141+0x4800] ;  /* 0x004800008d7c783b */ /* 0x000e680000000200 */
[----:B------:R-:W1:Y:S04]  /*f300*/  LDSM.16.M88.4 R120, [R141+0x5000] ;  /* 0x005000008d78783b */ /* 0x000e680000000200 */
[----:B------:R-:W1:Y:S04]  /*f310*/  LDSM.16.M88.4 R116, [R141+0x5800] ;  /* 0x005800008d74783b */ /* 0x000e680000000200 */
[----:B------:R-:W-:Y:S01]  /*f320*/  LDSM.16.M88.4 R112, [R144] ;  /* 0x000000009070783b */ /* 0x000fe20000000200 */
[C---:B---3--:R-:W-:Y:S03]  /*f330*/  HMMA.16816.F32.BF16 R108, R12.reuse, R104, RZ ;  /* 0x000000680c6c723c */ /* 0x048fe600000418ff */
[----:B------:R-:W0:Y:S05]  /*f340*/  LDGDEPBAR ;  /* 0x00000000000079af */ /* 0x000e2a0000000000 */
[C---:B----4-:R-:W-:Y:S08]  /*f350*/  HMMA.16816.F32.BF16 R32, R12.reuse, R28, RZ ;  /* 0x0000001c0c20723c */ /* 0x050ff000000418ff */
[C---:B-----5:R-:W-:Y:S08]  /*f360*/  HMMA.16816.F32.BF16 R24, R12.reuse, R20, RZ ;  /* 0x000000140c18723c */ /* 0x060ff000000418ff */
[C---:B------:R-:W-:Y:S08]  /*f370*/  HMMA.16816.F32.BF16 R104, R12.reuse, R106, RZ ;  /* 0x0000006a0c68723c */ /* 0x040ff000000418ff */
[C---:B------:R-:W-:Y:S08]  /*f380*/  HMMA.16816.F32.BF16 R28, R12.reuse, R30, RZ ;  /* 0x0000001e0c1c723c */ /* 0x040ff000000418ff */
[C---:B------:R-:W-:Y:S08]  /*f390*/  HMMA.16816.F32.BF16 R20, R12.reuse, R22, RZ ;  /* 0x000000160c14723c */ /* 0x040ff000000418ff */
[C---:B--2---:R-:W-:Y:S08]  /*f3a0*/  HMMA.16816.F32.BF16 R16, R12.reuse, R4, RZ ;  /* 0x000000040c10723c */ /* 0x044ff000000418ff */
        /* <DEDUP_REMOVED lines=23> */
[----:B------:R-:W-:Y:S07]  /*f520*/  LDSM.16.M88.4 R124, [R147+0x2000] ;  /* 0x00200000937c783b */ /* 0x000fee0000000200 */
[C---:B----4-:R-:W-:Y:S08]  /*f530*/  HMMA.16816.F32.BF16 R16, R112.reuse, R120, R16 ;  /* 0x000000787010723c */ /* 0x050ff00000041810 */
[----:B------:R-:W-:Y:S01]  /*f540*/  HMMA.16816.F32.BF16 R12, R112, R122, R12 ;  /* 0x0000007a700c723c */ /* 0x000fe2000004180c */
[----:B------:R-:W3:Y:S04]  /*f550*/  LDSM.16.M88.4 R120, [R139+0x5800] ;  /* 0x005800008b78783b */ /* 0x000ee80000000200 */
[----:B------:R-:W-:Y:S03]  /*f560*/  LDSM.16.M88.4 R112, [R146+UR5+0x6000] ;  /* 0x006000059270783b */ /* 0x000fe60008000200 */
[C---:B--2---:R-:W-:Y:S08]  /*f570*/  HMMA.16816.F32.BF16 R32, R116.reuse, R4, R32 ;  /* 0x000000047420723c */ /* 0x044ff00000041820 */
[C---:B------:R-:W-:Y:S01]  /*f580*/  HMMA.16816.F32.BF16 R28, R116.reuse, R6, R28 ;  /* 0x00000006741c723c */ /* 0x040fe2000004181c */
[----:B------:R-:W2:Y:S07]  /*f590*/  LDSM.16.M88.4 R4, [R146+UR5+0x6800] ;  /* 0x006800059204783b */ /* 0x000eae0008000200 */
[C---:B------:R-:W-:Y:S08]  /*f5a0*/  HMMA.16816.F32.BF16 R108, R116.reuse, R8, R108 ;  /* 0x00000008746c723c */ /* 0x040ff0000004186c */
[C---:B------:R-:W-:Y:S01]  /*f5b0*/  HMMA.16816.F32.BF16 R104, R116.reuse, R10, R104 ;  /* 0x0000000a7468723c */ /* 0x040fe20000041868 */
[----:B------:R-:W4:Y:S07]  /*f5c0*/  LDSM.16.M88.4 R8, [R146+UR5+0x7000] ;  /* 0x007000059208783b */ /* 0x000f2e0008000200 */
[C---:B-1----:R-:W-:Y:S08]  /*f5d0*/  HMMA.16816.F32.BF16 R24, R116.reuse, R128, R24 ;  /* 0x000000807418723c */ /* 0x042ff00000041818 */
[C---:B------:R-:W-:Y:S01]  /*f5e0*/  HMMA.16816.F32.BF16 R20, R116.reuse, R130, R20 ;  /* 0x000000827414723c */ /* 0x040fe20000041814 */
[----:B------:R-:W1:Y:S07]  /*f5f0*/  LDSM.16.M88.4 R128, [R146+UR5+0x7800] ;  /* 0x007800059280783b */ /* 0x000e6e0008000200 */
[C---:B---3--:R-:W-:Y:S08]  /*f600*/  HMMA.16816.F32.BF16 R16, R116.reuse, R120, R16 ;  /* 0x000000787410723c */ /* 0x048ff00000041810 */
[----:B------:R-:W-:Y:S01]  /*f610*/  HMMA.16816.F32.BF16 R12, R116, R122, R12 ;  /* 0x0000007a740c723c */ /* 0x000fe2000004180c */
[----:B------:R-:W-:Y:S04]  /*f620*/  LDSM.16.M88.4 R116, [R141+0x6800] ;  /* 0x006800008d74783b */ /* 0x000fe80000000200 */
[----:B------:R-:W-:Y:S03]  /*f630*/  LDSM.16.M88.4 R120, [R141+0x6000] ;  /* 0x006000008d78783b */ /* 0x000fe60000000200 */
[C---:B--2---:R-:W-:Y:S08]  /*f640*/  HMMA.16816.F32.BF16 R32, R124.reuse, R4, R32 ;  /* 0x000000047c20723c */ /* 0x044ff00000041820 */
        /* <DEDUP_REMOVED lines=26> */
[C---:B--2---:R-:W-:Y:S08]  /*f7f0*/  HMMA.16816.F32.BF16 R24, R128.reuse, R116, R24 ;  /* 0x000000748018723c */ /* 0x044ff00000041818 */
[C---:B------:R-:W-:Y:S01]  /*f800*/  HMMA.16816.F32.BF16 R20, R128.reuse, R118, R20 ;  /* 0x000000768014723c */ /* 0x040fe20000041814 */
[----:B------:R-:W1:Y:S07]  /*f810*/  LDSM.16.M88.4 R116, [R139+0x6800] ;  /* 0x006800008b74783b */ /* 0x000e6e0000000200 */
[C---:B------:R-:W-:Y:S08]  /*f820*/  HMMA.16816.F32.BF16 R104, R128.reuse, R126, R104 ;  /* 0x0000007e8068723c */ /* 0x040ff00000041868 */
[----:B---3--:R-:W-:Y:S08]  /*f830*/  HMMA.16816.F32.BF16 R16, R128, R112, R16 ;  /* 0x000000708010723c */ /* 0x008ff00000041810 */
[----:B----4-:R-:W-:Y:S01]  /*f840*/  HMMA.16816.F32.BF16 R108, R8, R4, R108 ;  /* 0x00000004086c723c */ /* 0x010fe2000004186c */
[----:B------:R-:W-:-:S05]  /*f850*/  VIADD R5, R0, 0xffffff80 ;  /* 0xffffff8000057836 */ /* 0x000fca0000000000 */
[C---:B------:R-:W-:Y:S02]  /*f860*/  ISETP.GE.AND P2, PT, R5.reuse, R2, PT ;  /* 0x000000020500720c */ /* 0x040fe40003f46270 */
[----:B------:R-:W-:Y:S01]  /*f870*/  HMMA.16816.F32.BF16 R12, R128, R114, R12 ;  /* 0x00000072800c723c */ /* 0x000fe2000004180c */
[----:B------:R-:W2:Y:S01]  /*f880*/  LDSM.16.M88.4 R112, [R139+0x7000] ;  /* 0x007000008b70783b */ /* 0x000ea20000000200 */
[----:B------:R-:W-:Y:S01]  /*f890*/  ISETP.GE.AND P0, PT, R5, R102, PT ;  /* 0x000000660500720c */ /* 0x000fe20003f06270 */
[----:B------:R-:W-:-:S05]  /*f8a0*/  VIADD R5, R0, 0xffffff81 ;  /* 0xffffff8100057836 */ /* 0x000fca0000000000 */
[----:B------:R-:W-:Y:S01]  /*f8b0*/  HMMA.16816.F32.BF16 R32, R128, R120, R32 ;  /* 0x000000788020723c */ /* 0x000fe20000041820 */
[C---:B------:R-:W-:Y:S02]  /*f8c0*/  ISETP.GE.AND P1, PT, R5.reuse, R2, PT ;  /* 0x000000020500720c */ /* 0x040fe40003f26270 */
[----:B------:R-:W-:Y:S01]  /*f8d0*/  ISETP.GE.AND P3, PT, R5, R102, PT ;  /* 0x000000660500720c */ /* 0x000fe20003f66270 */
[----:B------:R-:W-:Y:S01]  /*f8e0*/  VIADD R5, R0, 0xffffff90 ;  /* 0xffffff9000057836 */ /* 0x000fe20000000000 */
[----:B------:R-:W-:Y:S02]  /*f8f0*/  FSEL R127, R110, -INF , !P0 ;  /* 0xff8000006e7f7808 */ /* 0x000fe40004000000 */
[----:B------:R-:W-:Y:S01]  /*f900*/  FSEL R132, R109, -INF , !P1 ;  /* 0xff8000006d847808 */ /* 0x000fe20004800000 */
[----:B------:R-:W-:Y:S01]  /*f910*/  HMMA.16816.F32.BF16 R104, R8, R6, R104 ;  /* 0x000000060868723c */ /* 0x000fe20000041868 */
[----:B------:R-:W-:Y:S01]  /*f920*/  VIADD R7, R0, 0xffffff89 ;  /* 0xffffff8900077836 */ /* 0x000fe20000000000 */
[----:B------:R-:W-:-:S02]  /*f930*/  ISETP.GE.AND P0, PT, R5, R2, PT ;  /* 0x000000020500720c */ /* 0x000fc40003f06270 */
[----:B------:R-:W-:Y:S02]  /*f940*/  ISETP.GE.AND P1, PT, R5, R102, PT ;  /* 0x000000660500720c */ /* 0x000fe40003f26270 */
[C---:B------:R-:W-:Y:S02]  /*f950*/  ISETP.GE.AND P6, PT, R7.reuse, R2, PT ;  /* 0x000000020700720c */ /* 0x040fe40003fc6270 */
[----:B------:R-:W-:Y:S01]  /*f960*/  HMMA.16816.F32.BF16 R28, R128, R122, R28 ;  /* 0x0000007a801c723c */ /* 0x000fe2000004181c */
[----:B------:R-:W-:Y:S02]  /*f970*/  FSEL R130, R108, -INF , !P2 ;  /* 0xff8000006c827808 */ /* 0x000fe40005000000 */
[----:B------:R-:W-:Y:S02]  /*f980*/  ISETP.GE.AND P2, PT, R7, R102, PT ;  /* 0x000000660700720c */ /* 0x000fe40003f46270 */
[----:B------:R-:W3:Y:S01]  /*f990*/  LDSM.16.M88.4 R4, [R139+0x7800] ;  /* 0x007800008b04783b */ /* 0x000ee20000000200 */
[----:B------:R-:W-:Y:S01]  /*f9a0*/  FSEL R109, R111, -INF , !P3 ;  /* 0xff8000006f6d7808 */ /* 0x000fe20005800000 */
[C---:B------:R-:W-:Y:S01]  /*f9b0*/  VIADD R111, R0.reuse, 0xffffff98 ;  /* 0xffffff98006f7836 */ /* 0x040fe20000000000 */
[----:B-1----:R-:W-:Y:S01]  /*f9c0*/  HMMA.16816.F32.BF16 R32, R8, R116, R32 ;  /* 0x000000740820723c */ /* 0x002fe20000041820 */
[----:B------:R-:W-:Y:S01]  /*f9d0*/  VIADD R117, R0, 0xffffff91 ;  /* 0xffffff9100757836 */ /* 0x000fe20000000000 */
[----:B------:R-:W-:Y:S01]  /*f9e0*/  P2R R103, PR, RZ, 0x4 ;  /* 0x00000004ff677803 */ /* 0x000fe20000000000 */
[----:B------:R-:W-:-:S04]  /*f9f0*/  DEPBAR.LE SB0, 0x0 ;  /* 0x000080000000791a */ /* 0x000fc80000000000 */
[----:B------:R-:W-:Y:S02]  /*fa00*/  P2R R108, PR, RZ, 0x1 ;  /* 0x00000001ff6c7803 */ /* 0x000fe40000000000 */
[----:B------:R-:W-:Y:S01]  /*fa10*/  FSEL R162, R105, -INF , !P6 ;  /* 0xff80000069a27808 */ /* 0x000fe20007000000 */
[C---:B--2---:R-:W-:Y:S01]  /*fa20*/  HMMA.16816.F32.BF16 R24, R8.reuse, R112, R24 ;  /* 0x000000700818723c */ /* 0x044fe20000041818 */
[C---:B------:R-:W-:Y:S01]  /*fa30*/  ISETP.GE.AND P2, PT, R117.reuse, R2, PT ;  /* 0x000000027500720c */ /* 0x040fe20003f46270 */
[C---:B------:R-:W-:Y:S01]  /*fa40*/  VIADD R105, R0.reuse, 0xffffffa0 ;  /* 0xffffffa000697836 */ /* 0x040fe20000000000 */
[----:B------:R-:W-:Y:S01]  /*fa50*/  ISETP.GE.AND P0, PT, R117, R102, PT ;  /* 0x000000667500720c */ /* 0x000fe20003f06270 */
[----:B------:R-:W-:Y:S01]  /*fa60*/  VIADD R117, R0, 0xffffff99 ;  /* 0xffffff9900757836 */ /* 0x000fe20000000000 */
[----:B------:R-:W-:Y:S01]  /*fa70*/  FSEL R129, R106, -INF , !P5 ;  /* 0xff8000006a817808 */ /* 0x000fe20006800000 */
[----:B------:R-:W-:Y:S01]  /*fa80*/  VIADD R113, R0, 0xffffffa1 ;  /* 0xffffffa100717836 */ /* 0x000fe20000000000 */
[----:B------:R-:W-:Y:S01]  /*fa90*/  ISETP.NE.AND P5, PT, R103, RZ, PT ;  /* 0x000000ff6700720c */ /* 0x000fe20003fa5270 */
[----:B------:R-:W-:Y:S01]  /*faa0*/  HMMA.16816.F32.BF16 R28, R8, R118, R28 ;  /* 0x00000076081c723c */ /* 0x000fe2000004181c */
[----:B------:R-:W-:-:S02]  /*fab0*/  FSEL R134, R104, -INF , !P4 ;  /* 0xff80000068867808 */ /* 0x000fc40006000000 */
[C---:B------:R-:W-:Y:S02]  /*fac0*/  ISETP.GE.AND P4, PT, R111.reuse, R2, PT ;  /* 0x000000026f00720c */ /* 0x040fe40003f86270 */
[----:B------:R-:W-:Y:S02]  /*fad0*/  ISETP.GE.AND P6, PT, R111, R102, PT ;  /* 0x000000666f00720c */ /* 0x000fe40003fc6270 */
[----:B------:R-:W-:Y:S01]  /*fae0*/  FSEL R111, R34, -INF , !P1 ;  /* 0xff800000226f7808 */ /* 0x000fe20004800000 */
[----:B------:R-:W-:Y:S01]  /*faf0*/  HMMA.16816.F32.BF16 R20, R8, R114, R20 ;  /* 0x000000720814723c */ /* 0x000fe20000041814 */
[----:B------:R-:W-:Y:S02]  /*fb00*/  FSEL R107, R107, -INF , !P5 ;  /* 0xff8000006b6b7808 */ /* 0x000fe40006800000 */
[----:B------:R-:W-:Y:S01]  /*fb10*/  ISETP.GE.AND P1, PT, R105, R2, PT ;  /* 0x000000026900720c */ /* 0x000fe20003f26270 */
[----:B------:R-:W-:Y:S01]  /*fb20*/  BAR.SYNC.DEFER_BLOCKING 0x0 ;  /* 0x0000000000007b1d */ /* 0x000fe20000010000 */
[----:B------:R-:W-:-:S02]  /*fb30*/  ISETP.NE.AND P3, PT, R108, RZ, PT ;  /* 0x000000ff6c00720c */ /* 0x000fc40003f65270 */
[----:B------:R-:W-:Y:S02]  /*fb40*/  ISETP.GE.AND P5, PT, R117, R2, PT ;  /* 0x000000027500720c */ /* 0x000fe40003fa6270 */
[----:B------:R-:W-:Y:S02]  /*fb50*/  FSEL R126, R33, -INF , !P2 ;  /* 0xff800000217e7808 */ /* 0x000fe40005000000 */
[----:B------:R-:W-:Y:S01]  /*fb60*/  P2R R33, PR, RZ, 0x2 ;  /* 0x00000002ff217803 */ /* 0x000fe20000000000 */
[----:B---3--:R-:W-:Y:S01]  /*fb70*/  HMMA.16816.F32.BF16 R16, R8, R4, R16 ;  /* 0x000000040810723c */ /* 0x008fe20000041810 */
[----:B------:R-:W-:Y:S01]  /*fb80*/  FSEL R128, R32, -INF , !P3 ;  /* 0xff80000020807808 */ /* 0x000fe20005800000 */
[----:B------:R-:W-:Y:S01]  /*fb90*/  VIADD R5, R0, 0xffffffb1 ;  /* 0xffffffb100057836 */ /* 0x000fe20000000000 */
[----:B------:R-:W-:Y:S02]  /*fba0*/  P2R R103, PR, RZ, 0x20 ;  /* 0x00000020ff677803 */ /* 0x000fe40000000000 */
[----:B------:R-:W-:-:S02]  /*fbb0*/  ISETP.GE.AND P3, PT, R117, R102, PT ;  /* 0x000000667500720c */ /* 0x000fc40003f66270 */
[----:B------:R-:W-:Y:S01]  /*fbc0*/  FSEL R116, R28, -INF , !P4 ;  /* 0xff8000001c747808 */ /* 0x000fe20006000000 */
[----:B------:R-:W-:Y:S01]  /*fbd0*/  HMMA.16816.F32.BF16 R12, R8, R6, R12 ;  /* 0x00000006080c723c */ /* 0x000fe2000004180c */
[----:B------:R-:W-:Y:S01]  /*fbe0*/  FSEL R125, R35, -INF , !P0 ;  /* 0xff800000237d7808 */ /* 0x000fe20004000000 */
[C---:B------:R-:W-:Y:S01]  /*fbf0*/  VIADD R35, R0.reuse, 0xffffffa8 ;  /* 0xffffffa800237836 */ /* 0x040fe20000000000 */
[----:B------:R-:W-:Y:S01]  /*fc00*/  ISETP.NE.AND P4, PT, R33, RZ, PT ;  /* 0x000000ff2100720c */ /* 0x000fe20003f85270 */
[C---:B------:R-:W-:Y:S01]  /*fc10*/  VIADD R33, R0.reuse, 0xffffffa9 ;  /* 0xffffffa900217836 */ /* 0x040fe20000000000 */
[----:B------:R-:W-:Y:S01]  /*fc20*/  ISETP.NE.AND P0, PT, R103, RZ, PT ;  /* 0x000000ff6700720c */ /* 0x000fe20003f05270 */
[----:B------:R-:W-:Y:S01]  /*fc30*/  VIADD R7, R0, 0xffffffb8 ;  /* 0xffffffb800077836 */ /* 0x000fe20000000000 */
[----:B------:R-:W-:Y:S02]  /*fc40*/  P2R R32, PR, RZ, 0x8 ;  /* 0x00000008ff207803 */ /* 0x000fe40000000000 */
[----:B------:R-:W-:-:S02]  /*fc50*/  ISETP.GE.AND P3, PT, R113, R2, PT ;  /* 0x000000027100720c */ /* 0x000fc40003f66270 */
[-C--:B------:R-:W-:Y:S02]  /*fc60*/  ISETP.GE.AND P1, PT, R113, R102.reuse, PT ;  /* 0x000000667100720c */ /* 0x080fe40003f26270 */
[----:B------:R-:W-:Y:S02]  /*fc70*/  FSEL R113, R30, -INF , !P6 ;  /* 0xff8000001e717808 */ /* 0x000fe40007000000 */
[----:B------:R-:W-:Y:S01]  /*fc80*/  FSEL R112, R29, -INF , !P0 ;  /* 0xff8000001d707808 */ /* 0x000fe20004000000 */
[----:B------:R-:W-:Y:S01]  /*fc90*/  VIADD R29, R0, 0xffffffb0 ;  /* 0xffffffb0001d7836 */ /* 0x000fe20000000000 */
[----:B------:R-:W-:Y:S02]  /*fca0*/  FSEL R118, R24, -INF , !P4 ;  /* 0xff80000018767808 */ /* 0x000fe40006000000 */
[----:B------:R-:W-:Y:S02]  /*fcb0*/  ISETP.NE.AND P6, PT, R32, RZ, PT ;  /* 0x000000ff2000720c */ /* 0x000fe40003fc5270 */
[----:B------:R-:W-:-:S02]  /*fcc0*/  ISETP.GE.AND P4, PT, R33, R102, PT ;  /* 0x000000662100720c */ /* 0x000fc40003f86270 */
[----:B------:R-:W-:Y:S02]  /*fcd0*/  ISETP.GE.AND P0, PT, R35, R102, PT ;  /* 0x000000662300720c */ /* 0x000fe40003f06270 */
[----:B------:R-:W-:Y:S02]  /*fce0*/  FSEL R123, R31, -INF , !P6 ;  /* 0xff8000001f7b7808 */ /* 0x000fe40007000000 */
[----:B------:R-:W-:Y:S02]  /*fcf0*/  P2R R28, PR, RZ, 0x10 ;  /* 0x00000010ff1c7803 */ /* 0x000fe40000000000 */
[-C--:B------:R-:W-:Y:S02]  /*fd00*/  ISETP.GE.AND P6, PT, R33, R2.reuse, PT ;  /* 0x000000022100720c */ /* 0x080fe40003fc6270 */
[----:B------:R-:W-:Y:S02]  /*fd10*/  ISETP.GE.AND P4, PT, R29, R2, PT ;  /* 0x000000021d00720c */ /* 0x000fe40003f86270 */
[----:B------:R-:W-:-:S02]  /*fd20*/  FSEL R119, R22, -INF , !P0 ;  /* 0xff80000016777808 */ /* 0x000fc40004000000 */
[----:B------:R-:W-:Y:S02]  /*fd30*/  ISETP.GE.AND P5, PT, R105, R102, PT ;  /* 0x000000666900720c */ /* 0x000fe40003fa6270 */
[----:B------:R-:W-:Y:S02]  /*fd40*/  ISETP.GE.AND P0, PT, R101, 0x3, PT ;  /* 0x000000036500780c */ /* 0x000fe40003f06270 */
[----:B------:R-:W-:Y:S02]  /*fd50*/  ISETP.GE.AND P2, PT, R35, R2, PT ;  /* 0x000000022300720c */ /* 0x000fe40003f46270 */
[----:B------:R-:W-:Y:S02]  /*fd60*/  P2R R24, PR, RZ, 0x40 ;  /* 0x00000040ff187803 */ /* 0x000fe40000000000 */
[----:B------:R-:W-:Y:S02]  /*fd70*/  P2R R4, PR, RZ, 0x10 ;  /* 0x00000010ff047803 */ /* 0x000fe40000000000 */
[----:B------:R-:W-:-:S02]  /*fd80*/  ISETP.GE.AND P4, PT, R29, R102, PT ;  /* 0x000000661d00720c */ /* 0x000fc40003f86270 */
[----:B------:R-:W-:Y:S02]  /*fd90*/  FSEL R117, R26, -INF , !P5 ;  /* 0xff8000001a757808 */ /* 0x000fe40006800000 */
[----:B------:R-:W-:Y:S02]  /*fda0*/  FSEL R120, R25, -INF , !P3 ;  /* 0xff80000019787808 */ /* 0x000fe40005800000 */
[----:B------:R-:W-:Y:S02]  /*fdb0*/  FSEL R115, R27, -INF , !P1 ;  /* 0xff8000001b737808 */ /* 0x000fe40004800000 */
[C---:B------:R-:W-:Y:S02]  /*fdc0*/  ISETP.GE.AND P6, PT, R5.reuse, R2, PT ;  /* 0x000000020500720c */ /* 0x040fe40003fc6270 */
[----:B------:R-:W-:Y:S02]  /*fdd0*/  FSEL R124, R20, -INF , !P2 ;  /* 0xff800000147c7808 */ /* 0x000fe40005000000 */
[----:B------:R-:W-:Y:S01]  /*fde0*/  ISETP.GE.AND P5, PT, R5, R102, PT ;  /* 0x000000660500720c */ /* 0x000fe20003fa6270 */
[----:B------:R-:W-:Y:S01]  /*fdf0*/  VIADD R5, R0, 0xffffffb9 ;  /* 0xffffffb900057836 */ /* 0x000fe20000000000 */
[----:B------:R-:W-:-:S02]  /*fe00*/  ISETP.NE.AND P3, PT, R24, RZ, PT ;  /* 0x000000ff1800720c */ /* 0x000fc40003f65270 */
[----:B------:R-:W-:Y:S02]  /*fe10*/  ISETP.NE.AND P1, PT, R4, RZ, PT ;  /* 0x000000ff0400720c */ /* 0x000fe40003f25270 */
[----:B------:R-:W-:Y:S02]  /*fe20*/  ISETP.NE.AND P2, PT, R28, RZ, PT ;  /* 0x000000ff1c00720c */ /* 0x000fe40003f45270 */
[----:B------:R-:W-:Y:S02]  /*fe30*/  P2R R4, PR, RZ, 0x10 ;  /* 0x00000010ff047803 */ /* 0x000fe40000000000 */
[----:B------:R-:W-:Y:S02]  /*fe40*/  FSEL R122, R21, -INF , !P3 ;  /* 0xff800000157a7808 */ /* 0x000fe40005800000 */
[----:B------:R-:W-:Y:S02]  /*fe50*/  FSEL R121, R23, -INF , !P2 ;  /* 0xff80000017797808 */ /* 0x000fe40005000000 */
[----:B------:R-:W-:-:S02]  /*fe60*/  FSEL R110, R16, -INF , !P1 ;  /* 0xff800000106e7808 */ /* 0x000fc40004800000 */
[----:B------:R-:W-:Y:S02]  /*fe70*/  FSEL R108, R17, -INF , !P6 ;  /* 0xff800000116c7808 */ /* 0x000fe40007000000 */
[-C--:B------:R-:W-:Y:S02]  /*fe80*/  ISETP.GE.AND P4, PT, R7, R2.reuse, PT ;  /* 0x000000020700720c */ /* 0x080fe40003f86270 */
[----:B------:R-:W-:Y:S02]  /*fe90*/  ISETP.GE.AND P3, PT, R5, R2, PT ;  /* 0x000000020500720c */ /* 0x000fe40003f66270 */
[-C--:B------:R-:W-:Y:S02]  /*fea0*/  ISETP.GE.AND P2, PT, R7, R102.reuse, PT ;  /* 0x000000660700720c */ /* 0x080fe40003f46270 */
[----:B------:R-:W-:Y:S02]  /*feb0*/  ISETP.GE.AND P1, PT, R5, R102, PT ;  /* 0x000000660500720c */ /* 0x000fe40003f26270 */
[----:B------:R-:W-:-:S02]  /*fec0*/  ISETP.NE.AND P6, PT, R4, RZ, PT ;  /* 0x000000ff0400720c */ /* 0x000fc40003fc5270 */
[----:B------:R-:W-:Y:S02]  /*fed0*/  FSEL R27, R19, -INF , !P5 ;  /* 0xff800000131b7808 */ /* 0x000fe40006800000 */
        /* <DEDUP_REMOVED lines=70> */
.L_x_5855:
        /* <DEDUP_REMOVED lines=8> */
.L_x_5856:
        /* <DEDUP_REMOVED lines=20> */
[----:B------:R-:W0:Y:S02]  /*10500*/  LDGDEPBAR ;  /* 0x00000000000079af */ /* 0x000e240000000000 */
.L_x_5854:
        /* <DEDUP_REMOVED lines=78> */
[----:B------:R-:W-:-:S02]  /*109f0*/  FFMA.FTZ R121, R24, UR4, -R26 ;  /* 0x0000000418797c23 */ /* 0x000fc4000801081a */
[----:B------:R-:W-:Y:S02]  /*10a00*/  LDSM.16.MT88.4 R24, [R137+0x9800] ;  /* 0x009800008918783b */ /* 0x000fe40000004200 */
        /* <DEDUP_REMOVED lines=126> */
[----:B------:R-:W-:Y:S01]  /*111f0*/  MOV R100, R32 ;  /* 0x0000002000647202 */ /* 0x000fe20000000f00 */
        /* <DEDUP_REMOVED lines=108> */
.L_x_5851:
        /* <DEDUP_REMOVED lines=12> */
[----:B------:R-:W-:-:S04]  /*11980*/  @!P3 IADD3 R162, P0, PT, RZ, -R162, RZ ;  /* 0x800000a2ffa2b210 */ /* 0x000fc80007f1e0ff */
[----:B------:R-:W-:-:S09]  /*11990*/  P2R R166, PR, RZ, 0x1 ;  /* 0x00000001ffa67803 */ /* 0x000fd20000000000 */
.L_x_5861:
[----:B------:R-:W4:Y:S01]  /*119a0*/  @!P3 LDC R2, c[0x0][0x3c0] ;  /* 0x0000f000ff02bb82 */ /* 0x000f220000000800 */
[----:B------:R-:W-:Y:S07]  /*119b0*/  DEPBAR.LE SB0, 0x0 ;  /* 0x000080000000791a */ /* 0x000fee0000000000 */
[----:B------:R-:W-:Y:S01]  /*119c0*/  BAR.SYNC.DEFER_BLOCKING 0x0 ;  /* 0x0000000000007b1d */ /* 0x000fe20000010000 */
[----:B------:R-:W-:Y:S01]  /*119d0*/  ISETP.NE.AND P0, PT, R166, RZ, PT ;  /* 0x000000ffa600720c */ /* 0x000fe20003f05270 */
[----:B------:R-:W-:Y:S02]  /*119e0*/  IMAD.MOV.U32 R6, RZ, RZ, R150 ;  /* 0x000000ffff067224 */ /* 0x000fe400078e0096 */
        /* <DEDUP_REMOVED lines=69> */
.L_x_5858:
[C---:B------:R-:W-:Y:S01]  /*11e40*/  IMAD.SHL.U32 R3, R2.reuse, 0x20, RZ ;  /* 0x0000002002037824 */ /* 0x040fe200078e00ff */
[----:B----4-:R-:W-:Y:S01]  /*11e50*/  SHF.L.U64.HI R2, R2, 0x5, R5 ;  /* 0x0000000502027819 */ /* 0x010fe20000010205 */
[----:B------:R-:W-:Y:S01]  /*11e60*/  @!PT LDS RZ, [RZ] ;  /* 0x00000000fffff984 */ /* 0x000fe20000000800 */
[----:B------:R-:W-:Y:S01]  /*11e70*/  @!PT LDS RZ, [RZ] ;  /* 0x00000000fffff984 */ /* 0x000fe20000000800 */
[----:B------:R-:W-:Y:S01]  /*11e80*/  @!PT LDS RZ, [RZ] ;  /* 0x00000000fffff984 */ /* 0x000fe20000000800 */
[----:B------:R-:W-:Y:S03]  /*11e90*/  LDGSTS.E.BYPASS.LTC128B.128 [R163+0x8000], desc[UR6][R150.64] ;  /* 0x0800000096a37fae */ /* 0x000fe6000b981a06 */
[----:B------:R-:W-:Y:S01]  /*11ea0*/  IADD3 R4, P0, PT, R3, R150, RZ ;  /* 0x0000009603047210 */ /* 0x000fe20007f1e0ff */
[----:B------:R-:W-:Y:S03]  /*11eb0*/  LDGSTS.E.BYPASS.LTC128B.128 [R163+0xa000], desc[UR6][R150.64+0x80] ;  /* 0x0a00008096a37fae */ /* 0x000fe6000b981a06 */
[-C--:B------:R-:W-:Y:S01]  /*11ec0*/  IADD3 R6, P1, PT, R4, R3.reuse, RZ ;  /* 0x0000000304067210 */ /* 0x080fe20007f3e0ff */
[----:B------:R-:W-:Y:S03]  /*11ed0*/  IMAD.X R5, R2, 0x1, R151, P0 ;  /* 0x0000000102057824 */ /* 0x000fe600000e0697 */
[----:B------:R-:W-:Y:S01]  /*11ee0*/  IADD3 R12, P0, PT, R6, R3, RZ ;  /* 0x00000003060c7210 */ /* 0x000fe20007f1e0ff */
[--C-:B------:R-:W-:Y:S01]  /*11ef0*/  IMAD.X R7, R5, 0x1, R2.reuse, P1 ;  /* 0x0000000105077824 */ /* 0x100fe200008e0602 */
[----:B------:R-:W-:Y:S03]  /*11f00*/  LDGSTS.E.BYPASS.LTC128B.128 [R163+0x8800], desc[UR6][R4.64] ;  /* 0x0880000004a37fae */ /* 0x000fe6000b981a06 */
[----:B------:R-:W-:Y:S01]  /*11f10*/  IMAD.X R13, R7, 0x1, R2, P0 ;  /* 0x00000001070d7824 */ /* 0x000fe200000e0602 */
[----:B------:R-:W-:Y:S01]  /*11f20*/  LDGSTS.E.BYPASS.LTC128B.128 [R163+0xa800], desc[UR6][R4.64+0x80] ;  /* 0x0a80008004a37fae */ /* 0x000fe2000b981a06 */
[----:B------:R-:W-:Y:S03]  /*11f30*/  ISETP.NE.AND P0, PT, R164, 0x1, PT ;  /* 0x00000001a400780c */ /* 0x000fe60003f05270 */
        /* <DEDUP_REMOVED lines=8> */
[----:B------:R-:W0:Y:S04]  /*11fc0*/  LDGDEPBAR ;  /* 0x00000000000079af */ /* 0x000e280000000000 */
[----:B------:R-:W2:Y:S04]  /*11fd0*/  LDSM.16.M88.4 R104, [R146+UR5+0x5800] ;  /* 0x005800059268783b */ /* 0x000ea80008000200 */
[----:B------:R-:W-:Y:S04]  /*11fe0*/  LDSM.16.M88.4 R108, [R145] ;  /* 0x00000000916c783b */ /* 0x000fe80000000200 */
[----:B------:R-:W3:Y:S04]  /*11ff0*/  LDSM.16.M88.4 R112, [R141+0x4000] ;  /* 0x004000008d70783b */ /* 0x000ee80000000200 */
[----:B------:R-:W3:Y:S04]  /*12000*/  LDSM.16.M88.4 R116, [R141+0x4800] ;  /* 0x004800008d74783b */ /* 0x000ee80000000200 */
[----:B------:R-:W3:Y:S04]  /*12010*/  LDSM.16.M88.4 R120, [R141+0x5000] ;  /* 0x005000008d78783b */ /* 0x000ee80000000200 */
[----:B------:R-:W3:Y:S01]  /*12020*/  LDSM.16.M88.4 R124, [R141+0x5800] ;  /* 0x005800008d7c783b */ /* 0x000ee20000000200 */
[C---:B----4-:R-:W-:Y:S03]  /*12030*/  HMMA.16816.F32.BF16 R4, R32.reuse, R8, RZ ;  /* 0x000000082004723c */ /* 0x050fe600000418ff */
[----:B------:R-:W-:Y:S04]  /*12040*/  LDSM.16.M88.4 R128, [R144] ;  /* 0x000000009080783b */ /* 0x000fe80000000200 */
[----:B------:R-:W4:Y:S01]  /*12050*/  LDSM.16.M88.4 R132, [R140+0x4000] ;  /* 0x004000008c84783b */ /* 0x000f220000000200 */
[C---:B------:R-:W-:Y:S08]  /*12060*/  HMMA.16816.F32.BF16 R8, R32.reuse, R10, RZ ;  /* 0x0000000a2008723c */ /* 0x040ff000000418ff */
[C---:B-----5:R-:W-:Y:S08]  /*12070*/  HMMA.16816.F32.BF16 R12, R32.reuse, R16, RZ ;  /* 0x00000010200c723c */ /* 0x060ff000000418ff */
[C---:B------:R-:W-:Y:S08]  /*12080*/  HMMA.16816.F32.BF16 R16, R32.reuse, R18, RZ ;  /* 0x000000122010723c */ /* 0x040ff000000418ff */
[C---:B-1----:R-:W-:Y:S08]  /*12090*/  HMMA.16816.F32.BF16 R20, R32.reuse, R24, RZ ;  /* 0x000000182014723c */ /* 0x042ff000000418ff */
[C---:B------:R-:W-:Y:S08]  /*120a0*/  HMMA.16816.F32.BF16 R24, R32.reuse, R26, RZ ;  /* 0x0000001a2018723c */ /* 0x040ff000000418ff */
[C---:B--2---:R-:W-:Y:S08]  /*120b0*/  HMMA.16816.F32.BF16 R28, R32.reuse, R104, RZ ;  /* 0x00000068201c723c */ /* 0x044ff000000418ff */
[----:B------:R-:W-:Y:S01]  /*120c0*/  HMMA.16816.F32.BF16 R32, R32, R106, RZ ;  /* 0x0000006a2020723c */ /* 0x000fe200000418ff */
[----:B------:R-:W1:Y:S07]  /*120d0*/  LDSM.16.M88.4 R104, [R140+0x4800] ;  /* 0x004800008c68783b */ /* 0x000e6e0000000200 */
        /* <DEDUP_REMOVED lines=12> */
[----:B------:R-:W-:Y:S03]  /*121a0*/  LDSM.16.M88.4 R124, [R139+0x5000] ;  /* 0x005000008b7c783b */ /* 0x000fe60000000200 */
        /* <DEDUP_REMOVED lines=8> */
[----:B------:R-:W-:Y:S07]  /*12230*/  LDSM.16.M88.4 R112, [R146+UR5+0x6000] ;  /* 0x006000059270783b */ /* 0x000fee0008000200 */
[C---:B---3--:R-:W-:Y:S08]  /*12240*/  HMMA.16816.F32.BF16 R28, R128.reuse, R108, R28 ;  /* 0x0000006c801c723c */ /* 0x048ff0000004181c */
[----:B------:R-:W-:Y:S01]  /*12250*/  HMMA.16816.F32.BF16 R32, R128, R110, R32 ;  /* 0x0000006e8020723c */ /* 0x000fe20000041820 */
[----:B------:R-:W2:Y:S04]  /*12260*/  LDSM.16.M88.4 R108, [R147+0x2000] ;  /* 0x00200000936c783b */ /* 0x000ea80000000200 */
[----:B------:R-:W-:Y:S03]  /*12270*/  LDSM.16.M88.4 R128, [R141+0x6000] ;  /* 0x006000008d80783b */ /* 0x000fe60000000200 */
[C---:B-1----:R-:W-:Y:S08]  /*12280*/  HMMA.16816.F32.BF16 R4, R104.reuse, R116, R4 ;  /* 0x000000746804723c */ /* 0x042ff00000041804 */
[C---:B------:R-:W-:Y:S01]  /*12290*/  HMMA.16816.F32.BF16 R8, R104.reuse, R118, R8 ;  /* 0x000000766808723c */ /* 0x040fe20000041808 */
[----:B------:R-:W1:Y:S07]  /*122a0*/  LDSM.16.M88.4 R116, [R146+UR5+0x6800] ;  /* 0x006800059274783b */ /* 0x000e6e0008000200 */
        /* <DEDUP_REMOVED lines=15> */
[----:B------:R-:W-:Y:S07]  /*123a0*/  LDSM.16.M88.4 R116, [R144+0x2000] ;  /* 0x002000009074783b */ /* 0x000fee0000000200 */
[C---:B---3--:R-:W-:Y:S08]  /*123b0*/  HMMA.16816.F32.BF16 R20, R108.reuse, R120, R20 ;  /* 0x000000786c14723c */ /* 0x048ff00000041814 */
[C---:B------:R-:W-:Y:S01]  /*123c0*/  HMMA.16816.F32.BF16 R24, R108.reuse, R122, R24 ;  /* 0x0000007a6c18723c */ /* 0x040fe20000041818 */
[----:B------:R-:W-:Y:S07]  /*123d0*/  LDSM.16.M88.4 R120, [R140+0x6000] ;  /* 0x006000008c78783b */ /* 0x000fee0000000200 */
[C---:B----4-:R-:W-:Y:S08]  /*123e0*/  HMMA.16816.F32.BF16 R28, R108.reuse, R124, R28 ;  /* 0x0000007c6c1c723c */ /* 0x050ff0000004181c */
[----:B------:R-:W-:Y:S01]  /*123f0*/  HMMA.16816.F32.BF16 R32, R108, R126, R32 ;  /* 0x0000007e6c20723c */ /* 0x000fe20000041820 */
[----:B------:R-:W1:Y:S04]  /*12400*/  LDSM.16.M88.4 R108, [R141+0x7800] ;  /* 0x007800008d6c783b */ /* 0x000e680000000200 */
[----:B------:R-:W3:Y:S03]  /*12410*/  LDSM.16.M88.4 R124, [R140+0x6800] ;  /* 0x006800008c7c783b */ /* 0x000ee60000000200 */
[C---:B-----5:R-:W-:Y:S08]  /*12420*/  HMMA.16816.F32.BF16 R4, R104.reuse, R128, R4 ;  /* 0x000000806804723c */ /* 0x060ff00000041804 */
[C---:B------:R-:W-:Y:S01]  /*12430*/  HMMA.16816.F32.BF16 R8, R104.reuse, R130, R8 ;  /* 0x000000826808723c */ /* 0x040fe20000041808 */
[----:B------:R-:W4:Y:S07]  /*12440*/  LDSM.16.M88.4 R128, [R140+0x7000] ;  /* 0x007000008c80783b */ /* 0x000f2e0000000200 */
[C---:B------:R-:W-:Y:S08]  /*12450*/  HMMA.16816.F32.BF16 R12, R104.reuse, R132, R12 ;  /* 0x00000084680c723c */ /* 0x040ff0000004180c */
[C---:B------:R-:W-:Y:S01]  /*12460*/  HMMA.16816.F32.BF16 R16, R104.reuse, R134, R16 ;  /* 0x000000866810723c */ /* 0x040fe20000041810 */
[----:B------:R-:W-:Y:S07]  /*12470*/  LDSM.16.M88.4 R132, [R139+0x7800] ;  /* 0x007800008b84783b */ /* 0x000fee0000000200 */
[C---:B--2---:R-:W-:Y:S08]  /*12480*/  HMMA.16816.F32.BF16 R20, R104.reuse, R112, R20 ;  /* 0x000000706814723c */ /* 0x044ff00000041814 */
[C---:B------:R-:W-:Y:S01]  /*12490*/  HMMA.16816.F32.BF16 R24, R104.reuse, R114, R24 ;  /* 0x000000726818723c */ /* 0x040fe20000041818 */
[----:B------:R-:W2:Y:S07]  /*124a0*/  LDSM.16.M88.4 R112, [R140+0x7800] ;  /* 0x007800008c70783b */ /* 0x000eae0000000200 */
[C---:B-1----:R-:W-:Y:S08]  /*124b0*/  HMMA.16816.F32.BF16 R28, R104.reuse, R108, R28 ;  /* 0x0000006c681c723c */ /* 0x042ff0000004181c */
[----:B------:R-:W-:Y:S01]  /*124c0*/  HMMA.16816.F32.BF16 R32, R104, R110, R32 ;  /* 0x0000006e6820723c */ /* 0x000fe20000041820 */
[----:B------:R-:W-:Y:S04]  /*124d0*/  LDSM.16.M88.4 R104, [R143+0x2000] ;  /* 0x002000008f68783b */ /* 0x000fe80000000200 */
[----:B------:R-:W1:Y:S03]  /*124e0*/  LDSM.16.M88.4 R108, [R139+0x6000] ;  /* 0x006000008b6c783b */ /* 0x000e660000000200 */
        /* <DEDUP_REMOVED lines=10> */
[C---:B--2---:R-:W-:Y:S08]  /*12590*/  HMMA.16816.F32.BF16 R28, R116.reuse, R112, R28 ;  /* 0x00000070741c723c */ /* 0x044ff0000004181c */
[----:B------:R-:W-:Y:S08]  /*125a0*/  HMMA.16816.F32.BF16 R32, R116, R114, R32 ;  /* 0x000000727420723c */ /* 0x000ff00000041820 */
[C---:B-1----:R-:W-:Y:S08]  /*125b0*/  HMMA.16816.F32.BF16 R4, R104.reuse, R108, R4 ;  /* 0x0000006c6804723c */ /* 0x042ff00000041804 */
        /* <DEDUP_REMOVED lines=31> */
[----:B------:R-:W-:Y:S04]  /*127b0*/  LOP3.LUT R3, R3, R100, RZ, 0x3c, !PT ;  /* 0x0000006403037212 */ /* 0x000fe800078e3cff */
[----:B------:R-:W-:Y:S01]  /*127c0*/  ISETP.GE.AND P2, PT, R3, RZ, PT ;  /* 0x000000ff0300720c */ /* 0x000fe20003f46270 */
        /* <DEDUP_REMOVED lines=16> */
[----:B------:R-:W-:Y:S01]  /*128d0*/  ISETP.NE.AND P0, PT, R100, RZ, PT ;  /* 0x000000ff6400720c */ /* 0x000fe20003f05270 */
[----:B------:R-:W-:Y:S01]  /*128e0*/  @!P1 VIADD R108, R108, 0x1 ;  /* 0x000000016c6c9836 */ /* 0x000fe20000000000 */
[-C--:B------:R-:W-:Y:S02]  /*128f0*/  ISETP.GE.U32.AND P5, PT, R104, R2.reuse, PT ;  /* 0x000000026800720c */ /* 0x080fe40003fa6070 */
[----:B------:R-:W-:Y:S02]  /*12900*/  ISETP.GE.U32.AND P4, PT, R102, R2, PT ;  /* 0x000000026600720c */ /* 0x000fe40003f86070 */
[----:B------:R-:W1:Y:S09]  /*12910*/  LDC.64 R2, c[0x0][0x3b8] ;  /* 0x0000ee00ff027b82 */ /* 0x000e720000000a00 */
        /* <DEDUP_REMOVED lines=27> */
.L_x_5860:
        /* <DEDUP_REMOVED lines=20> */
.L_x_5859:
        /* <DEDUP_REMOVED lines=132> */
[----:B------:R-:W-:Y:S01]  /*13450*/  MUFU.EX2 R126, R126 ;  /* 0x0000007e007e7308 */ /* 0x000fe20000000800 */
[C---:B------:R-:W-:Y:S01]  /*13460*/  FMUL.FTZ R84, R2.reuse, R84 ;  /* 0x0000005402547220 */ /* 0x040fe20000410000 */
[----:B------:R-:W-:Y:S01]  /*13470*/  FMUL.FTZ R85, R2, R85 ;  /* 0x0000005502557220 */ /* 0x000fe20000410000 */
[C---:B------:R-:W-:Y:S01]  /*13480*/  FMUL.FTZ R86, R0.reuse, R86 ;  /* 0x0000005600567220 */ /* 0x040fe20000410000 */
[----:B------:R-:W-:Y:S01]  /*13490*/  FMUL.FTZ R87, R0, R87 ;  /* 0x0000005700577220 */ /* 0x000fe20000410000 */
[C---:B-1----:R-:W-:Y:S05]  /*134a0*/  HMMA.16816.F32.BF16 R8, R96.reuse, R104, R8 ;  /* 0x000000686008723c */ /* 0x042fea0000041808 */
[----:B------:R-:W1:Y:S01]  /*134b0*/  MUFU.EX2 R127, R127 ;  /* 0x0000007f007f7308 */ /* 0x000e620000000800 */
[--C-:B------:R-:W-:Y:S01]  /*134c0*/  FFMA.FTZ R130, R16, UR4, -R125.reuse ;  /* 0x0000000410827c23 */ /* 0x100fe2000801087d */
[C---:B------:R-:W-:Y:S01]  /*134d0*/  FMUL.FTZ R16, R2.reuse, R88 ;  /* 0x0000005802107220 */ /* 0x040fe20000410000 */
[--C-:B------:R-:W-:Y:S01]  /*134e0*/  FFMA.FTZ R131, R17, UR4, -R125.reuse ;  /* 0x0000000411837c23 */ /* 0x100fe2000801087d */
[C---:B------:R-:W-:Y:S01]  /*134f0*/  HMMA.16816.F32.BF16 R36, R96.reuse, R106, R36 ;  /* 0x0000006a6024723c */ /* 0x040fe20000041824 */
[----:B------:R-:W2:Y:S05]  /*13500*/  LDSM.16.MT88.4 R104, [R136+0x8000] ;  /* 0x008000008868783b */ /* 0x000eaa0000004200 */
[----:B------:R-:W-:Y:S01]  /*13510*/  MUFU.EX2 R128, R128 ;  /* 0x0000008000807308 */ /* 0x000fe20000000800 */
[----:B------:R-:W-:Y:S01]  /*13520*/  FMUL.FTZ R17, R2, R89 ;  /* 0x0000005902117220 */ /* 0x000fe20000410000 */
[--C-:B------:R-:W-:Y:S01]  /*13530*/  FFMA.FTZ R132, R18, UR4, -R124.reuse ;  /* 0x0000000412847c23 */ /* 0x100fe2000801087c */
[C---:B------:R-:W-:Y:S01]  /*13540*/  FMUL.FTZ R18, R0.reuse, R90 ;  /* 0x0000005a00127220 */ /* 0x040fe20000410000 */
[----:B------:R-:W-:Y:S01]  /*13550*/  FFMA.FTZ R133, R19, UR4, -R124 ;  /* 0x0000000413857c23 */ /* 0x000fe2000801087c */
[C---:B------:R-:W-:Y:S05]  /*13560*/  HMMA.16816.F32.BF16 R40, R96.reuse, R108, R40 ;  /* 0x0000006c6028723c */ /* 0x040fea0000041828 */
[----:B------:R-:W3:Y:S01]  /*13570*/  MUFU.EX2 R129, R129 ;  /* 0x0000008100817308 */ /* 0x000ee20000000800 */
[----:B-1----:R-:W-:Y:S01]  /*13580*/  F2FP.BF16.F32.PACK_AB R88, R127, R126 ;  /* 0x0000007e7f58723e */ /* 0x002fe200000010ff */
[----:B------:R-:W-:Y:S01]  /*13590*/  FMUL.FTZ R19, R0, R91 ;  /* 0x0000005b00137220 */ /* 0x000fe20000410000 */
[----:B------:R-:W-:Y:S01]  /*135a0*/  FFMA.FTZ R32, R32, UR4, -R125 ;  /* 0x0000000420207c23 */ /* 0x000fe2000801087d */
[----:B------:R-:W-:Y:S01]  /*135b0*/  FFMA.FTZ R121, R2, R169, R121 ;  /* 0x000000a902797223 */ /* 0x000fe20000010079 */
[C---:B------:R-:W-:Y:S01]  /*135c0*/  HMMA.16816.F32.BF16 R44, R96.reuse, R110, R44 ;  /* 0x0000006e602c723c */ /* 0x040fe2000004182c */
[----:B------:R-:W1:Y:S04]  /*135d0*/  LDSM.16.MT88.4 R108, [R142+0xa000] ;  /* 0x00a000008e6c783b */ /* 0x000e680000004200 */
[----:B------:R-:W-:Y:S01]  /*135e0*/  MUFU.EX2 R130, R130 ;  /* 0x0000008200827308 */ /* 0x000fe20000000800 */
[----:B------:R-:W-:Y:S01]  /*135f0*/  ISETP.NE.AND P0, PT, R164, RZ, PT ;  /* 0x000000ffa400720c */ /* 0x000fe20003f05270 */
[----:B------:R-:W-:Y:S01]  /*13600*/  FFMA.FTZ R123, R0, R167, R123 ;  /* 0x000000a7007b7223 */ /* 0x000fe2000001007b */
[----:B------:R-:W-:Y:S01]  /*13610*/  FADD.FTZ R120, R120, R121 ;  /* 0x0000007978787221 */ /* 0x000fe20000010000 */
[----:B------:R-:W-:Y:S01]  /*13620*/  MOV R0, R3 ;  /* 0x0000000300007202 */ /* 0x000fe20000000f00 */
[C---:B------:R-:W-:Y:S05]  /*13630*/  HMMA.16816.F32.BF16 R48, R96.reuse, R112, R48 ;  /* 0x000000706030723c */ /* 0x040fea0000041830 */
[----:B------:R-:W4:Y:S01]  /*13640*/  MUFU.EX2 R131, R131 ;  /* 0x0000008300837308 */ /* 0x000f220000000800 */
        /* <DEDUP_REMOVED lines=21> */
[C---:B-1----:R-:W-:Y:S04]  /*137a0*/  HMMA.16816.F32.BF16 R64, R96.reuse, R108, R64 ;  /* 0x0000006c6040723c */ /* 0x042fe80000041840 */
[----:B------:R-:W-:Y:S01]  /*137b0*/  MUFU.EX2 R135, R135 ;  /* 0x0000008700877308 */ /* 0x000fe20000000800 */
[----:B--2---:R-:W-:Y:S01]  /*137c0*/  F2FP.BF16.F32.PACK_AB R91, R133, R132 ;  /* 0x00000084855b723e */ /* 0x004fe200000010ff */
[----:B------:R-:W-:Y:S01]  /*137d0*/  FADD.FTZ R132, R132, R129 ;  /* 0x0000008184847221 */ /* 0x000fe20000010000 */
[----:B------:R-:W-:Y:S01]  /*137e0*/  FADD.FTZ R131, R131, R130 ;  /* 0x0000008283837221 */ /* 0x000fe20000010000 */
[C---:B------:R-:W-:Y:S01]  /*137f0*/  HMMA.16816.F32.BF16 R68, R96.reuse, R110, R68 ;  /* 0x0000006e6044723c */ /* 0x040fe20000041844 */
[----:B------:R-:W1:Y:S05]  /*13800*/  LDSM.16.MT88.4 R108, [R136+0xa000] ;  /* 0x00a00000886c783b */ /* 0x000e6a0000004200 */
[----:B------:R-:W-:Y:S01]  /*13810*/  MUFU.EX2 R168, R168 ;  /* 0x000000a800a87308 */ /* 0x000fe20000000800 */
[----:B------:R-:W-:Y:S01]  /*13820*/  FADD.FTZ R133, R133, R132 ;  /* 0x0000008485857221 */ /* 0x000fe20000010000 */
[C---:B---3--:R-:W-:Y:S08]  /*13830*/  HMMA.16816.F32.BF16 R72, R96.reuse, R112, R72 ;  /* 0x000000706048723c */ /* 0x048ff00000041848 */
[----:B------:R-:W-:Y:S01]  /*13840*/  MUFU.EX2 R171, R171 ;  /* 0x000000ab00ab7308 */ /* 0x000fe20000000800 */
[C---:B------:R-:W-:Y:S01]  /*13850*/  HMMA.16816.F32.BF16 R76, R96.reuse, R114, R76 ;  /* 0x00000072604c723c */ /* 0x040fe2000004184c */
[----:B------:R-:W-:Y:S08]  /*13860*/  LDSM.16.MT88.4 R112, [R137+0x8800] ;  /* 0x008800008970783b */ /* 0x000ff00000004200 */
[----:B------:R-:W-:Y:S01]  /*13870*/  MUFU.EX2 R170, R170 ;  /* 0x000000aa00aa7308 */ /* 0x000fe20000000800 */
[C---:B----4-:R-:W-:Y:S09]  /*13880*/  HMMA.16816.F32.BF16 R80, R96.reuse, R104, R80 ;  /* 0x000000686050723c */ /* 0x050ff20000041850 */
        /* <DEDUP_REMOVED lines=9> */
[C---:B------:R-:W-:Y:S01]  /*13920*/  HMMA.16816.F32.BF16 R8, R88.reuse, R92, R8 ;  /* 0x0000005c5808723c */ /* 0x040fe20000041808 */
[----:B------:R-:W-:Y:S07]  /*13930*/  LDSM.16.MT88.4 R108, [R136+0x9000] ;  /* 0x00900000886c783b */ /* 0x000fee0000004200 */
        /* <DEDUP_REMOVED lines=18> */
[C---:B-1----:R-:W-:Y:S03]  /*13a60*/  HMMA.16816.F32.BF16 R64, R88.reuse, R96, R64 ;  /* 0x000000605840723c */ /* 0x042fe60000041840 */
[----:B------:R-:W-:Y:S01]  /*13a70*/  MUFU.EX2 R116, R116 ;  /* 0x0000007400747308 */ /* 0x000fe20000000800 */
[----:B------:R-:W-:Y:S01]  /*13a80*/  FFMA.FTZ R124, R35, UR4, -R124 ;  /* 0x00000004237c7c23 */ /* 0x000fe2000801087c */
[----:B------:R-:W-:Y:S03]  /*13a90*/  LDSM.16.MT88.4 R24, [R137+0x9000] ;  /* 0x009000008918783b */ /* 0x000fe60000004200 */
[C---:B------:R-:W-:Y:S05]  /*13aa0*/  HMMA.16816.F32.BF16 R68, R88.reuse, R98, R68 ;  /* 0x000000625844723c */ /* 0x040fea0000041844 */
[----:B------:R-:W1:Y:S01]  /*13ab0*/  MUFU.EX2 R119, R119 ;  /* 0x0000007700777308 */ /* 0x000e620000000800 */
[----:B------:R-:W1:Y:S02]  /*13ac0*/  LDSM.16.MT88.4 R96, [R142+0x9000] ;  /* 0x009000008e60783b */ /* 0x000e640000004200 */
[C---:B---3--:R-:W-:Y:S07]  /*13ad0*/  HMMA.16816.F32.BF16 R72, R88.reuse, R92, R72 ;  /* 0x0000005c5848723c */ /* 0x048fee0000041848 */
[----:B------:R-:W3:Y:S01]  /*13ae0*/  MUFU.EX2 R118, R118 ;  /* 0x0000007600767308 */ /* 0x000ee20000000800 */
[C---:B------:R-:W-:Y:S01]  /*13af0*/  HMMA.16816.F32.BF16 R76, R88.reuse, R94, R76 ;  /* 0x0000005e584c723c */ /* 0x040fe2000004184c */
[----:B------:R-:W3:Y:S08]  /*13b00*/  LDSM.16.MT88.4 R92, [R138+0x9000] ;  /* 0x009000008a5c783b */ /* 0x000ef00000004200 */
[----:B------:R-:W3:Y:S01]  /*13b10*/  MUFU.EX2 R125, R125 ;  /* 0x0000007d007d7308 */ /* 0x000ee20000000800 */
[C---:B--2---:R-:W-:Y:S09]  /*13b20*/  HMMA.16816.F32.BF16 R80, R88.reuse, R104, R80 ;  /* 0x000000685850723c */ /* 0x044ff20000041850 */
[----:B------:R-:W-:Y:S01]  /*13b30*/  MUFU.EX2 R33, R33 ;  /* 0x0000002100217308 */ /* 0x000fe20000000800 */
[C---:B------:R-:W-:Y:S01]  /*13b40*/  HMMA.16816.F32.BF16 R12, R88.reuse, R106, R12 ;  /* 0x0000006a580c723c */ /* 0x040fe2000004180c */
[----:B------:R-:W-:Y:S08]  /*13b50*/  LDSM.16.MT88.4 R104, [R138+0x9800] ;  /* 0x009800008a68783b */ /* 0x000ff00000004200 */
[----:B------:R-:W2:Y:S01]  /*13b60*/  MUFU.EX2 R124, R124 ;  /* 0x0000007c007c7308 */ /* 0x000ea20000000800 */
[C---:B-----5:R-:W-:Y:S03]  /*13b70*/  HMMA.16816.F32.BF16 R84, R88.reuse, R20, R84 ;  /* 0x000000145854723c */ /* 0x060fe60000041854 */
[----:B----4-:R-:W-:Y:S01]  /*13b80*/  F2FP.BF16.F32.PACK_AB R20, R117, R134 ;  /* 0x000000867514723e */ /* 0x010fe200000010ff */
[----:B------:R-:W-:Y:S01]  /*13b90*/  FADD.FTZ R134, R134, R131 ;  /* 0x0000008386867221 */ /* 0x000fe20000010000 */
[----:B-1----:R-:W-:Y:S01]  /*13ba0*/  F2FP.BF16.F32.PACK_AB R21, R119, R116 ;  /* 0x000000747715723e */ /* 0x002fe200000010ff */
[----:B------:R-:W-:Y:S02]  /*13bb0*/  FADD.FTZ R116, R116, R133 ;  /* 0x0000008574747221 */ /* 0x000fe40000010000 */
[----:B------:R-:W-:Y:S01]  /*13bc0*/  HMMA.16816.F32.BF16 R16, R88, R22, R16 ;  /* 0x000000165810723c */ /* 0x000fe20000041810 */
[----:B------:R-:W1:Y:S02]  /*13bd0*/  LDSM.16.MT88.4 R88, [R142+0xb000] ;  /* 0x00b000008e58783b */ /* 0x000e640000004200 */
        /* <DEDUP_REMOVED lines=10> */
[----:B------:R-:W3:Y:S07]  /*13c80*/  LDSM.16.MT88.4 R96, [R138+0xb000] ;  /* 0x00b000008a60783b */ /* 0x000eee0000004200 */
        /* <DEDUP_REMOVED lines=9> */
[C---:B-1----:R-:W-:Y:S03]  /*13d20*/  HMMA.16816.F32.BF16 R64, R20.reuse, R88, R64 ;  /* 0x000000581440723c */ /* 0x042fe60000041840 */
[----:B------:R-:W-:Y:S01]  /*13d30*/  F2FP.BF16.F32.PACK_AB R88, R173, R170 ;  /* 0x000000aaad58723e */ /* 0x000fe200000010ff */
[----:B------:R-:W-:Y:S01]  /*13d40*/  FADD.FTZ R170, R170, R135 ;  /* 0x00000087aaaa7221 */ /* 0x000fe20000010000 */
[----:B------:R-:W-:Y:S01]  /*13d50*/  F2FP.BF16.F32.PACK_AB R89, R175, R172 ;  /* 0x000000acaf59723e */ /* 0x000fe200000010ff */
[----:B------:R-:W-:Y:S02]  /*13d60*/  FADD.FTZ R172, R172, R171 ;  /* 0x000000abacac7221 */ /* 0x000fe40000010000 */
[C---:B------:R-:W-:Y:S03]  /*13d70*/  HMMA.16816.F32.BF16 R68, R20.reuse, R90, R68 ;  /* 0x0000005a1444723c */ /* 0x040fe60000041844 */
[----:B------:R-:W-:Y:S01]  /*13d80*/  F2FP.BF16.F32.PACK_AB R90, R125, R32 ;  /* 0x000000207d5a723e */ /* 0x000fe200000010ff */
[----:B------:R-:W-:Y:S01]  /*13d90*/  FADD.FTZ R173, R173, R170 ;  /* 0x000000aaadad7221 */ /* 0x000fe20000010000 */
[----:B--2---:R-:W-:Y:S01]  /*13da0*/  F2FP.BF16.F32.PACK_AB R91, R124, R33 ;  /* 0x000000217c5b723e */ /* 0x004fe200000010ff */
[----:B------:R-:W-:Y:S02]  /*13db0*/  FADD.FTZ R172, R175, R172 ;  /* 0x000000acafac7221 */ /* 0x000fe40000010000 */
[C---:B---3--:R-:W-:Y:S03]  /*13dc0*/  HMMA.16816.F32.BF16 R72, R20.reuse, R96, R72 ;  /* 0x000000601448723c */ /* 0x048fe60000041848 */
[----:B------:R-:W-:Y:S01]  /*13dd0*/  FADD.FTZ R32, R32, R173 ;  /* 0x000000ad20207221 */ /* 0x000fe20000010000 */
[----:B------:R-:W-:Y:S03]  /*13de0*/  FADD.FTZ R33, R33, R172 ;  /* 0x000000ac21217221 */ /* 0x000fe60000010000 */
[----:B------:R-:W-:Y:S01]  /*13df0*/  FADD.FTZ R169, R125, R32 ;  /* 0x000000207da97221 */ /* 0x000fe20000010000 */
[C---:B------:R-:W-:Y:S03]  /*13e00*/  HMMA.16816.F32.BF16 R76, R20.reuse, R98, R76 ;  /* 0x00000062144c723c */ /* 0x040fe6000004184c */
[----:B------:R-:W-:Y:S05]  /*13e10*/  FADD.FTZ R167, R124, R33 ;  /* 0x000000217ca77221 */ /* 0x000fea0000010000 */
        /* <DEDUP_REMOVED lines=26> */
.L_x_5857:
        /* <DEDUP_REMOVED lines=31> */
[----:B------:R-:W-:Y:S02]  /*141b0*/  MOV R5, 0x20 ;  /* 0x0000002000057802 */ /* 0x000fe40000000f00 */
[----:B------:R-:W-:Y:S01]  /*141c0*/  LEA R7, R0, UR4, 0x1 ;  /* 0x0000000400077c11 */ /* 0x000fe2000f8e08ff */
[----:B------:R-:W3:Y:S01]  /*141d0*/  @P2 MUFU.LG2 R6, R6 ;  /* 0x0000000600062308 */ /* 0x000ee20000000c00 */
[----:B-1----:R-:W-:-:S02]  /*141e0*/  FSEL R9, R9, 1, P2 ;  /* 0x3f80000009097808 */ /* 0x002fc40001000000 */
[----:B------:R-:W-:Y:S01]  /*141f0*/  SEL R0, R5, 0xffffffe0, !P3 ;  /* 0xffffffe005007807 */ /* 0x000fe20005800000 */
[----:B------:R-:W1:Y:S01]  /*14200*/  @P1 LDC R12, c[0x0][0x458] ;  /* 0x00011600ff0c1b82 */ /* 0x000e620000000800 */
        /* <DEDUP_REMOVED lines=104> */
[----:B------:R-:W2:Y:S01]  /*14890*/  LDC.U8 R8, c[0x0][0x548] ;  /* 0x00015200ff087b82 */ /* 0x000ea20000000000 */
[----:B------:R-:W-:Y:S01]  /*148a0*/  F2FP.BF16.F32.PACK_AB R74, R75, R74 ;  /* 0x0000004a4b4a723e */ /* 0x000fe200000010ff */
[----:B------:R-:W-:Y:S01]  /*148b0*/  STS [R19], R52 ;  /* 0x0000003413007388 */ /* 0x000fe20000000800 */
[----:B------:R-:W-:Y:S01]  /*148c0*/  F2FP.BF16.F32.PACK_AB R76, R77, R76 ;  /* 0x0000004c4d4c723e */ /* 0x000fe200000010ff */
[----:B------:R-:W5:Y:S01]  /*148d0*/  @P1 MUFU.LG2 R4, R4 ;  /* 0x0000000400041308 */ /* 0x000f620000000c00 */
        /* <DEDUP_REMOVED lines=12> */
[----:B------:R-:W-:Y:S01]  /*149a0*/  F2FP.BF16.F32.PACK_AB R90, R91, R90 ;  /* 0x0000005a5b5a723e */ /* 0x000fe200000010ff */
[----:B------:R-:W-:Y:S01]  /*149b0*/  STS [R23+0x400], R62 ;  /* 0x0004003e17007388 */ /* 0x000fe20000000800 */
[----:B------:R-:W-:Y:S02]  /*149c0*/  ISETP.NE.AND P0, PT, R152, -0x1, PT ;  /* 0xffffffff9800780c */ /* 0x000fe40003f05270 */
[----:B--2---:R-:W-:Y:S01]  /*149d0*/  ISETP.NE.AND P3, PT, R8, RZ, PT ;  /* 0x000000ff0800720c */ /* 0x004fe20003f65270 */
[----:B------:R-:W-:Y:S01]  /*149e0*/  STS [R7+0x2000], R64 ;  /* 0x0020004007007388 */ /* 0x000fe20000000800 */
[----:B------:R-:W2:Y:S02]  /*149f0*/  LDC R8, c[0x0][0x434] ;  /* 0x00010d00ff087b82 */ /* 0x000ea40000000800 */
[----:B------:R-:W-:Y:S01]  /*14a00*/  ISETP.NE.OR P4, PT, R152, -0x1, !P3 ;  /* 0xffffffff9800780c */ /* 0x000fe20005f85670 */
[----:B------:R4:W-:Y:S04]  /*14a10*/  STS [R7+0x2400], R66 ;  /* 0x0024004207007388 */ /* 0x0009e80000000800 */
[----:B------:R-:W-:Y:S02]  /*14a20*/  STS [R5+0x2000], R68 ;  /* 0x0020004405007388 */ /* 0x000fe40000000800 */
[----:B------:R-:W3:Y:S02]  /*14a30*/  @!P0 LDC.64 R10, c[0x0][0x400] ;  /* 0x00010000ff0a8b82 */ /* 0x000ee40000000a00 */
[----:B------:R1:W-:Y:S04]  /*14a40*/  STS [R5+0x2400], R70 ;  /* 0x0024004605007388 */ /* 0x0003e80000000800 */
[----:B------:R-:W-:Y:S04]  /*14a50*/  STS [R17+0x2000], R72 ;  /* 0x0020004811007388 */ /* 0x000fe80000000800 */
[----:B------:R3:W-:Y:S04]  /*14a60*/  STS [R17+0x2400], R74 ;  /* 0x0024004a11007388 */ /* 0x0007e80000000800 */
[----:B------:R-:W-:Y:S04]  /*14a70*/  STS [R15+0x2000], R76 ;  /* 0x0020004c0f007388 */ /* 0x000fe80000000800 */
[----:B------:R5:W-:Y:S01]  /*14a80*/  STS [R15+0x2400], R78 ;  /* 0x0024004e0f007388 */ /* 0x000be20000000800 */
[----:B----4-:R-:W4:Y:S03]  /*14a90*/  @P2 LDC R7, c[0x0][0x458] ;  /* 0x00011600ff072b82 */ /* 0x010f260000000800 */
[----:B------:R-:W-:Y:S04]  /*14aa0*/  STS [R13+0x2000], R80 ;  /* 0x002000500d007388 */ /* 0x000fe80000000800 */
[----:B------:R2:W-:Y:S01]  /*14ab0*/  STS [R13+0x2400], R82 ;  /* 0x002400520d007388 */ /* 0x0005e20000000800 */
[----:B-1----:R-:W1:Y:S03]  /*14ac0*/  @!P3 LDC R5, c[0x0][0x3e0] ;  /* 0x0000f800ff05bb82 */ /* 0x002e660000000800 */
[----:B------:R-:W-:Y:S04]  /*14ad0*/  STS [R19+0x2000], R92 ;  /* 0x0020005c13007388 */ /* 0x000fe80000000800 */
[----:B------:R1:W-:Y:S01]  /*14ae0*/  STS [R19+0x2400], R94 ;  /* 0x0024005e13007388 */ /* 0x0003e20000000800 */
[----:B---3--:R-:W-:Y:S01]  /*14af0*/  @!P0 IMAD.WIDE.U32 R16, R155, R10, RZ ;  /* 0x0000000a9b108225 */ /* 0x008fe200078e00ff */
[----:B------:R-:W-:-:S02]  /*14b00*/  SHF.R.U32.HI R10, RZ, 0x1, R153 ;  /* 0x00000001ff0a7819 */ /* 0x000fc40000011699 */
[----:B------:R-:W-:Y:S01]  /*14b10*/  STS [R21+0x2000], R84 ;  /* 0x0020005415007388 */ /* 0x000fe20000000800 */
[----:B------:R-:W-:Y:S01]  /*14b20*/  @!P0 IMAD R11, R155, R11, R17 ;  /* 0x0000000b9b0b8224 */ /* 0x000fe200078e0211 */
[----:B------:R-:W-:Y:S01]  /*14b30*/  SHF.R.U32.HI R153, RZ, 0x2, R153 ;  /* 0x00000002ff997819 */ /* 0x000fe20000011699 */
[----:B------:R-:W-:Y:S01]  /*14b40*/  @P2 FMUL.FTZ R17, R6, 0.69314718246459960938 ;  /* 0x3f31721806112820 */ /* 0x000fe20000410000 */
[----:B------:R-:W-:Y:S01]  /*14b50*/  STS [R21+0x2400], R86 ;  /* 0x0024005615007388 */ /* 0x000fe20000000800 */
[----:B-----5:R-:W1:Y:S01]  /*14b60*/  @P0 LDC.64 R14, c[0x0][0x408] ;  /* 0x00010200ff0e0b82 */ /* 0x020e620000000a00 */
[----:B------:R-:W-:Y:S02]  /*14b70*/  LOP3.LUT R10, R10, 0x30, RZ, 0xc0, !PT ;  /* 0x000000300a0a7812 */ /* 0x000fe400078ec0ff */
[----:B------:R3:W-:Y:S01]  /*14b80*/  STS [R23+0x2000], R9 ;  /* 0x0020000917007388 */ /* 0x0007e20000000800 */
[----:B------:R-:W-:Y:S02]  /*14b90*/  MOV R6, 0x7f800000 ;  /* 0x7f80000000067802 */ /* 0x000fe40000000f00 */
[----:B------:R-:W-:Y:S01]  /*14ba0*/  LOP3.LUT R10, R10, 0x7, R153, 0xf8, !PT ;  /* 0x000000070a0a7812 */ /* 0x000fe200078ef899 */
[----:B------:R1:W-:Y:S01]  /*14bb0*/  STS [R23+0x2400], R90 ;  /* 0x0024005a17007388 */ /* 0x0003e20000000800 */
[----:B--2---:R-:W-:Y:S01]  /*14bc0*/  MOV R13, 0x7f800000 ;  /* 0x7f800000000d7802 */ /* 0x004fe20000000f00 */
[----:B----4-:R-:W-:Y:S01]  /*14bd0*/  @P2 FFMA.FTZ R13, R100, R7, R17 ;  /* 0x00000007640d2223 */ /* 0x010fe20000010011 */
[----:B------:R-:W-:Y:S06]  /*14be0*/  BAR.SYNC.DEFER_BLOCKING 0x0 ;  /* 0x0000000000007b1d */ /* 0x000fec0000010000 */
[----:B------:R-:W2:Y:S01]  /*14bf0*/  S2R R0, SR_CTAID.Z ;  /* 0x0000000000007919 */ /* 0x000ea20000002700 */
[----:B------:R-:W4:Y:S01]  /*14c00*/  S2R R2, SR_TID.X ;  /* 0x0000000000027919 */ /* 0x000f220000002100 */
[----:B-1----:R-:W-:-:S04]  /*14c10*/  @P0 IMAD.WIDE.U32 R18, R152, R14, RZ ;  /* 0x0000000e98120225 */ /* 0x002fc800078e00ff */
[----:B------:R-:W-:Y:S01]  /*14c20*/  @P1 FMUL.FTZ R14, R4, 0.69314718246459960938 ;  /* 0x3f317218040e1820 */ /* 0x000fe20000410000 */
[----:B---3--:R-:W1:Y:S01]  /*14c30*/  @P3 LDC R9, c[0x0][0x454] ;  /* 0x00011500ff093b82 */ /* 0x008e620000000800 */
[----:B------:R-:W-:Y:S02]  /*14c40*/  @P0 IMAD R11, R152, R15, R19 ;  /* 0x0000000f980b0224 */ /* 0x000fe400078e0213 */
[----:B------:R-:W-:Y:S01]  /*14c50*/  @P1 FFMA.FTZ R6, R3, R12, R14 ;  /* 0x0000000c03061223 */ /* 0x000fe2000001000e */
[C---:B------:R-:W-:Y:S01]  /*14c60*/  @!P4 IMAD R152, R155.reuse, R8, RZ ;  /* 0x000000089b98c224 */ /* 0x040fe200078e02ff */
[----:B------:R3:W1:Y:S01]  /*14c70*/  LDS.128 R24, [R163+0x1800] ;  /* 0x00180000a3187984 */ /* 0x0006620000000c00 */
[----:B--2---:R-:W-:Y:S01]  /*14c80*/  @!P3 IMAD R5, R155, R5, R0 ;  /* 0x000000059b05b224 */ /* 0x004fe200078e0200 */
[----:B----4-:R-:W-:-:S03]  /*14c90*/  SHF.L.U32 R4, R2, 0x3, RZ ;  /* 0x0000000302047819 */ /* 0x010fc600000006ff */
[----:B------:R-:W-:Y:S02]  /*14ca0*/  @!P3 IMAD R5, R5, R8, RZ ;  /* 0x000000080505b224 */ /* 0x000fe400078e02ff */
[----:B-1----:R-:W-:Y:S01]  /*14cb0*/  @P3 IMAD R5, R0, R9, R152 ;  /* 0x0000000900053224 */ /* 0x002fe200078e0298 */
[----:B------:R-:W-:Y:S01]  /*14cc0*/  LOP3.LUT R12, R4, 0x38, RZ, 0xc0, !PT ;  /* 0x00000038040c7812 */ /* 0x000fe200078ec0ff */
[----:B---3--:R-:W-:Y:S06]  /*14cd0*/  @P5 BRA `(.L_x_5863) ;  /* 0x0000000000305947 */ /* 0x008fec0003800000 */
        /* <DEDUP_REMOVED lines=12> */
.L_x_5863:
[----:B------:R-:W-:Y:S05]  /*14da0*/  BSYNC.RECONVERGENT B0 ;  /* 0x0000000000007941 */ /* 0x000fea0003800200 */
.L_x_5862:
[----:B-1----:R-:W-:Y:S01]  /*14db0*/  IMAD.MOV.U32 R13, RZ, RZ, RZ ;  /* 0x000000ffff0d7224 */ /* 0x002fe200078e00ff */
[----:B------:R-:W1:Y:S01]  /*14dc0*/  LDCU.64 UR4, c[0x0][0x410] ;  /* 0x00008200ff0477ac */ /* 0x000e620008000a00 */
[----:B------:R-:W-:Y:S01]  /*14dd0*/  @P0 IMAD.MOV.U32 R16, RZ, RZ, R18 ;  /* 0x000000ffff100224 */ /* 0x000fe200078e0012 */
[C---:B------:R-:W-:Y:S01]  /*14de0*/  IADD3 R157, PT, PT, -R154.reuse, R157, RZ ;  /* 0x0000009d9a9d7210 */ /* 0x040fe20007ffe1ff */
[C---:B------:R-:W-:Y:S01]  /*14df0*/  IMAD.WIDE.U32 R12, R154.reuse, UR8, R12 ;  /* 0x000000089a0c7c25 */ /* 0x040fe2000f8e000c */
[----:B------:R-:W-:Y:S01]  /*14e00*/  SHF.R.U32.HI R2, RZ, 0x3, R2 ;  /* 0x00000003ff027819 */ /* 0x000fe20000011602 */
[----:B------:R-:W-:Y:S01]  /*14e10*/  BSSY.RECONVERGENT B0, `(.L_x_5864) ;  /* 0x0000015000007945 */ /* 0x000fe20003800200 */
[-C--:B------:R-:W-:Y:S01]  /*14e20*/  ISETP.GE.AND P1, PT, R161, R157.reuse, PT ;  /* 0x0000009da100720c */ /* 0x080fe20003f26270 */
[----:B------:R-:W-:Y:S01]  /*14e30*/  IMAD R4, R154, UR9, R13 ;  /* 0x000000099a047c24 */ /* 0x000fe2000f8e020d */
[----:B------:R-:W-:Y:S02]  /*14e40*/  IADD3 R12, P0, PT, R16, R12, RZ ;  /* 0x0000000c100c7210 */ /* 0x000fe40007f1e0ff */
[----:B------:R-:W-:-:S02]  /*14e50*/  ISETP.GE.AND P2, PT, R160, R157, PT ;  /* 0x0000009da000720c */ /* 0x000fc40003f46270 */
[-C--:B------:R-:W-:Y:S01]  /*14e60*/  ISETP.GE.AND P3, PT, R156, R157.reuse, PT ;  /* 0x0000009d9c00720c */ /* 0x080fe20003f66270 */
[----:B------:R-:W-:Y:S01]  /*14e70*/  IMAD.X R13, R11, 0x1, R4, P0 ;  /* 0x000000010b0d7824 */ /* 0x000fe200000e0604 */
[----:B------:R-:W-:Y:S01]  /*14e80*/  ISETP.GE.AND P0, PT, R2, R157, PT ;  /* 0x0000009d0200720c */ /* 0x000fe20003f06270 */
[----:B------:R2:W3:Y:S01]  /*14e90*/  LDS.128 R8, [R163] ;  /* 0x00000000a3087984 */ /* 0x0004e20000000c00 */
[----:B-1----:R-:W-:-:S03]  /*14ea0*/  IMAD.WIDE.U32 R12, R0, UR4, R12 ;  /* 0x00000004000c7c25 */ /* 0x002fc6000f8e000c */
[----:B------:R2:W1:Y:S01]  /*14eb0*/  LDS.128 R4, [R163+0x2000] ;  /* 0x00200000a3047984 */ /* 0x0004620000000c00 */
[----:B------:R-:W-:-:S07]  /*14ec0*/  IMAD R15, R0, UR5, R13 ;  /* 0x00000005000f7c24 */ /* 0x000fce000f8e020d */
[----:B------:R-:W-:Y:S05]  /*14ed0*/  @P0 BRA `(.L_x_5865) ;  /* 0x0000000000200947 */ /* 0x000fea0003800000 */
[----:B------:R-:W4:Y:S01]  /*14ee0*/  LDCU.64 UR4, c[0x0][0x3f0] ;  /* 0x00007e00ff0477ac */ /* 0x000f220008000a00 */
[----:B------:R-:W-:-:S05]  /*14ef0*/  MOV R14, R12 ;  /* 0x0000000c000e7202 */ /* 0x000fca0000000f00 */
[----:B------:R-:W-:-:S04]  /*14f00*/  IMAD.WIDE.U32 R16, R2, UR8, R14 ;  /* 0x0000000802107c25 */ /* 0x000fc8000f8e000e */
[----:B------:R-:W-:Y:S01]  /*14f10*/  IMAD R0, R2, UR9, R17 ;  /* 0x0000000902007c24 */ /* 0x000fe2000f8e0211 */
[----:B----4-:R-:W-:-:S04]  /*14f20*/  LEA R18, P0, R16, UR4, 0x1 ;  /* 0x0000000410127c11 */ /* 0x010fc8000f8008ff */
[----:B------:R-:W-:-:S05]  /*14f30*/  LEA.HI.X R19, R16, UR5, R0, 0x1, P0 ;  /* 0x0000000510137c11 */ /* 0x000fca00080f0c00 */
[----:B---3--:R4:W-:Y:S04]  /*14f40*/  STG.E.128 desc[UR6][R18.64], R8 ;  /* 0x0000000812007986 */ /* 0x0089e8000c101d06 */
[----:B-1----:R4:W-:Y:S02]  /*14f50*/  STG.E.128 desc[UR6][R18.64+0x80], R4 ;  /* 0x0000800412007986 */ /* 0x0029e4000c101d06 */
.L_x_5865:
[----:B------:R-:W-:Y:S05]  /*14f60*/  BSYNC.RECONVERGENT B0 ;  /* 0x0000000000007941 */ /* 0x000fea0003800200 */
.L_x_5864:
[----:B---34-:R3:W4:Y:S01]  /*14f70*/  LDS.128 R8, [R163+0x800] ;  /* 0x00080000a3087984 */ /* 0x0187220000000c00 */
[----:B------:R-:W-:Y:S03]  /*14f80*/  BSSY.RECONVERGENT B0, `(.L_x_5866) ;  /* 0x0000010000007945 */ /* 0x000fe60003800200 */
[----:B-1----:R3:W1:Y:S01]  /*14f90*/  LDS.128 R4, [R163+0x2800] ;  /* 0x00280000a3047984 */ /* 0x0026620000000c00 */
        /* <DEDUP_REMOVED lines=12> */
[----:B----4-:R4:W-:Y:S04]  /*15060*/  STG.E.128 desc[UR6][R18.64], R8 ;  /* 0x0000000812007986 */ /* 0x0109e8000c101d06 */
[----:B-1----:R4:W-:Y:S02]  /*15070*/  STG.E.128 desc[UR6][R18.64+0x80], R4 ;  /* 0x0000800412007986 */ /* 0x0029e4000c101d06 */
.L_x_5867:
[----:B------:R-:W-:Y:S05]  /*15080*/  BSYNC.RECONVERGENT B0 ;  /* 0x0000000000007941 */ /* 0x000fea0003800200 */
.L_x_5866:
[----:B----4-:R4:W2:Y:S01]  /*15090*/  LDS.128 R8, [R163+0x1000] ;  /* 0x00100000a3087984 */ /* 0x0108a20000000c00 */
        /* <DEDUP_REMOVED lines=14> */
[----:B--2---:R2:W-:Y:S04]  /*15180*/  STG.E.128 desc[UR6][R18.64], R8 ;  /* 0x0000000812007986 */ /* 0x0045e8000c101d06 */
[----:B-1----:R2:W-:Y:S02]  /*15190*/  STG.E.128 desc[UR6][R18.64+0x80], R4 ;  /* 0x0000800412007986 */ /* 0x0025e4000c101d06 */
.L_x_5869:
[----:B------:R-:W-:Y:S05]  /*151a0*/  BSYNC.RECONVERGENT B0 ;  /* 0x0000000000007941 */ /* 0x000fea0003800200 */
.L_x_5868:
[----:B-12---:R1:W2:Y:S01]  /*151b0*/  LDS.128 R4, [R163+0x3800] ;  /* 0x00380000a3047984 */ /* 0x0062a20000000c00 */
        /* <DEDUP_REMOVED lines=12> */
[----:B------:R-:W-:Y:S04]  /*15280*/  STG.E.128 desc[UR6][R2.64], R24 ;  /* 0x0000001802007986 */ /* 0x000fe8000c101d06 */
[----:B--2---:R-:W-:Y:S01]  /*15290*/  STG.E.128 desc[UR6][R2.64+0x80], R4 ;  /* 0x0000800402007986 */ /* 0x004fe2000c101d06 */
[----:B------:R-:W-:Y:S05]  /*152a0*/  EXIT ;  /* 0x000000000000794d */ /* 0x000fea0003800000 */
.L_x_5870:
        /* <DEDUP_REMOVED lines=13> */
.L_x_7252:


//--------------------- .text._ZN5flash24flash_fwd_splitkv_kernelI23Flash_fwd_kernel_traitsILi128ELi64ELi64ELi4ELb0ELb0EN7cutlass10bfloat16_tE19Flash_kernel_traitsILi128ELi64ELi64ELi4ES3_EELb1ELb0ELb0ELb0ELb1ELb1ELb0ELb1EEEvNS_16Flash_fwd_paramsE --------------------------
	.section	.text._ZN5flash24flash_fwd_splitkv_kernelI23Flash_fwd_kernel_traitsILi128ELi64ELi64ELi4ELb0ELb0EN7cutlass10bfloat16_tE19Flash_kernel_traitsILi128ELi64ELi64ELi4ES3_EELb1ELb0ELb0ELb0ELb1ELb1ELb0ELb1EEEvNS_16Flash_fwd_paramsE,"ax",@progbits
	.align	128
        .global         _ZN5flash24flash_fwd_splitkv_kernelI23Flash_fwd_kernel_traitsILi128ELi64ELi64ELi4ELb0ELb0EN7cutlass10bfloat16_tE19Flash_kernel_traitsILi128ELi64ELi64ELi4ES3_EELb1ELb0ELb0ELb0ELb1ELb1ELb0ELb1EEEvNS_16Flash_fwd_paramsE
        .type           _ZN5flash24flash_fwd_splitkv_kernelI23Flash_fwd_kernel_traitsILi128ELi64ELi64ELi4ELb0ELb0EN7cutlass10bfloat16_tE19Flash_kernel_traitsILi128ELi64ELi64ELi4ES3_EELb1ELb0ELb0ELb0ELb1ELb1ELb0ELb1EEEvNS_16Flash_fwd_paramsE,@function
        .size           _ZN5flash24flash_fwd_splitkv_kernelI23Flash_fwd_kernel_traitsILi128ELi64ELi64ELi4ELb0ELb0EN7cutlass10bfloat16_tE19Flash_kernel_traitsILi128ELi64ELi64ELi4ES3_EELb1ELb0ELb0ELb0ELb1ELb1ELb0ELb1EEEvNS_16Flash_fwd_paramsE,(.L_x_7253 - _ZN5flash24flash_fwd_splitkv_kernelI23Flash_fwd_kernel_traitsILi128ELi64ELi64ELi4ELb0ELb0EN7cutlass10bfloat16_tE19Flash_kernel_traitsILi128ELi64ELi64ELi4ES3_EELb1ELb0ELb0ELb0ELb1ELb1ELb0ELb1EEEvNS_16Flash_fwd_paramsE)
        .other          _ZN5flash24flash_fwd_splitkv_kernelI23Flash_fwd_kernel_traitsILi128ELi64ELi64ELi4ELb0ELb0EN7cutlass10bfloat16_tE19Flash_kernel_traitsILi128ELi64ELi64ELi4ES3_EELb1ELb0ELb0ELb0ELb1ELb1ELb0ELb1EEEvNS_16Flash_fwd_paramsE,@"STO_CUDA_ENTRY STV_DEFAULT"
_ZN5flash24flash_fwd_splitkv_kernelI23Flash_fwd_kernel_traitsILi128ELi64ELi64ELi4ELb0ELb0EN7cutlass10bfloat16_tE19Flash_kernel_traitsILi128ELi64ELi64ELi4ES3_EELb1ELb0ELb0ELb0ELb1ELb1ELb0ELb1EEEvNS_16Flash_fwd_paramsE:
.text._ZN5flash24flash_fwd_splitkv_kernelI23Flash_fwd_kernel_traitsILi128ELi64ELi64ELi4ELb0ELb0EN7cutlass10bfloat16_tE19Flash_kernel_traitsILi128ELi64ELi64ELi4ES3_EELb1ELb0ELb0ELb0ELb1ELb1ELb0ELb1EEEvNS_16Flash_fwd_paramsE:
        /* <DEDUP_REMOVED lines=51> */
.L_x_5871:
        /* <DEDUP_REMOVED lines=69> */
.L_x_5874:
[----:B------:R-:W-:Y:S05]  /*0780*/  BSYNC.RECONVERGENT B0 ;  /* 0x0000000000007941 */ /* 0x000fea0003800200 */
.L_x_5873:
        /* <DEDUP_REMOVED lines=15> */
.L_x_5876:
[----:B------:R-:W-:Y:S05]  /*0880*/  BSYNC.RECONVERGENT B0 ;  /* 0x0000000000007941 */ /* 0x000fea0003800200 */
.L_x_5875:
        /* <DEDUP_REMOVED lines=15> */
.L_x_5878:
[----:B------:R-:W-:Y:S05]  /*0980*/  BSYNC.RECONVERGENT B0 ;  /* 0x0000000000007941 */ /* 0x000fea0003800200 */
.L_x_5877:
        /* <DEDUP_REMOVED lines=14> */
.L_x_5880:
[----:B------:R-:W-:Y:S05]  /*0a70*/  BSYNC.RECONVERGENT B0 ;  /* 0x0000000000007941 */ /* 0x000fea0003800200 */
.L_x_5879:
        /* <DEDUP_REMOVED lines=20> */
.L_x_5872:
        /* <DEDUP_REMOVED lines=11> */
.L_x_5881:
        /* <DEDUP_REMOVED lines=103> */
.L_x_5882:
        /* <DEDUP_REMOVED lines=15> */
.L_x_5884:
[----:B------:R-:W2:Y:S01]  /*13d0*/  LDC.64 R4, c[0x0][0x3b8] ;  /* 0x0000ee00ff047b82 */ /* 0x000ea20000000a00 */
[----:B------:R-:W-:-:S05]  /*13e0*/  IADD3 R14, PT, PT, R0, R7, RZ ;  /* 0x00000007000e7210 */ /* 0x000fca0007ffe0ff */
[C---:B--2---:R-:W-:Y:S02]  /*13f0*/  IMAD R13, R14.reuse, R5, RZ ;  /* 0x000000050e0d7224 */ /* 0x044fe400078e02ff */
[----:B------:R-:W-:-:S05]  /*1400*/  IMAD.WIDE.U32 R14, R14, R4, RZ ;  /* 0x000000040e0e7225 */ /* 0x000fca00078e00ff */
[----:B------:R-:W-:Y:S02]  /*1410*/  IADD3 R13, PT, PT, R15, R13, RZ ;  /* 0x0000000d0f0d7210 */ /* 0x000fe40007ffe0ff */
.L_x_5885:
        /* <DEDUP_REMOVED lines=15> */
.L_x_5886:
[----:B-1----:R-:W1:Y:S01]  /*1510*/  LDC.64 R2, c[0x0][0x3c0] ;  /* 0x0000f000ff027b82 */ /* 0x002e620000000a00 */
[----:B------:R-:W-:-:S05]  /*1520*/  IADD3 R0, PT, PT, R0, R7, RZ ;  /* 0x0000000700007210 */ /* 0x000fca0007ffe0ff */
[C---:B-1----:R-:W-:Y:S02]  /*1530*/  IMAD R15, R0.reuse, R3, RZ ;  /* 0x00000003000f7224 */ /* 0x042fe400078e02ff */
[----:B-----5:R-:W-:-:S05]  /*1540*/  IMAD.WIDE.U32 R6, R0, R2, RZ ;  /* 0x0000000200067225 */ /* 0x020fca00078e00ff */
[----:B------:R-:W-:Y:S02]  /*1550*/  IADD3 R15, PT, PT, R7, R15, RZ ;  /* 0x0000000f070f7210 */ /* 0x000fe40007ffe0ff */
[----:B------:R-:W-:-:S07]  /*1560*/  MOV R16, R6 ;  /* 0x0000000600107202 */ /* 0x000fce0000000f00 */
.L_x_5887:
        /* <DEDUP_REMOVED lines=51> */
.L_x_5883:
        /* <DEDUP_REMOVED lines=170> */
.L_x_5910:
        /* <DEDUP_REMOVED lines=95> */
.L_x_5890:
        /* <DEDUP_REMOVED lines=101> */
.L_x_5894:
[----:B--23--:R-:W-:Y:S05]  /*2f80*/  BSYNC.RECONVERGENT B0 ;  /* 0x0000000000007941 */ /* 0x00cfea0003800200 */
.L_x_5893:
        /* <DEDUP_REMOVED lines=96> */
.L_x_5896:
[----:B------:R-:W-:Y:S05]  /*3590*/  BSYNC.RECONVERGENT B0 ;  /* 0x0000000000007941 */ /* 0x000fea0003800200 */
.L_x_5895:
        /* <DEDUP_REMOVED lines=102> */
.L_x_5898:
[----:B------:R-:W-:Y:S05]  /*3c00*/  BSYNC.RECONVERGENT B0 ;  /* 0x0000000000007941 */ /* 0x000fea0003800200 */
.L_x_5897:
        /* <DEDUP_REMOVED lines=106> */
.L_x_5900:
[----:B------:R-:W-:Y:S05]  /*42b0*/  BSYNC.RECONVERGENT B0 ;  /* 0x0000000000007941 */ /* 0x000fea0003800200 */
.L_x_5899:
[----:B--2---:R-:W2:Y:S01]  /*42c0*/  LDC R24, c[0x0][0x450] ;  /* 0x00011400ff187b82 */ /* 0x004ea20000000800 */
[----:B-1----:R-:W-:Y:S05]  /*42d0*/  IMAD.U32 R3, R46, -0x20, RZ ;  /* 0xffffffe02e037824 */ /* 0x002fea00078e00ff */
[C---:B------:R-:W-:Y:S02]  /*42e0*/  LEA R22, P1, R3.reuse, R22, 0x1 ;  /* 0x0000001603167211 */ /* 0x040fe400078208ff */
[C---:B------:R-:W-:Y:S02]  /*42f0*/  LEA R58, P0, R3.reuse, R58, 0x1 ;  /* 0x0000003a033a7211 */ /* 0x040fe400078008ff */
[C---:B------:R-:W-:Y:S02]  /*4300*/  LEA.HI.X.SX32 R23, R3.reuse, R23, 0x1, P1 ;  /* 0x0000001703177211 */ /* 0x040fe400008f0eff */
[----:B------:R-:W-:Y:S01]  /*4310*/  LEA.HI.X.SX32 R59, R3, R59, 0x1, P0 ;  /* 0x0000003b033b7211 */ /* 0x000fe200000f0eff */
[----:B------:R-:W-:Y:S05]  /*4320*/  BRA `(.L_x_5891) ;  /* 0x0000002c002c7947 */ /* 0x000fea0003800000 */
.L_x_5892:
        /* <DEDUP_REMOVED lines=175> */
.L_x_5902:
[----:B--23--:R-:W-:Y:S05]  /*4e20*/  BSYNC.RECONVERGENT B0 ;  /* 0x0000000000007941 */ /* 0x00cfea0003800200 */
.L_x_5901:
        /* <DEDUP_REMOVED lines=174> */
.L_x_5904:
[----:B------:R-:W-:Y:S05]  /*5910*/  BSYNC.RECONVERGENT B0 ;  /* 0x0000000000007941 */ /* 0x000fea0003800200 */
.L_x_5903:
        /* <DEDUP_REMOVED lines=177> */
.L_x_5906:
[----:B------:R-:W-:Y:S05]  /*6430*/  BSYNC.RECONVERGENT B0 ;  /* 0x0000000000007941 */ /* 0x000fea0003800200 */
.L_x_5905:
        /* <DEDUP_REMOVED lines=179> */
.L_x_5908:
[----:B------:R-:W-:Y:S05]  /*6f70*/  BSYNC.RECONVERGENT B0 ;  /* 0x0000000000007941 */ /* 0x000fea0003800200 */
.L_x_5907:
[----:B------:R-:W2:Y:S01]  /*6f80*/  LDC R24, c[0x0][0x450] ;  /* 0x00011400ff187b82 */ /* 0x000ea20000000800 */
[----:B-1----:R-:W-:Y:S05]  /*6f90*/  IMAD.U32 R121, R121, -0x20, RZ ;  /* 0xffffffe079797824 */ /* 0x002fea00078e00ff */
[C---:B------:R-:W-:Y:S02]  /*6fa0*/  LEA R104, P1, R121.reuse, R104, 0x1 ;  /* 0x0000006879687211 */ /* 0x040fe400078208ff */
[C---:B------:R-:W-:Y:S02]  /*6fb0*/  LEA R102, P0, R121.reuse, R102, 0x1 ;  /* 0x0000006679667211 */ /* 0x040fe400078008ff */
[C---:B------:R-:W-:Y:S02]  /*6fc0*/  LEA.HI.X.SX32 R105, R121.reuse, R105, 0x1, P1 ;  /* 0x0000006979697211 */ /* 0x040fe400008f0eff */
[----:B------:R-:W-:Y:S09]  /*6fd0*/  LEA.HI.X.SX32 R103, R121, R103, 0x1, P0 ;  /* 0x0000006779677211 */ /* 0x000ff200000f0eff */
.L_x_5891:
[----:B--23--:R-:W-:Y:S05]  /*6fe0*/  BSYNC.RECONVERGENT B1 ;  /* 0x0000000000017941 */ /* 0x00cfea0003800200 */
.L_x_5889:
        /* <DEDUP_REMOVED lines=90> */
.L_x_5909:
[----:B------:R-:W-:Y:S02]  /*7590*/  ISETP.NE.AND P2, PT, R95, RZ, PT ;  /* 0x000000ff5f00720c */ /* 0x000fe40003f45270 */
[----:B------:R-:W-:Y:S02]  /*75a0*/  IADD3 R98, P1, PT, R98, R107, RZ ;  /* 0x0000006b62627210 */ /* 0x000fe40007f3e0ff */
[----:B------:R-:W-:Y:S03]  /*75b0*/  IADD3 R18, P0, PT, R18, R109, RZ ;  /* 0x0000006d12127210 */ /* 0x000fe60007f1e0ff */
[----:B------:R-:W-:Y:S02]  /*75c0*/  IMAD.X R99, R99, 0x1, R100, P1 ;  /* 0x0000000163637824 */ /* 0x000fe400008e0664 */
[----:B------:R-:W-:Y:S04]  /*75d0*/  IMAD.X R17, R17, 0x1, R106, P0 ;  /* 0x0000000111117824 */ /* 0x000fe800000e066a */
[----:B------:R-:W-:Y:S05]  /*75e0*/  @P2 BRA `(.L_x_5910) ;  /* 0xffffffac00542947 */ /* 0x000fea000383ffff */
.L_x_5888:
        /* <DEDUP_REMOVED lines=44> */
.L_x_5914:
[----:B------:R-:W-:Y:S05]  /*78b0*/  BSYNC.RECONVERGENT B0 ;  /* 0x0000000000007941 */ /* 0x000fea0003800200 */
.L_x_5913:
        /* <DEDUP_REMOVED lines=10> */
.L_x_5912:
        /* <DEDUP_REMOVED lines=74> */
.L_x_5920:
[----:B------:R-:W-:Y:S05]  /*7e00*/  BSYNC.RECONVERGENT B0 ;  /* 0x0000000000007941 */ /* 0x000fea0003800200 */
.L_x_5919:
        /* <DEDUP_REMOVED lines=44> */
.L_x_5922:
[----:B------:R-:W-:Y:S05]  /*80d0*/  BSYNC.RECONVERGENT B0 ;  /* 0x0000000000007941 */ /* 0x000fea0003800200 */
.L_x_5921:
[----:B------:R3:W-:Y:S02]  /*80e0*/  STS.128 [R161+0x2000], R8 ;  /* 0x00200008a1007388 */ /* 0x0007e40000000c00 */
.L_x_5918:
[----:B------:R-:W-:Y:S05]  /*80f0*/  BSYNC.RECONVERGENT B1 ;  /* 0x0000000000017941 */ /* 0x000fea0003800200 */
.L_x_5917:
        /* <DEDUP_REMOVED lines=59> */
.L_x_5926:
[----:B------:R-:W-:Y:S05]  /*84b0*/  BSYNC.RECONVERGENT B0 ;  /* 0x0000000000007941 */ /* 0x000fea0003800200 */
.L_x_5925:
        /* <DEDUP_REMOVED lines=54> */
.L_x_5928:
[----:B------:R-:W-:Y:S05]  /*8820*/  BSYNC.RECONVERGENT B0 ;  /* 0x0000000000007941 */ /* 0x000fea0003800200 */
.L_x_5927:
[----:B------:R4:W-:Y:S02]  /*8830*/  STS.128 [R161+0x2800], R8 ;  /* 0x00280008a1007388 */ /* 0x0009e40000000c00 */
.L_x_5924:
[----:B------:R-:W-:Y:S05]  /*8840*/  BSYNC.RECONVERGENT B1 ;  /* 0x0000000000017941 */ /* 0x000fea0003800200 */
.L_x_5923:
        /* <DEDUP_REMOVED lines=60> */
.L_x_5932:
[----:B------:R-:W-:Y:S05]  /*8c10*/  BSYNC.RECONVERGENT B0 ;  /* 0x0000000000007941 */ /* 0x000fea0003800200 */
.L_x_5931:
        /* <DEDUP_REMOVED lines=54> */
.L_x_5934:
[----:B------:R-:W-:Y:S05]  /*8f80*/  BSYNC.RECONVERGENT B0 ;  /* 0x0000000000007941 */ /* 0x000fea0003800200 */
.L_x_5933:
[----:B------:R4:W-:Y:S02]  /*8f90*/  STS.128 [R161+0x3000], R8 ;  /* 0x00300008a1007388 */ /* 0x0009e40000000c00 */
.L_x_5930:
[----:B------:R-:W-:Y:S05]  /*8fa0*/  BSYNC.RECONVERGENT B1 ;  /* 0x0000000000017941 */ /* 0x000fea0003800200 */
.L_x_5929:
        /* <DEDUP_REMOVED lines=62> */
.L_x_5936:
[----:B------:R-:W-:Y:S05]  /*9390*/  BSYNC.RECONVERGENT B0 ;  /* 0x0000000000007941 */ /* 0x000fea0003800200 */
.L_x_5935:
        /* <DEDUP_REMOVED lines=54> */
.L_x_5938:
[----:B------:R-:W-:Y:S05]  /*9700*/  BSYNC.RECONVERGENT B0 ;  /* 0x0000000000007941 */ /* 0x000fea0003800200 */
.L_x_5937:
[----:B------:R3:W-:Y:S01]  /*9710*/  STS.128 [R161+0x3800], R8 ;  /* 0x00380008a1007388 */ /* 0x0007e20000000c00 */
[----:B------:R-:W-:Y:S05]  /*9720*/  BRA `(.L_x_5915) ;  /* 0x0000002c00407947 */ /* 0x000fea0003800000 */
.L_x_5916:
        /* <DEDUP_REMOVED lines=92> */
.L_x_5942:
[----:B------:R-:W-:Y:S05]  /*9cf0*/  BSYNC.RECONVERGENT B0 ;  /* 0x0000000000007941 */ /* 0x000fea0003800200 */
.L_x_5941:
        /* <DEDUP_REMOVED lines=84> */
.L_x_5944:
[----:B------:R-:W-:Y:S05]  /*a240*/  BSYNC.RECONVERGENT B0 ;  /* 0x0000000000007941 */ /* 0x000fea0003800200 */
.L_x_5943:
[----:B------:R3:W-:Y:S02]  /*a250*/  STS.128 [R161+0x2000], R4 ;  /* 0x00200004a1007388 */ /* 0x0007e40000000c00 */
.L_x_5940:
[----:B------:R-:W-:Y:S05]  /*a260*/  BSYNC.RECONVERGENT B1 ;  /* 0x0000000000017941 */ /* 0x000fea0003800200 */
.L_x_5939:
        /* <DEDUP_REMOVED lines=91> */
.L_x_5948:
[----:B------:R-:W-:Y:S05]  /*a820*/  BSYNC.RECONVERGENT B0 ;  /* 0x0000000000007941 */ /* 0x000fea0003800200 */
.L_x_5947:
        /* <DEDUP_REMOVED lines=85> */
.L_x_5950:
[----:B------:R-:W-:Y:S05]  /*ad80*/  BSYNC.RECONVERGENT B0 ;  /* 0x0000000000007941 */ /* 0x000fea0003800200 */
.L_x_5949:
[----:B------:R4:W-:Y:S02]  /*ad90*/  STS.128 [R161+0x2800], R4 ;  /* 0x00280004a1007388 */ /* 0x0009e40000000c00 */
.L_x_5946:
[----:B------:R-:W-:Y:S05]  /*ada0*/  BSYNC.RECONVERGENT B1 ;  /* 0x0000000000017941 */ /* 0x000fea0003800200 */
.L_x_5945:
        /* <DEDUP_REMOVED lines=92> */
.L_x_5954:
[----:B------:R-:W-:Y:S05]  /*b370*/  BSYNC.RECONVERGENT B0 ;  /* 0x0000000000007941 */ /* 0x000fea0003800200 */
.L_x_5953:
        /* <DEDUP_REMOVED lines=85> */
.L_x_5956:
[----:B------:R-:W-:Y:S05]  /*b8d0*/  BSYNC.RECONVERGENT B0 ;  /* 0x0000000000007941 */ /* 0x000fea0003800200 */
.L_x_5955:
[----:B------:R4:W-:Y:S02]  /*b8e0*/  STS.128 [R161+0x3000], R4 ;  /* 0x00300004a1007388 */ /* 0x0009e40000000c00 */
.L_x_5952:
[----:B------:R-:W-:Y:S05]  /*b8f0*/  BSYNC.RECONVERGENT B1 ;  /* 0x0000000000017941 */ /* 0x000fea0003800200 */
.L_x_5951:
        /* <DEDUP_REMOVED lines=91> */
.L_x_5958:
[----:B------:R-:W-:Y:S05]  /*beb0*/  BSYNC.RECONVERGENT B0 ;  /* 0x0000000000007941 */ /* 0x000fea0003800200 */
.L_x_5957:
        /* <DEDUP_REMOVED lines=85> */
.L_x_5960:
[----:B------:R-:W-:Y:S05]  /*c410*/  BSYNC.RECONVERGENT B0 ;  /* 0x0000000000007941 */ /* 0x000fea0003800200 */
.L_x_5959:
[----:B------:R1:W-:Y:S02]  /*c420*/  STS.128 [R161+0x3800], R4 ;  /* 0x00380004a1007388 */ /* 0x0003e40000000c00 */
.L_x_5915:
[----:B------:R-:W-:Y:S05]  /*c430*/  BSYNC.RECONVERGENT B2 ;  /* 0x0000000000027941 */ /* 0x000fea0003800200 */
.L_x_5911:
[----:B-1-34-:R-:W-:Y:S01]  /*c440*/  IADD3 R7, PT, PT, -R57, R76, RZ ;  /* 0x0000004c39077210 */ /* 0x01afe20007ffe1ff */
[----:B------:R-:W-:Y:S01]  /*c450*/  IMAD.SHL.U32 R6, R151, 0x40, RZ ;  /* 0x0000004097067824 */ /* 0x000fe200078e00ff */
[----:B------:R-:W1:Y:S01]  /*c460*/  LDCU UR14, c[0x0][0x50c] ;  /* 0x0000a180ff0e77ac */ /* 0x000e620008000800 */
[----:B------:R-:W-:Y:S02]  /*c470*/  LOP3.LUT R75, R75, 0x1f0, RZ, 0xc0, !PT ;  /* 0x000001f04b4b7812 */ /* 0x000fe400078ec0ff */
[-C--:B------:R-:W-:Y:S01]  /*c480*/  ISETP.GE.AND P5, PT, R158, R7.reuse, PT ;  /* 0x000000079e00720c */ /* 0x080fe20003fa6270 */
[----:B------:R-:W3:Y:S01]  /*c490*/  LDCU UR4, c[0x0][0x508] ;  /* 0x0000a100ff0477ac */ /* 0x000ee20008000800 */
        /* <DEDUP_REMOVED lines=10> */
[----:B------:R-:W4:Y:S01]  /*c540*/  @!P2 LDC.64 R2, c[0x0][0x3b8] ;  /* 0x0000ee00ff02ab82 */ /* 0x000f220000000a00 */
        /* <DEDUP_REMOVED lines=10> */
[----:B----4-:R-:W-:Y:S02]  /*c5f0*/  @!P2 IMAD.WIDE.U32 R4, R2, 0x60, R146 ;  /* 0x000000600204a825 */ /* 0x010fe400078e0092 */
[----:B------:R-:W-:Y:S02]  /*c600*/  @!P5 LDGSTS.E.BYPASS.LTC128B.128 [R161+0x5000], desc[UR6][R12.64] ;  /* 0x050000000ca1dfae */ /* 0x000fe4000b981a06 */
[----:B------:R-:W-:Y:S01]  /*c610*/  @!P2 IMAD R3, R3, 0x60, RZ ;  /* 0x000000600303a824 */ /* 0x000fe200078e02ff */
[----:B------:R-:W-:Y:S01]  /*c620*/  @!P2 MOV R14, R4 ;  /* 0x00000004000ea202 */ /* 0x000fe20000000f00 */
[----:B------:R2:W-:Y:S01]  /*c630*/  @!P5 LDGSTS.E.BYPASS.LTC128B.128 [R161+0x7000], desc[UR6][R12.64+0x80] ;  /* 0x070000800ca1dfae */ /* 0x0005e2000b981a06 */
[----:B------:R-:W-:Y:S01]  /*c640*/  LOP3.LUT R4, R6, 0x200, RZ, 0xc0, !PT ;  /* 0x0000020006047812 */ /* 0x000fe200078ec0ff */
[----:B------:R-:W-:Y:S01]  /*c650*/  @!P2 IMAD.IADD R15, R3, 0x1, R5 ;  /* 0x00000001030fa824 */ /* 0x000fe200078e0205 */
[----:B------:R-:W-:-:S02]  /*c660*/  LOP3.LUT R3, R80, 0x8, R151, 0x78, !PT ;  /* 0x0000000850037812 */ /* 0x000fc400078e7897 */
[----:B------:R-:W-:Y:S02]  /*c670*/  SHF.L.U32 R5, R151, 0x5, RZ ;  /* 0x0000000597057819 */ /* 0x000fe400000006ff */
[----:B------:R-:W-:Y:S01]  /*c680*/  @!P2 LDGSTS.E.BYPASS.LTC128B.128 [R161+0x5800], desc[UR6][R14.64] ;  /* 0x058000000ea1afae */ /* 0x000fe2000b981a06 */
[----:B---3--:R-:W3:Y:S01]  /*c690*/  @!P0 LDC.64 R8, c[0x0][0x3c0] ;  /* 0x0000f000ff088b82 */ /* 0x008ee20000000a00 */
[----:B------:R-:W-:Y:S01]  /*c6a0*/  IMAD R144, R3, 0x2, R144 ;  /* 0x0000000203907824 */ /* 0x000fe200078e0290 */
[----:B------:R-:W-:Y:S01]  /*c6b0*/  LOP3.LUT R0, R4, 0x7c00, R5, 0xf8, !PT ;  /* 0x00007c0004007812 */ /* 0x000fe200078ef805 */
[----:B------:R-:W-:Y:S01]  /*c6c0*/  @!P2 LDGSTS.E.BYPASS.LTC128B.128 [R161+0x7800], desc[UR6][R14.64+0x80] ;  /* 0x078000800ea1afae */ /* 0x000fe2000b981a06 */
[----:B------:R-:W-:Y:S02]  /*c6d0*/  @!P1 LEA R2, P2, R77, R148, 0x1 ;  /* 0x000000944d029211 */ /* 0x000fe400078408ff */
[----:B------:R-:W-:Y:S01]  /*c6e0*/  IADD3 R145, PT, PT, R79, R0, RZ ;  /* 0x000000004f917210 */ /* 0x000fe20007ffe0ff */
[----:B------:R-:W0:Y:S01]  /*c6f0*/  LDGDEPBAR ;  /* 0x00000000000079af */ /* 0x000e220000000000 */
[----:B------:R-:W-:-:S02]  /*c700*/  @!P1 LEA.HI.X R3, R77, R149, R78, 0x1, P2 ;  /* 0x000000954d039211 */ /* 0x000fc400010f0c4e */
[----:B------:R-:W-:Y:S02]  /*c710*/  LEA R145, R145, UR5, 0x1 ;  /* 0x0000000591917c11 */ /* 0x000fe4000f8e08ff */
[----:B------:R-:W-:Y:S02]  /*c720*/  MOV R5, 0x20 ;  /* 0x0000002000057802 */ /* 0x000fe40000000f00 */
[----:B------:R-:W-:Y:S02]  /*c730*/  MOV R0, 0x40 ;  /* 0x0000004000007802 */ /* 0x000fe40000000f00 */
        /* <DEDUP_REMOVED lines=32> */
[----:B------:R-:W-:-:S03]  /*c940*/  IADD3 R142, PT, PT, R145, R0, RZ ;  /* 0x00000000918e7210 */ /* 0x000fc60007ffe0ff */
[----:B------:R3:W-:Y:S01]  /*c950*/  @!P4 LDGSTS.E.BYPASS.LTC128B.128 [R161+0xb000], desc[UR6][R12.64+0x80] ;  /* 0x0b0000800ca1cfae */ /* 0x0007e2000b981a06 */
[----:B------:R-:W-:-:S03]  /*c960*/  IADD3 R141, PT, PT, R5, R142, RZ ;  /* 0x0000008e058d7210 */ /* 0x000fc60007ffe0ff */
        /* <DEDUP_REMOVED lines=11> */
[----:B------:R-:W-:Y:S02]  /*ca20*/  LDSM.16.M88.4 R44, [R145] ;  /* 0x00000000912c783b */ /* 0x000fe40000000200 */
[----:B------:R-:W-:Y:S02]  /*ca30*/  IADD3 R137, PT, PT, R5, R138, RZ ;  /* 0x0000008a05897210 */ /* 0x000fe40007ffe0ff */
[----:B------:R-:W4:Y:S01]  /*ca40*/  LDSM.16.M88.4 R32, [R144+UR5+0x4000] ;  /* 0x004000059020783b */ /* 0x000f220008000200 */
[----:B------:R-:W-:-:S03]  /*ca50*/  LOP3.LUT R2, R2, 0x7, RZ, 0xc0, !PT ;  /* 0x0000000702027812 */ /* 0x000fc600078ec0ff */
[----:B------:R-:W1:Y:S04]  /*ca60*/  LDSM.16.M88.4 R64, [R144+UR5+0x4800] ;  /* 0x004800059040783b */ /* 0x000e680008000200 */
[----:B------:R-:W1:Y:S04]  /*ca70*/  LDSM.16.M88.4 R52, [R144+UR5+0x5000] ;  /* 0x005000059034783b */ /* 0x000e680008000200 */
[----:B---3--:R-:W3:Y:S04]  /*ca80*/  LDSM.16.M88.4 R12, [R144+UR5+0x5800] ;  /* 0x00580005900c783b */ /* 0x008ee80008000200 */
[----:B------:R-:W-:Y:S04]  /*ca90*/  LDSM.16.M88.4 R36, [R139+0x4000] ;  /* 0x004000008b24783b */ /* 0x000fe80000000200 */
[----:B--2---:R-:W2:Y:S04]  /*caa0*/  LDSM.16.M88.4 R8, [R143] ;  /* 0x000000008f08783b */ /* 0x004ea80000000200 */
[----:B------:R-:W2:Y:S04]  /*cab0*/  LDSM.16.M88.4 R40, [R139+0x5000] ;  /* 0x005000008b28783b */ /* 0x000ea80000000200 */
        /* <DEDUP_REMOVED lines=13> */
[C---:B---3--:R-:W-:Y:S08]  /*cb90*/  HMMA.16816.F32.BF16 R48, R44.reuse, R12, RZ ;  /* 0x0000000c2c30723c */ /* 0x048ff000000418ff */
        /* <DEDUP_REMOVED lines=58> */
[----:B------:R-:W-:Y:S01]  /*cf40*/  FMUL.FTZ R56, R18, UR14 ;  /* 0x0000000e12387c20 */ /* 0x000fe20008410000 */
[----:B-----5:R-:W-:-:S02]  /*cf50*/  FMUL.FTZ R58, R19, UR14 ;  /* 0x0000000e133a7c20 */ /* 0x020fc40008410000 */
[----:B------:R-:W-:Y:S01]  /*cf60*/  HMMA.16816.F32.BF16 R88, R40, R36, R28 ;  /* 0x000000242858723c */ /* 0x000fe2000004181c */
[----:B------:R-:W3:Y:S01]  /*cf70*/  LDSM.16.M88.4 R16, [R138+0x7000] ;  /* 0x007000008a10783b */ /* 0x000ee20000000200 */
[----:B------:R-:W4:Y:S03]  /*cf80*/  MUFU.TANH R3, R3 ;  /* 0x0000000300037308 */ /* 0x000f260000002400 */
        /* <DEDUP_REMOVED lines=17> */
[----:B------:R-:W-:Y:S01]  /*d0a0*/  HMMA.16816.F32.BF16 R52, R24, R18, R52 ;  /* 0x000000121834723c */ /* 0x000fe20000041834 */
[----:B------:R-:W3:Y:S07]  /*d0b0*/  LDSM.16.M88.4 R16, [R137+0x7800] ;  /* 0x007800008910783b */ /* 0x000eee0000000200 */
[C---:B----4-:R-:W-:Y:S08]  /*d0c0*/  HMMA.16816.F32.BF16 R48, R40.reuse, R36, R48 ;  /* 0x000000242830723c */ /* 0x050ff00000041830 */
[----:B------:R-:W-:Y:S08]  /*d0d0*/  HMMA.16816.F32.BF16 R44, R40, R38, R44 ;  /* 0x00000026282c723c */ /* 0x000ff0000004182c */
[C---:B------:R-:W-:Y:S08]  /*d0e0*/  HMMA.16816.F32.BF16 R88, R24.reuse, R60, R88 ;  /* 0x0000003c1858723c */ /* 0x040ff00000041858 */
[----:B------:R-:W-:Y:S01]  /*d0f0*/  HMMA.16816.F32.BF16 R64, R24, R62, R64 ;  /* 0x0000003e1840723c */ /* 0x000fe20000041840 */
[----:B------:R-:W4:Y:S01]  /*d100*/  LDSM.16.M88.4 R60, [R137+0x7000] ;  /* 0x00700000893c783b */ /* 0x000f220000000200 */
[----:B------:R-:W-:-:S06]  /*d110*/  DEPBAR.LE SB0, 0x0 ;  /* 0x000080000000791a */ /* 0x000fcc0000000000 */
[----:B-1----:R-:W-:Y:S01]  /*d120*/  HMMA.16816.F32.BF16 R48, R24, R8, R48 ;  /* 0x000000081830723c */ /* 0x002fe20000041830 */
[----:B------:R-:W-:-:S07]  /*d130*/  IADD3 R8, PT, PT, R75, 0x1, R152 ;  /* 0x000000014b087810 */ /* 0x000fce0007ffe098 */
[----:B------:R-:W-:Y:S01]  /*d140*/  HMMA.16816.F32.BF16 R44, R24, R10, R44 ;  /* 0x0000000a182c723c */ /* 0x000fe2000004182c */
[----:B------:R-:W-:Y:S02]  /*d150*/  IADD3 R11, PT, PT, -R155, R8, R2 ;  /* 0x000000089b0b7210 */ /* 0x000fe40007ffe102 */
[----:B------:R-:W-:Y:S02]  /*d160*/  P2R R8, PR, RZ, 0x40 ;  /* 0x00000040ff087803 */ /* 0x000fe40000000000 */
[----:B------:R-:W-:-:S03]  /*d170*/  IADD3 R11, PT, PT, R11, UR4, R76 ;  /* 0x000000040b0b7c10 */ /* 0x000fc6000fffe04c */
[C---:B------:R-:W-:Y:S01]  /*d180*/  HMMA.16816.F32.BF16 R88, R12.reuse, R28, R88 ;  /* 0x0000001c0c58723c */ /* 0x040fe20000041858 */
[----:B------:R-:W-:Y:S01]  /*d190*/  FMUL.FTZ R28, R34, UR14 ;  /* 0x0000000e221c7c20 */ /* 0x000fe20008410000 */
[----:B------:R-:W-:Y:S01]  /*d1a0*/  FMUL.FTZ R29, R35, UR14 ;  /* 0x0000000e231d7c20 */ /* 0x000fe20008410000 */
[C---:B------:R-:W-:Y:S02]  /*d1b0*/  VIMNMX R2, PT, PT, R11.reuse, R76, PT ;  /* 0x0000004c0b027248 */ /* 0x040fe40003fe0100 */
[----:B------:R-:W-:Y:S02]  /*d1c0*/  VIADDMNMX R102, R11, 0x8, R76, PT ;  /* 0x000000080b667846 */ /* 0x000fe4000380014c */
[----:B------:R-:W1:Y:S01]  /*d1d0*/  MUFU.TANH R28, R28 ;  /* 0x0000001c001c7308 */ /* 0x000e620000002400 */
[C---:B------:R-:W-:Y:S07]  /*d1e0*/  HMMA.16816.F32.BF16 R64, R12.reuse, R30, R64 ;  /* 0x0000001e0c40723c */ /* 0x040fee0000041840 */
[----:B------:R-:W1:Y:S01]  /*d1f0*/  MUFU.TANH R29, R29 ;  /* 0x0000001d001d7308 */ /* 0x000e620000002400 */
[----:B---3--:R-:W-:Y:S03]  /*d200*/  HMMA.16816.F32.BF16 R48, R12, R16, R48 ;  /* 0x000000100c30723c */ /* 0x008fe60000041830 */
[----:B------:R-:W-:Y:S01]  /*d210*/  FMUL.FTZ R32, R88, UR14 ;  /* 0x0000000e58207c20 */ /* 0x000fe20008410000 */
[----:B------:R-:W-:Y:S01]  /*d220*/  FMUL.FTZ R30, R89, UR14 ;  /* 0x0000000e591e7c20 */ /* 0x000fe20008410000 */
[----:B------:R-:W-:Y:S01]  /*d230*/  FMUL.FTZ R33, R90, UR14 ;  /* 0x0000000e5a217c20 */ /* 0x000fe20008410000 */
[----:B------:R-:W-:-:S02]  /*d240*/  FMUL.FTZ R31, R91, UR14 ;  /* 0x0000000e5b1f7c20 */ /* 0x000fc40008410000 */
[C---:B------:R-:W-:Y:S01]  /*d250*/  HMMA.16816.F32.BF16 R44, R12.reuse, R18, R44 ;  /* 0x000000120c2c723c */ /* 0x040fe2000004182c */
[----:B------:R-:W3:Y:S02]  /*d260*/  MUFU.TANH R32, R32 ;  /* 0x0000002000207308 */ /* 0x000ee40000002400 */
[----:B------:R-:W-:Y:S01]  /*d270*/  FMUL.FTZ R34, R64, UR14 ;  /* 0x0000000e40227c20 */ /* 0x000fe20008410000 */
[----:B------:R-:W-:Y:S01]  /*d280*/  FMUL.FTZ R35, R65, UR14 ;  /* 0x0000000e41237c20 */ /* 0x000fe20008410000 */
[----:B------:R-:W-:Y:S01]  /*d290*/  FMUL.FTZ R22, R66, UR14 ;  /* 0x0000000e42167c20 */ /* 0x000fe20008410000 */
[----:B------:R-:W-:Y:S02]  /*d2a0*/  FMUL.FTZ R9, R67, UR14 ;  /* 0x0000000e43097c20 */ /* 0x000fe40008410000 */
[----:B----4-:R-:W-:Y:S01]  /*d2b0*/  HMMA.16816.F32.BF16 R84, R12, R60, R84 ;  /* 0x0000003c0c54723c */ /* 0x010fe20000041854 */
[----:B------:R-:W4:Y:S02]  /*d2c0*/  MUFU.TANH R30, R30 ;  /* 0x0000001e001e7308 */ /* 0x000f240000002400 */
        /* <DEDUP_REMOVED lines=53> */
.L_x_5962:
[----:B------:R-:W2:Y:S01]  /*d620*/  LDC R12, c[0x0][0x4f0] ;  /* 0x00013c00ff0c7b82 */ /* 0x000ea20000000800 */
[----:B------:R-:W-:Y:S01]  /*d630*/  IADD3 R17, PT, PT, R72, -0x80, RZ ;  /* 0xffffff8048117810 */ /* 0x000fe20007ffe0ff */
[----:B------:R-:W3:Y:S01]  /*d640*/  LDCU.64 UR10, c[0x0][0x3b8] ;  /* 0x00007700ff0a77ac */ /* 0x000ee20008000a00 */
[----:B------:R-:W-:Y:S02]  /*d650*/  IABS R14, R57 ;  /* 0x00000039000e7213 */ /* 0x000fe40000000000 */
[----:B------:R-:W-:Y:S01]  /*d660*/  IABS R13, R17 ;  /* 0x00000011000d7213 */ /* 0x000fe20000000000 */
[----:B------:R-:W4:Y:S01]  /*d670*/  LDCU.64 UR8, c[0x0][0x3a0] ;  /* 0x00007400ff0877ac */ /* 0x000f220008000a00 */
        /* <DEDUP_REMOVED lines=41> */
[----:B---3--:R-:W-:Y:S01]  /*d910*/  IMAD.WIDE.U32 R14, R12, UR10, RZ ;  /* 0x0000000a0c0e7c25 */ /* 0x008fe2000f8e00ff */
[----:B------:R-:W-:-:S05]  /*d920*/  SHF.R.S32.HI R11, RZ, 0x1f, R12 ;  /* 0x0000001fff0b7819 */ /* 0x000fca000001140c */
[----:B------:R-:W-:-:S04]  /*d930*/  IMAD R11, R11, UR10, RZ ;  /* 0x0000000a0b0b7c24 */ /* 0x000fc8000f8e02ff */
[----:B------:R-:W-:-:S04]  /*d940*/  IMAD R11, R12, UR11, R11 ;  /* 0x0000000b0c0b7c24 */ /* 0x000fc8000f8e020b */
[----:B------:R-:W-:Y:S01]  /*d950*/  IMAD.IADD R15, R15, 0x1, R11 ;  /* 0x000000010f0f7824 */ /* 0x000fe200078e020b */
[----:B--2---:R-:W-:-:S04]  /*d960*/  IADD3 R10, PT, PT, R13, -R10, RZ ;  /* 0x8000000a0d0a7210 */ /* 0x004fc80007ffe0ff */
[----:B------:R-:W-:Y:S01]  /*d970*/  SHF.R.S32.HI R12, RZ, 0x1f, R10 ;  /* 0x0000001fff0c7819 */ /* 0x000fe2000001140a */
[----:B----4-:R-:W-:-:S04]  /*d980*/  IMAD.WIDE.U32 R14, R10, UR8, R14 ;  /* 0x000000080a0e7c25 */ /* 0x010fc8000f8e000e */
[----:B------:R-:W-:Y:S01]  /*d990*/  IMAD R11, R12, UR8, RZ ;  /* 0x000000080c0b7c24 */ /* 0x000fe2000f8e02ff */
[----:B------:R-:W-:-:S03]  /*d9a0*/  LEA R146, P0, R14, R146, 0x1 ;  /* 0x000000920e927211 */ /* 0x000fc600078008ff */
[----:B------:R-:W-:-:S05]  /*d9b0*/  IMAD R11, R10, UR9, R11 ;  /* 0x000000090a0b7c24 */ /* 0x000fca000f8e020b */
[----:B------:R-:W-:-:S04]  /*d9c0*/  IADD3 R11, PT, PT, R15, R11, RZ ;  /* 0x0000000b0f0b7210 */ /* 0x000fc80007ffe0ff */
[----:B------:R-:W-:-:S07]  /*d9d0*/  LEA.HI.X R147, R14, R147, R11, 0x1, P0 ;  /* 0x000000930e937211 */ /* 0x000fce00000f0c0b */
.L_x_5963:
[----:B------:R-:W2:Y:S01]  /*d9e0*/  LDCU UR4, c[0x0][0x3bc] ;  /* 0x00007780ff0477ac */ /* 0x000ea20008000800 */
        /* <DEDUP_REMOVED lines=11> */
[----:B--2---:R-:W-:-:S06]  /*daa0*/  USHF.L.U64.HI UR4, UR10, 0x5, UR4 ;  /* 0x000000050a047899 */ /* 0x004fcc0008010204 */
        /* <DEDUP_REMOVED lines=8> */
.L_x_5961:
[----:B---3--:R-:W-:Y:S01]  /*db30*/  IMAD.SHL.U32 R10, R151, 0x2, RZ ;  /* 0x00000002970a7824 */ /* 0x008fe200078e00ff */
[----:B------:R-:W2:Y:S01]  /*db40*/  LDCU UR4, c[0x0][0x45c] ;  /* 0x00008b80ff0477ac */ /* 0x000ea20008000800 */
[----:B------:R-:W-:-:S03]  /*db50*/  IMAD.MOV.U32 R162, RZ, RZ, -0x1 ;  /* 0xffffffffffa27424 */ /* 0x000fc600078e00ff */
[----:B------:R-:W-:-:S05]  /*db60*/  LOP3.LUT R10, R10, 0x6, RZ, 0xc0, !PT ;  /* 0x000000060a0a7812 */ /* 0x000fca00078ec0ff */
[----:B------:R-:W-:-:S04]  /*db70*/  IMAD R43, R101, 0x40, R10 ;  /* 0x00000040652b7824 */ /* 0x000fc800078e020a */
[C---:B------:R-:W-:Y:S02]  /*db80*/  VIADD R11, R43.reuse, 0xffffffc0 ;  /* 0xffffffc02b0b7836 */ /* 0x040fe40000000000 */
[C---:B------:R-:W-:Y:S02]  /*db90*/  VIADD R13, R43.reuse, 0xffffffc1 ;  /* 0xffffffc12b0d7836 */ /* 0x040fe40000000000 */
[----:B-1----:R-:W-:Y:S01]  /*dba0*/  VIADD R53, R43, 0xffffffe1 ;  /* 0xffffffe12b357836 */ /* 0x002fe20000000000 */
        /* <DEDUP_REMOVED lines=15> */
[----:B------:R-:W-:Y:S01]  /*dca0*/  VIADD R7, R43, 0xffffffd9 ;  /* 0xffffffd92b077836 */ /* 0x000fe20000000000 */
        /* <DEDUP_REMOVED lines=8> */
[----:B------:R-:W-:-:S02]  /*dd30*/  ISETP.GE.AND P0, PT, R11, R102, PT ;  /* 0x000000660b00720c */ /* 0x000fc40003f06270 */
[----:B------:R-:W-:Y:S02]  /*dd40*/  FSEL R21, R21, -INF , !P4 ;  /* 0xff80000015157808 */ /* 0x000fe40006000000 */
[----:B------:R-:W-:Y:S01]  /*dd50*/  ISETP.GE.AND P4, PT, R11, R2, PT ;  /* 0x000000020b00720c */ /* 0x000fe20003f86270 */
[----:B------:R-:W-:Y:S01]  /*dd60*/  VIADD R11, R43, 0xffffffe0 ;  /* 0xffffffe02b0b7836 */ /* 0x000fe20000000000 */
[----:B------:R-:W-:Y:S02]  /*dd70*/  P2R R10, PR, RZ, 0x1 ;  /* 0x00000001ff0a7803 */ /* 0x000fe40000000000 */
[----:B------:R-:W-:Y:S02]  /*dd80*/  FSEL R41, R20, -INF , !P5 ;  /* 0xff80000014297808 */ /* 0x000fe40006800000 */
[----:B------:R-:W-:Y:S02]  /*dd90*/  FSEL R33, R33, -INF , !P2 ;  /* 0xff80000021217808 */ /* 0x000fe40005000000 */
[----:B------:R-:W-:-:S02]  /*dda0*/  FSEL R23, R58, -INF , !P3 ;  /* 0xff8000003a177808 */ /* 0x000fc40005800000 */
[----:B------:R-:W-:Y:S02]  /*ddb0*/  ISETP.NE.AND P2, PT, R10, RZ, PT ;  /* 0x000000ff0a00720c */ /* 0x000fe40003f45270 */
[-C--:B------:R-:W-:Y:S02]  /*ddc0*/  ISETP.GE.AND P3, PT, R13, R2.reuse, PT ;  /* 0x000000020d00720c */ /* 0x080fe40003f66270 */
[----:B------:R-:W-:Y:S02]  /*ddd0*/  FSEL R17, R32, -INF , !P1 ;  /* 0xff80000020117808 */ /* 0x000fe40004800000 */
[-C--:B------:R-:W-:Y:S02]  /*dde0*/  ISETP.GE.AND P0, PT, R7, R2.reuse, PT ;  /* 0x000000020700720c */ /* 0x080fe40003f06270 */
[----:B------:R-:W-:Y:S02]  /*ddf0*/  FMNMX3.FTZ R10, R3, R39, R41, !PT ;  /* 0x00000027030a7276 */ /* 0x000fe40007810029 */
[----:B------:R-:W-:-:S02]  /*de00*/  ISETP.GE.AND P1, PT, R11, R2, PT ;  /* 0x000000020b00720c */ /* 0x000fc40003f26270 */
[----:B------:R-:W-:Y:S02]  /*de10*/  FSEL R19, R28, -INF , !P6 ;  /* 0xff8000001c137808 */ /* 0x000fe40007000000 */
[-C--:B------:R-:W-:Y:S02]  /*de20*/  ISETP.GE.AND P5, PT, R7, R102.reuse, PT ;  /* 0x000000660700720c */ /* 0x080fe40003fa6270 */
[-C--:B------:R-:W-:Y:S02]  /*de30*/  ISETP.GE.AND P6, PT, R13, R102.reuse, PT ;  /* 0x000000660d00720c */ /* 0x080fe40003fc6270 */
[----:B------:R-:W-:Y:S02]  /*de40*/  FSEL R7, R34, -INF , !P4 ;  /* 0xff80000022077808 */ /* 0x000fe40006000000 */
[----:B------:R-:W-:Y:S02]  /*de50*/  FSEL R15, R30, -INF , !P3 ;  /* 0xff8000001e0f7808 */ /* 0x000fe40005800000 */
[----:B------:R-:W-:Y:S01]  /*de60*/  ISETP.GE.AND P4, PT, R11, R102, PT ;  /* 0x000000660b00720c */ /* 0x000fe20003f86270 */
[----:B------:R-:W-:Y:S01]  /*de70*/  VIADD R11, R43, 0xffffffe9 ;  /* 0xffffffe92b0b7836 */ /* 0x000fe20000000000 */
[----:B------:R-:W-:Y:S01]  /*de80*/  FSEL R13, R35, -INF , !P0 ;  /* 0xff800000230d7808 */ /* 0x000fe20004000000 */
[----:B------:R-:W-:Y:S01]  /*de90*/  VIADD R43, R43, 0xfffffff9 ;  /* 0xfffffff92b2b7836 */ /* 0x000fe20000000000 */
[----:B------:R-:W-:-:S02]  /*dea0*/  FMNMX3.FTZ R10, R10, R21, R17, !PT ;  /* 0x000000150a0a7276 */ /* 0x000fc40007810011 */
        /* <DEDUP_REMOVED lines=12> */
[-C--:B------:R-:W-:Y:S02]  /*df70*/  ISETP.GE.AND P1, PT, R45, R2.reuse, PT ;  /* 0x000000022d00720c */ /* 0x080fe40003f26270 */
[----:B------:R-:W-:Y:S02]  /*df80*/  FMNMX3.FTZ R10, R10, R113, R135, !PT ;  /* 0x000000710a0a7276 */ /* 0x000fe40007810087 */
[----:B------:R-:W-:Y:S02]  /*df90*/  FSEL R127, R127, -INF , !P0 ;  /* 0xff8000007f7f7808 */ /* 0x000fe40004000000 */
[----:B------:R-:W-:Y:S02]  /*dfa0*/  ISETP.GE.AND P0, PT, R43, R2, PT ;  /* 0x000000022b00720c */ /* 0x000fe40003f06270 */
[----:B------:R-:W-:Y:S02]  /*dfb0*/  FSEL R125, R125, -INF , !P1 ;  /* 0xff8000007d7d7808 */ /* 0x000fe40004800000 */
[----:B------:R-:W-:-:S02]  /*dfc0*/  FMNMX3.FTZ R10, R10, R115, R129, !PT ;  /* 0x000000730a0a7276 */ /* 0x000fc40007810081 */
[----:B------:R-:W-:Y:S02]  /*dfd0*/  FSEL R123, R123, -INF , !P0 ;  /* 0xff8000007b7b7808 */ /* 0x000fe40004000000 */
[----:B------:R-:W-:Y:S02]  /*dfe0*/  FMNMX3.FTZ R10, R10, R127, R125, !PT ;  /* 0x0000007f0a0a7276 */ /* 0x000fe4000781007d */
[----:B------:R-:W-:Y:S02]  /*dff0*/  FMNMX3.FTZ R12, R37, R23, R19, !PT ;  /* 0x00000017250c7276 */ /* 0x000fe40007810013 */
[----:B------:R-:W-:Y:S02]  /*e000*/  FMNMX.FTZ R10, R123, R10, !PT ;  /* 0x0000000a7b0a7209 */ /* 0x000fe40007810000 */
[----:B------:R-:W-:Y:S02]  /*e010*/  FSEL R31, R31, -INF , !P6 ;  /* 0xff8000001f1f7808 */ /* 0x000fe40007000000 */
[----:B------:R-:W-:Y:S01]  /*e020*/  ISETP.GE.AND P3, PT, R11, R102, PT ;  /* 0x000000660b00720c */ /* 0x000fe20003f66270 */
[----:B------:R-:W1:Y:S01]  /*e030*/  SHFL.BFLY PT, R35, R10, 0x2, 0x1f ;  /* 0x0c401f000a237f89 */ /* 0x000e6200000e0000 */
[----:B------:R-:W-:-:S02]  /*e040*/  ISETP.NE.AND P6, PT, R8, RZ, PT ;  /* 0x000000ff0800720c */ /* 0x000fc40003fc5270 */
[----:B------:R-:W-:Y:S02]  /*e050*/  FSEL R11, R22, -INF , !P2 ;  /* 0xff800000160b7808 */ /* 0x000fe40005000000 */
[----:B------:R-:W-:Y:S02]  /*e060*/  FMNMX3.FTZ R8, R12, R29, R33, !PT ;  /* 0x0000001d0c087276 */ /* 0x000fe40007810021 */
[-C--:B------:R-:W-:Y:S02]  /*e070*/  ISETP.GE.AND P1, PT, R53, R102.reuse, PT ;  /* 0x000000663500720c */ /* 0x080fe40003f26270 */
[----:B------:R-:W-:Y:S02]  /*e080*/  ISETP.GE.AND P0, PT, R51, R102, PT ;  /* 0x000000663300720c */ /* 0x000fe40003f06270 */
[----:B------:R-:W-:Y:S02]  /*e090*/  FSEL R9, R9, -INF , !P5 ;  /* 0xff80000009097808 */ /* 0x000fe40006800000 */
[----:B------:R-:W-:-:S02]  /*e0a0*/  FSEL R133, R133, -INF , !P4 ;  /* 0xff80000085857808 */ /* 0x000fc40006000000 */
[----:B------:R-:W-:Y:S02]  /*e0b0*/  FMNMX3.FTZ R8, R8, R31, R11, !PT ;  /* 0x0000001f08087276 */ /* 0x000fe4000781000b */
        /* <DEDUP_REMOVED lines=14> */
[----:B------:R-:W-:-:S04]  /*e1a0*/  FMNMX3.FTZ R43, R8, R27, R25, !PT ;  /* 0x0000001b082b7276 */ /* 0x000fc80007810019 */
[----:B------:R-:W-:Y:S02]  /*e1b0*/  FMNMX.FTZ R12, R24, R43, !PT ;  /* 0x0000002b180c7209 */ /* 0x000fe40007810000 */
[----:B-1----:R-:W-:-:S03]  /*e1c0*/  FMNMX.FTZ R43, R10, R35, !PT ;  /* 0x000000230a2b7209 */ /* 0x002fc60007810000 */
[----:B------:R-:W1:Y:S04]  /*e1d0*/  SHFL.BFLY PT, R35, R12, 0x2, 0x1f ;  /* 0x0c401f000c237f89 */ /* 0x000e6800000e0000 */
[----:B------:R-:W3:Y:S01]  /*e1e0*/  SHFL.BFLY PT, R100, R43, 0x1, 0x1f ;  /* 0x0c201f002b647f89 */ /* 0x000ee200000e0000 */
[----:B-1----:R-:W-:Y:S02]  /*e1f0*/  FMNMX.FTZ R35, R12, R35, !PT ;  /* 0x000000230c237209 */ /* 0x002fe40007810000 */
[----:B---3--:R-:W-:-:S03]  /*e200*/  FMNMX.FTZ R100, R43, R100, !PT ;  /* 0x000000642b647209 */ /* 0x008fc60007810000 */
[----:B------:R-:W1:Y:S01]  /*e210*/  SHFL.BFLY PT, R8, R35, 0x1, 0x1f ;  /* 0x0c201f0023087f89 */ /* 0x000e6200000e0000 */
[C---:B------:R-:W-:Y:S01]  /*e220*/  FSETP.NEU.FTZ.AND P0, PT, R100.reuse, -INF , PT ;  /* 0xff8000006400780b */ /* 0x040fe20003f1d000 */
[----:B--2---:R-:W-:-:S05]  /*e230*/  FMUL.FTZ R120, R100, UR4 ;  /* 0x0000000464787c20 */ /* 0x004fca0008410000 */
[----:B------:R-:W-:-:S05]  /*e240*/  FSEL R120, R120, RZ, P0 ;  /* 0x000000ff78787208 */ /* 0x000fca0000000000 */
[--C-:B------:R-:W-:Y:S01]  /*e250*/  FFMA.FTZ R108, R39, UR4, -R120.reuse ;  /* 0x00000004276c7c23 */ /* 0x100fe20008010878 */
[----:B------:R-:W-:Y:S02]  /*e260*/  IMAD.SHL.U32 R39, R151, 0x8, RZ ;  /* 0x0000000897277824 */ /* 0x000fe400078e00ff */
[--C-:B------:R-:W-:Y:S01]  /*e270*/  FFMA.FTZ R34, R21, UR4, -R120.reuse ;  /* 0x0000000415227c23 */ /* 0x100fe20008010878 */
[--C-:B------:R-:W-:Y:S01]  /*e280*/  FFMA.FTZ R109, R3, UR4, -R120.reuse ;  /* 0x00000004036d7c23 */ /* 0x100fe20008010878 */
[--C-:B------:R-:W-:Y:S01]  /*e290*/  FFMA.FTZ R103, R41, UR4, -R120.reuse ;  /* 0x0000000429677c23 */ /* 0x100fe20008010878 */
[--C-:B------:R-:W-:Y:S01]  /*e2a0*/  FFMA.FTZ R32, R15, UR4, -R120.reuse ;  /* 0x000000040f207c23 */ /* 0x100fe20008010878 */
[----:B------:R-:W-:Y:S01]  /*e2b0*/  LOP3.LUT R39, R39, 0x38, RZ, 0xc0, !PT ;  /* 0x0000003827277812 */ /* 0x000fe200078ec0ff */
[----:B------:R-:W-:Y:S01]  /*e2c0*/  MUFU.EX2 R108, R108 ;  /* 0x0000006c006c7308 */ /* 0x000fe20000000800 */
[--C-:B------:R-:W-:Y:S01]  /*e2d0*/  FFMA.FTZ R28, R13, UR4, -R120.reuse ;  /* 0x000000040d1c7c23 */ /* 0x100fe20008010878 */
[----:B------:R-:W-:Y:S01]  /*e2e0*/  FFMA.FTZ R112, R163, UR4, -R120 ;  /* 0x00000004a3707c23 */ /* 0x000fe20008010878 */
[----:B------:R-:W-:Y:S01]  /*e2f0*/  LOP3.LUT R39, R39, 0x1c0, R6, 0xf8, !PT ;  /* 0x000001c027277812 */ /* 0x000fe200078ef806 */
[--C-:B------:R-:W-:Y:S01]  /*e300*/  FFMA.FTZ R113, R113, UR4, -R120.reuse ;  /* 0x0000000471717c23 */ /* 0x100fe20008010878 */
[----:B------:R-:W-:Y:S01]  /*e310*/  SHF.R.U32.HI R6, RZ, 0x1, R151 ;  /* 0x00000001ff067819 */ /* 0x000fe20000011697 */
[----:B------:R-:W-:Y:S01]  /*e320*/  FFMA.FTZ R114, R135, UR4, -R120 ;  /* 0x0000000487727c23 */ /* 0x000fe20008010878 */
[----:B-1----:R-:W-:Y:S01]  /*e330*/  FMNMX.FTZ R3, R35, R8, !PT ;  /* 0x0000000823037209 */ /* 0x002fe20007810000 */
[----:B------:R-:W1:Y:S01]  /*e340*/  MUFU.EX2 R109, R109 ;  /* 0x0000006d006d7308 */ /* 0x000e620000000800 */
[----:B------:R-:W-:Y:S01]  /*e350*/  LOP3.LUT R21, R39, 0x8, R6, 0x78, !PT ;  /* 0x0000000827157812 */ /* 0x000fe200078e7806 */
[--C-:B------:R-:W-:Y:S01]  /*e360*/  FFMA.FTZ R35, R17, UR4, -R120.reuse ;  /* 0x0000000411237c23 */ /* 0x100fe20008010878 */
[C---:B------:R-:W-:Y:S01]  /*e370*/  FSETP.NEU.FTZ.AND P0, PT, R3.reuse, -INF , PT ;  /* 0xff8000000300780b */ /* 0x040fe20003f1d000 */
[----:B------:R-:W-:Y:S01]  /*e380*/  FMUL.FTZ R26, R3, UR4 ;  /* 0x00000004031a7c20 */ /* 0x000fe20008410000 */
[----:B------:R-:W-:Y:S01]  /*e390*/  FFMA.FTZ R115, R115, UR4, -R120 ;  /* 0x0000000473737c23 */ /* 0x000fe20008010878 */
[----:B------:R-:W-:-:S02]  /*e3a0*/  IMAD.IADD R140, R4, 0x1, R21 ;  /* 0x00000001048c7824 */ /* 0x000fc400078e0215 */
[--C-:B------:R-:W-:Y:S01]  /*e3b0*/  FFMA.FTZ R122, R129, UR4, -R120.reuse ;  /* 0x00000004817a7c23 */ /* 0x100fe20008010878 */
[----:B------:R-:W-:Y:S01]  /*e3c0*/  MUFU.EX2 R103, R103 ;  /* 0x0000006700677308 */ /* 0x000fe20000000800 */
[----:B------:R-:W-:Y:S01]  /*e3d0*/  FSEL R26, R26, RZ, P0 ;  /* 0x000000ff1a1a7208 */ /* 0x000fe20000000000 */
[--C-:B------:R-:W-:Y:S01]  /*e3e0*/  FFMA.FTZ R127, R127, UR4, -R120.reuse ;  /* 0x000000047f7f7c23 */ /* 0x100fe20008010878 */
[----:B------:R-:W-:Y:S01]  /*e3f0*/  LEA R140, R140, UR5, 0x1 ;  /* 0x000000058c8c7c11 */ /* 0x000fe2000f8e08ff */
[--C-:B------:R-:W-:Y:S01]  /*e400*/  FFMA.FTZ R124, R125, UR4, -R120.reuse ;  /* 0x000000047d7c7c23 */ /* 0x100fe20008010878 */
[----:B------:R-:W-:Y:S01]  /*e410*/  FFMA.FTZ R123, R123, UR4, -R120 ;  /* 0x000000047b7b7c23 */ /* 0x000fe20008010878 */
[--C-:B------:R-:W-:Y:S01]  /*e420*/  FFMA.FTZ R111, R37, UR4, -R26.reuse ;  /* 0x00000004256f7c23 */ /* 0x100fe2000801081a */
[----:B------:R-:W-:Y:S01]  /*e430*/  FFMA.FTZ R110, R23, UR4, -R26 ;  /* 0x00000004176e7c23 */ /* 0x000fe2000801081a */
[----:B------:R-:W-:Y:S02]  /*e440*/  IMAD.IADD R136, R5, 0x1, R140 ;  /* 0x0000000105887824 */ /* 0x000fe400078e028c */
[----:B------:R-:W-:Y:S01]  /*e450*/  FFMA.FTZ R104, R19, UR4, -R26 ;  /* 0x0000000413687c23 */ /* 0x000fe2000801081a */
[----:B------:R-:W-:-:S02]  /*e460*/  IMAD.IADD R107, R0, 0x1, R140 ;  /* 0x00000001006b7824 */ /* 0x000fc400078e028c */
[----:B------:R-:W-:Y:S01]  /*e470*/  FFMA.FTZ R105, R29, UR4, -R26 ;  /* 0x000000041d697c23 */ /* 0x000fe2000801081a */
[----:B------:R-:W-:Y:S01]  /*e480*/  LDSM.16.MT88.4 R92, [R140+0x8000] ;  /* 0x008000008c5c783b */ /* 0x000fe20000004200 */
[----:B------:R-:W-:Y:S01]  /*e490*/  FFMA.FTZ R29, R7, UR4, -R120 ;  /* 0x00000004071d7c23 */ /* 0x000fe20008010878 */
[----:B------:R-:W-:Y:S01]  /*e4a0*/  IMAD.IADD R106, R5, 0x1, R107 ;  /* 0x00000001056a7824 */ /* 0x000fe200078e026b */
[----:B------:R-:W2:Y:S01]  /*e4b0*/  MUFU.EX2 R34, R34 ;  /* 0x0000002200227308 */ /* 0x000ea20000000800 */
[----:B------:R-:W3:Y:S01]  /*e4c0*/  LDSM.16.MT88.4 R84, [R136+0x8000] ;  /* 0x008000008854783b */ /* 0x000ee20000004200 */
[--C-:B------:R-:W-:Y:S01]  /*e4d0*/  FFMA.FTZ R30, R31, UR4, -R26.reuse ;  /* 0x000000041f1e7c23 */ /* 0x100fe2000801081a */
[--C-:B------:R-:W-:Y:S01]  /*e4e0*/  FFMA.FTZ R33, R33, UR4, -R26.reuse ;  /* 0x0000000421217c23 */ /* 0x100fe2000801081a */
[--C-:B------:R-:W-:Y:S01]  /*e4f0*/  FFMA.FTZ R0, R11, UR4, -R26.reuse ;  /* 0x000000040b007c23 */ /* 0x100fe2000801081a */
[----:B------:R-:W4:Y:S01]  /*e500*/  LDSM.16.MT88.4 R76, [R107+0x8000] ;  /* 0x008000006b4c783b */ /* 0x000f220000004200 */
[--C-:B------:R-:W-:Y:S01]  /*e510*/  FFMA.FTZ R31, R9, UR4, -R26.reuse ;  /* 0x00000004091f7c23 */ /* 0x100fe2000801081a */
[----:B-1----:R-:W-:Y:S01]  /*e520*/  F2FP.BF16.F32.PACK_AB R64, R108, R109 ;  /* 0x0000006d6c40723e */ /* 0x002fe200000010ff */
[----:B------:R-:W-:Y:S01]  /*e530*/  MUFU.EX2 R111, R111 ;  /* 0x0000006f006f7308 */ /* 0x000fe20000000800 */
[----:B------:R-:W1:Y:S01]  /*e540*/  LDSM.16.MT88.4 R68, [R106+0x8000] ;  /* 0x008000006a44783b */ /* 0x000e620000004200 */
[--C-:B------:R-:W-:Y:S01]  /*e550*/  FFMA.FTZ R116, R133, UR4, -R26.reuse ;  /* 0x0000000485747c23 */ /* 0x100fe2000801081a */
[--C-:B------:R-:W-:Y:S01]  /*e560*/  FFMA.FTZ R117, R117, UR4, -R26.reuse ;  /* 0x0000000475757c23 */ /* 0x100fe2000801081a */
[--C-:B------:R-:W-:Y:S01]  /*e570*/  FFMA.FTZ R118, R131, UR4, -R26.reuse ;  /* 0x0000000483767c23 */ /* 0x100fe2000801081a */
[----:B------:R-:W5:Y:S01]  /*e580*/  LDSM.16.MT88.4 R40, [R140+0xa000] ;  /* 0x00a000008c28783b */ /* 0x000f620000004200 */
[--C-:B------:R-:W-:Y:S01]  /*e590*/  FFMA.FTZ R121, R121, UR4, -R26.reuse ;  /* 0x0000000479797c23 */ /* 0x100fe2000801081a */
[--C-:B------:R-:W-:Y:S01]  /*e5a0*/  FFMA.FTZ R119, R119, UR4, -R26.reuse ;  /* 0x0000000477777c23 */ /* 0x100fe2000801081a */
[----:B------:R-:W3:Y:S01]  /*e5b0*/  MUFU.EX2 R110, R110 ;  /* 0x0000006e006e7308 */ /* 0x000ee20000000800 */
[----:B------:R-:W5:Y:S01]  /*e5c0*/  LDSM.16.MT88.4 R48, [R136+0xa000] ;  /* 0x00a000008830783b */ /* 0x000f620000004200 */
[----:B--2---:R-:W-:Y:S01]  /*e5d0*/  F2FP.BF16.F32.PACK_AB R66, R34, R103 ;  /* 0x000000672242723e */ /* 0x004fe200000010ff */
[--C-:B------:R-:W-:Y:S01]  /*e5e0*/  FFMA.FTZ R120, R27, UR4, -R26.reuse ;  /* 0x000000041b787c23 */ /* 0x100fe2000801081a */
[--C-:B------:R-:W-:Y:S01]  /*e5f0*/  FFMA.FTZ R125, R25, UR4, -R26.reuse ;  /* 0x00000004197d7c23 */ /* 0x100fe2000801081a */
[----:B------:R-:W2:Y:S01]  /*e600*/  LDSM.16.MT88.4 R56, [R107+0xa000] ;  /* 0x00a000006b38783b */ /* 0x000ea20000004200 */
[----:B------:R-:W-:Y:S01]  /*e610*/  FFMA.FTZ R126, R24, UR4, -R26 ;  /* 0x00000004187e7c23 */ /* 0x000fe2000801081a */
[----:B------:R-:W-:Y:S01]  /*e620*/  FADD.FTZ R108, R109, R108 ;  /* 0x0000006c6d6c7221 */ /* 0x000fe20000010000 */
[----:B------:R-:W-:Y:S01]  /*e630*/  MUFU.EX2 R104, R104 ;  /* 0x0000006800687308 */ /* 0x000fe20000000800 */
[----:B------:R-:W2:Y:S02]  /*e640*/  LDSM.16.MT88.4 R4, [R106+0xa000] ;  /* 0x00a000006a04783b */ /* 0x000ea40000004200 */
[----:B------:R-:W-:-:S02]  /*e650*/  FADD.FTZ R103, R103, R108 ;  /* 0x0000006c67677221 */ /* 0x000fc40000010000 */
[----:B------:R-:W2:Y:S02]  /*e660*/  LDSM.16.MT88.4 R16, [R136+0x8800] ;  /* 0x008800008810783b */ /* 0x000ea40000004200 */
[----:B------:R-:W-:Y:S01]  /*e670*/  FADD.FTZ R34, R34, R103 ;  /* 0x0000006722227221 */ /* 0x000fe20000010000 */
[----:B------:R-:W4:Y:S01]  /*e680*/  MUFU.EX2 R105, R105 ;  /* 0x0000006900697308 */ /* 0x000f220000000800 */
[----:B---3--:R-:W-:Y:S01]  /*e690*/  F2FP.BF16.F32.PACK_AB R65, R110, R111 ;  /* 0x0000006f6e41723e */ /* 0x008fe200000010ff */
[----:B------:R-:W3:Y:S01]  /*e6a0*/  LDSM.16.MT88.4 R12, [R107+0x8800] ;  /* 0x008800006b0c783b */ /* 0x000ee20000004200 */
[----:B------:R-:W-:-:S03]  /*e6b0*/  FADD.FTZ R111, R111, R110 ;  /* 0x0000006e6f6f7221 */ /* 0x000fc60000010000 */
[----:B------:R-:W3:Y:S02]  /*e6c0*/  LDSM.16.MT88.4 R20, [R140+0x8800] ;  /* 0x008800008c14783b */ /* 0x000ee40000004200 */
[----:B------:R-:W-:Y:S02]  /*e6d0*/  MUFU.EX2 R35, R35 ;  /* 0x0000002300237308 */ /* 0x000fe40000000800 */
[----:B------:R-:W3:Y:S04]  /*e6e0*/  LDSM.16.MT88.4 R8, [R106+0x8800] ;  /* 0x008800006a08783b */ /* 0x000ee80000004200 */
[----:B------:R-:W-:Y:S02]  /*e6f0*/  LDSM.16.MT88.4 R24, [R107+0x9800] ;  /* 0x009800006b18783b */ /* 0x000fe40000004200 */
        /* <DEDUP_REMOVED lines=11> */
[C---:B-1----:R-:W-:Y:S07]  /*e7b0*/  HMMA.16816.F32.BF16 R72, R64.reuse, R68, RZ ;  /* 0x000000444048723c */ /* 0x042fee00000418ff */
[----:B------:R-:W1:Y:S01]  /*e7c0*/  MUFU.EX2 R31, R31 ;  /* 0x0000001f001f7308 */ /* 0x000e620000000800 */
[C---:B-----5:R-:W-:Y:S07]  /*e7d0*/  HMMA.16816.F32.BF16 R36, R64.reuse, R40, RZ ;  /* 0x000000284024723c */ /* 0x060fee00000418ff */
        /* <DEDUP_REMOVED lines=18> */
[----:B---3--:R-:W-:Y:S01]  /*e900*/  F2FP.BF16.F32.PACK_AB R4, R32, R35 ;  /* 0x000000232004723e */ /* 0x008fe200000010ff */
[----:B------:R-:W-:Y:S01]  /*e910*/  FADD.FTZ R35, R35, R34 ;  /* 0x0000002223237221 */ /* 0x000fe20000010000 */
[----:B----4-:R-:W-:-:S03]  /*e920*/  F2FP.BF16.F32.PACK_AB R5, R30, R33 ;  /* 0x000000211e05723e */ /* 0x010fc600000010ff */
[----:B------:R-:W-:Y:S01]  /*e930*/  FADD.FTZ R32, R32, R35 ;  /* 0x0000002320207221 */ /* 0x000fe20000010000 */
[----:B------:R-:W3:Y:S01]  /*e940*/  MUFU.EX2 R127, R127 ;  /* 0x0000007f007f7308 */ /* 0x000ee20000000800 */
[----:B------:R-:W-:Y:S01]  /*e950*/  HMMA.16816.F32.BF16 R64, R64, R6, RZ ;  /* 0x000000064040723c */ /* 0x000fe200000418ff */
[----:B------:R-:W-:Y:S02]  /*e960*/  F2FP.BF16.F32.PACK_AB R6, R28, R29 ;  /* 0x0000001d1c06723e */ /* 0x000fe400000010ff */
[----:B-1----:R-:W-:-:S04]  /*e970*/  F2FP.BF16.F32.PACK_AB R7, R31, R0 ;  /* 0x000000001f07723e */ /* 0x002fc800000010ff */
[----:B------:R-:W-:Y:S03]  /*e980*/  MUFU.EX2 R124, R124 ;  /* 0x0000007c007c7308 */ /* 0x000fe60000000800 */
[C---:B------:R-:W-:Y:S05]  /*e990*/  HMMA.16816.F32.BF16 R88, R4.reuse, R16, R88 ;  /* 0x000000100458723c */ /* 0x040fea0000041858 */
[----:B------:R-:W1:Y:S03]  /*e9a0*/  MUFU.EX2 R123, R123 ;  /* 0x0000007b007b7308 */ /* 0x000e660000000800 */
[C---:B------:R-:W-:Y:S01]  /*e9b0*/  HMMA.16816.F32.BF16 R84, R4.reuse, R18, R84 ;  /* 0x000000120454723c */ /* 0x040fe20000041854 */
[----:B------:R-:W4:Y:S04]  /*e9c0*/  LDSM.16.MT88.4 R16, [R136+0xa800] ;  /* 0x00a800008810783b */ /* 0x000f280000004200 */
[----:B------:R-:W-:Y:S03]  /*e9d0*/  MUFU.EX2 R119, R119 ;  /* 0x0000007700777308 */ /* 0x000fe60000000800 */
[C---:B------:R-:W-:Y:S05]  /*e9e0*/  HMMA.16816.F32.BF16 R80, R4.reuse, R12, R80 ;  /* 0x0000000c0450723c */ /* 0x040fea0000041850 */
[----:B------:R-:W1:Y:S03]  /*e9f0*/  MUFU.EX2 R120, R120 ;  /* 0x0000007800787308 */ /* 0x000e660000000800 */
[C---:B------:R-:W-:Y:S01]  /*ea00*/  HMMA.16816.F32.BF16 R76, R4.reuse, R14, R76 ;  /* 0x0000000e044c723c */ /* 0x040fe2000004184c */
[----:B------:R-:W5:Y:S04]  /*ea10*/  LDSM.16.MT88.4 R12, [R107+0xa800] ;  /* 0x00a800006b0c783b */ /* 0x000f680000004200 */
[----:B------:R-:W-:Y:S03]  /*ea20*/  MUFU.EX2 R125, R125 ;  /* 0x0000007d007d7308 */ /* 0x000fe60000000800 */
[C---:B------:R-:W-:Y:S05]  /*ea30*/  HMMA.16816.F32.BF16 R96, R4.reuse, R20, R96 ;  /* 0x000000140460723c */ /* 0x040fea0000041860 */
[----:B------:R-:W1:Y:S03]  /*ea40*/  MUFU.EX2 R126, R126 ;  /* 0x0000007e007e7308 */ /* 0x000e660000000800 */
[C---:B------:R-:W-:Y:S01]  /*ea50*/  HMMA.16816.F32.BF16 R92, R4.reuse, R22, R92 ;  /* 0x00000016045c723c */ /* 0x040fe2000004185c */
[----:B------:R-:W2:Y:S07]  /*ea60*/  LDSM.16.MT88.4 R20, [R140+0xa800] ;  /* 0x00a800008c14783b */ /* 0x000eae0000004200 */
[C---:B------:R-:W-:Y:S08]  /*ea70*/  HMMA.16816.F32.BF16 R72, R4.reuse, R8, R72 ;  /* 0x000000080448723c */ /* 0x040ff00000041848 */
[C---:B------:R-:W-:Y:S01]  /*ea80*/  HMMA.16816.F32.BF16 R68, R4.reuse, R10, R68 ;  /* 0x0000000a0444723c */ /* 0x040fe20000041844 */
[----:B------:R-:W3:Y:S07]  /*ea90*/  LDSM.16.MT88.4 R8, [R106+0xa800] ;  /* 0x00a800006a08783b */ /* 0x000eee0000004200 */
        /* <DEDUP_REMOVED lines=36> */
[----:B------:R-:W-:Y:S07]  /*ece0*/  LDSM.16.MT88.4 R20, [R106+0x9800] ;  /* 0x009800006a14783b */ /* 0x000fee0000004200 */
[C---:B---3--:R-:W-:Y:S08]  /*ecf0*/  HMMA.16816.F32.BF16 R60, R4.reuse, R8, R60 ;  /* 0x00000008043c723c */ /* 0x048ff0000004183c */
[----:B------:R-:W-:Y:S01]  /*ed00*/  HMMA.16816.F32.BF16 R64, R4, R10, R64 ;  /* 0x0000000a0440723c */ /* 0x000fe20000041840 */
[----:B------:R-:W-:Y:S01]  /*ed10*/  F2FP.BF16.F32.PACK_AB R4, R127, R122 ;  /* 0x0000007a7f04723e */ /* 0x000fe200000010ff */
[----:B------:R-:W2:Y:S01]  /*ed20*/  LDSM.16.MT88.4 R8, [R140+0xb800] ;  /* 0x00b800008c08783b */ /* 0x000ea20000004200 */
[----:B-1----:R-:W-:-:S02]  /*ed30*/  F2FP.BF16.F32.PACK_AB R6, R123, R124 ;  /* 0x0000007c7b06723e */ /* 0x002fc400000010ff */
[----:B------:R-:W-:Y:S02]  /*ed40*/  F2FP.BF16.F32.PACK_AB R5, R120, R119 ;  /* 0x000000777805723e */ /* 0x000fe400000010ff */
[----:B------:R-:W-:-:S07]  /*ed50*/  F2FP.BF16.F32.PACK_AB R7, R126, R125 ;  /* 0x0000007d7e07723e */ /* 0x000fce00000010ff */
[C---:B----4-:R-:W-:Y:S08]  /*ed60*/  HMMA.16816.F32.BF16 R96, R4.reuse, R16, R96 ;  /* 0x000000100460723c */ /* 0x050ff00000041860 */
[C---:B------:R-:W-:Y:S01]  /*ed70*/  HMMA.16816.F32.BF16 R92, R4.reuse, R18, R92 ;  /* 0x00000012045c723c */ /* 0x040fe2000004185c */
[----:B------:R-:W1:Y:S07]  /*ed80*/  LDSM.16.MT88.4 R16, [R136+0xb800] ;  /* 0x00b800008810783b */ /* 0x000e6e0000004200 */
[C---:B-----5:R-:W-:Y:S08]  /*ed90*/  HMMA.16816.F32.BF16 R88, R4.reuse, R12, R88 ;  /* 0x0000000c0458723c */ /* 0x060ff00000041858 */
[C---:B------:R-:W-:Y:S01]  /*eda0*/  HMMA.16816.F32.BF16 R84, R4.reuse, R14, R84 ;  /* 0x0000000e0454723c */ /* 0x040fe20000041854 */
[----:B------:R-:W3:Y:S07]  /*edb0*/  LDSM.16.MT88.4 R12, [R107+0xb800] ;  /* 0x00b800006b0c783b */ /* 0x000eee0000004200 */
[C---:B--2---:R-:W-:Y:S08]  /*edc0*/  HMMA.16816.F32.BF16 R36, R4.reuse, R8, R36 ;  /* 0x000000080424723c */ /* 0x044ff00000041824 */
[C---:B------:R-:W-:Y:S01]  /*edd0*/  HMMA.16816.F32.BF16 R40, R4.reuse, R10, R40 ;  /* 0x0000000a0428723c */ /* 0x040fe20000041828 */
[----:B------:R-:W2:Y:S07]  /*ede0*/  LDSM.16.MT88.4 R8, [R106+0xb800] ;  /* 0x00b800006a08783b */ /* 0x000eae0000004200 */
[C---:B------:R-:W-:Y:S08]  /*edf0*/  HMMA.16816.F32.BF16 R80, R4.reuse, R24, R80 ;  /* 0x000000180450723c */ /* 0x040ff00000041850 */
[----:B-1----:R-:W-:Y:S01]  /*ee00*/  HMMA.16816.F32.BF16 R44, R4, R16, R44 ;  /* 0x00000010042c723c */ /* 0x002fe2000004182c */
        /* <DEDUP_REMOVED lines=102> */
.L_x_5965:
        /* <DEDUP_REMOVED lines=8> */
.L_x_5966:
[----:B------:R-:W1:Y:S01]  /*f4f0*/  LDCU UR8, c[0x0][0x3c4] ;  /* 0x00007880ff0877ac */ /* 0x000e620008000800 */
[----:B------:R-:W-:Y:S01]  /*f500*/  @!PT LDS RZ, [RZ] ;  /* 0x00000000fffff984 */ /* 0x000fe20000000800 */
[----:B------:R-:W-:Y:S01]  /*f510*/  @!PT LDS RZ, [RZ] ;  /* 0x00000000fffff984 */ /* 0x000fe20000000800 */
[----:B------:R-:W-:Y:S01]  /*f520*/  @!PT LDS RZ, [RZ] ;  /* 0x00000000fffff984 */ /* 0x000fe20000000800 */
[----:B------:R-:W-:Y:S01]  /*f530*/  LDGSTS.E.BYPASS.LTC128B.128 [R161+0x8000], desc[UR6][R148.64] ;  /* 0x0800000094a17fae */ /* 0x000fe2000b981a06 */
[----:B------:R-:W-:-:S03]  /*f540*/  USHF.L.U32 UR9, UR10, 0x5, URZ ;  /* 0x000000050a097899 */ /* 0x000fc600080006ff */
[----:B------:R-:W-:Y:S03]  /*f550*/  LDGSTS.E.BYPASS.LTC128B.128 [R161+0xa000], desc[UR6][R148.64+0x80] ;  /* 0x0a00008094a17fae */ /* 0x000fe6000b981a06 */
[----:B------:R-:W-:Y:S01]  /*f560*/  IADD3 R8, P0, PT, R148, UR9, RZ ;  /* 0x0000000994087c10 */ /* 0x000fe2000ff1e0ff */
[----:B-1----:R-:W-:-:S06]  /*f570*/  USHF.L.U64.HI UR8, UR10, 0x5, UR8 ;  /* 0x000000050a087899 */ /* 0x002fcc0008010208 */
[----:B------:R-:W-:Y:S02]  /*f580*/  IADD3.X R9, PT, PT, R149, UR8, RZ, P0, !PT ;  /* 0x0000000895097c10 */ /* 0x000fe400087fe4ff */
        /* <DEDUP_REMOVED lines=9> */
[----:B------:R1:W-:Y:S04]  /*f620*/  LDGSTS.E.BYPASS.LTC128B.128 [R161+0xb800], desc[UR6][R22.64+0x80] ;  /* 0x0b80008016a17fae */ /* 0x0003e8000b981a06 */
[----:B------:R-:W-:Y:S04]  /*f630*/  LDSM.16.M88.4 R24, [R145] ;  /* 0x000000009118783b */ /* 0x000fe80000000200 */
[----:B------:R-:W2:Y:S04]  /*f640*/  LDSM.16.M88.4 R4, [R144+UR5+0x4000] ;  /* 0x004000059004783b */ /* 0x000ea80008000200 */
[----:B------:R-:W3:Y:S04]  /*f650*/  LDSM.16.M88.4 R112, [R144+UR5+0x4800] ;  /* 0x004800059070783b */ /* 0x000ee80008000200 */
[----:B------:R-:W4:Y:S04]  /*f660*/  LDSM.16.M88.4 R32, [R144+UR5+0x5000] ;  /* 0x005000059020783b */ /* 0x000f280008000200 */
[----:B------:R-:W5:Y:S04]  /*f670*/  LDSM.16.M88.4 R128, [R144+UR5+0x5800] ;  /* 0x005800059080783b */ /* 0x000f680008000200 */
[----:B------:R-:W-:Y:S04]  /*f680*/  LDSM.16.M88.4 R16, [R143] ;  /* 0x000000008f10783b */ /* 0x000fe80000000200 */
[----:B------:R-:W5:Y:S04]  /*f690*/  LDSM.16.M88.4 R12, [R139+0x4000] ;  /* 0x004000008b0c783b */ /* 0x000f680000000200 */
[----:B------:R-:W5:Y:S04]  /*f6a0*/  LDSM.16.M88.4 R124, [R139+0x4800] ;  /* 0x004800008b7c783b */ /* 0x000f680000000200 */
[----:B------:R-:W5:Y:S04]  /*f6b0*/  LDSM.16.M88.4 R120, [R139+0x5000] ;  /* 0x005000008b78783b */ /* 0x000f680000000200 */
[----:B-1----:R-:W1:Y:S04]  /*f6c0*/  LDSM.16.M88.4 R20, [R139+0x5800] ;  /* 0x005800008b14783b */ /* 0x002e680000000200 */
[----:B------:R-:W-:Y:S01]  /*f6d0*/  LDSM.16.M88.4 R132, [R142] ;  /* 0x000000008e84783b */ /* 0x000fe20000000200 */
[C---:B--2---:R-:W-:Y:S03]  /*f6e0*/  HMMA.16816.F32.BF16 R8, R24.reuse, R4, RZ ;  /* 0x000000041808723c */ /* 0x044fe600000418ff */
[----:B------:R-:W0:Y:S05]  /*f6f0*/  LDGDEPBAR ;  /* 0x00000000000079af */ /* 0x000e2a0000000000 */
[C---:B------:R-:W-:Y:S08]  /*f700*/  HMMA.16816.F32.BF16 R4, R24.reuse, R6, RZ ;  /* 0x000000061804723c */ /* 0x040ff000000418ff */
[C---:B---3--:R-:W-:Y:S08]  /*f710*/  HMMA.16816.F32.BF16 R116, R24.reuse, R112, RZ ;  /* 0x000000701874723c */ /* 0x048ff000000418ff */
[C---:B------:R-:W-:Y:S08]  /*f720*/  HMMA.16816.F32.BF16 R112, R24.reuse, R114, RZ ;  /* 0x000000721870723c */ /* 0x040ff000000418ff */
[C---:B----4-:R-:W-:Y:S08]  /*f730*/  HMMA.16816.F32.BF16 R108, R24.reuse, R32, RZ ;  /* 0x00000020186c723c */ /* 0x050ff000000418ff */
[C---:B------:R-:W-:Y:S08]  /*f740*/  HMMA.16816.F32.BF16 R32, R24.reuse, R34, RZ ;  /* 0x000000221820723c */ /* 0x040ff000000418ff */
[C---:B-----5:R-:W-:Y:S08]  /*f750*/  HMMA.16816.F32.BF16 R28, R24.reuse, R128, RZ ;  /* 0x00000080181c723c */ /* 0x060ff000000418ff */
[----:B------:R-:W-:Y:S01]  /*f760*/  HMMA.16816.F32.BF16 R24, R24, R130, RZ ;  /* 0x000000821818723c */ /* 0x000fe200000418ff */
[----:B------:R-:W-:Y:S07]  /*f770*/  LDSM.16.M88.4 R128, [R138+0x4800] ;  /* 0x004800008a80783b */ /* 0x000fee0000000200 */
        /* <DEDUP_REMOVED lines=37> */
[----:B------:R-:W3:Y:S04]  /*f9d0*/  LDSM.16.M88.4 R120, [R144+UR5+0x7800] ;  /* 0x007800059078783b */ /* 0x000ee80008000200 */
[----:B------:R-:W-:Y:S03]  /*f9e0*/  LDSM.16.M88.4 R20, [R143+0x2000] ;  /* 0x002000008f14783b */ /* 0x000fe60000000200 */
[C---:B-1----:R-:W-:Y:S08]  /*f9f0*/  HMMA.16816.F32.BF16 R8, R128.reuse, R16, R8 ;  /* 0x000000108008723c */ /* 0x042ff00000041808 */
[C---:B------:R-:W-:Y:S01]  /*fa00*/  HMMA.16816.F32.BF16 R4, R128.reuse, R18, R4 ;  /* 0x000000128004723c */ /* 0x040fe20000041804 */
[----:B------:R-:W1:Y:S07]  /*fa10*/  LDSM.16.M88.4 R16, [R139+0x6000] ;  /* 0x006000008b10783b */ /* 0x000e6e0000000200 */
[C---:B--2---:R-:W-:Y:S08]  /*fa20*/  HMMA.16816.F32.BF16 R108, R128.reuse, R124, R108 ;  /* 0x0000007c806c723c */ /* 0x044ff0000004186c */
[C---:B------:R-:W-:Y:S01]  /*fa30*/  HMMA.16816.F32.BF16 R32, R128.reuse, R126, R32 ;  /* 0x0000007e8020723c */ /* 0x040fe20000041820 */
[----:B------:R-:W2:Y:S07]  /*fa40*/  LDSM.16.M88.4 R124, [R139+0x7000] ;  /* 0x007000008b7c783b */ /* 0x000eae0000000200 */
[C---:B----4-:R-:W-:Y:S08]  /*fa50*/  HMMA.16816.F32.BF16 R116, R128.reuse, R12, R116 ;  /* 0x0000000c8074723c */ /* 0x050ff00000041874 */
[C---:B---3--:R-:W-:Y:S08]  /*fa60*/  HMMA.16816.F32.BF16 R28, R128.reuse, R120, R28 ;  /* 0x00000078801c723c */ /* 0x048ff0000004181c */
[----:B------:R-:W-:Y:S01]  /*fa70*/  HMMA.16816.F32.BF16 R24, R128, R122, R24 ;  /* 0x0000007a8018723c */ /* 0x000fe20000041818 */
[----:B------:R-:W-:Y:S07]  /*fa80*/  LDSM.16.M88.4 R120, [R142+0x2000] ;  /* 0x002000008e78783b */ /* 0x000fee0000000200 */
[C---:B-1----:R-:W-:Y:S08]  /*fa90*/  HMMA.16816.F32.BF16 R8, R20.reuse, R16, R8 ;  /* 0x000000101408723c */ /* 0x042ff00000041808 */
[----:B------:R-:W-:Y:S01]  /*faa0*/  HMMA.16816.F32.BF16 R4, R20, R18, R4 ;  /* 0x000000121404723c */ /* 0x000fe20000041804 */
[----:B------:R-:W1:Y:S07]  /*fab0*/  LDSM.16.M88.4 R16, [R138+0x6000] ;  /* 0x006000008a10783b */ /* 0x000e6e0000000200 */
[----:B------:R-:W-:Y:S01]  /*fac0*/  HMMA.16816.F32.BF16 R112, R128, R14, R112 ;  /* 0x0000000e8070723c */ /* 0x000fe20000041870 */
[----:B------:R-:W3:Y:S07]  /*fad0*/  LDSM.16.M88.4 R12, [R139+0x6800] ;  /* 0x006800008b0c783b */ /* 0x000eee0000000200 */
[C---:B--2---:R-:W-:Y:S08]  /*fae0*/  HMMA.16816.F32.BF16 R108, R20.reuse, R124, R108 ;  /* 0x0000007c146c723c */ /* 0x044ff0000004186c */
[----:B------:R-:W-:Y:S01]  /*faf0*/  HMMA.16816.F32.BF16 R128, R20, R126, R32 ;  /* 0x0000007e1480723c */ /* 0x000fe20000041820 */
[----:B------:R-:W-:Y:S04]  /*fb00*/  LDSM.16.M88.4 R124, [R141+0x2000] ;  /* 0x002000008d7c783b */ /* 0x000fe80000000200 */
[----:B------:R-:W2:Y:S03]  /*fb10*/  LDSM.16.M88.4 R32, [R137+0x6000] ;  /* 0x006000008920783b */ /* 0x000ea60000000200 */
[C---:B-1----:R-:W-:Y:S08]  /*fb20*/  HMMA.16816.F32.BF16 R8, R120.reuse, R16, R8 ;  /* 0x000000107808723c */ /* 0x042ff00000041808 */
[----:B------:R-:W-:Y:S01]  /*fb30*/  HMMA.16816.F32.BF16 R4, R120, R18, R4 ;  /* 0x000000127804723c */ /* 0x000fe20000041804 */
[----:B------:R-:W1:Y:S07]  /*fb40*/  LDSM.16.M88.4 R16, [R138+0x7000] ;  /* 0x007000008a10783b */ /* 0x000e6e0000000200 */
[C---:B---3--:R-:W-:Y:S08]  /*fb50*/  HMMA.16816.F32.BF16 R116, R20.reuse, R12, R116 ;  /* 0x0000000c1474723c */ /* 0x048ff00000041874 */
[----:B------:R-:W-:Y:S01]  /*fb60*/  HMMA.16816.F32.BF16 R112, R20, R14, R112 ;  /* 0x0000000e1470723c */ /* 0x000fe20000041870 */
[----:B------:R-:W3:Y:S07]  /*fb70*/  LDSM.16.M88.4 R12, [R138+0x6800] ;  /* 0x006800008a0c783b */ /* 0x000eee0000000200 */
[C---:B--2---:R-:W-:Y:S08]  /*fb80*/  HMMA.16816.F32.BF16 R8, R124.reuse, R32, R8 ;  /* 0x000000207c08723c */ /* 0x044ff00000041808 */
[----:B------:R-:W-:Y:S08]  /*fb90*/  HMMA.16816.F32.BF16 R4, R124, R34, R4 ;  /* 0x000000227c04723c */ /* 0x000ff00000041804 */
[----:B-1----:R-:W-:Y:S03]  /*fba0*/  HMMA.16816.F32.BF16 R108, R120, R16, R108 ;  /* 0x00000010786c723c */ /* 0x002fe6000004186c */
[----:B------:R-:W-:Y:S01]  /*fbb0*/  FMUL.FTZ R0, R8, UR14 ;  /* 0x0000000e08007c20 */ /* 0x000fe20008410000 */
[----:B------:R-:W-:Y:S01]  /*fbc0*/  FMUL.FTZ R16, R9, UR14 ;  /* 0x0000000e09107c20 */ /* 0x000fe20008410000 */
[----:B------:R-:W-:-:S03]  /*fbd0*/  FMUL.FTZ R17, R10, UR14 ;  /* 0x0000000e0a117c20 */ /* 0x000fc60008410000 */
[C---:B------:R-:W-:Y:S01]  /*fbe0*/  HMMA.16816.F32.BF16 R128, R120.reuse, R18, R128 ;  /* 0x000000127880723c */ /* 0x040fe20000041880 */
[----:B------:R-:W-:Y:S02]  /*fbf0*/  FMUL.FTZ R18, R11, UR14 ;  /* 0x0000000e0b127c20 */ /* 0x000fe40008410000 */
[----:B------:R-:W-:Y:S01]  /*fc00*/  FMUL.FTZ R4, R4, UR14 ;  /* 0x0000000e04047c20 */ /* 0x000fe20008410000 */
[----:B------:R-:W1:Y:S01]  /*fc10*/  LDSM.16.M88.4 R8, [R139+0x7800] ;  /* 0x007800008b08783b */ /* 0x000e620000000200 */
[----:B------:R-:W-:Y:S01]  /*fc20*/  FMUL.FTZ R5, R5, UR14 ;  /* 0x0000000e05057c20 */ /* 0x000fe20008410000 */
[----:B------:R-:W-:Y:S01]  /*fc30*/  FMUL.FTZ R6, R6, UR14 ;  /* 0x0000000e06067c20 */ /* 0x000fe20008410000 */
[----:B------:R-:W-:Y:S01]  /*fc40*/  FMUL.FTZ R7, R7, UR14 ;  /* 0x0000000e07077c20 */ /* 0x000fe20008410000 */
[----:B------:R-:W-:Y:S01]  /*fc50*/  MUFU.TANH R19, R4 ;  /* 0x0000000400137308 */ /* 0x000fe20000002400 */
[C---:B---3--:R-:W-:Y:S07]  /*fc60*/  HMMA.16816.F32.BF16 R116, R120.reuse, R12, R116 ;  /* 0x0000000c7874723c */ /* 0x048fee0000041874 */
[----:B------:R-:W-:Y:S01]  /*fc70*/  MUFU.TANH R32, R5 ;  /* 0x0000000500207308 */ /* 0x000fe20000002400 */
[----:B------:R-:W-:Y:S01]  /*fc80*/  HMMA.16816.F32.BF16 R112, R120, R14, R112 ;  /* 0x0000000e7870723c */ /* 0x000fe20000041870 */
[----:B------:R-:W2:Y:S06]  /*fc90*/  LDSM.16.M88.4 R12, [R137+0x7000] ;  /* 0x00700000890c783b */ /* 0x000eac0000000200 */
[----:B------:R-:W-:Y:S05]  /*fca0*/  MUFU.TANH R33, R6 ;  /* 0x0000000600217308 */ /* 0x000fea0000002400 */
[C---:B------:R-:W-:Y:S03]  /*fcb0*/  HMMA.16816.F32.BF16 R116, R124.reuse, R132, R116 ;  /* 0x000000847c74723c */ /* 0x040fe60000041874 */
[----:B------:R3:W-:Y:S05]  /*fcc0*/  MUFU.TANH R35, R7 ;  /* 0x0000000700237308 */ /* 0x0007ea0000002400 */
[----:B------:R-:W-:Y:S03]  /*fcd0*/  HMMA.16816.F32.BF16 R112, R124, R134, R112 ;  /* 0x000000867c70723c */ /* 0x000fe60000041870 */
[----:B------:R-:W-:Y:S05]  /*fce0*/  MUFU.TANH R17, R17 ;  /* 0x0000001100117308 */ /* 0x000fea0000002400 */
[C---:B-1----:R-:W-:Y:S03]  /*fcf0*/  HMMA.16816.F32.BF16 R28, R20.reuse, R8, R28 ;  /* 0x00000008141c723c */ /* 0x042fe6000004181c */
[----:B------:R-:W1:Y:S01]  /*fd00*/  MUFU.TANH R0, R0 ;  /* 0x0000000000007308 */ /* 0x000e620000002400 */
[----:B---3--:R-:W3:Y:S01]  /*fd10*/  LDSM.16.M88.4 R4, [R138+0x7800] ;  /* 0x007800008a04783b */ /* 0x008ee20000000200 */
[----:B------:R-:W-:Y:S01]  /*fd20*/  FMUL.FTZ R116, R116, UR14 ;  /* 0x0000000e74747c20 */ /* 0x000fe20008410000 */
[----:B------:R-:W-:Y:S01]  /*fd30*/  FMUL.FTZ R103, R118, UR14 ;  /* 0x0000000e76677c20 */ /* 0x000fe20008410000 */
[----:B------:R-:W-:Y:S01]  /*fd40*/  FMUL.FTZ R104, R119, UR14 ;  /* 0x0000000e77687c20 */ /* 0x000fe20008410000 */
[----:B------:R-:W-:Y:S01]  /*fd50*/  HMMA.16816.F32.BF16 R24, R20, R10, R24 ;  /* 0x0000000a1418723c */ /* 0x000fe20000041818 */
[----:B------:R-:W4:Y:S01]  /*fd60*/  LDSM.16.M88.4 R8, [R137+0x7800] ;  /* 0x007800008908783b */ /* 0x000f220000000200 */
[----:B------:R-:W-:Y:S01]  /*fd70*/  FMUL.FTZ R34, R117, UR14 ;  /* 0x0000000e75227c20 */ /* 0x000fe20008410000 */
[----:B------:R-:W5:Y:S01]  /*fd80*/  MUFU.TANH R16, R16 ;  /* 0x0000001000107308 */ /* 0x000f620000002400 */
[----:B------:R-:W-:Y:S01]  /*fd90*/  FMUL.FTZ R105, R112, UR14 ;  /* 0x0000000e70697c20 */ /* 0x000fe20008410000 */
[----:B------:R-:W-:Y:S01]  /*fda0*/  FMUL.FTZ R112, R114, UR14 ;  /* 0x0000000e72707c20 */ /* 0x000fe20008410000 */
[----:B------:R-:W-:-:S04]  /*fdb0*/  DEPBAR.LE SB0, 0x0 ;  /* 0x000080000000791a */ /* 0x000fc80000000000 */
[C---:B--2---:R-:W-:Y:S01]  /*fdc0*/  HMMA.16816.F32.BF16 R128, R124.reuse, R14, R128 ;  /* 0x0000000e7c80723c */ /* 0x044fe20000041880 */
[----:B------:R-:W-:Y:S01]  /*fdd0*/  IMAD.SHL.U32 R14, R151, 0x2, RZ ;  /* 0x00000002970e7824 */ /* 0x000fe200078e00ff */
[----:B------:R-:W2:Y:S04]  /*fde0*/  MUFU.TANH R18, R18 ;  /* 0x0000001200127308 */ /* 0x000ea80000002400 */
[----:B------:R-:W-:Y:S02]  /*fdf0*/  LOP3.LUT R14, R14, 0x6, RZ, 0xc0, !PT ;  /* 0x000000060e0e7812 */ /* 0x000fe400078ec0ff */
[----:B------:R-:W-:Y:S01]  /*fe00*/  HMMA.16816.F32.BF16 R108, R124, R12, R108 ;  /* 0x0000000c7c6c723c */ /* 0x000fe2000004186c */
[----:B------:R-:W-:Y:S01]  /*fe10*/  FMUL.FTZ R12, R113, UR14 ;  /* 0x0000000e710c7c20 */ /* 0x000fe20008410000 */
[----:B------:R-:W2:Y:S01]  /*fe20*/  MUFU.TANH R116, R116 ;  /* 0x0000007400747308 */ /* 0x000ea20000002400 */
[----:B------:R-:W-:-:S02]  /*fe30*/  IMAD R14, R101, 0x40, R14 ;  /* 0x00000040650e7824 */ /* 0x000fc400078e020e */
[----:B------:R-:W-:Y:S02]  /*fe40*/  FMUL.FTZ R13, R115, UR14 ;  /* 0x0000000e730d7c20 */ /* 0x000fe40008410000 */
[----:B------:R-:W-:-:S03]  /*fe50*/  VIADD R21, R14, 0xffffffa1 ;  /* 0xffffffa10e157836 */ /* 0x000fc60000000000 */
[----:B------:R-:W2:Y:S01]  /*fe60*/  MUFU.TANH R103, R103 ;  /* 0x0000006700677308 */ /* 0x000ea20000002400 */
[----:B------:R-:W-:Y:S01]  /*fe70*/  FMUL.FTZ R119, R130, UR14 ;  /* 0x0000000e82777c20 */ /* 0x000fe20008410000 */
[----:B---3--:R-:W-:Y:S01]  /*fe80*/  HMMA.16816.F32.BF16 R28, R120, R4, R28 ;  /* 0x00000004781c723c */ /* 0x008fe2000004181c */
[----:B------:R-:W-:-:S05]  /*fe90*/  VIADD R5, R14, 0xffffff80 ;  /* 0xffffff800e057836 */ /* 0x000fca0000000000 */
[----:B------:R-:W3:Y:S01]  /*fea0*/  MUFU.TANH R104, R104 ;  /* 0x0000006800687308 */ /* 0x000ee20000002400 */
[----:B------:R-:W-:Y:S01]  /*feb0*/  FMUL.FTZ R108, R108, UR14 ;  /* 0x0000000e6c6c7c20 */ /* 0x000fe20008410000 */
[----:B------:R-:W-:Y:S01]  /*fec0*/  FMUL.FTZ R20, R109, UR14 ;  /* 0x0000000e6d147c20 */ /* 0x000fe20008410000 */
[----:B------:R-:W-:Y:S01]  /*fed0*/  FMUL.FTZ R109, R110, UR14 ;  /* 0x0000000e6e6d7c20 */ /* 0x000fe20008410000 */
[C---:B------:R-:W-:Y:S01]  /*fee0*/  ISETP.GE.AND P2, PT, R5.reuse, R2, PT ;  /* 0x000000020500720c */ /* 0x040fe20003f46270 */
[----:B------:R-:W-:Y:S01]  /*fef0*/  FMUL.FTZ R4, R128, UR14 ;  /* 0x0000000e80047c20 */ /* 0x000fe20008410000 */
[----:B------:R-:W-:Y:S01]  /*ff00*/  HMMA.16816.F32.BF16 R24, R120, R6, R24 ;  /* 0x000000067818723c */ /* 0x000fe20000041818 */
[C---:B------:R-:W-:Y:S01]  /*ff10*/  VIADD R7, R14.reuse, 0xffffff88 ;  /* 0xffffff880e077836 */ /* 0x040fe20000000000 */
[----:B------:R-:W-:Y:S01]  /*ff20*/  ISETP.GE.AND P0, PT, R5, R102, PT ;  /* 0x000000660500720c */ /* 0x000fe20003f06270 */
[----:B------:R-:W-:Y:S01]  /*ff30*/  VIADD R5, R14, 0xffffff81 ;  /* 0xffffff810e057836 */ /* 0x000fe20000000000 */
[----:B-1----:R-:W-:Y:S01]  /*ff40*/  FSEL R0, R0, -INF , !P2 ;  /* 0xff80000000007808 */ /* 0x002fe20005000000 */
[----:B------:R-:W1:Y:S01]  /*ff50*/  MUFU.TANH R105, R105 ;  /* 0x0000006900697308 */ /* 0x000e620000002400 */
[----:B------:R-:W-:Y:S01]  /*ff60*/  ISETP.GE.AND P4, PT, R7, R2, PT ;  /* 0x000000020700720c */ /* 0x000fe20003f86270 */
[----:B------:R-:W-:Y:S01]  /*ff70*/  FMUL.FTZ R111, R111, UR14 ;  /* 0x0000000e6f6f7c20 */ /* 0x000fe20008410000 */
[----:B------:R-:W-:Y:S01]  /*ff80*/  ISETP.GE.AND P5, PT, R7, R102, PT ;  /* 0x000000660700720c */ /* 0x000fe20003fa6270 */
[C---:B------:R-:W-:Y:S01]  /*ff90*/  VIADD R7, R14.reuse, 0xffffff90 ;  /* 0xffffff900e077836 */ /* 0x040fe20000000000 */
[----:B------:R-:W-:Y:S01]  /*ffa0*/  ISETP.GE.AND P1, PT, R5, R2, PT ;  /* 0x000000020500720c */ /* 0x000fe20003f26270 */
[----:B------:R-:W-:Y:S01]  /*ffb0*/  FMUL.FTZ R122, R129, UR14 ;  /* 0x0000000e817a7c20 */ /* 0x000fe20008410000 */
[----:B------:R-:W-:Y:S01]  /*ffc0*/  ISETP.GE.AND P3, PT, R5, R102, PT ;  /* 0x000000660500720c */ /* 0x000fe20003f66270 */
[C---:B------:R-:W-:Y:S01]  /*ffd0*/  VIADD R5, R14.reuse, 0xffffff89 ;  /* 0xffffff890e057836 */ /* 0x040fe20000000000 */
[----:B------:R-:W-:Y:S01]  /*ffe0*/  FSEL R17, R17, -INF , !P0 ;  /* 0xff80000011117808 */ /* 0x000fe20004000000 */
[----:B------:R-:W1:Y:S01]  /*fff0*/  MUFU.TANH R34, R34 ;  /* 0x0000002200227308 */ /* 0x000e620000002400 */
[----:B------:R-:W-:Y:S01]  /*10000*/  ISETP.GE.AND P0, PT, R7, R2, PT ;  /* 0x000000020700720c */ /* 0x000fe20003f06270 */
[C---:B----4-:R-:W-:Y:S01]  /*10010*/  HMMA.16816.F32.BF16 R28, R124.reuse, R8, R28 ;  /* 0x000000087c1c723c */ /* 0x050fe2000004181c */
[----:B------:R-:W-:Y:S01]  /*10020*/  ISETP.GE.AND P2, PT, R5, R102, PT ;  /* 0x000000660500720c */ /* 0x000fe20003f46270 */
[----:B------:R-:W-:Y:S01]  /*10030*/  VIADD R9, R14, 0xffffff98 ;  /* 0xffffff980e097836 */ /* 0x000fe20000000000 */
[----:B------:R-:W-:Y:S01]  /*10040*/  P2R R6, PR, RZ, 0x1 ;  /* 0x00000001ff067803 */ /* 0x000fe20000000000 */
[----:B------:R-:W-:Y:S01]  /*10050*/  FMUL.FTZ R121, R131, UR14 ;  /* 0x0000000e83797c20 */ /* 0x000fe20008410000 */
[----:B------:R-:W-:Y:S01]  /*10060*/  ISETP.GE.AND P6, PT, R5, R2, PT ;  /* 0x000000020500720c */ /* 0x000fe20003fc6270 */
[----:B------:R-:W4:Y:S01]  /*10070*/  MUFU.TANH R12, R12 ;  /* 0x0000000c000c7308 */ /* 0x000f220000002400 */
[----:B-----5:R-:W-:Y:S01]  /*10080*/  FSEL R16, R16, -INF , !P1 ;  /* 0xff80000010107808 */ /* 0x020fe20004800000 */
[----:B------:R-:W-:Y:S01]  /*10090*/  HMMA.16816.F32.BF16 R24, R124, R10, R24 ;  /* 0x0000000a7c18723c */ /* 0x000fe20000041818 */
[----:B------:R-:W-:Y:S01]  /*100a0*/  P2R R5, PR, RZ, 0x4 ;  /* 0x00000004ff057803 */ /* 0x000fe20000000000 */
[----:B------:R-:W-:Y:S01]  /*100b0*/  VIADD R11, R14, 0xffffff91 ;  /* 0xffffff910e0b7836 */ /* 0x000fe20000000000 */
[----:B------:R-:W-:-:S02]  /*100c0*/  ISETP.GE.AND P1, PT, R7, R102, PT ;  /* 0x000000660700720c */ /* 0x000fc40003f26270 */
[----:B--2---:R-:W-:Y:S01]  /*100d0*/  FSEL R7, R18, -INF , !P3 ;  /* 0xff80000012077808 */ /* 0x004fe20005800000 */
[----:B------:R-:W2:Y:S01]  /*100e0*/  MUFU.TANH R112, R112 ;  /* 0x0000007000707308 */ /* 0x000ea20000002400 */
[----:B------:R-:W-:Y:S02]  /*100f0*/  ISETP.NE.AND P3, PT, R6, RZ, PT ;  /* 0x000000ff0600720c */ /* 0x000fe40003f65270 */
[----:B------:R-:W-:Y:S01]  /*10100*/  FSEL R6, R19, -INF , !P4 ;  /* 0xff80000013067808 */ /* 0x000fe20006000000 */
[----:B------:R-:W-:Y:S01]  /*10110*/  VIADD R19, R14, 0xffffff99 ;  /* 0xffffff990e137836 */ /* 0x000fe20000000000 */
[----:B------:R-:W-:Y:S01]  /*10120*/  FSEL R33, R33, -INF , !P5 ;  /* 0xff80000021217808 */ /* 0x000fe20006800000 */
[----:B------:R-:W-:Y:S01]  /*10130*/  FMUL.FTZ R10, R29, UR14 ;  /* 0x0000000e1d0a7c20 */ /* 0x000fe20008410000 */
[----:B------:R-:W-:Y:S01]  /*10140*/  ISETP.NE.AND P5, PT, R5, RZ, PT ;  /* 0x000000ff0500720c */ /* 0x000fe20003fa5270 */
[----:B------:R-:W5:Y:S01]  /*10150*/  MUFU.TANH R13, R13 ;  /* 0x0000000d000d7308 */ /* 0x000f620000002400 */
[C---:B------:R-:W-:Y:S01]  /*10160*/  ISETP.GE.AND P2, PT, R11.reuse, R2, PT ;  /* 0x000000020b00720c */ /* 0x040fe20003f46270 */
[----:B------:R-:W-:Y:S01]  /*10170*/  FMUL.FTZ R28, R28, UR14 ;  /* 0x0000000e1c1c7c20 */ /* 0x000fe20008410000 */
[----:B------:R-:W-:Y:S01]  /*10180*/  ISETP.GE.AND P0, PT, R11, R102, PT ;  /* 0x000000660b00720c */ /* 0x000fe20003f06270 */
[----:B------:R-:W-:Y:S01]  /*10190*/  VIADD R11, R14, 0xffffffa0 ;  /* 0xffffffa00e0b7836 */ /* 0x000fe20000000000 */
[----:B------:R-:W-:Y:S01]  /*101a0*/  FSEL R5, R35, -INF , !P5 ;  /* 0xff80000023057808 */ /* 0x000fe20006800000 */
[----:B------:R-:W-:Y:S01]  /*101b0*/  FMUL.FTZ R24, R24, UR14 ;  /* 0x0000000e18187c20 */ /* 0x000fe20008410000 */
[----:B------:R-:W-:Y:S01]  /*101c0*/  ISETP.GE.AND P5, PT, R19, R2, PT ;  /* 0x000000021300720c */ /* 0x000fe20003fa6270 */
[----:B------:R-:W5:Y:S01]  /*101d0*/  MUFU.TANH R114, R108 ;  /* 0x0000006c00727308 */ /* 0x000f620000002400 */
[----:B------:R-:W-:Y:S01]  /*101e0*/  FSEL R116, R116, -INF , !P3 ;  /* 0xff80000074747808 */ /* 0x000fe20005800000 */
[----:B------:R-:W-:Y:S01]  /*101f0*/  FMUL.FTZ R25, R25, UR14 ;  /* 0x0000000e19197c20 */ /* 0x000fe20008410000 */
[----:B------:R-:W-:Y:S01]  /*10200*/  FSEL R113, R103, -INF , !P1 ;  /* 0xff80000067717808 */ /* 0x000fe20004800000 */
[----:B------:R-:W-:Y:S01]  /*10210*/  FMUL.FTZ R30, R30, UR14 ;  /* 0x0000000e1e1e7c20 */ /* 0x000fe20008410000 */
[----:B------:R-:W-:-:S02]  /*10220*/  ISETP.GE.AND P3, PT, R19, R102, PT ;  /* 0x000000661300720c */ /* 0x000fc40003f66270 */
[-C--:B------:R-:W-:Y:S01]  /*10230*/  ISETP.GE.AND P1, PT, R11, R2.reuse, PT ;  /* 0x000000020b00720c */ /* 0x080fe20003f26270 */
[----:B------:R1:W-:Y:S01]  /*10240*/  MUFU.TANH R15, R20 ;  /* 0x00000014000f7308 */ /* 0x0003e20000002400 */
[----:B------:R-:W-:Y:S02]  /*10250*/  P2R R19, PR, RZ, 0x20 ;  /* 0x00000020ff137803 */ /* 0x000fe40000000000 */
[----:B------:R-:W-:Y:S02]  /*10260*/  ISETP.GE.AND P4, PT, R9, R2, PT ;  /* 0x000000020900720c */ /* 0x000fe40003f86270 */
[----:B------:R-:W-:Y:S01]  /*10270*/  ISETP.GE.AND P5, PT, R11, R102, PT ;  /* 0x000000660b00720c */ /* 0x000fe20003fa6270 */
[----:B------:R-:W-:Y:S01]  /*10280*/  VIADD R11, R14, 0xffffffa8 ;  /* 0xffffffa80e0b7836 */ /* 0x000fe20000000000 */
[----:B---3--:R-:W-:Y:S01]  /*10290*/  FSEL R115, R104, -INF , !P0 ;  /* 0xff80000068737808 */ /* 0x008fe20004000000 */
[----:B------:R-:W3:Y:S01]  /*102a0*/  MUFU.TANH R119, R119 ;  /* 0x0000007700777308 */ /* 0x000ee20000002400 */
[----:B------:R-:W-:-:S02]  /*102b0*/  FSEL R8, R32, -INF , !P6 ;  /* 0xff80000020087808 */ /* 0x000fc40007000000 */
[----:B------:R-:W-:Y:S01]  /*102c0*/  ISETP.NE.AND P0, PT, R19, RZ, PT ;  /* 0x000000ff1300720c */ /* 0x000fe20003f05270 */
[----:B------:R-:W-:Y:S01]  /*102d0*/  VIADD R19, R14, 0xffffffb0 ;  /* 0xffffffb00e137836 */ /* 0x000fe20000000000 */
[----:B------:R-:W-:Y:S02]  /*102e0*/  ISETP.GE.AND P6, PT, R9, R102, PT ;  /* 0x000000660900720c */ /* 0x000fe40003fc6270 */
[----:B------:R-:W-:Y:S01]  /*102f0*/  P2R R18, PR, RZ, 0x8 ;  /* 0x00000008ff127803 */ /* 0x000fe20000000000 */
[----:B------:R-:W3:Y:S01]  /*10300*/  MUFU.TANH R109, R109 ;  /* 0x0000006d006d7308 */ /* 0x000ee20000002400 */
[----:B-1----:R-:W-:Y:S02]  /*10310*/  P2R R20, PR, RZ, 0x2 ;  /* 0x00000002ff147803 */ /* 0x002fe40000000000 */
[----:B------:R-:W-:Y:S02]  /*10320*/  FSEL R22, R105, -INF , !P4 ;  /* 0xff80000069167808 */ /* 0x000fe40006000000 */
[----:B------:R-:W-:-:S02]  /*10330*/  ISETP.NE.AND P4, PT, R20, RZ, PT ;  /* 0x000000ff1400720c */ /* 0x000fc40003f85270 */
[----:B------:R-:W-:Y:S01]  /*10340*/  FSEL R108, R34, -INF , !P2 ;  /* 0xff800000226c7808 */ /* 0x000fe20005000000 */
[----:B------:R-:W1:Y:S01]  /*10350*/  MUFU.TANH R117, R111 ;  /* 0x0000006f00757308 */ /* 0x000e620000002400 */
[----:B----4-:R-:W-:Y:S02]  /*10360*/  FSEL R20, R12, -INF , !P0 ;  /* 0xff8000000c147808 */ /* 0x010fe40004000000 */
[----:B--2---:R-:W-:Y:S02]  /*10370*/  FSEL R23, R112, -INF , !P6 ;  /* 0xff80000070177808 */ /* 0x004fe40007000000 */
[C---:B------:R-:W-:Y:S02]  /*10380*/  ISETP.GE.AND P2, PT, R11.reuse, R2, PT ;  /* 0x000000020b00720c */ /* 0x040fe40003f46270 */
[----:B------:R-:W-:Y:S01]  /*10390*/  ISETP.GE.AND P0, PT, R11, R102, PT ;  /* 0x000000660b00720c */ /* 0x000fe20003f06270 */
[----:B------:R-:W-:Y:S01]  /*103a0*/  VIADD R11, R14, 0xffffffa9 ;  /* 0xffffffa90e0b7836 */ /* 0x000fe20000000000 */
[----:B------:R-:W-:Y:S01]  /*103b0*/  ISETP.NE.AND P6, PT, R18, RZ, PT ;  /* 0x000000ff1200720c */ /* 0x000fe20003fc5270 */
[----:B------:R-:W2:Y:S01]  /*103c0*/  MUFU.TANH R4, R4 ;  /* 0x0000000400047308 */ /* 0x000ea20000002400 */
[----:B------:R-:W-:-:S02]  /*103d0*/  ISETP.GE.AND P3, PT, R21, R2, PT ;  /* 0x000000021500720c */ /* 0x000fc40003f66270 */
[----:B------:R-:W-:Y:S02]  /*103e0*/  ISETP.GE.AND P1, PT, R21, R102, PT ;  /* 0x000000661500720c */ /* 0x000fe40003f26270 */
[----:B-----5:R-:W-:Y:S01]  /*103f0*/  FSEL R21, R13, -INF , !P6 ;  /* 0xff8000000d157808 */ /* 0x020fe20007000000 */
[----:B------:R-:W-:Y:S01]  /*10400*/  VIADD R13, R14, 0xffffffb1 ;  /* 0xffffffb10e0d7836 */ /* 0x000fe20000000000 */
[----:B------:R-:W-:Y:S01]  /*10410*/  FSEL R120, R114, -INF , !P4 ;  /* 0xff80000072787808 */ /* 0x000fe20006000000 */
[----:B------:R4:W-:Y:S01]  /*10420*/  MUFU.TANH R110, R24 ;  /* 0x00000018006e7308 */ /* 0x0009e20000002400 */
[C---:B------:R-:W-:Y:S02]  /*10430*/  ISETP.GE.AND P6, PT, R11.reuse, R2, PT ;  /* 0x000000020b00720c */ /* 0x040fe40003fc6270 */
[----:B------:R-:W-:Y:S01]  /*10440*/  ISETP.GE.AND P4, PT, R11, R102, PT ;  /* 0x000000660b00720c */ /* 0x000fe20003f86270 */
[----:B------:R-:W-:Y:S01]  /*10450*/  FMUL.FTZ R11, R31, UR14 ;  /* 0x0000000e1f0b7c20 */ /* 0x000fe20008410000 */
[----:B---3--:R-:W-:-:S02]  /*10460*/  FSEL R119, R119, -INF , !P0 ;  /* 0xff80000077777808 */ /* 0x008fc40004000000 */
[----:B------:R-:W-:Y:S01]  /*10470*/  P2R R18, PR, RZ, 0x10 ;  /* 0x00000010ff127803 */ /* 0x000fe20000000000 */
[----:B------:R3:W-:Y:S01]  /*10480*/  MUFU.TANH R104, R25 ;  /* 0x0000001900687308 */ /* 0x0007e20000002400 */
[----:B------:R-:W-:Y:S02]  /*10490*/  ISETP.GE.AND P4, PT, R19, R2, PT ;  /* 0x000000021300720c */ /* 0x000fe40003f86270 */
[----:B------:R-:W-:Y:S02]  /*104a0*/  FSEL R126, R15, -INF , !P3 ;  /* 0xff8000000f7e7808 */ /* 0x000fe40005800000 */
[----:B------:R-:W-:Y:S02]  /*104b0*/  ISETP.GE.AND P0, PT, R101, 0x3, PT ;  /* 0x000000036500780c */ /* 0x000fe40003f06270 */
[----:B------:R-:W-:Y:S01]  /*104c0*/  P2R R15, PR, RZ, 0x10 ;  /* 0x00000010ff0f7803 */ /* 0x000fe20000000000 */
[----:B------:R-:W5:Y:S01]  /*104d0*/  MUFU.TANH R122, R122 ;  /* 0x0000007a007a7308 */ /* 0x000f620000002400 */
[----:B----4-:R-:W-:Y:S01]  /*104e0*/  FMUL.FTZ R24, R27, UR14 ;  /* 0x0000000e1b187c20 */ /* 0x010fe20008410000 */
[----:B------:R-:W-:-:S02]  /*104f0*/  P2R R12, PR, RZ, 0x40 ;  /* 0x00000040ff0c7803 */ /* 0x000fc40000000000 */
[----:B------:R-:W-:Y:S02]  /*10500*/  ISETP.GE.AND P4, PT, R19, R102, PT ;  /* 0x000000661300720c */ /* 0x000fe40003f86270 */
[----:B------:R-:W-:Y:S02]  /*10510*/  FSEL R123, R109, -INF , !P5 ;  /* 0xff8000006d7b7808 */ /* 0x000fe40006800000 */
[----:B------:R-:W4:Y:S01]  /*10520*/  MUFU.TANH R121, R121 ;  /* 0x0000007900797308 */ /* 0x000f220000002400 */
[----:B---3--:R-:W-:Y:S01]  /*10530*/  FMUL.FTZ R25, R26, UR14 ;  /* 0x0000000e1a197c20 */ /* 0x008fe20008410000 */
[----:B-1----:R-:W-:Y:S02]  /*10540*/  FSEL R117, R117, -INF , !P1 ;  /* 0xff80000075757808 */ /* 0x002fe40004800000 */
[----:B------:R-:W-:Y:S01]  /*10550*/  ISETP.NE.AND P1, PT, R15, RZ, PT ;  /* 0x000000ff0f00720c */ /* 0x000fe20003f25270 */
[----:B------:R-:W-:Y:S01]  /*10560*/  VIADD R15, R14, 0xffffffb8 ;  /* 0xffffffb80e0f7836 */ /* 0x000fe20000000000 */
[----:B------:R-:W-:-:S02]  /*10570*/  ISETP.GE.AND P6, PT, R13, R2, PT ;  /* 0x000000020d00720c */ /* 0x000fc40003fc6270 */
[----:B------:R-:W1:Y:S01]  /*10580*/  MUFU.TANH R9, R28 ;  /* 0x0000001c00097308 */ /* 0x000e620000002400 */
[----:B--2---:R-:W-:Y:S02]  /*10590*/  FSEL R124, R4, -INF , !P2 ;  /* 0xff800000047c7808 */ /* 0x004fe40005000000 */
[----:B------:R-:W-:Y:S01]  /*105a0*/  ISETP.GE.AND P5, PT, R13, R102, PT ;  /* 0x000000660d00720c */ /* 0x000fe20003fa6270 */
[----:B------:R-:W-:Y:S01]  /*105b0*/  VIADD R13, R14, 0xffffffb9 ;  /* 0xffffffb90e0d7836 */ /* 0x000fe20000000000 */
[----:B------:R-:W-:Y:S02]  /*105c0*/  ISETP.NE.AND P3, PT, R12, RZ, PT ;  /* 0x000000ff0c00720c */ /* 0x000fe40003f65270 */
[----:B------:R-:W-:Y:S01]  /*105d0*/  ISETP.NE.AND P2, PT, R18, RZ, PT ;  /* 0x000000ff1200720c */ /* 0x000fe20003f45270 */
[----:B------:R-:W2:Y:S01]  /*105e0*/  MUFU.TANH R10, R10 ;  /* 0x0000000a000a7308 */ /* 0x000ea20000002400 */
[----:B------:R-:W-:Y:S02]  /*105f0*/  P2R R12, PR, RZ, 0x10 ;  /* 0x00000010ff0c7803 */ /* 0x000fe40000000000 */
[----:B-----5:R-:W-:-:S02]  /*10600*/  FSEL R122, R122, -INF , !P3 ;  /* 0xff8000007a7a7808 */ /* 0x020fc40005800000 */
[----:B----4-:R-:W-:Y:S02]  /*10610*/  FSEL R121, R121, -INF , !P2 ;  /* 0xff80000079797808 */ /* 0x010fe40005000000 */
[-C--:B------:R-:W-:Y:S01]  /*10620*/  ISETP.GE.AND P4, PT, R15, R2.reuse, PT ;  /* 0x000000020f00720c */ /* 0x080fe20003f86270 */
[----:B------:R-:W3:Y:S01]  /*10630*/  MUFU.TANH R103, R30 ;  /* 0x0000001e00677308 */ /* 0x000ee20000002400 */
[----:B-1----:R-:W-:Y:S02]  /*10640*/  FSEL R114, R9, -INF , !P1 ;  /* 0xff80000009727808 */ /* 0x002fe40004800000 */
[----:B------:R-:W-:Y:S02]  /*10650*/  ISETP.GE.AND P3, PT, R13, R2, PT ;  /* 0x000000020d00720c */ /* 0x000fe40003f66270 */
[-C--:B------:R-:W-:Y:S01]  /*10660*/  ISETP.GE.AND P2, PT, R15, R102.reuse, PT ;  /* 0x000000660f00720c */ /* 0x080fe20003f46270 */
[----:B------:R-:W-:Y:S01]  /*10670*/  BAR.SYNC.DEFER_BLOCKING 0x0 ;  /* 0x0000000000007b1d */ /* 0x000fe20000010000 */
[----:B------:R-:W-:-:S02]  /*10680*/  ISETP.GE.AND P1, PT, R13, R102, PT ;  /* 0x000000660d00720c */ /* 0x000fc40003f26270 */
[----:B--2---:R-:W-:Y:S02]  /*10690*/  FSEL R112, R10, -INF , !P6 ;  /* 0xff8000000a707808 */ /* 0x004fe40007000000 */
[----:B------:R-:W-:Y:S01]  /*106a0*/  ISETP.NE.AND P6, PT, R12, RZ, PT ;  /* 0x000000ff0c00720c */ /* 0x000fe20003fc5270 */
[----:B------:R-:W1:Y:S01]  /*106b0*/  MUFU.TANH R11, R11 ;  /* 0x0000000b000b7308 */ /* 0x000e620000002400 */
[----:B------:R-:W-:Y:S02]  /*106c0*/  FSEL R110, R110, -INF , !P4 ;  /* 0xff8000006e6e7808 */ /* 0x000fe40006000000 */
[----:B------:R-:W-:Y:S02]  /*106d0*/  FSEL R104, R104, -INF , !P3 ;  /* 0xff80000068687808 */ /* 0x000fe40005800000 */
[----:B---3--:R-:W-:-:S03]  /*106e0*/  FSEL R103, R103, -INF , !P6 ;  /* 0xff80000067677808 */ /* 0x008fc60007000000 */
[----:B------:R-:W2:Y:S08]  /*106f0*/  MUFU.TANH R25, R25 ;  /* 0x0000001900197308 */ /* 0x000eb00000002400 */
[----:B------:R-:W3:Y:S01]  /*10700*/  MUFU.TANH R24, R24 ;  /* 0x0000001800187308 */ /* 0x000ee20000002400 */
[----:B-1----:R-:W-:Y:S02]  /*10710*/  FSEL R27, R11, -INF , !P5 ;  /* 0xff8000000b1b7808 */ /* 0x002fe40006800000 */
[----:B--2---:R-:W-:-:S02]  /*10720*/  FSEL R25, R25, -INF , !P2 ;  /* 0xff80000019197808 */ /* 0x004fc40005000000 */
[----:B---3--:R-:W-:Y:S01]  /*10730*/  FSEL R24, R24, -INF , !P1 ;  /* 0xff80000018187808 */ /* 0x008fe20004800000 */
        /* <DEDUP_REMOVED lines=65> */
.L_x_5968:
        /* <DEDUP_REMOVED lines=8> */
.L_x_5969:
        /* <DEDUP_REMOVED lines=21> */
.L_x_5967:
[----:B------:R-:W-:Y:S01]  /*10d20*/  FMNMX3.FTZ R9, R100, R0, R16, !PT ;  /* 0x0000000064097276 */ /* 0x000fe20007810010 */
[----:B--2---:R-:W-:Y:S01]  /*10d30*/  LDSM.16.MT88.4 R12, [R136+0x8000] ;  /* 0x00800000880c783b */ /* 0x004fe20000004200 */
        /* <DEDUP_REMOVED lines=29> */
[----:B------:R-:W-:-:S04]  /*10f10*/  FSEL R105, R105, RZ, P1 ;  /* 0x000000ff69697208 */ /* 0x000fc80000800000 */
[----:B------:R-:W-:Y:S01]  /*10f20*/  FSEL R26, R26, RZ, P0 ;  /* 0x000000ff1a1a7208 */ /* 0x000fe20000000000 */
[--C-:B------:R-:W-:Y:S01]  /*10f30*/  FFMA.FTZ R28, R8, UR4, -R105.reuse ;  /* 0x00000004081c7c23 */ /* 0x100fe20008010869 */
[--C-:B------:R-:W-:Y:S01]  /*10f40*/  FFMA.FTZ R29, R6, UR4, -R105.reuse ;  /* 0x00000004061d7c23 */ /* 0x100fe20008010869 */
[----:B------:R-:W1:Y:S01]  /*10f50*/  LDSM.16.MT88.4 R8, [R140+0x8000] ;  /* 0x008000008c08783b */ /* 0x000e620000004200 */
[----:B------:R-:W-:Y:S01]  /*10f60*/  FSEL R6, R31, RZ, P0 ;  /* 0x000000ff1f067208 */ /* 0x000fe20000000000 */
[--C-:B------:R-:W-:Y:S01]  /*10f70*/  FFMA.FTZ R2, R7, UR4, -R26.reuse ;  /* 0x0000000407027c23 */ /* 0x100fe2000801081a */
[----:B------:R-:W-:Y:S01]  /*10f80*/  FSEL R7, R32, RZ, P1 ;  /* 0x000000ff20077208 */ /* 0x000fe20000800000 */
[--C-:B------:R-:W-:Y:S01]  /*10f90*/  FFMA.FTZ R35, R0, UR4, -R105.reuse ;  /* 0x0000000400237c23 */ /* 0x100fe20008010869 */
[----:B------:R-:W-:Y:S01]  /*10fa0*/  FFMA.FTZ R0, R33, UR4, -R26 ;  /* 0x0000000421007c23 */ /* 0x000fe2000801081a */
[----:B------:R-:W-:Y:S01]  /*10fb0*/  FADD.FTZ R6, R3, -R6 ;  /* 0x8000000603067221 */ /* 0x000fe20000010000 */
[----:B------:R-:W-:Y:S01]  /*10fc0*/  FFMA.FTZ R30, R16, UR4, -R105 ;  /* 0x00000004101e7c23 */ /* 0x000fe20008010869 */
[----:B------:R-:W-:Y:S01]  /*10fd0*/  FADD.FTZ R4, R100, -R7 ;  /* 0x8000000764047221 */ /* 0x000fe20000010000 */
[--C-:B------:R-:W-:Y:S01]  /*10fe0*/  FFMA.FTZ R34, R17, UR4, -R26.reuse ;  /* 0x0000000411227c23 */ /* 0x100fe2000801081a */
[--C-:B------:R-:W-:Y:S01]  /*10ff0*/  FFMA.FTZ R33, R5, UR4, -R26.reuse ;  /* 0x0000000405217c23 */ /* 0x100fe2000801081a */
[----:B------:R-:W-:Y:S01]  /*11000*/  FMUL.FTZ R3, R6, UR4 ;  /* 0x0000000406037c20 */ /* 0x000fe20008410000 */
[----:B------:R-:W-:Y:S01]  /*11010*/  FMUL.FTZ R100, R4, UR4 ;  /* 0x0000000404647c20 */ /* 0x000fe20008410000 */
[----:B------:R-:W-:Y:S01]  /*11020*/  MUFU.EX2 R35, R35 ;  /* 0x0000002300237308 */ /* 0x000fe20000000800 */
[----:B------:R-:W2:Y:S01]  /*11030*/  LDSM.16.MT88.4 R16, [R107+0x8000] ;  /* 0x008000006b10783b */ /* 0x000ea20000004200 */
        /* <DEDUP_REMOVED lines=120> */
[C---:B---3--:R-:W-:Y:S01]  /*117c0*/  HMMA.16816.F32.BF16 R36, R4.reuse, R12, R36 ;  /* 0x0000000c0424723c */ /* 0x048fe20000041824 */
[----:B------:R-:W-:Y:S01]  /*117d0*/  FADD.FTZ R30, R30, R35 ;  /* 0x000000231e1e7221 */ /* 0x000fe20000010000 */
[----:B------:R-:W-:Y:S01]  /*117e0*/  FADD.FTZ R3, R2, R3 ;  /* 0x0000000302037221 */ /* 0x000fe20000010000 */
[----:B------:R-:W-:Y:S02]  /*117f0*/  MUFU.EX2 R108, R108 ;  /* 0x0000006c006c7308 */ /* 0x000fe40000000800 */
[----:B------:R-:W-:Y:S01]  /*11800*/  FADD.FTZ R29, R29, R30 ;  /* 0x0000001e1d1d7221 */ /* 0x000fe20000010000 */
[----:B------:R-:W-:Y:S01]  /*11810*/  FADD.FTZ R0, R0, R3 ;  /* 0x0000000300007221 */ /* 0x000fe20000010000 */
[----:B------:R-:W-:Y:S01]  /*11820*/  MOV R3, R31 ;  /* 0x0000001f00037202 */ /* 0x000fe20000000f00 */
        /* <DEDUP_REMOVED lines=55> */
[C---:B-----5:R-:W-:Y:S04]  /*11ba0*/  HMMA.16816.F32.BF16 R36, R4.reuse, R8, R36 ;  /* 0x000000080424723c */ /* 0x060fe80000041824 */
[----:B------:R-:W-:Y:S04]  /*11bb0*/  MUFU.EX2 R103, R103 ;  /* 0x0000006700677308 */ /* 0x000fe80000000800 */
[C---:B------:R-:W-:Y:S01]  /*11bc0*/  HMMA.16816.F32.BF16 R40, R4.reuse, R10, R40 ;  /* 0x0000000a0428723c */ /* 0x040fe20000041828 */
[----:B------:R-:W2:Y:S03]  /*11bd0*/  LDSM.16.MT88.4 R8, [R140+0x9000] ;  /* 0x009000008c08783b */ /* 0x000ea60000004200 */
        /* <DEDUP_REMOVED lines=79> */
.L_x_5964:
        /* <DEDUP_REMOVED lines=13> */
[----:B------:R-:W4:Y:S03]  /*121a0*/  LDCU.64 UR10, c[0x0][0x3a8] ;  /* 0x00007500ff0a77ac */ /* 0x000f260008000a00 */
[----:B------:R-:W-:-:S09]  /*121b0*/  P2R R164, PR, RZ, 0x1 ;  /* 0x00000001ffa47803 */ /* 0x000fd20000000000 */
.L_x_5974:
[----:B------:R-:W5:Y:S01]  /*121c0*/  @!P3 LDC R2, c[0x0][0x3c0] ;  /* 0x0000f000ff02bb82 */ /* 0x000f620000000800 */
[----:B------:R-:W-:Y:S07]  /*121d0*/  DEPBAR.LE SB0, 0x0 ;  /* 0x000080000000791a */ /* 0x000fee0000000000 */
[----:B------:R-:W-:Y:S01]  /*121e0*/  BAR.SYNC.DEFER_BLOCKING 0x0 ;  /* 0x0000000000007b1d */ /* 0x000fe20000010000 */
[----:B------:R-:W-:Y:S01]  /*121f0*/  ISETP.NE.AND P0, PT, R164, RZ, PT ;  /* 0x000000ffa400720c */ /* 0x000fe20003f05270 */
[----:B------:R-:W-:Y:S02]  /*12200*/  IMAD.MOV.U32 R6, RZ, RZ, R148 ;  /* 0x000000ffff067224 */ /* 0x000fe400078e0094 */
        /* <DEDUP_REMOVED lines=69> */
.L_x_5971:
        /* <DEDUP_REMOVED lines=21> */
[----:B------:R-:W1:Y:S06]  /*127b0*/  LDSM.16.M88.4 R8, [R144+UR5+0x4000] ;  /* 0x004000059008783b */ /* 0x000e6c0008000200 */
[----:B------:R-:W5:Y:S06]  /*127c0*/  LDSM.16.M88.4 R16, [R144+UR5+0x4800] ;  /* 0x004800059010783b */ /* 0x000f6c0008000200 */
[----:B------:R-:W2:Y:S06]  /*127d0*/  LDSM.16.M88.4 R24, [R144+UR5+0x5000] ;  /* 0x005000059018783b */ /* 0x000eac0008000200 */
[----:B------:R-:W0:Y:S06]  /*127e0*/  LDGDEPBAR ;  /* 0x00000000000079af */ /* 0x000e2c0000000000 */
[----:B------:R-:W3:Y:S06]  /*127f0*/  LDSM.16.M88.4 R100, [R144+UR5+0x5800] ;  /* 0x005800059064783b */ /* 0x000eec0008000200 */
[----:B------:R-:W-:Y:S06]  /*12800*/  LDSM.16.M88.4 R108, [R143] ;  /* 0x000000008f6c783b */ /* 0x000fec0000000200 */
[----:B------:R-:W4:Y:S01]  /*12810*/  LDSM.16.M88.4 R112, [R139+0x4000] ;  /* 0x004000008b70783b */ /* 0x000f220000000200 */
[C---:B-1----:R-:W-:Y:S05]  /*12820*/  HMMA.16816.F32.BF16 R4, R32.reuse, R8, RZ ;  /* 0x000000082004723c */ /* 0x042fea00000418ff */
[----:B------:R-:W1:Y:S06]  /*12830*/  LDSM.16.M88.4 R116, [R139+0x4800] ;  /* 0x004800008b74783b */ /* 0x000e6c0000000200 */
[----:B------:R-:W1:Y:S01]  /*12840*/  LDSM.16.M88.4 R120, [R139+0x5000] ;  /* 0x005000008b78783b */ /* 0x000e620000000200 */
[C---:B------:R-:W-:Y:S05]  /*12850*/  HMMA.16816.F32.BF16 R8, R32.reuse, R10, RZ ;  /* 0x0000000a2008723c */ /* 0x040fea00000418ff */
[----:B------:R-:W1:Y:S03]  /*12860*/  LDSM.16.M88.4 R124, [R139+0x5800] ;  /* 0x005800008b7c783b */ /* 0x000e660000000200 */
[C---:B-----5:R-:W-:Y:S03]  /*12870*/  HMMA.16816.F32.BF16 R12, R32.reuse, R16, RZ ;  /* 0x00000010200c723c */ /* 0x060fe600000418ff */
[----:B------:R-:W-:Y:S05]  /*12880*/  LDSM.16.M88.4 R128, [R142] ;  /* 0x000000008e80783b */ /* 0x000fea0000000200 */
[C---:B------:R-:W-:Y:S01]  /*12890*/  HMMA.16816.F32.BF16 R16, R32.reuse, R18, RZ ;  /* 0x000000122010723c */ /* 0x040fe200000418ff */
[----:B------:R-:W5:Y:S07]  /*128a0*/  LDSM.16.M88.4 R132, [R138+0x4000] ;  /* 0x004000008a84783b */ /* 0x000f6e0000000200 */
[C---:B--2---:R-:W-:Y:S08]  /*128b0*/  HMMA.16816.F32.BF16 R20, R32.reuse, R24, RZ ;  /* 0x000000182014723c */ /* 0x044ff000000418ff */
[C---:B------:R-:W-:Y:S08]  /*128c0*/  HMMA.16816.F32.BF16 R24, R32.reuse, R26, RZ ;  /* 0x0000001a2018723c */ /* 0x040ff000000418ff */
[C---:B---3--:R-:W-:Y:S08]  /*128d0*/  HMMA.16816.F32.BF16 R28, R32.reuse, R100, RZ ;  /* 0x00000064201c723c */ /* 0x048ff000000418ff */
[----:B------:R-:W-:Y:S01]  /*128e0*/  HMMA.16816.F32.BF16 R32, R32, R102, RZ ;  /* 0x000000662020723c */ /* 0x000fe200000418ff */
[----:B------:R-:W2:Y:S07]  /*128f0*/  LDSM.16.M88.4 R100, [R138+0x4800] ;  /* 0x004800008a64783b */ /* 0x000eae0000000200 */
        /* <DEDUP_REMOVED lines=11> */
[----:B------:R-:W4:Y:S06]  /*129b0*/  LDSM.16.M88.4 R108, [R141] ;  /* 0x000000008d6c783b */ /* 0x000f2c0000000200 */
[----:B------:R-:W4:Y:S01]  /*129c0*/  LDSM.16.M88.4 R124, [R137+0x4800] ;  /* 0x00480000897c783b */ /* 0x000f220000000200 */
[C---:B-----5:R-:W-:Y:S08]  /*129d0*/  HMMA.16816.F32.BF16 R4, R128.reuse, R132, R4 ;  /* 0x000000848004723c */ /* 0x060ff00000041804 */
[C---:B------:R-:W-:Y:S01]  /*129e0*/  HMMA.16816.F32.BF16 R8, R128.reuse, R134, R8 ;  /* 0x000000868008723c */ /* 0x040fe20000041808 */
[----:B------:R-:W-:Y:S07]  /*129f0*/  LDSM.16.M88.4 R132, [R144+UR5+0x7000] ;  /* 0x007000059084783b */ /* 0x000fee0008000200 */
        /* <DEDUP_REMOVED lines=8> */
[----:B------:R-:W-:Y:S06]  /*12a80*/  LDSM.16.M88.4 R116, [R145+0x2000] ;  /* 0x002000009174783b */ /* 0x000fec0000000200 */
[----:B------:R-:W1:Y:S01]  /*12a90*/  LDSM.16.M88.4 R128, [R144+UR5+0x6000] ;  /* 0x006000059080783b */ /* 0x000e620008000200 */
[C---:B----4-:R-:W-:Y:S08]  /*12aa0*/  HMMA.16816.F32.BF16 R4, R108.reuse, R120, R4 ;  /* 0x000000786c04723c */ /* 0x050ff00000041804 */
[C---:B------:R-:W-:Y:S01]  /*12ab0*/  HMMA.16816.F32.BF16 R8, R108.reuse, R122, R8 ;  /* 0x0000007a6c08723c */ /* 0x040fe20000041808 */
[----:B------:R-:W4:Y:S07]  /*12ac0*/  LDSM.16.M88.4 R120, [R144+UR5+0x6800] ;  /* 0x006800059078783b */ /* 0x000f2e0008000200 */
[C---:B------:R-:W-:Y:S08]  /*12ad0*/  HMMA.16816.F32.BF16 R12, R108.reuse, R124, R12 ;  /* 0x0000007c6c0c723c */ /* 0x040ff0000004180c */
[C---:B------:R-:W-:Y:S01]  /*12ae0*/  HMMA.16816.F32.BF16 R16, R108.reuse, R126, R16 ;  /* 0x0000007e6c10723c */ /* 0x040fe20000041810 */
[----:B------:R-:W-:Y:S07]  /*12af0*/  LDSM.16.M88.4 R124, [R139+0x7000] ;  /* 0x007000008b7c783b */ /* 0x000fee0000000200 */
[C---:B--2---:R-:W-:Y:S08]  /*12b00*/  HMMA.16816.F32.BF16 R20, R108.reuse, R100, R20 ;  /* 0x000000646c14723c */ /* 0x044ff00000041814 */
[C---:B------:R-:W-:Y:S01]  /*12b10*/  HMMA.16816.F32.BF16 R24, R108.reuse, R102, R24 ;  /* 0x000000666c18723c */ /* 0x040fe20000041818 */
[----:B------:R-:W2:Y:S07]  /*12b20*/  LDSM.16.M88.4 R100, [R144+UR5+0x7800] ;  /* 0x007800059064783b */ /* 0x000eae0008000200 */
[C---:B---3--:R-:W-:Y:S08]  /*12b30*/  HMMA.16816.F32.BF16 R28, R108.reuse, R112, R28 ;  /* 0x000000706c1c723c */ /* 0x048ff0000004181c */
[----:B------:R-:W-:Y:S01]  /*12b40*/  HMMA.16816.F32.BF16 R32, R108, R114, R32 ;  /* 0x000000726c20723c */ /* 0x000fe20000041820 */
[----:B------:R-:W-:Y:S06]  /*12b50*/  LDSM.16.M88.4 R108, [R143+0x2000] ;  /* 0x002000008f6c783b */ /* 0x000fec0000000200 */
[----:B------:R-:W3:Y:S01]  /*12b60*/  LDSM.16.M88.4 R112, [R139+0x6000] ;  /* 0x006000008b70783b */ /* 0x000ee20000000200 */
[C---:B-1----:R-:W-:Y:S08]  /*12b70*/  HMMA.16816.F32.BF16 R4, R116.reuse, R128, R4 ;  /* 0x000000807404723c */ /* 0x042ff00000041804 */
[C---:B------:R-:W-:Y:S01]  /*12b80*/  HMMA.16816.F32.BF16 R8, R116.reuse, R130, R8 ;  /* 0x000000827408723c */ /* 0x040fe20000041808 */
[----:B------:R-:W-:Y:S07]  /*12b90*/  LDSM.16.M88.4 R128, [R139+0x7800] ;  /* 0x007800008b80783b */ /* 0x000fee0000000200 */
[C---:B----4-:R-:W-:Y:S08]  /*12ba0*/  HMMA.16816.F32.BF16 R12, R116.reuse, R120, R12 ;  /* 0x00000078740c723c */ /* 0x050ff0000004180c */
[C---:B------:R-:W-:Y:S01]  /*12bb0*/  HMMA.16816.F32.BF16 R16, R116.reuse, R122, R16 ;  /* 0x0000007a7410723c */ /* 0x040fe20000041810 */
[----:B------:R-:W1:Y:S07]  /*12bc0*/  LDSM.16.M88.4 R120, [R139+0x6800] ;  /* 0x006800008b78783b */ /* 0x000e6e0000000200 */
[C---:B------:R-:W-:Y:S08]  /*12bd0*/  HMMA.16816.F32.BF16 R20, R116.reuse, R132, R20 ;  /* 0x000000847414723c */ /* 0x040ff00000041814 */
[C---:B------:R-:W-:Y:S08]  /*12be0*/  HMMA.16816.F32.BF16 R24, R116.reuse, R134, R24 ;  /* 0x000000867418723c */ /* 0x040ff00000041818 */
[C---:B--2---:R-:W-:Y:S08]  /*12bf0*/  HMMA.16816.F32.BF16 R28, R116.reuse, R100, R28 ;  /* 0x00000064741c723c */ /* 0x044ff0000004181c */
[----:B------:R-:W-:Y:S01]  /*12c00*/  HMMA.16816.F32.BF16 R32, R116, R102, R32 ;  /* 0x000000667420723c */ /* 0x000fe20000041820 */
[----:B------:R-:W-:Y:S06]  /*12c10*/  LDSM.16.M88.4 R100, [R142+0x2000] ;  /* 0x002000008e64783b */ /* 0x000fec0000000200 */
[----:B------:R-:W2:Y:S01]  /*12c20*/  LDSM.16.M88.4 R116, [R138+0x6000] ;  /* 0x006000008a74783b */ /* 0x000ea20000000200 */
        /* <DEDUP_REMOVED lines=11> */
[----:B------:R-:W4:Y:S06]  /*12ce0*/  LDSM.16.M88.4 R108, [R138+0x7800] ;  /* 0x007800008a6c783b */ /* 0x000f2c0000000200 */
[----:B------:R-:W5:Y:S01]  /*12cf0*/  LDSM.16.M88.4 R128, [R137+0x6000] ;  /* 0x006000008980783b */ /* 0x000f620000000200 */
[C---:B--2---:R-:W-:Y:S08]  /*12d00*/  HMMA.16816.F32.BF16 R4, R100.reuse, R116, R4 ;  /* 0x000000746404723c */ /* 0x044ff00000041804 */
[C---:B------:R-:W-:Y:S08]  /*12d10*/  HMMA.16816.F32.BF16 R8, R100.reuse, R118, R8 ;  /* 0x000000766408723c */ /* 0x040ff00000041808 */
[C---:B---3--:R-:W-:Y:S08]  /*12d20*/  HMMA.16816.F32.BF16 R12, R100.reuse, R112, R12 ;  /* 0x00000070640c723c */ /* 0x048ff0000004180c */
[C---:B------:R-:W-:Y:S08]  /*12d30*/  HMMA.16816.F32.BF16 R16, R100.reuse, R114, R16 ;  /* 0x000000726410723c */ /* 0x040ff00000041810 */
[C---:B-1----:R-:W-:Y:S08]  /*12d40*/  HMMA.16816.F32.BF16 R20, R100.reuse, R120, R20 ;  /* 0x000000786414723c */ /* 0x042ff00000041814 */
[C---:B------:R-:W-:Y:S08]  /*12d50*/  HMMA.16816.F32.BF16 R24, R100.reuse, R122, R24 ;  /* 0x0000007a6418723c */ /* 0x040ff00000041818 */
[C---:B----4-:R-:W-:Y:S08]  /*12d60*/  HMMA.16816.F32.BF16 R28, R100.reuse, R108, R28 ;  /* 0x0000006c641c723c */ /* 0x050ff0000004181c */
[----:B------:R-:W-:Y:S01]  /*12d70*/  HMMA.16816.F32.BF16 R32, R100, R110, R32 ;  /* 0x0000006e6420723c */ /* 0x000fe20000041820 */
[----:B------:R-:W1:Y:S07]  /*12d80*/  LDSM.16.M88.4 R100, [R137+0x6800] ;  /* 0x006800008964783b */ /* 0x000e6e0000000200 */
[C---:B-----5:R-:W-:Y:S08]  /*12d90*/  HMMA.16816.F32.BF16 R4, R124.reuse, R128, R4 ;  /* 0x000000807c04723c */ /* 0x060ff00000041804 */
[C---:B------:R-:W-:Y:S11]  /*12da0*/  HMMA.16816.F32.BF16 R8, R124.reuse, R130, R8 ;  /* 0x000000827c08723c */ /* 0x040ff60000041808 */
[----:B------:R-:W-:Y:S01]  /*12db0*/  FMUL.FTZ R2, R4, UR12 ;  /* 0x0000000c04027c20 */ /* 0x000fe20008410000 */
[----:B------:R-:W-:Y:S01]  /*12dc0*/  FMUL.FTZ R187, R5, UR12 ;  /* 0x0000000c05bb7c20 */ /* 0x000fe20008410000 */
[----:B------:R-:W-:Y:S01]  /*12dd0*/  FMUL.FTZ R129, R6, UR12 ;  /* 0x0000000c06817c20 */ /* 0x000fe20008410000 */
[----:B------:R-:W-:Y:S01]  /*12de0*/  FMUL.FTZ R185, R7, UR12 ;  /* 0x0000000c07b97c20 */ /* 0x000fe20008410000 */
[----:B------:R-:W2:Y:S01]  /*12df0*/  MUFU.TANH R131, R2 ;  /* 0x0000000200837308 */ /* 0x000ea20000002400 */
[----:B------:R-:W3:Y:S03]  /*12e00*/  LDSM.16.M88.4 R4, [R137+0x7000] ;  /* 0x007000008904783b */ /* 0x000ee60000000200 */
[----:B------:R-:W-:Y:S01]  /*12e10*/  FMUL.FTZ R9, R9, UR12 ;  /* 0x0000000c09097c20 */ /* 0x000fe20008410000 */
[----:B------:R-:W-:Y:S01]  /*12e20*/  FMUL.FTZ R10, R10, UR12 ;  /* 0x0000000c0a0a7c20 */ /* 0x000fe20008410000 */
[----:B------:R-:W-:Y:S01]  /*12e30*/  FMUL.FTZ R11, R11, UR12 ;  /* 0x0000000c0b0b7c20 */ /* 0x000fe20008410000 */
[----:B------:R-:W-:Y:S03]  /*12e40*/  FMUL.FTZ R195, R8, UR12 ;  /* 0x0000000c08c37c20 */ /* 0x000fe60008410000 */
[----:B------:R-:W4:Y:S01]  /*12e50*/  MUFU.TANH R193, R9 ;  /* 0x0000000900c17308 */ /* 0x000f220000002400 */
[C---:B-1----:R-:W-:Y:S09]  /*12e60*/  HMMA.16816.F32.BF16 R12, R124.reuse, R100, R12 ;  /* 0x000000647c0c723c */ /* 0x042ff2000004180c */
[----:B------:R-:W1:Y:S01]  /*12e70*/  MUFU.TANH R191, R10 ;  /* 0x0000000a00bf7308 */ /* 0x000e620000002400 */
[C---:B------:R-:W-:Y:S09]  /*12e80*/  HMMA.16816.F32.BF16 R16, R124.reuse, R102, R16 ;  /* 0x000000667c10723c */ /* 0x040ff20000041810 */
[----:B------:R5:W1:Y:S01]  /*12e90*/  MUFU.TANH R189, R11 ;  /* 0x0000000b00bd7308 */ /* 0x000a620000002400 */
        /* <DEDUP_REMOVED lines=9> */
[----:B-----5:R-:W5:Y:S01]  /*12f30*/  LDSM.16.M88.4 R8, [R137+0x7800] ;  /* 0x007800008908783b */ /* 0x020f620000000200 */
[----:B------:R-:W-:Y:S04]  /*12f40*/  DEPBAR.LE SB0, 0x0 ;  /* 0x000080000000791a */ /* 0x000fe80000000000 */
[C---:B---3--:R-:W-:Y:S04]  /*12f50*/  HMMA.16816.F32.BF16 R20, R124.reuse, R4, R20 ;  /* 0x000000047c14723c */ /* 0x048fe80000041814 */
[----:B------:R-:W3:Y:S01]  /*12f60*/  MUFU.TANH R185, R185 ;  /* 0x000000b900b97308 */ /* 0x000ee20000002400 */
[----:B------:R-:W-:Y:S01]  /*12f70*/  BAR.SYNC.DEFER_BLOCKING 0x0 ;  /* 0x0000000000007b1d */ /* 0x000fe20000010000 */
[----:B------:R-:W-:Y:S02]  /*12f80*/  FMUL.FTZ R19, R19, UR12 ;  /* 0x0000000c13137c20 */ /* 0x000fe40008410000 */
[C---:B------:R-:W-:Y:S06]  /*12f90*/  HMMA.16816.F32.BF16 R24, R124.reuse, R6, R24 ;  /* 0x000000067c18723c */ /* 0x040fec0000041818 */
[----:B------:R-:W1:Y:S10]  /*12fa0*/  MUFU.TANH R195, R195 ;  /* 0x000000c300c37308 */ /* 0x000e740000002400 */
        /* <DEDUP_REMOVED lines=13> */
[----:B------:R-:W-:Y:S09]  /*13080*/  HMMA.16816.F32.BF16 R32, R124, R10, R32 ;  /* 0x0000000a7c20723c */ /* 0x000ff20000041820 */
        /* <DEDUP_REMOVED lines=49> */
[----:B-1----:R-:W1:Y:S01]  /*133a0*/  F2I.FTZ.U32.TRUNC.NTZ R13, R12 ;  /* 0x0000000c000d7305 */ /* 0x002e62000021f000 */
        /* <DEDUP_REMOVED lines=51> */
.L_x_5973:
        /* <DEDUP_REMOVED lines=20> */
.L_x_5972:
        /* <DEDUP_REMOVED lines=52> */
[----:B------:R-:W-:Y:S01]  /*13b60*/  FFMA.FTZ R178, R115, UR4, -R108 ;  /* 0x0000000473b27c23 */ /* 0x000fe2000801086c */
        /* <DEDUP_REMOVED lines=27> */
[----:B------:R-:W-:Y:S01]  /*13d20*/  FMUL.FTZ R37, R2, R37 ;  /* 0x0000002502257220 */ /* 0x000fe20000410000 */
[----:B------:R-:W-:Y:S03]  /*13d30*/  FMUL.FTZ R38, R0, R38 ;  /* 0x0000002600267220 */ /* 0x000fe60000410000 */
[----:B------:R-:W2:Y:S01]  /*13d40*/  MUFU.EX2 R126, R126 ;  /* 0x0000007e007e7308 */ /* 0x000ea20000000800 */
[----:B-1----:R-:W-:Y:S01]  /*13d50*/  F2FP.BF16.F32.PACK_AB R96, R130, R131 ;  /* 0x000000838260723e */ /* 0x002fe200000010ff */
        /* <DEDUP_REMOVED lines=8> */
[----:B------:R-:W-:Y:S01]  /*13de0*/  LDSM.16.MT88.4 R76, [R140+0x8800] ;  /* 0x008800008c4c783b */ /* 0x000fe20000004200 */
[----:B------:R-:W-:Y:S01]  /*13df0*/  FMUL.FTZ R45, R2, R45 ;  /* 0x0000002d022d7220 */ /* 0x000fe20000410000 */
[C---:B------:R-:W-:Y:S01]  /*13e00*/  FMUL.FTZ R46, R0.reuse, R46 ;  /* 0x0000002e002e7220 */ /* 0x040fe20000410000 */
[----:B------:R-:W-:Y:S01]  /*13e10*/  FMUL.FTZ R47, R0, R47 ;  /* 0x0000002f002f7220 */ /* 0x000fe20000410000 */
[C---:B------:R-:W-:Y:S01]  /*13e20*/  FMUL.FTZ R48, R2.reuse, R48 ;  /* 0x0000003002307220 */ /* 0x040fe20000410000 */
[----:B------:R-:W-:Y:S03]  /*13e30*/  FMUL.FTZ R49, R2, R49 ;  /* 0x0000003102317220 */ /* 0x000fe60000410000 */
[----:B------:R-:W1:Y:S01]  /*13e40*/  MUFU.EX2 R127, R127 ;  /* 0x0000007f007f7308 */ /* 0x000e620000000800 */
[----:B--2---:R-:W-:Y:S01]  /*13e50*/  F2FP.BF16.F32.PACK_AB R97, R126, R129 ;  /* 0x000000817e61723e */ /* 0x004fe200000010ff */
[----:B------:R-:W-:Y:S01]  /*13e60*/  LDSM.16.MT88.4 R92, [R106+0x9000] ;  /* 0x009000006a5c783b */ /* 0x000fe20000004200 */
[C---:B------:R-:W-:Y:S01]  /*13e70*/  FMUL.FTZ R50, R0.reuse, R50 ;  /* 0x0000003200327220 */ /* 0x040fe20000410000 */
[----:B------:R-:W-:Y:S01]  /*13e80*/  FMUL.FTZ R51, R0, R51 ;  /* 0x0000003300337220 */ /* 0x000fe20000410000 */
[--C-:B------:R-:W-:Y:S01]  /*13e90*/  FFMA.FTZ R133, R183, UR4, -R112.reuse ;  /* 0x00000004b7857c23 */ /* 0x100fe20008010870 */
[--C-:B------:R-:W-:Y:S01]  /*13ea0*/  FFMA.FTZ R167, R167, UR4, -R112.reuse ;  /* 0x00000004a7a77c23 */ /* 0x100fe20008010870 */
[----:B------:R-:W-:Y:S03]  /*13eb0*/  FFMA.FTZ R168, R179, UR4, -R112 ;  /* 0x00000004b3a87c23 */ /* 0x000fe60008010870 */
[----:B------:R-:W-:Y:S01]  /*13ec0*/  MUFU.EX2 R125, R125 ;  /* 0x0000007d007d7308 */ /* 0x000fe20000000800 */
[--C-:B------:R-:W-:Y:S01]  /*13ed0*/  FFMA.FTZ R170, R177, UR4, -R108.reuse ;  /* 0x00000004b1aa7c23 */ /* 0x100fe2000801086c */
[----:B------:R-:W-:Y:S01]  /*13ee0*/  FFMA.FTZ R177, R117, UR4, -R108 ;  /* 0x0000000475b17c23 */ /* 0x000fe2000801086c */
[C---:B------:R-:W-:Y:S01]  /*13ef0*/  FMUL.FTZ R60, R2.reuse, R60 ;  /* 0x0000003c023c7220 */ /* 0x040fe20000410000 */
[----:B------:R-:W-:Y:S01]  /*13f00*/  LDSM.16.MT88.4 R116, [R140+0xb800] ;  /* 0x00b800008c74783b */ /* 0x000fe20000004200 */
[----:B------:R-:W-:Y:S01]  /*13f10*/  FMUL.FTZ R61, R2, R61 ;  /* 0x0000003d023d7220 */ /* 0x000fe20000410000 */
[C---:B------:R-:W-:Y:S01]  /*13f20*/  FMUL.FTZ R62, R0.reuse, R62 ;  /* 0x0000003e003e7220 */ /* 0x040fe20000410000 */
[----:B------:R-:W-:Y:S03]  /*13f30*/  FMUL.FTZ R63, R0, R63 ;  /* 0x0000003f003f7220 */ /* 0x000fe60000410000 */
[----:B------:R-:W2:Y:S01]  /*13f40*/  MUFU.EX2 R124, R124 ;  /* 0x0000007c007c7308 */ /* 0x000ea20000000800 */
[----:B-1----:R-:W-:Y:S01]  /*13f50*/  F2FP.BF16.F32.PACK_AB R98, R127, R128 ;  /* 0x000000807f62723e */ /* 0x002fe200000010ff */
[C---:B------:R-:W-:Y:S01]  /*13f60*/  FMUL.FTZ R64, R2.reuse, R64 ;  /* 0x0000004002407220 */ /* 0x040fe20000410000 */
[----:B------:R-:W-:Y:S01]  /*13f70*/  FMUL.FTZ R65, R2, R65 ;  /* 0x0000004102417220 */ /* 0x000fe20000410000 */
[C---:B------:R-:W-:Y:S01]  /*13f80*/  FMUL.FTZ R66, R0.reuse, R66 ;  /* 0x0000004200427220 */ /* 0x040fe20000410000 */
[----:B------:R-:W-:Y:S01]  /*13f90*/  FMUL.FTZ R67, R0, R67 ;  /* 0x0000004300437220 */ /* 0x000fe20000410000 */
[--C-:B------:R-:W-:Y:S01]  /*13fa0*/  FFMA.FTZ R172, R175, UR4, -R112.reuse ;  /* 0x00000004afac7c23 */ /* 0x100fe20008010870 */
[--C-:B------:R-:W-:Y:S01]  /*13fb0*/  FFMA.FTZ R175, R123, UR4, -R112.reuse ;  /* 0x000000047baf7c23 */ /* 0x100fe20008010870 */
[--C-:B------:R-:W-:Y:S01]  /*13fc0*/  FFMA.FTZ R173, R173, UR4, -R112.reuse ;  /* 0x00000004adad7c23 */ /* 0x100fe20008010870 */
[----:B------:R-:W-:Y:S01]  /*13fd0*/  LDSM.16.MT88.4 R120, [R136+0xb800] ;  /* 0x00b800008878783b */ /* 0x000fe20000004200 */
[----:B------:R-:W-:Y:S01]  /*13fe0*/  FFMA.FTZ R179, R111, UR4, -R112 ;  /* 0x000000046fb37c23 */ /* 0x000fe20008010870 */
[C---:B------:R-:W-:Y:S01]  /*13ff0*/  FMUL.FTZ R52, R2.reuse, R52 ;  /* 0x0000003402347220 */ /* 0x040fe20000410000 */
[----:B------:R-:W-:Y:S01]  /*14000*/  FMUL.FTZ R53, R2, R53 ;  /* 0x0000003502357220 */ /* 0x000fe20000410000 */
[C---:B------:R-:W-:Y:S01]  /*14010*/  FMUL.FTZ R54, R0.reuse, R54 ;  /* 0x0000003600367220 */ /* 0x040fe20000410000 */
[----:B------:R-:W-:Y:S01]  /*14020*/  FMUL.FTZ R55, R0, R55 ;  /* 0x0000003700377220 */ /* 0x000fe20000410000 */
[C---:B------:R-:W-:Y:S01]  /*14030*/  FMUL.FTZ R56, R2.reuse, R56 ;  /* 0x0000003802387220 */ /* 0x040fe20000410000 */
[----:B------:R-:W-:Y:S01]  /*14040*/  FMUL.FTZ R57, R2, R57 ;  /* 0x0000003902397220 */ /* 0x000fe20000410000 */
[----:B--2---:R-:W-:Y:S01]  /*14050*/  F2FP.BF16.F32.PACK_AB R99, R124, R125 ;  /* 0x0000007d7c63723e */ /* 0x004fe200000010ff */
[C---:B------:R-:W-:Y:S01]  /*14060*/  FMUL.FTZ R58, R0.reuse, R58 ;  /* 0x0000003a003a7220 */ /* 0x040fe20000410000 */
[----:B------:R-:W-:Y:S01]  /*14070*/  FMUL.FTZ R59, R0, R59 ;  /* 0x0000003b003b7220 */ /* 0x000fe20000410000 */
[----:B------:R-:W-:Y:S01]  /*14080*/  FFMA.FTZ R134, R181, UR4, -R108 ;  /* 0x00000004b5867c23 */ /* 0x000fe2000801086c */
[--C-:B------:R-:W-:Y:S01]  /*14090*/  FFMA.FTZ R181, R110, UR4, -R112.reuse ;  /* 0x000000046eb57c23 */ /* 0x100fe20008010870 */
[----:B------:R-:W-:Y:S01]  /*140a0*/  FFMA.FTZ R112, R109, UR4, -R112 ;  /* 0x000000046d707c23 */ /* 0x000fe20008010870 */
[----:B------:R-:W1:Y:S01]  /*140b0*/  MUFU.EX2 R132, R132 ;  /* 0x0000008400847308 */ /* 0x000e620000000800 */
[C---:B------:R-:W-:Y:S05]  /*140c0*/  HMMA.16816.F32.BF16 R4, R96.reuse, R12, R4 ;  /* 0x0000000c6004723c */ /* 0x040fea0000041804 */
[C---:B------:R-:W-:Y:S01]  /*140d0*/  FMUL.FTZ R12, R2.reuse, R88 ;  /* 0x00000058020c7220 */ /* 0x040fe20000410000 */
[----:B------:R-:W-:Y:S03]  /*140e0*/  FMUL.FTZ R13, R2, R89 ;  /* 0x00000059020d7220 */ /* 0x000fe60000410000 */
[----:B------:R2:W-:Y:S01]  /*140f0*/  MUFU.EX2 R182, R112 ;  /* 0x0000007000b67308 */ /* 0x0005e20000000800 */
[C---:B------:R-:W-:Y:S03]  /*14100*/  HMMA.16816.F32.BF16 R8, R96.reuse, R14, R8 ;  /* 0x0000000e6008723c */ /* 0x040fe60000041808 */
[C---:B------:R-:W-:Y:S01]  /*14110*/  FMUL.FTZ R14, R0.reuse, R90 ;  /* 0x0000005a000e7220 */ /* 0x040fe20000410000 */
[----:B------:R-:W-:Y:S01]  /*14120*/  FMUL.FTZ R15, R0, R91 ;  /* 0x0000005b000f7220 */ /* 0x000fe20000410000 */
[--C-:B------:R-:W-:Y:S01]  /*14130*/  FFMA.FTZ R135, R135, UR4, -R108.reuse ;  /* 0x0000000487877c23 */ /* 0x100fe2000801086c */
[----:B------:R-:W3:Y:S03]  /*14140*/  LDSM.16.MT88.4 R88, [R106+0x8000] ;  /* 0x008000006a58783b */ /* 0x000ee60000004200 */
[----:B------:R-:W4:Y:S01]  /*14150*/  MUFU.EX2 R133, R133 ;  /* 0x0000008500857308 */ /* 0x000f220000000800 */
[--C-:B------:R-:W-:Y:S01]  /*14160*/  FFMA.FTZ R169, R169, UR4, -R108.reuse ;  /* 0x00000004a9a97c23 */ /* 0x100fe2000801086c */
[--C-:B------:R-:W-:Y:S01]  /*14170*/  FFMA.FTZ R171, R171, UR4, -R108.reuse ;  /* 0x00000004abab7c23 */ /* 0x100fe2000801086c */
[--C-:B------:R-:W-:Y:S01]  /*14180*/  FFMA.FTZ R104, R104, UR4, -R108.reuse ;  /* 0x0000000468687c23 */ /* 0x100fe2000801086c */
[C---:B------:R-:W-:Y:S03]  /*14190*/  HMMA.16816.F32.BF16 R12, R96.reuse, R20, R12 ;  /* 0x00000014600c723c */ /* 0x040fe6000004180c */
[C---:B------:R-:W-:Y:S01]  /*141a0*/  FMUL.FTZ R20, R2.reuse, R80 ;  /* 0x0000005002147220 */ /* 0x040fe20000410000 */
[----:B------:R-:W-:Y:S01]  /*141b0*/  FMUL.FTZ R21, R2, R81 ;  /* 0x0000005102157220 */ /* 0x000fe20000410000 */
[----:B--2---:R-:W-:Y:S01]  /*141c0*/  LDSM.16.MT88.4 R112, [R106+0x9800] ;  /* 0x009800006a70783b */ /* 0x004fe20000004200 */
[----:B------:R-:W-:Y:S01]  /*141d0*/  MUFU.EX2 R134, R134 ;  /* 0x0000008600867308 */ /* 0x000fe20000000800 */
[--C-:B------:R-:W-:Y:S01]  /*141e0*/  FFMA.FTZ R103, R103, UR4, -R108.reuse ;  /* 0x0000000467677c23 */ /* 0x100fe2000801086c */
[C---:B------:R-:W-:Y:S03]  /*141f0*/  HMMA.16816.F32.BF16 R16, R96.reuse, R22, R16 ;  /* 0x000000166010723c */ /* 0x040fe60000041810 */
[C---:B------:R-:W-:Y:S01]  /*14200*/  FMUL.FTZ R22, R0.reuse, R82 ;  /* 0x0000005200167220 */ /* 0x040fe20000410000 */
[----:B------:R-:W-:Y:S01]  /*14210*/  FMUL.FTZ R23, R0, R83 ;  /* 0x0000005300177220 */ /* 0x000fe20000410000 */
[--C-:B------:R-:W-:Y:S01]  /*14220*/  FFMA.FTZ R102, R102, UR4, -R108.reuse ;  /* 0x0000000466667c23 */ /* 0x100fe2000801086c */
[----:B------:R-:W2:Y:S02]  /*14230*/  LDSM.16.MT88.4 R80, [R140+0xa000] ;  /* 0x00a000008c50783b */ /* 0x000ea40000004200 */
[----:B------:R-:W5:Y:S01]  /*14240*/  MUFU.EX2 R135, R135 ;  /* 0x0000008700877308 */ /* 0x000f620000000800 */
[----:B------:R-:W-:Y:S01]  /*14250*/  FFMA.FTZ R108, R101, UR4, -R108 ;  /* 0x00000004656c7c23 */ /* 0x000fe2000801086c */
[----:B------:R-:W-:Y:S01]  /*14260*/  FFMA.FTZ R131, R2, R166, R131 ;  /* 0x000000a602837223 */ /* 0x000fe20000010083 */
[----:B------:R-:W-:Y:S01]  /*14270*/  ISETP.NE.AND P0, PT, R162, RZ, PT ;  /* 0x000000ffa200720c */ /* 0x000fe20003f05270 */
[C---:B------:R-:W-:Y:S03]  /*14280*/  HMMA.16816.F32.BF16 R20, R96.reuse, R28, R20 ;  /* 0x0000001c6014723c */ /* 0x040fe60000041814 */
[C---:B------:R-:W-:Y:S01]  /*14290*/  FMUL.FTZ R28, R2.reuse, R72 ;  /* 0x00000048021c7220 */ /* 0x040fe20000410000 */
[----:B------:R-:W-:Y:S02]  /*142a0*/  FMUL.FTZ R29, R2, R73 ;  /* 0x00000049021d7220 */ /* 0x000fe40000410000 */
[----:B------:R-:W-:Y:S01]  /*142b0*/  MUFU.EX2 R167, R167 ;  /* 0x000000a700a77308 */ /* 0x000fe20000000800 */
[----:B------:R-:W-:Y:S01]  /*142c0*/  FFMA.FTZ R129, R0, R165, R129 ;  /* 0x000000a500817223 */ /* 0x000fe20000010081 */
[----:B------:R-:W-:Y:S01]  /*142d0*/  FADD.FTZ R131, R130, R131 ;  /* 0x0000008382837221 */ /* 0x000fe20000010000 */
[C---:B------:R-:W-:Y:S03]  /*142e0*/  HMMA.16816.F32.BF16 R24, R96.reuse, R30, R24 ;  /* 0x0000001e6018723c */ /* 0x040fe60000041818 */
[C---:B------:R-:W-:Y:S01]  /*142f0*/  FMUL.FTZ R30, R0.reuse, R74 ;  /* 0x0000004a001e7220 */ /* 0x040fe20000410000 */
[----:B------:R-:W-:Y:S03]  /*14300*/  FMUL.FTZ R31, R0, R75 ;  /* 0x0000004b001f7220 */ /* 0x000fe60000410000 */
[----:B------:R-:W5:Y:S01]  /*14310*/  MUFU.EX2 R168, R168 ;  /* 0x000000a800a87308 */ /* 0x000f620000000800 */
[----:B------:R-:W5:Y:S01]  /*14320*/  LDSM.16.MT88.4 R72, [R136+0xa000] ;  /* 0x00a000008848783b */ /* 0x000f620000004200 */
[----:B------:R-:W-:Y:S01]  /*14330*/  FADD.FTZ R126, R126, R129 ;  /* 0x000000817e7e7221 */ /* 0x000fe20000010000 */
[----:B------:R-:W-:Y:S01]  /*14340*/  FADD.FTZ R128, R128, R131 ;  /* 0x0000008380807221 */ /* 0x000fe20000010000 */
[C---:B---3--:R-:W-:Y:S06]  /*14350*/  HMMA.16816.F32.BF16 R28, R96.reuse, R88, R28 ;  /* 0x00000058601c723c */ /* 0x048fec000004181c */
[----:B------:R-:W-:Y:S01]  /*14360*/  MUFU.EX2 R169, R169 ;  /* 0x000000a900a97308 */ /* 0x000fe20000000800 */
[----:B------:R-:W-:Y:S01]  /*14370*/  FADD.FTZ R125, R125, R126 ;  /* 0x0000007e7d7d7221 */ /* 0x000fe20000010000 */
[----:B------:R-:W-:Y:S03]  /*14380*/  FADD.FTZ R127, R127, R128 ;  /* 0x000000807f7f7221 */ /* 0x000fe60000010000 */
[----:B------:R-:W-:Y:S01]  /*14390*/  FADD.FTZ R125, R124, R125 ;  /* 0x0000007d7c7d7221 */ /* 0x000fe20000010000 */
[C---:B------:R-:W-:Y:S01]  /*143a0*/  HMMA.16816.F32.BF16 R32, R96.reuse, R90, R32 ;  /* 0x0000005a6020723c */ /* 0x040fe20000041820 */
[----:B------:R-:W-:Y:S03]  /*143b0*/  LDSM.16.MT88.4 R88, [R106+0x8800] ;  /* 0x008800006a58783b */ /* 0x000fe60000004200 */
[----:B------:R-:W3:Y:S01]  /*143c0*/  MUFU.EX2 R170, R170 ;  /* 0x000000aa00aa7308 */ /* 0x000ee20000000800 */
[----:B-1----:R-:W-:Y:S04]  /*143d0*/  FADD.FTZ R0, R132, R127 ;  /* 0x0000007f84007221 */ /* 0x002fe80000010000 */
[C---:B----4-:R-:W-:Y:S01]  /*143e0*/  FADD.FTZ R0, R133.reuse, R0 ;  /* 0x0000000085007221 */ /* 0x050fe20000010000 */
[C---:B--2---:R-:W-:Y:S04]  /*143f0*/  HMMA.16816.F32.BF16 R36, R96.reuse, R80, R36 ;  /* 0x000000506024723c */ /* 0x044fe80000041824 */
[----:B------:R-:W-:Y:S04]  /*14400*/  MUFU.EX2 R172, R172 ;  /* 0x000000ac00ac7308 */ /* 0x000fe80000000800 */
[C---:B------:R-:W-:Y:S01]  /*14410*/  HMMA.16816.F32.BF16 R40, R96.reuse, R82, R40 ;  /* 0x000000526028723c */ /* 0x040fe20000041828 */
[----:B------:R-:W-:Y:S05]  /*14420*/  LDSM.16.MT88.4 R80, [R136+0x8800] ;  /* 0x008800008850783b */ /* 0x000fea0000004200 */
[----:B------:R-:W-:Y:S10]  /*14430*/  MUFU.EX2 R173, R173 ;  /* 0x000000ad00ad7308 */ /* 0x000ff40000000800 */
[----:B------:R-:W-:Y:S01]  /*14440*/  MUFU.EX2 R171, R171 ;  /* 0x000000ab00ab7308 */ /* 0x000fe20000000800 */
[C---:B-----5:R-:W-:Y:S09]  /*14450*/  HMMA.16816.F32.BF16 R44, R96.reuse, R72, R44 ;  /* 0x00000048602c723c */ /* 0x060ff2000004182c */
[----:B------:R-:W-:Y:S01]  /*14460*/  MUFU.EX2 R174, R174 ;  /* 0x000000ae00ae7308 */ /* 0x000fe20000000800 */
[C---:B------:R-:W-:Y:S01]  /*14470*/  HMMA.16816.F32.BF16 R48, R96.reuse, R74, R48 ;  /* 0x0000004a6030723c */ /* 0x040fe20000041830 */
[----:B------:R-:W1:Y:S08]  /*14480*/  LDSM.16.MT88.4 R72, [R106+0xa000] ;  /* 0x00a000006a48783b */ /* 0x000e700000004200 */
[----:B------:R-:W-:Y:S01]  /*14490*/  MUFU.EX2 R175, R175 ;  /* 0x000000af00af7308 */ /* 0x000fe20000000800 */
[C---:B------:R-:W-:Y:S03]  /*144a0*/  HMMA.16816.F32.BF16 R52, R96.reuse, R68, R52 ;  /* 0x000000446034723c */ /* 0x040fe60000041834 */
[----:B------:R-:W-:Y:S02]  /*144b0*/  F2FP.BF16.F32.PACK_AB R68, R133, R132 ;  /* 0x000000848544723e */ /* 0x000fe400000010ff */
[C---:B------:R-:W-:Y:S01]  /*144c0*/  F2FP.BF16.F32.PACK_AB R69, R135.reuse, R134 ;  /* 0x000000868745723e */ /* 0x040fe200000010ff */
[----:B------:R-:W-:Y:S03]  /*144d0*/  FADD.FTZ R134, R134, R125 ;  /* 0x0000007d86867221 */ /* 0x000fe60000010000 */
[----:B------:R-:W-:Y:S01]  /*144e0*/  MUFU.EX2 R176, R176 ;  /* 0x000000b000b07308 */ /* 0x000fe20000000800 */
[C---:B------:R-:W-:Y:S03]  /*144f0*/  HMMA.16816.F32.BF16 R56, R96.reuse, R70, R56 ;  /* 0x000000466038723c */ /* 0x040fe60000041838 */
[----:B------:R-:W-:Y:S01]  /*14500*/  F2FP.BF16.F32.PACK_AB R70, R168, R167 ;  /* 0x000000a7a846723e */ /* 0x000fe200000010ff */
[----:B------:R-:W-:Y:S01]  /*14510*/  FADD.FTZ R134, R135, R134 ;  /* 0x0000008687867221 */ /* 0x000fe20000010000 */
[C---:B---3--:R-:W-:Y:S04]  /*14520*/  F2FP.BF16.F32.PACK_AB R71, R170.reuse, R169 ;  /* 0x000000a9aa47723e */ /* 0x048fe800000010ff */
[----:B------:R-:W-:Y:S01]  /*14530*/  MUFU.EX2 R177, R177 ;  /* 0x000000b100b17308 */ /* 0x000fe20000000800 */
[----:B------:R-:W-:Y:S04]  /*14540*/  FADD.FTZ R169, R169, R134 ;  /* 0x00000086a9a97221 */ /* 0x000fe80000010000 */
[----:B------:R-:W-:Y:S05]  /*14550*/  FADD.FTZ R170, R170, R169 ;  /* 0x000000a9aaaa7221 */ /* 0x000fea0000010000 */
[----:B------:R-:W-:Y:S10]  /*14560*/  MUFU.EX2 R178, R178 ;  /* 0x000000b200b27308 */ /* 0x000ff40000000800 */
[----:B------:R-:W-:Y:S01]  /*14570*/  MUFU.EX2 R179, R179 ;  /* 0x000000b300b37308 */ /* 0x000fe20000000800 */
[C---:B-1----:R-:W-:Y:S09]  /*14580*/  HMMA.16816.F32.BF16 R60, R96.reuse, R72, R60 ;  /* 0x00000048603c723c */ /* 0x042ff2000004183c */
[----:B------:R-:W-:Y:S01]  /*14590*/  MUFU.EX2 R180, R180 ;  /* 0x000000b400b47308 */ /* 0x000fe20000000800 */
[----:B------:R-:W-:Y:S01]  /*145a0*/  HMMA.16816.F32.BF16 R64, R96, R74, R64 ;  /* 0x0000004a6040723c */ /* 0x000fe20000041840 */
[----:B------:R-:W1:Y:S08]  /*145b0*/  LDSM.16.MT88.4 R72, [R140+0xa800] ;  /* 0x00a800008c48783b */ /* 0x000e700000004200 */
[----:B------:R-:W-:Y:S01]  /*145c0*/  MUFU.EX2 R104, R104 ;  /* 0x0000006800687308 */ /* 0x000fe20000000800 */
[C---:B------:R-:W-:Y:S09]  /*145d0*/  HMMA.16816.F32.BF16 R4, R68.reuse, R76, R4 ;  /* 0x0000004c4404723c */ /* 0x040ff20000041804 */
[----:B------:R-:W2:Y:S01]  /*145e0*/  MUFU.EX2 R103, R103 ;  /* 0x0000006700677308 */ /* 0x000ea20000000800 */
[C---:B------:R-:W-:Y:S01]  /*145f0*/  HMMA.16816.F32.BF16 R8, R68.reuse, R78, R8 ;  /* 0x0000004e4408723c */ /* 0x040fe20000041808 */
[----:B------:R-:W3:Y:S08]  /*14600*/  LDSM.16.MT88.4 R76, [R136+0xa800] ;  /* 0x00a80000884c783b */ /* 0x000ef00000004200 */
[----:B------:R-:W4:Y:S01]  /*14610*/  MUFU.EX2 R181, R181 ;  /* 0x000000b500b57308 */ /* 0x000f220000000800 */
[C---:B------:R-:W-:Y:S09]  /*14620*/  HMMA.16816.F32.BF16 R12, R68.reuse, R80, R12 ;  /* 0x00000050440c723c */ /* 0x040ff2000004180c */
[----:B------:R-:W-:Y:S01]  /*14630*/  MUFU.EX2 R102, R102 ;  /* 0x0000006600667308 */ /* 0x000fe20000000800 */
[----:B--2---:R-:W-:Y:S01]  /*14640*/  F2FP.BF16.F32.PACK_AB R109, R103, R104 ;  /* 0x00000068676d723e */ /* 0x004fe200000010ff */
[C---:B------:R-:W-:Y:S01]  /*14650*/  HMMA.16816.F32.BF16 R16, R68.reuse, R82, R16 ;  /* 0x000000524410723c */ /* 0x040fe20000041810 */
[----:B------:R-:W2:Y:S07]  /*14660*/  LDSM.16.MT88.4 R80, [R107+0xa800] ;  /* 0x00a800006b50783b */ /* 0x000eae0000004200 */
[----:B------:R5:W1:Y:S01]  /*14670*/  MUFU.EX2 R101, R108 ;  /* 0x0000006c00657308 */ /* 0x000a620000000800 */
[----:B----4-:R-:W-:Y:S01]  /*14680*/  F2FP.BF16.F32.PACK_AB R110, R182, R181 ;  /* 0x000000b5b66e723e */ /* 0x010fe200000010ff */
[C---:B------:R-:W-:Y:S08]  /*14690*/  HMMA.16816.F32.BF16 R20, R68.reuse, R84, R20 ;  /* 0x000000544414723c */ /* 0x040ff00000041814 */
[C---:B------:R-:W-:Y:S01]  /*146a0*/  HMMA.16816.F32.BF16 R24, R68.reuse, R86, R24 ;  /* 0x000000564418723c */ /* 0x040fe20000041818 */
[----:B------:R-:W4:Y:S02]  /*146b0*/  LDSM.16.MT88.4 R84, [R106+0xa800] ;  /* 0x00a800006a54783b */ /* 0x000f240000004200 */
[----:B-----5:R-:W-:Y:S05]  /*146c0*/  F2FP.BF16.F32.PACK_AB R108, R180, R179 ;  /* 0x000000b3b46c723e */ /* 0x020fea00000010ff */
[C---:B------:R-:W-:Y:S03]  /*146d0*/  HMMA.16816.F32.BF16 R28, R68.reuse, R88, R28 ;  /* 0x00000058441c723c */ /* 0x040fe6000004181c */
[----:B-1----:R-:W-:Y:S05]  /*146e0*/  F2FP.BF16.F32.PACK_AB R111, R101, R102 ;  /* 0x00000066656f723e */ /* 0x002fea00000010ff */
[C---:B------:R-:W-:Y:S01]  /*146f0*/  HMMA.16816.F32.BF16 R32, R68.reuse, R90, R32 ;  /* 0x0000005a4420723c */ /* 0x040fe20000041820 */
[----:B------:R-:W-:Y:S07]  /*14700*/  LDSM.16.MT88.4 R88, [R107+0x9000] ;  /* 0x009000006b58783b */ /* 0x000fee0000004200 */
[C---:B------:R-:W-:Y:S08]  /*14710*/  HMMA.16816.F32.BF16 R36, R68.reuse, R72, R36 ;  /* 0x000000484424723c */ /* 0x040ff00000041824 */
        /* <DEDUP_REMOVED lines=19> */
[----:B------:R-:W-:Y:S04]  /*14850*/  FADD.FTZ R177, R178, R177 ;  /* 0x000000b1b2b17221 */ /* 0x000fe80000010000 */
[----:B------:R-:W-:Y:S01]  /*14860*/  FADD.FTZ R104, R104, R177 ;  /* 0x000000b168687221 */ /* 0x000fe20000010000 */
[C---:B------:R-:W-:Y:S01]  /*14870*/  HMMA.16816.F32.BF16 R8, R68.reuse, R74, R8 ;  /* 0x0000004a4408723c */ /* 0x040fe20000041808 */
[----:B------:R-:W1:Y:S02]  /*14880*/  LDSM.16.MT88.4 R72, [R136+0xb000] ;  /* 0x00b000008848783b */ /* 0x000e640000004200 */
[----:B------:R-:W-:Y:S04]  /*14890*/  FADD.FTZ R103, R103, R104 ;  /* 0x0000006867677221 */ /* 0x000fe80000010000 */
[----:B------:R-:W-:Y:S01]  /*148a0*/  FADD.FTZ R102, R102, R103 ;  /* 0x0000006766667221 */ /* 0x000fe20000010000 */
[C---:B---3--:R-:W-:Y:S03]  /*148b0*/  HMMA.16816.F32.BF16 R12, R68.reuse, R76, R12 ;  /* 0x0000004c440c723c */ /* 0x048fe6000004180c */
[----:B------:R-:W-:Y:S05]  /*148c0*/  FADD.FTZ R165, R101, R102 ;  /* 0x0000006665a57221 */ /* 0x000fea0000010000 */
[C---:B------:R-:W-:Y:S01]  /*148d0*/  HMMA.16816.F32.BF16 R16, R68.reuse, R78, R16 ;  /* 0x0000004e4410723c */ /* 0x040fe20000041810 */
[----:B------:R-:W3:Y:S07]  /*148e0*/  LDSM.16.MT88.4 R76, [R107+0xb000] ;  /* 0x00b000006b4c783b */ /* 0x000eee0000004200 */
[C---:B------:R-:W-:Y:S08]  /*148f0*/  HMMA.16816.F32.BF16 R20, R68.reuse, R88, R20 ;  /* 0x000000584414723c */ /* 0x040ff00000041814 */
[C---:B------:R-:W-:Y:S08]  /*14900*/  HMMA.16816.F32.BF16 R24, R68.reuse, R90, R24 ;  /* 0x0000005a4418723c */ /* 0x040ff00000041818 */
        /* <DEDUP_REMOVED lines=9> */
[C---:B---3--:R-:W-:Y:S08]  /*149a0*/  HMMA.16816.F32.BF16 R52, R68.reuse, R76, R52 ;  /* 0x0000004c4434723c */ /* 0x048ff00000041834 */
[C---:B------:R-:W-:Y:S08]  /*149b0*/  HMMA.16816.F32.BF16 R56, R68.reuse, R78, R56 ;  /* 0x0000004e4438723c */ /* 0x040ff00000041838 */
[C---:B--2---:R-:W-:Y:S08]  /*149c0*/  HMMA.16816.F32.BF16 R60, R68.reuse, R80, R60 ;  /* 0x00000050443c723c */ /* 0x044ff0000004183c */
[----:B------:R-:W-:Y:S08]  /*149d0*/  HMMA.16816.F32.BF16 R64, R68, R82, R64 ;  /* 0x000000524440723c */ /* 0x000ff00000041840 */
[C---:B------:R-:W-:Y:S01]  /*149e0*/  HMMA.16816.F32.BF16 R96, R108.reuse, R92, R4 ;  /* 0x0000005c6c60723c */ /* 0x040fe20000041804 */
[----:B------:R-:W2:Y:S07]  /*149f0*/  LDSM.16.MT88.4 R4, [R107+0xb800] ;  /* 0x00b800006b04783b */ /* 0x000eae0000004200 */
[C---:B------:R-:W-:Y:S01]  /*14a00*/  HMMA.16816.F32.BF16 R92, R108.reuse, R94, R8 ;  /* 0x0000005e6c5c723c */ /* 0x040fe20000041808 */
[----:B------:R-:W3:Y:S07]  /*14a10*/  LDSM.16.MT88.4 R8, [R106+0xb800] ;  /* 0x00b800006a08783b */ /* 0x000eee0000004200 */
[C---:B------:R-:W-:Y:S03]  /*14a20*/  HMMA.16816.F32.BF16 R88, R108.reuse, R84, R12 ;  /* 0x000000546c58723c */ /* 0x040fe6000004180c */
[----:B------:R-:W-:Y:S04]  /*14a30*/  FADD.FTZ R13, R167, R0 ;  /* 0x00000000a70d7221 */ /* 0x000fe80000010000 */
[----:B------:R-:W-:Y:S01]  /*14a40*/  FADD.FTZ R13, R168, R13 ;  /* 0x0000000da80d7221 */ /* 0x000fe20000010000 */
[C---:B------:R-:W-:Y:S03]  /*14a50*/  HMMA.16816.F32.BF16 R84, R108.reuse, R86, R16 ;  /* 0x000000566c54723c */ /* 0x040fe60000041810 */
[----:B------:R-:W-:Y:S04]  /*14a60*/  FADD.FTZ R0, R172, R13 ;  /* 0x0000000dac007221 */ /* 0x000fe80000010000 */
[----:B------:R-:W-:Y:S01]  /*14a70*/  FADD.FTZ R0, R173, R0 ;  /* 0x00000000ad007221 */ /* 0x000fe20000010000 */
[C---:B-1----:R-:W-:Y:S03]  /*14a80*/  HMMA.16816.F32.BF16 R80, R108.reuse, R72, R20 ;  /* 0x000000486c50723c */ /* 0x042fe60000041814 */
        /* <DEDUP_REMOVED lines=20> */
.L_x_5970:
        /* <DEDUP_REMOVED lines=222> */
.L_x_5976:
[----:B------:R-:W-:Y:S05]  /*159b0*/  BSYNC.RECONVERGENT B0 ;  /* 0x0000000000007941 */ /* 0x000fea0003800200 */
.L_x_5975:
        /* <DEDUP_REMOVED lines=27> */
.L_x_5978:
[----:B------:R-:W-:Y:S05]  /*15b70*/  BSYNC.RECONVERGENT B0 ;  /* 0x0000000000007941 */ /* 0x000fea0003800200 */
.L_x_5977:
        /* <DEDUP_REMOVED lines=17> */
.L_x_5980:
[----:B------:R-:W-:Y:S05]  /*15c90*/  BSYNC.RECONVERGENT B0 ;  /* 0x0000000000007941 */ /* 0x000fea0003800200 */
.L_x_5979:
        /* <DEDUP_REMOVED lines=17> */
.L_x_5982:
[----:B------:R-:W-:Y:S05]  /*15db0*/  BSYNC.RECONVERGENT B0 ;  /* 0x0000000000007941 */ /* 0x000fea0003800200 */
.L_x_5981:
        /* <DEDUP_REMOVED lines=16> */
.L_x_5983:
        /* <DEDUP_REMOVED lines=12> */
.L_x_7253:


//--------------------- .text._ZN5flash24flash_fwd_splitkv_kernelI23Flash_fwd_kernel_traitsILi128ELi64ELi64ELi4ELb0ELb0EN7cutlass10bfloat16_tE19Flash_kernel_traitsILi128ELi64ELi64ELi4ES3_EELb1ELb0ELb1ELb0ELb0ELb0ELb0ELb1EEEvNS_16Flash_fwd_paramsE --------------------------
	.section	.text._ZN5flash24flash_fwd_splitkv_kernelI23Flash_fwd_kernel_traitsILi128ELi64ELi64ELi4ELb0ELb0EN7cutlass10bfloat16_tE19Flash_kernel_traitsILi128ELi64ELi64ELi4ES3_EELb1ELb0ELb1ELb0ELb0ELb0ELb0ELb1EEEvNS_16Flash_fwd_paramsE,"ax",@progbits
	.align	128
        .global         _ZN5flash24flash_fwd_splitkv_kernelI23Flash_fwd_kernel_traitsILi128ELi64ELi64ELi4ELb0ELb0EN7cutlass10bfloat16_tE19Flash_kernel_traitsILi128ELi64ELi64ELi4ES3_EELb1ELb0ELb1ELb0ELb0ELb0ELb0ELb1EEEvNS_16Flash_fwd_paramsE
        .type           _ZN5flash24flash_fwd_splitkv_kernelI23Flash_fwd_kernel_traitsILi128ELi64ELi64ELi4ELb0ELb0EN7cutlass10bfloat16_tE19Flash_kernel_traitsILi128ELi64ELi64ELi4ES3_EELb1ELb0ELb1ELb0ELb0ELb0ELb0ELb1EEEvNS_16Flash_fwd_paramsE,@function
        .size           _ZN5flash24flash_fwd_splitkv_kernelI23Flash_fwd_kernel_traitsILi128ELi64ELi64ELi4ELb0ELb0EN7cutlass10bfloat16_tE19Flash_kernel_traitsILi128ELi64ELi64ELi4ES3_EELb1ELb0ELb1ELb0ELb0ELb0ELb0ELb1EEEvNS_16Flash_fwd_paramsE,(.L_x_7254 - _ZN5flash24flash_fwd_splitkv_kernelI23Flash_fwd_kernel_traitsILi128ELi64ELi64ELi4ELb0ELb0EN7cutlass10bfloat16_tE19Flash_kernel_traitsILi128ELi64ELi64ELi4ES3_EELb1ELb0ELb1ELb0ELb0ELb0ELb0ELb1EEEvNS_16Flash_fwd_paramsE)
        .other          _ZN5flash24flash_fwd_splitkv_kernelI23Flash_fwd_kernel_traitsILi128ELi64ELi64ELi4ELb0ELb0EN7cutlass10bfloat16_tE19Flash_kernel_traitsILi128ELi64ELi64ELi4ES3_EELb1ELb0ELb1ELb0ELb0ELb0ELb0ELb1EEEvNS_16Flash_fwd_paramsE,@"STO_CUDA_ENTRY STV_DEFAULT"
_ZN5flash24flash_fwd_splitkv_kernelI23Flash_fwd_kernel_traitsILi128ELi64ELi64ELi4ELb0ELb0EN7cutlass10bfloat16_tE19Flash_kernel_traitsILi128ELi64ELi64ELi4ES3_EELb1ELb0ELb1ELb0ELb0ELb0ELb0ELb1EEEvNS_16Flash_fwd_paramsE:
.text._ZN5flash24flash_fwd_splitkv_kernelI23Flash_fwd_kernel_traitsILi128ELi64ELi64ELi4ELb0ELb0EN7cutlass10bfloat16_tE19Flash_kernel_traitsILi128ELi64ELi64ELi4ES3_EELb1ELb0ELb1ELb0ELb0ELb0ELb0ELb1EEEvNS_16Flash_fwd_paramsE:
        /* <DEDUP_REMOVED lines=51> */
.L_x_5984:
        /* <DEDUP_REMOVED lines=34> */
[----:B------:R-:W3:Y:S03]  /*0550*/  LDCU.64 UR4, c[0x0][0x410] ;  /* 0x00008200ff0477ac */ /* 0x000ee60008000a00 */
[----:B------:R-:W-:Y:S01]  /*0560*/  VIADD R11, R157, 0x10 ;  /* 0x000000109d0b7836 */ /* 0x000fe20000000000 */
[----:B------:R-:W4:Y:S03]  /*0570*/  LDCU UR8, c[0x0][0x434] ;  /* 0x00008680ff0877ac */ /* 0x000f260008000800 */
        /* <DEDUP_REMOVED lines=8> */
[----:B------:R-:W-:Y:S01]  /*0600*/  @P0 IMAD R0, R156, R3, R9 ;  /* 0x000000039c000224 */ /* 0x000fe200078e0209 */
[----:B------:R-:W-:Y:S01]  /*0610*/  IADD3 R9, PT, PT, R157, 0x20, RZ ;  /* 0x000000209d097810 */ /* 0x000fe20007ffe0ff */
[----:B------:R-:W-:-:S04]  /*0620*/  IMAD.WIDE.U32 R6, R158, R2, R4 ;  /* 0x000000029e067225 */ /* 0x000fc800078e0004 */
[----:B------:R-:W-:Y:S01]  /*0630*/  IMAD R7, R158, R3, R7 ;  /* 0x000000039e077224 */ /* 0x000fe200078e0207 */
[----:B------:R-:W-:Y:S01]  /*0640*/  IADD3 R12, P0, PT, R12, R6, RZ ;  /* 0x000000060c0c7210 */ /* 0x000fe20007f1e0ff */
[----:B--2---:R-:W-:-:S04]  /*0650*/  IMAD R159, R159, UR9, R110 ;  /* 0x000000099f9f7c24 */ /* 0x004fc8000f8e026e */
        /* <DEDUP_REMOVED lines=22> */
.L_x_5987:
[----:B------:R-:W-:Y:S05]  /*07c0*/  BSYNC.RECONVERGENT B0 ;  /* 0x0000000000007941 */ /* 0x000fea0003800200 */
.L_x_5986:
        /* <DEDUP_REMOVED lines=18> */
.L_x_5989:
[----:B------:R-:W-:Y:S05]  /*08f0*/  BSYNC.RECONVERGENT B0 ;  /* 0x0000000000007941 */ /* 0x000fea0003800200 */
.L_x_5988:
        /* <DEDUP_REMOVED lines=18> */
.L_x_5991:
[----:B------:R-:W-:Y:S05]  /*0a20*/  BSYNC.RECONVERGENT B0 ;  /* 0x0000000000007941 */ /* 0x000fea0003800200 */
.L_x_5990:
        /* <DEDUP_REMOVED lines=17> */
.L_x_5993:
[----:B------:R-:W-:Y:S05]  /*0b40*/  BSYNC.RECONVERGENT B0 ;  /* 0x0000000000007941 */ /* 0x000fea0003800200 */
.L_x_5992:
        /* <DEDUP_REMOVED lines=20> */
.L_x_5985:
        /* <DEDUP_REMOVED lines=11> */
.L_x_5994:
[----:B------:R-:W-:Y:S05]  /*0d40*/  BRA.U !UP0, `(.L_x_5995) ;  /* 0x00000005088c7547 */ /* 0x000fea000b800000 */
[----:B-1----:R-:W1:Y:S01]  /*0d50*/  LDC R7, c[0x0][0x4f0] ;  /* 0x00013c00ff077b82 */ /* 0x002e620000000800 */
        /* <DEDUP_REMOVED lines=35> */
[-C--:B--2---:R-:W-:Y:S02]  /*0f90*/  IABS R2, R3.reuse ;  /* 0x0000000300027213 */ /* 0x084fe40000000000 */
[----:B------:R-:W-:Y:S02]  /*0fa0*/  IADD3 R5, PT, PT, -R5, RZ, RZ ;  /* 0x000000ff05057210 */ /* 0x000fe40007ffe1ff */
[----:B------:R-:W2:Y:S01]  /*0fb0*/  I2F.RP R9, R2 ;  /* 0x0000000200097306 */ /* 0x000ea20000209400 */
[----:B------:R-:W-:Y:S02]  /*0fc0*/  LOP3.LUT R12, RZ, R3, RZ, 0x33, !PT ;  /* 0x00000003ff0c7212 */ /* 0x000fe400078e33ff */
        /* <DEDUP_REMOVED lines=59> */
.L_x_5995:
        /* <DEDUP_REMOVED lines=15> */
.L_x_5997:
[----:B------:R-:W1:Y:S01]  /*1470*/  LDC.64 R4, c[0x0][0x3b8] ;  /* 0x0000ee00ff047b82 */ /* 0x000e620000000a00 */
[----:B------:R-:W-:-:S05]  /*1480*/  IADD3 R2, PT, PT, R0, R9, RZ ;  /* 0x0000000900027210 */ /* 0x000fca0007ffe0ff */
[C---:B-1----:R-:W-:Y:S02]  /*1490*/  IMAD R7, R2.reuse, R5, RZ ;  /* 0x0000000502077224 */ /* 0x042fe400078e02ff */
[----:B------:R-:W-:-:S05]  /*14a0*/  IMAD.WIDE.U32 R14, R2, R4, RZ ;  /* 0x00000004020e7225 */ /* 0x000fca00078e00ff */
[----:B------:R-:W-:Y:S02]  /*14b0*/  IADD3 R7, PT, PT, R15, R7, RZ ;  /* 0x000000070f077210 */ /* 0x000fe40007ffe0ff */
.L_x_5998:
        /* <DEDUP_REMOVED lines=14> */
.L_x_5999:
[----:B------:R-:W1:Y:S01]  /*15a0*/  LDC.64 R2, c[0x0][0x3c0] ;  /* 0x0000f000ff027b82 */ /* 0x000e620000000a00 */
[----:B------:R-:W-:-:S05]  /*15b0*/  IADD3 R0, PT, PT, R0, R9, RZ ;  /* 0x0000000900007210 */ /* 0x000fca0007ffe0ff */
[C---:B-1----:R-:W-:Y:S02]  /*15c0*/  IMAD R15, R0.reuse, R3, RZ ;  /* 0x00000003000f7224 */ /* 0x042fe400078e02ff */
[----:B------:R-:W-:-:S05]  /*15d0*/  IMAD.WIDE.U32 R16, R0, R2, RZ ;  /* 0x0000000200107225 */ /* 0x000fca00078e00ff */
[----:B------:R-:W-:-:S07]  /*15e0*/  IADD3 R15, PT, PT, R17, R15, RZ ;  /* 0x0000000f110f7210 */ /* 0x000fce0007ffe0ff */
.L_x_6000:
[----:B------:R-:W1:Y:S01]  /*15f0*/  LDC R19, c[0x0][0x3e8] ;  /* 0x0000fa00ff137b82 */ /* 0x000e620000000800 */
[----:B------:R-:W-:Y:S01]  /*1600*/  MOV R20, R16 ;  /* 0x0000001000147202 */ /* 0x000fe20000000f00 */
[----:B------:R-:W-:Y:S01]  /*1610*/  IMAD.MOV.U32 R21, RZ, RZ, R15 ;  /* 0x000000ffff157224 */ /* 0x000fe200078e000f */
[----:B------:R-:W-:Y:S02]  /*1620*/  MOV R18, R14 ;  /* 0x0000000e00127202 */ /* 0x000fe40000000f00 */
[----:B------:R-:W-:Y:S02]  /*1630*/  CS2R R162, SRZ ;  /* 0x0000000000a27805 */ /* 0x000fe4000001ff00 */
[-C--:B-1----:R-:W-:Y:S02]  /*1640*/  IABS R0, R19.reuse ;  /* 0x0000001300007213 */ /* 0x082fe40000000000 */
[----:B------:R-:W-:Y:S02]  /*1650*/  LOP3.LUT R12, RZ, R19, RZ, 0x33, !PT ;  /* 0x00000013ff0c7212 */ /* 0x000fe400078e33ff */
        /* <DEDUP_REMOVED lines=21> */
[----:B------:R-:W-:-:S05]  /*17b0*/  LEA R0, R103, 0xffffffc0, 0x6 ;  /* 0xffffffc067007811 */ /* 0x000fca00078e30ff */
        /* <DEDUP_REMOVED lines=21> */
.L_x_5996:
[----:B------:R-:W-:Y:S01]  /*1910*/  IMAD.MOV.U32 R7, RZ, RZ, RZ ;  /* 0x000000ffff077224 */ /* 0x000fe200078e00ff */
[----:B------:R-:W1:Y:S01]  /*1920*/  LDC.64 R108, c[0x0][0x3b0] ;  /* 0x0000ec00ff6c7b82 */ /* 0x000e620000000a00 */
[C---:B------:R-:W-:Y:S01]  /*1930*/  IMAD.SHL.U32 R74, R157.reuse, 0x8, RZ ;  /* 0x000000089d4a7824 */ /* 0x040fe200078e00ff */
[----:B------:R-:W2:Y:S03]  /*1940*/  LDCU.64 UR4, c[0x0][0x390] ;  /* 0x00007200ff0477ac */ /* 0x000ea60008000a00 */
[----:B------:R3:W5:Y:S01]  /*1950*/  @P2 LDG.E R7, desc[UR6][R114.64] ;  /* 0x0000000672072981 */ /* 0x000762000c1e1900 */
[----:B------:R-:W-:Y:S01]  /*1960*/  ISETP.NE.AND P2, PT, R156, -0x1, PT ;  /* 0xffffffff9c00780c */ /* 0x000fe20003f45270 */
[----:B------:R-:W4:Y:S01]  /*1970*/  LDCU.64 UR10, c[0x0][0x3c8] ;  /* 0x00007900ff0a77ac */ /* 0x000f220008000a00 */
[----:B------:R-:W2:Y:S01]  /*1980*/  LDC R0, c[0x0][0x450] ;  /* 0x00011400ff007b82 */ /* 0x000ea20000000800 */
[----:B------:R-:W-:Y:S01]  /*1990*/  LOP3.LUT R10, R74, 0x38, RZ, 0xc0, !PT ;  /* 0x000000384a0a7812 */ /* 0x000fe200078ec0ff */
[----:B------:R-:W-:Y:S01]  /*19a0*/  IMAD.SHL.U32 R69, R157, 0x4, RZ ;  /* 0x000000049d457824 */ /* 0x000fe200078e00ff */
[----:B------:R-:W-:Y:S01]  /*19b0*/  SHF.R.U32.HI R112, RZ, 0x3, R157 ;  /* 0x00000003ff707819 */ /* 0x000fe2000001169d */
[----:B------:R-:W3:Y:S01]  /*19c0*/  LDCU.64 UR8, c[0x0][0x388] ;  /* 0x00007100ff0877ac */ /* 0x000ee20008000a00 */
[C---:B------:R-:W-:Y:S01]  /*19d0*/  SHF.L.U64.HI R62, R4.reuse, 0x4, R5 ;  /* 0x00000004043e7819 */ /* 0x040fe20000010205 */
[----:B------:R-:W-:Y:S01]  /*19e0*/  IMAD.SHL.U32 R63, R4, 0x10, RZ ;  /* 0x00000010043f7824 */ /* 0x000fe200078e00ff */
[----:B------:R-:W-:-:S02]  /*19f0*/  MOV R113, RZ ;  /* 0x000000ff00717202 */ /* 0x000fc40000000f00 */
[----:B------:R-:W-:Y:S02]  /*1a00*/  SHF.L.U64.HI R58, R2, 0x4, R3 ;  /* 0x00000004023a7819 */ /* 0x000fe40000010203 */
[----:B------:R-:W4:Y:S01]  /*1a10*/  @!P2 LDC.64 R8, c[0x0][0x398] ;  /* 0x0000e600ff08ab82 */ /* 0x000f220000000a00 */
[----:B------:R-:W-:Y:S02]  /*1a20*/  LOP3.LUT R69, R69, 0x1c, RZ, 0xc0, !PT ;  /* 0x0000001c45457812 */ /* 0x000fe400078ec0ff */
[----:B------:R-:W-:Y:S01]  /*1a30*/  SHF.L.U32 R51, R103, 0x6, RZ ;  /* 0x0000000667337819 */ /* 0x000fe200000006ff */
[----:B-1----:R-:W-:Y:S01]  /*1a40*/  @P2 IMAD.WIDE.U32 R18, R156, R108, RZ ;  /* 0x0000006c9c122225 */ /* 0x002fe200078e00ff */
[----:B------:R-:W-:Y:S02]  /*1a50*/  SHF.R.U32.HI R67, RZ, 0x1, R157 ;  /* 0x00000001ff437819 */ /* 0x000fe4000001169d */
[----:B------:R-:W-:Y:S01]  /*1a60*/  SHF.L.U32 R57, R2, 0x4, RZ ;  /* 0x0000000402397819 */ /* 0x000fe200000006ff */
[----:B------:R-:W-:Y:S01]  /*1a70*/  VIADD R50, R51, 0xffffffc0 ;  /* 0xffffffc033327836 */ /* 0x000fe20000000000 */
[----:B------:R-:W-:-:S02]  /*1a80*/  LOP3.LUT R100, R10, 0x40, RZ, 0xfc, !PT ;  /* 0x000000400a647812 */ /* 0x000fc400078efcff */
[----:B--2---:R-:W-:-:S04]  /*1a90*/  LEA.HI R65, R0, R0, RZ, 0x1 ;  /* 0x0000000000417211 */ /* 0x004fc800078f08ff */
[----:B------:R-:W-:-:S05]  /*1aa0*/  SHF.R.S32.HI R65, RZ, 0x1, R65 ;  /* 0x00000001ff417819 */ /* 0x000fca0000011441 */
[----:B------:R-:W-:Y:S02]  /*1ab0*/  IMAD R70, R112, R65, R69 ;  /* 0x0000004170467224 */ /* 0x000fe400078e0245 */
[----:B----4-:R-:W-:-:S03]  /*1ac0*/  @!P2 IMAD.WIDE.U32 R20, R159, R8, RZ ;  /* 0x000000089f14a225 */ /* 0x010fc600078e00ff */
[----:B------:R-:W-:Y:S01]  /*1ad0*/  SHF.R.S32.HI R68, RZ, 0x1f, R70 ;  /* 0x0000001fff447819 */ /* 0x000fe20000011446 */
[----:B------:R-:W-:Y:S01]  /*1ae0*/  @!P2 IMAD.MOV.U32 R8, RZ, RZ, R20 ;  /* 0x000000ffff08a224 */ /* 0x000fe200078e0014 */
[----:B------:R-:W-:Y:S01]  /*1af0*/  IADD3 R20, P3, PT, R10, R14, RZ ;  /* 0x0000000e0a147210 */ /* 0x000fe20007f7e0ff */
[----:B------:R-:W-:Y:S01]  /*1b00*/  @!P2 IMAD R9, R159, R9, R21 ;  /* 0x000000099f09a224 */ /* 0x000fe200078e0215 */
[----:B------:R-:W-:Y:S01]  /*1b10*/  @P2 MOV R8, R18 ;  /* 0x0000001200082202 */ /* 0x000fe20000000f00 */
[----:B------:R-:W-:Y:S01]  /*1b20*/  @P2 IMAD R9, R156, R109, R19 ;  /* 0x0000006d9c092224 */ /* 0x000fe200078e0213 */
[C---:B------:R-:W-:Y:S01]  /*1b30*/  IADD3 R18, P2, PT, R10.reuse, R16, RZ ;  /* 0x000000100a127210 */ /* 0x040fe20007f5e0ff */
[----:B------:R-:W-:Y:S01]  /*1b40*/  IMAD.X R21, RZ, RZ, R11, P3 ;  /* 0x000000ffff157224 */ /* 0x000fe200018e060b */
[----:B------:R-:W-:Y:S01]  /*1b50*/  IADD3 R14, P4, PT, R10, R8, RZ ;  /* 0x000000080a0e7210 */ /* 0x000fe20007f9e0ff */
[----:B------:R-:W-:-:S04]  /*1b60*/  IMAD.WIDE.U32 R16, R13, 0x40, R112 ;  /* 0x000000400d107825 */ /* 0x000fc800078e0070 */
[----:B------:R-:W-:Y:S02]  /*1b70*/  IMAD.X R19, RZ, RZ, R15, P2 ;  /* 0x000000ffff137224 */ /* 0x000fe400010e060f */
[----:B------:R-:W-:-:S04]  /*1b80*/  IMAD.WIDE.U32 R20, R112, R4, R20 ;  /* 0x0000000470147225 */ /* 0x000fc800078e0014 */
[----:B------:R-:W-:-:S04]  /*1b90*/  IMAD.WIDE.U32 R18, R112, R2, R18 ;  /* 0x0000000270127225 */ /* 0x000fc800078e0012 */
[C---:B------:R-:W-:Y:S01]  /*1ba0*/  IMAD R79, R112.reuse, R5, R21 ;  /* 0x00000005704f7224 */ /* 0x040fe200078e0215 */
[----:B------:R-:W-:Y:S01]  /*1bb0*/  SHF.R.S32.HI R5, RZ, 0x1f, R64 ;  /* 0x0000001fff057819 */ /* 0x000fe20000011440 */
[----:B------:R-:W-:Y:S02]  /*1bc0*/  IMAD R77, R112, R3, R19 ;  /* 0x00000003704d7224 */ /* 0x000fe400078e0213 */
[C---:B------:R-:W-:Y:S01]  /*1bd0*/  IMAD.SHL.U32 R76, R18.reuse, 0x2, RZ ;  /* 0x00000002124c7824 */ /* 0x040fe200078e00ff */
[----:B------:R-:W-:Y:S01]  /*1be0*/  LEA.HI R0, R5, R64, RZ, 0x6 ;  /* 0x0000004005007211 */ /* 0x000fe200078f30ff */
[----:B------:R-:W-:Y:S01]  /*1bf0*/  IMAD.X R15, RZ, RZ, R9, P4 ;  /* 0x000000ffff0f7224 */ /* 0x000fe200020e0609 */
[----:B------:R-:W-:Y:S01]  /*1c00*/  SHF.L.U64.HI R77, R18, 0x1, R77 ;  /* 0x00000001124d7819 */ /* 0x000fe2000001024d */
[----:B------:R-:W-:Y:S01]  /*1c10*/  IMAD.SHL.U32 R78, R20, 0x2, RZ ;  /* 0x00000002144e7824 */ /* 0x000fe200078e00ff */
[----:B------:R-:W-:Y:S01]  /*1c20*/  IADD3 R76, P2, PT, R76, UR4, RZ ;  /* 0x000000044c4c7c10 */ /* 0x000fe2000ff5e0ff */
[----:B------:R-:W-:Y:S01]  /*1c30*/  IMAD.SHL.U32 R3, R157, 0x40, RZ ;  /* 0x000000409d037824 */ /* 0x000fe200078e00ff */
[----:B------:R-:W-:Y:S01]  /*1c40*/  SHF.R.S32.HI R0, RZ, 0x6, R0 ;  /* 0x00000006ff007819 */ /* 0x000fe20000011400 */
[----:B------:R-:W-:Y:S01]  /*1c50*/  IMAD.WIDE.U32 R14, R110, UR10, R14 ;  /* 0x0000000a6e0e7c25 */ /* 0x000fe2000f8e000e */
[----:B------:R-:W-:-:S02]  /*1c60*/  IADD3.X R77, PT, PT, R77, UR5, RZ, P2, !PT ;  /* 0x000000054d4d7c10 */ /* 0x000fc400097fe4ff */
[----:B------:R-:W-:Y:S01]  /*1c70*/  ISETP.GE.AND P2, PT, R0, R103, PT ;  /* 0x000000670000720c */ /* 0x000fe20003f46270 */
[-C--:B------:R-:W-:Y:S01]  /*1c80*/  IMAD R8, R17, R108.reuse, RZ ;  /* 0x0000006c11087224 */ /* 0x080fe200078e02ff */
[----:B------:R-:W-:Y:S01]  /*1c90*/  SHF.L.U64.HI R79, R20, 0x1, R79 ;  /* 0x00000001144f7819 */ /* 0x000fe2000001024f */
[----:B------:R-:W-:Y:S01]  /*1ca0*/  IMAD R15, R110, UR11, R15 ;  /* 0x0000000b6e0f7c24 */ /* 0x000fe2000f8e020f */
[----:B---3--:R-:W-:Y:S01]  /*1cb0*/  IADD3 R78, P3, PT, R78, UR8, RZ ;  /* 0x000000084e4e7c10 */ /* 0x008fe2000ff7e0ff */
[C---:B------:R-:W-:Y:S01]  /*1cc0*/  IMAD R61, R16.reuse, R109, R8 ;  /* 0x0000006d103d7224 */ /* 0x040fe200078e0208 */
[----:B------:R-:W-:Y:S01]  /*1cd0*/  LOP3.LUT R3, R3, 0x1c0, RZ, 0xc0, !PT ;  /* 0x000001c003037812 */ /* 0x000fe200078ec0ff */
[----:B------:R-:W-:Y:S01]  /*1ce0*/  IMAD.IADD R69, R69, 0x1, R70 ;  /* 0x0000000145457824 */ /* 0x000fe200078e0246 */
[----:B------:R-:W-:Y:S01]  /*1cf0*/  IADD3.X R79, PT, PT, R79, UR9, RZ, P3, !PT ;  /* 0x000000094f4f7c10 */ /* 0x000fe20009ffe4ff */
[----:B------:R-:W-:Y:S01]  /*1d00*/  IMAD.WIDE.U32 R108, R16, R108, R14 ;  /* 0x0000006c106c7225 */ /* 0x000fe200078e000e */
[----:B------:R-:W-:-:S02]  /*1d10*/  LOP3.LUT R60, R3, 0x38, R74, 0xf8, !PT ;  /* 0x00000038033c7812 */ /* 0x000fc400078ef84a */
[----:B------:R-:W-:Y:S01]  /*1d20*/  SHF.R.S32.HI R66, RZ, 0x1f, R69 ;  /* 0x0000001fff427819 */ /* 0x000fe20000011445 */
[----:B------:R-:W-:Y:S01]  /*1d30*/  IMAD.MOV.U32 R154, RZ, RZ, R76 ;  /* 0x000000ffff9a7224 */ /* 0x000fe200078e004c */
[----:B------:R-:W-:Y:S01]  /*1d40*/  LOP3.LUT R59, R60, 0x8, R67, 0x78, !PT ;  /* 0x000000083c3b7812 */ /* 0x000fe200078e7843 */
[----:B------:R-:W-:Y:S01]  /*1d50*/  IMAD.MOV.U32 R153, RZ, RZ, R79 ;  /* 0x000000ffff997224 */ /* 0x000fe200078e004f */
[----:B------:R-:W-:Y:S01]  /*1d60*/  MOV R152, R78 ;  /* 0x0000004e00987202 */ /* 0x000fe20000000f00 */
[----:B------:R-:W-:Y:S01]  /*1d70*/  IMAD.IADD R61, R109, 0x1, R61 ;  /* 0x000000016d3d7824 */ /* 0x000fe200078e023d */
[----:B------:R-:W-:Y:S01]  /*1d80*/  MOV R155, R77 ;  /* 0x0000004d009b7202 */ /* 0x000fe20000000f00 */
        /* <DEDUP_REMOVED lines=8> */
[--C-:B------:R-:W-:Y:S01]  /*1e10*/  SHF.R.S32.HI R7, RZ, 0x1f, R64.reuse ;  /* 0x0000001fff077819 */ /* 0x100fe20000011440 */
        /* <DEDUP_REMOVED lines=17> */
[----:B------:R-:W-:-:S03]  /*1f30*/  SHF.R.S32.HI R92, RZ, 0x1f, R97 ;  /* 0x0000001fff5c7819 */ /* 0x000fc60000011461 */
[C---:B------:R-:W-:Y:S02]  /*1f40*/  IMAD R9, R159.reuse, R5, R9 ;  /* 0x000000059f097224 */ /* 0x040fe400078e0209 */
[----:B--2---:R-:W-:Y:S01]  /*1f50*/  IMAD.WIDE.U32 R14, R159, UR10, R10 ;  /* 0x0000000a9f0e7c25 */ /* 0x004fe2000f8e000a */
[----:B----4-:R-:W-:-:S03]  /*1f60*/  SHF.L.U32 R88, R2, 0x6, RZ ;  /* 0x0000000602587819 */ /* 0x010fc600000006ff */
[----:B------:R-:W-:Y:S01]  /*1f70*/  IMAD.WIDE.U32 R18, R50, UR16, R8 ;  /* 0x0000001032127c25 */ /* 0x000fe2000f8e0008 */
[----:B------:R-:W-:Y:S02]  /*1f80*/  SHF.R.S32.HI R9, RZ, 0x1f, R12 ;  /* 0x0000001fff097819 */ /* 0x000fe4000001140c */
[----:B------:R-:W-:Y:S01]  /*1f90*/  SHF.L.U64.HI R90, R2, 0x4, R3 ;  /* 0x00000004025a7819 */ /* 0x000fe20000010203 */
[----:B------:R-:W-:Y:S02]  /*1fa0*/  IMAD R19, R50, UR17, R19 ;  /* 0x0000001132137c24 */ /* 0x000fe4000f8e0213 */
[----:B---3--:R-:W-:Y:S02]  /*1fb0*/  IMAD R5, R9, UR12, RZ ;  /* 0x0000000c09057c24 */ /* 0x008fe4000f8e02ff */
[----:B------:R-:W-:Y:S01]  /*1fc0*/  IMAD R15, R159, UR11, R15 ;  /* 0x0000000b9f0f7c24 */ /* 0x000fe2000f8e020f */
[----:B------:R-:W1:Y:S01]  /*1fd0*/  LDCU.64 UR10, c[0x0][0x4d0] ;  /* 0x00009a00ff0a77ac */ /* 0x000e620008000a00 */
[----:B------:R-:W-:-:S02]  /*1fe0*/  IMAD R16, R12, UR13, R5 ;  /* 0x0000000d0c107c24 */ /* 0x000fc4000f8e0205 */
[----:B------:R-:W-:Y:S01]  /*1ff0*/  IMAD.WIDE.U32 R4, R12, UR12, R18 ;  /* 0x0000000c0c047c25 */ /* 0x000fe2000f8e0012 */
[----:B------:R-:W2:Y:S03]  /*2000*/  LDCU.64 UR12, c[0x0][0x4e0] ;  /* 0x00009c00ff0c77ac */ /* 0x000ea60008000a00 */
[----:B------:R-:W-:Y:S01]  /*2010*/  IMAD R9, R9, UR18, RZ ;  /* 0x0000001209097c24 */ /* 0x000fe2000f8e02ff */
[----:B------:R-:W-:Y:S01]  /*2020*/  IADD3 R17, PT, PT, R5, R16, RZ ;  /* 0x0000001005117210 */ /* 0x000fe20007ffe0ff */
[----:B------:R-:W-:Y:S01]  /*2030*/  IMAD.WIDE.U32 R14, R50, R2, R14 ;  /* 0x00000002320e7225 */ /* 0x000fe200078e000e */
[----:B------:R-:W-:-:S03]  /*2040*/  IADD3 R5, P0, PT, -R64, R112, RZ ;  /* 0x0000007040057210 */ /* 0x000fc60007f1e1ff */
[----:B------:R-:W-:Y:S01]  /*2050*/  IMAD.MOV.U32 R16, RZ, RZ, R4 ;  /* 0x000000ffff107224 */ /* 0x000fe200078e0004 */
[----:B------:R-:W-:Y:S01]  /*2060*/  IADD3.X R7, PT, PT, RZ, ~R7, RZ, P0, !PT ;  /* 0x80000007ff077210 */ /* 0x000fe200007fe4ff */
[----:B------:R-:W-:Y:S01]  /*2070*/  IMAD R4, R12, UR19, R9 ;  /* 0x000000130c047c24 */ /* 0x000fe2000f8e0209 */
[----:B------:R-:W-:Y:S01]  /*2080*/  SHF.R.S32.HI R9, RZ, 0x1f, R48 ;  /* 0x0000001fff097819 */ /* 0x000fe20000011430 */
[----:B------:R-:W-:Y:S01]  /*2090*/  IMAD R15, R50, R3, R15 ;  /* 0x00000003320f7224 */ /* 0x000fe200078e020f */
[C---:B------:R-:W-:Y:S01]  /*20a0*/  IADD3 R82, P0, PT, R48.reuse, R69, RZ ;  /* 0x0000004530527210 */ /* 0x040fe20007f1e0ff */
[----:B------:R-:W-:Y:S01]  /*20b0*/  IMAD R6, R7, UR16, RZ ;  /* 0x0000001007067c24 */ /* 0x000fe2000f8e02ff */
[----:B------:R-:W-:Y:S01]  /*20c0*/  IADD3 R48, P1, PT, R48, R70, RZ ;  /* 0x0000004630307210 */ /* 0x000fe20007f3e0ff */
[----:B------:R-:W-:Y:S01]  /*20d0*/  IMAD.WIDE.U32 R12, R12, UR18, R14 ;  /* 0x000000120c0c7c25 */ /* 0x000fe2000f8e000e */
[----:B------:R-:W3:Y:S03]  /*20e0*/  LDCU.U8 UR19, c[0x0][0x533] ;  /* 0x0000a660ff1377ac */ /* 0x000ee60008000000 */
[----:B------:R-:W-:Y:S01]  /*20f0*/  IMAD.X R83, R9, 0x1, R66, P0 ;  /* 0x0000000109537824 */ /* 0x000fe200000e0642 */
[----:B------:R-:W-:Y:S01]  /*2100*/  IADD3 R13, PT, PT, R13, R4, RZ ;  /* 0x000000040d0d7210 */ /* 0x000fe20007ffe0ff */
[----:B------:R-:W-:Y:S01]  /*2110*/  IMAD.X R9, R9, 0x1, R68, P1 ;  /* 0x0000000109097824 */ /* 0x000fe200008e0644 */
[----:B------:R-:W-:Y:S01]  /*2120*/  USHF.L.U32 UR18, UR16, 0x6, URZ ;  /* 0x0000000610127899 */ /* 0x000fe200080006ff */
[----:B------:R-:W-:Y:S01]  /*2130*/  IMAD R81, R5, UR17, R6 ;  /* 0x0000001105517c24 */ /* 0x000fe2000f8e0206 */
[----:B------:R-:W4:Y:S01]  /*2140*/  LDCU UR17, c[0x0][0x450] ;  /* 0x00008a00ff1177ac */ /* 0x000f220008000800 */
[C---:B------:R-:W-:Y:S01]  /*2150*/  SHF.L.U64.HI R83, R82.reuse, 0x1, R83 ;  /* 0x0000000152537819 */ /* 0x040fe20000010253 */
[----:B------:R-:W-:Y:S01]  /*2160*/  IMAD.SHL.U32 R82, R82, 0x2, RZ ;  /* 0x0000000252527824 */ /* 0x000fe200078e00ff */
[C---:B------:R-:W-:Y:S01]  /*2170*/  SHF.L.U64.HI R4, R48.reuse, 0x1, R9 ;  /* 0x0000000130047819 */ /* 0x040fe20000010209 */
[----:B------:R-:W-:-:S02]  /*2180*/  IMAD.SHL.U32 R48, R48, 0x2, RZ ;  /* 0x0000000230307824 */ /* 0x000fc400078e00ff */
[-C--:B------:R-:W-:Y:S01]  /*2190*/  IMAD R6, R7, R2.reuse, RZ ;  /* 0x0000000207067224 */ /* 0x080fe200078e02ff */
[----:B------:R-:W-:Y:S01]  /*21a0*/  IADD3 R84, P1, PT, R82, UR14, RZ ;  /* 0x0000000e52547c10 */ /* 0x000fe2000ff3e0ff */
[----:B------:R-:W-:Y:S01]  /*21b0*/  IMAD.WIDE.U32 R16, R5, UR16, R16 ;  /* 0x0000001005107c25 */ /* 0x000fe2000f8e0010 */
[----:B------:R-:W-:Y:S01]  /*21c0*/  IADD3 R14, P0, PT, R48, UR14, RZ ;  /* 0x0000000e300e7c10 */ /* 0x000fe2000ff1e0ff */
[----:B------:R-:W2:Y:S01]  /*21d0*/  LDCU UR16, c[0x0][0x440] ;  /* 0x00008800ff1077ac */ /* 0x000ea20008000800 */
[----:B------:R-:W-:Y:S01]  /*21e0*/  IADD3.X R85, PT, PT, R83, UR15, RZ, P1, !PT ;  /* 0x0000000f53557c10 */ /* 0x000fe20008ffe4ff */
[C---:B------:R-:W-:Y:S01]  /*21f0*/  IMAD R9, R5.reuse, R3, R6 ;  /* 0x0000000305097224 */ /* 0x040fe200078e0206 */
[----:B------:R-:W-:Y:S01]  /*2200*/  IADD3.X R15, PT, PT, R4, UR15, RZ, P0, !PT ;  /* 0x0000000f040f7c10 */ /* 0x000fe200087fe4ff */
[----:B------:R-:W-:Y:S01]  /*2210*/  IMAD.WIDE.U32 R6, R5, R2, R12 ;  /* 0x0000000205067225 */ /* 0x000fe200078e000c */
[----:B-1----:R-:W-:Y:S01]  /*2220*/  IADD3 R48, P0, PT, R48, UR10, RZ ;  /* 0x0000000a30307c10 */ /* 0x002fe2000ff1e0ff */
[----:B------:R-:W1:Y:S01]  /*2230*/  LDCU.64 UR14, c[0x0][0x3c0] ;  /* 0x00007800ff0e77ac */ /* 0x000e620008000a00 */
[----:B------:R-:W-:Y:S01]  /*2240*/  LEA R80, P3, R16, UR8, 0x1 ;  /* 0x0000000810507c11 */ /* 0x000fe2000f8608ff */
[----:B------:R-:W-:Y:S01]  /*2250*/  IMAD.IADD R9, R7, 0x1, R9 ;  /* 0x0000000107097824 */ /* 0x000fe200078e0209 */
[----:B------:R-:W-:Y:S01]  /*2260*/  IADD3.X R49, PT, PT, R4, UR11, RZ, P0, !PT ;  /* 0x0000000b04317c10 */ /* 0x000fe200087fe4ff */
[----:B------:R-:W-:Y:S01]  /*2270*/  IMAD.SHL.U32 R91, R2, 0x10, RZ ;  /* 0x00000010025b7824 */ /* 0x000fe200078e00ff */
[----:B------:R-:W-:Y:S01]  /*2280*/  IADD3 R89, P0, PT, RZ, -UR20, RZ ;  /* 0x80000014ff597c10 */ /* 0x000fe2000ff1e0ff */
[----:B------:R-:W-:Y:S01]  /*2290*/  IMAD R102, R103, -0x40, R56 ;  /* 0xffffffc067667824 */ /* 0x000fe200078e0238 */
[----:B------:R-:W-:Y:S01]  /*22a0*/  IADD3 R81, PT, PT, R17, R81, RZ ;  /* 0x0000005111517210 */ /* 0x000fe20007ffe0ff */
[----:B------:R-:W-:Y:S01]  /*22b0*/  IMAD.MOV.U32 R96, RZ, RZ, R103 ;  /* 0x000000ffff607224 */ /* 0x000fe200078e0067 */
[----:B------:R-:W-:Y:S01]  /*22c0*/  IADD3.X R86, PT, PT, RZ, ~UR18, RZ, P0, !PT ;  /* 0x80000012ff567c10 */ /* 0x000fe200087fe4ff */
[----:B------:R-:W-:Y:S01]  /*22d0*/  IMAD.X R88, RZ, RZ, ~R88, P0 ;  /* 0x000000ffff587224 */ /* 0x000fe200000e0e58 */
[----:B------:R-:W-:Y:S01]  /*22e0*/  LEA R12, P2, R6, UR4, 0x1 ;  /* 0x00000004060c7c11 */ /* 0x000fe2000f8408ff */
[----:B---3--:R-:W-:Y:S01]  /*22f0*/  UISETP.NE.AND UP0, UPT, UR19, URZ, UPT ;  /* 0x000000ff1300728c */ /* 0x008fe2000bf05270 */
[----:B------:R-:W-:-:S02]  /*2300*/  IADD3 R82, P1, PT, R82, UR10, RZ ;  /* 0x0000000a52527c10 */ /* 0x000fc4000ff3e0ff */
[C---:B------:R-:W-:Y:S02]  /*2310*/  SHF.R.S64 R87, R89.reuse, 0x1f, R86 ;  /* 0x0000001f59577819 */ /* 0x040fe40000001056 */
[----:B------:R-:W-:Y:S02]  /*2320*/  SHF.R.S64 R89, R89, 0x1f, R88 ;  /* 0x0000001f59597819 */ /* 0x000fe40000001058 */
[----:B----4-:R-:W-:Y:S02]  /*2330*/  MOV R13, UR17 ;  /* 0x00000011000d7c02 */ /* 0x010fe40008000f00 */
[----:B------:R-:W-:Y:S02]  /*2340*/  SHF.R.S32.HI R86, RZ, 0x1f, R86 ;  /* 0x0000001fff567819 */ /* 0x000fe40000011456 */
[----:B------:R-:W-:Y:S02]  /*2350*/  SHF.R.S32.HI R88, RZ, 0x1f, R88 ;  /* 0x0000001fff587819 */ /* 0x000fe40000011458 */
[----:B------:R-:W-:-:S02]  /*2360*/  LEA.HI.X R81, R16, UR9, R81, 0x1, P3 ;  /* 0x0000000910517c11 */ /* 0x000fc400098f0c51 */
[----:B------:R-:W-:Y:S01]  /*2370*/  LEA.HI.X R9, R6, UR5, R9, 0x1, P2 ;  /* 0x0000000506097c11 */ /* 0x000fe200090f0c09 */
[----:B------:R-:W3:Y:S01]  /*2380*/  LDCU.64 UR4, c[0x0][0x3b8] ;  /* 0x00007700ff0477ac */ /* 0x000ee20008000a00 */
[----:B------:R-:W-:Y:S01]  /*2390*/  IADD3.X R83, PT, PT, R83, UR11, RZ, P1, !PT ;  /* 0x0000000b53537c10 */ /* 0x000fe20008ffe4ff */
[----:B-12---:R-:W4:Y:S06]  /*23a0*/  LDCU.128 UR8, c[0x0][0x3a0] ;  /* 0x00007400ff0877ac */ /* 0x006f2c0008000c00 */
.L_x_6053:
        /* <DEDUP_REMOVED lines=16> */
[----:B------:R-:W2:Y:S04]  /*24b0*/  @!P1 LDG.E.128 R4, desc[UR6][R80.64+0x80] ;  /* 0x0000800650049981 */ /* 0x000ea8000c1e1d00 */
[----:B--2---:R1:W-:Y:S02]  /*24c0*/  @!P1 STG.E.128 desc[UR6][R76.64+0x80], R4 ;  /* 0x000080044c009986 */ /* 0x0043e4000c101d06 */
.L_x_6003:
[----:B---34-:R-:W-:Y:S05]  /*24d0*/  BSYNC.RECONVERGENT B0 ;  /* 0x0000000000007941 */ /* 0x018fea0003800200 */
.L_x_6002:
        /* <DEDUP_REMOVED lines=13> */
.L_x_6005:
[----:B------:R-:W-:Y:S05]  /*25b0*/  BSYNC.RECONVERGENT B0 ;  /* 0x0000000000007941 */ /* 0x000fea0003800200 */
.L_x_6004:
        /* <DEDUP_REMOVED lines=14> */
.L_x_6007:
[----:B------:R-:W-:Y:S05]  /*26a0*/  BSYNC.RECONVERGENT B0 ;  /* 0x0000000000007941 */ /* 0x000fea0003800200 */
.L_x_6006:
[----:B------:R-:W-:Y:S01]  /*26b0*/  ISETP.NE.AND P1, PT, R13, RZ, PT ;  /* 0x000000ff0d00720c */ /* 0x000fe20003f25270 */
[----:B------:R-:W-:Y:S01]  /*26c0*/  BSSY.RECONVERGENT B0, `(.L_x_6008) ;  /* 0x0000011000007945 */ /* 0x000fe20003800200 */
[----:B------:R-:W-:Y:S03]  /*26d0*/  IADD3 R96, PT, PT, R96, -0x1, RZ ;  /* 0xffffffff60607810 */ /* 0x000fe60007ffe0ff */
[----:B------:R-:W-:Y:S05]  /*26e0*/  @!P3 BRA `(.L_x_6009) ;  /* 0x000000000038b947 */ /* 0x000fea0003800000 */
        /* <DEDUP_REMOVED lines=14> */
.L_x_6009:
[----:B------:R-:W-:Y:S05]  /*27d0*/  BSYNC.RECONVERGENT B0 ;  /* 0x0000000000007941 */ /* 0x000fea0003800200 */
.L_x_6008:
        /* <DEDUP_REMOVED lines=15> */
.L_x_6013:
[----:B------:R-:W-:Y:S05]  /*28d0*/  BSYNC.RECONVERGENT B0 ;  /* 0x0000000000007941 */ /* 0x000fea0003800200 */
.L_x_6012:
[----:B------:R-:W-:Y:S04]  /*28e0*/  BSSY.RECONVERGENT B0, `(.L_x_6014) ;  /* 0x000000c000007945 */ /* 0x000fe80003800200 */
[----:B------:R-:W-:Y:S05]  /*28f0*/  @!P5 BRA `(.L_x_6015) ;  /* 0x000000000028d947 */ /* 0x000fea0003800000 */
[----:B------:R-:W-:Y:S02]  /*2900*/  ISETP.GE.AND P1, PT, R10, UR16, PT ;  /* 0x000000100a007c0c */ /* 0x000fe4000bf26270 */
[----:B--23--:R-:W-:Y:S02]  /*2910*/  LEA R20, P0, R91, R12, 0x1 ;  /* 0x0000000c5b147211 */ /* 0x00cfe400078008ff */
[----:B------:R-:W-:Y:S02]  /*2920*/  LEA R2, P5, R63, R78, 0x1 ;  /* 0x0000004e3f027211 */ /* 0x000fe400078a08ff */
[----:B------:R-:W-:Y:S02]  /*2930*/  LEA.HI.X R21, R91, R9, R90, 0x1, P0 ;  /* 0x000000095b157211 */ /* 0x000fe400000f0c5a */
[----:B------:R-:W-:Y:S02]  /*2940*/  ISETP.GE.AND P0, PT, R100, UR16, PT ;  /* 0x0000001064007c0c */ /* 0x000fe4000bf06270 */
[----:B------:R-:W-:Y:S03]  /*2950*/  LEA.HI.X R3, R63, R79, R62, 0x1, P5 ;  /* 0x0000004f3f037211 */ /* 0x000fe600028f0c3e */
[----:B-1--4-:R-:W2:Y:S04]  /*2960*/  @!P1 LDG.E.128 R16, desc[UR6][R20.64] ;  /* 0x0000000614109981 */ /* 0x012ea8000c1e1d00 */
[----:B--2---:R1:W-:Y:S04]  /*2970*/  @!P1 STG.E.128 desc[UR6][R2.64], R16 ;  /* 0x0000001002009986 */ /* 0x0043e8000c101d06 */
[----:B------:R-:W2:Y:S04]  /*2980*/  @!P0 LDG.E.128 R4, desc[UR6][R20.64+0x80] ;  /* 0x0000800614048981 */ /* 0x000ea8000c1e1d00 */
[----:B--2---:R1:W-:Y:S02]  /*2990*/  @!P0 STG.E.128 desc[UR6][R2.64+0x80], R4 ;  /* 0x0000800402008986 */ /* 0x0043e4000c101d06 */
.L_x_6015:
[----:B------:R-:W-:Y:S05]  /*29a0*/  BSYNC.RECONVERGENT B0 ;  /* 0x0000000000007941 */ /* 0x000fea0003800200 */
.L_x_6014:
        /* <DEDUP_REMOVED lines=14> */
.L_x_6017:
[----:B------:R-:W-:Y:S05]  /*2a90*/  BSYNC.RECONVERGENT B0 ;  /* 0x0000000000007941 */ /* 0x000fea0003800200 */
.L_x_6016:
        /* <DEDUP_REMOVED lines=20> */
.L_x_6011:
        /* <DEDUP_REMOVED lines=54> */
.L_x_6023:
[----:B------:R-:W-:Y:S05]  /*2f40*/  BSYNC.RECONVERGENT B0 ;  /* 0x0000000000007941 */ /* 0x000fea0003800200 */
.L_x_6022:
        /* <DEDUP_REMOVED lines=47> */
.L_x_6021:
[----:B------:R-:W-:Y:S05]  /*3240*/  BSYNC.RECONVERGENT B1 ;  /* 0x0000000000017941 */ /* 0x000fea0003800200 */
.L_x_6020:
        /* <DEDUP_REMOVED lines=63> */
.L_x_6027:
[----:B------:R-:W-:Y:S05]  /*3640*/  BSYNC.RECONVERGENT B0 ;  /* 0x0000000000007941 */ /* 0x000fea0003800200 */
.L_x_6026:
        /* <DEDUP_REMOVED lines=47> */
.L_x_6025:
[----:B------:R-:W-:Y:S05]  /*3940*/  BSYNC.RECONVERGENT B1 ;  /* 0x0000000000017941 */ /* 0x000fea0003800200 */
.L_x_6024:
        /* <DEDUP_REMOVED lines=63> */
.L_x_6031:
[----:B------:R-:W-:Y:S05]  /*3d40*/  BSYNC.RECONVERGENT B0 ;  /* 0x0000000000007941 */ /* 0x000fea0003800200 */
.L_x_6030:
        /* <DEDUP_REMOVED lines=47> */
.L_x_6029:
[----:B------:R-:W-:Y:S05]  /*4040*/  BSYNC.RECONVERGENT B1 ;  /* 0x0000000000017941 */ /* 0x000fea0003800200 */
.L_x_6028:
[----:B------:R-:W-:Y:S04]  /*4050*/  BSSY.RECONVERGENT B1, `(.L_x_6032) ;  /* 0x0000072000017945 */ /* 0x000fe80003800200 */
[----:B------:R-:W-:Y:S05]  /*4060*/  @!P3 BRA `(.L_x_6033) ;  /* 0x0000000400c0b947 */ /* 0x000fea0003800000 */
[----:B------:R-:W-:Y:S01]  /*4070*/  IMAD.MOV.U32 R8, RZ, RZ, R12 ;  /* 0x000000ffff087224 */ /* 0x000fe200078e000c */
[----:B------:R-:W5:Y:S01]  /*4080*/  LDC R7, c[0x0][0x440] ;  /* 0x00011000ff077b82 */ /* 0x000f620000000800 */
[C---:B------:R-:W-:Y:S01]  /*4090*/  LEA R20, P3, R65.reuse, R20, 0x6 ;  /* 0x0000001441147211 */ /* 0x040fe200078630ff */
[----:B------:R-:W-:Y:S01]  /*40a0*/  BSSY.RECONVERGENT B0, `(.L_x_6034) ;  /* 0x000003d000007945 */ /* 0x000fe20003800200 */
[C---:B-12---:R-:W-:Y:S05]  /*40b0*/  LEA R34, P0, R65.reuse, R36, 0x6 ;  /* 0x0000002441227211 */ /* 0x046fea00078030ff */
[----:B------:R-:W1:Y:S01]  /*40c0*/  LDC.64 R4, c[0x0][0x4a8] ;  /* 0x00012a00ff047b82 */ /* 0x000e620000000a00 */
[C---:B------:R-:W-:Y:S02]  /*40d0*/  LEA.HI.X.SX32 R21, R65.reuse, R21, 0x6, P3 ;  /* 0x0000001541157211 */ /* 0x040fe400018f36ff */
[----:B------:R-:W-:Y:S05]  /*40e0*/  LEA.HI.X.SX32 R35, R65, R37, 0x6, P0 ;  /* 0x0000002541237211 */ /* 0x000fea00000f36ff */
[----:B------:R-:W2:Y:S01]  /*40f0*/  LDC.64 R2, c[0x0][0x3b8] ;  /* 0x0000ee00ff027b82 */ /* 0x000ea20000000a00 */
[----:B-1----:R-:W-:Y:S01]  /*4100*/  IMAD.WIDE.U32 R42, R4, 0x60, R8 ;  /* 0x00000060042a7825 */ /* 0x002fe200078e0008 */
[-C--:B-----5:R-:W-:Y:S02]  /*4110*/  ISETP.GE.AND P4, PT, R10, R7.reuse, PT ;  /* 0x000000070a00720c */ /* 0x0a0fe40003f86270 */
[----:B------:R-:W-:Y:S01]  /*4120*/  ISETP.GE.AND P1, PT, R100, R7, PT ;  /* 0x000000076400720c */ /* 0x000fe20003f26270 */
[----:B------:R-:W-:Y:S02]  /*4130*/  IMAD R5, R5, 0x60, RZ ;  /* 0x0000006005057824 */ /* 0x000fe400078e02ff */
[----:B--2---:R-:W-:Y:S03]  /*4140*/  IMAD.WIDE.U32 R38, R2, 0x60, R78 ;  /* 0x0000006002267825 */ /* 0x004fe600078e004e */
[----:B------:R-:W-:Y:S01]  /*4150*/  IADD3 R43, PT, PT, R43, R5, RZ ;  /* 0x000000052b2b7210 */ /* 0x000fe20007ffe0ff */
[----:B------:R-:W-:Y:S04]  /*4160*/  IMAD R3, R3, 0x60, RZ ;  /* 0x0000006003037824 */ /* 0x000fe800078e02ff */
[----:B------:R-:W-:Y:S01]  /*4170*/  IMAD.IADD R39, R39, 0x1, R3 ;  /* 0x0000000127277824 */ /* 0x000fe200078e0203 */
        /* <DEDUP_REMOVED lines=47> */
.L_x_6035:
[----:B------:R-:W-:Y:S05]  /*4470*/  BSYNC.RECONVERGENT B0 ;  /* 0x0000000000007941 */ /* 0x000fea0003800200 */
.L_x_6034:
[----:B------:R-:W-:Y:S05]  /*4480*/  @P1 BRA `(.L_x_6033) ;  /* 0x0000000000b81947 */ /* 0x000fea0003800000 */
[----:B------:R-:W-:Y:S01]  /*4490*/  ISETP.GE.AND P0, PT, R100, R13, PT ;  /* 0x0000000d6400720c */ /* 0x000fe20003f06270 */
[----:B-1-34-:R-:W2:Y:S11]  /*44a0*/  LDG.E.128 R16, desc[UR6][R42.64+0x80] ;  /* 0x000080062a107981 */ /* 0x01aeb6000c1e1d00 */
        /* <DEDUP_REMOVED lines=44> */
.L_x_6033:
[----:B------:R-:W-:Y:S05]  /*4770*/  BSYNC.RECONVERGENT B1 ;  /* 0x0000000000017941 */ /* 0x000fea0003800200 */
.L_x_6032:
        /* <DEDUP_REMOVED lines=8> */
.L_x_6019:
        /* <DEDUP_REMOVED lines=95> */
.L_x_6039:
[----:B------:R-:W-:Y:S05]  /*4df0*/  BSYNC.RECONVERGENT B0 ;  /* 0x0000000000007941 */ /* 0x000fea0003800200 */
.L_x_6038:
        /* <DEDUP_REMOVED lines=88> */
.L_x_6037:
[----:B------:R-:W-:Y:S05]  /*5380*/  BSYNC.RECONVERGENT B1 ;  /* 0x0000000000017941 */ /* 0x000fea0003800200 */
.L_x_6036:
        /* <DEDUP_REMOVED lines=96> */
.L_x_6043:
[----:B------:R-:W-:Y:S05]  /*5990*/  BSYNC.RECONVERGENT B0 ;  /* 0x0000000000007941 */ /* 0x000fea0003800200 */
.L_x_6042:
        /* <DEDUP_REMOVED lines=88> */
.L_x_6041:
[----:B------:R-:W-:Y:S05]  /*5f20*/  BSYNC.RECONVERGENT B1 ;  /* 0x0000000000017941 */ /* 0x000fea0003800200 */
.L_x_6040:
        /* <DEDUP_REMOVED lines=98> */
.L_x_6047:
[----:B------:R-:W-:Y:S05]  /*6550*/  BSYNC.RECONVERGENT B0 ;  /* 0x0000000000007941 */ /* 0x000fea0003800200 */
.L_x_6046:
        /* <DEDUP_REMOVED lines=86> */
.L_x_6045:
[----:B------:R-:W-:Y:S05]  /*6ac0*/  BSYNC.RECONVERGENT B1 ;  /* 0x0000000000017941 */ /* 0x000fea0003800200 */
.L_x_6044:
        /* <DEDUP_REMOVED lines=101> */
.L_x_6051:
[----:B------:R-:W-:Y:S05]  /*7120*/  BSYNC.RECONVERGENT B0 ;  /* 0x0000000000007941 */ /* 0x000fea0003800200 */
.L_x_6050:
        /* <DEDUP_REMOVED lines=86> */
.L_x_6049:
[----:B------:R-:W-:Y:S05]  /*7690*/  BSYNC.RECONVERGENT B1 ;  /* 0x0000000000017941 */ /* 0x000fea0003800200 */
.L_x_6048:
[----:B------:R-:W5:Y:S08]  /*76a0*/  LDC R3, c[0x0][0x450] ;  /* 0x00011400ff037b82 */ /* 0x000f700000000800 */
[----:B------:R-:W1:Y:S01]  /*76b0*/  LDC R13, c[0x0][0x450] ;  /* 0x00011400ff0d7b82 */ /* 0x000e620000000800 */
[----:B-----5:R-:W-:Y:S05]  /*76c0*/  IMAD.U32 R3, R3, -0x20, RZ ;  /* 0xffffffe003037824 */ /* 0x020fea00078e00ff */
[C---:B------:R-:W-:Y:S02]  /*76d0*/  LEA R84, P1, R3.reuse, R84, 0x1 ;  /* 0x0000005403547211 */ /* 0x040fe400078208ff */
[C---:B------:R-:W-:Y:S02]  /*76e0*/  LEA R82, P0, R3.reuse, R82, 0x1 ;  /* 0x0000005203527211 */ /* 0x040fe400078008ff */
[C---:B------:R-:W-:Y:S02]  /*76f0*/  LEA.HI.X.SX32 R85, R3.reuse, R85, 0x1, P1 ;  /* 0x0000005503557211 */ /* 0x040fe400008f0eff */
[----:B-1----:R-:W-:Y:S09]  /*7700*/  LEA.HI.X.SX32 R83, R3, R83, 0x1, P0 ;  /* 0x0000005303537211 */ /* 0x002ff200000f0eff */
.L_x_6018:
[----:B------:R-:W-:Y:S05]  /*7710*/  BSYNC.RECONVERGENT B2 ;  /* 0x0000000000027941 */ /* 0x000fea0003800200 */
.L_x_6010:
        /* <DEDUP_REMOVED lines=91> */
.L_x_6052:
[----:B------:R-:W-:Y:S02]  /*7cd0*/  IADD3 R80, P1, PT, R80, R87, RZ ;  /* 0x0000005750507210 */ /* 0x000fe40007f3e0ff */
[----:B------:R-:W-:Y:S03]  /*7ce0*/  IADD3 R12, P0, PT, R12, R89, RZ ;  /* 0x000000590c0c7210 */ /* 0x000fe60007f1e0ff */
[----:B------:R-:W-:Y:S02]  /*7cf0*/  IMAD.X R81, R81, 0x1, R86, P1 ;  /* 0x0000000151517824 */ /* 0x000fe400008e0656 */
[----:B------:R-:W-:Y:S01]  /*7d00*/  IMAD.X R9, R9, 0x1, R88, P0 ;  /* 0x0000000109097824 */ /* 0x000fe200000e0658 */
[----:B------:R-:W-:Y:S07]  /*7d10*/  @P2 BRA `(.L_x_6053) ;  /* 0xffffffa400a42947 */ /* 0x000fee000383ffff */
.L_x_6001:
        /* <DEDUP_REMOVED lines=43> */
.L_x_6057:
[----:B------:R-:W-:Y:S05]  /*7fd0*/  BSYNC.RECONVERGENT B0 ;  /* 0x0000000000007941 */ /* 0x000fea0003800200 */
.L_x_6056:
        /* <DEDUP_REMOVED lines=17> */
.L_x_6059:
[----:B------:R-:W-:Y:S05]  /*80f0*/  BSYNC.RECONVERGENT B0 ;  /* 0x0000000000007941 */ /* 0x000fea0003800200 */
.L_x_6058:
        /* <DEDUP_REMOVED lines=17> */
.L_x_6061:
[----:B------:R-:W-:Y:S05]  /*8210*/  BSYNC.RECONVERGENT B0 ;  /* 0x0000000000007941 */ /* 0x000fea0003800200 */
.L_x_6060:
        /* <DEDUP_REMOVED lines=17> */
.L_x_6055:
        /* <DEDUP_REMOVED lines=30> */
[----:B-----5:R-:W-:Y:S02]  /*8510*/  CS2R R6, SRZ ;  /* 0x0000000000067805 */ /* 0x020fe4000001ff00 */
[----:B--2---:R-:W-:-:S02]  /*8520*/  IADD3 R20, P2, PT, R36, UR10, RZ ;  /* 0x0000000a24147c10 */ /* 0x004fc4000ff5e0ff */
[----:B---3--:R-:W-:Y:S02]  /*8530*/  IADD3 R36, P1, PT, R36, UR8, RZ ;  /* 0x0000000824247c10 */ /* 0x008fe4000ff3e0ff */
[----:B-1----:R-:W-:Y:S02]  /*8540*/  ISETP.GE.AND P0, PT, R10, R19, PT ;  /* 0x000000130a00720c */ /* 0x002fe40003f06270 */
[C---:B------:R-:W-:Y:S02]  /*8550*/  IADD3.X R21, PT, PT, R0.reuse, UR11, RZ, P2, !PT ;  /* 0x0000000b00157c10 */ /* 0x040fe400097fe4ff */
[----:B------:R-:W-:-:S09]  /*8560*/  IADD3.X R37, PT, PT, R0, UR9, RZ, P1, !PT ;  /* 0x0000000900257c10 */ /* 0x000fd20008ffe4ff */
[----:B------:R-:W-:Y:S05]  /*8570*/  @P0 BRA `(.L_x_6067) ;  /* 0x0000000000bc0947 */ /* 0x000fea0003800000 */
[----:B------:R1:W5:Y:S01]  /*8580*/  LDG.E.128 R12, desc[UR6][R32.64] ;  /* 0x00000006200c7981 */ /* 0x000362000c1e1d00 */
        /* <DEDUP_REMOVED lines=41> */
.L_x_6069:
[----:B------:R-:W-:Y:S05]  /*8820*/  BSYNC.RECONVERGENT B0 ;  /* 0x0000000000007941 */ /* 0x000fea0003800200 */
.L_x_6068:
[----:B-----5:R-:W-:Y:S01]  /*8830*/  IMAD.MOV.U32 R6, RZ, RZ, R14 ;  /* 0x000000ffff067224 */ /* 0x020fe200078e000e */
[----:B------:R-:W-:Y:S01]  /*8840*/  MOV R4, R12 ;  /* 0x0000000c00047202 */ /* 0x000fe20000000f00 */
[----:B------:R-:W-:Y:S01]  /*8850*/  IMAD.MOV.U32 R7, RZ, RZ, R15 ;  /* 0x000000ffff077224 */ /* 0x000fe200078e000f */
[----:B------:R-:W-:Y:S02]  /*8860*/  MOV R5, R13 ;  /* 0x0000000d00057202 */ /* 0x000fe40000000f00 */
.L_x_6067:
[----:B------:R-:W-:Y:S05]  /*8870*/  BSYNC.RECONVERGENT B1 ;  /* 0x0000000000017941 */ /* 0x000fea0003800200 */
.L_x_6066:
        /* <DEDUP_REMOVED lines=35> */
[C---:B------:R-:W-:Y:S01]  /*8ab0*/  FMUL.FTZ R23, R24.reuse, R6 ;  /* 0x0000000618177220 */ /* 0x040fe20000410000 */
[----:B------:R-:W-:Y:S01]  /*8ac0*/  FMUL.FTZ R19, R21, R5 ;  /* 0x0000000515137220 */ /* 0x000fe20000410000 */
[----:B------:R-:W-:Y:S01]  /*8ad0*/  FFMA.FTZ R27, R27, R12, R8 ;  /* 0x0000000c1b1b7223 */ /* 0x000fe20000010008 */
[-C--:B------:R-:W-:Y:S01]  /*8ae0*/  FMUL.FTZ R8, R24, R4.reuse ;  /* 0x0000000418087220 */ /* 0x080fe20000410000 */
[-C--:B------:R-:W-:Y:S01]  /*8af0*/  FMUL.FTZ R12, R21, R7.reuse ;  /* 0x00000007150c7220 */ /* 0x080fe20000410000 */
[C---:B------:R-:W-:Y:S01]  /*8b00*/  FFMA.FTZ R23, R13.reuse, R4, R23 ;  /* 0x000000040d177223 */ /* 0x040fe20000010017 */
[C---:B------:R-:W-:Y:S01]  /*8b10*/  FFMA.FTZ R19, R22.reuse, R7, -R19 ;  /* 0x0000000716137223 */ /* 0x040fe20000010813 */
[----:B------:R-:W-:Y:S01]  /*8b20*/  FFMA.FTZ R8, R13, R6, -R8 ;  /* 0x000000060d087223 */ /* 0x000fe20000010808 */
[----:B------:R-:W-:Y:S01]  /*8b30*/  FFMA.FTZ R12, R22, R5, R12 ;  /* 0x00000005160c7223 */ /* 0x000fe2000001000c */
[----:B------:R-:W-:-:S02]  /*8b40*/  F2FP.BF16.F32.PACK_AB R13, R0, R15 ;  /* 0x0000000f000d723e */ /* 0x000fc400000010ff */
[----:B------:R-:W-:Y:S02]  /*8b50*/  F2FP.BF16.F32.PACK_AB R15, R27, R14 ;  /* 0x0000000e1b0f723e */ /* 0x000fe400000010ff */
[----:B------:R-:W-:Y:S02]  /*8b60*/  F2FP.BF16.F32.PACK_AB R8, R23, R8 ;  /* 0x000000081708723e */ /* 0x000fe400000010ff */
[----:B------:R-:W-:Y:S02]  /*8b70*/  F2FP.BF16.F32.PACK_AB R14, R12, R19 ;  /* 0x000000130c0e723e */ /* 0x000fe400000010ff */
[----:B------:R-:W-:Y:S02]  /*8b80*/  MOV R12, R8 ;  /* 0x00000008000c7202 */ /* 0x000fe40000000f00 */
.L_x_6071:
[----:B------:R-:W-:Y:S05]  /*8b90*/  BSYNC.RECONVERGENT B0 ;  /* 0x0000000000007941 */ /* 0x000fea0003800200 */
.L_x_6070:
[----:B-----5:R3:W-:Y:S02]  /*8ba0*/  STS.128 [R166+0x2000], R12 ;  /* 0x0020000ca6007388 */ /* 0x0207e40000000c00 */
.L_x_6065:
[----:B------:R-:W-:Y:S05]  /*8bb0*/  BSYNC.RECONVERGENT B2 ;  /* 0x0000000000027941 */ /* 0x000fea0003800200 */
.L_x_6064:
        /* <DEDUP_REMOVED lines=23> */
[C---:B-----5:R-:W-:Y:S02]  /*8d30*/  IADD3.X R7, PT, PT, R0.reuse, UR11, RZ, P1, !PT ;  /* 0x0000000b00077c10 */ /* 0x060fe40008ffe4ff */
[----:B------:R-:W-:-:S04]  /*8d40*/  IADD3.X R5, PT, PT, R0, UR9, RZ, P0, !PT ;  /* 0x0000000900057c10 */ /* 0x000fc800087fe4ff */
        /* <DEDUP_REMOVED lines=38> */
.L_x_6077:
[----:B------:R-:W-:Y:S05]  /*8fb0*/  BSYNC.RECONVERGENT B0 ;  /* 0x0000000000007941 */ /* 0x000fea0003800200 */
.L_x_6076:
[----:B-----5:R1:W-:Y:S02]  /*8fc0*/  STS.128 [R166+0x800], R12 ;  /* 0x0008000ca6007388 */ /* 0x0203e40000000c00 */
.L_x_6075:
[----:B------:R-:W-:Y:S05]  /*8fd0*/  BSYNC.RECONVERGENT B1 ;  /* 0x0000000000017941 */ /* 0x000fea0003800200 */
.L_x_6074:
        /* <DEDUP_REMOVED lines=15> */
[C---:B-----5:R-:W-:Y:S02]  /*90d0*/  IADD3.X R7, PT, PT, R35.reuse, UR11, RZ, P1, !PT ;  /* 0x0000000b23077c10 */ /* 0x060fe40008ffe4ff */
        /* <DEDUP_REMOVED lines=39> */
.L_x_6079:
[----:B------:R-:W-:Y:S05]  /*9350*/  BSYNC.RECONVERGENT B0 ;  /* 0x0000000000007941 */ /* 0x000fea0003800200 */
.L_x_6078:
[----:B-----5:R3:W-:Y:S02]  /*9360*/  STS.128 [R166+0x2800], R12 ;  /* 0x0028000ca6007388 */ /* 0x0207e40000000c00 */
.L_x_6073:
[----:B------:R-:W-:Y:S05]  /*9370*/  BSYNC.RECONVERGENT B2 ;  /* 0x0000000000027941 */ /* 0x000fea0003800200 */
.L_x_6072:
        /* <DEDUP_REMOVED lines=24> */
[C---:B-----5:R-:W-:Y:S02]  /*9500*/  IADD3.X R7, PT, PT, R0.reuse, UR11, RZ, P1, !PT ;  /* 0x0000000b00077c10 */ /* 0x060fe40008ffe4ff */
[----:B------:R-:W-:-:S04]  /*9510*/  IADD3.X R5, PT, PT, R0, UR9, RZ, P0, !PT ;  /* 0x0000000900057c10 */ /* 0x000fc800087fe4ff */
[----:B------:R-:W3:Y:S04]  /*9520*/  LDG.E.64 R6, desc[UR6][R6.64] ;  /* 0x0000000606067981 */ /* 0x000ee8000c1e1b00 */
        /* <DEDUP_REMOVED lines=37> */
.L_x_6085:
[----:B------:R-:W-:Y:S05]  /*9780*/  BSYNC.RECONVERGENT B0 ;  /* 0x0000000000007941 */ /* 0x000fea0003800200 */
.L_x_6084:
[----:B-----5:R3:W-:Y:S02]  /*9790*/  STS.128 [R166+0x1000], R12 ;  /* 0x0010000ca6007388 */ /* 0x0207e40000000c00 */
.L_x_6083:
[----:B------:R-:W-:Y:S05]  /*97a0*/  BSYNC.RECONVERGENT B1 ;  /* 0x0000000000017941 */ /* 0x000fea0003800200 */
.L_x_6082:
        /* <DEDUP_REMOVED lines=55> */
.L_x_6087:
[----:B------:R-:W-:Y:S05]  /*9b20*/  BSYNC.RECONVERGENT B0 ;  /* 0x0000000000007941 */ /* 0x000fea0003800200 */
.L_x_6086:
[----:B-----5:R1:W-:Y:S02]  /*9b30*/  STS.128 [R166+0x3000], R12 ;  /* 0x0030000ca6007388 */ /* 0x0203e40000000c00 */
.L_x_6081:
[----:B------:R-:W-:Y:S05]  /*9b40*/  BSYNC.RECONVERGENT B2 ;  /* 0x0000000000027941 */ /* 0x000fea0003800200 */
.L_x_6080:
[----:B------:R-:W-:-:S04]  /*9b50*/  IADD3 R160, PT, PT, R112, 0x30, RZ ;  /* 0x0000003070a07810 */ /* 0x000fc80007ffe0ff */
[----:B------:R-:W-:-:S13]  /*9b60*/  ISETP.GE.AND P0, PT, R160, R17, PT ;  /* 0x00000011a000720c */ /* 0x000fda0003f06270 */
[----:B------:R-:W-:Y:S05]  /*9b70*/  @P0 BRA `(.L_x_6062) ;  /* 0x0000003400c00947 */ /* 0x000fea0003800000 */
[----:B--2--5:R-:W2:Y:S01]  /*9b80*/  LDC R7, c[0x0][0x440] ;  /* 0x00011000ff077b82 */ /* 0x024ea20000000800 */
        /* <DEDUP_REMOVED lines=39> */
[----:B------:R-:W-:Y:S01]  /*9e00*/  IMAD.U32 R2, R2, 0x10000, RZ ;  /* 0x0001000002027824 */ /* 0x000fe200078e00ff */
[----:B------:R-:W-:Y:S01]  /*9e10*/  SHF.L.U32 R4, R4, 0x10, RZ ;  /* 0x0000001004047819 */ /* 0x000fe200000006ff */
[----:B------:R-:W-:Y:S01]  /*9e20*/  FMUL.FTZ R20, R20, R17 ;  /* 0x0000001114147220 */ /* 0x000fe20000410000 */
[----:B------:R-:W-:Y:S01]  /*9e30*/  IMAD.U32 R3, R3, 0x10000, RZ ;  /* 0x0001000003037824 */ /* 0x000fe200078e00ff */
[----:B------:R-:W-:Y:S01]  /*9e40*/  SHF.L.U32 R5, R5, 0x10, RZ ;  /* 0x0000001005057819 */ /* 0x000fe200000006ff */
[----:B------:R-:W-:Y:S01]  /*9e50*/  FFMA.FTZ R0, R6, R15, R0 ;  /* 0x0000000f06007223 */ /* 0x000fe20000010000 */
[----:B------:R-:W-:Y:S01]  /*9e60*/  FFMA.FTZ R14, R21, R17, -R14 ;  /* 0x00000011150e7223 */ /* 0x000fe2000001080e */
[----:B------:R-:W-:Y:S01]  /*9e70*/  FMUL.FTZ R15, R23, R2 ;  /* 0x00000002170f7220 */ /* 0x000fe20000410000 */
[----:B------:R-:W-:Y:S01]  /*9e80*/  FFMA.FTZ R21, R21, R12, R20 ;  /* 0x0000000c15157223 */ /* 0x000fe20000010014 */
[-C--:B------:R-:W-:Y:S01]  /*9e90*/  FMUL.FTZ R23, R23, R4.reuse ;  /* 0x0000000417177220 */ /* 0x080fe20000410000 */
[C---:B------:R-:W-:Y:S01]  /*9ea0*/  FMUL.FTZ R17, R24.reuse, R3 ;  /* 0x0000000318117220 */ /* 0x040fe20000410000 */
[----:B------:R-:W-:Y:S01]  /*9eb0*/  FMUL.FTZ R24, R24, R5 ;  /* 0x0000000518187220 */ /* 0x000fe20000410000 */
[C---:B------:R-:W-:Y:S01]  /*9ec0*/  FFMA.FTZ R15, R8.reuse, R4, -R15 ;  /* 0x00000004080f7223 */ /* 0x040fe2000001080f */
[----:B------:R-:W-:Y:S01]  /*9ed0*/  FFMA.FTZ R2, R8, R2, R23 ;  /* 0x0000000208027223 */ /* 0x000fe20000010017 */
[----:B------:R-:W-:Y:S01]  /*9ee0*/  FFMA.FTZ R13, R6, R19, -R13 ;  /* 0x00000013060d7223 */ /* 0x000fe2000001080d */
[C---:B------:R-:W-:Y:S01]  /*9ef0*/  FFMA.FTZ R17, R22.reuse, R5, -R17 ;  /* 0x0000000516117223 */ /* 0x040fe20000010811 */
[----:B------:R-:W-:Y:S01]  /*9f00*/  FFMA.FTZ R24, R22, R3, R24 ;  /* 0x0000000316187223 */ /* 0x000fe20000010018 */
[----:B------:R-:W-:-:S02]  /*9f10*/  F2FP.BF16.F32.PACK_AB R21, R21, R14 ;  /* 0x0000000e1515723e */ /* 0x000fc400000010ff */
[----:B------:R-:W-:Y:S02]  /*9f20*/  F2FP.BF16.F32.PACK_AB R12, R2, R15 ;  /* 0x0000000f020c723e */ /* 0x000fe400000010ff */
[----:B------:R-:W-:Y:S01]  /*9f30*/  F2FP.BF16.F32.PACK_AB R13, R0, R13 ;  /* 0x0000000d000d723e */ /* 0x000fe200000010ff */
[----:B------:R-:W-:Y:S01]  /*9f40*/  IMAD.MOV.U32 R15, RZ, RZ, R21 ;  /* 0x000000ffff0f7224 */ /* 0x000fe200078e0015 */
[----:B------:R-:W-:Y:S02]  /*9f50*/  F2FP.BF16.F32.PACK_AB R14, R24, R17 ;  /* 0x00000011180e723e */ /* 0x000fe400000010ff */
.L_x_6091:
[----:B------:R-:W-:Y:S05]  /*9f60*/  BSYNC.RECONVERGENT B0 ;  /* 0x0000000000007941 */ /* 0x000fea0003800200 */
.L_x_6090:
[----:B-----5:R3:W-:Y:S02]  /*9f70*/  STS.128 [R166+0x1800], R12 ;  /* 0x0018000ca6007388 */ /* 0x0207e40000000c00 */
.L_x_6089:
[----:B------:R-:W-:Y:S05]  /*9f80*/  BSYNC.RECONVERGENT B1 ;  /* 0x0000000000017941 */ /* 0x000fea0003800200 */
.L_x_6088:
        /* <DEDUP_REMOVED lines=54> */
[----:B------:R-:W-:Y:S01]  /*a2f0*/  F2FP.BF16.F32.PACK_AB R14, R20, R13 ;  /* 0x0000000d140e723e */ /* 0x000fe200000010ff */
[----:B------:R-:W-:Y:S01]  /*a300*/  IMAD.MOV.U32 R13, RZ, RZ, R0 ;  /* 0x000000ffff0d7224 */ /* 0x000fe200078e0000 */
[----:B------:R-:W-:Y:S02]  /*a310*/  MOV R15, R19 ;  /* 0x00000013000f7202 */ /* 0x000fe40000000f00 */
.L_x_6093:
[----:B------:R-:W-:Y:S05]  /*a320*/  BSYNC.RECONVERGENT B0 ;  /* 0x0000000000007941 */ /* 0x000fea0003800200 */
.L_x_6092:
[----:B-----5:R3:W-:Y:S01]  /*a330*/  STS.128 [R166+0x3800], R12 ;  /* 0x0038000ca6007388 */ /* 0x0207e20000000c00 */
[----:B------:R-:W-:Y:S05]  /*a340*/  BRA `(.L_x_6062) ;  /* 0x0000002c00cc7947 */ /* 0x000fea0003800000 */
.L_x_6063:
        /* <DEDUP_REMOVED lines=100> */
.L_x_6098:
[----:B------:R-:W-:Y:S05]  /*a990*/  BSYNC.RECONVERGENT B0 ;  /* 0x0000000000007941 */ /* 0x000fea0003800200 */
.L_x_6097:
[----:B------:R-:W-:Y:S05]  /*a9a0*/  BSYNC.RECONVERGENT B1 ;  /* 0x0000000000017941 */ /* 0x000fea0003800200 */
.L_x_6096:
        /* <DEDUP_REMOVED lines=89> */
.L_x_6100:
[----:B------:R-:W-:Y:S05]  /*af40*/  BSYNC.RECONVERGENT B0 ;  /* 0x0000000000007941 */ /* 0x000fea0003800200 */
.L_x_6099:
[----:B-----5:R3:W-:Y:S02]  /*af50*/  STS.128 [R166+0x2000], R20 ;  /* 0x00200014a6007388 */ /* 0x0207e40000000c00 */
.L_x_6095:
[----:B------:R-:W-:Y:S05]  /*af60*/  BSYNC.RECONVERGENT B2 ;  /* 0x0000000000027941 */ /* 0x000fea0003800200 */
.L_x_6094:
        /* <DEDUP_REMOVED lines=94> */
.L_x_6106:
[----:B------:R-:W-:Y:S05]  /*b550*/  BSYNC.RECONVERGENT B0 ;  /* 0x0000000000007941 */ /* 0x000fea0003800200 */
.L_x_6105:
[----:B-----5:R3:W-:Y:S02]  /*b560*/  STS.128 [R166+0x800], R20 ;  /* 0x00080014a6007388 */ /* 0x0207e40000000c00 */
.L_x_6104:
[----:B------:R-:W-:Y:S05]  /*b570*/  BSYNC.RECONVERGENT B1 ;  /* 0x0000000000017941 */ /* 0x000fea0003800200 */
.L_x_6103:
        /* <DEDUP_REMOVED lines=87> */
.L_x_6108:
[----:B------:R-:W-:Y:S05]  /*baf0*/  BSYNC.RECONVERGENT B0 ;  /* 0x0000000000007941 */ /* 0x000fea0003800200 */
.L_x_6107:
[----:B-----5:R1:W-:Y:S02]  /*bb00*/  STS.128 [R166+0x2800], R4 ;  /* 0x00280004a6007388 */ /* 0x0203e40000000c00 */
.L_x_6102:
[----:B------:R-:W-:Y:S05]  /*bb10*/  BSYNC.RECONVERGENT B2 ;  /* 0x0000000000027941 */ /* 0x000fea0003800200 */
.L_x_6101:
        /* <DEDUP_REMOVED lines=95> */
.L_x_6114:
[----:B------:R-:W-:Y:S05]  /*c110*/  BSYNC.RECONVERGENT B0 ;  /* 0x0000000000007941 */ /* 0x000fea0003800200 */
.L_x_6113:
[----:B-----5:R3:W-:Y:S02]  /*c120*/  STS.128 [R166+0x1000], R20 ;  /* 0x00100014a6007388 */ /* 0x0207e40000000c00 */
.L_x_6112:
[----:B------:R-:W-:Y:S05]  /*c130*/  BSYNC.RECONVERGENT B1 ;  /* 0x0000000000017941 */ /* 0x000fea0003800200 */
.L_x_6111:
        /* <DEDUP_REMOVED lines=86> */
.L_x_6116:
[----:B------:R-:W-:Y:S05]  /*c6a0*/  BSYNC.RECONVERGENT B0 ;  /* 0x0000000000007941 */ /* 0x000fea0003800200 */
.L_x_6115:
[----:B-----5:R3:W-:Y:S02]  /*c6b0*/  STS.128 [R166+0x3000], R20 ;  /* 0x00300014a6007388 */ /* 0x0207e40000000c00 */
.L_x_6110:
[----:B------:R-:W-:Y:S05]  /*c6c0*/  BSYNC.RECONVERGENT B2 ;  /* 0x0000000000027941 */ /* 0x000fea0003800200 */
.L_x_6109:
        /* <DEDUP_REMOVED lines=95> */
.L_x_6120:
[----:B------:R-:W-:Y:S05]  /*ccc0*/  BSYNC.RECONVERGENT B0 ;  /* 0x0000000000007941 */ /* 0x000fea0003800200 */
.L_x_6119:
[----:B-----5:R1:W-:Y:S02]  /*ccd0*/  STS.128 [R166+0x1800], R20 ;  /* 0x00180014a6007388 */ /* 0x0203e40000000c00 */
.L_x_6118:
[----:B------:R-:W-:Y:S05]  /*cce0*/  BSYNC.RECONVERGENT B1 ;  /* 0x0000000000017941 */ /* 0x000fea0003800200 */
.L_x_6117:
        /* <DEDUP_REMOVED lines=87> */
.L_x_6122:
[----:B------:R-:W-:Y:S05]  /*d260*/  BSYNC.RECONVERGENT B0 ;  /* 0x0000000000007941 */ /* 0x000fea0003800200 */
.L_x_6121:
[----:B-----5:R1:W-:Y:S02]  /*d270*/  STS.128 [R166+0x3800], R4 ;  /* 0x00380004a6007388 */ /* 0x0203e40000000c00 */
.L_x_6062:
[----:B------:R-:W-:Y:S05]  /*d280*/  BSYNC.RECONVERGENT B3 ;  /* 0x0000000000037941 */ /* 0x000fea0003800200 */
.L_x_6054:
[----:B------:R-:W4:Y:S01]  /*d290*/  LDC.64 R128, c[0x0][0x3b8] ;  /* 0x0000ee00ff807b82 */ /* 0x000f220000000a00 */
[----:B-1-3--:R-:W-:Y:S01]  /*d2a0*/  IMAD.IADD R13, R56, 0x1, -R50 ;  /* 0x00000001380d7824 */ /* 0x00afe200078e0a32 */
[C---:B--2---:R-:W-:Y:S01]  /*d2b0*/  SHF.L.U64.HI R6, R63.reuse, 0x1, R62 ;  /* 0x000000013f067819 */ /* 0x044fe2000001023e */
[----:B------:R-:W-:Y:S01]  /*d2c0*/  IMAD.SHL.U32 R9, R63, 0x2, RZ ;  /* 0x000000023f097824 */ /* 0x000fe200078e00ff */
[----:B------:R-:W-:Y:S02]  /*d2d0*/  BSSY.RECONVERGENT B0, `(.L_x_6123) ;  /* 0x0000018000007945 */ /* 0x000fe40003800200 */
[-C--:B------:R-:W-:Y:S02]  /*d2e0*/  ISETP.GE.AND P5, PT, R112, R13.reuse, PT ;  /* 0x0000000d7000720c */ /* 0x080fe40003fa6270 */
[----:B------:R-:W1:Y:S01]  /*d2f0*/  LDC.64 R2, c[0x0][0x538] ;  /* 0x00014e00ff027b82 */ /* 0x000e620000000a00 */
[----:B------:R-:W-:Y:S02]  /*d300*/  IADD3 R14, P0, PT, R9, R152, RZ ;  /* 0x00000098090e7210 */ /* 0x000fe40007f1e0ff */
[----:B------:R-:W-:-:S02]  /*d310*/  ISETP.GE.AND P4, PT, R165, R13, PT ;  /* 0x0000000da500720c */ /* 0x000fc40003f86270 */
[-C--:B------:R-:W-:Y:S01]  /*d320*/  ISETP.GE.AND P3, PT, R164, R13.reuse, PT ;  /* 0x0000000da400720c */ /* 0x080fe20003f66270 */
[----:B------:R-:W-:Y:S01]  /*d330*/  IMAD.X R15, R6, 0x1, R153, P0 ;  /* 0x00000001060f7824 */ /* 0x000fe200000e0699 */
[----:B------:R-:W-:-:S04]  /*d340*/  ISETP.GE.AND P2, PT, R160, R13, PT ;  /* 0x0000000da000720c */ /* 0x000fc80003f46270 */
[----:B------:R-:W-:Y:S09]  /*d350*/  @P5 BRA `(.L_x_6124) ;  /* 0x00000000003c5947 */ /* 0x000ff20003800000 */
[----:B------:R-:W2:Y:S02]  /*d360*/  LDCU UR4, c[0x0][0x440] ;  /* 0x00008800ff0477ac */ /* 0x000ea40008000800 */
[----:B--2---:R-:W-:Y:S02]  /*d370*/  ISETP.GE.AND P1, PT, R10, UR4, PT ;  /* 0x000000040a007c0c */ /* 0x004fe4000bf26270 */
        /* <DEDUP_REMOVED lines=13> */
.L_x_6124:
[----:B------:R-:W-:Y:S05]  /*d450*/  BSYNC.RECONVERGENT B0 ;  /* 0x0000000000007941 */ /* 0x000fea0003800200 */
.L_x_6123:
[----:B------:R-:W-:Y:S04]  /*d460*/  BSSY.RECONVERGENT B0, `(.L_x_6125) ;  /* 0x0000011000007945 */ /* 0x000fe80003800200 */
[----:B------:R-:W-:Y:S05]  /*d470*/  @P4 BRA `(.L_x_6126) ;  /* 0x00000000003c4947 */ /* 0x000fea0003800000 */
[----:B------:R-:W3:Y:S02]  /*d480*/  LDCU UR4, c[0x0][0x440] ;  /* 0x00008800ff0477ac */ /* 0x000ee40008000800 */
[----:B---3--:R-:W-:Y:S02]  /*d490*/  ISETP.GE.AND P0, PT, R100, UR4, PT ;  /* 0x0000000464007c0c */ /* 0x008fe4000bf06270 */
[----:B------:R-:W-:-:S11]  /*d4a0*/  ISETP.GE.AND P1, PT, R10, UR4, PT ;  /* 0x000000040a007c0c */ /* 0x000fd6000bf26270 */
[----:B--2-4-:R-:W-:Y:S02]  /*d4b0*/  @!P0 IMAD.MOV.U32 R4, RZ, RZ, R14 ;  /* 0x000000ffff048224 */ /* 0x014fe400078e000e */
        /* <DEDUP_REMOVED lines=11> */
.L_x_6126:
[----:B------:R-:W-:Y:S05]  /*d570*/  BSYNC.RECONVERGENT B0 ;  /* 0x0000000000007941 */ /* 0x000fea0003800200 */
.L_x_6125:
[----:B------:R-:W-:Y:S04]  /*d580*/  BSSY.RECONVERGENT B0, `(.L_x_6127) ;  /* 0x0000013000007945 */ /* 0x000fe80003800200 */
[----:B------:R-:W-:Y:S05]  /*d590*/  @P3 BRA `(.L_x_6128) ;  /* 0x0000000000443947 */ /* 0x000fea0003800000 */
[----:B------:R-:W1:Y:S01]  /*d5a0*/  LDCU UR4, c[0x0][0x440] ;  /* 0x00008800ff0477ac */ /* 0x000e620008000800 */
[----:B--234-:R-:W-:-:S04]  /*d5b0*/  IMAD.WIDE.U32 R4, R128, 0x20, RZ ;  /* 0x0000002080047825 */ /* 0x01cfc800078e00ff */
[----:B------:R-:W-:Y:S01]  /*d5c0*/  IMAD.SHL.U32 R0, R129, 0x20, RZ ;  /* 0x0000002081007824 */ /* 0x000fe200078e00ff */
        /* <DEDUP_REMOVED lines=14> */
.L_x_6128:
[----:B------:R-:W-:Y:S05]  /*d6b0*/  BSYNC.RECONVERGENT B0 ;  /* 0x0000000000007941 */ /* 0x000fea0003800200 */
.L_x_6127:
        /* <DEDUP_REMOVED lines=17> */
.L_x_6130:
[----:B------:R-:W-:Y:S05]  /*d7d0*/  BSYNC.RECONVERGENT B0 ;  /* 0x0000000000007941 */ /* 0x000fea0003800200 */
.L_x_6129:
[----:B------:R-:W2:Y:S01]  /*d7e0*/  LDCU.64 UR8, c[0x0][0x540] ;  /* 0x0000a800ff0877ac */ /* 0x000ea20008000a00 */
[----:B------:R-:W-:Y:S01]  /*d7f0*/  IMAD.MOV.U32 R111, RZ, RZ, RZ ;  /* 0x000000ffff6f7224 */ /* 0x000fe200078e00ff */
[----:B------:R-:W0:Y:S01]  /*d800*/  LDGDEPBAR ;  /* 0x00000000000079af */ /* 0x000e220000000000 */
[----:B------:R-:W3:Y:S01]  /*d810*/  LDCU UR4, c[0x0][0x508] ;  /* 0x0000a100ff0477ac */ /* 0x000ee20008000800 */
[C---:B--2---:R-:W-:Y:S01]  /*d820*/  IMAD.WIDE.U32 R110, R159.reuse, UR8, R110 ;  /* 0x000000089f6e7c25 */ /* 0x044fe2000f8e006e */
[----:B------:R-:W2:Y:S03]  /*d830*/  LDCU UR8, c[0x0][0x458] ;  /* 0x00008b00ff0877ac */ /* 0x000ea60008000800 */
[----:B------:R-:W-:Y:S01]  /*d840*/  IMAD R0, R159, UR9, R111 ;  /* 0x000000099f007c24 */ /* 0x000fe2000f8e026f */
[----:B-1----:R-:W-:Y:S02]  /*d850*/  LEA R2, P0, R110, R2, 0x2 ;  /* 0x000000026e027211 */ /* 0x002fe400078010ff */
[----:B------:R-:W-:-:S02]  /*d860*/  LOP3.LUT R67, R67, 0x1f0, RZ, 0xc0, !PT ;  /* 0x000001f043437812 */ /* 0x000fc400078ec0ff */
[----:B------:R-:W-:Y:S01]  /*d870*/  SHF.R.U32.HI R27, RZ, 0x2, R157 ;  /* 0x00000002ff1b7819 */ /* 0x000fe2000001169d */
[----:B-----5:R-:W-:Y:S01]  /*d880*/  IMAD.SHL.U32 R7, R157, 0x40, RZ ;  /* 0x000000409d077824 */ /* 0x020fe200078e00ff */
[----:B------:R-:W-:Y:S01]  /*d890*/  LEA.HI.X R3, R110, R3, R0, 0x2, P0 ;  /* 0x000000036e037211 */ /* 0x000fe200000f1400 */
[----:B------:R-:W-:-:S05]  /*d8a0*/  DEPBAR.LE SB0, 0x0 ;  /* 0x000080000000791a */ /* 0x000fca0000000000 */
[----:B------:R1:W2:Y:S01]  /*d8b0*/  LDG.E R3, desc[UR6][R2.64] ;  /* 0x0000000602037981 */ /* 0x0002a2000c1e1900 */
[----:B---34-:R-:W-:Y:S01]  /*d8c0*/  IADD3 R4, PT, PT, R67, 0x1, R158 ;  /* 0x0000000143047810 */ /* 0x018fe20007ffe09e */
[----:B--2---:R-:W2:Y:S01]  /*d8d0*/  MUFU.RCP R0, UR8 ;  /* 0x0000000800007d08 */ /* 0x004ea20008001000 */
[----:B------:R-:W-:Y:S01]  /*d8e0*/  LOP3.LUT R27, R27, 0x7, RZ, 0xc0, !PT ;  /* 0x000000071b1b7812 */ /* 0x000fe200078ec0ff */
[----:B------:R-:W-:Y:S01]  /*d8f0*/  BSSY.RECONVERGENT B0, `(.L_x_6131) ;  /* 0x000001b000007945 */ /* 0x000fe20003800200 */
[----:B------:R-:W-:Y:S02]  /*d900*/  LOP3.LUT R5, R7, 0x200, RZ, 0xc0, !PT ;  /* 0x0000020007057812 */ /* 0x000fe400078ec0ff */
[----:B------:R-:W-:-:S04]  /*d910*/  IADD3 R27, PT, PT, -R161, R4, R27 ;  /* 0x00000004a11b7210 */ /* 0x000fc80007ffe11b */
[----:B------:R-:W-:Y:S01]  /*d920*/  IADD3 R27, PT, PT, R27, UR4, R56 ;  /* 0x000000041b1b7c10 */ /* 0x000fe2000fffe038 */
[----:B-1----:R-:W-:-:S05]  /*d930*/  IMAD.SHL.U32 R2, R157, 0x20, RZ ;  /* 0x000000209d027824 */ /* 0x002fca00078e00ff */
[----:B------:R-:W-:Y:S01]  /*d940*/  LOP3.LUT R2, R5, 0x7c00, R2, 0xf8, !PT ;  /* 0x00007c0005027812 */ /* 0x000fe200078ef802 */
        /* <DEDUP_REMOVED lines=19> */
.L_x_6132:
[----:B------:R2:W-:Y:S04]  /*da80*/  STS.128 [R166+0x8000], RZ ;  /* 0x008000ffa6007388 */ /* 0x0005e80000000c00 */
[----:B------:R2:W-:Y:S02]  /*da90*/  STS.128 [R166+0xa000], RZ ;  /* 0x00a000ffa6007388 */ /* 0x0005e40000000c00 */
.L_x_6133:
[----:B------:R-:W-:Y:S05]  /*daa0*/  BSYNC.RECONVERGENT B0 ;  /* 0x0000000000007941 */ /* 0x000fea0003800200 */
.L_x_6131:
[-C--:B------:R-:W-:Y:S01]  /*dab0*/  ISETP.GE.AND P1, PT, R165, R13.reuse, PT ;  /* 0x0000000da500720c */ /* 0x080fe20003f26270 */
[----:B------:R-:W3:Y:S01]  /*dac0*/  LDC.64 R24, c[0x0][0x3c0] ;  /* 0x0000f000ff187b82 */ /* 0x000ee20000000a00 */
[----:B------:R-:W-:Y:S01]  /*dad0*/  LOP3.LUT R3, R60, 0x8, R157, 0x78, !PT ;  /* 0x000000083c037812 */ /* 0x000fe200078e789d */
[----:B------:R-:W-:Y:S01]  /*dae0*/  IMAD.IADD R147, R59, 0x1, R2 ;  /* 0x000000013b937824 */ /* 0x000fe200078e0202 */
[----:B------:R-:W-:Y:S01]  /*daf0*/  LOP3.LUT R146, R7, 0x400, RZ, 0xc0, !PT ;  /* 0x0000040007927812 */ /* 0x000fe200078ec0ff */
[----:B------:R-:W-:Y:S01]  /*db00*/  BSSY.RECONVERGENT B0, `(.L_x_6134) ;  /* 0x0000019000007945 */ /* 0x000fe20003800200 */
[----:B------:R-:W-:Y:S02]  /*db10*/  LEA R12, P0, R57, R154, 0x1 ;  /* 0x0000009a390c7211 */ /* 0x000fe400078008ff */
[-C--:B------:R-:W-:Y:S01]  /*db20*/  ISETP.GE.AND P2, PT, R164, R13.reuse, PT ;  /* 0x0000000da400720c */ /* 0x080fe20003f46270 */
[----:B------:R-:W-:Y:S01]  /*db30*/  IMAD R146, R3, 0x2, R146 ;  /* 0x0000000203927824 */ /* 0x000fe200078e0292 */
[----:B------:R-:W-:-:S02]  /*db40*/  ISETP.GE.AND P3, PT, R160, R13, PT ;  /* 0x0000000da000720c */ /* 0x000fc40003f66270 */
        /* <DEDUP_REMOVED lines=20> */
.L_x_6135:
[----:B------:R-:W-:Y:S05]  /*dc90*/  BSYNC.RECONVERGENT B0 ;  /* 0x0000000000007941 */ /* 0x000fea0003800200 */
.L_x_6134:
[----:B------:R1:W-:Y:S01]  /*dca0*/  @P2 STS.128 [R166+0x9000], RZ ;  /* 0x009000ffa6002388 */ /* 0x0003e20000000c00 */
[----:B------:R-:W-:Y:S03]  /*dcb0*/  BSSY.RECONVERGENT B0, `(.L_x_6136) ;  /* 0x0000014000007945 */ /* 0x000fe60003800200 */
[----:B------:R1:W-:Y:S01]  /*dcc0*/  @P2 STS.128 [R166+0xb000], RZ ;  /* 0x00b000ffa6002388 */ /* 0x0003e20000000c00 */
[----:B------:R-:W-:Y:S05]  /*dcd0*/  @P2 BRA `(.L_x_6137) ;  /* 0x0000000000442947 */ /* 0x000fea0003800000 */
[----:B------:R-:W5:Y:S01]  /*dce0*/  LDCU UR4, c[0x0][0x440] ;  /* 0x00008800ff0477ac */ /* 0x000f620008000800 */
[----:B-1-3--:R-:W-:-:S04]  /*dcf0*/  IMAD.WIDE.U32 R14, R24, 0x20, RZ ;  /* 0x00000020180e7825 */ /* 0x00afc800078e00ff */
        /* <DEDUP_REMOVED lines=15> */
.L_x_6137:
[----:B------:R-:W-:Y:S05]  /*ddf0*/  BSYNC.RECONVERGENT B0 ;  /* 0x0000000000007941 */ /* 0x000fea0003800200 */
.L_x_6136:
        /* <DEDUP_REMOVED lines=19> */
.L_x_6139:
[----:B------:R-:W-:Y:S05]  /*df30*/  BSYNC.RECONVERGENT B0 ;  /* 0x0000000000007941 */ /* 0x000fea0003800200 */
.L_x_6138:
[----:B------:R-:W-:Y:S01]  /*df40*/  LDSM.16.M88.4 R36, [R147] ;  /* 0x000000009324783b */ /* 0x000fe20000000200 */
[----:B------:R-:W-:Y:S01]  /*df50*/  R2P PR, R157, 0x6 ;  /* 0x000000069d007804 */ /* 0x000fe20000000000 */
[----:B-1----:R-:W-:Y:S01]  /*df60*/  IMAD.MOV.U32 R2, RZ, RZ, 0x20 ;  /* 0x00000020ff027424 */ /* 0x002fe200078e00ff */
[----:B------:R-:W-:Y:S01]  /*df70*/  VIADDMNMX R130, R27, 0x8, R56, PT ;  /* 0x000000081b827846 */ /* 0x000fe20003800138 */
[----:B------:R-:W1:Y:S01]  /*df80*/  LDSM.16.M88.4 R64, [R146+UR5+0x4000] ;  /* 0x004000059240783b */ /* 0x000e620008000200 */
[----:B------:R-:W-:Y:S02]  /*df90*/  VIADD R3, R146, UR5 ;  /* 0x0000000592037c36 */ /* 0x000fe40008000000 */
[----:B------:R-:W-:Y:S01]  /*dfa0*/  SEL R2, R2, 0xffffffe0, !P1 ;  /* 0xffffffe002027807 */ /* 0x000fe20004800000 */
[----:B------:R-:W5:Y:S01]  /*dfb0*/  LDSM.16.M88.4 R52, [R146+UR5+0x4800] ;  /* 0x004800059234783b */ /* 0x000f620008000200 */
[----:B------:R-:W-:-:S03]  /*dfc0*/  IMAD.MOV.U32 R4, RZ, RZ, 0x40 ;  /* 0x00000040ff047424 */ /* 0x000fc600078e00ff */
[--C-:B------:R-:W-:Y:S01]  /*dfd0*/  IMAD.IADD R145, R147, 0x1, R2.reuse ;  /* 0x0000000193917824 */ /* 0x100fe200078e0202 */
[----:B------:R-:W2:Y:S01]  /*dfe0*/  LDSM.16.M88.4 R40, [R146+UR5+0x5000] ;  /* 0x005000059228783b */ /* 0x000ea20008000200 */
[----:B------:R-:W-:Y:S01]  /*dff0*/  IMAD.IADD R142, R3, 0x1, R2 ;  /* 0x00000001038e7824 */ /* 0x000fe200078e0202 */
[----:B------:R-:W-:Y:S02]  /*e000*/  SEL R4, R4, 0xffffffc0, !P2 ;  /* 0xffffffc004047807 */ /* 0x000fe40005000000 */
[----:B------:R-:W3:Y:S03]  /*e010*/  LDSM.16.M88.4 R20, [R146+UR5+0x5800] ;  /* 0x005800059214783b */ /* 0x000ee60008000200 */
[--C-:B------:R-:W-:Y:S01]  /*e020*/  IMAD.IADD R144, R147, 0x1, R4.reuse ;  /* 0x0000000193907824 */ /* 0x100fe200078e0204 */
[----:B------:R-:W-:Y:S01]  /*e030*/  LDSM.16.M88.4 R28, [R145] ;  /* 0x00000000911c783b */ /* 0x000fe20000000200 */
[----:B------:R-:W-:-:S02]  /*e040*/  IMAD.IADD R141, R3, 0x1, R4 ;  /* 0x00000001038d7824 */ /* 0x000fc400078e0204 */
[C---:B------:R-:W-:Y:S01]  /*e050*/  IMAD.IADD R143, R2.reuse, 0x1, R144 ;  /* 0x00000001028f7824 */ /* 0x040fe200078e0290 */
[----:B------:R-:W4:Y:S01]  /*e060*/  LDSM.16.M88.4 R16, [R142+0x4000] ;  /* 0x004000008e10783b */ /* 0x000f220000000200 */
[----:B------:R-:W-:Y:S02]  /*e070*/  IMAD.IADD R140, R2, 0x1, R141 ;  /* 0x00000001028c7824 */ /* 0x000fe400078e028d */
[----:B------:R-:W-:Y:S01]  /*e080*/  IMAD.SHL.U32 R3, R157, 0x2, RZ ;  /* 0x000000029d037824 */ /* 0x000fe200078e00ff */
[----:B------:R-:W4:Y:S04]  /*e090*/  LDSM.16.M88.4 R12, [R142+0x4800] ;  /* 0x004800008e0c783b */ /* 0x000f280000000200 */
[----:B------:R-:W4:Y:S01]  /*e0a0*/  LDSM.16.M88.4 R76, [R142+0x5000] ;  /* 0x005000008e4c783b */ /* 0x000f220000000200 */
[----:B------:R-:W-:-:S03]  /*e0b0*/  LOP3.LUT R3, R3, 0x6, RZ, 0xc0, !PT ;  /* 0x0000000603037812 */ /* 0x000fc600078ec0ff */
[----:B------:R-:W4:Y:S04]  /*e0c0*/  LDSM.16.M88.4 R72, [R142+0x5800] ;  /* 0x005800008e48783b */ /* 0x000f280000000200 */
[----:B------:R-:W-:Y:S01]  /*e0d0*/  LDSM.16.M88.4 R32, [R144] ;  /* 0x000000009020783b */ /* 0x000fe20000000200 */
[C---:B-1----:R-:W-:Y:S03]  /*e0e0*/  HMMA.16816.F32.BF16 R68, R36.reuse, R64, RZ ;  /* 0x000000402444723c */ /* 0x042fe600000418ff */
        /* <DEDUP_REMOVED lines=9> */
[----:B------:R-:W0:Y:S05]  /*e180*/  LDGDEPBAR ;  /* 0x00000000000079af */ /* 0x000e2a0000000000 */
[C---:B--2---:R-:W-:Y:S08]  /*e190*/  HMMA.16816.F32.BF16 R44, R36.reuse, R40, RZ ;  /* 0x00000028242c723c */ /* 0x044ff000000418ff */
[C---:B------:R-:W-:Y:S08]  /*e1a0*/  HMMA.16816.F32.BF16 R40, R36.reuse, R42, RZ ;  /* 0x0000002a2428723c */ /* 0x040ff000000418ff */
[C---:B---3--:R-:W-:Y:S08]  /*e1b0*/  HMMA.16816.F32.BF16 R92, R36.reuse, R20, RZ ;  /* 0x00000014245c723c */ /* 0x048ff000000418ff */
[----:B------:R-:W-:Y:S01]  /*e1c0*/  HMMA.16816.F32.BF16 R36, R36, R22, RZ ;  /* 0x000000162424723c */ /* 0x000fe200000418ff */
[----:B------:R-:W-:Y:S07]  /*e1d0*/  LDSM.16.M88.4 R20, [R141+0x4800] ;  /* 0x004800008d14783b */ /* 0x000fee0000000200 */
[C---:B----4-:R-:W-:Y:S08]  /*e1e0*/  HMMA.16816.F32.BF16 R68, R28.reuse, R16, R68 ;  /* 0x000000101c44723c */ /* 0x050ff00000041844 */
[C---:B------:R-:W-:Y:S01]  /*e1f0*/  HMMA.16816.F32.BF16 R64, R28.reuse, R18, R64 ;  /* 0x000000121c40723c */ /* 0x040fe20000041840 */
[----:B------:R-:W1:Y:S07]  /*e200*/  LDSM.16.M88.4 R16, [R141+0x4000] ;  /* 0x004000008d10783b */ /* 0x000e6e0000000200 */
[C---:B------:R-:W-:Y:S08]  /*e210*/  HMMA.16816.F32.BF16 R60, R28.reuse, R12, R60 ;  /* 0x0000000c1c3c723c */ /* 0x040ff0000004183c */
[C---:B------:R-:W-:Y:S01]  /*e220*/  HMMA.16816.F32.BF16 R52, R28.reuse, R14, R52 ;  /* 0x0000000e1c34723c */ /* 0x040fe20000041834 */
[----:B------:R-:W2:Y:S07]  /*e230*/  LDSM.16.M88.4 R12, [R141+0x5000] ;  /* 0x005000008d0c783b */ /* 0x000eae0000000200 */
[C---:B------:R-:W-:Y:S08]  /*e240*/  HMMA.16816.F32.BF16 R44, R28.reuse, R76, R44 ;  /* 0x0000004c1c2c723c */ /* 0x040ff0000004182c */
[C---:B------:R-:W-:Y:S01]  /*e250*/  HMMA.16816.F32.BF16 R40, R28.reuse, R78, R40 ;  /* 0x0000004e1c28723c */ /* 0x040fe20000041828 */
[----:B------:R-:W-:Y:S07]  /*e260*/  LDSM.16.M88.4 R76, [R143] ;  /* 0x000000008f4c783b */ /* 0x000fee0000000200 */
[C---:B------:R-:W-:Y:S08]  /*e270*/  HMMA.16816.F32.BF16 R92, R28.reuse, R72, R92 ;  /* 0x000000481c5c723c */ /* 0x040ff0000004185c */
[----:B------:R-:W-:Y:S01]  /*e280*/  HMMA.16816.F32.BF16 R36, R28, R74, R36 ;  /* 0x0000004a1c24723c */ /* 0x000fe20000041824 */
[----:B------:R-:W3:Y:S04]  /*e290*/  LDSM.16.M88.4 R28, [R140+0x4000] ;  /* 0x004000008c1c783b */ /* 0x000ee80000000200 */
[----:B------:R-:W-:Y:S03]  /*e2a0*/  LDSM.16.M88.4 R72, [R146+UR5+0x6800] ;  /* 0x006800059248783b */ /* 0x000fe60008000200 */
        /* <DEDUP_REMOVED lines=8> */
[----:B------:R-:W2:Y:S07]  /*e330*/  LDSM.16.M88.4 R12, [R146+UR5+0x6000] ;  /* 0x00600005920c783b */ /* 0x000eae0008000200 */
[C---:B---3--:R-:W-:Y:S08]  /*e340*/  HMMA.16816.F32.BF16 R68, R76.reuse, R28, R68 ;  /* 0x0000001c4c44723c */ /* 0x048ff00000041844 */
[----:B------:R-:W-:Y:S01]  /*e350*/  HMMA.16816.F32.BF16 R64, R76, R30, R64 ;  /* 0x0000001e4c40723c */ /* 0x000fe20000041840 */
[----:B------:R-:W3:Y:S07]  /*e360*/  LDSM.16.M88.4 R28, [R146+UR5+0x7800] ;  /* 0x00780005921c783b */ /* 0x000eee0008000200 */
[C---:B------:R-:W-:Y:S08]  /*e370*/  HMMA.16816.F32.BF16 R36, R32.reuse, R90, R36 ;  /* 0x0000005a2024723c */ /* 0x040ff00000041824 */
[----:B------:R-:W-:Y:S01]  /*e380*/  HMMA.16816.F32.BF16 R92, R32, R88, R92 ;  /* 0x00000058205c723c */ /* 0x000fe2000004185c */
[----:B------:R-:W4:Y:S04]  /*e390*/  LDSM.16.M88.4 R32, [R146+UR5+0x7000] ;  /* 0x007000059220783b */ /* 0x000f280008000200 */
[----:B------:R-:W-:Y:S03]  /*e3a0*/  LDSM.16.M88.4 R88, [R144+0x2000] ;  /* 0x002000009058783b */ /* 0x000fe60000000200 */
[C---:B-1----:R-:W-:Y:S08]  /*e3b0*/  HMMA.16816.F32.BF16 R60, R76.reuse, R16, R60 ;  /* 0x000000104c3c723c */ /* 0x042ff0000004183c */
[----:B------:R-:W-:Y:S01]  /*e3c0*/  HMMA.16816.F32.BF16 R52, R76, R18, R52 ;  /* 0x000000124c34723c */ /* 0x000fe20000041834 */
[----:B------:R-:W1:Y:S07]  /*e3d0*/  LDSM.16.M88.4 R16, [R142+0x6000] ;  /* 0x006000008e10783b */ /* 0x000e6e0000000200 */
[C---:B--2---:R-:W-:Y:S08]  /*e3e0*/  HMMA.16816.F32.BF16 R68, R20.reuse, R12, R68 ;  /* 0x0000000c1444723c */ /* 0x044ff00000041844 */
[----:B------:R-:W-:Y:S01]  /*e3f0*/  HMMA.16816.F32.BF16 R64, R20, R14, R64 ;  /* 0x0000000e1440723c */ /* 0x000fe20000041840 */
[----:B------:R-:W2:Y:S07]  /*e400*/  LDSM.16.M88.4 R12, [R142+0x6800] ;  /* 0x006800008e0c783b */ /* 0x000eae0000000200 */
[C---:B------:R-:W-:Y:S08]  /*e410*/  HMMA.16816.F32.BF16 R36, R76.reuse, R82, R36 ;  /* 0x000000524c24723c */ /* 0x040ff00000041824 */
[C---:B------:R-:W-:Y:S08]  /*e420*/  HMMA.16816.F32.BF16 R44, R76.reuse, R84, R44 ;  /* 0x000000544c2c723c */ /* 0x040ff0000004182c */
[C---:B------:R-:W-:Y:S01]  /*e430*/  HMMA.16816.F32.BF16 R40, R76.reuse, R86, R40 ;  /* 0x000000564c28723c */ /* 0x040fe20000041828 */
[----:B------:R-:W-:Y:S07]  /*e440*/  LDSM.16.M88.4 R84, [R141+0x6000] ;  /* 0x006000008d54783b */ /* 0x000fee0000000200 */
[----:B------:R-:W-:Y:S01]  /*e450*/  HMMA.16816.F32.BF16 R92, R76, R80, R92 ;  /* 0x000000504c5c723c */ /* 0x000fe2000004185c */
[----:B------:R-:W-:Y:S04]  /*e460*/  LDSM.16.M88.4 R76, [R141+0x7000] ;  /* 0x007000008d4c783b */ /* 0x000fe80000000200 */
[----:B------:R-:W-:Y:S03]  /*e470*/  LDSM.16.M88.4 R80, [R141+0x6800] ;  /* 0x006800008d50783b */ /* 0x000fe60000000200 */
        /* <DEDUP_REMOVED lines=10> */
[C---:B-1----:R-:W-:Y:S08]  /*e520*/  HMMA.16816.F32.BF16 R68, R96.reuse, R16, R68 ;  /* 0x000000106044723c */ /* 0x042ff00000041844 */
[C---:B------:R-:W-:Y:S01]  /*e530*/  HMMA.16816.F32.BF16 R64, R96.reuse, R18, R64 ;  /* 0x000000126040723c */ /* 0x040fe20000041840 */
[----:B------:R-:W-:Y:S07]  /*e540*/  LDSM.16.M88.4 R16, [R140+0x7800] ;  /* 0x007800008c10783b */ /* 0x000fee0000000200 */
[C---:B--2---:R-:W-:Y:S08]  /*e550*/  HMMA.16816.F32.BF16 R60, R96.reuse, R12, R60 ;  /* 0x0000000c603c723c */ /* 0x044ff0000004183c */
        /* <DEDUP_REMOVED lines=15> */
[C---:B-1----:R-:W-:Y:S08]  /*e650*/  HMMA.16816.F32.BF16 R36, R12.reuse, R18, R36 ;  /* 0x000000120c24723c */ /* 0x042ff00000041824 */
[----:B------:R-:W-:Y:S01]  /*e660*/  HMMA.16816.F32.BF16 R44, R12, R20, R44 ;  /* 0x000000140c2c723c */ /* 0x000fe2000004182c */
[----:B------:R-:W-:Y:S01]  /*e670*/  IMAD.IADD R21, R50, 0x1, R3 ;  /* 0x0000000132157824 */ /* 0x000fe200078e0203 */
[----:B------:R-:W-:-:S03]  /*e680*/  VIMNMX R3, PT, PT, R27, R56, PT ;  /* 0x000000381b037248 */ /* 0x000fc60003fe0100 */
[C---:B------:R-:W-:Y:S02]  /*e690*/  VIADD R8, R21.reuse, 0x38 ;  /* 0x0000003815087836 */ /* 0x040fe40000000000 */
[C---:B------:R-:W-:Y:S01]  /*e6a0*/  VIADD R20, R21.reuse, 0x1 ;  /* 0x0000000115147836 */ /* 0x040fe20000000000 */
[C---:B------:R-:W-:Y:S01]  /*e6b0*/  HMMA.16816.F32.BF16 R68, R12.reuse, R32, R68 ;  /* 0x000000200c44723c */ /* 0x040fe20000041844 */
[----:B------:R-:W-:Y:S01]  /*e6c0*/  VIADD R26, R21, 0x21 ;  /* 0x00000021151a7836 */ /* 0x000fe20000000000 */
[----:B------:R-:W-:Y:S02]  /*e6d0*/  I2FP.F32.U32 R19, R8 ;  /* 0x0000000800137245 */ /* 0x000fe40000201000 */
[-C--:B------:R-:W-:Y:S02]  /*e6e0*/  ISETP.GE.AND P5, PT, R8, R3.reuse, PT ;  /* 0x000000030800720c */ /* 0x080fe40003fa6270 */
[----:B------:R-:W-:Y:S01]  /*e6f0*/  ISETP.GE.AND P4, PT, R20, R3, PT ;  /* 0x000000031400720c */ /* 0x000fe20003f86270 */
[-C--:B------:R-:W-:Y:S01]  /*e700*/  FFMA.FTZ R36, R0, R19.reuse, R36 ;  /* 0x0000001300247223 */ /* 0x080fe20000010024 */
[----:B------:R-:W-:Y:S01]  /*e710*/  HMMA.16816.F32.BF16 R64, R12, R34, R64 ;  /* 0x000000220c40723c */ /* 0x000fe20000041840 */
[----:B------:R-:W-:Y:S01]  /*e720*/  ISETP.GE.AND P1, PT, R20, R130, PT ;  /* 0x000000821400720c */ /* 0x000fe20003f26270 */
[----:B------:R-:W-:Y:S01]  /*e730*/  FFMA.FTZ R38, R0, R19, R38 ;  /* 0x0000001300267223 */ /* 0x000fe20000010026 */
[----:B------:R-:W-:-:S02]  /*e740*/  I2FP.F32.U32 R20, R20 ;  /* 0x0000001400147245 */ /* 0x000fc40000201000 */
[----:B------:R-:W-:Y:S01]  /*e750*/  FSEL R115, R36, -INF , !P5 ;  /* 0xff80000024737808 */ /* 0x000fe20006800000 */
[----:B------:R-:W-:Y:S01]  /*e760*/  BAR.SYNC.DEFER_BLOCKING 0x0 ;  /* 0x0000000000007b1d */ /* 0x000fe20000010000 */
[----:B------:R-:W-:Y:S01]  /*e770*/  ISETP.GE.AND P2, PT, R8, R130, PT ;  /* 0x000000820800720c */ /* 0x000fe20003f46270 */
[C---:B------:R-:W-:Y:S01]  /*e780*/  HMMA.16816.F32.BF16 R60, R12.reuse, R28, R60 ;  /* 0x0000001c0c3c723c */ /* 0x040fe2000004183c */
[C---:B------:R-:W-:Y:S02]  /*e790*/  VIADD R29, R21.reuse, 0x20 ;  /* 0x00000020151d7836 */ /* 0x040fe40000000000 */
[CC--:B------:R-:W-:Y:S01]  /*e7a0*/  FFMA.FTZ R33, R0.reuse, R20.reuse, R69 ;  /* 0x0000001400217223 */ /* 0x0c0fe20000010045 */
[----:B------:R-:W-:Y:S01]  /*e7b0*/  FFMA.FTZ R20, R0, R20, R71 ;  /* 0x0000001400147223 */ /* 0x000fe20000010047 */
[----:B------:R-:W-:Y:S01]  /*e7c0*/  FSEL R112, R38, -INF , !P2 ;  /* 0xff80000026707808 */ /* 0x000fe20005000000 */
[----:B------:R-:W-:Y:S02]  /*e7d0*/  VIADD R28, R21, 0x29 ;  /* 0x00000029151c7836 */ /* 0x000fe40000000000 */
[----:B------:R-:W-:Y:S01]  /*e7e0*/  HMMA.16816.F32.BF16 R52, R12, R30, R52 ;  /* 0x0000001e0c34723c */ /* 0x000fe20000041834 */
[----:B------:R-:W-:Y:S01]  /*e7f0*/  FSEL R33, R33, -INF , !P4 ;  /* 0xff80000021217808 */ /* 0x000fe20006000000 */
[----:B------:R-:W-:Y:S01]  /*e800*/  VIADD R31, R21, 0x28 ;  /* 0x00000028151f7836 */ /* 0x000fe20000000000 */
[----:B------:R-:W-:-:S05]  /*e810*/  FSEL R20, R20, -INF , !P1 ;  /* 0xff80000014147808 */ /* 0x000fca0004800000 */
[----:B------:R-:W-:Y:S01]  /*e820*/  HMMA.16816.F32.BF16 R40, R12, R22, R40 ;  /* 0x000000160c28723c */ /* 0x000fe20000041828 */
[----:B------:R-:W-:-:S05]  /*e830*/  VIADD R22, R21, 0x9 ;  /* 0x0000000915167836 */ /* 0x000fca0000000000 */
[CC--:B------:R-:W-:Y:S02]  /*e840*/  ISETP.GE.AND P3, PT, R22.reuse, R3.reuse, PT ;  /* 0x000000031600720c */ /* 0x0c0fe40003f66270 */
[----:B------:R-:W-:Y:S01]  /*e850*/  HMMA.16816.F32.BF16 R92, R12, R16, R92 ;  /* 0x000000100c5c723c */ /* 0x000fe2000004185c */
[C---:B------:R-:W-:Y:S01]  /*e860*/  VIADD R13, R21.reuse, 0x8 ;  /* 0x00000008150d7836 */ /* 0x040fe20000000000 */
[----:B------:R-:W-:Y:S01]  /*e870*/  ISETP.GE.AND P5, PT, R22, R130, PT ;  /* 0x000000821600720c */ /* 0x000fe20003fa6270 */
[C---:B------:R-:W-:Y:S01]  /*e880*/  VIADD R15, R21.reuse, 0x10 ;  /* 0x00000010150f7836 */ /* 0x040fe20000000000 */
[----:B------:R-:W-:Y:S01]  /*e890*/  I2FP.F32.U32 R22, R22 ;  /* 0x0000001600167245 */ /* 0x000fe20000201000 */
[----:B------:R-:W-:Y:S01]  /*e8a0*/  VIADD R14, R21, 0x11 ;  /* 0x00000011150e7836 */ /* 0x000fe20000000000 */
[----:B------:R-:W-:Y:S01]  /*e8b0*/  ISETP.GE.AND P0, PT, R13, R3, PT ;  /* 0x000000030d00720c */ /* 0x000fe20003f06270 */
[----:B------:R-:W-:Y:S01]  /*e8c0*/  VIADD R12, R21, 0x19 ;  /* 0x00000019150c7836 */ /* 0x000fe20000000000 */
[----:B------:R-:W-:Y:S01]  /*e8d0*/  ISETP.GE.AND P6, PT, R13, R130, PT ;  /* 0x000000820d00720c */ /* 0x000fe20003fc6270 */
[CC--:B------:R-:W-:Y:S01]  /*e8e0*/  FFMA.FTZ R23, R0.reuse, R22.reuse, R65 ;  /* 0x0000001600177223 */ /* 0x0c0fe20000010041 */
[----:B------:R-:W-:Y:S01]  /*e8f0*/  I2FP.F32.U32 R13, R13 ;  /* 0x0000000d000d7245 */ /* 0x000fe20000201000 */
[----:B------:R-:W-:Y:S01]  /*e900*/  FFMA.FTZ R22, R0, R22, R67 ;  /* 0x0000001600167223 */ /* 0x000fe20000010043 */
[----:B------:R-:W-:-:S02]  /*e910*/  ISETP.GE.AND P2, PT, R15, R3, PT ;  /* 0x000000030f00720c */ /* 0x000fc40003f46270 */
[-C--:B------:R-:W-:Y:S01]  /*e920*/  ISETP.GE.AND P4, PT, R15, R130.reuse, PT ;  /* 0x000000820f00720c */ /* 0x080fe20003f86270 */
[CC--:B------:R-:W-:Y:S01]  /*e930*/  FFMA.FTZ R27, R0.reuse, R13.reuse, R64 ;  /* 0x0000000d001b7223 */ /* 0x0c0fe20000010040 */
[----:B------:R-:W-:Y:S01]  /*e940*/  FFMA.FTZ R18, R0, R13, R66 ;  /* 0x0000000d00127223 */ /* 0x000fe20000010042 */
[----:B------:R-:W-:Y:S01]  /*e950*/  VIADD R13, R21, 0x18 ;  /* 0x00000018150d7836 */ /* 0x000fe20000000000 */
[----:B------:R-:W-:Y:S02]  /*e960*/  I2FP.F32.U32 R15, R15 ;  /* 0x0000000f000f7245 */ /* 0x000fe40000201000 */
[----:B------:R-:W-:Y:S02]  /*e970*/  FSEL R27, R27, -INF , !P0 ;  /* 0xff8000001b1b7808 */ /* 0x000fe40004000000 */
[----:B------:R-:W-:Y:S01]  /*e980*/  ISETP.GE.AND P1, PT, R14, R3, PT ;  /* 0x000000030e00720c */ /* 0x000fe20003f26270 */
[-C--:B------:R-:W-:Y:S01]  /*e990*/  FFMA.FTZ R19, R0, R15.reuse, R60 ;  /* 0x0000000f00137223 */ /* 0x080fe2000001003c */
[----:B------:R-:W-:Y:S01]  /*e9a0*/  ISETP.GE.AND P0, PT, R14, R130, PT ;  /* 0x000000820e00720c */ /* 0x000fe20003f06270 */
[----:B------:R-:W-:Y:S01]  /*e9b0*/  FFMA.FTZ R8, R0, R15, R62 ;  /* 0x0000000f00087223 */ /* 0x000fe2000001003e */
        /* <DEDUP_REMOVED lines=8> */
[----:B------:R-:W-:-:S02]  /*ea40*/  FSEL R22, R22, -INF , !P5 ;  /* 0xff80000016167808 */ /* 0x000fc40006800000 */
[----:B------:R-:W-:Y:S01]  /*ea50*/  FSEL R19, R19, -INF , !P2 ;  /* 0xff80000013137808 */ /* 0x000fe20005000000 */
[----:B------:R-:W-:Y:S01]  /*ea60*/  FFMA.FTZ R15, R0, R13, R52 ;  /* 0x0000000d000f7223 */ /* 0x000fe20000010034 */
[----:B------:R-:W-:Y:S01]  /*ea70*/  ISETP.GE.AND P5, PT, R12, R3, PT ;  /* 0x000000030c00720c */ /* 0x000fe20003fa6270 */
[----:B------:R-:W-:Y:S01]  /*ea80*/  FFMA.FTZ R16, R0, R13, R54 ;  /* 0x0000000d00107223 */ /* 0x000fe20000010036 */
[----:B------:R-:W-:Y:S02]  /*ea90*/  ISETP.GE.AND P2, PT, R12, R130, PT ;  /* 0x000000820c00720c */ /* 0x000fe40003f46270 */
[----:B------:R-:W-:Y:S02]  /*eaa0*/  FSEL R8, R8, -INF , !P4 ;  /* 0xff80000008087808 */ /* 0x000fe40006000000 */
[----:B------:R-:W-:Y:S02]  /*eab0*/  FSEL R17, R17, -INF , !P1 ;  /* 0xff80000011117808 */ /* 0x000fe40004800000 */
[----:B------:R-:W-:-:S02]  /*eac0*/  I2FP.F32.U32 R12, R12 ;  /* 0x0000000c000c7245 */ /* 0x000fc40000201000 */
[C---:B------:R-:W-:Y:S02]  /*ead0*/  ISETP.GE.AND P4, PT, R29.reuse, R3, PT ;  /* 0x000000031d00720c */ /* 0x040fe40003f86270 */
[----:B------:R-:W-:Y:S01]  /*eae0*/  ISETP.GE.AND P1, PT, R29, R130, PT ;  /* 0x000000821d00720c */ /* 0x000fe20003f26270 */
[-C--:B------:R-:W-:Y:S01]  /*eaf0*/  FFMA.FTZ R13, R0, R12.reuse, R53 ;  /* 0x0000000c000d7223 */ /* 0x080fe20000010035 */
[----:B------:R-:W-:Y:S01]  /*eb00*/  FSEL R14, R14, -INF , !P0 ;  /* 0xff8000000e0e7808 */ /* 0x000fe20004000000 */
[----:B------:R-:W-:Y:S01]  /*eb10*/  FFMA.FTZ R12, R0, R12, R55 ;  /* 0x0000000c000c7223 */ /* 0x000fe20000010037 */
[----:B------:R-:W-:Y:S02]  /*eb20*/  FSEL R15, R15, -INF , !P6 ;  /* 0xff8000000f0f7808 */ /* 0x000fe40007000000 */
[----:B------:R-:W-:Y:S02]  /*eb30*/  I2FP.F32.U32 R29, R29 ;  /* 0x0000001d001d7245 */ /* 0x000fe40000201000 */
[----:B------:R-:W-:-:S02]  /*eb40*/  ISETP.GE.AND P0, PT, R26, R3, PT ;  /* 0x000000031a00720c */ /* 0x000fc40003f06270 */
[----:B------:R-:W-:Y:S01]  /*eb50*/  ISETP.GE.AND P6, PT, R26, R130, PT ;  /* 0x000000821a00720c */ /* 0x000fe20003fc6270 */
[CC--:B------:R-:W-:Y:S01]  /*eb60*/  FFMA.FTZ R44, R0.reuse, R29.reuse, R44 ;  /* 0x0000001d002c7223 */ /* 0x0c0fe2000001002c */
[----:B------:R-:W-:Y:S01]  /*eb70*/  I2FP.F32.U32 R26, R26 ;  /* 0x0000001a001a7245 */ /* 0x000fe20000201000 */
[----:B------:R-:W-:Y:S01]  /*eb80*/  FFMA.FTZ R46, R0, R29, R46 ;  /* 0x0000001d002e7223 */ /* 0x000fe2000001002e */
[----:B------:R-:W-:Y:S02]  /*eb90*/  FSEL R16, R16, -INF , !P3 ;  /* 0xff80000010107808 */ /* 0x000fe40005800000 */
[----:B------:R-:W-:Y:S01]  /*eba0*/  FSEL R13, R13, -INF , !P5 ;  /* 0xff8000000d0d7808 */ /* 0x000fe20006800000 */
[CC--:B------:R-:W-:Y:S01]  /*ebb0*/  FFMA.FTZ R29, R0.reuse, R26.reuse, R45 ;  /* 0x0000001a001d7223 */ /* 0x0c0fe2000001002d */
[----:B------:R-:W-:Y:S01]  /*ebc0*/  FFMA.FTZ R47, R0, R26, R47 ;  /* 0x0000001a002f7223 */ /* 0x000fe2000001002f */
[----:B------:R-:W-:Y:S01]  /*ebd0*/  VIADD R26, R21, 0x30 ;  /* 0x00000030151a7836 */ /* 0x000fe20000000000 */
[----:B------:R-:W-:-:S02]  /*ebe0*/  ISETP.GE.AND P3, PT, R31, R3, PT ;  /* 0x000000031f00720c */ /* 0x000fc40003f66270 */
[----:B------:R-:W-:Y:S02]  /*ebf0*/  ISETP.GE.AND P5, PT, R31, R130, PT ;  /* 0x000000821f00720c */ /* 0x000fe40003fa6270 */
[----:B------:R-:W-:Y:S02]  /*ec00*/  I2FP.F32.U32 R31, R31 ;  /* 0x0000001f001f7245 */ /* 0x000fe40000201000 */
        /* <DEDUP_REMOVED lines=9> */
[----:B------:R-:W-:-:S02]  /*eca0*/  I2FP.F32.U32 R28, R28 ;  /* 0x0000001c001c7245 */ /* 0x000fc40000201000 */
[----:B------:R-:W-:Y:S02]  /*ecb0*/  FSEL R29, R29, -INF , !P0 ;  /* 0xff8000001d1d7808 */ /* 0x000fe40004000000 */
[----:B------:R-:W-:Y:S01]  /*ecc0*/  ISETP.GE.AND P0, PT, R26, R130, PT ;  /* 0x000000821a00720c */ /* 0x000fe20003f06270 */
[-C--:B------:R-:W-:Y:S01]  /*ecd0*/  FFMA.FTZ R31, R0, R28.reuse, R41 ;  /* 0x0000001c001f7223 */ /* 0x080fe20000010029 */
[----:B------:R-:W-:Y:S01]  /*ece0*/  FSEL R134, R46, -INF , !P1 ;  /* 0xff8000002e867808 */ /* 0x000fe20004800000 */
[----:B------:R-:W-:Y:S01]  /*ecf0*/  FFMA.FTZ R28, R0, R28, R43 ;  /* 0x0000001c001c7223 */ /* 0x000fe2000001002b */
[----:B------:R-:W-:Y:S01]  /*ed00*/  ISETP.GE.AND P1, PT, R26, R3, PT ;  /* 0x000000031a00720c */ /* 0x000fe20003f26270 */
[----:B------:R-:W-:Y:S01]  /*ed10*/  VIADD R26, R21, 0x31 ;  /* 0x00000031151a7836 */ /* 0x000fe20000000000 */
[----:B------:R-:W-:Y:S02]  /*ed20*/  FSEL R132, R47, -INF , !P6 ;  /* 0xff8000002f847808 */ /* 0x000fe40007000000 */
[----:B------:R-:W-:-:S02]  /*ed30*/  FSEL R121, R40, -INF , !P3 ;  /* 0xff80000028797808 */ /* 0x000fc40005800000 */
[C---:B------:R-:W-:Y:S02]  /*ed40*/  ISETP.GE.AND P6, PT, R21.reuse, R3, PT ;  /* 0x000000031500720c */ /* 0x040fe40003fc6270 */
[C---:B------:R-:W-:Y:S02]  /*ed50*/  ISETP.GE.AND P3, PT, R21.reuse, R130, PT ;  /* 0x000000821500720c */ /* 0x040fe40003f66270 */
[----:B------:R-:W-:Y:S01]  /*ed60*/  I2FP.F32.U32 R35, R21 ;  /* 0x0000001500237245 */ /* 0x000fe20000201000 */
[----:B------:R-:W-:Y:S01]  /*ed70*/  VIADD R21, R21, 0x39 ;  /* 0x0000003915157836 */ /* 0x000fe20000000000 */
[----:B------:R-:W-:Y:S02]  /*ed80*/  FSEL R120, R94, -INF , !P0 ;  /* 0xff8000005e787808 */ /* 0x000fe40004000000 */
[----:B------:R-:W-:Y:S02]  /*ed90*/  ISETP.NE.AND P0, PT, R103, 0x1, PT ;  /* 0x000000016700780c */ /* 0x000fe40003f05270 */
        /* <DEDUP_REMOVED lines=9> */
[C---:B------:R-:W-:Y:S01]  /*ee30*/  FFMA.FTZ R95, R0.reuse, R26, R95 ;  /* 0x0000001a005f7223 */ /* 0x040fe2000001005f */
[C---:B------:R-:W-:Y:S01]  /*ee40*/  ISETP.GE.AND P4, PT, R21.reuse, R3, PT ;  /* 0x000000031500720c */ /* 0x040fe20003f86270 */
[CC--:B------:R-:W-:Y:S01]  /*ee50*/  FFMA.FTZ R26, R0.reuse, R35.reuse, R70 ;  /* 0x00000023001a7223 */ /* 0x0c0fe20000010046 */
[----:B------:R-:W-:Y:S01]  /*ee60*/  ISETP.GE.AND P1, PT, R21, R130, PT ;  /* 0x000000821500720c */ /* 0x000fe20003f26270 */
[C---:B------:R-:W-:Y:S01]  /*ee70*/  FFMA.FTZ R21, R0.reuse, R35, R68 ;  /* 0x0000002300157223 */ /* 0x040fe20000010044 */
[CC--:B------:R-:W-:Y:S01]  /*ee80*/  FFMA.FTZ R37, R0.reuse, R32.reuse, R37 ;  /* 0x0000002000257223 */ /* 0x0c0fe20000010025 */
[----:B------:R-:W-:Y:S01]  /*ee90*/  FFMA.FTZ R39, R0, R32, R39 ;  /* 0x0000002000277223 */ /* 0x000fe20000010027 */
[----:B------:R-:W-:-:S02]  /*eea0*/  FSEL R124, R93, -INF , !P5 ;  /* 0xff8000005d7c7808 */ /* 0x000fc40006800000 */
[----:B------:R-:W-:Y:S02]  /*eeb0*/  FSEL R117, R95, -INF , !P2 ;  /* 0xff8000005f757808 */ /* 0x000fe40005000000 */
        /* <DEDUP_REMOVED lines=16> */
.L_x_6141:
        /* <DEDUP_REMOVED lines=59> */
.L_x_6142:
[----:B------:R-:W1:Y:S01]  /*f370*/  LDCU UR4, c[0x0][0x440] ;  /* 0x00008800ff0477ac */ /* 0x000e620008000800 */
[----:B------:R-:W-:Y:S02]  /*f380*/  IADD3 R36, P1, PT, R9, R152, RZ ;  /* 0x0000009809247210 */ /* 0x000fe40007f3e0ff */
[----:B------:R-:W-:-:S03]  /*f390*/  SHF.L.U64.HI R9, R128, 0x5, R129 ;  /* 0x0000000580097819 */ /* 0x000fc60000010281 */
[----:B------:R-:W-:Y:S01]  /*f3a0*/  IMAD.X R37, R6, 0x1, R153, P1 ;  /* 0x0000000106257824 */ /* 0x000fe200008e0699 */
[----:B-1----:R-:W-:Y:S01]  /*f3b0*/  ISETP.GE.AND P3, PT, R10, UR4, PT ;  /* 0x000000040a007c0c */ /* 0x002fe2000bf66270 */
[----:B------:R-:W-:Y:S01]  /*f3c0*/  IMAD.SHL.U32 R10, R128, 0x20, RZ ;  /* 0x00000020800a7824 */ /* 0x000fe200078e00ff */
[----:B------:R-:W-:-:S04]  /*f3d0*/  ISETP.GE.AND P2, PT, R100, UR4, PT ;  /* 0x0000000464007c0c */ /* 0x000fc8000bf46270 */
[----:B------:R-:W-:-:S04]  /*f3e0*/  IADD3 R34, P4, PT, R10, R36, RZ ;  /* 0x000000240a227210 */ /* 0x000fc80007f9e0ff */
[----:B------:R-:W-:Y:S01]  /*f3f0*/  IADD3 R10, P1, PT, R34, R10, RZ ;  /* 0x0000000a220a7210 */ /* 0x000fe20007f3e0ff */
[----:B------:R-:W-:Y:S02]  /*f400*/  IMAD.X R35, R9, 0x1, R37, P4 ;  /* 0x0000000109237824 */ /* 0x000fe400020e0625 */
[----:B------:R-:W-:Y:S01]  /*f410*/  @!PT LDS RZ, [RZ] ;  /* 0x00000000fffff984 */ /* 0x000fe20000000800 */
[----:B------:R-:W-:Y:S01]  /*f420*/  @!PT LDS RZ, [RZ] ;  /* 0x00000000fffff984 */ /* 0x000fe20000000800 */
[----:B------:R-:W-:Y:S01]  /*f430*/  @!PT LDS RZ, [RZ] ;  /* 0x00000000fffff984 */ /* 0x000fe20000000800 */
[----:B------:R1:W-:Y:S02]  /*f440*/  @!P3 LDGSTS.E.BYPASS.LTC128B.128 [R166+0x4000], desc[UR6][R152.64] ;  /* 0x0400000098a6bfae */ /* 0x0003e4000b981a06 */
[----:B------:R-:W-:Y:S02]  /*f450*/  IMAD.X R11, R35, 0x1, R9, P1 ;  /* 0x00000001230b7824 */ /* 0x000fe400008e0609 */
        /* <DEDUP_REMOVED lines=37> */
.L_x_6140:
        /* <DEDUP_REMOVED lines=17> */
[----:B------:R-:W-:Y:S01]  /*f7c0*/  SHF.L.U32 R168, R157, 0x3, RZ ;  /* 0x000000039da87819 */ /* 0x000fe200000006ff */
[----:B------:R-:W2:Y:S01]  /*f7d0*/  SHFL.BFLY PT, R6, R11, 0x2, 0x1f ;  /* 0x0c401f000b067f89 */ /* 0x000ea200000e0000 */
[----:B------:R-:W-:-:S02]  /*f7e0*/  MOV R171, 0xffffffff ;  /* 0xffffffff00ab7802 */ /* 0x000fc40000000f00 */
[----:B------:R-:W-:Y:S01]  /*f7f0*/  LOP3.LUT R168, R168, 0x38, RZ, 0xc0, !PT ;  /* 0x00000038a8a87812 */ /* 0x000fe200078ec0ff */
[----:B------:R-:W3:Y:S03]  /*f800*/  SHFL.BFLY PT, R9, R10, 0x2, 0x1f ;  /* 0x0c401f000a097f89 */ /* 0x000ee600000e0000 */
[----:B------:R-:W-:Y:S02]  /*f810*/  LOP3.LUT R7, R168, 0x1c0, R7, 0xf8, !PT ;  /* 0x000001c0a8077812 */ /* 0x000fe400078ef807 */
[----:B--2---:R-:W-:Y:S02]  /*f820*/  FMNMX.FTZ R6, R11, R6, !PT ;  /* 0x000000060b067209 */ /* 0x004fe40007810000 */
[----:B---3--:R-:W-:-:S03]  /*f830*/  FMNMX.FTZ R9, R10, R9, !PT ;  /* 0x000000090a097209 */ /* 0x008fc60007810000 */
[----:B------:R-:W2:Y:S04]  /*f840*/  SHFL.BFLY PT, R101, R6, 0x1, 0x1f ;  /* 0x0c201f0006657f89 */ /* 0x000ea800000e0000 */
[----:B------:R-:W3:Y:S01]  /*f850*/  SHFL.BFLY PT, R102, R9, 0x1, 0x1f ;  /* 0x0c201f0009667f89 */ /* 0x000ee200000e0000 */
[----:B--2---:R-:W-:Y:S02]  /*f860*/  FMNMX.FTZ R101, R6, R101, !PT ;  /* 0x0000006506657209 */ /* 0x004fe40007810000 */
[----:B------:R-:W-:Y:S02]  /*f870*/  SHF.R.U32.HI R6, RZ, 0x1, R157 ;  /* 0x00000001ff067819 */ /* 0x000fe4000001169d */
[----:B---3--:R-:W-:Y:S01]  /*f880*/  FMNMX.FTZ R102, R9, R102, !PT ;  /* 0x0000006609667209 */ /* 0x008fe20007810000 */
[----:B-1----:R-:W-:Y:S01]  /*f890*/  FMUL.FTZ R119, R101, UR4 ;  /* 0x0000000465777c20 */ /* 0x002fe20008410000 */
[----:B------:R-:W-:-:S02]  /*f8a0*/  LOP3.LUT R6, R7, 0x8, R6, 0x78, !PT ;  /* 0x0000000807067812 */ /* 0x000fc400078e7806 */
[C---:B------:R-:W-:Y:S01]  /*f8b0*/  FSETP.NEU.FTZ.AND P1, PT, R102.reuse, -INF , PT ;  /* 0xff8000006600780b */ /* 0x040fe20003f3d000 */
[----:B------:R-:W-:Y:S01]  /*f8c0*/  FMUL.FTZ R126, R102, UR4 ;  /* 0x00000004667e7c20 */ /* 0x000fe20008410000 */
[----:B------:R-:W-:-:S04]  /*f8d0*/  IADD3 R151, PT, PT, R5, R6, RZ ;  /* 0x0000000605977210 */ /* 0x000fc80007ffe0ff */
[----:B------:R-:W-:Y:S02]  /*f8e0*/  LEA R151, R151, UR5, 0x1 ;  /* 0x0000000597977c11 */ /* 0x000fe4000f8e08ff */
[----:B------:R-:W-:Y:S02]  /*f8f0*/  FSEL R126, R126, RZ, P1 ;  /* 0x000000ff7e7e7208 */ /* 0x000fe40000800000 */
[----:B------:R-:W-:Y:S01]  /*f900*/  FSETP.NEU.FTZ.AND P1, PT, R101, -INF , PT ;  /* 0xff8000006500780b */ /* 0x000fe20003f3d000 */
[----:B------:R-:W1:Y:S01]  /*f910*/  LDSM.16.MT88.4 R92, [R151+0x8000] ;  /* 0x00800000975c783b */ /* 0x000e620000004200 */
[-C--:B------:R-:W-:Y:S01]  /*f920*/  IADD3 R149, PT, PT, R4, R151.reuse, RZ ;  /* 0x0000009704957210 */ /* 0x080fe20007ffe0ff */
[--C-:B------:R-:W-:Y:S01]  /*f930*/  FFMA.FTZ R111, R21, UR4, -R126.reuse ;  /* 0x00000004156f7c23 */ /* 0x100fe2000801087e */
[----:B------:R-:W-:Y:S01]  /*f940*/  FSEL R119, R119, RZ, P1 ;  /* 0x000000ff77777208 */ /* 0x000fe20000800000 */
[--C-:B------:R-:W-:Y:S01]  /*f950*/  FFMA.FTZ R108, R33, UR4, -R126.reuse ;  /* 0x00000004216c7c23 */ /* 0x100fe2000801087e */
[C---:B------:R-:W-:Y:S01]  /*f960*/  IADD3 R150, PT, PT, R2.reuse, R151, RZ ;  /* 0x0000009702967210 */ /* 0x040fe20007ffe0ff */
[--C-:B------:R-:W-:Y:S01]  /*f970*/  FFMA.FTZ R107, R27, UR4, -R126.reuse ;  /* 0x000000041b6b7c23 */ /* 0x100fe2000801087e */
[----:B------:R-:W-:Y:S01]  /*f980*/  IADD3 R148, PT, PT, R2, R149, RZ ;  /* 0x0000009502947210 */ /* 0x000fe20007ffe0ff */
        /* <DEDUP_REMOVED lines=27> */
[----:B------:R-:W-:Y:S01]  /*fb40*/  FFMA.FTZ R118, R31, UR4, -R126 ;  /* 0x000000041f767c23 */ /* 0x000fe2000801087e */
[--C-:B------:R-:W-:Y:S01]  /*fb50*/  FFMA.FTZ R132, R30, UR4, -R119.reuse ;  /* 0x000000041e847c23 */ /* 0x100fe20008010877 */
[----:B------:R-:W4:Y:S01]  /*fb60*/  LDSM.16.MT88.4 R4, [R148+0xa000] ;  /* 0x00a000009404783b */ /* 0x000f220000004200 */
[----:B------:R-:W1:Y:S01]  /*fb70*/  MUFU.EX2 R104, R104 ;  /* 0x0000006800687308 */ /* 0x000e620000000800 */
[----:B-----5:R-:W-:Y:S01]  /*fb80*/  F2FP.BF16.F32.PACK_AB R84, R108, R111 ;  /* 0x0000006f6c54723e */ /* 0x020fe200000010ff */
[--C-:B------:R-:W-:Y:S01]  /*fb90*/  FFMA.FTZ R131, R28, UR4, -R119.reuse ;  /* 0x000000041c837c23 */ /* 0x100fe20008010877 */
[----:B------:R-:W5:Y:S01]  /*fba0*/  LDSM.16.MT88.4 R8, [R151+0x8800] ;  /* 0x008800009708783b */ /* 0x000f620000004200 */
[--C-:B------:R-:W-:Y:S01]  /*fbb0*/  FFMA.FTZ R112, R112, UR4, -R119.reuse ;  /* 0x0000000470707c23 */ /* 0x100fe20008010877 */
[----:B------:R-:W-:Y:S01]  /*fbc0*/  FFMA.FTZ R173, R114, UR4, -R119 ;  /* 0x0000000472ad7c23 */ /* 0x000fe20008010877 */
[----:B------:R-:W-:Y:S01]  /*fbd0*/  FADD.FTZ R108, R111, R108 ;  /* 0x0000006c6f6c7221 */ /* 0x000fe20000010000 */
[----:B------:R-:W5:Y:S01]  /*fbe0*/  LDSM.16.MT88.4 R12, [R150+0x8800] ;  /* 0x00880000960c783b */ /* 0x000f620000004200 */
[----:B------:R-:W-:Y:S03]  /*fbf0*/  MUFU.EX2 R113, R113 ;  /* 0x0000007100717308 */ /* 0x000fe60000000800 */
[----:B------:R-:W5:Y:S04]  /*fc00*/  LDSM.16.MT88.4 R20, [R149+0x8800] ;  /* 0x008800009514783b */ /* 0x000f680000004200 */
[----:B------:R-:W5:Y:S01]  /*fc10*/  LDSM.16.MT88.4 R16, [R151+0xa800] ;  /* 0x00a800009710783b */ /* 0x000f620000004200 */
[----:B------:R-:W2:Y:S01]  /*fc20*/  MUFU.EX2 R110, R110 ;  /* 0x0000006e006e7308 */ /* 0x000ea20000000800 */
[C---:B-1----:R-:W-:Y:S01]  /*fc30*/  F2FP.BF16.F32.PACK_AB R86, R104.reuse, R107 ;  /* 0x0000006b6856723e */ /* 0x042fe200000010ff */
[----:B------:R-:W-:Y:S01]  /*fc40*/  FADD.FTZ R107, R107, R108 ;  /* 0x0000006c6b6b7221 */ /* 0x000fe20000010000 */
[----:B------:R-:W-:Y:S03]  /*fc50*/  LDSM.16.MT88.4 R28, [R150+0x9000] ;  /* 0x00900000961c783b */ /* 0x000fe60000004200 */
[----:B------:R-:W-:-:S02]  /*fc60*/  FADD.FTZ R104, R104, R107 ;  /* 0x0000006b68687221 */ /* 0x000fc40000010000 */
[----:B------:R-:W-:Y:S08]  /*fc70*/  MUFU.EX2 R106, R106 ;  /* 0x0000006a006a7308 */ /* 0x000ff00000000800 */
[----:B------:R-:W1:Y:S01]  /*fc80*/  MUFU.EX2 R109, R109 ;  /* 0x0000006d006d7308 */ /* 0x000e620000000800 */
[----:B--2---:R-:W-:Y:S01]  /*fc90*/  F2FP.BF16.F32.PACK_AB R85, R110, R113 ;  /* 0x000000716e55723e */ /* 0x004fe200000010ff */
[----:B------:R-:W-:-:S06]  /*fca0*/  FADD.FTZ R113, R113, R110 ;  /* 0x0000006e71717221 */ /* 0x000fcc0000010000 */
[----:B------:R-:W-:Y:S08]  /*fcb0*/  MUFU.EX2 R105, R105 ;  /* 0x0000006900697308 */ /* 0x000ff00000000800 */
        /* <DEDUP_REMOVED lines=9> */
[C---:B---3--:R-:W-:Y:S07]  /*fd50*/  HMMA.16816.F32.BF16 R44, R84.reuse, R48, RZ ;  /* 0x00000030542c723c */ /* 0x048fee00000418ff */
[----:B------:R-:W-:Y:S01]  /*fd60*/  MUFU.EX2 R2, R2 ;  /* 0x0000000200027308 */ /* 0x000fe20000000800 */
[C---:B----4-:R-:W-:Y:S07]  /*fd70*/  HMMA.16816.F32.BF16 R52, R84.reuse, R56, RZ ;  /* 0x000000385434723c */ /* 0x050fee00000418ff */
        /* <DEDUP_REMOVED lines=24> */
[----:B------:R-:W-:Y:S01]  /*ff00*/  MUFU.EX2 R173, R173 ;  /* 0x000000ad00ad7308 */ /* 0x000fe20000000800 */
[----:B------:R-:W-:Y:S01]  /*ff10*/  HMMA.16816.F32.BF16 R84, R84, R6, RZ ;  /* 0x000000065454723c */ /* 0x000fe200000418ff */
[----:B------:R-:W-:Y:S02]  /*ff20*/  F2FP.BF16.F32.PACK_AB R6, R26, R27 ;  /* 0x0000001b1a06723e */ /* 0x000fe400000010ff */
[----:B---3--:R-:W-:-:S07]  /*ff30*/  F2FP.BF16.F32.PACK_AB R7, R33, R2 ;  /* 0x000000022107723e */ /* 0x008fce00000010ff */
[C---:B-----5:R-:W-:Y:S08]  /*ff40*/  HMMA.16816.F32.BF16 R96, R4.reuse, R8, R96 ;  /* 0x000000080460723c */ /* 0x060ff00000041860 */
[C---:B------:R-:W-:Y:S01]  /*ff50*/  HMMA.16816.F32.BF16 R92, R4.reuse, R10, R92 ;  /* 0x0000000a045c723c */ /* 0x040fe2000004185c */
[----:B------:R-:W1:Y:S07]  /*ff60*/  LDSM.16.MT88.4 R8, [R148+0x8800] ;  /* 0x008800009408783b */ /* 0x000e6e0000004200 */
[C---:B------:R-:W-:Y:S08]  /*ff70*/  HMMA.16816.F32.BF16 R36, R4.reuse, R12, R36 ;  /* 0x0000000c0424723c */ /* 0x040ff00000041824 */
[C---:B------:R-:W-:Y:S01]  /*ff80*/  HMMA.16816.F32.BF16 R40, R4.reuse, R14, R40 ;  /* 0x0000000e0428723c */ /* 0x040fe20000041828 */
[----:B------:R-:W2:Y:S07]  /*ff90*/  LDSM.16.MT88.4 R12, [R150+0xa800] ;  /* 0x00a80000960c783b */ /* 0x000eae0000004200 */
[C---:B------:R-:W-:Y:S08]  /*ffa0*/  HMMA.16816.F32.BF16 R44, R4.reuse, R20, R44 ;  /* 0x00000014042c723c */ /* 0x040ff0000004182c */
[C---:B------:R-:W-:Y:S01]  /*ffb0*/  HMMA.16816.F32.BF16 R48, R4.reuse, R22, R48 ;  /* 0x000000160430723c */ /* 0x040fe20000041830 */
[----:B------:R-:W-:Y:S07]  /*ffc0*/  LDSM.16.MT88.4 R20, [R149+0x9000] ;  /* 0x009000009514783b */ /* 0x000fee0000004200 */
        /* <DEDUP_REMOVED lines=12> */
[C---:B--2---:R-:W-:Y:S08]  /*10090*/  HMMA.16816.F32.BF16 R88, R4.reuse, R12, R88 ;  /* 0x0000000c0458723c */ /* 0x044ff00000041858 */
[----:B------:R-:W-:Y:S01]  /*100a0*/  HMMA.16816.F32.BF16 R84, R4, R14, R84 ;  /* 0x0000000e0454723c */ /* 0x000fe20000041854 */
[----:B----4-:R-:W-:Y:S01]  /*100b0*/  F2FP.BF16.F32.PACK_AB R4, R123, R116 ;  /* 0x000000747b04723e */ /* 0x010fe200000010ff */
[----:B------:R-:W2:Y:S01]  /*100c0*/  LDSM.16.MT88.4 R12, [R150+0xb000] ;  /* 0x00b00000960c783b */ /* 0x000ea20000004200 */
[----:B------:R-:W-:-:S02]  /*100d0*/  F2FP.BF16.F32.PACK_AB R5, R134, R127 ;  /* 0x0000007f8605723e */ /* 0x000fc400000010ff */
        /* <DEDUP_REMOVED lines=11> */
[----:B------:R-:W-:Y:S01]  /*10190*/  HMMA.16816.F32.BF16 R40, R4, R30, R40 ;  /* 0x0000001e0428723c */ /* 0x000fe20000041828 */
[--C-:B------:R-:W-:Y:S01]  /*101a0*/  FFMA.FTZ R30, R115, UR4, -R126.reuse ;  /* 0x00000004731e7c23 */ /* 0x100fe2000801087e */
[--C-:B------:R-:W-:Y:S01]  /*101b0*/  FFMA.FTZ R115, R120, UR4, -R119.reuse ;  /* 0x0000000478737c23 */ /* 0x100fe20008010877 */
[----:B------:R-:W-:Y:S01]  /*101c0*/  FFMA.FTZ R31, R122, UR4, -R126 ;  /* 0x000000047a1f7c23 */ /* 0x000fe2000801087e */
[----:B------:R-:W-:-:S03]  /*101d0*/  FFMA.FTZ R120, R117, UR4, -R119 ;  /* 0x0000000475787c23 */ /* 0x000fc60008010877 */
[----:B------:R-:W-:Y:S01]  /*101e0*/  MUFU.EX2 R30, R30 ;  /* 0x0000001e001e7308 */ /* 0x000fe20000000800 */
[----:B------:R-:W-:Y:S01]  /*101f0*/  HMMA.16816.F32.BF16 R36, R4, R28, R36 ;  /* 0x0000001c0424723c */ /* 0x000fe20000041824 */
[--C-:B------:R-:W-:Y:S01]  /*10200*/  FFMA.FTZ R28, R125, UR4, -R126.reuse ;  /* 0x000000047d1c7c23 */ /* 0x100fe2000801087e */
[----:B------:R-:W-:-:S05]  /*10210*/  FFMA.FTZ R29, R124, UR4, -R126 ;  /* 0x000000047c1d7c23 */ /* 0x000fca000801087e */
[----:B------:R-:W-:Y:S01]  /*10220*/  MUFU.EX2 R28, R28 ;  /* 0x0000001c001c7308 */ /* 0x000fe20000000800 */
[C---:B------:R-:W-:Y:S07]  /*10230*/  HMMA.16816.F32.BF16 R60, R4.reuse, R16, R60 ;  /* 0x00000010043c723c */ /* 0x040fee000004183c */
[----:B------:R-:W2:Y:S01]  /*10240*/  MUFU.EX2 R29, R29 ;  /* 0x0000001d001d7308 */ /* 0x000ea20000000800 */
[C---:B-1----:R-:W-:Y:S07]  /*10250*/  HMMA.16816.F32.BF16 R52, R4.reuse, R8, R52 ;  /* 0x000000080434723c */ /* 0x042fee0000041834 */
[----:B------:R-:W-:Y:S01]  /*10260*/  MUFU.EX2 R31, R31 ;  /* 0x0000001f001f7308 */ /* 0x000fe20000000800 */
[C---:B------:R-:W-:Y:S01]  /*10270*/  HMMA.16816.F32.BF16 R56, R4.reuse, R10, R56 ;  /* 0x0000000a0438723c */ /* 0x040fe20000041838 */
[----:B------:R-:W1:Y:S06]  /*10280*/  LDSM.16.MT88.4 R8, [R149+0xb000] ;  /* 0x00b000009508783b */ /* 0x000e6c0000004200 */
[----:B------:R-:W-:Y:S01]  /*10290*/  MUFU.EX2 R115, R115 ;  /* 0x0000007300737308 */ /* 0x000fe20000000800 */
[C---:B------:R-:W-:Y:S01]  /*102a0*/  HMMA.16816.F32.BF16 R64, R4.reuse, R18, R64 ;  /* 0x000000120440723c */ /* 0x040fe20000041840 */
[----:B------:R-:W3:Y:S06]  /*102b0*/  LDSM.16.MT88.4 R16, [R149+0x9800] ;  /* 0x009800009510783b */ /* 0x000eec0000004200 */
[----:B------:R-:W4:Y:S01]  /*102c0*/  MUFU.EX2 R120, R120 ;  /* 0x0000007800787308 */ /* 0x000f220000000800 */
[C---:B------:R-:W-:Y:S08]  /*102d0*/  HMMA.16816.F32.BF16 R88, R4.reuse, R20, R88 ;  /* 0x000000140458723c */ /* 0x040ff00000041858 */
[C---:B------:R-:W-:Y:S08]  /*102e0*/  HMMA.16816.F32.BF16 R84, R4.reuse, R22, R84 ;  /* 0x000000160454723c */ /* 0x040ff00000041854 */
[C---:B-1----:R-:W-:Y:S08]  /*102f0*/  HMMA.16816.F32.BF16 R76, R4.reuse, R8, R76 ;  /* 0x00000008044c723c */ /* 0x042ff0000004184c */
[----:B------:R-:W-:Y:S01]  /*10300*/  HMMA.16816.F32.BF16 R80, R4, R10, R80 ;  /* 0x0000000a0450723c */ /* 0x000fe20000041850 */
[----:B------:R-:W1:Y:S01]  /*10310*/  LDSM.16.MT88.4 R8, [R150+0x9800] ;  /* 0x009800009608783b */ /* 0x000e620000004200 */
[----:B--2---:R-:W-:-:S02]  /*10320*/  F2FP.BF16.F32.PACK_AB R4, R29, R28 ;  /* 0x0000001c1d04723e */ /* 0x004fc400000010ff */
[----:B----4-:R-:W-:Y:S02]  /*10330*/  F2FP.BF16.F32.PACK_AB R5, R120, R115 ;  /* 0x000000737805723e */ /* 0x010fe400000010ff */
[----:B------:R-:W-:Y:S02]  /*10340*/  F2FP.BF16.F32.PACK_AB R6, R31, R30 ;  /* 0x0000001e1f06723e */ /* 0x000fe400000010ff */
[----:B------:R-:W-:-:S07]  /*10350*/  F2FP.BF16.F32.PACK_AB R7, R173, R112 ;  /* 0x00000070ad07723e */ /* 0x000fce00000010ff */
[C---:B------:R-:W-:Y:S08]  /*10360*/  HMMA.16816.F32.BF16 R96, R4.reuse, R12, R96 ;  /* 0x0000000c0460723c */ /* 0x040ff00000041860 */
        /* <DEDUP_REMOVED lines=20> */
[C---:B------:R-:W-:Y:S01]  /*104b0*/  HMMA.16816.F32.BF16 R64, R4.reuse, R10, R64 ;  /* 0x0000000a0440723c */ /* 0x040fe20000041840 */
[----:B------:R-:W1:Y:S07]  /*104c0*/  LDSM.16.MT88.4 R8, [R148+0xb800] ;  /* 0x00b800009408783b */ /* 0x000e6e0000004200 */
[----:B--2---:R-:W-:Y:S01]  /*104d0*/  HMMA.16816.F32.BF16 R76, R4, R12, R76 ;  /* 0x0000000c044c723c */ /* 0x004fe2000004184c */
        /* <DEDUP_REMOVED lines=89> */
.L_x_6144:
[----:B------:R-:W-:Y:S01]  /*10a70*/  UMOV UR8, URZ ;  /* 0x000000ff00087c82 */ /* 0x000fe20008000000 */
[----:B------:R-:W-:Y:S01]  /*10a80*/  IMAD.SHL.U32 R2, R24, 0x40, RZ ;  /* 0x0000004018027824 */ /* 0x000fe200078e00ff */
[----:B------:R-:W-:-:S05]  /*10a90*/  IADD3 R4, P0, PT, RZ, -UR8, RZ ;  /* 0x80000008ff047c10 */ /* 0x000fca000ff1e0ff */
[----:B------:R-:W-:-:S05]  /*10aa0*/  IMAD.X R2, RZ, RZ, ~R2, P0 ;  /* 0x000000ffff027224 */ /* 0x000fca00000e0e02 */
[----:B------:R-:W-:-:S04]  /*10ab0*/  SHF.R.S64 R5, R4, 0x1f, R2 ;  /* 0x0000001f04057819 */ /* 0x000fc80000001002 */
[----:B------:R-:W-:-:S04]  /*10ac0*/  IADD3 R154, P0, PT, R5, R154, RZ ;  /* 0x0000009a059a7210 */ /* 0x000fc80007f1e0ff */
[----:B------:R-:W-:-:S09]  /*10ad0*/  LEA.HI.X.SX32 R155, R2, R155, 0x1, P0 ;  /* 0x0000009b029b7211 */ /* 0x000fd200000f0eff */
.L_x_6145:
        /* <DEDUP_REMOVED lines=55> */
[----:B-1----:R-:W1:Y:S04]  /*10e50*/  LDSM.16.M88.4 R8, [R146+UR5+0x5000] ;  /* 0x005000059208783b */ /* 0x002e680008000200 */
[----:B------:R-:W2:Y:S04]  /*10e60*/  LDSM.16.M88.4 R124, [R146+UR5+0x5800] ;  /* 0x00580005927c783b */ /* 0x000ea80008000200 */
[----:B------:R-:W-:Y:S04]  /*10e70*/  LDSM.16.M88.4 R116, [R145] ;  /* 0x000000009174783b */ /* 0x000fe80000000200 */
[----:B------:R-:W5:Y:S04]  /*10e80*/  LDSM.16.M88.4 R112, [R142+0x4000] ;  /* 0x004000008e70783b */ /* 0x000f680000000200 */
[----:B------:R-:W5:Y:S04]  /*10e90*/  LDSM.16.M88.4 R108, [R142+0x4800] ;  /* 0x004800008e6c783b */ /* 0x000f680000000200 */
[----:B------:R-:W5:Y:S04]  /*10ea0*/  LDSM.16.M88.4 R104, [R142+0x5000] ;  /* 0x005000008e68783b */ /* 0x000f680000000200 */
[----:B------:R-:W5:Y:S04]  /*10eb0*/  LDSM.16.M88.4 R32, [R142+0x5800] ;  /* 0x005800008e20783b */ /* 0x000f680000000200 */
[----:B------:R-:W0:Y:S01]  /*10ec0*/  LDGDEPBAR ;  /* 0x00000000000079af */ /* 0x000e220000000000 */
[C---:B---3--:R-:W-:Y:S08]  /*10ed0*/  HMMA.16816.F32.BF16 R28, R120.reuse, R24, RZ ;  /* 0x00000018781c723c */ /* 0x048ff000000418ff */
[C---:B----4-:R-:W-:Y:S08]  /*10ee0*/  HMMA.16816.F32.BF16 R20, R120.reuse, R16, RZ ;  /* 0x000000107814723c */ /* 0x050ff000000418ff */
[C---:B-1----:R-:W-:Y:S08]  /*10ef0*/  HMMA.16816.F32.BF16 R12, R120.reuse, R8, RZ ;  /* 0x00000008780c723c */ /* 0x042ff000000418ff */
[C---:B------:R-:W-:Y:S08]  /*10f00*/  HMMA.16816.F32.BF16 R24, R120.reuse, R26, RZ ;  /* 0x0000001a7818723c */ /* 0x040ff000000418ff */
[C---:B------:R-:W-:Y:S08]  /*10f10*/  HMMA.16816.F32.BF16 R16, R120.reuse, R18, RZ ;  /* 0x000000127810723c */ /* 0x040ff000000418ff */
[C---:B------:R-:W-:Y:S08]  /*10f20*/  HMMA.16816.F32.BF16 R8, R120.reuse, R10, RZ ;  /* 0x0000000a7808723c */ /* 0x040ff000000418ff */
[C---:B--2---:R-:W-:Y:S08]  /*10f30*/  HMMA.16816.F32.BF16 R4, R120.reuse, R124, RZ ;  /* 0x0000007c7804723c */ /* 0x044ff000000418ff */
[----:B------:R-:W-:Y:S08]  /*10f40*/  HMMA.16816.F32.BF16 R120, R120, R126, RZ ;  /* 0x0000007e7878723c */ /* 0x000ff000000418ff */
[C---:B-----5:R-:W-:Y:S08]  /*10f50*/  HMMA.16816.F32.BF16 R28, R116.reuse, R112, R28 ;  /* 0x00000070741c723c */ /* 0x060ff0000004181c */
[C---:B------:R-:W-:Y:S01]  /*10f60*/  HMMA.16816.F32.BF16 R24, R116.reuse, R114, R24 ;  /* 0x000000727418723c */ /* 0x040fe20000041818 */
[----:B------:R-:W-:Y:S07]  /*10f70*/  LDSM.16.M88.4 R112, [R141+0x5000] ;  /* 0x005000008d70783b */ /* 0x000fee0000000200 */
[C---:B------:R-:W-:Y:S08]  /*10f80*/  HMMA.16816.F32.BF16 R20, R116.reuse, R108, R20 ;  /* 0x0000006c7414723c */ /* 0x040ff00000041814 */
[C---:B------:R-:W-:Y:S01]  /*10f90*/  HMMA.16816.F32.BF16 R16, R116.reuse, R110, R16 ;  /* 0x0000006e7410723c */ /* 0x040fe20000041810 */
[----:B------:R-:W1:Y:S07]  /*10fa0*/  LDSM.16.M88.4 R108, [R144] ;  /* 0x00000000906c783b */ /* 0x000e6e0000000200 */
[C---:B------:R-:W-:Y:S08]  /*10fb0*/  HMMA.16816.F32.BF16 R12, R116.reuse, R104, R12 ;  /* 0x00000068740c723c */ /* 0x040ff0000004180c */
[C---:B------:R-:W-:Y:S01]  /*10fc0*/  HMMA.16816.F32.BF16 R8, R116.reuse, R106, R8 ;  /* 0x0000006a7408723c */ /* 0x040fe20000041808 */
[----:B------:R-:W2:Y:S07]  /*10fd0*/  LDSM.16.M88.4 R104, [R141+0x4000] ;  /* 0x004000008d68783b */ /* 0x000eae0000000200 */
[C---:B------:R-:W-:Y:S08]  /*10fe0*/  HMMA.16816.F32.BF16 R4, R116.reuse, R32, R4 ;  /* 0x000000207404723c */ /* 0x040ff00000041804 */
[----:B------:R-:W-:Y:S01]  /*10ff0*/  HMMA.16816.F32.BF16 R120, R116, R34, R120 ;  /* 0x000000227478723c */ /* 0x000fe20000041878 */
[----:B------:R-:W3:Y:S04]  /*11000*/  LDSM.16.M88.4 R116, [R141+0x4800] ;  /* 0x004800008d74783b */ /* 0x000ee80000000200 */
[----:B------:R-:W4:Y:S03]  /*11010*/  LDSM.16.M88.4 R32, [R141+0x5800] ;  /* 0x005800008d20783b */ /* 0x000f260000000200 */
[C---:B-1----:R-:W-:Y:S08]  /*11020*/  HMMA.16816.F32.BF16 R12, R108.reuse, R112, R12 ;  /* 0x000000706c0c723c */ /* 0x042ff0000004180c */
[C---:B------:R-:W-:Y:S01]  /*11030*/  HMMA.16816.F32.BF16 R8, R108.reuse, R114, R8 ;  /* 0x000000726c08723c */ /* 0x040fe20000041808 */
[----:B------:R-:W-:Y:S07]  /*11040*/  LDSM.16.M88.4 R112, [R143] ;  /* 0x000000008f70783b */ /* 0x000fee0000000200 */
[C---:B--2---:R-:W-:Y:S08]  /*11050*/  HMMA.16816.F32.BF16 R28, R108.reuse, R104, R28 ;  /* 0x000000686c1c723c */ /* 0x044ff0000004181c */
[C---:B------:R-:W-:Y:S01]  /*11060*/  HMMA.16816.F32.BF16 R24, R108.reuse, R106, R24 ;  /* 0x0000006a6c18723c */ /* 0x040fe20000041818 */
[----:B------:R-:W1:Y:S07]  /*11070*/  LDSM.16.M88.4 R104, [R140+0x4000] ;  /* 0x004000008c68783b */ /* 0x000e6e0000000200 */
[C---:B---3--:R-:W-:Y:S08]  /*11080*/  HMMA.16816.F32.BF16 R20, R108.reuse, R116, R20 ;  /* 0x000000746c14723c */ /* 0x048ff00000041814 */
[C---:B------:R-:W-:Y:S01]  /*11090*/  HMMA.16816.F32.BF16 R16, R108.reuse, R118, R16 ;  /* 0x000000766c10723c */ /* 0x040fe20000041810 */
[----:B------:R-:W2:Y:S07]  /*110a0*/  LDSM.16.M88.4 R116, [R140+0x4800] ;  /* 0x004800008c74783b */ /* 0x000eae0000000200 */
[C---:B----4-:R-:W-:Y:S08]  /*110b0*/  HMMA.16816.F32.BF16 R4, R108.reuse, R32, R4 ;  /* 0x000000206c04723c */ /* 0x050ff00000041804 */
[----:B------:R-:W-:Y:S01]  /*110c0*/  HMMA.16816.F32.BF16 R120, R108, R34, R120 ;  /* 0x000000226c78723c */ /* 0x000fe20000041878 */
[----:B------:R-:W3:Y:S04]  /*110d0*/  LDSM.16.M88.4 R108, [R140+0x5000] ;  /* 0x005000008c6c783b */ /* 0x000ee80000000200 */
[----:B------:R-:W4:Y:S03]  /*110e0*/  LDSM.16.M88.4 R32, [R140+0x5800] ;  /* 0x005800008c20783b */ /* 0x000f260000000200 */
[C---:B-1----:R-:W-:Y:S08]  /*110f0*/  HMMA.16816.F32.BF16 R28, R112.reuse, R104, R28 ;  /* 0x00000068701c723c */ /* 0x042ff0000004181c */
[C---:B------:R-:W-:Y:S01]  /*11100*/  HMMA.16816.F32.BF16 R24, R112.reuse, R106, R24 ;  /* 0x0000006a7018723c */ /* 0x040fe20000041818 */
[----:B------:R-:W-:Y:S07]  /*11110*/  LDSM.16.M88.4 R104, [R146+UR5+0x6000] ;  /* 0x006000059268783b */ /* 0x000fee0008000200 */
[C---:B--2---:R-:W-:Y:S08]  /*11120*/  HMMA.16816.F32.BF16 R20, R112.reuse, R116, R20 ;  /* 0x000000747014723c */ /* 0x044ff00000041814 */
[C---:B------:R-:W-:Y:S01]  /*11130*/  HMMA.16816.F32.BF16 R16, R112.reuse, R118, R16 ;  /* 0x000000767010723c */ /* 0x040fe20000041810 */
[----:B------:R-:W-:Y:S07]  /*11140*/  LDSM.16.M88.4 R116, [R146+UR5+0x6800] ;  /* 0x006800059274783b */ /* 0x000fee0008000200 */
[C---:B---3--:R-:W-:Y:S08]  /*11150*/  HMMA.16816.F32.BF16 R12, R112.reuse, R108, R12 ;  /* 0x0000006c700c723c */ /* 0x048ff0000004180c */
[C---:B------:R-:W-:Y:S01]  /*11160*/  HMMA.16816.F32.BF16 R8, R112.reuse, R110, R8 ;  /* 0x0000006e7008723c */ /* 0x040fe20000041808 */
[----:B------:R-:W1:Y:S07]  /*11170*/  LDSM.16.M88.4 R108, [R147+0x2000] ;  /* 0x00200000936c783b */ /* 0x000e6e0000000200 */
[C---:B----4-:R-:W-:Y:S08]  /*11180*/  HMMA.16816.F32.BF16 R4, R112.reuse, R32, R4 ;  /* 0x000000207004723c */ /* 0x050ff00000041804 */
[----:B------:R-:W-:Y:S01]  /*11190*/  HMMA.16816.F32.BF16 R120, R112, R34, R120 ;  /* 0x000000227078723c */ /* 0x000fe20000041878 */
[----:B------:R-:W2:Y:S04]  /*111a0*/  LDSM.16.M88.4 R112, [R146+UR5+0x7000] ;  /* 0x007000059270783b */ /* 0x000ea80008000200 */
[----:B------:R-:W3:Y:S03]  /*111b0*/  LDSM.16.M88.4 R32, [R146+UR5+0x7800] ;  /* 0x007800059220783b */ /* 0x000ee60008000200 */
[C---:B-1----:R-:W-:Y:S08]  /*111c0*/  HMMA.16816.F32.BF16 R28, R108.reuse, R104, R28 ;  /* 0x000000686c1c723c */ /* 0x042ff0000004181c */
[C---:B------:R-:W-:Y:S01]  /*111d0*/  HMMA.16816.F32.BF16 R24, R108.reuse, R106, R24 ;  /* 0x0000006a6c18723c */ /* 0x040fe20000041818 */
[----:B------:R-:W-:Y:S07]  /*111e0*/  LDSM.16.M88.4 R104, [R142+0x6000] ;  /* 0x006000008e68783b */ /* 0x000fee0000000200 */
[C---:B------:R-:W-:Y:S08]  /*111f0*/  HMMA.16816.F32.BF16 R20, R108.reuse, R116, R20 ;  /* 0x000000746c14723c */ /* 0x040ff00000041814 */
[C---:B------:R-:W-:Y:S01]  /*11200*/  HMMA.16816.F32.BF16 R16, R108.reuse, R118, R16 ;  /* 0x000000766c10723c */ /* 0x040fe20000041810 */
[----:B------:R-:W-:Y:S07]  /*11210*/  LDSM.16.M88.4 R116, [R142+0x6800] ;  /* 0x006800008e74783b */ /* 0x000fee0000000200 */
[C---:B--2---:R-:W-:Y:S08]  /*11220*/  HMMA.16816.F32.BF16 R12, R108.reuse, R112, R12 ;  /* 0x000000706c0c723c */ /* 0x044ff0000004180c */
[C---:B------:R-:W-:Y:S01]  /*11230*/  HMMA.16816.F32.BF16 R8, R108.reuse, R114, R8 ;  /* 0x000000726c08723c */ /* 0x040fe20000041808 */
[----:B------:R-:W1:Y:S07]  /*11240*/  LDSM.16.M88.4 R112, [R145+0x2000] ;  /* 0x002000009170783b */ /* 0x000e6e0000000200 */
[C---:B---3--:R-:W-:Y:S08]  /*11250*/  HMMA.16816.F32.BF16 R4, R108.reuse, R32, R4 ;  /* 0x000000206c04723c */ /* 0x048ff00000041804 */
[----:B------:R-:W-:Y:S01]  /*11260*/  HMMA.16816.F32.BF16 R120, R108, R34, R120 ;  /* 0x000000226c78723c */ /* 0x000fe20000041878 */
[----:B------:R-:W2:Y:S04]  /*11270*/  LDSM.16.M88.4 R108, [R142+0x7000] ;  /* 0x007000008e6c783b */ /* 0x000ea80000000200 */
[----:B------:R-:W3:Y:S03]  /*11280*/  LDSM.16.M88.4 R32, [R142+0x7800] ;  /* 0x007800008e20783b */ /* 0x000ee60000000200 */
        /* <DEDUP_REMOVED lines=24> */
[----:B------:R-:W3:Y:S04]  /*11410*/  LDSM.16.M88.4 R32, [R140+0x7800] ;  /* 0x007800008c20783b */ /* 0x000ee80000000200 */
[----:B------:R-:W4:Y:S01]  /*11420*/  LDSM.16.M88.4 R108, [R140+0x7000] ;  /* 0x007000008c6c783b */ /* 0x000f220000000200 */
[----:B------:R-:W-:-:S04]  /*11430*/  DEPBAR.LE SB0, 0x0 ;  /* 0x000080000000791a */ /* 0x000fc80000000000 */
[----:B-1----:R-:W-:Y:S01]  /*11440*/  HMMA.16816.F32.BF16 R20, R116, R104, R20 ;  /* 0x000000687414723c */ /* 0x002fe20000041814 */
[----:B------:R-:W-:Y:S02]  /*11450*/  IMAD.SHL.U32 R105, R157, 0x2, RZ ;  /* 0x000000029d697824 */ /* 0x000fe400078e00ff */
[----:B------:R-:W-:-:S03]  /*11460*/  VIADD R104, R2, 0xffffffc0 ;  /* 0xffffffc002687836 */ /* 0x000fc60000000000 */
[----:B------:R-:W-:Y:S02]  /*11470*/  LOP3.LUT R105, R105, 0x6, RZ, 0xc0, !PT ;  /* 0x0000000669697812 */ /* 0x000fe400078ec0ff */
[C---:B------:R-:W-:Y:S08]  /*11480*/  HMMA.16816.F32.BF16 R16, R116.reuse, R106, R16 ;  /* 0x0000006a7410723c */ /* 0x040ff00000041810 */
[C---:B--2---:R-:W-:Y:S08]  /*11490*/  HMMA.16816.F32.BF16 R28, R116.reuse, R112, R28 ;  /* 0x00000070741c723c */ /* 0x044ff0000004181c */
[C---:B------:R-:W-:Y:S08]  /*114a0*/  HMMA.16816.F32.BF16 R24, R116.reuse, R114, R24 ;  /* 0x000000727418723c */ /* 0x040ff00000041818 */
[----:B---3--:R-:W-:Y:S01]  /*114b0*/  HMMA.16816.F32.BF16 R120, R116, R34, R120 ;  /* 0x000000227478723c */ /* 0x008fe20000041878 */
[----:B------:R-:W-:-:S04]  /*114c0*/  IMAD.IADD R34, R104, 0x1, R105 ;  /* 0x0000000168227824 */ /* 0x000fc800078e0269 */
[C---:B------:R-:W-:Y:S02]  /*114d0*/  VIADD R35, R34.reuse, 0xffffffc0 ;  /* 0xffffffc022237836 */ /* 0x040fe40000000000 */
[C---:B------:R-:W-:Y:S01]  /*114e0*/  VIADD R105, R34.reuse, 0xfffffff8 ;  /* 0xfffffff822697836 */ /* 0x040fe20000000000 */
[C---:B----4-:R-:W-:Y:S01]  /*114f0*/  HMMA.16816.F32.BF16 R12, R116.reuse, R108, R12 ;  /* 0x0000006c740c723c */ /* 0x050fe2000004180c */
[----:B------:R-:W-:Y:S01]  /*11500*/  VIADD R104, R34, 0xffffffc1 ;  /* 0xffffffc122687836 */ /* 0x000fe20000000000 */
[----:B------:R-:W-:Y:S01]  /*11510*/  BAR.SYNC.DEFER_BLOCKING 0x0 ;  /* 0x0000000000007b1d */ /* 0x000fe20000010000 */
[C---:B------:R-:W-:Y:S02]  /*11520*/  ISETP.GE.AND P2, PT, R35.reuse, R3, PT ;  /* 0x000000032300720c */ /* 0x040fe40003f46270 */
[----:B------:R-:W-:Y:S02]  /*11530*/  ISETP.GE.AND P1, PT, R35, R130, PT ;  /* 0x000000822300720c */ /* 0x000fe40003f26270 */
[----:B------:R-:W-:Y:S01]  /*11540*/  I2FP.F32.U32 R35, R35 ;  /* 0x0000002300237245 */ /* 0x000fe20000201000 */
[----:B------:R-:W-:Y:S01]  /*11550*/  HMMA.16816.F32.BF16 R4, R116, R32, R4 ;  /* 0x000000207404723c */ /* 0x000fe20000041804 */
[----:B------:R-:W-:-:S02]  /*11560*/  ISETP.GE.AND P6, PT, R105, R3, PT ;  /* 0x000000036900720c */ /* 0x000fc40003fc6270 */
[----:B------:R-:W-:Y:S01]  /*11570*/  ISETP.GE.AND P5, PT, R105, R130, PT ;  /* 0x000000826900720c */ /* 0x000fe20003fa6270 */
[C---:B------:R-:W-:Y:S01]  /*11580*/  FFMA.FTZ R181, R0.reuse, R35, R28 ;  /* 0x0000002300b57223 */ /* 0x040fe2000001001c */
[----:B------:R-:W-:Y:S01]  /*11590*/  I2FP.F32.U32 R105, R105 ;  /* 0x0000006900697245 */ /* 0x000fe20000201000 */
[----:B------:R-:W-:Y:S01]  /*115a0*/  FFMA.FTZ R177, R0, R35, R30 ;  /* 0x0000002300b17223 */ /* 0x000fe2000001001e */
[----:B------:R-:W-:Y:S01]  /*115b0*/  ISETP.GE.AND P0, PT, R104, R3, PT ;  /* 0x000000036800720c */ /* 0x000fe20003f06270 */
[----:B------:R-:W-:Y:S01]  /*115c0*/  VIADD R28, R34, 0xffffffc9 ;  /* 0xffffffc9221c7836 */ /* 0x000fe20000000000 */
[----:B------:R-:W-:Y:S01]  /*115d0*/  FSEL R181, R181, -INF , !P2 ;  /* 0xff800000b5b57808 */ /* 0x000fe20005000000 */
[CC--:B------:R-:W-:Y:S01]  /*115e0*/  FFMA.FTZ R35, R0.reuse, R105.reuse, R120 ;  /* 0x0000006900237223 */ /* 0x0c0fe20000010078 */
[----:B------:R-:W-:Y:S01]  /*115f0*/  FFMA.FTZ R30, R0, R105, R122 ;  /* 0x00000069001e7223 */ /* 0x000fe2000001007a */
[----:B------:R-:W-:Y:S01]  /*11600*/  VIADD R105, R34, 0xffffffc8 ;  /* 0xffffffc822697836 */ /* 0x000fe20000000000 */
[----:B------:R-:W-:Y:S01]  /*11610*/  FSEL R177, R177, -INF , !P1 ;  /* 0xff800000b1b17808 */ /* 0x000fe20004800000 */
[----:B------:R-:W-:Y:S01]  /*11620*/  HMMA.16816.F32.BF16 R8, R116, R110, R8 ;  /* 0x0000006e7408723c */ /* 0x000fe20000041808 */
[----:B------:R-:W-:-:S02]  /*11630*/  FSEL R35, R35, -INF , !P6 ;  /* 0xff80000023237808 */ /* 0x000fc40007000000 */
        /* <DEDUP_REMOVED lines=8> */
[-C--:B------:R-:W-:Y:S01]  /*116c0*/  FFMA.FTZ R179, R0, R105.reuse, R24 ;  /* 0x0000006900b37223 */ /* 0x080fe20000010018 */
[----:B------:R-:W-:Y:S01]  /*116d0*/  I2FP.F32.U32 R24, R28 ;  /* 0x0000001c00187245 */ /* 0x000fe20000201000 */
[----:B------:R-:W-:Y:S01]  /*116e0*/  VIADD R31, R34, 0xffffffd0 ;  /* 0xffffffd0221f7836 */ /* 0x000fe20000000000 */
[----:B------:R-:W-:Y:S01]  /*116f0*/  FSEL R183, R183, -INF , !P0 ;  /* 0xff800000b7b77808 */ /* 0x000fe20004000000 */
[----:B------:R-:W-:Y:S01]  /*11700*/  FFMA.FTZ R26, R0, R105, R26 ;  /* 0x00000069001a7223 */ /* 0x000fe2000001001a */
[----:B------:R-:W-:Y:S01]  /*11710*/  ISETP.GE.AND P5, PT, R28, R3, PT ;  /* 0x000000031c00720c */ /* 0x000fe20003fa6270 */
[----:B------:R-:W-:Y:S01]  /*11720*/  FFMA.FTZ R25, R0, R24, R25 ;  /* 0x0000001800197223 */ /* 0x000fe20000010019 */
[----:B------:R-:W-:Y:S01]  /*11730*/  ISETP.GE.AND P0, PT, R28, R130, PT ;  /* 0x000000821c00720c */ /* 0x000fe20003f06270 */
[----:B------:R-:W-:Y:S01]  /*11740*/  FFMA.FTZ R27, R0, R24, R27 ;  /* 0x00000018001b7223 */ /* 0x000fe2000001001b */
[C---:B------:R-:W-:Y:S01]  /*11750*/  VIADD R28, R34.reuse, 0xffffffd1 ;  /* 0xffffffd1221c7836 */ /* 0x040fe20000000000 */
[----:B------:R-:W-:Y:S01]  /*11760*/  FSEL R29, R29, -INF , !P2 ;  /* 0xff8000001d1d7808 */ /* 0x000fe20005000000 */
[----:B------:R-:W-:Y:S01]  /*11770*/  VIADD R24, R34, 0xffffffd8 ;  /* 0xffffffd822187836 */ /* 0x000fe20000000000 */
[----:B------:R-:W-:-:S02]  /*11780*/  FSEL R179, R179, -INF , !P1 ;  /* 0xff800000b3b37808 */ /* 0x000fc40004800000 */
[C---:B------:R-:W-:Y:S02]  /*11790*/  ISETP.GE.AND P2, PT, R31.reuse, R3, PT ;  /* 0x000000031f00720c */ /* 0x040fe40003f46270 */
[----:B------:R-:W-:Y:S02]  /*117a0*/  ISETP.GE.AND P1, PT, R31, R130, PT ;  /* 0x000000821f00720c */ /* 0x000fe40003f26270 */
[----:B------:R-:W-:Y:S02]  /*117b0*/  I2FP.F32.U32 R31, R31 ;  /* 0x0000001f001f7245 */ /* 0x000fe40000201000 */
[----:B------:R-:W-:Y:S02]  /*117c0*/  FSEL R185, R26, -INF , !P6 ;  /* 0xff8000001ab97808 */ /* 0x000fe40007000000 */
[----:B------:R-:W-:Y:S01]  /*117d0*/  FSEL R187, R25, -INF , !P5 ;  /* 0xff80000019bb7808 */ /* 0x000fe20006800000 */
[-C--:B------:R-:W-:Y:S01]  /*117e0*/  FFMA.FTZ R175, R0, R31.reuse, R20 ;  /* 0x0000001f00af7223 */ /* 0x080fe20000010014 */
[----:B------:R-:W-:Y:S01]  /*117f0*/  I2FP.F32.U32 R26, R28 ;  /* 0x0000001c001a7245 */ /* 0x000fe20000201000 */
[----:B------:R-:W-:Y:S01]  /*11800*/  VIADD R20, R34, 0xffffffd9 ;  /* 0xffffffd922147836 */ /* 0x000fe20000000000 */
[----:B------:R-:W-:Y:S01]  /*11810*/  I2FP.F32.U32 R25, R24 ;  /* 0x0000001800197245 */ /* 0x000fe20000201000 */
[C---:B------:R-:W-:Y:S01]  /*11820*/  FFMA.FTZ R22, R0.reuse, R31, R22 ;  /* 0x0000001f00167223 */ /* 0x040fe20000010016 */
[----:B------:R-:W-:Y:S01]  /*11830*/  FSEL R33, R27, -INF , !P0 ;  /* 0xff8000001b217808 */ /* 0x000fe20004000000 */
[CC--:B------:R-:W-:Y:S01]  /*11840*/  FFMA.FTZ R171, R0.reuse, R26.reuse, R21 ;  /* 0x0000001a00ab7223 */ /* 0x0c0fe20000010015 */
[C---:B------:R-:W-:Y:S01]  /*11850*/  FFMA.FTZ R23, R0.reuse, R26, R23 ;  /* 0x0000001a00177223 */ /* 0x040fe20000010017 */
[----:B------:R-:W-:Y:S01]  /*11860*/  FFMA.FTZ R167, R0, R25, R16 ;  /* 0x0000001900a77223 */ /* 0x000fe20000010010 */
[----:B------:R-:W-:Y:S01]  /*11870*/  ISETP.GE.AND P5, PT, R28, R130, PT ;  /* 0x000000821c00720c */ /* 0x000fe20003fa6270 */
[----:B------:R-:W-:Y:S01]  /*11880*/  VIADD R21, R34, 0xffffffe0 ;  /* 0xffffffe022157836 */ /* 0x000fe20000000000 */
[----:B------:R-:W-:Y:S01]  /*11890*/  ISETP.GE.AND P0, PT, R24, R3, PT ;  /* 0x000000031800720c */ /* 0x000fe20003f06270 */
[----:B------:R-:W-:Y:S01]  /*118a0*/  FFMA.FTZ R18, R0, R25, R18 ;  /* 0x0000001900127223 */ /* 0x000fe20000010012 */
[----:B------:R-:W-:-:S02]  /*118b0*/  I2FP.F32.U32 R16, R20 ;  /* 0x0000001400107245 */ /* 0x000fc40000201000 */
[----:B------:R-:W-:Y:S01]  /*118c0*/  FSEL R115, R23, -INF , !P5 ;  /* 0xff80000017737808 */ /* 0x000fe20006800000 */
[----:B------:R-:W-:Y:S01]  /*118d0*/  VIADD R23, R34, 0xffffffe8 ;  /* 0xffffffe822177836 */ /* 0x000fe20000000000 */
[----:B------:R-:W-:Y:S01]  /*118e0*/  FSEL R167, R167, -INF , !P0 ;  /* 0xff800000a7a77808 */ /* 0x000fe20004000000 */
[CC--:B------:R-:W-:Y:S01]  /*118f0*/  FFMA.FTZ R17, R0.reuse, R16.reuse, R17 ;  /* 0x0000001000117223 */ /* 0x0c0fe20000010011 */
[C---:B------:R-:W-:Y:S01]  /*11900*/  ISETP.GE.AND P5, PT, R21.reuse, R3, PT ;  /* 0x000000031500720c */ /* 0x040fe20003fa6270 */
[----:B------:R-:W-:Y:S01]  /*11910*/  FFMA.FTZ R19, R0, R16, R19 ;  /* 0x0000001000137223 */ /* 0x000fe20000010013 */
[----:B------:R-:W-:Y:S01]  /*11920*/  ISETP.GE.AND P0, PT, R21, R130, PT ;  /* 0x000000821500720c */ /* 0x000fe20003f06270 */
[----:B------:R-:W-:Y:S01]  /*11930*/  VIADD R16, R34, 0xffffffe1 ;  /* 0xffffffe122107836 */ /* 0x000fe20000000000 */
[----:B------:R-:W-:Y:S02]  /*11940*/  I2FP.F32.U32 R21, R21 ;  /* 0x0000001500157245 */ /* 0x000fe40000201000 */
[----:B------:R-:W-:-:S02]  /*11950*/  ISETP.GE.AND P6, PT, R28, R3, PT ;  /* 0x000000031c00720c */ /* 0x000fc40003fc6270 */
[----:B------:R-:W-:Y:S01]  /*11960*/  FSEL R175, R175, -INF , !P2 ;  /* 0xff800000afaf7808 */ /* 0x000fe20005000000 */
[CC--:B------:R-:W-:Y:S01]  /*11970*/  FFMA.FTZ R131, R0.reuse, R21.reuse, R12 ;  /* 0x0000001500837223 */ /* 0x0c0fe2000001000c */
[----:B------:R-:W-:Y:S01]  /*11980*/  FSEL R171, R171, -INF , !P6 ;  /* 0xff800000abab7808 */ /* 0x000fe20007000000 */
[----:B------:R-:W-:Y:S01]  /*11990*/  FFMA.FTZ R14, R0, R21, R14 ;  /* 0x00000015000e7223 */ /* 0x000fe2000001000e */
[----:B------:R-:W-:Y:S02]  /*119a0*/  ISETP.GE.AND P6, PT, R20, R130, PT ;  /* 0x000000821400720c */ /* 0x000fe40003fc6270 */
[----:B------:R-:W-:Y:S02]  /*119b0*/  I2FP.F32.U32 R12, R16 ;  /* 0x00000010000c7245 */ /* 0x000fe40000201000 */
[----:B------:R-:W-:Y:S02]  /*119c0*/  ISETP.GE.AND P2, PT, R24, R130, PT ;  /* 0x000000821800720c */ /* 0x000fe40003f46270 */
[----:B------:R-:W-:Y:S01]  /*119d0*/  FSEL R117, R19, -INF , !P6 ;  /* 0xff80000013757808 */ /* 0x000fe20007000000 */
[CC--:B------:R-:W-:Y:S01]  /*119e0*/  FFMA.FTZ R13, R0.reuse, R12.reuse, R13 ;  /* 0x0000000c000d7223 */ /* 0x0c0fe2000001000d */
[----:B------:R-:W-:Y:S01]  /*119f0*/  FSEL R131, R131, -INF , !P5 ;  /* 0xff80000083837808 */ /* 0x000fe20006800000 */
[----:B------:R-:W-:Y:S01]  /*11a00*/  FFMA.FTZ R15, R0, R12, R15 ;  /* 0x0000000c000f7223 */ /* 0x000fe2000001000f */
[C---:B------:R-:W-:Y:S01]  /*11a10*/  ISETP.GE.AND P6, PT, R23.reuse, R3, PT ;  /* 0x000000031700720c */ /* 0x040fe20003fc6270 */
[----:B------:R-:W-:Y:S01]  /*11a20*/  VIADD R12, R34, 0xffffffe9 ;  /* 0xffffffe9220c7836 */ /* 0x000fe20000000000 */
[----:B------:R-:W-:-:S02]  /*11a30*/  ISETP.GE.AND P5, PT, R23, R130, PT ;  /* 0x000000821700720c */ /* 0x000fc40003fa6270 */
[----:B------:R-:W-:Y:S02]  /*11a40*/  I2FP.F32.U32 R23, R23 ;  /* 0x0000001700177245 */ /* 0x000fe40000201000 */
[----:B------:R-:W-:Y:S02]  /*11a50*/  FSEL R139, R22, -INF , !P1 ;  /* 0xff800000168b7808 */ /* 0x000fe40004800000 */
[----:B------:R-:W-:Y:S01]  /*11a60*/  FSEL R137, R18, -INF , !P2 ;  /* 0xff80000012897808 */ /* 0x000fe20005000000 */
[----:B------:R-:W-:Y:S01]  /*11a70*/  FFMA.FTZ R133, R0, R23, R8 ;  /* 0x0000001700857223 */ /* 0x000fe20000010008 */
[----:B------:R-:W-:Y:S01]  /*11a80*/  ISETP.GE.AND P1, PT, R20, R3, PT ;  /* 0x000000031400720c */ /* 0x000fe20003f26270 */
[----:B------:R-:W-:Y:S01]  /*11a90*/  FFMA.FTZ R23, R0, R23, R10 ;  /* 0x0000001700177223 */ /* 0x000fe2000001000a */
[----:B------:R-:W-:Y:S01]  /*11aa0*/  ISETP.GE.AND P2, PT, R16, R3, PT ;  /* 0x000000031000720c */ /* 0x000fe20003f46270 */
[C---:B------:R-:W-:Y:S01]  /*11ab0*/  VIADD R10, R34.reuse, 0xfffffff0 ;  /* 0xfffffff0220a7836 */ /* 0x040fe20000000000 */
        /* <DEDUP_REMOVED lines=8> */
[----:B------:R-:W-:Y:S02]  /*11b40*/  I2FP.F32.U32 R12, R12 ;  /* 0x0000000c000c7245 */ /* 0x000fe40000201000 */
[----:B------:R-:W-:Y:S02]  /*11b50*/  FSEL R119, R15, -INF , !P1 ;  /* 0xff8000000f777808 */ /* 0x000fe40004800000 */
[----:B------:R-:W-:Y:S01]  /*11b60*/  FSEL R133, R133, -INF , !P6 ;  /* 0xff80000085857808 */ /* 0x000fe20007000000 */
[CC--:B------:R-:W-:Y:S01]  /*11b70*/  FFMA.FTZ R9, R0.reuse, R12.reuse, R9 ;  /* 0x0000000c00097223 */ /* 0x0c0fe20000010009 */
[----:B------:R-:W-:Y:S01]  /*11b80*/  FSEL R23, R23, -INF , !P5 ;  /* 0xff80000017177808 */ /* 0x000fe20006800000 */
[----:B------:R-:W-:Y:S01]  /*11b90*/  FFMA.FTZ R11, R0, R12, R11 ;  /* 0x0000000c000b7223 */ /* 0x000fe2000001000b */
[----:B------:R-:W-:-:S02]  /*11ba0*/  ISETP.GE.AND P1, PT, R10, R3, PT ;  /* 0x000000030a00720c */ /* 0x000fc40003f26270 */
[-C--:B------:R-:W-:Y:S02]  /*11bb0*/  ISETP.GE.AND P6, PT, R8, R3.reuse, PT ;  /* 0x000000030800720c */ /* 0x080fe40003fc6270 */
[----:B------:R-:W-:Y:S02]  /*11bc0*/  ISETP.GE.AND P5, PT, R34, R3, PT ;  /* 0x000000032200720c */ /* 0x000fe40003fa6270 */
[----:B------:R-:W-:Y:S02]  /*11bd0*/  I2FP.F32.U32 R3, R10 ;  /* 0x0000000a00037245 */ /* 0x000fe40000201000 */
[----:B------:R-:W-:Y:S02]  /*11be0*/  FSEL R127, R9, -INF , !P0 ;  /* 0xff800000097f7808 */ /* 0x000fe40004000000 */
[----:B------:R-:W-:Y:S01]  /*11bf0*/  ISETP.GE.AND P0, PT, R10, R130, PT ;  /* 0x000000820a00720c */ /* 0x000fe20003f06270 */
[CC--:B------:R-:W-:Y:S01]  /*11c00*/  FFMA.FTZ R6, R0.reuse, R3.reuse, R6 ;  /* 0x0000000300067223 */ /* 0x0c0fe20000010006 */
[----:B------:R-:W-:Y:S01]  /*11c10*/  FFMA.FTZ R4, R0, R3, R4 ;  /* 0x0000000300047223 */ /* 0x000fe20000010004 */
[----:B------:R-:W-:-:S02]  /*11c20*/  FSEL R21, R11, -INF , !P2 ;  /* 0xff8000000b157808 */ /* 0x000fc40005000000 */
[-C--:B------:R-:W-:Y:S02]  /*11c30*/  ISETP.GE.AND P2, PT, R8, R130.reuse, PT ;  /* 0x000000820800720c */ /* 0x080fe40003f46270 */
[----:B------:R-:W-:Y:S02]  /*11c40*/  FSEL R109, R6, -INF , !P0 ;  /* 0xff800000066d7808 */ /* 0x000fe40004000000 */
[----:B------:R-:W-:Y:S02]  /*11c50*/  ISETP.GE.AND P0, PT, R103, 0x3, PT ;  /* 0x000000036700780c */ /* 0x000fe40003f06270 */
[----:B------:R-:W-:Y:S02]  /*11c60*/  FSEL R108, R4, -INF , !P1 ;  /* 0xff800000046c7808 */ /* 0x000fe40004800000 */
[----:B------:R-:W-:Y:S02]  /*11c70*/  ISETP.GE.AND P1, PT, R34, R130, PT ;  /* 0x000000822200720c */ /* 0x000fe40003f26270 */
[----:B------:R-:W-:-:S02]  /*11c80*/  I2FP.F32.U32 R8, R8 ;  /* 0x0000000800087245 */ /* 0x000fc40000201000 */
[----:B------:R-:W-:-:S03]  /*11c90*/  I2FP.F32.U32 R34, R34 ;  /* 0x0000002200227245 */ /* 0x000fc60000201000 */
[CC--:B------:R-:W-:Y:S01]  /*11ca0*/  FFMA.FTZ R5, R0.reuse, R8.reuse, R5 ;  /* 0x0000000800057223 */ /* 0x0c0fe20000010005 */
[C---:B------:R-:W-:Y:S01]  /*11cb0*/  FFMA.FTZ R7, R0.reuse, R8, R7 ;  /* 0x0000000800077223 */ /* 0x040fe20000010007 */
[CC--:B------:R-:W-:Y:S01]  /*11cc0*/  FFMA.FTZ R110, R0.reuse, R34.reuse, R121 ;  /* 0x00000022006e7223 */ /* 0x0c0fe20000010079 */
[----:B------:R-:W-:Y:S02]  /*11cd0*/  FFMA.FTZ R105, R0, R34, R123 ;  /* 0x0000002200697223 */ /* 0x000fe4000001007b */
        /* <DEDUP_REMOVED lines=68> */
.L_x_6147:
[----:B------:R-:W-:Y:S01]  /*12120*/  UMOV UR8, URZ ;  /* 0x000000ff00087c82 */ /* 0x000fe20008000000 */
[----:B------:R-:W-:Y:S01]  /*12130*/  IMAD.SHL.U32 R2, R128, 0x40, RZ ;  /* 0x0000004080027824 */ /* 0x000fe200078e00ff */
[----:B------:R-:W-:-:S05]  /*12140*/  IADD3 R3, P0, PT, RZ, -UR8, RZ ;  /* 0x80000008ff037c10 */ /* 0x000fca000ff1e0ff */
[----:B------:R-:W-:-:S05]  /*12150*/  IMAD.X R2, RZ, RZ, ~R2, P0 ;  /* 0x000000ffff027224 */ /* 0x000fca00000e0e02 */
[----:B------:R-:W-:-:S04]  /*12160*/  SHF.R.S64 R3, R3, 0x1f, R2 ;  /* 0x0000001f03037819 */ /* 0x000fc80000001002 */
[----:B------:R-:W-:-:S04]  /*12170*/  IADD3 R152, P0, PT, R3, R152, RZ ;  /* 0x0000009803987210 */ /* 0x000fc80007f1e0ff */
[----:B------:R-:W-:-:S09]  /*12180*/  LEA.HI.X.SX32 R153, R2, R153, 0x1, P0 ;  /* 0x0000009902997211 */ /* 0x000fd200000f0eff */
.L_x_6148:
        /* <DEDUP_REMOVED lines=49> */
.L_x_6146:
[----:B-1----:R-:W-:Y:S01]  /*124a0*/  FMNMX3.FTZ R4, R102, R181, R183, !PT ;  /* 0x000000b566047276 */ /* 0x002fe200078100b7 */
        /* <DEDUP_REMOVED lines=66> */
[--C-:B------:R-:W-:Y:S01]  /*128d0*/  FFMA.FTZ R108, R108, UR4, -R112.reuse ;  /* 0x000000046c6c7c23 */ /* 0x100fe20008010870 */
[----:B------:R-:W-:Y:S01]  /*128e0*/  LDSM.16.MT88.4 R20, [R149+0x9000] ;  /* 0x009000009514783b */ /* 0x000fe20000004200 */
[----:B------:R-:W-:Y:S01]  /*128f0*/  FFMA.FTZ R111, R111, UR4, -R112 ;  /* 0x000000046f6f7c23 */ /* 0x000fe20008010870 */
[--C-:B------:R-:W-:Y:S01]  /*12900*/  FFMA.FTZ R109, R109, UR4, -R104.reuse ;  /* 0x000000046d6d7c23 */ /* 0x100fe20008010868 */
[--C-:B------:R-:W-:Y:S01]  /*12910*/  FFMA.FTZ R30, R30, UR4, -R104.reuse ;  /* 0x000000041e1e7c23 */ /* 0x100fe20008010868 */
[----:B------:R-:W2:Y:S01]  /*12920*/  MUFU.EX2 R24, R24 ;  /* 0x0000001800187308 */ /* 0x000ea20000000800 */
[----:B-1----:R-:W-:Y:S01]  /*12930*/  F2FP.BF16.F32.PACK_AB R4, R26, R31 ;  /* 0x0000001f1a04723e */ /* 0x002fe200000010ff */
[----:B------:R-:W-:Y:S01]  /*12940*/  FFMA.FTZ R105, R105, UR4, -R104 ;  /* 0x0000000469697c23 */ /* 0x000fe20008010868 */
[----:B------:R-:W-:-:S05]  /*12950*/  IADD3 R171, PT, PT, R103, -0x3, RZ ;  /* 0xfffffffd67ab7810 */ /* 0x000fca0007ffe0ff */
        /* <DEDUP_REMOVED lines=97> */
[----:B------:R-:W-:Y:S01]  /*12f70*/  HMMA.16816.F32.BF16 R64, R4, R10, R64 ;  /* 0x0000000a0440723c */ /* 0x000fe20000041840 */
[----:B------:R-:W5:Y:S01]  /*12f80*/  LDSM.16.MT88.4 R8, [R148+0xa000] ;  /* 0x00a000009408783b */ /* 0x000f620000004200 */
[----:B------:R-:W-:Y:S01]  /*12f90*/  FADD.FTZ R2, R2, R3 ;  /* 0x0000000302027221 */ /* 0x000fe20000010000 */
[----:B------:R-:W-:-:S03]  /*12fa0*/  FADD.FTZ R24, R24, R25 ;  /* 0x0000001918187221 */ /* 0x000fc60000010000 */
        /* <DEDUP_REMOVED lines=23> */
[----:B------:R-:W-:Y:S01]  /*13120*/  FADD.FTZ R101, R102, R101 ;  /* 0x0000006566657221 */ /* 0x000fe20000010000 */
[----:B------:R-:W-:Y:S01]  /*13130*/  MOV R102, R28 ;  /* 0x0000001c00667202 */ /* 0x000fe20000000f00 */
[----:B------:R-:W-:Y:S02]  /*13140*/  FADD.FTZ R115, R115, R114 ;  /* 0x0000007273737221 */ /* 0x000fe40000010000 */
[----:B------:R-:W2:Y:S01]  /*13150*/  MUFU.EX2 R119, R119 ;  /* 0x0000007700777308 */ /* 0x000ea20000000800 */
[----:B------:R-:W-:Y:S01]  /*13160*/  FADD.FTZ R106, R106, R101 ;  /* 0x000000656a6a7221 */ /* 0x000fe20000010000 */
[----:B------:R-:W-:Y:S01]  /*13170*/  HMMA.16816.F32.BF16 R96, R4, R16, R96 ;  /* 0x000000100460723c */ /* 0x000fe20000041860 */
[----:B------:R-:W-:Y:S01]  /*13180*/  FADD.FTZ R116, R116, R115 ;  /* 0x0000007374747221 */ /* 0x000fe20000010000 */
[----:B------:R-:W-:Y:S01]  /*13190*/  MOV R101, R27 ;  /* 0x0000001b00657202 */ /* 0x000fe20000000f00 */
[----:B------:R-:W-:-:S02]  /*131a0*/  FADD.FTZ R106, R113, R106 ;  /* 0x0000006a716a7221 */ /* 0x000fc40000010000 */
[----:B------:R-:W-:Y:S01]  /*131b0*/  FADD.FTZ R117, R117, R116 ;  /* 0x0000007475757221 */ /* 0x000fe20000010000 */
[----:B------:R-:W-:Y:S02]  /*131c0*/  MUFU.EX2 R124, R124 ;  /* 0x0000007c007c7308 */ /* 0x000fe40000000800 */
[C---:B------:R-:W-:Y:S01]  /*131d0*/  HMMA.16816.F32.BF16 R92, R4.reuse, R18, R92 ;  /* 0x00000012045c723c */ /* 0x040fe2000004185c */
[----:B------:R-:W3:Y:S05]  /*131e0*/  LDSM.16.MT88.4 R16, [R148+0x8800] ;  /* 0x008800009410783b */ /* 0x000eea0000004200 */
[----:B------:R-:W4:Y:S02]  /*131f0*/  MUFU.EX2 R125, R125 ;  /* 0x0000007d007d7308 */ /* 0x000f240000000800 */
[C---:B-1----:R-:W-:Y:S06]  /*13200*/  HMMA.16816.F32.BF16 R36, R4.reuse, R12, R36 ;  /* 0x0000000c0424723c */ /* 0x042fec0000041824 */
        /* <DEDUP_REMOVED lines=9> */
[C---:B---3--:R-:W-:Y:S06]  /*132a0*/  HMMA.16816.F32.BF16 R52, R4.reuse, R16, R52 ;  /* 0x000000100434723c */ /* 0x048fec0000041834 */
[----:B------:R-:W-:Y:S02]  /*132b0*/  MUFU.EX2 R105, R105 ;  /* 0x0000006900697308 */ /* 0x000fe40000000800 */
        /* <DEDUP_REMOVED lines=12> */
[----:B------:R-:W-:Y:S01]  /*13380*/  HMMA.16816.F32.BF16 R84, R4, R14, R84 ;  /* 0x0000000e0454723c */ /* 0x000fe20000041854 */
[----:B------:R-:W-:Y:S01]  /*13390*/  F2FP.BF16.F32.PACK_AB R4, R118, R121 ;  /* 0x000000797604723e */ /* 0x000fe200000010ff */
[----:B------:R-:W1:Y:S01]  /*133a0*/  LDSM.16.MT88.4 R12, [R148+0x9000] ;  /* 0x00900000940c783b */ /* 0x000e620000004200 */
        /* <DEDUP_REMOVED lines=22> */
[----:B------:R-:W-:Y:S01]  /*13510*/  FFMA.FTZ R35, R110, UR4, -R112 ;  /* 0x000000046e237c23 */ /* 0x000fe20008010870 */
[----:B------:R-:W-:-:S02]  /*13520*/  FFMA.FTZ R112, R107, UR4, -R104 ;  /* 0x000000046b707c23 */ /* 0x000fc40008010868 */
[----:B------:R4:W-:Y:S03]  /*13530*/  MUFU.EX2 R110, R20 ;  /* 0x00000014006e7308 */ /* 0x0009e60000000800 */
[C---:B--2---:R-:W-:Y:S05]  /*13540*/  HMMA.16816.F32.BF16 R60, R4.reuse, R8, R60 ;  /* 0x00000008043c723c */ /* 0x044fea000004183c */
[----:B------:R-:W-:Y:S03]  /*13550*/  MUFU.EX2 R35, R35 ;  /* 0x0000002300237308 */ /* 0x000fe60000000800 */
[C---:B------:R-:W-:Y:S01]  /*13560*/  HMMA.16816.F32.BF16 R64, R4.reuse, R10, R64 ;  /* 0x0000000a0440723c */ /* 0x040fe20000041840 */
[----:B------:R-:W2:Y:S04]  /*13570*/  LDSM.16.MT88.4 R8, [R148+0xb000] ;  /* 0x00b000009408783b */ /* 0x000ea80000004200 */
[----:B------:R-:W5:Y:S03]  /*13580*/  MUFU.EX2 R112, R112 ;  /* 0x0000007000707308 */ /* 0x000f660000000800 */
[C---:B---3--:R-:W-:Y:S08]  /*13590*/  HMMA.16816.F32.BF16 R68, R4.reuse, R16, R68 ;  /* 0x000000100444723c */ /* 0x048ff00000041844 */
[C---:B------:R-:W-:Y:S01]  /*135a0*/  HMMA.16816.F32.BF16 R72, R4.reuse, R18, R72 ;  /* 0x000000120448723c */ /* 0x040fe20000041848 */
[----:B------:R-:W3:Y:S07]  /*135b0*/  LDSM.16.MT88.4 R16, [R151+0x9800] ;  /* 0x009800009710783b */ /* 0x000eee0000004200 */
[C---:B------:R-:W-:Y:S01]  /*135c0*/  HMMA.16816.F32.BF16 R48, R4.reuse, R22, R48 ;  /* 0x000000160430723c */ /* 0x040fe20000041830 */
[----:B----4-:R-:W-:Y:S07]  /*135d0*/  LDSM.16.MT88.4 R20, [R148+0x9800] ;  /* 0x009800009414783b */ /* 0x010fee0000004200 */
[C---:B-1----:R-:W-:Y:S08]  /*135e0*/  HMMA.16816.F32.BF16 R76, R4.reuse, R12, R76 ;  /* 0x0000000c044c723c */ /* 0x042ff0000004184c */
[C---:B------:R-:W-:Y:S01]  /*135f0*/  HMMA.16816.F32.BF16 R80, R4.reuse, R14, R80 ;  /* 0x0000000e0450723c */ /* 0x040fe20000041850 */
[----:B------:R-:W1:Y:S07]  /*13600*/  LDSM.16.MT88.4 R12, [R150+0x9800] ;  /* 0x00980000960c783b */ /* 0x000e6e0000004200 */
[C---:B--2---:R-:W-:Y:S08]  /*13610*/  HMMA.16816.F32.BF16 R88, R4.reuse, R8, R88 ;  /* 0x000000080458723c */ /* 0x044ff00000041858 */
[----:B------:R-:W-:Y:S01]  /*13620*/  HMMA.16816.F32.BF16 R84, R4, R10, R84 ;  /* 0x0000000a0454723c */ /* 0x000fe20000041854 */
[----:B------:R-:W-:Y:S01]  /*13630*/  F2FP.BF16.F32.PACK_AB R4, R111, R108 ;  /* 0x0000006c6f04723e */ /* 0x000fe200000010ff */
[----:B------:R-:W2:Y:S01]  /*13640*/  LDSM.16.MT88.4 R8, [R149+0x9800] ;  /* 0x009800009508783b */ /* 0x000ea20000004200 */
[----:B-----5:R-:W-:Y:S01]  /*13650*/  F2FP.BF16.F32.PACK_AB R5, R112, R109 ;  /* 0x0000006d7005723e */ /* 0x020fe200000010ff */
        /* <DEDUP_REMOVED lines=23> */
[C---:B------:R-:W-:Y:S08]  /*137d0*/  HMMA.16816.F32.BF16 R56, R4.reuse, R22, R56 ;  /* 0x000000160438723c */ /* 0x040ff00000041838 */
[C---:B-1----:R-:W-:Y:S08]  /*137e0*/  HMMA.16816.F32.BF16 R68, R4.reuse, R12, R68 ;  /* 0x0000000c0444723c */ /* 0x042ff00000041844 */
[C---:B------:R-:W-:Y:S08]  /*137f0*/  HMMA.16816.F32.BF16 R72, R4.reuse, R14, R72 ;  /* 0x0000000e0448723c */ /* 0x040ff00000041848 */
[C---:B--2---:R-:W-:Y:S08]  /*13800*/  HMMA.16816.F32.BF16 R76, R4.reuse, R8, R76 ;  /* 0x00000008044c723c */ /* 0x044ff0000004184c */
[C---:B------:R-:W-:Y:S08]  /*13810*/  HMMA.16816.F32.BF16 R80, R4.reuse, R10, R80 ;  /* 0x0000000a0450723c */ /* 0x040ff00000041850 */
[C---:B---3--:R-:W-:Y:S08]  /*13820*/  HMMA.16816.F32.BF16 R88, R4.reuse, R16, R88 ;  /* 0x000000100458723c */ /* 0x048ff00000041858 */
[----:B------:R-:W-:-:S15]  /*13830*/  HMMA.16816.F32.BF16 R84, R4, R18, R84 ;  /* 0x000000120454723c */ /* 0x000fde0000041854 */
[----:B------:R-:W-:-:S05]  /*13840*/  NOP ;  /* 0x0000000000007918 */ /* 0x000fca0000000000 */
.L_x_6143:
[----:B------:R-:W-:-:S13]  /*13850*/  ISETP.GE.AND P0, PT, R171, RZ, PT ;  /* 0x000000ffab00720c */ /* 0x000fda0003f06270 */
[----:B------:R-:W-:Y:S05]  /*13860*/  @!P0 BRA `(.L_x_6149) ;  /* 0x0000002c00b48947 */ /* 0x000fea0003800000 */
[----:B------:R-:W-:Y:S01]  /*13870*/  ISETP.NE.U32.AND P3, PT, RZ, UR12, PT ;  /* 0x0000000cff007c0c */ /* 0x000fe2000bf65070 */
[----:B------:R-:W-:Y:S01]  /*13880*/  IMAD.SHL.U32 R5, R157, 0x2, RZ ;  /* 0x000000029d057824 */ /* 0x000fe200078e00ff */
[----:B------:R-:W-:Y:S01]  /*13890*/  SHF.L.U32 R172, R171, 0x6, RZ ;  /* 0x00000006abac7819 */ /* 0x000fe200000006ff */
[----:B------:R-:W-:Y:S01]  /*138a0*/  IMAD.MOV.U32 R167, RZ, RZ, RZ ;  /* 0x000000ffffa77224 */ /* 0x000fe200078e00ff */
[----:B------:R-:W-:Y:S01]  /*138b0*/  ISETP.NE.AND.EX P3, PT, RZ, UR13, PT, P3 ;  /* 0x0000000dff007c0c */ /* 0x000fe2000bf65330 */
[----:B------:R-:W-:Y:S01]  /*138c0*/  IMAD.MOV.U32 R2, RZ, RZ, R101 ;  /* 0x000000ffff027224 */ /* 0x000fe200078e0065 */
[----:B------:R-:W-:Y:S01]  /*138d0*/  LOP3.LUT R5, R5, 0x6, RZ, 0xc0, !PT ;  /* 0x0000000605057812 */ /* 0x000fe200078ec0ff */
[----:B------:R-:W-:Y:S01]  /*138e0*/  IMAD.MOV.U32 R3, RZ, RZ, R102 ;  /* 0x000000ffff037224 */ /* 0x000fe200078e0066 */
[----:B------:R-:W1:Y:S01]  /*138f0*/  LDCU UR12, c[0x0][0x440] ;  /* 0x00008800ff0c77ac */ /* 0x000e620008000800 */
[----:B------:R-:W-:Y:S01]  /*13900*/  VIADD R171, R171, 0x1 ;  /* 0x00000001abab7836 */ /* 0x000fe20000000000 */
[----:B------:R-:W-:-:S02]  /*13910*/  LOP3.LUT R170, R172, 0x20, R5, 0xfe, !PT ;  /* 0x00000020acaa7812 */ /* 0x000fc400078efe05 */
[----:B------:R-:W-:Y:S01]  /*13920*/  IADD3 R172, PT, PT, R172, 0x40, RZ ;  /* 0x00000040acac7810 */ /* 0x000fe20007ffe0ff */
[----:B------:R-:W2:Y:S04]  /*13930*/  LDCU UR4, c[0x0][0x45c] ;  /* 0x00008b80ff0477ac */ /* 0x000ea80008000800 */
[----:B------:R-:W-:Y:S01]  /*13940*/  @!P3 IADD3 R167, P4, PT, RZ, -R167, RZ ;  /* 0x800000a7ffa7b210 */ /* 0x000fe20007f9e0ff */
[----:B------:R-:W3:Y:S01]  /*13950*/  LDCU.64 UR8, c[0x0][0x3a0] ;  /* 0x00007400ff0877ac */ /* 0x000ee20008000a00 */
[----:B------:R-:W4:Y:S11]  /*13960*/  LDCU.64 UR10, c[0x0][0x3a8] ;  /* 0x00007500ff0a77ac */ /* 0x000f360008000a00 */
.L_x_6153:
        /* <DEDUP_REMOVED lines=35> */
[C---:B------:R-:W-:Y:S01]  /*13ba0*/  IMAD R13, R8.reuse, R9, R13 ;  /* 0x00000009080d7224 */ /* 0x040fe200078e020d */
[----:B------:R-:W-:Y:S04]  /*13bb0*/  LOP3.LUT R9, RZ, R7, RZ, 0x33, !PT ;  /* 0x00000007ff097212 */ /* 0x000fe800078e33ff */
        /* <DEDUP_REMOVED lines=8> */
[----:B------:R-:W-:Y:S05]  /*13c40*/  LOP3.LUT R8, R172, R7, RZ, 0x3c, !PT ;  /* 0x00000007ac087212 */ /* 0x000fea00078e3cff */
        /* <DEDUP_REMOVED lines=11> */
[C---:B------:R-:W-:Y:S03]  /*13d00*/  IMAD.IADD R8, R9.reuse, 0x1, -R13 ;  /* 0x0000000109087824 */ /* 0x040fe600078e0a0d */
[----:B------:R-:W-:Y:S01]  /*13d10*/  LEA.HI.X.SX32 R15, R9, R163, 0x2, P0 ;  /* 0x000000a3090f7211 */ /* 0x000fe200000f16ff */
[----:B------:R-:W-:Y:S01]  /*13d20*/  IMAD R7, R8, R7, -0x40 ;  /* 0xffffffc008077424 */ /* 0x000fe200078e0207 */
[----:B------:R-:W5:Y:S03]  /*13d30*/  LDG.E R11, desc[UR6][R10.64] ;  /* 0x000000060a0b7981 */ /* 0x000f66000c1e1900 */
[-C--:B--2---:R-:W-:Y:S01]  /*13d40*/  IMAD.WIDE.U32 R12, R7, R102.reuse, RZ ;  /* 0x00000066070c7225 */ /* 0x084fe200078e00ff */
[----:B------:R-:W5:Y:S02]  /*13d50*/  LDG.E R6, desc[UR6][R14.64] ;  /* 0x000000060e067981 */ /* 0x000f64000c1e1900 */
[----:B------:R-:W-:Y:S05]  /*13d60*/  SHF.R.S32.HI R9, RZ, 0x1f, R7 ;  /* 0x0000001fff097819 */ /* 0x000fea0000011407 */
[----:B------:R-:W-:Y:S04]  /*13d70*/  IMAD R8, R9, R102, RZ ;  /* 0x0000006609087224 */ /* 0x000fe800078e02ff */
        /* <DEDUP_REMOVED lines=10> */
.L_x_6150:
        /* <DEDUP_REMOVED lines=58> */
[----:B------:R-:W1:Y:S01]  /*141c0*/  LDSM.16.M88.4 R136, [R142+0x5000] ;  /* 0x005000008e88783b */ /* 0x000e620000000200 */
[C---:B-----5:R-:W-:Y:S08]  /*141d0*/  HMMA.16816.F32.BF16 R4, R104.reuse, R108, RZ ;  /* 0x0000006c6804723c */ /* 0x060ff000000418ff */
[C---:B------:R-:W-:Y:S01]  /*141e0*/  HMMA.16816.F32.BF16 R8, R104.reuse, R110, RZ ;  /* 0x0000006e6808723c */ /* 0x040fe200000418ff */
[----:B------:R-:W5:Y:S07]  /*141f0*/  LDSM.16.M88.4 R108, [R142+0x5800] ;  /* 0x005800008e6c783b */ /* 0x000f6e0000000200 */
        /* <DEDUP_REMOVED lines=12> */
[----:B------:R-:W1:Y:S07]  /*142c0*/  LDSM.16.M88.4 R128, [R141+0x5800] ;  /* 0x005800008d80783b */ /* 0x000e6e0000000200 */
[C---:B------:R-:W-:Y:S08]  /*142d0*/  HMMA.16816.F32.BF16 R12, R124.reuse, R132, R12 ;  /* 0x000000847c0c723c */ /* 0x040ff0000004180c */
[C---:B------:R-:W-:Y:S08]  /*142e0*/  HMMA.16816.F32.BF16 R16, R124.reuse, R134, R16 ;  /* 0x000000867c10723c */ /* 0x040ff00000041810 */
[C---:B------:R-:W-:Y:S08]  /*142f0*/  HMMA.16816.F32.BF16 R20, R124.reuse, R136, R20 ;  /* 0x000000887c14723c */ /* 0x040ff00000041814 */
[C---:B------:R-:W-:Y:S08]  /*14300*/  HMMA.16816.F32.BF16 R24, R124.reuse, R138, R24 ;  /* 0x0000008a7c18723c */ /* 0x040ff00000041818 */
[C---:B-----5:R-:W-:Y:S08]  /*14310*/  HMMA.16816.F32.BF16 R28, R124.reuse, R108, R28 ;  /* 0x0000006c7c1c723c */ /* 0x060ff0000004181c */
[----:B------:R-:W-:Y:S01]  /*14320*/  HMMA.16816.F32.BF16 R32, R124, R110, R32 ;  /* 0x0000006e7c20723c */ /* 0x000fe20000041820 */
[----:B------:R-:W-:Y:S04]  /*14330*/  LDSM.16.M88.4 R108, [R143] ;  /* 0x000000008f6c783b */ /* 0x000fe80000000200 */
[----:B------:R-:W-:Y:S03]  /*14340*/  LDSM.16.M88.4 R124, [R140+0x4800] ;  /* 0x004800008c7c783b */ /* 0x000fe60000000200 */
[C---:B--2---:R-:W-:Y:S08]  /*14350*/  HMMA.16816.F32.BF16 R4, R104.reuse, R112, R4 ;  /* 0x000000706804723c */ /* 0x044ff00000041804 */
        /* <DEDUP_REMOVED lines=9> */
[----:B------:R-:W-:Y:S01]  /*143f0*/  HMMA.16816.F32.BF16 R32, R104, R130, R32 ;  /* 0x000000826820723c */ /* 0x000fe20000041820 */
[----:B------:R-:W-:Y:S04]  /*14400*/  LDSM.16.M88.4 R104, [R147+0x2000] ;  /* 0x002000009368783b */ /* 0x000fe80000000200 */
[----:B------:R-:W-:Y:S03]  /*14410*/  LDSM.16.M88.4 R128, [R146+UR5+0x7000] ;  /* 0x007000059280783b */ /* 0x000fe60008000200 */
[C---:B--2---:R-:W-:Y:S08]  /*14420*/  HMMA.16816.F32.BF16 R4, R108.reuse, R112, R4 ;  /* 0x000000706c04723c */ /* 0x044ff00000041804 */
[C---:B------:R-:W-:Y:S01]  /*14430*/  HMMA.16816.F32.BF16 R8, R108.reuse, R114, R8 ;  /* 0x000000726c08723c */ /* 0x040fe20000041808 */
[----:B------:R-:W1:Y:S07]  /*14440*/  LDSM.16.M88.4 R112, [R146+UR5+0x6000] ;  /* 0x006000059270783b */ /* 0x000e6e0008000200 */
[C---:B------:R-:W-:Y:S08]  /*14450*/  HMMA.16816.F32.BF16 R12, R108.reuse, R124, R12 ;  /* 0x0000007c6c0c723c */ /* 0x040ff0000004180c */
[C---:B------:R-:W-:Y:S01]  /*14460*/  HMMA.16816.F32.BF16 R16, R108.reuse, R126, R16 ;  /* 0x0000007e6c10723c */ /* 0x040fe20000041810 */
[----:B------:R-:W2:Y:S07]  /*14470*/  LDSM.16.M88.4 R124, [R146+UR5+0x6800] ;  /* 0x00680005927c783b */ /* 0x000eae0008000200 */
[C---:B----4-:R-:W-:Y:S08]  /*14480*/  HMMA.16816.F32.BF16 R20, R108.reuse, R116, R20 ;  /* 0x000000746c14723c */ /* 0x050ff00000041814 */
        /* <DEDUP_REMOVED lines=15> */
[C---:B----4-:R-:W-:Y:S08]  /*14580*/  HMMA.16816.F32.BF16 R28, R104.reuse, R116, R28 ;  /* 0x00000074681c723c */ /* 0x050ff0000004181c */
[----:B------:R-:W-:Y:S01]  /*14590*/  HMMA.16816.F32.BF16 R32, R104, R118, R32 ;  /* 0x000000766820723c */ /* 0x000fe20000041820 */
[----:B------:R-:W-:Y:S04]  /*145a0*/  LDSM.16.M88.4 R104, [R144+0x2000] ;  /* 0x002000009068783b */ /* 0x000fe80000000200 */
        /* <DEDUP_REMOVED lines=19> */
[----:B------:R-:W3:Y:S07]  /*146e0*/  LDSM.16.M88.4 R116, [R140+0x6800] ;  /* 0x006800008c74783b */ /* 0x000eee0000000200 */
[C---:B----4-:R-:W-:Y:S08]  /*146f0*/  HMMA.16816.F32.BF16 R20, R104.reuse, R120, R20 ;  /* 0x000000786814723c */ /* 0x050ff00000041814 */
[C---:B------:R-:W-:Y:S01]  /*14700*/  HMMA.16816.F32.BF16 R24, R104.reuse, R122, R24 ;  /* 0x0000007a6818723c */ /* 0x040fe20000041818 */
[----:B------:R-:W4:Y:S01]  /*14710*/  LDSM.16.M88.4 R120, [R140+0x7000] ;  /* 0x007000008c78783b */ /* 0x000f220000000200 */
[----:B------:R-:W-:Y:S04]  /*14720*/  DEPBAR.LE SB0, 0x0 ;  /* 0x000080000000791a */ /* 0x000fe80000000000 */
[----:B------:R-:W-:Y:S02]  /*14730*/  BAR.SYNC.DEFER_BLOCKING 0x0 ;  /* 0x0000000000007b1d */ /* 0x000fe40000010000 */
[C---:B--2---:R-:W-:Y:S08]  /*14740*/  HMMA.16816.F32.BF16 R28, R104.reuse, R124, R28 ;  /* 0x0000007c681c723c */ /* 0x044ff0000004181c */
[----:B------:R-:W-:Y:S08]  /*14750*/  HMMA.16816.F32.BF16 R32, R104, R126, R32 ;  /* 0x0000007e6820723c */ /* 0x000ff00000041820 */
[C---:B-1----:R-:W-:Y:S08]  /*14760*/  HMMA.16816.F32.BF16 R4, R108.reuse, R112, R4 ;  /* 0x000000706c04723c */ /* 0x042ff00000041804 */
[C---:B------:R-:W-:Y:S08]  /*14770*/  HMMA.16816.F32.BF16 R8, R108.reuse, R114, R8 ;  /* 0x000000726c08723c */ /* 0x040ff00000041808 */
[C---:B---3--:R-:W-:Y:S08]  /*14780*/  HMMA.16816.F32.BF16 R12, R108.reuse, R116, R12 ;  /* 0x000000746c0c723c */ /* 0x048ff0000004180c */
[C---:B------:R-:W-:Y:S08]  /*14790*/  HMMA.16816.F32.BF16 R16, R108.reuse, R118, R16 ;  /* 0x000000766c10723c */ /* 0x040ff00000041810 */
[C---:B----4-:R-:W-:Y:S08]  /*147a0*/  HMMA.16816.F32.BF16 R20, R108.reuse, R120, R20 ;  /* 0x000000786c14723c */ /* 0x050ff00000041814 */
        /* <DEDUP_REMOVED lines=77> */
.L_x_6152:
        /* <DEDUP_REMOVED lines=49> */
.L_x_6151:
[C---:B------:R-:W-:Y:S01]  /*14f90*/  IADD3 R101, PT, PT, R170.reuse, -0x20, RZ ;  /* 0xffffffe0aa657810 */ /* 0x040fe20007ffe0ff */
[----:B-1----:R-:W-:Y:S01]  /*14fa0*/  LDSM.16.MT88.4 R108, [R150+0x8000] ;  /* 0x00800000966c783b */ /* 0x002fe20000004200 */
[----:B------:R-:W-:Y:S02]  /*14fb0*/  I2FP.F32.U32 R103, R170 ;  /* 0x000000aa00677245 */ /* 0x000fe40000201000 */
[----:B------:R-:W-:Y:S02]  /*14fc0*/  IADD3 R102, PT, PT, R170, -0x1f, RZ ;  /* 0xffffffe1aa667810 */ /* 0x000fe40007ffe0ff */
[----:B------:R-:W-:Y:S01]  /*14fd0*/  I2FP.F32.U32 R101, R101 ;  /* 0x0000006500657245 */ /* 0x000fe20000201000 */
[CC--:B------:R-:W-:Y:S01]  /*14fe0*/  FFMA.FTZ R22, R0.reuse, R103.reuse, R22 ;  /* 0x0000006700167223 */ /* 0x0c0fe20000010016 */
[----:B------:R-:W-:Y:S01]  /*14ff0*/  FFMA.FTZ R20, R0, R103, R20 ;  /* 0x0000006700147223 */ /* 0x000fe20000010014 */
[----:B------:R-:W-:Y:S01]  /*15000*/  I2FP.F32.U32 R102, R102 ;  /* 0x0000006600667245 */ /* 0x000fe20000201000 */
[----:B------:R-:W-:Y:S01]  /*15010*/  LDSM.16.MT88.4 R112, [R149+0x8000] ;  /* 0x008000009570783b */ /* 0x000fe20000004200 */
[----:B------:R-:W-:Y:S01]  /*15020*/  IADD3 R104, PT, PT, R170, -0x17, RZ ;  /* 0xffffffe9aa687810 */ /* 0x000fe20007ffe0ff */
[-C--:B------:R-:W-:Y:S01]  /*15030*/  FFMA.FTZ R6, R0, R101.reuse, R6 ;  /* 0x0000006500067223 */ /* 0x080fe20000010006 */
[----:B------:R-:W-:Y:S01]  /*15040*/  IADD3 R103, PT, PT, R170, -0x18, RZ ;  /* 0xffffffe8aa677810 */ /* 0x000fe20007ffe0ff */
[C---:B------:R-:W-:Y:S01]  /*15050*/  FFMA.FTZ R4, R0.reuse, R101, R4 ;  /* 0x0000006500047223 */ /* 0x040fe20000010004 */
[----:B------:R-:W-:Y:S01]  /*15060*/  I2FP.F32.U32 R104, R104 ;  /* 0x0000006800687245 */ /* 0x000fe20000201000 */
        /* <DEDUP_REMOVED lines=8> */
[CC--:B------:R-:W-:Y:S01]  /*150f0*/  FFMA.FTZ R10, R0.reuse, R103.reuse, R10 ;  /* 0x00000067000a7223 */ /* 0x0c0fe2000001000a */
[----:B------:R-:W-:Y:S01]  /*15100*/  FFMA.FTZ R8, R0, R103, R8 ;  /* 0x0000006700087223 */ /* 0x000fe20000010008 */
[----:B------:R-:W-:Y:S02]  /*15110*/  I2FP.F32.U32 R102, R102 ;  /* 0x0000006600667245 */ /* 0x000fe40000201000 */
[----:B------:R-:W-:Y:S01]  /*15120*/  IADD3 R104, PT, PT, R170, -0x7, RZ ;  /* 0xfffffff9aa687810 */ /* 0x000fe20007ffe0ff */
[-C--:B------:R-:W-:Y:S01]  /*15130*/  FFMA.FTZ R14, R0, R101.reuse, R14 ;  /* 0x00000065000e7223 */ /* 0x080fe2000001000e */
[----:B------:R-:W-:Y:S01]  /*15140*/  IADD3 R103, PT, PT, R170, -0x8, RZ ;  /* 0xfffffff8aa677810 */ /* 0x000fe20007ffe0ff */
[----:B------:R-:W-:Y:S01]  /*15150*/  FFMA.FTZ R12, R0, R101, R12 ;  /* 0x00000065000c7223 */ /* 0x000fe2000001000c */
[----:B------:R-:W-:Y:S01]  /*15160*/  IADD3 R101, PT, PT, R170, 0x1, RZ ;  /* 0x00000001aa657810 */ /* 0x000fe20007ffe0ff */
[C---:B------:R-:W-:Y:S01]  /*15170*/  FFMA.FTZ R15, R0.reuse, R102, R15 ;  /* 0x00000066000f7223 */ /* 0x040fe2000001000f */
[----:B------:R-:W-:Y:S01]  /*15180*/  I2FP.F32.U32 R104, R104 ;  /* 0x0000006800687245 */ /* 0x000fe20000201000 */
[----:B------:R-:W-:Y:S01]  /*15190*/  FFMA.FTZ R13, R0, R102, R13 ;  /* 0x00000066000d7223 */ /* 0x000fe2000001000d */
[----:B------:R-:W-:Y:S02]  /*151a0*/  I2FP.F32.U32 R103, R103 ;  /* 0x0000006700677245 */ /* 0x000fe40000201000 */
[----:B------:R-:W-:Y:S01]  /*151b0*/  IADD3 R102, PT, PT, R170, 0x9, RZ ;  /* 0x00000009aa667810 */ /* 0x000fe20007ffe0ff */
[C---:B------:R-:W-:Y:S01]  /*151c0*/  FFMA.FTZ R19, R0.reuse, R104, R19 ;  /* 0x0000006800137223 */ /* 0x040fe20000010013 */
[----:B------:R-:W-:Y:S01]  /*151d0*/  FMNMX3.FTZ R105, R3, R4, R5, !PT ;  /* 0x0000000403697276 */ /* 0x000fe20007810005 */
[C---:B------:R-:W-:Y:S01]  /*151e0*/  FFMA.FTZ R17, R0.reuse, R104, R17 ;  /* 0x0000006800117223 */ /* 0x040fe20000010011 */
[----:B------:R-:W-:Y:S01]  /*151f0*/  I2FP.F32.U32 R101, R101 ;  /* 0x0000006500657245 */ /* 0x000fe20000201000 */
[CC--:B------:R-:W-:Y:S01]  /*15200*/  FFMA.FTZ R18, R0.reuse, R103.reuse, R18 ;  /* 0x0000006700127223 */ /* 0x0c0fe20000010012 */
[----:B------:R-:W-:Y:S01]  /*15210*/  I2FP.F32.U32 R102, R102 ;  /* 0x0000006600667245 */ /* 0x000fe20000201000 */
[----:B------:R-:W-:Y:S01]  /*15220*/  FFMA.FTZ R16, R0, R103, R16 ;  /* 0x0000006700107223 */ /* 0x000fe20000010010 */
[----:B------:R-:W-:Y:S01]  /*15230*/  IADD3 R104, PT, PT, R170, 0x10, RZ ;  /* 0x00000010aa687810 */ /* 0x000fe20007ffe0ff */
[CC--:B------:R-:W-:Y:S01]  /*15240*/  FFMA.FTZ R23, R0.reuse, R101.reuse, R23 ;  /* 0x0000006500177223 */ /* 0x0c0fe20000010017 */
[----:B------:R-:W-:Y:S01]  /*15250*/  FMNMX3.FTZ R105, R105, R8, R9, !PT ;  /* 0x0000000869697276 */ /* 0x000fe20007810009 */
[----:B------:R-:W-:Y:S01]  /*15260*/  FFMA.FTZ R21, R0, R101, R21 ;  /* 0x0000006500157223 */ /* 0x000fe20000010015 */
[----:B------:R-:W-:Y:S01]  /*15270*/  IADD3 R103, PT, PT, R170, 0x8, RZ ;  /* 0x00000008aa677810 */ /* 0x000fe20007ffe0ff */
[C---:B------:R-:W-:Y:S01]  /*15280*/  FFMA.FTZ R27, R0.reuse, R102, R27 ;  /* 0x00000066001b7223 */ /* 0x040fe2000001001b */
[----:B------:R-:W-:Y:S01]  /*15290*/  I2FP.F32.U32 R101, R104 ;  /* 0x0000006800657245 */ /* 0x000fe20000201000 */
[C---:B------:R-:W-:Y:S01]  /*152a0*/  FFMA.FTZ R25, R0.reuse, R102, R25 ;  /* 0x0000006600197223 */ /* 0x040fe20000010019 */
[----:B------:R-:W-:Y:S02]  /*152b0*/  I2FP.F32.U32 R103, R103 ;  /* 0x0000006700677245 */ /* 0x000fe40000201000 */
[----:B------:R-:W-:Y:S01]  /*152c0*/  FMNMX3.FTZ R105, R105, R12, R13, !PT ;  /* 0x0000000c69697276 */ /* 0x000fe2000781000d */
[-C--:B------:R-:W-:Y:S01]  /*152d0*/  FFMA.FTZ R30, R0, R101.reuse, R30 ;  /* 0x00000065001e7223 */ /* 0x080fe2000001001e */
[----:B------:R-:W-:Y:S01]  /*152e0*/  FMNMX3.FTZ R102, R2, R6, R7, !PT ;  /* 0x0000000602667276 */ /* 0x000fe20007810007 */
[----:B------:R-:W-:Y:S01]  /*152f0*/  FFMA.FTZ R28, R0, R101, R28 ;  /* 0x00000065001c7223 */ /* 0x000fe2000001001c */
        /* <DEDUP_REMOVED lines=17> */
[C---:B------:R-:W-:Y:S01]  /*15410*/  FFMA.FTZ R33, R0.reuse, R102, R33 ;  /* 0x0000006600217223 */ /* 0x040fe20000010021 */
[CC--:B------:R-:W-:Y:S01]  /*15420*/  FFMA.FTZ R32, R0.reuse, R103.reuse, R32 ;  /* 0x0000006700207223 */ /* 0x0c0fe20000010020 */
[----:B------:R-:W-:Y:S01]  /*15430*/  FMNMX3.FTZ R102, R105, R28, R29, !PT ;  /* 0x0000001c69667276 */ /* 0x000fe2000781001d */
[----:B------:R-:W-:Y:S01]  /*15440*/  FFMA.FTZ R34, R0, R103, R34 ;  /* 0x0000006700227223 */ /* 0x000fe20000010022 */
[----:B------:R-:W-:Y:S02]  /*15450*/  FMNMX3.FTZ R101, R101, R22, R23, !PT ;  /* 0x0000001665657276 */ /* 0x000fe40007810017 */
[----:B------:R-:W-:Y:S02]  /*15460*/  FMNMX3.FTZ R107, R102, R32, R33, !PT ;  /* 0x00000020666b7276 */ /* 0x000fe40007810021 */
[----:B------:R-:W-:Y:S02]  /*15470*/  FMNMX3.FTZ R101, R101, R26, R27, !PT ;  /* 0x0000001a65657276 */ /* 0x000fe4000781001b */
[----:B------:R-:W-:Y:S01]  /*15480*/  IADD3 R171, PT, PT, R171, -0x1, RZ ;  /* 0xffffffffabab7810 */ /* 0x000fe20007ffe0ff */
[----:B------:R-:W-:Y:S01]  /*15490*/  SHFL.BFLY PT, R102, R107, 0x2, 0x1f ;  /* 0x0c401f006b667f89 */ /* 0x000fe200000e0000 */
[----:B------:R-:W-:Y:S02]  /*154a0*/  FMNMX3.FTZ R101, R101, R30, R31, !PT ;  /* 0x0000001e65657276 */ /* 0x000fe4000781001f */
[----:B------:R-:W-:Y:S02]  /*154b0*/  IADD3 R172, PT, PT, R172, -0x40, RZ ;  /* 0xffffffc0acac7810 */ /* 0x000fe40007ffe0ff */
[----:B------:R-:W-:Y:S02]  /*154c0*/  FMNMX3.FTZ R104, R101, R34, R35, !PT ;  /* 0x0000002265687276 */ /* 0x000fe40007810023 */
        /* <DEDUP_REMOVED lines=11> */
[----:B------:R-:W-:Y:S01]  /*15580*/  FADD.FTZ R3, -R102, R3 ;  /* 0x0000000366037221 */ /* 0x000fe20000010100 */
[----:B------:R-:W-:Y:S02]  /*15590*/  FMUL.FTZ R103, R2, UR4 ;  /* 0x0000000402677c20 */ /* 0x000fe40008410000 */
[----:B------:R-:W-:Y:S01]  /*155a0*/  FSEL R124, R124, RZ, P0 ;  /* 0x000000ff7c7c7208 */ /* 0x000fe20000000000 */
[C---:B------:R-:W-:Y:S01]  /*155b0*/  FMUL.FTZ R123, R102.reuse, UR4 ;  /* 0x00000004667b7c20 */ /* 0x040fe20008410000 */
[----:B------:R-:W-:Y:S01]  /*155c0*/  FMUL.FTZ R104, R3, UR4 ;  /* 0x0000000403687c20 */ /* 0x000fe20008410000 */
[----:B------:R1:W2:Y:S01]  /*155d0*/  MUFU.EX2 R2, R103 ;  /* 0x0000006700027308 */ /* 0x0002a20000000800 */
[----:B------:R-:W-:Y:S01]  /*155e0*/  FSETP.NEU.FTZ.AND P0, PT, R102, -INF , PT ;  /* 0xff8000006600780b */ /* 0x000fe20003f1d000 */
[--C-:B------:R-:W-:Y:S01]  /*155f0*/  FFMA.FTZ R121, R6, UR4, -R124.reuse ;  /* 0x0000000406797c23 */ /* 0x100fe2000801087c */
[--C-:B------:R-:W-:Y:S01]  /*15600*/  FFMA.FTZ R119, R7, UR4, -R124.reuse ;  /* 0x0000000407777c23 */ /* 0x100fe2000801087c */
[--C-:B------:R-:W-:Y:S01]  /*15610*/  FFMA.FTZ R116, R10, UR4, -R124.reuse ;  /* 0x000000040a747c23 */ /* 0x100fe2000801087c */
[----:B------:R-:W-:Y:S01]  /*15620*/  FSEL R123, R123, RZ, P0 ;  /* 0x000000ff7b7b7208 */ /* 0x000fe20000000000 */
[--C-:B------:R-:W-:Y:S01]  /*15630*/  FFMA.FTZ R125, R14, UR4, -R124.reuse ;  /* 0x000000040e7d7c23 */ /* 0x100fe2000801087c */
[--C-:B------:R-:W-:Y:S03]  /*15640*/  FFMA.FTZ R128, R15, UR4, -R124.reuse ;  /* 0x000000040f807c23 */ /* 0x100fe6000801087c */
[----:B------:R3:W4:Y:S01]  /*15650*/  MUFU.EX2 R3, R104 ;  /* 0x0000006800037308 */ /* 0x0007220000000800 */
        /* <DEDUP_REMOVED lines=8> */
[--C-:B-1----:R-:W-:Y:S01]  /*156e0*/  FFMA.FTZ R103, R11, UR4, -R124.reuse ;  /* 0x000000040b677c23 */ /* 0x102fe2000801087c */
[C---:B--2---:R-:W-:Y:S01]  /*156f0*/  FMUL.FTZ R6, R2.reuse, R98 ;  /* 0x0000006202067220 */ /* 0x044fe20000410000 */
[C---:B------:R-:W-:Y:S01]  /*15700*/  FMUL.FTZ R7, R2.reuse, R99 ;  /* 0x0000006302077220 */ /* 0x040fe20000410000 */
[C---:B------:R-:W-:Y:S01]  /*15710*/  FMUL.FTZ R10, R2.reuse, R94 ;  /* 0x0000005e020a7220 */ /* 0x040fe20000410000 */
[C---:B------:R-:W-:Y:S01]  /*15720*/  FMUL.FTZ R11, R2.reuse, R95 ;  /* 0x0000005f020b7220 */ /* 0x040fe20000410000 */
[C---:B------:R-:W-:Y:S01]  /*15730*/  FMUL.FTZ R38, R2.reuse, R38 ;  /* 0x0000002602267220 */ /* 0x040fe20000410000 */
[C---:B------:R-:W-:Y:S03]  /*15740*/  FMUL.FTZ R39, R2.reuse, R39 ;  /* 0x0000002702277220 */ /* 0x040fe60000410000 */
[----:B------:R-:W1:Y:S01]  /*15750*/  MUFU.EX2 R119, R119 ;  /* 0x0000007700777308 */ /* 0x000e620000000800 */
[----:B---3--:R-:W2:Y:S01]  /*15760*/  LDSM.16.MT88.4 R104, [R151+0x8000] ;  /* 0x008000009768783b */ /* 0x008ea20000004200 */
[C---:B----4-:R-:W-:Y:S01]  /*15770*/  FMUL.FTZ R4, R3.reuse, R96 ;  /* 0x0000006003047220 */ /* 0x050fe20000410000 */
[C---:B------:R-:W-:Y:S01]  /*15780*/  FMUL.FTZ R5, R3.reuse, R97 ;  /* 0x0000006103057220 */ /* 0x040fe20000410000 */
[C---:B------:R-:W-:Y:S01]  /*15790*/  FMUL.FTZ R8, R3.reuse, R92 ;  /* 0x0000005c03087220 */ /* 0x040fe20000410000 */
[C---:B------:R-:W-:Y:S01]  /*157a0*/  FMUL.FTZ R9, R3.reuse, R93 ;  /* 0x0000005d03097220 */ /* 0x040fe20000410000 */
[C---:B------:R-:W-:Y:S01]  /*157b0*/  FMUL.FTZ R36, R3.reuse, R36 ;  /* 0x0000002403247220 */ /* 0x040fe20000410000 */
[C---:B------:R-:W-:Y:S03]  /*157c0*/  FMUL.FTZ R37, R3.reuse, R37 ;  /* 0x0000002503257220 */ /* 0x040fe60000410000 */
[----:B------:R-:W-:Y:S01]  /*157d0*/  MUFU.EX2 R116, R116 ;  /* 0x0000007400747308 */ /* 0x000fe20000000800 */
[----:B------:R-:W3:Y:S01]  /*157e0*/  LDSM.16.MT88.4 R92, [R148+0x8000] ;  /* 0x00800000945c783b */ /* 0x000ee20000004200 */
[C---:B------:R-:W-:Y:S01]  /*157f0*/  FMUL.FTZ R42, R2.reuse, R42 ;  /* 0x0000002a022a7220 */ /* 0x040fe20000410000 */
[C---:B------:R-:W-:Y:S01]  /*15800*/  FMUL.FTZ R43, R2.reuse, R43 ;  /* 0x0000002b022b7220 */ /* 0x040fe20000410000 */
[C---:B------:R-:W-:Y:S01]  /*15810*/  FMUL.FTZ R40, R3.reuse, R40 ;  /* 0x0000002803287220 */ /* 0x040fe20000410000 */
[----:B------:R-:W-:Y:S01]  /*15820*/  FMUL.FTZ R41, R3, R41 ;  /* 0x0000002903297220 */ /* 0x000fe20000410000 */
[C---:B------:R-:W-:Y:S01]  /*15830*/  FMUL.FTZ R46, R2.reuse, R46 ;  /* 0x0000002e022e7220 */ /* 0x040fe20000410000 */
[C---:B------:R-:W-:Y:S03]  /*15840*/  FMUL.FTZ R47, R2.reuse, R47 ;  /* 0x0000002f022f7220 */ /* 0x040fe60000410000 */
[----:B------:R-:W4:Y:S01]  /*15850*/  MUFU.EX2 R103, R103 ;  /* 0x0000006700677308 */ /* 0x000f220000000800 */
[----:B-1----:R-:W-:Y:S01]  /*15860*/  F2FP.BF16.F32.PACK_AB R97, R119, R121 ;  /* 0x000000797761723e */ /* 0x002fe200000010ff */
        /* <DEDUP_REMOVED lines=10> */
[----:B------:R-:W-:Y:S01]  /*15910*/  FMUL.FTZ R53, R3, R53 ;  /* 0x0000003503357220 */ /* 0x000fe20000410000 */
[C---:B------:R-:W-:Y:S01]  /*15920*/  FMUL.FTZ R14, R2.reuse, R90 ;  /* 0x0000005a020e7220 */ /* 0x040fe20000410000 */
[----:B------:R-:W-:Y:S01]  /*15930*/  FMUL.FTZ R15, R2, R91 ;  /* 0x0000005b020f7220 */ /* 0x000fe20000410000 */
[--C-:B------:R-:W-:Y:S03]  /*15940*/  FFMA.FTZ R135, R32, UR4, -R123.reuse ;  /* 0x0000000420877c23 */ /* 0x100fe6000801087b */
[----:B------:R-:W1:Y:S01]  /*15950*/  MUFU.EX2 R120, R120 ;  /* 0x0000007800787308 */ /* 0x000e620000000800 */
        /* <DEDUP_REMOVED lines=15> */
[----:B------:R-:W4:Y:S01]  /*15a50*/  MUFU.EX2 R117, R117 ;  /* 0x0000007500757308 */ /* 0x000f220000000800 */
[----:B-1----:R-:W-:Y:S01]  /*15a60*/  F2FP.BF16.F32.PACK_AB R96, R120, R122 ;  /* 0x0000007a7860723e */ /* 0x002fe200000010ff */
        /* <DEDUP_REMOVED lines=15> */
[----:B----4-:R-:W-:Y:S01]  /*15b60*/  F2FP.BF16.F32.PACK_AB R98, R117, R118 ;  /* 0x000000767562723e */ /* 0x010fe200000010ff */
[----:B------:R-:W-:Y:S01]  /*15b70*/  FFMA.FTZ R127, R19, UR4, -R124 ;  /* 0x00000004137f7c23 */ /* 0x000fe2000801087c */
[--C-:B------:R-:W-:Y:S01]  /*15b80*/  FFMA.FTZ R129, R12, UR4, -R123.reuse ;  /* 0x000000040c817c23 */ /* 0x100fe2000801087b */
[----:B------:R-:W-:Y:S01]  /*15b90*/  FMUL.FTZ R12, R3, R88 ;  /* 0x00000058030c7220 */ /* 0x000fe20000410000 */
[--C-:B------:R-:W-:Y:S01]  /*15ba0*/  FFMA.FTZ R132, R13, UR4, -R123.reuse ;  /* 0x000000040d847c23 */ /* 0x100fe2000801087b */
[----:B------:R-:W-:Y:S01]  /*15bb0*/  FMUL.FTZ R13, R3, R89 ;  /* 0x00000059030d7220 */ /* 0x000fe20000410000 */
[--C-:B------:R-:W-:Y:S01]  /*15bc0*/  FFMA.FTZ R130, R16, UR4, -R123.reuse ;  /* 0x0000000410827c23 */ /* 0x100fe2000801087b */
[C---:B--2---:R-:W-:Y:S01]  /*15bd0*/  HMMA.16816.F32.BF16 R4, R96.reuse, R104, R4 ;  /* 0x000000686004723c */ /* 0x044fe20000041804 */
[----:B------:R-:W-:Y:S01]  /*15be0*/  LDSM.16.MT88.4 R88, [R149+0x8800] ;  /* 0x008800009558783b */ /* 0x000fe20000004200 */
[----:B------:R-:W-:Y:S03]  /*15bf0*/  MUFU.EX2 R125, R125 ;  /* 0x0000007d007d7308 */ /* 0x000fe60000000800 */
[----:B------:R-:W-:Y:S01]  /*15c00*/  FFMA.FTZ R131, R17, UR4, -R123 ;  /* 0x0000000411837c23 */ /* 0x000fe2000801087b */
[C---:B------:R-:W-:Y:S01]  /*15c10*/  FMUL.FTZ R18, R2.reuse, R86 ;  /* 0x0000005602127220 */ /* 0x040fe20000410000 */
[C---:B------:R-:W-:Y:S01]  /*15c20*/  FMUL.FTZ R19, R2.reuse, R87 ;  /* 0x0000005702137220 */ /* 0x040fe20000410000 */
[C---:B------:R-:W-:Y:S01]  /*15c30*/  HMMA.16816.F32.BF16 R8, R96.reuse, R106, R8 ;  /* 0x0000006a6008723c */ /* 0x040fe20000041808 */
[----:B------:R-:W1:Y:S03]  /*15c40*/  LDSM.16.MT88.4 R104, [R151+0xa000] ;  /* 0x00a000009768783b */ /* 0x000e660000004200 */
[----:B------:R-:W2:Y:S01]  /*15c50*/  MUFU.EX2 R128, R128 ;  /* 0x0000008000807308 */ /* 0x000ea20000000800 */
[C---:B------:R-:W-:Y:S01]  /*15c60*/  FMUL.FTZ R16, R3.reuse, R84 ;  /* 0x0000005403107220 */ /* 0x040fe20000410000 */
[----:B------:R-:W-:Y:S01]  /*15c70*/  FMUL.FTZ R17, R3, R85 ;  /* 0x0000005503117220 */ /* 0x000fe20000410000 */
[----:B------:R-:W-:Y:S01]  /*15c80*/  FFMA.FTZ R121, R2, R173, R121 ;  /* 0x000000ad02797223 */ /* 0x000fe20000010079 */
[----:B------:R-:W-:Y:S01]  /*15c90*/  ISETP.NE.AND P0, PT, R171, RZ, PT ;  /* 0x000000ffab00720c */ /* 0x000fe20003f05270 */
[----:B------:R-:W-:Y:S01]  /*15ca0*/  FFMA.FTZ R122, R3, R174, R122 ;  /* 0x000000ae037a7223 */ /* 0x000fe2000001007a */
[C---:B------:R-:W-:Y:S04]  /*15cb0*/  HMMA.16816.F32.BF16 R36, R96.reuse, R108, R36 ;  /* 0x0000006c6024723c */ /* 0x040fe80000041824 */
[----:B------:R-:W-:Y:S01]  /*15cc0*/  MUFU.EX2 R126, R126 ;  /* 0x0000007e007e7308 */ /* 0x000fe20000000800 */
[----:B------:R-:W-:Y:S01]  /*15cd0*/  FADD.FTZ R121, R119, R121 ;  /* 0x0000007977797221 */ /* 0x000fe20000010000 */
[----:B------:R-:W-:Y:S03]  /*15ce0*/  FADD.FTZ R3, R120, R122 ;  /* 0x0000007a78037221 */ /* 0x000fe60000010000 */
[----:B------:R-:W-:Y:S01]  /*15cf0*/  FADD.FTZ R2, R116, R121 ;  /* 0x0000007974027221 */ /* 0x000fe20000010000 */
[C---:B------:R-:W-:Y:S01]  /*15d00*/  HMMA.16816.F32.BF16 R40, R96.reuse, R110, R40 ;  /* 0x0000006e6028723c */ /* 0x040fe20000041828 */
[----:B------:R-:W4:Y:S03]  /*15d10*/  LDSM.16.MT88.4 R108, [R150+0xa000] ;  /* 0x00a00000966c783b */ /* 0x000f260000004200 */
[----:B------:R-:W5:Y:S01]  /*15d20*/  MUFU.EX2 R127, R127 ;  /* 0x0000007f007f7308 */ /* 0x000f620000000800 */
[----:B--2---:R-:W-:Y:S01]  /*15d30*/  F2FP.BF16.F32.PACK_AB R85, R128, R125 ;  /* 0x0000007d8055723e */ /* 0x004fe200000010ff */
[----:B------:R-:W-:Y:S02]  /*15d40*/  FADD.FTZ R2, R103, R2 ;  /* 0x0000000267027221 */ /* 0x000fe40000010000 */
[C---:B------:R-:W-:Y:S06]  /*15d50*/  HMMA.16816.F32.BF16 R44, R96.reuse, R112, R44 ;  /* 0x00000070602c723c */ /* 0x040fec000004182c */
[----:B------:R-:W-:Y:S02]  /*15d60*/  MUFU.EX2 R129, R129 ;  /* 0x0000008100817308 */ /* 0x000fe40000000800 */
[C---:B------:R-:W-:Y:S01]  /*15d70*/  HMMA.16816.F32.BF16 R48, R96.reuse, R114, R48 ;  /* 0x000000726030723c */ /* 0x040fe20000041830 */
[----:B------:R-:W-:Y:S07]  /*15d80*/  LDSM.16.MT88.4 R112, [R148+0x8800] ;  /* 0x008800009470783b */ /* 0x000fee0000004200 */
[----:B------:R-:W2:Y:S01]  /*15d90*/  MUFU.EX2 R132, R132 ;  /* 0x0000008400847308 */ /* 0x000ea20000000800 */
[----:B-----5:R-:W-:Y:S01]  /*15da0*/  F2FP.BF16.F32.PACK_AB R87, R127, R126 ;  /* 0x0000007e7f57723e */ /* 0x020fe200000010ff */
[C---:B---3--:R-:W-:Y:S08]  /*15db0*/  HMMA.16816.F32.BF16 R52, R96.reuse, R92, R52 ;  /* 0x0000005c6034723c */ /* 0x048ff00000041834 */
[----:B------:R-:W-:Y:S01]  /*15dc0*/  MUFU.EX2 R130, R130 ;  /* 0x0000008200827308 */ /* 0x000fe20000000800 */
[C---:B------:R-:W-:Y:S01]  /*15dd0*/  HMMA.16816.F32.BF16 R56, R96.reuse, R94, R56 ;  /* 0x0000005e6038723c */ /* 0x040fe20000041838 */
[----:B------:R-:W3:Y:S08]  /*15de0*/  LDSM.16.MT88.4 R92, [R149+0xa000] ;  /* 0x00a00000955c783b */ /* 0x000ef00000004200 */
[----:B------:R-:W5:Y:S01]  /*15df0*/  MUFU.EX2 R131, R131 ;  /* 0x0000008300837308 */ /* 0x000f620000000800 */
[----:B--2---:R-:W-:Y:S01]  /*15e00*/  F2FP.BF16.F32.PACK_AB R84, R132, R129 ;  /* 0x000000818454723e */ /* 0x004fe200000010ff */
[C---:B-1----:R-:W-:Y:S08]  /*15e10*/  HMMA.16816.F32.BF16 R60, R96.reuse, R104, R60 ;  /* 0x00000068603c723c */ /* 0x042ff0000004183c */
[----:B------:R-:W-:Y:S01]  /*15e20*/  MUFU.EX2 R133, R133 ;  /* 0x0000008500857308 */ /* 0x000fe20000000800 */
[C---:B------:R-:W-:Y:S01]  /*15e30*/  HMMA.16816.F32.BF16 R64, R96.reuse, R106, R64 ;  /* 0x0000006a6040723c */ /* 0x040fe20000041840 */
[----:B------:R-:W1:Y:S08]  /*15e40*/  LDSM.16.MT88.4 R104, [R148+0xa000] ;  /* 0x00a000009468783b */ /* 0x000e700000004200 */
[----:B------:R-:W-:Y:S01]  /*15e50*/  MUFU.EX2 R134, R134 ;  /* 0x0000008600867308 */ /* 0x000fe20000000800 */
[----:B-----5:R-:W-:Y:S01]  /*15e60*/  F2FP.BF16.F32.PACK_AB R86, R131, R130 ;  /* 0x000000828356723e */ /* 0x020fe200000010ff */
[C---:B----4-:R-:W-:Y:S08]  /*15e70*/  HMMA.16816.F32.BF16 R68, R96.reuse, R108, R68 ;  /* 0x0000006c6044723c */ /* 0x050ff00000041844 */
[----:B------:R-:W-:Y:S01]  /*15e80*/  MUFU.EX2 R135, R135 ;  /* 0x0000008700877308 */ /* 0x000fe20000000800 */
[C---:B------:R-:W-:Y:S01]  /*15e90*/  HMMA.16816.F32.BF16 R72, R96.reuse, R110, R72 ;  /* 0x0000006e6048723c */ /* 0x040fe20000041848 */
[----:B------:R-:W-:Y:S07]  /*15ea0*/  LDSM.16.MT88.4 R108, [R150+0x8800] ;  /* 0x00880000966c783b */ /* 0x000fee0000004200 */
[C---:B---3--:R-:W-:Y:S08]  /*15eb0*/  HMMA.16816.F32.BF16 R76, R96.reuse, R92, R76 ;  /* 0x0000005c604c723c */ /* 0x048ff0000004184c */
[C---:B------:R-:W-:Y:S01]  /*15ec0*/  HMMA.16816.F32.BF16 R80, R96.reuse, R94, R80 ;  /* 0x0000005e6050723c */ /* 0x040fe20000041850 */
[----:B------:R-:W2:Y:S07]  /*15ed0*/  LDSM.16.MT88.4 R92, [R151+0x8800] ;  /* 0x00880000975c783b */ /* 0x000eae0000004200 */
[C---:B-1----:R-:W-:Y:S08]  /*15ee0*/  HMMA.16816.F32.BF16 R12, R96.reuse, R104, R12 ;  /* 0x00000068600c723c */ /* 0x042ff0000004180c */
[----:B------:R-:W-:Y:S01]  /*15ef0*/  HMMA.16816.F32.BF16 R16, R96, R106, R16 ;  /* 0x0000006a6010723c */ /* 0x000fe20000041810 */
[----:B------:R-:W1:Y:S08]  /*15f00*/  LDSM.16.MT88.4 R96, [R151+0xa800] ;  /* 0x00a800009760783b */ /* 0x000e700000004200 */
[----:B------:R-:W-:Y:S01]  /*15f10*/  LDSM.16.MT88.4 R104, [R148+0xa800] ;  /* 0x00a800009468783b */ /* 0x000fe20000004200 */
        /* <DEDUP_REMOVED lines=11> */
[----:B------:R-:W3:Y:S05]  /*15fd0*/  MUFU.EX2 R109, R109 ;  /* 0x0000006d006d7308 */ /* 0x000eea0000000800 */
[C---:B------:R-:W-:Y:S01]  /*15fe0*/  HMMA.16816.F32.BF16 R48, R84.reuse, R90, R48 ;  /* 0x0000005a5430723c */ /* 0x040fe20000041830 */
[----:B------:R-:W4:Y:S04]  /*15ff0*/  LDSM.16.MT88.4 R88, [R149+0xa800] ;  /* 0x00a800009558783b */ /* 0x000f280000004200 */
[----:B------:R-:W-:Y:S03]  /*16000*/  MUFU.EX2 R110, R110 ;  /* 0x0000006e006e7308 */ /* 0x000fe60000000800 */
[C---:B------:R-:W-:Y:S07]  /*16010*/  HMMA.16816.F32.BF16 R52, R84.reuse, R112, R52 ;  /* 0x000000705434723c */ /* 0x040fee0000041834 */
[----:B------:R-:W5:Y:S01]  /*16020*/  MUFU.EX2 R111, R111 ;  /* 0x0000006f006f7308 */ /* 0x000f620000000800 */
[--C-:B------:R-:W-:Y:S01]  /*16030*/  FFMA.FTZ R112, R20, UR4, -R123.reuse ;  /* 0x0000000414707c23 */ /* 0x100fe2000801087b */
[--C-:B------:R-:W-:Y:S01]  /*16040*/  FFMA.FTZ R113, R21, UR4, -R123.reuse ;  /* 0x0000000415717c23 */ /* 0x100fe2000801087b */
[----:B---3--:R-:W-:Y:S01]  /*16050*/  F2FP.BF16.F32.PACK_AB R21, R109, R108 ;  /* 0x0000006c6d15723e */ /* 0x008fe200000010ff */
[C---:B------:R-:W-:Y:S06]  /*16060*/  HMMA.16816.F32.BF16 R56, R84.reuse, R114, R56 ;  /* 0x000000725438723c */ /* 0x040fec0000041838 */
[----:B------:R-:W-:Y:S01]  /*16070*/  MUFU.EX2 R112, R112 ;  /* 0x0000007000707308 */ /* 0x000fe20000000800 */
[--C-:B------:R-:W-:Y:S01]  /*16080*/  FFMA.FTZ R114, R24, UR4, -R123.reuse ;  /* 0x0000000418727c23 */ /* 0x100fe2000801087b */
[--C-:B------:R-:W-:Y:S01]  /*16090*/  FFMA.FTZ R115, R25, UR4, -R123.reuse ;  /* 0x0000000419737c23 */ /* 0x100fe2000801087b */
[----:B------:R-:W-:Y:S01]  /*160a0*/  FFMA.FTZ R123, R33, UR4, -R123 ;  /* 0x00000004217b7c23 */ /* 0x000fe2000801087b */
[----:B------:R-:W-:Y:S01]  /*160b0*/  LDSM.16.MT88.4 R24, [R148+0x9000] ;  /* 0x009000009418783b */ /* 0x000fe20000004200 */
[C---:B-1----:R-:W-:Y:S05]  /*160c0*/  HMMA.16816.F32.BF16 R60, R84.reuse, R96, R60 ;  /* 0x00000060543c723c */ /* 0x042fea000004183c */
[----:B------:R-:W1:Y:S01]  /*160d0*/  MUFU.EX2 R113, R113 ;  /* 0x0000007100717308 */ /* 0x000e620000000800 */
[----:B-----5:R-:W-:Y:S02]  /*160e0*/  F2FP.BF16.F32.PACK_AB R23, R111, R110 ;  /* 0x0000006e6f17723e */ /* 0x020fe400000010ff */
[C---:B------:R-:W-:Y:S01]  /*160f0*/  HMMA.16816.F32.BF16 R64, R84.reuse, R98, R64 ;  /* 0x000000625440723c */ /* 0x040fe20000041840 */
[----:B------:R-:W-:Y:S06]  /*16100*/  LDSM.16.MT88.4 R96, [R150+0x9000] ;  /* 0x009000009660783b */ /* 0x000fec0000004200 */
[----:B------:R-:W-:Y:S01]  /*16110*/  MUFU.EX2 R114, R114 ;  /* 0x0000007200727308 */ /* 0x000fe20000000800 */
[C---:B--2---:R-:W-:Y:S03]  /*16120*/  HMMA.16816.F32.BF16 R68, R84.reuse, R92, R68 ;  /* 0x0000005c5444723c */ /* 0x044fe60000041844 */
[----:B-1----:R-:W-:Y:S05]  /*16130*/  F2FP.BF16.F32.PACK_AB R20, R113, R112 ;  /* 0x000000707114723e */ /* 0x002fea00000010ff */
[C---:B------:R-:W-:Y:S01]  /*16140*/  HMMA.16816.F32.BF16 R72, R84.reuse, R94, R72 ;  /* 0x0000005e5448723c */ /* 0x040fe20000041848 */
[----:B------:R-:W1:Y:S07]  /*16150*/  LDSM.16.MT88.4 R92, [R151+0x9000] ;  /* 0x00900000975c783b */ /* 0x000e6e0000004200 */
[C---:B----4-:R-:W-:Y:S08]  /*16160*/  HMMA.16816.F32.BF16 R76, R84.reuse, R88, R76 ;  /* 0x00000058544c723c */ /* 0x050ff0000004184c */
[C---:B------:R-:W-:Y:S01]  /*16170*/  HMMA.16816.F32.BF16 R80, R84.reuse, R90, R80 ;  /* 0x0000005a5450723c */ /* 0x040fe20000041850 */
[----:B------:R-:W2:Y:S07]  /*16180*/  LDSM.16.MT88.4 R88, [R149+0x9000] ;  /* 0x009000009558783b */ /* 0x000eae0000004200 */
[C---:B------:R-:W-:Y:S01]  /*16190*/  HMMA.16816.F32.BF16 R12, R84.reuse, R104, R12 ;  /* 0x00000068540c723c */ /* 0x040fe2000004180c */
[----:B------:R-:W3:Y:S02]  /*161a0*/  MUFU.EX2 R105, R115 ;  /* 0x0000007300697308 */ /* 0x000ee40000000800 */
[--C-:B------:R-:W-:Y:S05]  /*161b0*/  FFMA.FTZ R104, R30, UR4, -R124.reuse ;  /* 0x000000041e687c23 */ /* 0x100fea000801087c */
[----:B------:R-:W-:Y:S01]  /*161c0*/  HMMA.16816.F32.BF16 R16, R84, R106, R16 ;  /* 0x0000006a5410723c */ /* 0x000fe20000041810 */
[----:B------:R-:W4:Y:S02]  /*161d0*/  LDSM.16.MT88.4 R84, [R151+0xb000] ;  /* 0x00b000009754783b */ /* 0x000f240000004200 */
[----:B------:R-:W-:Y:S01]  /*161e0*/  MUFU.EX2 R104, R104 ;  /* 0x0000006800687308 */ /* 0x000fe20000000800 */
[--C-:B------:R-:W-:Y:S01]  /*161f0*/  FFMA.FTZ R107, R31, UR4, -R124.reuse ;  /* 0x000000041f6b7c23 */ /* 0x100fe2000801087c */
[--C-:B------:R-:W-:Y:S01]  /*16200*/  FFMA.FTZ R106, R34, UR4, -R124.reuse ;  /* 0x00000004226a7c23 */ /* 0x100fe2000801087c */
[----:B------:R-:W-:Y:S03]  /*16210*/  FFMA.FTZ R124, R35, UR4, -R124 ;  /* 0x00000004237c7c23 */ /* 0x000fe6000801087c */
[----:B------:R-:W-:Y:S01]  /*16220*/  LDSM.16.MT88.4 R28, [R150+0x9800] ;  /* 0x00980000961c783b */ /* 0x000fe20000004200 */
[----:B---3--:R-:W-:Y:S03]  /*16230*/  F2FP.BF16.F32.PACK_AB R22, R105, R114 ;  /* 0x000000726916723e */ /* 0x008fe600000010ff */
[----:B------:R-:W-:Y:S04]  /*16240*/  MUFU.EX2 R115, R124 ;  /* 0x0000007c00737308 */ /* 0x000fe80000000800 */
[C---:B-1----:R-:W-:Y:S01]  /*16250*/  HMMA.16816.F32.BF16 R4, R20.reuse, R92, R4 ;  /* 0x0000005c1404723c */ /* 0x042fe20000041804 */
[----:B------:R-:W-:Y:S05]  /*16260*/  LDSM.16.MT88.4 R32, [R148+0x9800] ;  /* 0x009800009420783b */ /* 0x000fea0000004200 */
[----:B------:R-:W1:Y:S02]  /*16270*/  MUFU.EX2 R107, R107 ;  /* 0x0000006b006b7308 */ /* 0x000e640000000800 */
[C---:B------:R-:W-:Y:S01]  /*16280*/  HMMA.16816.F32.BF16 R8, R20.reuse, R94, R8 ;  /* 0x0000005e1408723c */ /* 0x040fe20000041808 */
[----:B------:R-:W3:Y:S07]  /*16290*/  LDSM.16.MT88.4 R92, [R150+0xb000] ;  /* 0x00b00000965c783b */ /* 0x000eee0000004200 */
[----:B------:R-:W5:Y:S01]  /*162a0*/  MUFU.EX2 R106, R106 ;  /* 0x0000006a006a7308 */ /* 0x000f620000000800 */
[C---:B------:R-:W-:Y:S09]  /*162b0*/  HMMA.16816.F32.BF16 R36, R20.reuse, R96, R36 ;  /* 0x000000601424723c */ /* 0x040ff20000041824 */
[----:B------:R-:W5:Y:S01]  /*162c0*/  MUFU.EX2 R124, R123 ;  /* 0x0000007b007c7308 */ /* 0x000f620000000800 */
[C---:B------:R-:W-:Y:S08]  /*162d0*/  HMMA.16816.F32.BF16 R40, R20.reuse, R98, R40 ;  /* 0x000000621428723c */ /* 0x040ff00000041828 */
[C---:B--2---:R-:W-:Y:S08]  /*162e0*/  HMMA.16816.F32.BF16 R44, R20.reuse, R88, R44 ;  /* 0x00000058142c723c */ /* 0x044ff0000004182c */
[C---:B------:R-:W-:Y:S08]  /*162f0*/  HMMA.16816.F32.BF16 R48, R20.reuse, R90, R48 ;  /* 0x0000005a1430723c */ /* 0x040ff00000041830 */
        /* <DEDUP_REMOVED lines=12> */
[C---:B----4-:R-:W-:Y:S03]  /*163c0*/  HMMA.16816.F32.BF16 R12, R20.reuse, R84, R12 ;  /* 0x00000054140c723c */ /* 0x050fe6000004180c */
[----:B-1----:R-:W-:Y:S02]  /*163d0*/  F2FP.BF16.F32.PACK_AB R85, R107, R104 ;  /* 0x000000686b55723e */ /* 0x002fe400000010ff */
[----:B------:R-:W-:Y:S03]  /*163e0*/  F2FP.BF16.F32.PACK_AB R84, R134, R133 ;  /* 0x000000858654723e */ /* 0x000fe600000010ff */
[----:B------:R-:W-:Y:S01]  /*163f0*/  HMMA.16816.F32.BF16 R16, R20, R86, R16 ;  /* 0x000000561410723c */ /* 0x000fe20000041810 */
[----:B------:R-:W1:Y:S02]  /*16400*/  LDSM.16.MT88.4 R20, [R151+0xb800] ;  /* 0x00b800009714783b */ /* 0x000e640000004200 */
[----:B-----5:R-:W-:Y:S02]  /*16410*/  F2FP.BF16.F32.PACK_AB R87, R115, R106 ;  /* 0x0000006a7357723e */ /* 0x020fe400000010ff */
[----:B------:R-:W-:Y:S07]  /*16420*/  F2FP.BF16.F32.PACK_AB R86, R124, R135 ;  /* 0x000000877c56723e */ /* 0x000fee00000010ff */
[C---:B---3--:R-:W-:Y:S01]  /*16430*/  HMMA.16816.F32.BF16 R96, R84.reuse, R92, R4 ;  /* 0x0000005c5460723c */ /* 0x048fe20000041804 */
[----:B------:R-:W3:Y:S07]  /*16440*/  LDSM.16.MT88.4 R4, [R150+0xb800] ;  /* 0x00b800009604783b */ /* 0x000eee0000004200 */
[C---:B------:R-:W-:Y:S01]  /*16450*/  HMMA.16816.F32.BF16 R92, R84.reuse, R94, R8 ;  /* 0x0000005e545c723c */ /* 0x040fe20000041808 */
[----:B------:R-:W4:Y:S07]  /*16460*/  LDSM.16.MT88.4 R8, [R149+0xb800] ;  /* 0x00b800009508783b */ /* 0x000f2e0000004200 */
[C---:B------:R-:W-:Y:S08]  /*16470*/  HMMA.16816.F32.BF16 R36, R84.reuse, R28, R36 ;  /* 0x0000001c5424723c */ /* 0x040ff00000041824 */
[C---:B------:R-:W-:Y:S08]  /*16480*/  HMMA.16816.F32.BF16 R40, R84.reuse, R30, R40 ;  /* 0x0000001e5428723c */ /* 0x040ff00000041828 */
[C---:B--2---:R-:W-:Y:S03]  /*16490*/  HMMA.16816.F32.BF16 R44, R84.reuse, R24, R44 ;  /* 0x00000018542c723c */ /* 0x044fe6000004182c */
[----:B------:R-:W-:Y:S01]  /*164a0*/  FADD.FTZ R24, R118, R3 ;  /* 0x0000000376187221 */ /* 0x000fe20000010000 */
[----:B------:R-:W-:Y:S03]  /*164b0*/  FADD.FTZ R3, R125, R2 ;  /* 0x000000027d037221 */ /* 0x000fe60000010000 */
[----:B------:R-:W-:Y:S01]  /*164c0*/  FADD.FTZ R24, R117, R24 ;  /* 0x0000001875187221 */ /* 0x000fe20000010000 */
[C---:B------:R-:W-:Y:S03]  /*164d0*/  HMMA.16816.F32.BF16 R48, R84.reuse, R26, R48 ;  /* 0x0000001a5430723c */ /* 0x040fe60000041830 */
[----:B------:R-:W-:Y:S04]  /*164e0*/  FADD.FTZ R3, R128, R3 ;  /* 0x0000000380037221 */ /* 0x000fe80000010000 */
[----:B------:R-:W-:Y:S01]  /*164f0*/  FADD.FTZ R126, R126, R3 ;  /* 0x000000037e7e7221 */ /* 0x000fe20000010000 */
[C---:B------:R-:W-:Y:S03]  /*16500*/  HMMA.16816.F32.BF16 R52, R84.reuse, R32, R52 ;  /* 0x000000205434723c */ /* 0x040fe60000041834 */
[----:B------:R-:W-:Y:S01]  /*16510*/  MOV R3, R102 ;  /* 0x0000006600037202 */ /* 0x000fe20000000f00 */
[----:B------:R-:W-:Y:S04]  /*16520*/  FADD.FTZ R127, R127, R126 ;  /* 0x0000007e7f7f7221 */ /* 0x000fe80000010000 */
        /* <DEDUP_REMOVED lines=28> */
[----:B------:R-:W-:Y:S03]  /*166f0*/  HMMA.16816.F32.BF16 R84, R84, R22, R16 ;  /* 0x000000165454723c */ /* 0x000fe60000041810 */
[----:B------:R-:W-:Y:S04]  /*16700*/  FADD.FTZ R135, R135, R134 ;  /* 0x0000008687877221 */ /* 0x000fe80000010000 */
[----:B------:R-:W-:Y:S01]  /*16710*/  FADD.FTZ R174, R124, R135 ;  /* 0x000000877cae7221 */ /* 0x000fe20000010000 */
[----:B------:R-:W-:Y:S01]  /*16720*/  @!UPT UIADD3 URZ, UPT, UPT, URZ, URZ, URZ ;  /* 0x000000fffffff290 */ /* 0x000fe2000fffe0ff */
[----:B------:R-:W-:Y:S11]  /*16730*/  @P0 BRA `(.L_x_6153) ;  /* 0xffffffd0008c0947 */ /* 0x000ff6000383ffff */
.L_x_6149:
        /* <DEDUP_REMOVED lines=9> */
[----:B------:R-:W-:Y:S01]  /*167d0*/  LOP3.LUT P0, RZ, R157, 0x4, RZ, 0xc0, !PT ;  /* 0x000000049dff7812 */ /* 0x000fe2000780c0ff */
[----:B------:R-:W5:Y:S01]  /*167e0*/  LDC R12, c[0x0][0x434] ;  /* 0x00010d00ff0c7b82 */ /* 0x000f620000000800 */
[----:B------:R-:W-:-:S02]  /*167f0*/  LOP3.LUT R7, R7, 0x38, R2, 0xf8, !PT ;  /* 0x0000003807077812 */ /* 0x000fc400078ef802 */
[C---:B------:R-:W-:Y:S02]  /*16800*/  LOP3.LUT P1, RZ, R157.reuse, 0x8, RZ, 0xc0, !PT ;  /* 0x000000089dff7812 */ /* 0x040fe4000782c0ff */
[----:B------:R-:W-:Y:S02]  /*16810*/  LOP3.LUT P5, RZ, R157, 0x3, RZ, 0xc0, !PT ;  /* 0x000000039dff7812 */ /* 0x000fe400078ac0ff */
[----:B------:R-:W-:Y:S01]  /*16820*/  SHF.R.U32.HI R18, RZ, 0x1, R157 ;  /* 0x00000001ff127819 */ /* 0x000fe2000001169d */
[----:B-1----:R-:W-:Y:S01]  /*16830*/  FADD.FTZ R10, R3, R174 ;  /* 0x000000ae030a7221 */ /* 0x002fe20000010000 */
[----:B------:R-:W-:Y:S01]  /*16840*/  LOP3.LUT R3, R2, 0x6, RZ, 0xc0, !PT ;  /* 0x0000000602037812 */ /* 0x000fe200078ec0ff */
[----:B--2---:R-:W-:Y:S01]  /*16850*/  ULEA UR4, UR4, UR5, 0x18 ;  /* 0x0000000504047291 */ /* 0x004fe2000f8ec0ff */
[----:B------:R-:W-:Y:S01]  /*16860*/  MOV R2, 0x10 ;  /* 0x0000001000027802 */ /* 0x000fe20000000f00 */
[----:B---3--:R-:W-:Y:S01]  /*16870*/  FADD.FTZ R9, R0, R173 ;  /* 0x000000ad00097221 */ /* 0x008fe20000010000 */
[----:B------:R-:W1:Y:S01]  /*16880*/  SHFL.BFLY PT, R5, R10, 0x1, 0x1f ;  /* 0x0c201f000a057f89 */ /* 0x000e6200000e0000 */
[----:B------:R-:W-:-:S02]  /*16890*/  SHF.L.U32 R0, R157, 0x5, RZ ;  /* 0x000000059d007819 */ /* 0x000fc400000006ff */
[----:B------:R-:W-:Y:S01]  /*168a0*/  SEL R2, R2, 0xfffffff0, !P0 ;  /* 0xfffffff002027807 */ /* 0x000fe20004000000 */
[----:B------:R-:W2:Y:S01]  /*168b0*/  SHFL.BFLY PT, R4, R9, 0x1, 0x1f ;  /* 0x0c201f0009047f89 */ /* 0x000ea200000e0000 */
[----:B------:R-:W-:Y:S02]  /*168c0*/  LOP3.LUT R0, R3, 0x7c00, R0, 0xf8, !PT ;  /* 0x00007c0003007812 */ /* 0x000fe400078ef800 */
[----:B------:R-:W-:Y:S02]  /*168d0*/  LOP3.LUT P0, RZ, R157, 0x10, RZ, 0xc0, !PT ;  /* 0x000000109dff7812 */ /* 0x000fe4000780c0ff */
[----:B------:R-:W-:Y:S02]  /*168e0*/  LOP3.LUT R0, R0, R7, RZ, 0xfc, !PT ;  /* 0x0000000700007212 */ /* 0x000fe400078efcff */
[----:B------:R-:W-:Y:S02]  /*168f0*/  MOV R3, 0x20 ;  /* 0x0000002000037802 */ /* 0x000fe40000000f00 */
[----:B------:R-:W-:-:S02]  /*16900*/  LEA R7, R0, UR4, 0x1 ;  /* 0x0000000400077c11 */ /* 0x000fc4000f8e08ff */
[----:B------:R-:W-:Y:S02]  /*16910*/  SEL R0, R3, 0xffffffe0, !P1 ;  /* 0xffffffe003007807 */ /* 0x000fe40004800000 */
[C---:B------:R-:W-:Y:S02]  /*16920*/  IADD3 R11, PT, PT, R7.reuse, 0x40, RZ ;  /* 0x00000040070b7810 */ /* 0x040fe40007ffe0ff */
[----:B------:R-:W-:Y:S02]  /*16930*/  IADD3 R3, PT, PT, R2, R7, RZ ;  /* 0x0000000702037210 */ /* 0x000fe40007ffe0ff */
[----:B------:R-:W-:Y:S02]  /*16940*/  @P0 IADD3 R11, PT, PT, R7, -0x40, RZ ;  /* 0xffffffc0070b0810 */ /* 0x000fe40007ffe0ff */
[----:B------:R-:W-:Y:S01]  /*16950*/  ISETP.NE.AND P1, PT, R156, -0x1, PT ;  /* 0xffffffff9c00780c */ /* 0x000fe20003f25270 */
[----:B-1----:R-:W-:Y:S01]  /*16960*/  FADD.FTZ R5, R10, R5 ;  /* 0x000000050a057221 */ /* 0x002fe20000010000 */
[----:B------:R-:W-:-:S02]  /*16970*/  IADD3 R15, PT, PT, R0, R11, RZ ;  /* 0x0000000b000f7210 */ /* 0x000fc40007ffe0ff */
[----:B------:R-:W-:Y:S01]  /*16980*/  IADD3 R19, PT, PT, R2, R11, RZ ;  /* 0x0000000b02137210 */ /* 0x000fe20007ffe0ff */
[----:B--2---:R-:W-:Y:S01]  /*16990*/  FADD.FTZ R4, R9, R4 ;  /* 0x0000000409047221 */ /* 0x004fe20000010000 */
[----:B------:R-:W1:Y:S01]  /*169a0*/  MUFU.RCP R8, R5 ;  /* 0x0000000500087308 */ /* 0x000e620000001000 */
[----:B------:R-:W-:Y:S02]  /*169b0*/  FSETP.NE.FTZ.AND P4, PT, R5, RZ, PT ;  /* 0x000000ff0500720b */ /* 0x000fe40003f95000 */
[----:B------:R-:W-:Y:S02]  /*169c0*/  IADD3 R9, PT, PT, R0, R7, RZ ;  /* 0x0000000700097210 */ /* 0x000fe40007ffe0ff */
[----:B------:R-:W-:Y:S01]  /*169d0*/  FSETP.NE.FTZ.AND P3, PT, R4, RZ, PT ;  /* 0x000000ff0400720b */ /* 0x000fe20003f75000 */
[----:B------:R-:W2:Y:S01]  /*169e0*/  S2R R0, SR_CTAID.Z ;  /* 0x0000000000007919 */ /* 0x000ea20000002700 */
[C---:B------:R-:W-:Y:S01]  /*169f0*/  IADD3 R13, PT, PT, R2.reuse, R9, RZ ;  /* 0x00000009020d7210 */ /* 0x040fe20007ffe0ff */
[----:B------:R-:W3:Y:S01]  /*16a00*/  MUFU.RCP R6, R4 ;  /* 0x0000000400067308 */ /* 0x000ee20000001000 */
[----:B------:R-:W-:Y:S01]  /*16a10*/  IADD3 R21, PT, PT, R2, R15, RZ ;  /* 0x0000000f02157210 */ /* 0x000fe20007ffe0ff */
[----:B------:R-:W4:Y:S06]  /*16a20*/  @!P1 LDC.64 R16, c[0x0][0x400] ;  /* 0x00010000ff109b82 */ /* 0x000f2c0000000a00 */
[----:B------:R-:W5:Y:S01]  /*16a30*/  @P4 MUFU.LG2 R5, R5 ;  /* 0x0000000500054308 */ /* 0x000f620000000c00 */
[----:B-1----:R-:W-:Y:S01]  /*16a40*/  FSEL R8, R8, 1, P4 ;  /* 0x3f80000008087808 */ /* 0x002fe20002000000 */
[----:B------:R-:W1:Y:S04]  /*16a50*/  @P3 LDC R14, c[0x0][0x458] ;  /* 0x00011600ff0e3b82 */ /* 0x000e680000000800 */
[C---:B------:R-:W-:Y:S01]  /*16a60*/  FMUL.FTZ R96, R8.reuse, R96 ;  /* 0x0000006008607220 */ /* 0x040fe20000410000 */
[C---:B------:R-:W-:Y:S01]  /*16a70*/  FMUL.FTZ R97, R8.reuse, R97 ;  /* 0x0000006108617220 */ /* 0x040fe20000410000 */
[----:B------:R-:W-:Y:S01]  /*16a80*/  FMUL.FTZ R92, R8, R92 ;  /* 0x0000005c085c7220 */ /* 0x000fe20000410000 */
[----:B---3--:R-:W-:Y:S01]  /*16a90*/  FSEL R6, R6, 1, P3 ;  /* 0x3f80000006067808 */ /* 0x008fe20001800000 */
        /* <DEDUP_REMOVED lines=94> */
[----:B------:R-:W3:Y:S01]  /*17080*/  LDC.U8 R6, c[0x0][0x548] ;  /* 0x00015200ff067b82 */ /* 0x000ee20000000000 */
[----:B------:R-:W-:Y:S01]  /*17090*/  F2FP.BF16.F32.PACK_AB R72, R73, R72 ;  /* 0x000000484948723e */ /* 0x000fe200000010ff */
[----:B------:R-:W-:Y:S01]  /*170a0*/  STS [R19+0x400], R50 ;  /* 0x0004003213007388 */ /* 0x000fe20000000800 */
[----:B------:R-:W-:Y:S01]  /*170b0*/  F2FP.BF16.F32.PACK_AB R74, R75, R74 ;  /* 0x0000004a4b4a723e */ /* 0x000fe200000010ff */
[----:B------:R-:W2:Y:S01]  /*170c0*/  @P3 MUFU.LG2 R4, R4 ;  /* 0x0000000400043308 */ /* 0x000ea20000000c00 */
        /* <DEDUP_REMOVED lines=12> */
[----:B------:R-:W-:Y:S01]  /*17190*/  F2FP.BF16.F32.PACK_AB R86, R87, R86 ;  /* 0x000000565756723e */ /* 0x000fe200000010ff */
[----:B--2---:R-:W-:Y:S02]  /*171a0*/  @P3 FMUL.FTZ R4, R4, 0.69314718246459960938 ;  /* 0x3f31721804043820 */ /* 0x004fe40000410000 */
[----:B------:R-:W-:Y:S01]  /*171b0*/  STS [R7+0x2000], R60 ;  /* 0x0020003c07007388 */ /* 0x000fe20000000800 */
[----:B---3--:R-:W-:-:S03]  /*171c0*/  ISETP.NE.AND P2, PT, R6, RZ, PT ;  /* 0x000000ff0600720c */ /* 0x008fc60003f45270 */
[----:B------:R-:W-:Y:S01]  /*171d0*/  STS [R7+0x2400], R62 ;  /* 0x0024003e07007388 */ /* 0x000fe20000000800 */
[----:B------:R-:W-:-:S03]  /*171e0*/  ISETP.NE.OR P0, PT, R156, -0x1, !P2 ;  /* 0xffffffff9c00780c */ /* 0x000fc60005705670 */
[----:B------:R-:W-:Y:S04]  /*171f0*/  STS [R3+0x2000], R64 ;  /* 0x0020004003007388 */ /* 0x000fe80000000800 */
[----:B------:R2:W-:Y:S02]  /*17200*/  STS [R3+0x2400], R66 ;  /* 0x0024004203007388 */ /* 0x0005e40000000800 */
[----:B------:R-:W3:Y:S02]  /*17210*/  @!P2 LDC R6, c[0x0][0x3e0] ;  /* 0x0000f800ff06ab82 */ /* 0x000ee40000000800 */
[----:B------:R-:W-:Y:S04]  /*17220*/  STS [R9+0x2000], R68 ;  /* 0x0020004409007388 */ /* 0x000fe80000000800 */
[----:B------:R-:W-:Y:S04]  /*17230*/  STS [R9+0x2400], R70 ;  /* 0x0024004609007388 */ /* 0x000fe80000000800 */
[----:B------:R-:W-:Y:S04]  /*17240*/  STS [R13+0x2000], R72 ;  /* 0x002000480d007388 */ /* 0x000fe80000000800 */
[----:B------:R5:W-:Y:S04]  /*17250*/  STS [R13+0x2400], R74 ;  /* 0x0024004a0d007388 */ /* 0x000be80000000800 */
[----:B------:R-:W-:Y:S04]  /*17260*/  STS [R11+0x2000], R76 ;  /* 0x0020004c0b007388 */ /* 0x000fe80000000800 */
[----:B------:R-:W-:Y:S01]  /*17270*/  STS [R11+0x2400], R78 ;  /* 0x0024004e0b007388 */ /* 0x000fe20000000800 */
[----:B--2---:R-:W2:Y:S03]  /*17280*/  @P1 LDC.64 R2, c[0x0][0x408] ;  /* 0x00010200ff021b82 */ /* 0x004ea60000000a00 */
[----:B------:R-:W-:Y:S04]  /*17290*/  STS [R19+0x2000], R80 ;  /* 0x0020005013007388 */ /* 0x000fe80000000800 */
[----:B------:R4:W-:Y:S04]  /*172a0*/  STS [R19+0x2400], R82 ;  /* 0x0024005213007388 */ /* 0x0009e80000000800 */
[----:B------:R-:W-:Y:S04]  /*172b0*/  STS [R15+0x2000], R88 ;  /* 0x002000580f007388 */ /* 0x000fe80000000800 */
[----:B------:R1:W-:Y:S01]  /*172c0*/  STS [R15+0x2400], R90 ;  /* 0x0024005a0f007388 */ /* 0x0003e20000000800 */
[----:B-----5:R-:W5:Y:S03]  /*172d0*/  @P4 LDC R13, c[0x0][0x458] ;  /* 0x00011600ff0d4b82 */ /* 0x020f660000000800 */
[----:B------:R-:W-:Y:S04]  /*172e0*/  STS [R21+0x2000], R84 ;  /* 0x0020005415007388 */ /* 0x000fe80000000800 */
[----:B------:R3:W-:Y:S01]  /*172f0*/  STS [R21+0x2400], R86 ;  /* 0x0024005615007388 */ /* 0x0007e20000000800 */
[----:B--2---:R-:W-:Y:S01]  /*17300*/  @P1 IMAD.WIDE.U32 R22, R156, R2, RZ ;  /* 0x000000029c161225 */ /* 0x004fe200078e00ff */
[----:B------:R-:W-:Y:S01]  /*17310*/  MOV R2, 0x7f800000 ;  /* 0x7f80000000027802 */ /* 0x000fe20000000f00 */
[----:B------:R-:W-:Y:S01]  /*17320*/  BAR.SYNC.DEFER_BLOCKING 0x0 ;  /* 0x0000000000007b1d */ /* 0x000fe20000010000 */
[----:B----4-:R-:W-:-:S05]  /*17330*/  LOP3.LUT R19, R18, 0x30, RZ, 0xc0, !PT ;  /* 0x0000003012137812 */ /* 0x010fca00078ec0ff */
[----:B------:R-:W2:Y:S02]  /*17340*/  S2R R7, SR_TID.X ;  /* 0x0000000000077919 */ /* 0x000ea40000002100 */
[----:B-1----:R-:W1:Y:S01]  /*17350*/  @P2 LDC R15, c[0x0][0x454] ;  /* 0x00011500ff0f2b82 */ /* 0x002e620000000800 */
[----:B-----5:R-:W-:Y:S01]  /*17360*/  @P4 FFMA.FTZ R2, R102, R13, R5 ;  /* 0x0000000d66024223 */ /* 0x020fe20000010005 */
[C---:B---3--:R-:W-:Y:S01]  /*17370*/  @!P1 IMAD.WIDE.U32 R20, R159.reuse, R16, RZ ;  /* 0x000000109f149225 */ /* 0x048fe200078e00ff */
[----:B------:R-:W-:Y:S01]  /*17380*/  SHF.R.U32.HI R16, RZ, 0x2, R157 ;  /* 0x00000002ff107819 */ /* 0x000fe2000001169d */
[----:B------:R3:W4:Y:S02]  /*17390*/  LDS.128 R8, [R166+0x1800] ;  /* 0x00180000a6087984 */ /* 0x0007240000000c00 */
[----:B------:R-:W-:Y:S01]  /*173a0*/  @!P1 IMAD R17, R159, R17, R21 ;  /* 0x000000119f119224 */ /* 0x000fe200078e0215 */
[----:B------:R-:W-:Y:S01]  /*173b0*/  LOP3.LUT R16, R19, 0x7, R16, 0xf8, !PT ;  /* 0x0000000713107812 */ /* 0x000fe200078ef810 */
[----:B------:R-:W-:-:S02]  /*173c0*/  @P1 IMAD R17, R156, R3, R23 ;  /* 0x000000039c111224 */ /* 0x000fc400078e0217 */
[C---:B------:R-:W-:Y:S01]  /*173d0*/  @!P2 IMAD R3, R159.reuse, R6, R0 ;  /* 0x000000069f03a224 */ /* 0x040fe200078e0200 */
[----:B------:R-:W-:Y:S01]  /*173e0*/  MOV R6, 0x7f800000 ;  /* 0x7f80000000067802 */ /* 0x000fe20000000f00 */
[----:B------:R-:W-:Y:S02]  /*173f0*/  @!P0 IMAD R156, R159, R12, RZ ;  /* 0x0000000c9f9c8224 */ /* 0x000fe400078e02ff */
[----:B------:R-:W-:Y:S01]  /*17400*/  @P3 FFMA.FTZ R6, R101, R14, R4 ;  /* 0x0000000e65063223 */ /* 0x000fe20000010004 */
[----:B------:R-:W-:Y:S02]  /*17410*/  @!P2 IMAD R3, R3, R12, RZ ;  /* 0x0000000c0303a224 */ /* 0x000fe400078e02ff */
[----:B-1----:R-:W-:Y:S01]  /*17420*/  @P2 IMAD R3, R0, R15, R156 ;  /* 0x0000000f00032224 */ /* 0x002fe200078e029c */
[----:B--23--:R-:W-:Y:S06]  /*17430*/  @P5 BRA `(.L_x_6155) ;  /* 0x0000000000305947 */ /* 0x00cfec0003800000 */
        /* <DEDUP_REMOVED lines=12> */
.L_x_6155:
[----:B------:R-:W-:Y:S05]  /*17500*/  BSYNC.RECONVERGENT B0 ;  /* 0x0000000000007941 */ /* 0x000fea0003800200 */
.L_x_6154:
        /* <DEDUP_REMOVED lines=30> */
.L_x_6157:
[----:B------:R-:W-:Y:S05]  /*176f0*/  BSYNC.RECONVERGENT B0 ;  /* 0x0000000000007941 */ /* 0x000fea0003800200 */
.L_x_6156:
        /* <DEDUP_REMOVED lines=20> */
.L_x_6159:
[----:B------:R-:W-:Y:S05]  /*17840*/  BSYNC.RECONVERGENT B0 ;  /* 0x0000000000007941 */ /* 0x000fea0003800200 */
.L_x_6158:
        /* <DEDUP_REMOVED lines=20> */
.L_x_6161:
[----:B------:R-:W-:Y:S05]  /*17990*/  BSYNC.RECONVERGENT B0 ;  /* 0x0000000000007941 */ /* 0x000fea0003800200 */
.L_x_6160:
[----:B------:R-:W-:Y:S05]  /*179a0*/  @P3 EXIT ;  /* 0x000000000000394d */ /* 0x000fea0003800000 */
[----:B------:R-:W5:Y:S01]  /*179b0*/  LDCU.64 UR4, c[0x0][0x3f0] ;  /* 0x00007e00ff0477ac */ /* 0x000f620008000a00 */
[----:B------:R-:W-:Y:S01]  /*179c0*/  IADD3 R3, P0, PT, R2, 0x30, RZ ;  /* 0x0000003002037810 */ /* 0x000fe20007f1e0ff */
[----:B--23--:R-:W2:Y:S01]  /*179d0*/  LDS.128 R164, [R166+0x3800] ;  /* 0x00380000a6a47984 */ /* 0x00cea20000000c00 */
[----:B-1----:R-:W-:Y:S01]  /*179e0*/  MOV R5, R19 ;  /* 0x0000001300057202 */ /* 0x002fe20000000f00 */
[----:B------:R-:W1:Y:S01]  /*179f0*/  LDCU UR10, c[0x0][0x440] ;  /* 0x00008800ff0a77ac */ /* 0x000e620008000800 */
[----:B------:R-:W-:Y:S02]  /*17a00*/  IMAD.MOV.U32 R4, RZ, RZ, R16 ;  /* 0x000000ffff047224 */ /* 0x000fe400078e0010 */
[----:B------:R-:W-:Y:S02]  /*17a10*/  IMAD.X R0, RZ, RZ, RZ, P0 ;  /* 0x000000ffff007224 */ /* 0x000fe400000e06ff */
[----:B------:R-:W-:-:S04]  /*17a20*/  IMAD.WIDE.U32 R4, R3, UR8, R4 ;  /* 0x0000000803047c25 */ /* 0x000fc8000f8e0004 */
[----:B------:R-:W-:-:S04]  /*17a30*/  IMAD R0, R0, UR8, RZ ;  /* 0x0000000800007c24 */ /* 0x000fc8000f8e02ff */
[----:B------:R-:W-:Y:S01]  /*17a40*/  IMAD R0, R3, UR9, R0 ;  /* 0x0000000903007c24 */ /* 0x000fe2000f8e0200 */
[----:B-----5:R-:W-:-:S03]  /*17a50*/  LEA R2, P0, R4, UR4, 0x1 ;  /* 0x0000000404027c11 */ /* 0x020fc6000f8008ff */
[----:B------:R-:W-:Y:S01]  /*17a60*/  IMAD.IADD R0, R0, 0x1, R5 ;  /* 0x0000000100007824 */ /* 0x000fe200078e0205 */
[----:B-1----:R-:W-:-:S04]  /*17a70*/  ISETP.GE.AND P1, PT, R168, UR10, PT ;  /* 0x0000000aa8007c0c */ /* 0x002fc8000bf26270 */
[----:B------:R-:W-:Y:S02]  /*17a80*/  LEA.HI.X R3, R4, UR5, R0, 0x1, P0 ;  /* 0x0000000504037c11 */ /* 0x000fe400080f0c00 */
[----:B------:R-:W-:-:S07]  /*17a90*/  ISETP.GE.AND P0, PT, R100, UR10, PT ;  /* 0x0000000a64007c0c */ /* 0x000fce000bf06270 */
[----:B----4-:R1:W-:Y:S06]  /*17aa0*/  @!P1 STG.E.128 desc[UR6][R2.64], R8 ;  /* 0x0000000802009986 */ /* 0x0103ec000c101d06 */
[----:B------:R-:W-:Y:S05]  /*17ab0*/  @P0 EXIT ;  /* 0x000000000000094d */ /* 0x000fea0003800000 */
[----:B--2---:R-:W-:Y:S01]  /*17ac0*/  STG.E.128 desc[UR6][R2.64+0x80], R164 ;  /* 0x000080a402007986 */ /* 0x004fe2000c101d06 */
[----:B------:R-:W-:Y:S05]  /*17ad0*/  EXIT ;  /* 0x000000000000794d */ /* 0x000fea0003800000 */
.L_x_6162:
        /* <DEDUP_REMOVED lines=10> */
.L_x_7254:


//--------------------- .text._ZN5flash24flash_fwd_splitkv_kernelI23Flash_fwd_kernel_traitsILi128ELi64ELi64ELi4ELb0ELb0EN7cutlass10bfloat16_tE19Flash_kernel_traitsILi128ELi64ELi64ELi4ES3_EELb1ELb0ELb1ELb0ELb0ELb1ELb0ELb1EEEvNS_16Flash_fwd_paramsE --------------------------
	.section	.text._ZN5flash24flash_fwd_splitkv_kernelI23Flash_fwd_kernel_traitsILi128ELi64ELi64ELi4ELb0ELb0EN7cutlass10bfloat16_tE19Flash_kernel_traitsILi128ELi64ELi64ELi4ES3_EELb1ELb0ELb1ELb0ELb0ELb1ELb0ELb1EEEvNS_16Flash_fwd_paramsE,"ax",@progbits
	.align	128
        .global         _ZN5flash24flash_fwd_splitkv_kernelI23Flash_fwd_kernel_traitsILi128ELi64ELi64ELi4ELb0ELb0EN7cutlass10bfloat16_tE19Flash_kernel_traitsILi128ELi64ELi64ELi4ES3_EELb1ELb0ELb1ELb0ELb0ELb1ELb0ELb1EEEvNS_16Flash_fwd_paramsE
        .type           _ZN5flash24flash_fwd_splitkv_kernelI23Flash_fwd_kernel_traitsILi128ELi64ELi64ELi4ELb0ELb0EN7cutlass10bfloat16_tE19Flash_kernel_traitsILi128ELi64ELi64ELi4ES3_EELb1ELb0ELb1ELb0ELb0ELb1ELb0ELb1EEEvNS_16Flash_fwd_paramsE,@function
        .size           _ZN5flash24flash_fwd_splitkv_kernelI23Flash_fwd_kernel_traitsILi128ELi64ELi64ELi4ELb0ELb0EN7cutlass10bfloat16_tE19Flash_kernel_traitsILi128ELi64ELi64ELi4ES3_EELb1ELb0ELb1ELb0ELb0ELb1ELb0ELb1EEEvNS_16Flash_fwd_paramsE,(.L_x_7255 - _ZN5flash24flash_fwd_splitkv_kernelI23Flash_fwd_kernel_traitsILi128ELi64ELi64ELi4ELb0ELb0EN7cutlass10bfloat16_tE19Flash_kernel_traitsILi128ELi64ELi64ELi4ES3_EELb1ELb0ELb1ELb0ELb0ELb1ELb0ELb1EEEvNS_16Flash_fwd_paramsE)
        .other          _ZN5flash24flash_fwd_splitkv_kernelI23Flash_fwd_kernel_traitsILi128ELi64ELi64ELi4ELb0ELb0EN7cutlass10bfloat16_tE19Flash_kernel_traitsILi128ELi64ELi64ELi4ES3_EELb1ELb0ELb1ELb0ELb0ELb1ELb0ELb1EEEvNS_16Flash_fwd_paramsE,@"STO_CUDA_ENTRY STV_DEFAULT"
_ZN5flash24flash_fwd_splitkv_kernelI23Flash_fwd_kernel_traitsILi128ELi64ELi64ELi4ELb0ELb0EN7cutlass10bfloat16_tE19Flash_kernel_traitsILi128ELi64ELi64ELi4ES3_EELb1ELb0ELb1ELb0ELb0ELb1ELb0ELb1EEEvNS_16Flash_fwd_paramsE:
.text._ZN5flash24flash_fwd_splitkv_kernelI23Flash_fwd_kernel_traitsILi128ELi64ELi64ELi4ELb0ELb0EN7cutlass10bfloat16_tE19Flash_kernel_traitsILi128ELi64ELi64ELi4ES3_EELb1ELb0ELb1ELb0ELb0ELb1ELb0ELb1EEEvNS_16Flash_fwd_paramsE:
        /* <DEDUP_REMOVED lines=51> */
.L_x_6163:
        /* <DEDUP_REMOVED lines=73> */
.L_x_6166:
[----:B------:R-:W-:Y:S05]  /*07c0*/  BSYNC.RECONVERGENT B0 ;  /* 0x0000000000007941 */ /* 0x000fea0003800200 */
.L_x_6165:
        /* <DEDUP_REMOVED lines=18> */
.L_x_6168:
[----:B------:R-:W-:Y:S05]  /*08f0*/  BSYNC.RECONVERGENT B0 ;  /* 0x0000000000007941 */ /* 0x000fea0003800200 */
.L_x_6167:
        /* <DEDUP_REMOVED lines=18> */
.L_x_6170:
[----:B------:R-:W-:Y:S05]  /*0a20*/  BSYNC.RECONVERGENT B0 ;  /* 0x0000000000007941 */ /* 0x000fea0003800200 */
.L_x_6169:
        /* <DEDUP_REMOVED lines=17> */
.L_x_6172:
[----:B------:R-:W-:Y:S05]  /*0b40*/  BSYNC.RECONVERGENT B0 ;  /* 0x0000000000007941 */ /* 0x000fea0003800200 */
.L_x_6171:
        /* <DEDUP_REMOVED lines=20> */
.L_x_6164:
        /* <DEDUP_REMOVED lines=11> */
.L_x_6173:
        /* <DEDUP_REMOVED lines=100> */
.L_x_6174:
        /* <DEDUP_REMOVED lines=15> */
.L_x_6176:
[----:B------:R-:W1:Y:S01]  /*1470*/  LDC.64 R4, c[0x0][0x3b8] ;  /* 0x0000ee00ff047b82 */ /* 0x000e620000000a00 */
[----:B------:R-:W-:-:S05]  /*1480*/  IADD3 R2, PT, PT, R0, R9, RZ ;  /* 0x0000000900027210 */ /* 0x000fca0007ffe0ff */
[C---:B-1----:R-:W-:Y:S02]  /*1490*/  IMAD R7, R2.reuse, R5, RZ ;  /* 0x0000000502077224 */ /* 0x042fe400078e02ff */
[----:B------:R-:W-:-:S05]  /*14a0*/  IMAD.WIDE.U32 R14, R2, R4, RZ ;  /* 0x00000004020e7225 */ /* 0x000fca00078e00ff */
[----:B------:R-:W-:Y:S02]  /*14b0*/  IADD3 R7, PT, PT, R15, R7, RZ ;  /* 0x000000070f077210 */ /* 0x000fe40007ffe0ff */
.L_x_6177:
        /* <DEDUP_REMOVED lines=14> */
.L_x_6178:
[----:B------:R-:W1:Y:S01]  /*15a0*/  LDC.64 R2, c[0x0][0x3c0] ;  /* 0x0000f000ff027b82 */ /* 0x000e620000000a00 */
[----:B------:R-:W-:-:S05]  /*15b0*/  IADD3 R0, PT, PT, R0, R9, RZ ;  /* 0x0000000900007210 */ /* 0x000fca0007ffe0ff */
[C---:B-1----:R-:W-:Y:S02]  /*15c0*/  IMAD R15, R0.reuse, R3, RZ ;  /* 0x00000003000f7224 */ /* 0x042fe400078e02ff */
[----:B------:R-:W-:-:S05]  /*15d0*/  IMAD.WIDE.U32 R16, R0, R2, RZ ;  /* 0x0000000200107225 */ /* 0x000fca00078e00ff */
[----:B------:R-:W-:-:S07]  /*15e0*/  IADD3 R15, PT, PT, R17, R15, RZ ;  /* 0x0000000f110f7210 */ /* 0x000fce0007ffe0ff */
.L_x_6179:
        /* <DEDUP_REMOVED lines=50> */
.L_x_6175:
        /* <DEDUP_REMOVED lines=170> */
.L_x_6232:
        /* <DEDUP_REMOVED lines=18> */
.L_x_6182:
[----:B---34-:R-:W-:Y:S05]  /*24d0*/  BSYNC.RECONVERGENT B0 ;  /* 0x0000000000007941 */ /* 0x018fea0003800200 */
.L_x_6181:
        /* <DEDUP_REMOVED lines=13> */
.L_x_6184:
[----:B------:R-:W-:Y:S05]  /*25b0*/  BSYNC.RECONVERGENT B0 ;  /* 0x0000000000007941 */ /* 0x000fea0003800200 */
.L_x_6183:
        /* <DEDUP_REMOVED lines=14> */
.L_x_6186:
[----:B------:R-:W-:Y:S05]  /*26a0*/  BSYNC.RECONVERGENT B0 ;  /* 0x0000000000007941 */ /* 0x000fea0003800200 */
.L_x_6185:
        /* <DEDUP_REMOVED lines=18> */
.L_x_6188:
[----:B------:R-:W-:Y:S05]  /*27d0*/  BSYNC.RECONVERGENT B0 ;  /* 0x0000000000007941 */ /* 0x000fea0003800200 */
.L_x_6187:
        /* <DEDUP_REMOVED lines=15> */
.L_x_6192:
[----:B------:R-:W-:Y:S05]  /*28d0*/  BSYNC.RECONVERGENT B0 ;  /* 0x0000000000007941 */ /* 0x000fea0003800200 */
.L_x_6191:
        /* <DEDUP_REMOVED lines=12> */
.L_x_6194:
[----:B------:R-:W-:Y:S05]  /*29a0*/  BSYNC.RECONVERGENT B0 ;  /* 0x0000000000007941 */ /* 0x000fea0003800200 */
.L_x_6193:
        /* <DEDUP_REMOVED lines=14> */
.L_x_6196:
[----:B------:R-:W-:Y:S05]  /*2a90*/  BSYNC.RECONVERGENT B0 ;  /* 0x0000000000007941 */ /* 0x000fea0003800200 */
.L_x_6195:
        /* <DEDUP_REMOVED lines=20> */
.L_x_6190:
        /* <DEDUP_REMOVED lines=54> */
.L_x_6202:
[----:B------:R-:W-:Y:S05]  /*2f40*/  BSYNC.RECONVERGENT B0 ;  /* 0x0000000000007941 */ /* 0x000fea0003800200 */
.L_x_6201:
        /* <DEDUP_REMOVED lines=47> */
.L_x_6200:
[----:B------:R-:W-:Y:S05]  /*3240*/  BSYNC.RECONVERGENT B1 ;  /* 0x0000000000017941 */ /* 0x000fea0003800200 */
.L_x_6199:
        /* <DEDUP_REMOVED lines=63> */
.L_x_6206:
[----:B------:R-:W-:Y:S05]  /*3640*/  BSYNC.RECONVERGENT B0 ;  /* 0x0000000000007941 */ /* 0x000fea0003800200 */
.L_x_6205:
        /* <DEDUP_REMOVED lines=47> */
.L_x_6204:
[----:B------:R-:W-:Y:S05]  /*3940*/  BSYNC.RECONVERGENT B1 ;  /* 0x0000000000017941 */ /* 0x000fea0003800200 */
.L_x_6203:
        /* <DEDUP_REMOVED lines=63> */
.L_x_6210:
[----:B------:R-:W-:Y:S05]  /*3d40*/  BSYNC.RECONVERGENT B0 ;  /* 0x0000000000007941 */ /* 0x000fea0003800200 */
.L_x_6209:
        /* <DEDUP_REMOVED lines=47> */
.L_x_6208:
[----:B------:R-:W-:Y:S05]  /*4040*/  BSYNC.RECONVERGENT B1 ;  /* 0x0000000000017941 */ /* 0x000fea0003800200 */
.L_x_6207:
        /* <DEDUP_REMOVED lines=66> */
.L_x_6214:
[----:B------:R-:W-:Y:S05]  /*4470*/  BSYNC.RECONVERGENT B0 ;  /* 0x0000000000007941 */ /* 0x000fea0003800200 */
.L_x_6213:
        /* <DEDUP_REMOVED lines=47> */
.L_x_6212:
[----:B------:R-:W-:Y:S05]  /*4770*/  BSYNC.RECONVERGENT B1 ;  /* 0x0000000000017941 */ /* 0x000fea0003800200 */
.L_x_6211:
        /* <DEDUP_REMOVED lines=8> */
.L_x_6198:
        /* <DEDUP_REMOVED lines=95> */
.L_x_6218:
[----:B------:R-:W-:Y:S05]  /*4df0*/  BSYNC.RECONVERGENT B0 ;  /* 0x0000000000007941 */ /* 0x000fea0003800200 */
.L_x_6217:
        /* <DEDUP_REMOVED lines=88> */
.L_x_6216:
[----:B------:R-:W-:Y:S05]  /*5380*/  BSYNC.RECONVERGENT B1 ;  /* 0x0000000000017941 */ /* 0x000fea0003800200 */
.L_x_6215:
        /* <DEDUP_REMOVED lines=96> */
.L_x_6222:
[----:B------:R-:W-:Y:S05]  /*5990*/  BSYNC.RECONVERGENT B0 ;  /* 0x0000000000007941 */ /* 0x000fea0003800200 */
.L_x_6221:
        /* <DEDUP_REMOVED lines=88> */
.L_x_6220:
[----:B------:R-:W-:Y:S05]  /*5f20*/  BSYNC.RECONVERGENT B1 ;  /* 0x0000000000017941 */ /* 0x000fea0003800200 */
.L_x_6219:
        /* <DEDUP_REMOVED lines=98> */
.L_x_6226:
[----:B------:R-:W-:Y:S05]  /*6550*/  BSYNC.RECONVERGENT B0 ;  /* 0x0000000000007941 */ /* 0x000fea0003800200 */
.L_x_6225:
        /* <DEDUP_REMOVED lines=86> */
.L_x_6224:
[----:B------:R-:W-:Y:S05]  /*6ac0*/  BSYNC.RECONVERGENT B1 ;  /* 0x0000000000017941 */ /* 0x000fea0003800200 */
.L_x_6223:
        /* <DEDUP_REMOVED lines=101> */
.L_x_6230:
[----:B------:R-:W-:Y:S05]  /*7120*/  BSYNC.RECONVERGENT B0 ;  /* 0x0000000000007941 */ /* 0x000fea0003800200 */
.L_x_6229:
        /* <DEDUP_REMOVED lines=86> */
.L_x_6228:
[----:B------:R-:W-:Y:S05]  /*7690*/  BSYNC.RECONVERGENT B1 ;  /* 0x0000000000017941 */ /* 0x000fea0003800200 */
.L_x_6227:
[----:B------:R-:W5:Y:S08]  /*76a0*/  LDC R3, c[0x0][0x450] ;  /* 0x00011400ff037b82 */ /* 0x000f700000000800 */
[----:B------:R-:W1:Y:S01]  /*76b0*/  LDC R13, c[0x0][0x450] ;  /* 0x00011400ff0d7b82 */ /* 0x000e620000000800 */
[----:B-----5:R-:W-:Y:S05]  /*76c0*/  IMAD.U32 R3, R3, -0x20, RZ ;  /* 0xffffffe003037824 */ /* 0x020fea00078e00ff */
[C---:B------:R-:W-:Y:S02]  /*76d0*/  LEA R84, P1, R3.reuse, R84, 0x1 ;  /* 0x0000005403547211 */ /* 0x040fe400078208ff */
[C---:B------:R-:W-:Y:S02]  /*76e0*/  LEA R82, P0, R3.reuse, R82, 0x1 ;  /* 0x0000005203527211 */ /* 0x040fe400078008ff */
[C---:B------:R-:W-:Y:S02]  /*76f0*/  LEA.HI.X.SX32 R85, R3.reuse, R85, 0x1, P1 ;  /* 0x0000005503557211 */ /* 0x040fe400008f0eff */
[----:B-1----:R-:W-:Y:S09]  /*7700*/  LEA.HI.X.SX32 R83, R3, R83, 0x1, P0 ;  /* 0x0000005303537211 */ /* 0x002ff200000f0eff */
.L_x_6197:
[----:B------:R-:W-:Y:S05]  /*7710*/  BSYNC.RECONVERGENT B2 ;  /* 0x0000000000027941 */ /* 0x000fea0003800200 */
.L_x_6189:
        /* <DEDUP_REMOVED lines=91> */
.L_x_6231:
[----:B------:R-:W-:Y:S02]  /*7cd0*/  IADD3 R80, P1, PT, R80, R87, RZ ;  /* 0x0000005750507210 */ /* 0x000fe40007f3e0ff */
[----:B------:R-:W-:Y:S03]  /*7ce0*/  IADD3 R12, P0, PT, R12, R89, RZ ;  /* 0x000000590c0c7210 */ /* 0x000fe60007f1e0ff */
[----:B------:R-:W-:Y:S02]  /*7cf0*/  IMAD.X R81, R81, 0x1, R86, P1 ;  /* 0x0000000151517824 */ /* 0x000fe400008e0656 */
[----:B------:R-:W-:Y:S01]  /*7d00*/  IMAD.X R9, R9, 0x1, R88, P0 ;  /* 0x0000000109097824 */ /* 0x000fe200000e0658 */
[----:B------:R-:W-:Y:S07]  /*7d10*/  @P2 BRA `(.L_x_6232) ;  /* 0xffffffa400a42947 */ /* 0x000fee000383ffff */
.L_x_6180:
        /* <DEDUP_REMOVED lines=43> */
.L_x_6236:
[----:B------:R-:W-:Y:S05]  /*7fd0*/  BSYNC.RECONVERGENT B0 ;  /* 0x0000000000007941 */ /* 0x000fea0003800200 */
.L_x_6235:
        /* <DEDUP_REMOVED lines=17> */
.L_x_6238:
[----:B------:R-:W-:Y:S05]  /*80f0*/  BSYNC.RECONVERGENT B0 ;  /* 0x0000000000007941 */ /* 0x000fea0003800200 */
.L_x_6237:
        /* <DEDUP_REMOVED lines=17> */
.L_x_6240:
[----:B------:R-:W-:Y:S05]  /*8210*/  BSYNC.RECONVERGENT B0 ;  /* 0x0000000000007941 */ /* 0x000fea0003800200 */
.L_x_6239:
        /* <DEDUP_REMOVED lines=17> */
.L_x_6234:
        /* <DEDUP_REMOVED lines=79> */
.L_x_6248:
[----:B------:R-:W-:Y:S05]  /*8820*/  BSYNC.RECONVERGENT B0 ;  /* 0x0000000000007941 */ /* 0x000fea0003800200 */
.L_x_6247:
[----:B-----5:R-:W-:Y:S01]  /*8830*/  IMAD.MOV.U32 R6, RZ, RZ, R14 ;  /* 0x000000ffff067224 */ /* 0x020fe200078e000e */
[----:B------:R-:W-:Y:S01]  /*8840*/  MOV R4, R12 ;  /* 0x0000000c00047202 */ /* 0x000fe20000000f00 */
[----:B------:R-:W-:Y:S01]  /*8850*/  IMAD.MOV.U32 R7, RZ, RZ, R15 ;  /* 0x000000ffff077224 */ /* 0x000fe200078e000f */
[----:B------:R-:W-:Y:S02]  /*8860*/  MOV R5, R13 ;  /* 0x0000000d00057202 */ /* 0x000fe40000000f00 */
.L_x_6246:
[----:B------:R-:W-:Y:S05]  /*8870*/  BSYNC.RECONVERGENT B1 ;  /* 0x0000000000017941 */ /* 0x000fea0003800200 */
.L_x_6245:
        /* <DEDUP_REMOVED lines=49> */
.L_x_6250:
[----:B------:R-:W-:Y:S05]  /*8b90*/  BSYNC.RECONVERGENT B0 ;  /* 0x0000000000007941 */ /* 0x000fea0003800200 */
.L_x_6249:
[----:B-----5:R3:W-:Y:S02]  /*8ba0*/  STS.128 [R163+0x2000], R12 ;  /* 0x0020000ca3007388 */ /* 0x0207e40000000c00 */
.L_x_6244:
[----:B------:R-:W-:Y:S05]  /*8bb0*/  BSYNC.RECONVERGENT B2 ;  /* 0x0000000000027941 */ /* 0x000fea0003800200 */
.L_x_6243:
        /* <DEDUP_REMOVED lines=63> */
.L_x_6256:
[----:B------:R-:W-:Y:S05]  /*8fb0*/  BSYNC.RECONVERGENT B0 ;  /* 0x0000000000007941 */ /* 0x000fea0003800200 */
.L_x_6255:
[----:B-----5:R1:W-:Y:S02]  /*8fc0*/  STS.128 [R163+0x800], R12 ;  /* 0x0008000ca3007388 */ /* 0x0203e40000000c00 */
.L_x_6254:
[----:B------:R-:W-:Y:S05]  /*8fd0*/  BSYNC.RECONVERGENT B1 ;  /* 0x0000000000017941 */ /* 0x000fea0003800200 */
.L_x_6253:
        /* <DEDUP_REMOVED lines=55> */
.L_x_6258:
[----:B------:R-:W-:Y:S05]  /*9350*/  BSYNC.RECONVERGENT B0 ;  /* 0x0000000000007941 */ /* 0x000fea0003800200 */
.L_x_6257:
[----:B-----5:R3:W-:Y:S02]  /*9360*/  STS.128 [R163+0x2800], R12 ;  /* 0x0028000ca3007388 */ /* 0x0207e40000000c00 */
.L_x_6252:
[----:B------:R-:W-:Y:S05]  /*9370*/  BSYNC.RECONVERGENT B2 ;  /* 0x0000000000027941 */ /* 0x000fea0003800200 */
.L_x_6251:
        /* <DEDUP_REMOVED lines=64> */
.L_x_6264:
[----:B------:R-:W-:Y:S05]  /*9780*/  BSYNC.RECONVERGENT B0 ;  /* 0x0000000000007941 */ /* 0x000fea0003800200 */
.L_x_6263:
[----:B-----5:R3:W-:Y:S02]  /*9790*/  STS.128 [R163+0x1000], R12 ;  /* 0x0010000ca3007388 */ /* 0x0207e40000000c00 */
.L_x_6262:
[----:B------:R-:W-:Y:S05]  /*97a0*/  BSYNC.RECONVERGENT B1 ;  /* 0x0000000000017941 */ /* 0x000fea0003800200 */
.L_x_6261:
        /* <DEDUP_REMOVED lines=55> */
.L_x_6266:
[----:B------:R-:W-:Y:S05]  /*9b20*/  BSYNC.RECONVERGENT B0 ;  /* 0x0000000000007941 */ /* 0x000fea0003800200 */
.L_x_6265:
[----:B-----5:R1:W-:Y:S02]  /*9b30*/  STS.128 [R163+0x3000], R12 ;  /* 0x0030000ca3007388 */ /* 0x0203e40000000c00 */
.L_x_6260:
[----:B------:R-:W-:Y:S05]  /*9b40*/  BSYNC.RECONVERGENT B2 ;  /* 0x0000000000027941 */ /* 0x000fea0003800200 */
.L_x_6259:
        /* <DEDUP_REMOVED lines=65> */
.L_x_6270:
[----:B------:R-:W-:Y:S05]  /*9f60*/  BSYNC.RECONVERGENT B0 ;  /* 0x0000000000007941 */ /* 0x000fea0003800200 */
.L_x_6269:
[----:B-----5:R3:W-:Y:S02]  /*9f70*/  STS.128 [R163+0x1800], R12 ;  /* 0x0018000ca3007388 */ /* 0x0207e40000000c00 */
.L_x_6268:
[----:B------:R-:W-:Y:S05]  /*9f80*/  BSYNC.RECONVERGENT B1 ;  /* 0x0000000000017941 */ /* 0x000fea0003800200 */
.L_x_6267:
        /* <DEDUP_REMOVED lines=57> */
.L_x_6272:
[----:B------:R-:W-:Y:S05]  /*a320*/  BSYNC.RECONVERGENT B0 ;  /* 0x0000000000007941 */ /* 0x000fea0003800200 */
.L_x_6271:
[----:B-----5:R3:W-:Y:S01]  /*a330*/  STS.128 [R163+0x3800], R12 ;  /* 0x0038000ca3007388 */ /* 0x0207e20000000c00 */
[----:B------:R-:W-:Y:S05]  /*a340*/  BRA `(.L_x_6241) ;  /* 0x0000002c00cc7947 */ /* 0x000fea0003800000 */
.L_x_6242:
        /* <DEDUP_REMOVED lines=100> */
.L_x_6277:
[----:B------:R-:W-:Y:S05]  /*a990*/  BSYNC.RECONVERGENT B0 ;  /* 0x0000000000007941 */ /* 0x000fea0003800200 */
.L_x_6276:
[----:B------:R-:W-:Y:S05]  /*a9a0*/  BSYNC.RECONVERGENT B1 ;  /* 0x0000000000017941 */ /* 0x000fea0003800200 */
.L_x_6275:
        /* <DEDUP_REMOVED lines=89> */
.L_x_6279:
[----:B------:R-:W-:Y:S05]  /*af40*/  BSYNC.RECONVERGENT B0 ;  /* 0x0000000000007941 */ /* 0x000fea0003800200 */
.L_x_6278:
[----:B-----5:R3:W-:Y:S02]  /*af50*/  STS.128 [R163+0x2000], R20 ;  /* 0x00200014a3007388 */ /* 0x0207e40000000c00 */
.L_x_6274:
[----:B------:R-:W-:Y:S05]  /*af60*/  BSYNC.RECONVERGENT B2 ;  /* 0x0000000000027941 */ /* 0x000fea0003800200 */
.L_x_6273:
        /* <DEDUP_REMOVED lines=94> */
.L_x_6285:
[----:B------:R-:W-:Y:S05]  /*b550*/  BSYNC.RECONVERGENT B0 ;  /* 0x0000000000007941 */ /* 0x000fea0003800200 */
.L_x_6284:
[----:B-----5:R3:W-:Y:S02]  /*b560*/  STS.128 [R163+0x800], R20 ;  /* 0x00080014a3007388 */ /* 0x0207e40000000c00 */
.L_x_6283:
[----:B------:R-:W-:Y:S05]  /*b570*/  BSYNC.RECONVERGENT B1 ;  /* 0x0000000000017941 */ /* 0x000fea0003800200 */
.L_x_6282:
        /* <DEDUP_REMOVED lines=87> */
.L_x_6287:
[----:B------:R-:W-:Y:S05]  /*baf0*/  BSYNC.RECONVERGENT B0 ;  /* 0x0000000000007941 */ /* 0x000fea0003800200 */
.L_x_6286:
[----:B-----5:R1:W-:Y:S02]  /*bb00*/  STS.128 [R163+0x2800], R4 ;  /* 0x00280004a3007388 */ /* 0x0203e40000000c00 */
.L_x_6281:
[----:B------:R-:W-:Y:S05]  /*bb10*/  BSYNC.RECONVERGENT B2 ;  /* 0x0000000000027941 */ /* 0x000fea0003800200 */
.L_x_6280:
        /* <DEDUP_REMOVED lines=95> */
.L_x_6293:
[----:B------:R-:W-:Y:S05]  /*c110*/  BSYNC.RECONVERGENT B0 ;  /* 0x0000000000007941 */ /* 0x000fea0003800200 */
.L_x_6292:
[----:B-----5:R3:W-:Y:S02]  /*c120*/  STS.128 [R163+0x1000], R20 ;  /* 0x00100014a3007388 */ /* 0x0207e40000000c00 */
.L_x_6291:
[----:B------:R-:W-:Y:S05]  /*c130*/  BSYNC.RECONVERGENT B1 ;  /* 0x0000000000017941 */ /* 0x000fea0003800200 */
.L_x_6290:
        /* <DEDUP_REMOVED lines=86> */
.L_x_6295:
[----:B------:R-:W-:Y:S05]  /*c6a0*/  BSYNC.RECONVERGENT B0 ;  /* 0x0000000000007941 */ /* 0x000fea0003800200 */
.L_x_6294:
[----:B-----5:R3:W-:Y:S02]  /*c6b0*/  STS.128 [R163+0x3000], R20 ;  /* 0x00300014a3007388 */ /* 0x0207e40000000c00 */
.L_x_6289:
[----:B------:R-:W-:Y:S05]  /*c6c0*/  BSYNC.RECONVERGENT B2 ;  /* 0x0000000000027941 */ /* 0x000fea0003800200 */
.L_x_6288:
        /* <DEDUP_REMOVED lines=95> */
.L_x_6299:
[----:B------:R-:W-:Y:S05]  /*ccc0*/  BSYNC.RECONVERGENT B0 ;  /* 0x0000000000007941 */ /* 0x000fea0003800200 */
.L_x_6298:
[----:B-----5:R1:W-:Y:S02]  /*ccd0*/  STS.128 [R163+0x1800], R20 ;  /* 0x00180014a3007388 */ /* 0x0203e40000000c00 */
.L_x_6297:
[----:B------:R-:W-:Y:S05]  /*cce0*/  BSYNC.RECONVERGENT B1 ;  /* 0x0000000000017941 */ /* 0x000fea0003800200 */
.L_x_6296:
        /* <DEDUP_REMOVED lines=87> */
.L_x_6301:
[----:B------:R-:W-:Y:S05]  /*d260*/  BSYNC.RECONVERGENT B0 ;  /* 0x0000000000007941 */ /* 0x000fea0003800200 */
.L_x_6300:
[----:B-----5:R1:W-:Y:S02]  /*d270*/  STS.128 [R163+0x3800], R4 ;  /* 0x00380004a3007388 */ /* 0x0203e40000000c00 */
.L_x_6241:
[----:B------:R-:W-:Y:S05]  /*d280*/  BSYNC.RECONVERGENT B3 ;  /* 0x0000000000037941 */ /* 0x000fea0003800200 */
.L_x_6233:
        /* <DEDUP_REMOVED lines=28> */
.L_x_6303:
[----:B------:R-:W-:Y:S05]  /*d450*/  BSYNC.RECONVERGENT B0 ;  /* 0x0000000000007941 */ /* 0x000fea0003800200 */
.L_x_6302:
        /* <DEDUP_REMOVED lines=17> */
.L_x_6305:
[----:B------:R-:W-:Y:S05]  /*d570*/  BSYNC.RECONVERGENT B0 ;  /* 0x0000000000007941 */ /* 0x000fea0003800200 */
.L_x_6304:
        /* <DEDUP_REMOVED lines=19> */
.L_x_6307:
[----:B------:R-:W-:Y:S05]  /*d6b0*/  BSYNC.RECONVERGENT B0 ;  /* 0x0000000000007941 */ /* 0x000fea0003800200 */
.L_x_6306:
        /* <DEDUP_REMOVED lines=17> */
.L_x_6309:
[----:B------:R-:W-:Y:S05]  /*d7d0*/  BSYNC.RECONVERGENT B0 ;  /* 0x0000000000007941 */ /* 0x000fea0003800200 */
.L_x_6308:
        /* <DEDUP_REMOVED lines=42> */
.L_x_6311:
[----:B------:R2:W-:Y:S04]  /*da80*/  STS.128 [R163+0x8000], RZ ;  /* 0x008000ffa3007388 */ /* 0x0005e80000000c00 */
[----:B------:R2:W-:Y:S02]  /*da90*/  STS.128 [R163+0xa000], RZ ;  /* 0x00a000ffa3007388 */ /* 0x0005e40000000c00 */
.L_x_6312:
[----:B------:R-:W-:Y:S05]  /*daa0*/  BSYNC.RECONVERGENT B0 ;  /* 0x0000000000007941 */ /* 0x000fea0003800200 */
.L_x_6310:
        /* <DEDUP_REMOVED lines=30> */
.L_x_6314:
[----:B------:R-:W-:Y:S05]  /*dc90*/  BSYNC.RECONVERGENT B0 ;  /* 0x0000000000007941 */ /* 0x000fea0003800200 */
.L_x_6313:
        /* <DEDUP_REMOVED lines=21> */
.L_x_6316:
[----:B------:R-:W-:Y:S05]  /*ddf0*/  BSYNC.RECONVERGENT B0 ;  /* 0x0000000000007941 */ /* 0x000fea0003800200 */
.L_x_6315:
        /* <DEDUP_REMOVED lines=19> */
.L_x_6318:
[----:B------:R-:W-:Y:S05]  /*df30*/  BSYNC.RECONVERGENT B0 ;  /* 0x0000000000007941 */ /* 0x000fea0003800200 */
.L_x_6317:
[----:B------:R-:W-:Y:S01]  /*df40*/  LDSM.16.M88.4 R60, [R143] ;  /* 0x000000008f3c783b */ /* 0x000fe20000000200 */
[----:B------:R-:W-:Y:S01]  /*df50*/  R2P PR, R153, 0x6 ;  /* 0x0000000699007804 */ /* 0x000fe20000000000 */
[----:B-1----:R-:W-:Y:S01]  /*df60*/  IMAD.MOV.U32 R2, RZ, RZ, 0x20 ;  /* 0x00000020ff027424 */ /* 0x002fe200078e00ff */
[----:B------:R-:W1:Y:S01]  /*df70*/  LDCU UR10, c[0x0][0x50c] ;  /* 0x0000a180ff0a77ac */ /* 0x000e620008000800 */
[----:B------:R-:W5:Y:S01]  /*df80*/  LDSM.16.M88.4 R36, [R142+UR5+0x4000] ;  /* 0x004000058e24783b */ /* 0x000f620008000200 */
[----:B------:R-:W-:Y:S01]  /*df90*/  VIADD R3, R142, UR5 ;  /* 0x000000058e037c36 */ /* 0x000fe20008000000 */
[----:B------:R-:W-:Y:S01]  /*dfa0*/  VIADDMNMX R130, R27, 0x8, R56, PT ;  /* 0x000000081b827846 */ /* 0x000fe20003800138 */
[----:B------:R-:W-:Y:S01]  /*dfb0*/  IMAD.MOV.U32 R4, RZ, RZ, 0x40 ;  /* 0x00000040ff047424 */ /* 0x000fe200078e00ff */
[----:B------:R-:W2:Y:S01]  /*dfc0*/  LDSM.16.M88.4 R76, [R142+UR5+0x4800] ;  /* 0x004800058e4c783b */ /* 0x000ea20008000200 */
[----:B------:R-:W-:-:S03]  /*dfd0*/  SEL R2, R2, 0xffffffe0, !P1 ;  /* 0xffffffe002027807 */ /* 0x000fc60004800000 */
[----:B------:R-:W3:Y:S01]  /*dfe0*/  LDSM.16.M88.4 R68, [R142+UR5+0x5000] ;  /* 0x005000058e44783b */ /* 0x000ee20008000200 */
[----:B------:R-:W-:Y:S01]  /*dff0*/  SEL R4, R4, 0xffffffc0, !P2 ;  /* 0xffffffc004047807 */ /* 0x000fe20005000000 */
[--C-:B------:R-:W-:Y:S02]  /*e000*/  IMAD.IADD R141, R143, 0x1, R2.reuse ;  /* 0x000000018f8d7824 */ /* 0x100fe400078e0202 */
[----:B------:R-:W-:Y:S01]  /*e010*/  IMAD.IADD R138, R3, 0x1, R2 ;  /* 0x00000001038a7824 */ /* 0x000fe200078e0202 */
[----:B------:R-:W4:Y:S01]  /*e020*/  LDSM.16.M88.4 R16, [R142+UR5+0x5800] ;  /* 0x005800058e10783b */ /* 0x000f220008000200 */
[--C-:B------:R-:W-:Y:S02]  /*e030*/  IMAD.IADD R140, R143, 0x1, R4.reuse ;  /* 0x000000018f8c7824 */ /* 0x100fe400078e0204 */
[----:B------:R-:W-:Y:S01]  /*e040*/  IMAD.IADD R137, R3, 0x1, R4 ;  /* 0x0000000103897824 */ /* 0x000fe200078e0204 */
[----:B------:R-:W-:Y:S01]  /*e050*/  LDSM.16.M88.4 R32, [R141] ;  /* 0x000000008d20783b */ /* 0x000fe20000000200 */
[----:B------:R-:W-:Y:S01]  /*e060*/  IMAD.IADD R139, R2, 0x1, R140 ;  /* 0x00000001028b7824 */ /* 0x000fe200078e028c */
[----:B------:R-:W-:-:S02]  /*e070*/  VIMNMX R3, PT, PT, R27, R56, PT ;  /* 0x000000381b037248 */ /* 0x000fc40003fe0100 */
[----:B------:R-:W1:Y:S01]  /*e080*/  LDSM.16.M88.4 R84, [R138+0x4000] ;  /* 0x004000008a54783b */ /* 0x000e620000000200 */
[----:B------:R-:W-:-:S03]  /*e090*/  IADD3 R136, PT, PT, R2, R137, RZ ;  /* 0x0000008902887210 */ /* 0x000fc60007ffe0ff */
[----:B------:R-:W1:Y:S04]  /*e0a0*/  LDSM.16.M88.4 R44, [R138+0x4800] ;  /* 0x004800008a2c783b */ /* 0x000e680000000200 */
[----:B------:R-:W1:Y:S04]  /*e0b0*/  LDSM.16.M88.4 R12, [R138+0x5000] ;  /* 0x005000008a0c783b */ /* 0x000e680000000200 */
[----:B------:R-:W1:Y:S04]  /*e0c0*/  LDSM.16.M88.4 R40, [R138+0x5800] ;  /* 0x005800008a28783b */ /* 0x000e680000000200 */
[----:B------:R-:W-:Y:S01]  /*e0d0*/  LDSM.16.M88.4 R52, [R140] ;  /* 0x000000008c34783b */ /* 0x000fe20000000200 */
[C---:B-----5:R-:W-:Y:S03]  /*e0e0*/  HMMA.16816.F32.BF16 R20, R60.reuse, R36, RZ ;  /* 0x000000243c14723c */ /* 0x060fe600000418ff */
[----:B------:R-:W5:Y:S04]  /*e0f0*/  LDSM.16.M88.4 R28, [R137+0x4000] ;  /* 0x00400000891c783b */ /* 0x000f680000000200 */
[----:B------:R-:W-:Y:S01]  /*e100*/  LDSM.16.M88.4 R88, [R137+0x5000] ;  /* 0x005000008958783b */ /* 0x000fe20000000200 */
[C---:B------:R-:W-:Y:S03]  /*e110*/  HMMA.16816.F32.BF16 R36, R60.reuse, R38, RZ ;  /* 0x000000263c24723c */ /* 0x040fe600000418ff */
[----:B------:R-:W-:Y:S04]  /*e120*/  LDSM.16.M88.4 R96, [R143+0x2000] ;  /* 0x002000008f60783b */ /* 0x000fe80000000200 */
[----:B------:R-:W-:Y:S01]  /*e130*/  LDSM.16.M88.4 R92, [R142+UR5+0x6800] ;  /* 0x006800058e5c783b */ /* 0x000fe20008000200 */
[C---:B--2---:R-:W-:Y:S03]  /*e140*/  HMMA.16816.F32.BF16 R80, R60.reuse, R76, RZ ;  /* 0x0000004c3c50723c */ /* 0x044fe600000418ff */
[----:B------:R-:W-:Y:S04]  /*e150*/  LDSM.16.M88.4 R104, [R138+0x6000] ;  /* 0x006000008a68783b */ /* 0x000fe80000000200 */
[----:B------:R-:W0:Y:S01]  /*e160*/  LDGDEPBAR ;  /* 0x00000000000079af */ /* 0x000e220000000000 */
[C---:B---3--:R-:W-:Y:S08]  /*e170*/  HMMA.16816.F32.BF16 R72, R60.reuse, R68, RZ ;  /* 0x000000443c48723c */ /* 0x048ff000000418ff */
[C---:B------:R-:W-:Y:S08]  /*e180*/  HMMA.16816.F32.BF16 R76, R60.reuse, R78, RZ ;  /* 0x0000004e3c4c723c */ /* 0x040ff000000418ff */
[C---:B------:R-:W-:Y:S08]  /*e190*/  HMMA.16816.F32.BF16 R68, R60.reuse, R70, RZ ;  /* 0x000000463c44723c */ /* 0x040ff000000418ff */
[C---:B----4-:R-:W-:Y:S08]  /*e1a0*/  HMMA.16816.F32.BF16 R64, R60.reuse, R16, RZ ;  /* 0x000000103c40723c */ /* 0x050ff000000418ff */
[----:B------:R-:W-:Y:S01]  /*e1b0*/  HMMA.16816.F32.BF16 R60, R60, R18, RZ ;  /* 0x000000123c3c723c */ /* 0x000fe200000418ff */
        /* <DEDUP_REMOVED lines=9> */
[----:B------:R-:W3:Y:S07]  /*e250*/  LDSM.16.M88.4 R12, [R139] ;  /* 0x000000008b0c783b */ /* 0x000eee0000000200 */
[C---:B------:R-:W-:Y:S08]  /*e260*/  HMMA.16816.F32.BF16 R64, R32.reuse, R40, R64 ;  /* 0x000000282040723c */ /* 0x040ff00000041840 */
[----:B------:R-:W-:Y:S01]  /*e270*/  HMMA.16816.F32.BF16 R60, R32, R42, R60 ;  /* 0x0000002a203c723c */ /* 0x000fe2000004183c */
[----:B------:R-:W4:Y:S04]  /*e280*/  LDSM.16.M88.4 R32, [R136+0x4800] ;  /* 0x004800008820783b */ /* 0x000f280000000200 */
[----:B------:R-:W-:Y:S03]  /*e290*/  LDSM.16.M88.4 R40, [R142+UR5+0x6000] ;  /* 0x006000058e28783b */ /* 0x000fe60008000200 */
[C---:B-----5:R-:W-:Y:S08]  /*e2a0*/  HMMA.16816.F32.BF16 R20, R52.reuse, R28, R20 ;  /* 0x0000001c3414723c */ /* 0x060ff00000041814 */
[C---:B------:R-:W-:Y:S01]  /*e2b0*/  HMMA.16816.F32.BF16 R36, R52.reuse, R30, R36 ;  /* 0x0000001e3424723c */ /* 0x040fe20000041824 */
[----:B------:R-:W5:Y:S07]  /*e2c0*/  LDSM.16.M88.4 R28, [R136+0x5000] ;  /* 0x00500000881c783b */ /* 0x000f6e0000000200 */
[C---:B--2---:R-:W-:Y:S08]  /*e2d0*/  HMMA.16816.F32.BF16 R80, R52.reuse, R16, R80 ;  /* 0x000000103450723c */ /* 0x044ff00000041850 */
[C---:B------:R-:W-:Y:S01]  /*e2e0*/  HMMA.16816.F32.BF16 R76, R52.reuse, R18, R76 ;  /* 0x00000012344c723c */ /* 0x040fe2000004184c */
[----:B------:R-:W2:Y:S07]  /*e2f0*/  LDSM.16.M88.4 R16, [R136+0x5800] ;  /* 0x005800008810783b */ /* 0x000eae0000000200 */
[C---:B------:R-:W-:Y:S08]  /*e300*/  HMMA.16816.F32.BF16 R72, R52.reuse, R88, R72 ;  /* 0x000000583448723c */ /* 0x040ff00000041848 */
[C---:B------:R-:W-:Y:S01]  /*e310*/  HMMA.16816.F32.BF16 R68, R52.reuse, R90, R68 ;  /* 0x0000005a3444723c */ /* 0x040fe20000041844 */
[----:B------:R-:W-:Y:S07]  /*e320*/  LDSM.16.M88.4 R88, [R142+UR5+0x7000] ;  /* 0x007000058e58783b */ /* 0x000fee0008000200 */
[C---:B-1----:R-:W-:Y:S08]  /*e330*/  HMMA.16816.F32.BF16 R64, R52.reuse, R84, R64 ;  /* 0x000000543440723c */ /* 0x042ff00000041840 */
[----:B------:R-:W-:Y:S01]  /*e340*/  HMMA.16816.F32.BF16 R60, R52, R86, R60 ;  /* 0x00000056343c723c */ /* 0x000fe2000004183c */
[----:B------:R-:W1:Y:S04]  /*e350*/  LDSM.16.M88.4 R52, [R141+0x2000] ;  /* 0x002000008d34783b */ /* 0x000e680000000200 */
[----:B------:R-:W-:Y:S03]  /*e360*/  LDSM.16.M88.4 R84, [R142+UR5+0x7800] ;  /* 0x007800058e54783b */ /* 0x000fe60008000200 */
        /* <DEDUP_REMOVED lines=8> */
[----:B------:R-:W4:Y:S07]  /*e3f0*/  LDSM.16.M88.4 R28, [R137+0x6000] ;  /* 0x00600000891c783b */ /* 0x000f2e0000000200 */
[C---:B------:R-:W-:Y:S08]  /*e400*/  HMMA.16816.F32.BF16 R20, R96.reuse, R40, R20 ;  /* 0x000000286014723c */ /* 0x040ff00000041814 */
[----:B------:R-:W-:Y:S01]  /*e410*/  HMMA.16816.F32.BF16 R36, R96, R42, R36 ;  /* 0x0000002a6024723c */ /* 0x000fe20000041824 */
[----:B------:R-:W-:Y:S07]  /*e420*/  LDSM.16.M88.4 R40, [R138+0x7000] ;  /* 0x007000008a28783b */ /* 0x000fee0000000200 */
[C---:B--2---:R-:W-:Y:S08]  /*e430*/  HMMA.16816.F32.BF16 R64, R12.reuse, R16, R64 ;  /* 0x000000100c40723c */ /* 0x044ff00000041840 */
[----:B------:R-:W-:Y:S01]  /*e440*/  HMMA.16816.F32.BF16 R60, R12, R18, R60 ;  /* 0x000000120c3c723c */ /* 0x000fe2000004183c */
[----:B------:R-:W-:Y:S04]  /*e450*/  LDSM.16.M88.4 R16, [R139+0x2000] ;  /* 0x002000008b10783b */ /* 0x000fe80000000200 */
[----:B------:R-:W2:Y:S03]  /*e460*/  LDSM.16.M88.4 R12, [R136+0x6000] ;  /* 0x00600000880c783b */ /* 0x000ea60000000200 */
[C---:B------:R-:W-:Y:S08]  /*e470*/  HMMA.16816.F32.BF16 R80, R96.reuse, R92, R80 ;  /* 0x0000005c6050723c */ /* 0x040ff00000041850 */
[----:B------:R-:W-:Y:S08]  /*e480*/  HMMA.16816.F32.BF16 R76, R96, R94, R76 ;  /* 0x0000005e604c723c */ /* 0x000ff0000004184c */
[C---:B-1----:R-:W-:Y:S08]  /*e490*/  HMMA.16816.F32.BF16 R20, R52.reuse, R104, R20 ;  /* 0x000000683414723c */ /* 0x042ff00000041814 */
[C---:B------:R-:W-:Y:S08]  /*e4a0*/  HMMA.16816.F32.BF16 R36, R52.reuse, R106, R36 ;  /* 0x0000006a3424723c */ /* 0x040ff00000041824 */
[C---:B---3--:R-:W-:Y:S08]  /*e4b0*/  HMMA.16816.F32.BF16 R80, R52.reuse, R44, R80 ;  /* 0x0000002c3450723c */ /* 0x048ff00000041850 */
[----:B------:R-:W-:Y:S01]  /*e4c0*/  HMMA.16816.F32.BF16 R76, R52, R46, R76 ;  /* 0x0000002e344c723c */ /* 0x000fe2000004184c */
[----:B------:R-:W1:Y:S07]  /*e4d0*/  LDSM.16.M88.4 R44, [R137+0x6800] ;  /* 0x00680000892c783b */ /* 0x000e6e0000000200 */
[C---:B------:R-:W-:Y:S08]  /*e4e0*/  HMMA.16816.F32.BF16 R64, R96.reuse, R84, R64 ;  /* 0x000000546040723c */ /* 0x040ff00000041840 */
[----:B------:R-:W-:Y:S01]  /*e4f0*/  HMMA.16816.F32.BF16 R60, R96, R86, R60 ;  /* 0x00000056603c723c */ /* 0x000fe2000004183c */
[----:B------:R-:W3:Y:S07]  /*e500*/  LDSM.16.M88.4 R84, [R138+0x7800] ;  /* 0x007800008a54783b */ /* 0x000eee0000000200 */
[C---:B----4-:R-:W-:Y:S08]  /*e510*/  HMMA.16816.F32.BF16 R20, R32.reuse, R28, R20 ;  /* 0x0000001c2014723c */ /* 0x050ff00000041814 */
[----:B------:R-:W-:Y:S01]  /*e520*/  HMMA.16816.F32.BF16 R36, R32, R30, R36 ;  /* 0x0000001e2024723c */ /* 0x000fe20000041824 */
[----:B------:R-:W4:Y:S07]  /*e530*/  LDSM.16.M88.4 R28, [R136+0x6800] ;  /* 0x00680000881c783b */ /* 0x000f2e0000000200 */
[C---:B------:R-:W-:Y:S08]  /*e540*/  HMMA.16816.F32.BF16 R72, R96.reuse, R88, R72 ;  /* 0x000000586048723c */ /* 0x040ff00000041848 */
[----:B------:R-:W-:Y:S08]  /*e550*/  HMMA.16816.F32.BF16 R68, R96, R90, R68 ;  /* 0x0000005a6044723c */ /* 0x000ff00000041844 */
[C---:B--2---:R-:W-:Y:S08]  /*e560*/  HMMA.16816.F32.BF16 R20, R16.reuse, R12, R20 ;  /* 0x0000000c1014723c */ /* 0x044ff00000041814 */
[----:B------:R-:W-:Y:S01]  /*e570*/  HMMA.16816.F32.BF16 R36, R16, R14, R36 ;  /* 0x0000000e1024723c */ /* 0x000fe20000041824 */
[----:B------:R-:W2:Y:S07]  /*e580*/  LDSM.16.M88.4 R12, [R137+0x7800] ;  /* 0x00780000890c783b */ /* 0x000eae0000000200 */
[----:B------:R-:W-:Y:S03]  /*e590*/  HMMA.16816.F32.BF16 R72, R52, R40, R72 ;  /* 0x000000283448723c */ /* 0x000fe60000041848 */
[----:B------:R-:W-:Y:S01]  /*e5a0*/  FMUL.FTZ R20, R20, UR10 ;  /* 0x0000000a14147c20 */ /* 0x000fe20008410000 */
[----:B------:R-:W-:Y:S01]  /*e5b0*/  FMUL.FTZ R59, R21, UR10 ;  /* 0x0000000a153b7c20 */ /* 0x000fe20008410000 */
[----:B------:R-:W-:-:S02]  /*e5c0*/  FMUL.FTZ R57, R22, UR10 ;  /* 0x0000000a16397c20 */ /* 0x000fc40008410000 */
[----:B------:R5:W-:Y:S01]  /*e5d0*/  MUFU.TANH R49, R20 ;  /* 0x0000001400317308 */ /* 0x000be20000002400 */
[----:B------:R-:W-:Y:S01]  /*e5e0*/  HMMA.16816.F32.BF16 R68, R52, R42, R68 ;  /* 0x0000002a3444723c */ /* 0x000fe20000041844 */
[----:B------:R-:W2:Y:S02]  /*e5f0*/  LDSM.16.M88.4 R40, [R137+0x7000] ;  /* 0x007000008928783b */ /* 0x000ea40000000200 */
[----:B------:R-:W-:Y:S01]  /*e600*/  FMUL.FTZ R36, R36, UR10 ;  /* 0x0000000a24247c20 */ /* 0x000fe20008410000 */
[----:B------:R-:W-:-:S03]  /*e610*/  FMUL.FTZ R39, R39, UR10 ;  /* 0x0000000a27277c20 */ /* 0x000fc60008410000 */
[----:B------:R-:W-:Y:S01]  /*e620*/  MUFU.TANH R59, R59 ;  /* 0x0000003b003b7308 */ /* 0x000fe20000002400 */
[C---:B-1----:R-:W-:Y:S07]  /*e630*/  HMMA.16816.F32.BF16 R80, R32.reuse, R44, R80 ;  /* 0x0000002c2050723c */ /* 0x042fee0000041850 */
[----:B------:R-:W-:Y:S01]  /*e640*/  MUFU.TANH R39, R39 ;  /* 0x0000002700277308 */ /* 0x000fe20000002400 */
[----:B------:R-:W-:Y:S01]  /*e650*/  HMMA.16816.F32.BF16 R76, R32, R46, R76 ;  /* 0x0000002e204c723c */ /* 0x000fe2000004184c */
[----:B------:R-:W1:Y:S06]  /*e660*/  LDSM.16.M88.4 R44, [R136+0x7800] ;  /* 0x00780000882c783b */ /* 0x000e6c0000000200 */
[----:B------:R-:W-:Y:S01]  /*e670*/  MUFU.TANH R57, R57 ;  /* 0x0000003900397308 */ /* 0x000fe20000002400 */
[C---:B---3--:R-:W-:Y:S08]  /*e680*/  HMMA.16816.F32.BF16 R60, R52.reuse, R86, R60 ;  /* 0x00000056343c723c */ /* 0x048ff0000004183c */
[----:B------:R-:W-:Y:S01]  /*e690*/  HMMA.16816.F32.BF16 R64, R52, R84, R64 ;  /* 0x000000543440723c */ /* 0x000fe20000041840 */
[----:B------:R-:W-:Y:S01]  /*e6a0*/  FMUL.FTZ R53, R23, UR10 ;  /* 0x0000000a17357c20 */ /* 0x000fe20008410000 */
[----:B------:R3:W-:Y:S01]  /*e6b0*/  MUFU.TANH R55, R36 ;  /* 0x0000002400377308 */ /* 0x0007e20000002400 */
[----:B-----5:R-:W5:Y:S01]  /*e6c0*/  LDSM.16.M88.4 R20, [R136+0x7000] ;  /* 0x007000008814783b */ /* 0x020f620000000200 */
[----:B------:R-:W-:-:S04]  /*e6d0*/  DEPBAR.LE SB0, 0x0 ;  /* 0x000080000000791a */ /* 0x000fc80000000000 */
[----:B----4-:R-:W-:Y:S01]  /*e6e0*/  HMMA.16816.F32.BF16 R80, R16, R28, R80 ;  /* 0x0000001c1050723c */ /* 0x010fe20000041850 */
[----:B------:R-:W-:Y:S01]  /*e6f0*/  FMUL.FTZ R29, R37, UR10 ;  /* 0x0000000a251d7c20 */ /* 0x000fe20008410000 */
[----:B------:R-:W-:Y:S01]  /*e700*/  FMUL.FTZ R37, R38, UR10 ;  /* 0x0000000a26257c20 */ /* 0x000fe20008410000 */
[----:B------:R-:W-:Y:S05]  /*e710*/  MUFU.TANH R53, R53 ;  /* 0x0000003500357308 */ /* 0x000fea0000002400 */
[C---:B--2---:R-:W-:Y:S03]  /*e720*/  HMMA.16816.F32.BF16 R60, R32.reuse, R14, R60 ;  /* 0x0000000e203c723c */ /* 0x044fe6000004183c */
[----:B------:R-:W-:Y:S05]  /*e730*/  MUFU.TANH R29, R29 ;  /* 0x0000001d001d7308 */ /* 0x000fea0000002400 */
[----:B------:R-:W-:Y:S03]  /*e740*/  HMMA.16816.F32.BF16 R72, R32, R40, R72 ;  /* 0x000000282048723c */ /* 0x000fe60000041848 */
[----:B------:R-:W-:Y:S01]  /*e750*/  MUFU.TANH R37, R37 ;  /* 0x0000002500257308 */ /* 0x000fe20000002400 */
[----:B------:R-:W-:-:S04]  /*e760*/  FMUL.FTZ R15, R80, UR10 ;  /* 0x0000000a500f7c20 */ /* 0x000fc80008410000 */
[C---:B------:R-:W-:Y:S03]  /*e770*/  HMMA.16816.F32.BF16 R68, R32.reuse, R42, R68 ;  /* 0x0000002a2044723c */ /* 0x040fe60000041844 */
[----:B------:R-:W-:Y:S05]  /*e780*/  MUFU.TANH R15, R15 ;  /* 0x0000000f000f7308 */ /* 0x000fea0000002400 */
[----:B------:R-:W-:Y:S01]  /*e790*/  HMMA.16816.F32.BF16 R64, R32, R12, R64 ;  /* 0x0000000c2040723c */ /* 0x000fe20000041840 */
[----:B------:R-:W-:-:S06]  /*e7a0*/  FMUL.FTZ R13, R82, UR10 ;  /* 0x0000000a520d7c20 */ /* 0x000fcc0008410000 */
[----:B------:R-:W-:Y:S01]  /*e7b0*/  MUFU.TANH R13, R13 ;  /* 0x0000000d000d7308 */ /* 0x000fe20000002400 */
[C---:B-1----:R-:W-:Y:S08]  /*e7c0*/  HMMA.16816.F32.BF16 R60, R16.reuse, R46, R60 ;  /* 0x0000002e103c723c */ /* 0x042ff0000004183c */
[----:B------:R-:W-:Y:S01]  /*e7d0*/  HMMA.16816.F32.BF16 R76, R16, R30, R76 ;  /* 0x0000001e104c723c */ /* 0x000fe2000004184c */
[----:B------:R-:W-:-:S06]  /*e7e0*/  FMUL.FTZ R31, R81, UR10 ;  /* 0x0000000a511f7c20 */ /* 0x000fcc0008410000 */
[----:B------:R-:W-:Y:S01]  /*e7f0*/  MUFU.TANH R31, R31 ;  /* 0x0000001f001f7308 */ /* 0x000fe20000002400 */
[C---:B-----5:R-:W-:Y:S01]  /*e800*/  HMMA.16816.F32.BF16 R72, R16.reuse, R20, R72 ;  /* 0x000000141048723c */ /* 0x060fe20000041848 */
[----:B------:R-:W-:Y:S02]  /*e810*/  FMUL.FTZ R21, R83, UR10 ;  /* 0x0000000a53157c20 */ /* 0x000fe40008410000 */
[----:B------:R-:W-:Y:S01]  /*e820*/  FMUL.FTZ R27, R60, UR10 ;  /* 0x0000000a3c1b7c20 */ /* 0x000fe20008410000 */
[----:B------:R-:W-:Y:S01]  /*e830*/  FMUL.FTZ R41, R62, UR10 ;  /* 0x0000000a3e297c20 */ /* 0x000fe20008410000 */
[----:B------:R-:W-:Y:S01]  /*e840*/  FMUL.FTZ R61, R61, UR10 ;  /* 0x0000000a3d3d7c20 */ /* 0x000fe20008410000 */
[----:B------:R-:W-:Y:S01]  /*e850*/  FMUL.FTZ R63, R63, UR10 ;  /* 0x0000000a3f3f7c20 */ /* 0x000fe20008410000 */
[----:B------:R-:W-:Y:S01]  /*e860*/  MUFU.TANH R21, R21 ;  /* 0x0000001500157308 */ /* 0x000fe20000002400 */
[----:B------:R-:W-:Y:S03]  /*e870*/  HMMA.16816.F32.BF16 R68, R16, R22, R68 ;  /* 0x000000161044723c */ /* 0x000fe60000041844 */
[----:B------:R-:W-:Y:S01]  /*e880*/  FMUL.FTZ R33, R76, UR10 ;  /* 0x0000000a4c217c20 */ /* 0x000fe20008410000 */
[----:B------:R-:W-:Y:S01]  /*e890*/  FMUL.FTZ R23, R77, UR10 ;  /* 0x0000000a4d177c20 */ /* 0x000fe20008410000 */
[----:B------:R-:W-:-:S02]  /*e8a0*/  FMUL.FTZ R79, R79, UR10 ;  /* 0x0000000a4f4f7c20 */ /* 0x000fc40008410000 */
[----:B------:R-:W1:Y:S01]  /*e8b0*/  MUFU.TANH R27, R27 ;  /* 0x0000001b001b7308 */ /* 0x000e620000002400 */
[----:B------:R-:W-:Y:S01]  /*e8c0*/  HMMA.16816.F32.BF16 R64, R16, R44, R64 ;  /* 0x0000002c1040723c */ /* 0x000fe20000041840 */
[----:B------:R-:W-:Y:S02]  /*e8d0*/  IMAD.SHL.U32 R17, R153, 0x2, RZ ;  /* 0x0000000299117824 */ /* 0x000fe400078e00ff */
[----:B------:R-:W-:Y:S01]  /*e8e0*/  FMUL.FTZ R19, R78, UR10 ;  /* 0x0000000a4e137c20 */ /* 0x000fe20008410000 */
[----:B------:R-:W-:Y:S01]  /*e8f0*/  FMUL.FTZ R72, R72, UR10 ;  /* 0x0000000a48487c20 */ /* 0x000fe20008410000 */
[----:B------:R-:W-:Y:S01]  /*e900*/  FMUL.FTZ R74, R74, UR10 ;  /* 0x0000000a4a4a7c20 */ /* 0x000fe20008410000 */
[----:B------:R-:W-:Y:S01]  /*e910*/  FMUL.FTZ R73, R73, UR10 ;  /* 0x0000000a49497c20 */ /* 0x000fe20008410000 */
[----:B------:R-:W-:Y:S01]  /*e920*/  LOP3.LUT R17, R17, 0x6, RZ, 0xc0, !PT ;  /* 0x0000000611117812 */ /* 0x000fe200078ec0ff */
[----:B------:R-:W2:Y:S01]  /*e930*/  MUFU.TANH R41, R41 ;  /* 0x0000002900297308 */ /* 0x000ea20000002400 */
[----:B------:R-:W-:-:S03]  /*e940*/  FMUL.FTZ R75, R75, UR10 ;  /* 0x0000000a4b4b7c20 */ /* 0x000fc60008410000 */
[----:B------:R-:W-:Y:S02]  /*e950*/  IMAD.IADD R17, R50, 0x1, R17 ;  /* 0x0000000132117824 */ /* 0x000fe400078e0211 */
[----:B------:R-:W-:Y:S01]  /*e960*/  FMUL.FTZ R68, R68, UR10 ;  /* 0x0000000a44447c20 */ /* 0x000fe20008410000 */
[----:B------:R-:W-:Y:S01]  /*e970*/  FMUL.FTZ R70, R70, UR10 ;  /* 0x0000000a46467c20 */ /* 0x000fe20008410000 */
[----:B------:R-:W-:Y:S01]  /*e980*/  FMUL.FTZ R69, R69, UR10 ;  /* 0x0000000a45457c20 */ /* 0x000fe20008410000 */
[C---:B------:R-:W-:Y:S01]  /*e990*/  VIADD R8, R17.reuse, 0x38 ;  /* 0x0000003811087836 */ /* 0x040fe20000000000 */
[----:B------:R-:W4:Y:S01]  /*e9a0*/  MUFU.TANH R33, R33 ;  /* 0x0000002100217308 */ /* 0x000f220000002400 */
[----:B------:R-:W-:Y:S02]  /*e9b0*/  VIADD R34, R17, 0x1 ;  /* 0x0000000111227836 */ /* 0x000fe40000000000 */
[----:B------:R-:W-:Y:S01]  /*e9c0*/  FMUL.FTZ R71, R71, UR10 ;  /* 0x0000000a47477c20 */ /* 0x000fe20008410000 */
[C---:B------:R-:W-:Y:S01]  /*e9d0*/  VIADD R32, R17.reuse, 0x8 ;  /* 0x0000000811207836 */ /* 0x040fe20000000000 */
[CC--:B------:R-:W-:Y:S01]  /*e9e0*/  ISETP.GE.AND P5, PT, R8.reuse, R3.reuse, PT ;  /* 0x000000030800720c */ /* 0x0c0fe20003fa6270 */
[C---:B---3--:R-:W-:Y:S01]  /*e9f0*/  VIADD R36, R17.reuse, 0x9 ;  /* 0x0000000911247836 */ /* 0x048fe20000000000 */
[----:B------:R-:W-:Y:S01]  /*ea00*/  ISETP.GE.AND P2, PT, R8, R130, PT ;  /* 0x000000820800720c */ /* 0x000fe20003f46270 */
[C---:B------:R-:W-:Y:S01]  /*ea10*/  VIADD R16, R17.reuse, 0x11 ;  /* 0x0000001111107836 */ /* 0x040fe20000000000 */
[----:B------:R-:W-:Y:S01]  /*ea20*/  I2FP.F32.U32 R8, R8 ;  /* 0x0000000800087245 */ /* 0x000fe20000201000 */
[C---:B------:R-:W-:Y:S01]  /*ea30*/  VIADD R14, R17.reuse, 0x18 ;  /* 0x00000018110e7836 */ /* 0x040fe20000000000 */
[CC--:B------:R-:W-:Y:S01]  /*ea40*/  ISETP.GE.AND P4, PT, R34.reuse, R3.reuse, PT ;  /* 0x000000032200720c */ /* 0x0c0fe20003f86270 */
[----:B------:R-:W-:Y:S01]  /*ea50*/  MUFU.TANH R23, R23 ;  /* 0x0000001700177308 */ /* 0x000fe20000002400 */
[----:B------:R-:W-:Y:S01]  /*ea60*/  ISETP.GE.AND P1, PT, R34, R130, PT ;  /* 0x000000822200720c */ /* 0x000fe20003f26270 */
[C---:B-1----:R-:W-:Y:S01]  /*ea70*/  FFMA.FTZ R27, R0.reuse, R8, R27 ;  /* 0x00000008001b7223 */ /* 0x042fe2000001001b */
[----:B------:R-:W-:Y:S01]  /*ea80*/  I2FP.F32.U32 R34, R34 ;  /* 0x0000002200227245 */ /* 0x000fe20000201000 */
[----:B--2---:R-:W-:Y:S01]  /*ea90*/  FFMA.FTZ R41, R0, R8, R41 ;  /* 0x0000000800297223 */ /* 0x004fe20000010029 */
[CC--:B------:R-:W-:Y:S01]  /*eaa0*/  ISETP.GE.AND P0, PT, R32.reuse, R3.reuse, PT ;  /* 0x000000032000720c */ /* 0x0c0fe20003f06270 */
[----:B------:R-:W-:Y:S01]  /*eab0*/  VIADD R12, R17, 0x19 ;  /* 0x00000019110c7836 */ /* 0x000fe20000000000 */
[----:B------:R-:W-:Y:S01]  /*eac0*/  ISETP.GE.AND P6, PT, R32, R130, PT ;  /* 0x000000822000720c */ /* 0x000fe20003fc6270 */
[C---:B------:R-:W-:Y:S01]  /*ead0*/  FFMA.FTZ R42, R0.reuse, R34, R59 ;  /* 0x00000022002a7223 */ /* 0x040fe2000001003b */
[----:B------:R-:W-:Y:S01]  /*eae0*/  I2FP.F32.U32 R32, R32 ;  /* 0x0000002000207245 */ /* 0x000fe20000201000 */
[----:B------:R-:W-:Y:S01]  /*eaf0*/  FFMA.FTZ R34, R0, R34, R53 ;  /* 0x0000002200227223 */ /* 0x000fe20000010035 */
[----:B------:R-:W-:Y:S01]  /*eb00*/  FSEL R123, R27, -INF , !P5 ;  /* 0xff8000001b7b7808 */ /* 0x000fe20006800000 */
[----:B------:R-:W1:Y:S01]  /*eb10*/  MUFU.TANH R19, R19 ;  /* 0x0000001300137308 */ /* 0x000e620000002400 */
[-C--:B------:R-:W-:Y:S01]  /*eb20*/  ISETP.GE.AND P3, PT, R36, R3.reuse, PT ;  /* 0x000000032400720c */ /* 0x080fe20003f66270 */
[----:B------:R-:W-:Y:S01]  /*eb30*/  FFMA.FTZ R40, R0, R32, R55 ;  /* 0x0000002000287223 */ /* 0x000fe20000010037 */
[----:B------:R-:W-:Y:S01]  /*eb40*/  ISETP.GE.AND P5, PT, R36, R130, PT ;  /* 0x000000822400720c */ /* 0x000fe20003fa6270 */
[C---:B------:R-:W-:Y:S01]  /*eb50*/  FFMA.FTZ R32, R0.reuse, R32, R37 ;  /* 0x0000002000207223 */ /* 0x040fe20000010025 */
[----:B------:R-:W-:Y:S01]  /*eb60*/  I2FP.F32.U32 R36, R36 ;  /* 0x0000002400247245 */ /* 0x000fe20000201000 */
[C---:B------:R-:W-:Y:S01]  /*eb70*/  VIADD R28, R17.reuse, 0x20 ;  /* 0x00000020111c7836 */ /* 0x040fe20000000000 */
[----:B------:R-:W-:Y:S01]  /*eb80*/  IADD3 R8, PT, PT, R17, 0x10, RZ ;  /* 0x0000001011087810 */ /* 0x000fe20007ffe0ff */
[----:B------:R-:W2:Y:S01]  /*eb90*/  MUFU.TANH R35, R72 ;  /* 0x0000004800237308 */ /* 0x000ea20000002400 */
[----:B------:R-:W-:Y:S01]  /*eba0*/  FSEL R114, R41, -INF , !P2 ;  /* 0xff80000029727808 */ /* 0x000fe20005000000 */
[-C--:B------:R-:W-:Y:S01]  /*ebb0*/  FFMA.FTZ R29, R0, R36.reuse, R29 ;  /* 0x00000024001d7223 */ /* 0x080fe2000001001d */
[----:B------:R-:W-:Y:S01]  /*ebc0*/  FSEL R42, R42, -INF , !P4 ;  /* 0xff8000002a2a7808 */ /* 0x000fe20006000000 */
[----:B------:R-:W-:Y:S01]  /*ebd0*/  FFMA.FTZ R36, R0, R36, R39 ;  /* 0x0000002400247223 */ /* 0x000fe20000010027 */
[-C--:B------:R-:W-:Y:S01]  /*ebe0*/  ISETP.GE.AND P2, PT, R8, R3.reuse, PT ;  /* 0x000000030800720c */ /* 0x080fe20003f46270 */
[----:B------:R-:W-:Y:S01]  /*ebf0*/  FMUL.FTZ R66, R66, UR10 ;  /* 0x0000000a42427c20 */ /* 0x000fe20008410000 */
[----:B------:R-:W-:Y:S01]  /*ec00*/  ISETP.GE.AND P4, PT, R8, R130, PT ;  /* 0x000000820800720c */ /* 0x000fe20003f86270 */
[----:B------:R-:W3:Y:S01]  /*ec10*/  MUFU.TANH R27, R74 ;  /* 0x0000004a001b7308 */ /* 0x000ee20000002400 */
[----:B------:R-:W-:Y:S01]  /*ec20*/  FSEL R34, R34, -INF , !P1 ;  /* 0xff80000022227808 */ /* 0x000fe20004800000 */
[----:B------:R-:W-:Y:S01]  /*ec30*/  FMUL.FTZ R64, R64, UR10 ;  /* 0x0000000a40407c20 */ /* 0x000fe20008410000 */
[----:B------:R-:W-:Y:S01]  /*ec40*/  FSEL R40, R40, -INF , !P0 ;  /* 0xff80000028287808 */ /* 0x000fe20004000000 */
[----:B------:R-:W-:Y:S01]  /*ec50*/  FMUL.FTZ R65, R65, UR10 ;  /* 0x0000000a41417c20 */ /* 0x000fe20008410000 */
[----:B------:R-:W-:Y:S01]  /*ec60*/  I2FP.F32.U32 R8, R8 ;  /* 0x0000000800087245 */ /* 0x000fe20000201000 */
[----:B------:R-:W-:Y:S01]  /*ec70*/  FMUL.FTZ R67, R67, UR10 ;  /* 0x0000000a43437c20 */ /* 0x000fe20008410000 */
[C---:B------:R-:W-:Y:S01]  /*ec80*/  ISETP.GE.AND P1, PT, R16.reuse, R3, PT ;  /* 0x000000031000720c */ /* 0x040fe20003f26270 */
[----:B------:R-:W5:Y:S01]  /*ec90*/  MUFU.TANH R73, R73 ;  /* 0x0000004900497308 */ /* 0x000f620000002400 */
[----:B------:R-:W-:Y:S01]  /*eca0*/  ISETP.GE.AND P0, PT, R16, R130, PT ;  /* 0x000000821000720c */ /* 0x000fe20003f06270 */
[C---:B------:R-:W-:Y:S01]  /*ecb0*/  FFMA.FTZ R15, R0.reuse, R8, R15 ;  /* 0x00000008000f7223 */ /* 0x040fe2000001000f */
[----:B------:R-:W-:Y:S01]  /*ecc0*/  I2FP.F32.U32 R16, R16 ;  /* 0x0000001000107245 */ /* 0x000fe20000201000 */
[----:B------:R-:W-:Y:S01]  /*ecd0*/  FFMA.FTZ R8, R0, R8, R13 ;  /* 0x0000000800087223 */ /* 0x000fe2000001000d */
[----:B------:R-:W-:-:S02]  /*ece0*/  FSEL R32, R32, -INF , !P6 ;  /* 0xff80000020207808 */ /* 0x000fc40007000000 */
[----:B------:R-:W-:Y:S01]  /*ecf0*/  FSEL R38, R29, -INF , !P3 ;  /* 0xff8000001d267808 */ /* 0x000fe20005800000 */
[----:B------:R-:W5:Y:S01]  /*ed00*/  MUFU.TANH R75, R75 ;  /* 0x0000004b004b7308 */ /* 0x000f620000002400 */
[-C--:B------:R-:W-:Y:S01]  /*ed10*/  ISETP.GE.AND P6, PT, R14, R3.reuse, PT ;  /* 0x000000030e00720c */ /* 0x080fe20003fc6270 */
[----:B------:R-:W-:Y:S01]  /*ed20*/  FFMA.FTZ R22, R0, R16, R31 ;  /* 0x0000001000167223 */ /* 0x000fe2000001001f */
[----:B------:R-:W-:Y:S01]  /*ed30*/  ISETP.GE.AND P3, PT, R14, R130, PT ;  /* 0x000000820e00720c */ /* 0x000fe20003f66270 */
[----:B------:R-:W-:Y:S01]  /*ed40*/  FFMA.FTZ R16, R0, R16, R21 ;  /* 0x0000001000107223 */ /* 0x000fe20000010015 */
[----:B------:R-:W-:Y:S01]  /*ed50*/  I2FP.F32.U32 R14, R14 ;  /* 0x0000000e000e7245 */ /* 0x000fe20000201000 */
[----:B------:R-:W-:Y:S01]  /*ed60*/  VIADD R21, R17, 0x21 ;  /* 0x0000002111157836 */ /* 0x000fe20000000000 */
[----:B------:R-:W-:Y:S01]  /*ed70*/  FSEL R36, R36, -INF , !P5 ;  /* 0xff80000024247808 */ /* 0x000fe20006800000 */
[----:B------:R-:W-:Y:S01]  /*ed80*/  MUFU.TANH R13, R68 ;  /* 0x00000044000d7308 */ /* 0x000fe20000002400 */
[----:B------:R-:W-:Y:S01]  /*ed90*/  FSEL R26, R15, -INF , !P2 ;  /* 0xff8000000f1a7808 */ /* 0x000fe20005000000 */
[-C--:B----4-:R-:W-:Y:S01]  /*eda0*/  FFMA.FTZ R20, R0, R14.reuse, R33 ;  /* 0x0000000e00147223 */ /* 0x090fe20000010021 */
[----:B------:R-:W-:Y:S01]  /*edb0*/  ISETP.GE.AND P5, PT, R12, R3, PT ;  /* 0x000000030c00720c */ /* 0x000fe20003fa6270 */
[----:B-1----:R-:W-:Y:S01]  /*edc0*/  FFMA.FTZ R14, R0, R14, R19 ;  /* 0x0000000e000e7223 */ /* 0x002fe20000010013 */
[----:B------:R-:W-:-:S02]  /*edd0*/  ISETP.GE.AND P2, PT, R12, R130, PT ;  /* 0x000000820c00720c */ /* 0x000fc40003f46270 */
[----:B------:R-:W-:Y:S01]  /*ede0*/  FSEL R8, R8, -INF , !P4 ;  /* 0xff80000008087808 */ /* 0x000fe20006000000 */
[----:B------:R-:W-:Y:S01]  /*edf0*/  MUFU.TANH R15, R70 ;  /* 0x00000046000f7308 */ /* 0x000fe20000002400 */
[----:B------:R-:W-:Y:S02]  /*ee00*/  FSEL R22, R22, -INF , !P1 ;  /* 0xff80000016167808 */ /* 0x000fe40004800000 */
[----:B------:R-:W-:Y:S02]  /*ee10*/  I2FP.F32.U32 R12, R12 ;  /* 0x0000000c000c7245 */ /* 0x000fe40000201000 */
[CC--:B------:R-:W-:Y:S02]  /*ee20*/  ISETP.GE.AND P4, PT, R28.reuse, R3.reuse, PT ;  /* 0x000000031c00720c */ /* 0x0c0fe40003f86270 */
[----:B------:R-:W-:Y:S01]  /*ee30*/  ISETP.GE.AND P1, PT, R28, R130, PT ;  /* 0x000000821c00720c */ /* 0x000fe20003f26270 */
[----:B------:R-:W1:Y:S01]  /*ee40*/  MUFU.TANH R79, R79 ;  /* 0x0000004f004f7308 */ /* 0x000e620000002400 */
[----:B------:R-:W-:Y:S01]  /*ee50*/  I2FP.F32.U32 R28, R28 ;  /* 0x0000001c001c7245 */ /* 0x000fe20000201000 */
[----:B------:R-:W-:Y:S01]  /*ee60*/  FFMA.FTZ R18, R0, R12, R23 ;  /* 0x0000000c00127223 */ /* 0x000fe20000010017 */
[----:B------:R-:W-:Y:S01]  /*ee70*/  FSEL R16, R16, -INF , !P0 ;  /* 0xff80000010107808 */ /* 0x000fe20004000000 */
[----:B------:R-:W-:Y:S01]  /*ee80*/  VIADD R23, R17, 0x29 ;  /* 0x0000002911177836 */ /* 0x000fe20000000000 */
[----:B------:R-:W-:Y:S01]  /*ee90*/  FSEL R20, R20, -INF , !P6 ;  /* 0xff80000014147808 */ /* 0x000fe20007000000 */
[CC--:B--2---:R-:W-:Y:S01]  /*eea0*/  FFMA.FTZ R35, R0.reuse, R28.reuse, R35 ;  /* 0x0000001c00237223 */ /* 0x0c4fe20000010023 */
[C---:B------:R-:W-:Y:S01]  /*eeb0*/  ISETP.GE.AND P0, PT, R21.reuse, R3, PT ;  /* 0x000000031500720c */ /* 0x040fe20003f06270 */
[----:B---3--:R-:W-:Y:S01]  /*eec0*/  FFMA.FTZ R27, R0, R28, R27 ;  /* 0x0000001c001b7223 */ /* 0x008fe2000001001b */
[----:B------:R-:W-:Y:S01]  /*eed0*/  ISETP.GE.AND P6, PT, R21, R130, PT ;  /* 0x000000821500720c */ /* 0x000fe20003fc6270 */
[----:B------:R-:W-:Y:S01]  /*eee0*/  MUFU.TANH R69, R69 ;  /* 0x0000004500457308 */ /* 0x000fe20000002400 */
[----:B------:R-:W-:-:S02]  /*eef0*/  I2FP.F32.U32 R21, R21 ;  /* 0x0000001500157245 */ /* 0x000fc40000201000 */
[----:B------:R-:W-:Y:S02]  /*ef00*/  IADD3 R28, PT, PT, R17, 0x28, RZ ;  /* 0x00000028111c7810 */ /* 0x000fe40007ffe0ff */
[----:B------:R-:W-:Y:S01]  /*ef10*/  FSEL R14, R14, -INF , !P3 ;  /* 0xff8000000e0e7808 */ /* 0x000fe20005800000 */
[-C--:B-----5:R-:W-:Y:S01]  /*ef20*/  FFMA.FTZ R73, R0, R21.reuse, R73 ;  /* 0x0000001500497223 */ /* 0x0a0fe20000010049 */
[----:B------:R-:W-:Y:S01]  /*ef30*/  FSEL R18, R18, -INF , !P5 ;  /* 0xff80000012127808 */ /* 0x000fe20006800000 */
[----:B------:R-:W-:Y:S01]  /*ef40*/  FFMA.FTZ R75, R0, R21, R75 ;  /* 0x00000015004b7223 */ /* 0x000fe2000001004b */
[C---:B------:R-:W-:Y:S01]  /*ef50*/  ISETP.GE.AND P3, PT, R28.reuse, R3, PT ;  /* 0x000000031c00720c */ /* 0x040fe20003f66270 */
[----:B------:R-:W2:Y:S01]  /*ef60*/  MUFU.TANH R21, R66 ;  /* 0x0000004200157308 */ /* 0x000ea20000002400 */
[----:B------:R-:W-:Y:S01]  /*ef70*/  ISETP.GE.AND P5, PT, R28, R130, PT ;  /* 0x000000821c00720c */ /* 0x000fe20003fa6270 */
[----:B-1----:R-:W-:Y:S01]  /*ef80*/  FFMA.FTZ R12, R0, R12, R79 ;  /* 0x0000000c000c7223 */ /* 0x002fe2000001004f */
[----:B------:R-:W-:-:S02]  /*ef90*/  I2FP.F32.U32 R28, R28 ;  /* 0x0000001c001c7245 */ /* 0x000fc40000201000 */
[----:B------:R-:W-:Y:S02]  /*efa0*/  FSEL R116, R35, -INF , !P4 ;  /* 0xff80000023747808 */ /* 0x000fe40006000000 */
[----:B------:R-:W-:Y:S01]  /*efb0*/  FSEL R12, R12, -INF , !P2 ;  /* 0xff8000000c0c7808 */ /* 0x000fe20005000000 */
[CC--:B------:R-:W-:Y:S01]  /*efc0*/  FFMA.FTZ R13, R0.reuse, R28.reuse, R13 ;  /* 0x0000001c000d7223 */ /* 0x0c0fe2000001000d */
[----:B------:R-:W-:Y:S01]  /*efd0*/  FFMA.FTZ R15, R0, R28, R15 ;  /* 0x0000001c000f7223 */ /* 0x000fe2000001000f */
[----:B------:R-:W-:Y:S01]  /*efe0*/  VIADD R28, R17, 0x30 ;  /* 0x00000030111c7836 */ /* 0x000fe20000000000 */
[----:B------:R-:W1:Y:S01]  /*eff0*/  MUFU.TANH R19, R64 ;  /* 0x0000004000137308 */ /* 0x000e620000002400 */
[C---:B------:R-:W-:Y:S02]  /*f000*/  ISETP.GE.AND P2, PT, R23.reuse, R3, PT ;  /* 0x000000031700720c */ /* 0x040fe40003f46270 */
[----:B------:R-:W-:Y:S02]  /*f010*/  ISETP.GE.AND P4, PT, R23, R130, PT ;  /* 0x000000821700720c */ /* 0x000fe40003f86270 */
[----:B------:R-:W-:-:S02]  /*f020*/  I2FP.F32.U32 R30, R28 ;  /* 0x0000001c001e7245 */ /* 0x000fc40000201000 */
[----:B------:R-:W-:Y:S01]  /*f030*/  I2FP.F32.U32 R23, R23 ;  /* 0x0000001700177245 */ /* 0x000fe20000201000 */
[----:B------:R-:W3:Y:S01]  /*f040*/  MUFU.TANH R71, R71 ;  /* 0x0000004700477308 */ /* 0x000ee20000002400 */
[----:B------:R-:W-:Y:S01]  /*f050*/  FSEL R166, R73, -INF , !P0 ;  /* 0xff80000049a67808 */ /* 0x000fe20004000000 */
[----:B--2---:R-:W-:Y:S01]  /*f060*/  FFMA.FTZ R21, R0, R30, R21 ;  /* 0x0000001e00157223 */ /* 0x004fe20000010015 */
[-C--:B------:R-:W-:Y:S01]  /*f070*/  ISETP.GE.AND P0, PT, R28, R130.reuse, PT ;  /* 0x000000821c00720c */ /* 0x080fe20003f06270 */
[C---:B------:R-:W-:Y:S01]  /*f080*/  FFMA.FTZ R69, R0.reuse, R23, R69 ;  /* 0x0000001700457223 */ /* 0x040fe20000010045 */
[----:B------:R-:W-:Y:S02]  /*f090*/  FSEL R132, R75, -INF , !P6 ;  /* 0xff8000004b847808 */ /* 0x000fe40007000000 */
[----:B------:R-:W-:Y:S01]  /*f0a0*/  FSEL R162, R13, -INF , !P3 ;  /* 0xff8000000da27808 */ /* 0x000fe20005800000 */
[----:B------:R-:W2:Y:S01]  /*f0b0*/  MUFU.TANH R65, R65 ;  /* 0x0000004100417308 */ /* 0x000ea20000002400 */
[C---:B------:R-:W-:Y:S01]  /*f0c0*/  ISETP.GE.AND P6, PT, R17.reuse, R3, PT ;  /* 0x000000031100720c */ /* 0x040fe20003fc6270 */
[C---:B------:R-:W-:Y:S01]  /*f0d0*/  VIADD R13, R17.reuse, 0x31 ;  /* 0x00000031110d7836 */ /* 0x040fe20000000000 */
[C---:B------:R-:W-:Y:S01]  /*f0e0*/  ISETP.GE.AND P3, PT, R17.reuse, R130, PT ;  /* 0x000000821100720c */ /* 0x040fe20003f66270 */
[C---:B-1----:R-:W-:Y:S01]  /*f0f0*/  FFMA.FTZ R19, R0.reuse, R30, R19 ;  /* 0x0000001e00137223 */ /* 0x042fe20000010013 */
[----:B------:R-:W-:Y:S01]  /*f100*/  I2FP.F32.U32 R44, R17 ;  /* 0x00000011002c7245 */ /* 0x000fe20000201000 */
[----:B------:R-:W-:Y:S01]  /*f110*/  VIADD R17, R17, 0x39 ;  /* 0x0000003911117836 */ /* 0x000fe20000000000 */
[----:B------:R-:W-:Y:S01]  /*f120*/  FSEL R120, R21, -INF , !P0 ;  /* 0xff80000015787808 */ /* 0x000fe20004000000 */
[----:B------:R-:W1:Y:S01]  /*f130*/  MUFU.TANH R67, R67 ;  /* 0x0000004300437308 */ /* 0x000e620000002400 */
[----:B------:R-:W-:Y:S01]  /*f140*/  ISETP.NE.AND P0, PT, R103, 0x1, PT ;  /* 0x000000016700780c */ /* 0x000fe20003f05270 */
[CC--:B------:R-:W-:Y:S01]  /*f150*/  FFMA.FTZ R49, R0.reuse, R44.reuse, R49 ;  /* 0x0000002c00317223 */ /* 0x0c0fe20000010031 */
[----:B------:R-:W-:Y:S01]  /*f160*/  FSEL R134, R27, -INF , !P1 ;  /* 0xff8000001b867808 */ /* 0x000fe20004800000 */
[----:B------:R-:W-:Y:S01]  /*f170*/  FFMA.FTZ R44, R0, R44, R57 ;  /* 0x0000002c002c7223 */ /* 0x000fe20000010039 */
[----:B------:R-:W-:-:S02]  /*f180*/  FSEL R30, R15, -INF , !P5 ;  /* 0xff8000000f1e7808 */ /* 0x000fc40006800000 */
[----:B------:R-:W-:Y:S01]  /*f190*/  FSEL R118, R69, -INF , !P2 ;  /* 0xff80000045767808 */ /* 0x000fe20005000000 */
[----:B------:R-:W4:Y:S01]  /*f1a0*/  MUFU.TANH R61, R61 ;  /* 0x0000003d003d7308 */ /* 0x000f220000002400 */
[----:B------:R-:W-:Y:S01]  /*f1b0*/  BAR.SYNC.DEFER_BLOCKING 0x0 ;  /* 0x0000000000007b1d */ /* 0x000fe20000010000 */
[----:B------:R-:W-:Y:S01]  /*f1c0*/  ISETP.GE.AND P1, PT, R28, R3, PT ;  /* 0x000000031c00720c */ /* 0x000fe20003f26270 */
[----:B---3--:R-:W-:Y:S01]  /*f1d0*/  FFMA.FTZ R28, R0, R23, R71 ;  /* 0x00000017001c7223 */ /* 0x008fe20000010047 */
[C---:B------:R-:W-:Y:S02]  /*f1e0*/  ISETP.GE.AND P5, PT, R13.reuse, R3, PT ;  /* 0x000000030d00720c */ /* 0x040fe40003fa6270 */
[----:B------:R-:W-:Y:S02]  /*f1f0*/  ISETP.GE.AND P2, PT, R13, R130, PT ;  /* 0x000000820d00720c */ /* 0x000fe40003f46270 */
[----:B------:R-:W3:Y:S01]  /*f200*/  MUFU.TANH R63, R63 ;  /* 0x0000003f003f7308 */ /* 0x000ee20000002400 */
[----:B------:R-:W-:-:S02]  /*f210*/  I2FP.F32.U32 R13, R13 ;  /* 0x0000000d000d7245 */ /* 0x000fc40000201000 */
[----:B------:R-:W-:Y:S02]  /*f220*/  I2FP.F32.U32 R46, R17 ;  /* 0x00000011002e7245 */ /* 0x000fe40000201000 */
[----:B------:R-:W-:Y:S01]  /*f230*/  FSEL R28, R28, -INF , !P4 ;  /* 0xff8000001c1c7808 */ /* 0x000fe20006000000 */
[CC--:B--2---:R-:W-:Y:S01]  /*f240*/  FFMA.FTZ R65, R0.reuse, R13.reuse, R65 ;  /* 0x0000000d00417223 */ /* 0x0c4fe20000010041 */
[----:B------:R-:W-:Y:S01]  /*f250*/  FSEL R126, R19, -INF , !P1 ;  /* 0xff800000137e7808 */ /* 0x000fe20004800000 */
[C---:B-1----:R-:W-:Y:S01]  /*f260*/  FFMA.FTZ R67, R0.reuse, R13, R67 ;  /* 0x0000000d00437223 */ /* 0x042fe20000010043 */
[----:B----4-:R-:W-:Y:S01]  /*f270*/  FFMA.FTZ R61, R0, R46, R61 ;  /* 0x0000002e003d7223 */ /* 0x010fe2000001003d */
[C---:B------:R-:W-:Y:S02]  /*f280*/  ISETP.GE.AND P4, PT, R17.reuse, R3, PT ;  /* 0x000000031100720c */ /* 0x040fe40003f86270 */
[----:B------:R-:W-:Y:S02]  /*f290*/  ISETP.GE.AND P1, PT, R17, R130, PT ;  /* 0x000000821100720c */ /* 0x000fe40003f26270 */
[----:B------:R-:W-:-:S02]  /*f2a0*/  FSEL R124, R65, -INF , !P5 ;  /* 0xff800000417c7808 */ /* 0x000fc40006800000 */
[----:B------:R-:W-:Y:S01]  /*f2b0*/  FSEL R115, R67, -INF , !P2 ;  /* 0xff80000043737808 */ /* 0x000fe20005000000 */
[----:B---3--:R-:W-:Y:S01]  /*f2c0*/  FFMA.FTZ R63, R0, R46, R63 ;  /* 0x0000002e003f7223 */ /* 0x008fe2000001003f */
        /* <DEDUP_REMOVED lines=16> */
.L_x_6320:
        /* <DEDUP_REMOVED lines=59> */
.L_x_6321:
        /* <DEDUP_REMOVED lines=52> */
.L_x_6319:
        /* <DEDUP_REMOVED lines=43> */
[----:B------:R-:W-:Y:S01]  /*fd70*/  IADD3 R146, PT, PT, R2, R147, RZ ;  /* 0x0000009302927210 */ /* 0x000fe20007ffe0ff */
[--C-:B------:R-:W-:Y:S01]  /*fd80*/  FFMA.FTZ R107, R40, UR4, -R125.reuse ;  /* 0x00000004286b7c23 */ /* 0x100fe2000801087d */
[----:B------:R-:W-:Y:S01]  /*fd90*/  IADD3 R144, PT, PT, R2, R145, RZ ;  /* 0x0000009102907210 */ /* 0x000fe20007ffe0ff */
[----:B------:R-:W-:Y:S01]  /*fda0*/  FFMA.FTZ R104, R38, UR4, -R125 ;  /* 0x0000000426687c23 */ /* 0x000fe2000801087d */
[--C-:B------:R-:W-:Y:S01]  /*fdb0*/  FFMA.FTZ R113, R44, UR4, -R117.reuse ;  /* 0x000000042c717c23 */ /* 0x100fe20008010875 */
[--C-:B------:R-:W-:Y:S01]  /*fdc0*/  FFMA.FTZ R110, R34, UR4, -R117.reuse ;  /* 0x00000004226e7c23 */ /* 0x100fe20008010875 */
[--C-:B------:R-:W-:Y:S01]  /*fdd0*/  FFMA.FTZ R106, R32, UR4, -R117.reuse ;  /* 0x00000004206a7c23 */ /* 0x100fe20008010875 */
[--C-:B------:R-:W-:Y:S01]  /*fde0*/  FFMA.FTZ R109, R36, UR4, -R117.reuse ;  /* 0x00000004246d7c23 */ /* 0x100fe20008010875 */
[----:B------:R-:W2:Y:S01]  /*fdf0*/  LDSM.16.MT88.4 R84, [R146+0x8000] ;  /* 0x008000009254783b */ /* 0x000ea20000004200 */
[----:B------:R-:W-:Y:S01]  /*fe00*/  MUFU.EX2 R111, R111 ;  /* 0x0000006f006f7308 */ /* 0x000fe20000000800 */
[----:B------:R-:W-:Y:S01]  /*fe10*/  FFMA.FTZ R35, R8, UR4, -R117 ;  /* 0x0000000408237c23 */ /* 0x000fe20008010875 */
[--C-:B------:R-:W-:Y:S01]  /*fe20*/  FFMA.FTZ R105, R26, UR4, -R125.reuse ;  /* 0x000000041a697c23 */ /* 0x100fe2000801087d */
[----:B------:R-:W3:Y:S01]  /*fe30*/  LDSM.16.MT88.4 R76, [R145+0x8000] ;  /* 0x00800000914c783b */ /* 0x000ee20000004200 */
[--C-:B------:R-:W-:Y:S01]  /*fe40*/  FFMA.FTZ R34, R22, UR4, -R125.reuse ;  /* 0x0000000416227c23 */ /* 0x100fe2000801087d */
[--C-:B------:R-:W-:Y:S01]  /*fe50*/  FFMA.FTZ R27, R20, UR4, -R125.reuse ;  /* 0x00000004141b7c23 */ /* 0x100fe2000801087d */
[----:B------:R-:W-:Y:S01]  /*fe60*/  FFMA.FTZ R26, R18, UR4, -R125 ;  /* 0x00000004121a7c23 */ /* 0x000fe2000801087d */
[----:B------:R-:W4:Y:S01]  /*fe70*/  LDSM.16.MT88.4 R68, [R144+0x8000] ;  /* 0x008000009044783b */ /* 0x000f220000004200 */
[----:B------:R-:W5:Y:S01]  /*fe80*/  MUFU.EX2 R108, R108 ;  /* 0x0000006c006c7308 */ /* 0x000f620000000800 */
[--C-:B------:R-:W-:Y:S01]  /*fe90*/  FFMA.FTZ R32, R16, UR4, -R117.reuse ;  /* 0x0000000410207c23 */ /* 0x100fe20008010875 */
[--C-:B------:R-:W-:Y:S01]  /*fea0*/  FFMA.FTZ R2, R14, UR4, -R117.reuse ;  /* 0x000000040e027c23 */ /* 0x100fe20008010875 */
[----:B------:R-:W4:Y:S01]  /*feb0*/  LDSM.16.MT88.4 R40, [R147+0xa000] ;  /* 0x00a000009328783b */ /* 0x000f220000004200 */
[--C-:B------:R-:W-:Y:S01]  /*fec0*/  FFMA.FTZ R33, R12, UR4, -R117.reuse ;  /* 0x000000040c217c23 */ /* 0x100fe20008010875 */
[--C-:B------:R-:W-:Y:S01]  /*fed0*/  FFMA.FTZ R127, R134, UR4, -R117.reuse ;  /* 0x00000004867f7c23 */ /* 0x100fe20008010875 */
[----:B------:R-:W-:Y:S01]  /*fee0*/  FFMA.FTZ R134, R132, UR4, -R117 ;  /* 0x0000000484867c23 */ /* 0x000fe20008010875 */
        /* <DEDUP_REMOVED lines=14> */
[--C-:B------:R-:W-:Y:S01]  /*ffd0*/  FFMA.FTZ R115, R115, UR4, -R117.reuse ;  /* 0x0000000473737c23 */ /* 0x100fe20008010875 */
[--C-:B------:R-:W-:Y:S01]  /*ffe0*/  FFMA.FTZ R114, R114, UR4, -R117.reuse ;  /* 0x0000000472727c23 */ /* 0x100fe20008010875 */
[----:B------:R-:W5:Y:S01]  /*fff0*/  LDSM.16.MT88.4 R12, [R146+0x8800] ;  /* 0x00880000920c783b */ /* 0x000f620000004200 */
[----:B------:R-:W-:Y:S01]  /*10000*/  MUFU.EX2 R113, R113 ;  /* 0x0000007100717308 */ /* 0x000fe20000000800 */
[----:B------:R-:W-:Y:S01]  /*10010*/  FFMA.FTZ R169, R112, UR4, -R117 ;  /* 0x0000000470a97c23 */ /* 0x000fe20008010875 */
[----:B------:R-:W-:Y:S01]  /*10020*/  FADD.FTZ R108, R111, R108 ;  /* 0x0000006c6f6c7221 */ /* 0x000fe20000010000 */
        /* <DEDUP_REMOVED lines=51> */
[----:B---3--:R-:W-:-:S04]  /*10360*/  F2FP.BF16.F32.PACK_AB R7, R33, R2 ;  /* 0x000000022107723e */ /* 0x008fc800000010ff */
[----:B------:R-:W-:Y:S03]  /*10370*/  MUFU.EX2 R114, R114 ;  /* 0x0000007200727308 */ /* 0x000fe60000000800 */
[C---:B-----5:R-:W-:Y:S05]  /*10380*/  HMMA.16816.F32.BF16 R96, R4.reuse, R8, R96 ;  /* 0x000000080460723c */ /* 0x060fea0000041860 */
[----:B------:R-:W-:Y:S03]  /*10390*/  MUFU.EX2 R169, R169 ;  /* 0x000000a900a97308 */ /* 0x000fe60000000800 */
        /* <DEDUP_REMOVED lines=38> */
[----:B------:R-:W-:-:S05]  /*10600*/  FFMA.FTZ R29, R124, UR4, -R125 ;  /* 0x000000047c1d7c23 */ /* 0x000fca000801087d */
[----:B------:R-:W-:Y:S01]  /*10610*/  MUFU.EX2 R28, R28 ;  /* 0x0000001c001c7308 */ /* 0x000fe20000000800 */
[----:B------:R-:W-:Y:S01]  /*10620*/  HMMA.16816.F32.BF16 R84, R4, R30, R84 ;  /* 0x0000001e0454723c */ /* 0x000fe20000041854 */
[--C-:B------:R-:W-:Y:S01]  /*10630*/  FFMA.FTZ R30, R123, UR4, -R125.reuse ;  /* 0x000000047b1e7c23 */ /* 0x100fe2000801087d */
[----:B------:R-:W-:-:S05]  /*10640*/  FFMA.FTZ R31, R122, UR4, -R125 ;  /* 0x000000047a1f7c23 */ /* 0x000fca000801087d */
[----:B------:R-:W2:Y:S01]  /*10650*/  MUFU.EX2 R29, R29 ;  /* 0x0000001d001d7308 */ /* 0x000ea20000000800 */
[C---:B------:R-:W-:Y:S07]  /*10660*/  HMMA.16816.F32.BF16 R36, R4.reuse, R16, R36 ;  /* 0x000000100424723c */ /* 0x040fee0000041824 */
[----:B------:R-:W-:Y:S01]  /*10670*/  MUFU.EX2 R30, R30 ;  /* 0x0000001e001e7308 */ /* 0x000fe20000000800 */
[C---:B-1----:R-:W-:Y:S07]  /*10680*/  HMMA.16816.F32.BF16 R72, R4.reuse, R8, R72 ;  /* 0x000000080448723c */ /* 0x042fee0000041848 */
[----:B------:R-:W1:Y:S01]  /*10690*/  MUFU.EX2 R31, R31 ;  /* 0x0000001f001f7308 */ /* 0x000e620000000800 */
[C---:B------:R-:W-:Y:S01]  /*106a0*/  HMMA.16816.F32.BF16 R68, R4.reuse, R10, R68 ;  /* 0x0000000a0444723c */ /* 0x040fe20000041844 */
[----:B------:R-:W3:Y:S07]  /*106b0*/  LDSM.16.MT88.4 R8, [R145+0xb000] ;  /* 0x00b000009108783b */ /* 0x000eee0000004200 */
[C---:B------:R-:W-:Y:S01]  /*106c0*/  HMMA.16816.F32.BF16 R40, R4.reuse, R18, R40 ;  /* 0x000000120428723c */ /* 0x040fe20000041828 */
[----:B------:R-:W4:Y:S07]  /*106d0*/  LDSM.16.MT88.4 R16, [R145+0x9800] ;  /* 0x009800009110783b */ /* 0x000f2e0000004200 */
[C---:B------:R-:W-:Y:S08]  /*106e0*/  HMMA.16816.F32.BF16 R60, R4.reuse, R20, R60 ;  /* 0x00000014043c723c */ /* 0x040ff0000004183c */
[C---:B------:R-:W-:Y:S08]  /*106f0*/  HMMA.16816.F32.BF16 R64, R4.reuse, R22, R64 ;  /* 0x000000160440723c */ /* 0x040ff00000041840 */
[C---:B---3--:R-:W-:Y:S08]  /*10700*/  HMMA.16816.F32.BF16 R52, R4.reuse, R8, R52 ;  /* 0x000000080434723c */ /* 0x048ff00000041834 */
[----:B------:R-:W-:Y:S01]  /*10710*/  HMMA.16816.F32.BF16 R56, R4, R10, R56 ;  /* 0x0000000a0438723c */ /* 0x000fe20000041838 */
[----:B------:R-:W3:Y:S01]  /*10720*/  LDSM.16.MT88.4 R8, [R146+0x9800] ;  /* 0x009800009208783b */ /* 0x000ee20000004200 */
[----:B--2---:R-:W-:-:S02]  /*10730*/  F2FP.BF16.F32.PACK_AB R4, R29, R28 ;  /* 0x0000001c1d04723e */ /* 0x004fc400000010ff */
[----:B------:R-:W-:Y:S02]  /*10740*/  F2FP.BF16.F32.PACK_AB R5, R115, R120 ;  /* 0x000000787305723e */ /* 0x000fe400000010ff */
[----:B-1----:R-:W-:Y:S02]  /*10750*/  F2FP.BF16.F32.PACK_AB R6, R31, R30 ;  /* 0x0000001e1f06723e */ /* 0x002fe400000010ff */
[----:B------:R-:W-:-:S07]  /*10760*/  F2FP.BF16.F32.PACK_AB R7, R169, R114 ;  /* 0x00000072a907723e */ /* 0x000fce00000010ff */
[C---:B------:R-:W-:Y:S08]  /*10770*/  HMMA.16816.F32.BF16 R96, R4.reuse, R12, R96 ;  /* 0x0000000c0460723c */ /* 0x040ff00000041860 */
        /* <DEDUP_REMOVED lines=20> */
[C---:B------:R-:W-:Y:S01]  /*108c0*/  HMMA.16816.F32.BF16 R40, R4.reuse, R10, R40 ;  /* 0x0000000a0428723c */ /* 0x040fe20000041828 */
[----:B------:R-:W2:Y:S07]  /*108d0*/  LDSM.16.MT88.4 R8, [R144+0xb800] ;  /* 0x00b800009008783b */ /* 0x000eae0000004200 */
[----:B-1----:R-:W-:Y:S01]  /*108e0*/  HMMA.16816.F32.BF16 R52, R4, R12, R52 ;  /* 0x0000000c0434723c */ /* 0x002fe20000041834 */
[----:B------:R-:W-:-:S04]  /*108f0*/  FADD.FTZ R13, R27, R34 ;  /* 0x000000221b0d7221 */ /* 0x000fc80000010000 */
[----:B------:R-:W-:-:S03]  /*10900*/  FADD.FTZ R13, R26, R13 ;  /* 0x0000000d1a0d7221 */ /* 0x000fc60000010000 */
[----:B------:R-:W-:Y:S01]  /*10910*/  HMMA.16816.F32.BF16 R56, R4, R14, R56 ;  /* 0x0000000e0438723c */ /* 0x000fe20000041838 */
[----:B------:R-:W-:Y:S01]  /*10920*/  FADD.FTZ R116, R116, R13 ;  /* 0x0000000d74747221 */ /* 0x000fe20000010000 */
[----:B------:R-:W-:-:S03]  /*10930*/  FADD.FTZ R13, R127, R2 ;  /* 0x000000027f0d7221 */ /* 0x000fc60000010000 */
[----:B------:R-:W-:Y:S01]  /*10940*/  FADD.FTZ R2, R121, R116 ;  /* 0x0000007479027221 */ /* 0x000fe20000010000 */
[----:B------:R-:W-:-:S04]  /*10950*/  FADD.FTZ R13, R134, R13 ;  /* 0x0000000d860d7221 */ /* 0x000fc80000010000 */
[----:B------:R-:W-:-:S04]  /*10960*/  FADD.FTZ R132, R132, R13 ;  /* 0x0000000d84847221 */ /* 0x000fc80000010000 */
[----:B------:R-:W-:-:S04]  /*10970*/  FADD.FTZ R131, R131, R132 ;  /* 0x0000008483837221 */ /* 0x000fc80000010000 */
[----:B------:R-:W-:-:S04]  /*10980*/  FADD.FTZ R120, R120, R131 ;  /* 0x0000008378787221 */ /* 0x000fc80000010000 */
[----:B------:R-:W-:Y:S01]  /*10990*/  FADD.FTZ R115, R115, R120 ;  /* 0x0000007873737221 */ /* 0x000fe20000010000 */
[C---:B--2---:R-:W-:Y:S01]  /*109a0*/  HMMA.16816.F32.BF16 R60, R4.reuse, R8, R60 ;  /* 0x00000008043c723c */ /* 0x044fe2000004183c */
[----:B------:R-:W-:Y:S02]  /*109b0*/  FADD.FTZ R9, R119, R2 ;  /* 0x0000000277097221 */ /* 0x000fe40000010000 */
[----:B------:R-:W-:Y:S02]  /*109c0*/  FADD.FTZ R114, R114, R115 ;  /* 0x0000007372727221 */ /* 0x000fe40000010000 */
[----:B------:R-:W-:Y:S02]  /*109d0*/  FADD.FTZ R9, R118, R9 ;  /* 0x0000000976097221 */ /* 0x000fe40000010000 */
[----:B------:R-:W-:Y:S01]  /*109e0*/  FADD.FTZ R169, R169, R114 ;  /* 0x00000072a9a97221 */ /* 0x000fe20000010000 */
[----:B------:R-:W-:Y:S01]  /*109f0*/  HMMA.16816.F32.BF16 R64, R4, R10, R64 ;  /* 0x0000000a0440723c */ /* 0x000fe20000041840 */
[----:B------:R-:W-:-:S04]  /*10a00*/  FADD.FTZ R28, R28, R9 ;  /* 0x000000091c1c7221 */ /* 0x000fc80000010000 */
[----:B------:R-:W-:-:S04]  /*10a10*/  FADD.FTZ R29, R29, R28 ;  /* 0x0000001c1d1d7221 */ /* 0x000fc80000010000 */
[----:B------:R-:W-:-:S04]  /*10a20*/  FADD.FTZ R30, R30, R29 ;  /* 0x0000001d1e1e7221 */ /* 0x000fc80000010000 */
        /* <DEDUP_REMOVED lines=69> */
.L_x_6323:
[----:B------:R-:W-:Y:S01]  /*10e80*/  UMOV UR8, URZ ;  /* 0x000000ff00087c82 */ /* 0x000fe20008000000 */
[----:B------:R-:W-:Y:S01]  /*10e90*/  IMAD.SHL.U32 R2, R24, 0x40, RZ ;  /* 0x0000004018027824 */ /* 0x000fe200078e00ff */
[----:B------:R-:W-:-:S05]  /*10ea0*/  IADD3 R4, P0, PT, RZ, -UR8, RZ ;  /* 0x80000008ff047c10 */ /* 0x000fca000ff1e0ff */
[----:B------:R-:W-:-:S05]  /*10eb0*/  IMAD.X R2, RZ, RZ, ~R2, P0 ;  /* 0x000000ffff027224 */ /* 0x000fca00000e0e02 */
[----:B------:R-:W-:-:S04]  /*10ec0*/  SHF.R.S64 R5, R4, 0x1f, R2 ;  /* 0x0000001f04057819 */ /* 0x000fc80000001002 */
[----:B------:R-:W-:-:S04]  /*10ed0*/  IADD3 R150, P0, PT, R5, R150, RZ ;  /* 0x0000009605967210 */ /* 0x000fc80007f1e0ff */
[----:B------:R-:W-:-:S09]  /*10ee0*/  LEA.HI.X.SX32 R151, R2, R151, 0x1, P0 ;  /* 0x0000009702977211 */ /* 0x000fd200000f0eff */
.L_x_6324:
        /* <DEDUP_REMOVED lines=38> */
[----:B------:R-:W-:Y:S01]  /*11150*/  @P4 STS.128 [R163+0x9000], RZ ;  /* 0x009000ffa3004388 */ /* 0x000fe20000000c00 */
[----:B-1----:R-:W-:-:S02]  /*11160*/  @!P3 IMAD.MOV.U32 R4, RZ, RZ, R6 ;  /* 0x000000ffff04b224 */ /* 0x002fc400078e0006 */
[----:B------:R-:W-:-:S05]  /*11170*/  @!P3 IMAD.MOV.U32 R5, RZ, RZ, R7 ;  /* 0x000000ffff05b224 */ /* 0x000fca00078e0007 */
        /* <DEDUP_REMOVED lines=25> */
[----:B------:R-:W0:Y:S01]  /*11310*/  LDGDEPBAR ;  /* 0x00000000000079af */ /* 0x000e220000000000 */
[C---:B---3--:R-:W-:Y:S08]  /*11320*/  HMMA.16816.F32.BF16 R108, R12.reuse, R104, RZ ;  /* 0x000000680c6c723c */ /* 0x048ff000000418ff */
[C---:B----4-:R-:W-:Y:S08]  /*11330*/  HMMA.16816.F32.BF16 R32, R12.reuse, R28, RZ ;  /* 0x0000001c0c20723c */ /* 0x050ff000000418ff */
[C---:B-----5:R-:W-:Y:S08]  /*11340*/  HMMA.16816.F32.BF16 R24, R12.reuse, R20, RZ ;  /* 0x000000140c18723c */ /* 0x060ff000000418ff */
[C---:B------:R-:W-:Y:S08]  /*11350*/  HMMA.16816.F32.BF16 R104, R12.reuse, R106, RZ ;  /* 0x0000006a0c68723c */ /* 0x040ff000000418ff */
[C---:B------:R-:W-:Y:S08]  /*11360*/  HMMA.16816.F32.BF16 R28, R12.reuse, R30, RZ ;  /* 0x0000001e0c1c723c */ /* 0x040ff000000418ff */
[C---:B------:R-:W-:Y:S08]  /*11370*/  HMMA.16816.F32.BF16 R20, R12.reuse, R22, RZ ;  /* 0x000000160c14723c */ /* 0x040ff000000418ff */
[C---:B--2---:R-:W-:Y:S08]  /*11380*/  HMMA.16816.F32.BF16 R16, R12.reuse, R124, RZ ;  /* 0x0000007c0c10723c */ /* 0x044ff000000418ff */
[----:B------:R-:W-:Y:S01]  /*11390*/  HMMA.16816.F32.BF16 R12, R12, R126, RZ ;  /* 0x0000007e0c0c723c */ /* 0x000fe200000418ff */
        /* <DEDUP_REMOVED lines=9> */
[----:B------:R-:W1:Y:S07]  /*11430*/  LDSM.16.M88.4 R8, [R140] ;  /* 0x000000008c08783b */ /* 0x000e6e0000000200 */
[C---:B------:R-:W-:Y:S08]  /*11440*/  HMMA.16816.F32.BF16 R16, R4.reuse, R112, R16 ;  /* 0x000000700410723c */ /* 0x040ff00000041810 */
        /* <DEDUP_REMOVED lines=11> */
[----:B------:R-:W1:Y:S07]  /*11500*/  LDSM.16.M88.4 R4, [R139] ;  /* 0x000000008b04783b */ /* 0x000e6e0000000200 */
[C---:B---3--:R-:W-:Y:S08]  /*11510*/  HMMA.16816.F32.BF16 R16, R8.reuse, R112, R16 ;  /* 0x000000700810723c */ /* 0x048ff00000041810 */
[----:B------:R-:W-:Y:S01]  /*11520*/  HMMA.16816.F32.BF16 R12, R8, R114, R12 ;  /* 0x00000072080c723c */ /* 0x000fe2000004180c */
[----:B------:R-:W2:Y:S04]  /*11530*/  LDSM.16.M88.4 R8, [R136+0x5000] ;  /* 0x005000008808783b */ /* 0x000ea80000000200 */
[----:B------:R-:W3:Y:S03]  /*11540*/  LDSM.16.M88.4 R112, [R136+0x5800] ;  /* 0x005800008870783b */ /* 0x000ee60000000200 */
[C---:B-1----:R-:W-:Y:S08]  /*11550*/  HMMA.16816.F32.BF16 R108, R4.reuse, R120, R108 ;  /* 0x00000078046c723c */ /* 0x042ff0000004186c */
[C---:B------:R-:W-:Y:S01]  /*11560*/  HMMA.16816.F32.BF16 R104, R4.reuse, R122, R104 ;  /* 0x0000007a0468723c */ /* 0x040fe20000041868 */
[----:B------:R-:W-:Y:S07]  /*11570*/  LDSM.16.M88.4 R120, [R142+UR5+0x6000] ;  /* 0x006000058e78783b */ /* 0x000fee0008000200 */
[C---:B------:R-:W-:Y:S08]  /*11580*/  HMMA.16816.F32.BF16 R32, R4.reuse, R116, R32 ;  /* 0x000000740420723c */ /* 0x040ff00000041820 */
[C---:B------:R-:W-:Y:S01]  /*11590*/  HMMA.16816.F32.BF16 R28, R4.reuse, R118, R28 ;  /* 0x00000076041c723c */ /* 0x040fe2000004181c */
[----:B------:R-:W-:Y:S07]  /*115a0*/  LDSM.16.M88.4 R116, [R142+UR5+0x6800] ;  /* 0x006800058e74783b */ /* 0x000fee0008000200 */
[C---:B--2---:R-:W-:Y:S08]  /*115b0*/  HMMA.16816.F32.BF16 R24, R4.reuse, R8, R24 ;  /* 0x000000080418723c */ /* 0x044ff00000041818 */
[C---:B------:R-:W-:Y:S01]  /*115c0*/  HMMA.16816.F32.BF16 R20, R4.reuse, R10, R20 ;  /* 0x0000000a0414723c */ /* 0x040fe20000041814 */
[----:B------:R-:W1:Y:S07]  /*115d0*/  LDSM.16.M88.4 R8, [R143+0x2000] ;  /* 0x002000008f08783b */ /* 0x000e6e0000000200 */
[C---:B---3--:R-:W-:Y:S08]  /*115e0*/  HMMA.16816.F32.BF16 R16, R4.reuse, R112, R16 ;  /* 0x000000700410723c */ /* 0x048ff00000041810 */
[----:B------:R-:W-:Y:S01]  /*115f0*/  HMMA.16816.F32.BF16 R12, R4, R114, R12 ;  /* 0x00000072040c723c */ /* 0x000fe2000004180c */
[----:B------:R-:W2:Y:S04]  /*11600*/  LDSM.16.M88.4 R4, [R142+UR5+0x7000] ;  /* 0x007000058e04783b */ /* 0x000ea80008000200 */
[----:B------:R-:W3:Y:S03]  /*11610*/  LDSM.16.M88.4 R112, [R142+UR5+0x7800] ;  /* 0x007800058e70783b */ /* 0x000ee60008000200 */
[C---:B-1----:R-:W-:Y:S08]  /*11620*/  HMMA.16816.F32.BF16 R108, R8.reuse, R120, R108 ;  /* 0x00000078086c723c */ /* 0x042ff0000004186c */
[C---:B------:R-:W-:Y:S01]  /*11630*/  HMMA.16816.F32.BF16 R104, R8.reuse, R122, R104 ;  /* 0x0000007a0868723c */ /* 0x040fe20000041868 */
[----:B------:R-:W-:Y:S07]  /*11640*/  LDSM.16.M88.4 R120, [R138+0x6000] ;  /* 0x006000008a78783b */ /* 0x000fee0000000200 */
        /* <DEDUP_REMOVED lines=8> */
[----:B------:R-:W3:Y:S04]  /*116d0*/  LDSM.16.M88.4 R112, [R138+0x7000] ;  /* 0x007000008a70783b */ /* 0x000ee80000000200 */
        /* <DEDUP_REMOVED lines=20> */
[----:B----4-:R-:W-:Y:S08]  /*11820*/  HMMA.16816.F32.BF16 R108, R8, R4, R108 ;  /* 0x00000004086c723c */ /* 0x010ff0000004186c */
[----:B------:R-:W-:Y:S01]  /*11830*/  HMMA.16816.F32.BF16 R20, R124, R114, R20 ;  /* 0x000000727c14723c */ /* 0x000fe20000041814 */
[----:B------:R-:W2:Y:S07]  /*11840*/  LDSM.16.M88.4 R112, [R136+0x6800] ;  /* 0x006800008870783b */ /* 0x000eae0000000200 */
[----:B------:R-:W-:Y:S01]  /*11850*/  HMMA.16816.F32.BF16 R104, R8, R6, R104 ;  /* 0x000000060868723c */ /* 0x000fe20000041868 */
[----:B------:R-:W3:Y:S02]  /*11860*/  LDSM.16.M88.4 R4, [R136+0x7800] ;  /* 0x007800008804783b */ /* 0x000ee40000000200 */
[----:B------:R-:W-:Y:S01]  /*11870*/  FMUL.FTZ R108, R108, UR10 ;  /* 0x0000000a6c6c7c20 */ /* 0x000fe20008410000 */
[----:B------:R-:W-:-:S03]  /*11880*/  FMUL.FTZ R123, R110, UR10 ;  /* 0x0000000a6e7b7c20 */ /* 0x000fc60008410000 */
[----:B------:R4:W5:Y:S01]  /*11890*/  MUFU.TANH R121, R108 ;  /* 0x0000006c00797308 */ /* 0x0009620000002400 */
[----:B-1----:R-:W-:Y:S01]  /*118a0*/  HMMA.16816.F32.BF16 R16, R124, R116, R16 ;  /* 0x000000747c10723c */ /* 0x002fe20000041810 */
[----:B------:R-:W-:-:S06]  /*118b0*/  FMUL.FTZ R117, R109, UR10 ;  /* 0x0000000a6d757c20 */ /* 0x000fcc0008410000 */
[----:B------:R-:W-:Y:S01]  /*118c0*/  MUFU.TANH R117, R117 ;  /* 0x0000007500757308 */ /* 0x000fe20000002400 */
[----:B------:R-:W-:Y:S01]  /*118d0*/  HMMA.16816.F32.BF16 R12, R124, R118, R12 ;  /* 0x000000767c0c723c */ /* 0x000fe2000004180c */
[----:B------:R-:W-:Y:S02]  /*118e0*/  FMUL.FTZ R119, R111, UR10 ;  /* 0x0000000a6f777c20 */ /* 0x000fe40008410000 */
[----:B------:R-:W-:Y:S01]  /*118f0*/  FMUL.FTZ R104, R104, UR10 ;  /* 0x0000000a68687c20 */ /* 0x000fe20008410000 */
[----:B------:R-:W-:Y:S01]  /*11900*/  FMUL.FTZ R106, R106, UR10 ;  /* 0x0000000a6a6a7c20 */ /* 0x000fe20008410000 */
[----:B------:R-:W-:Y:S01]  /*11910*/  FMUL.FTZ R105, R105, UR10 ;  /* 0x0000000a69697c20 */ /* 0x000fe20008410000 */
[----:B------:R-:W-:Y:S01]  /*11920*/  FMUL.FTZ R107, R107, UR10 ;  /* 0x0000000a6b6b7c20 */ /* 0x000fe20008410000 */
[----:B------:R-:W-:Y:S01]  /*11930*/  MUFU.TANH R119, R119 ;  /* 0x0000007700777308 */ /* 0x000fe20000002400 */
[----:B----4-:R-:W1:Y:S01]  /*11940*/  LDSM.16.M88.4 R108, [R136+0x7000] ;  /* 0x00700000886c783b */ /* 0x010e620000000200 */
[----:B------:R-:W-:-:S06]  /*11950*/  DEPBAR.LE SB0, 0x0 ;  /* 0x000080000000791a */ /* 0x000fcc0000000000 */
[----:B------:R-:W4:Y:S01]  /*11960*/  MUFU.TANH R123, R123 ;  /* 0x0000007b007b7308 */ /* 0x000f220000002400 */
[C---:B--2---:R-:W-:Y:S07]  /*11970*/  HMMA.16816.F32.BF16 R32, R8.reuse, R112, R32 ;  /* 0x000000700820723c */ /* 0x044fee0000041820 */
[----:B------:R-:W-:Y:S01]  /*11980*/  MUFU.TANH R113, R104 ;  /* 0x0000006800717308 */ /* 0x000fe20000002400 */
[----:B---3--:R-:W-:Y:S01]  /*11990*/  HMMA.16816.F32.BF16 R12, R8, R6, R12 ;  /* 0x00000006080c723c */ /* 0x008fe2000004180c */
[----:B------:R-:W-:-:S06]  /*119a0*/  VIADD R6, R2, 0xffffffc0 ;  /* 0xffffffc002067836 */ /* 0x000fcc0000000000 */
[----:B------:R-:W-:Y:S01]  /*119b0*/  MUFU.TANH R125, R106 ;  /* 0x0000006a007d7308 */ /* 0x000fe20000002400 */
[C---:B------:R-:W-:Y:S03]  /*119c0*/  HMMA.16816.F32.BF16 R16, R8.reuse, R4, R16 ;  /* 0x000000040810723c */ /* 0x040fe60000041810 */
[----:B------:R-:W-:Y:S01]  /*119d0*/  FMUL.FTZ R32, R32, UR10 ;  /* 0x0000000a20207c20 */ /* 0x000fe20008410000 */
[----:B------:R-:W-:Y:S01]  /*119e0*/  FMUL.FTZ R7, R35, UR10 ;  /* 0x0000000a23077c20 */ /* 0x000fe20008410000 */
[----:B------:R-:W-:Y:S02]  /*119f0*/  FMUL.FTZ R34, R34, UR10 ;  /* 0x0000000a22227c20 */ /* 0x000fe40008410000 */
[----:B------:R-:W-:Y:S01]  /*11a00*/  MUFU.TANH R105, R105 ;  /* 0x0000006900697308 */ /* 0x000fe20000002400 */
[----:B------:R-:W-:Y:S01]  /*11a10*/  FMUL.FTZ R33, R33, UR10 ;  /* 0x0000000a21217c20 */ /* 0x000fe20008410000 */
[----:B------:R-:W-:Y:S02]  /*11a20*/  HMMA.16816.F32.BF16 R28, R8, R114, R28 ;  /* 0x00000072081c723c */ /* 0x000fe4000004181c */
[----:B------:R-:W-:Y:S01]  /*11a30*/  FMUL.FTZ R5, R14, UR10 ;  /* 0x0000000a0e057c20 */ /* 0x000fe20008410000 */
[----:B------:R-:W-:Y:S01]  /*11a40*/  FMUL.FTZ R13, R13, UR10 ;  /* 0x0000000a0d0d7c20 */ /* 0x000fe20008410000 */
[----:B------:R-:W-:-:S02]  /*11a50*/  FMUL.FTZ R15, R15, UR10 ;  /* 0x0000000a0f0f7c20 */ /* 0x000fc40008410000 */
[----:B------:R2:W-:Y:S02]  /*11a60*/  MUFU.TANH R127, R32 ;  /* 0x00000020007f7308 */ /* 0x0005e40000002400 */
[----:B-1----:R-:W-:Y:S01]  /*11a70*/  HMMA.16816.F32.BF16 R24, R8, R108, R24 ;  /* 0x0000006c0818723c */ /* 0x002fe20000041818 */
[----:B------:R-:W-:Y:S02]  /*11a80*/  IMAD.SHL.U32 R109, R153, 0x2, RZ ;  /* 0x00000002996d7824 */ /* 0x000fe400078e00ff */
[----:B------:R-:W-:-:S03]  /*11a90*/  FMUL.FTZ R18, R18, UR10 ;  /* 0x0000000a12127c20 */ /* 0x000fc60008410000 */
[----:B------:R-:W-:Y:S01]  /*11aa0*/  LOP3.LUT R109, R109, 0x6, RZ, 0xc0, !PT ;  /* 0x000000066d6d7812 */ /* 0x000fe200078ec0ff */
[----:B------:R-:W-:Y:S01]  /*11ab0*/  MUFU.TANH R5, R5 ;  /* 0x0000000500057308 */ /* 0x000fe20000002400 */
[----:B------:R-:W-:Y:S03]  /*11ac0*/  HMMA.16816.F32.BF16 R20, R8, R110, R20 ;  /* 0x0000006e0814723c */ /* 0x000fe60000041814 */
[----:B------:R-:W-:Y:S02]  /*11ad0*/  IMAD.IADD R6, R6, 0x1, R109 ;  /* 0x0000000106067824 */ /* 0x000fe400078e026d */
[----:B------:R-:W-:Y:S01]  /*11ae0*/  FMUL.FTZ R28, R28, UR10 ;  /* 0x0000000a1c1c7c20 */ /* 0x000fe20008410000 */
[----:B------:R-:W-:Y:S01]  /*11af0*/  FMUL.FTZ R29, R29, UR10 ;  /* 0x0000000a1d1d7c20 */ /* 0x000fe20008410000 */
[----:B------:R-:W-:Y:S01]  /*11b00*/  FMUL.FTZ R111, R31, UR10 ;  /* 0x0000000a1f6f7c20 */ /* 0x000fe20008410000 */
[----:B--2---:R-:W-:Y:S01]  /*11b10*/  FMUL.FTZ R32, R12, UR10 ;  /* 0x0000000a0c207c20 */ /* 0x004fe20008410000 */
[C---:B------:R-:W-:Y:S01]  /*11b20*/  VIADD R12, R6.reuse, 0xffffffc0 ;  /* 0xffffffc0060c7836 */ /* 0x040fe20000000000 */
[C---:B------:R-:W-:Y:S01]  /*11b30*/  IADD3 R8, PT, PT, R6.reuse, -0x3f, RZ ;  /* 0xffffffc106087810 */ /* 0x040fe20007ffe0ff */
[----:B------:R-:W-:Y:S01]  /*11b40*/  VIADD R10, R6, 0xfffffff8 ;  /* 0xfffffff8060a7836 */ /* 0x000fe20000000000 */
[----:B------:R-:W1:Y:S01]  /*11b50*/  MUFU.TANH R109, R32 ;  /* 0x00000020006d7308 */ /* 0x000e620000002400 */
[----:B------:R-:W-:Y:S01]  /*11b60*/  FMUL.FTZ R11, R25, UR10 ;  /* 0x0000000a190b7c20 */ /* 0x000fe20008410000 */
[-C--:B------:R-:W-:Y:S01]  /*11b70*/  ISETP.GE.AND P2, PT, R12, R3.reuse, PT ;  /* 0x000000030c00720c */ /* 0x080fe20003f46270 */
[----:B------:R-:W-:Y:S01]  /*11b80*/  FMUL.FTZ R24, R24, UR10 ;  /* 0x0000000a18187c20 */ /* 0x000fe20008410000 */
[----:B------:R-:W-:Y:S01]  /*11b90*/  ISETP.GE.AND P1, PT, R12, R130, PT ;  /* 0x000000820c00720c */ /* 0x000fe20003f26270 */
[----:B------:R-:W-:Y:S01]  /*11ba0*/  FMUL.FTZ R14, R27, UR10 ;  /* 0x0000000a1b0e7c20 */ /* 0x000fe20008410000 */
[----:B------:R-:W-:Y:S01]  /*11bb0*/  I2FP.F32.U32 R12, R12 ;  /* 0x0000000c000c7245 */ /* 0x000fe20000201000 */
[----:B------:R-:W-:Y:S01]  /*11bc0*/  FMUL.FTZ R26, R26, UR10 ;  /* 0x0000000a1a1a7c20 */ /* 0x000fe20008410000 */
[CC--:B------:R-:W-:Y:S01]  /*11bd0*/  ISETP.GE.AND P6, PT, R10.reuse, R3.reuse, PT ;  /* 0x000000030a00720c */ /* 0x0c0fe20003fc6270 */
[----:B------:R2:W-:Y:S01]  /*11be0*/  MUFU.TANH R35, R28 ;  /* 0x0000001c00237308 */ /* 0x0005e20000002400 */
[----:B------:R-:W-:Y:S01]  /*11bf0*/  ISETP.GE.AND P5, PT, R10, R130, PT ;  /* 0x000000820a00720c */ /* 0x000fe20003fa6270 */
[C---:B-----5:R-:W-:Y:S01]  /*11c00*/  FFMA.FTZ R4, R0.reuse, R12, R121 ;  /* 0x0000000c00047223 */ /* 0x060fe20000010079 */
[----:B------:R-:W-:Y:S01]  /*11c10*/  I2FP.F32.U32 R10, R10 ;  /* 0x0000000a000a7245 */ /* 0x000fe20000201000 */
[----:B----4-:R-:W-:Y:S01]  /*11c20*/  FFMA.FTZ R9, R0, R12, R123 ;  /* 0x0000000c00097223 */ /* 0x010fe2000001007b */
[-C--:B------:R-:W-:Y:S01]  /*11c30*/  ISETP.GE.AND P0, PT, R8, R3.reuse, PT ;  /* 0x000000030800720c */ /* 0x080fe20003f06270 */
[----:B------:R-:W-:Y:S01]  /*11c40*/  VIADD R12, R6, 0xffffffd0 ;  /* 0xffffffd0060c7836 */ /* 0x000fe20000000000 */
[----:B------:R-:W-:Y:S01]  /*11c50*/  FSEL R4, R4, -INF , !P2 ;  /* 0xff80000004047808 */ /* 0x000fe20005000000 */
[----:B-1----:R-:W-:Y:S01]  /*11c60*/  FFMA.FTZ R106, R0, R10, R109 ;  /* 0x0000000a006a7223 */ /* 0x002fe2000001006d */
[----:B------:R-:W-:Y:S01]  /*11c70*/  ISETP.GE.AND P2, PT, R8, R130, PT ;  /* 0x000000820800720c */ /* 0x000fe20003f46270 */
[----:B------:R-:W-:Y:S01]  /*11c80*/  FFMA.FTZ R5, R0, R10, R5 ;  /* 0x0000000a00057223 */ /* 0x000fe20000010005 */
[----:B------:R-:W-:Y:S01]  /*11c90*/  I2FP.F32.U32 R8, R8 ;  /* 0x0000000800087245 */ /* 0x000fe20000201000 */
[----:B------:R1:W3:Y:S01]  /*11ca0*/  MUFU.TANH R115, R34 ;  /* 0x0000002200737308 */ /* 0x0002e20000002400 */
[----:B------:R-:W-:Y:S01]  /*11cb0*/  FSEL R9, R9, -INF , !P1 ;  /* 0xff80000009097808 */ /* 0x000fe20004800000 */
[----:B------:R-:W-:Y:S01]  /*11cc0*/  FMUL.FTZ R22, R22, UR10 ;  /* 0x0000000a16167c20 */ /* 0x000fe20008410000 */
[----:B------:R-:W-:Y:S01]  /*11cd0*/  FSEL R106, R106, -INF , !P6 ;  /* 0xff8000006a6a7808 */ /* 0x000fe20007000000 */
[CC--:B------:R-:W-:Y:S01]  /*11ce0*/  FFMA.FTZ R10, R0.reuse, R8.reuse, R117 ;  /* 0x00000008000a7223 */ /* 0x0c0fe20000010075 */
[----:B------:R-:W-:Y:S01]  /*11cf0*/  FFMA.FTZ R119, R0, R8, R119 ;  /* 0x0000000800777223 */ /* 0x000fe20000010077 */
[----:B--2---:R-:W-:Y:S01]  /*11d00*/  FMUL.FTZ R28, R30, UR10 ;  /* 0x0000000a1e1c7c20 */ /* 0x004fe20008410000 */
[C---:B------:R-:W-:Y:S01]  /*11d10*/  VIADD R8, R6.reuse, 0xffffffc8 ;  /* 0xffffffc806087836 */ /* 0x040fe20000000000 */
[----:B------:R-:W2:Y:S01]  /*11d20*/  MUFU.TANH R107, R107 ;  /* 0x0000006b006b7308 */ /* 0x000ea20000002400 */
[----:B------:R-:W-:Y:S01]  /*11d30*/  VIADD R30, R6, 0xffffffc9 ;  /* 0xffffffc9061e7836 */ /* 0x000fe20000000000 */
[----:B------:R-:W-:Y:S01]  /*11d40*/  FSEL R10, R10, -INF , !P0 ;  /* 0xff8000000a0a7808 */ /* 0x000fe20004000000 */
[----:B------:R-:W-:Y:S01]  /*11d50*/  FMUL.FTZ R23, R23, UR10 ;  /* 0x0000000a17177c20 */ /* 0x000fe20008410000 */
[----:B------:R-:W-:-:S02]  /*11d60*/  ISETP.GE.AND P1, PT, R8, R3, PT ;  /* 0x000000030800720c */ /* 0x000fc40003f26270 */
[-C--:B------:R-:W-:Y:S02]  /*11d70*/  ISETP.GE.AND P6, PT, R8, R130.reuse, PT ;  /* 0x000000820800720c */ /* 0x080fe40003fc6270 */
[----:B------:R4:W-:Y:S01]  /*11d80*/  MUFU.TANH R25, R28 ;  /* 0x0000001c00197308 */ /* 0x0009e20000002400 */
[----:B-1----:R-:W-:Y:S02]  /*11d90*/  FSEL R34, R5, -INF , !P5 ;  /* 0xff80000005227808 */ /* 0x002fe40006800000 */
[----:B------:R-:W-:Y:S02]  /*11da0*/  FSEL R5, R119, -INF , !P2 ;  /* 0xff80000077057808 */ /* 0x000fe40005000000 */
[CC--:B------:R-:W-:Y:S02]  /*11db0*/  ISETP.GE.AND P5, PT, R30.reuse, R3.reuse, PT ;  /* 0x000000031e00720c */ /* 0x0c0fe40003fa6270 */
[----:B------:R-:W-:Y:S01]  /*11dc0*/  ISETP.GE.AND P0, PT, R30, R130, PT ;  /* 0x000000821e00720c */ /* 0x000fe20003f06270 */
[----:B------:R-:W1:Y:S01]  /*11dd0*/  MUFU.TANH R33, R33 ;  /* 0x0000002100217308 */ /* 0x000e620000002400 */
[----:B------:R-:W-:-:S02]  /*11de0*/  ISETP.GE.AND P2, PT, R12, R3, PT ;  /* 0x000000030c00720c */ /* 0x000fc40003f46270 */
[----:B------:R-:W-:-:S05]  /*11df0*/  I2FP.F32.U32 R30, R30 ;  /* 0x0000001e001e7245 */ /* 0x000fca0000201000 */
[----:B------:R-:W5:Y:S01]  /*11e00*/  MUFU.TANH R7, R7 ;  /* 0x0000000700077308 */ /* 0x000f620000002400 */
[----:B----4-:R-:W-:Y:S01]  /*11e10*/  I2FP.F32.U32 R28, R8 ;  /* 0x00000008001c7245 */ /* 0x010fe20000201000 */
[----:B------:R-:W-:-:S04]  /*11e20*/  FFMA.FTZ R32, R0, R30, R105 ;  /* 0x0000001e00207223 */ /* 0x000fc80000010069 */
[----:B------:R-:W-:Y:S02]  /*11e30*/  FFMA.FTZ R8, R0, R28, R113 ;  /* 0x0000001c00087223 */ /* 0x000fe40000010071 */
[----:B------:R4:W5:Y:S03]  /*11e40*/  MUFU.TANH R31, R29 ;  /* 0x0000001d001f7308 */ /* 0x0009660000002400 */
[----:B------:R-:W-:Y:S02]  /*11e50*/  FSEL R8, R8, -INF , !P1 ;  /* 0xff80000008087808 */ /* 0x000fe40004800000 */
[----:B------:R-:W-:Y:S02]  /*11e60*/  ISETP.GE.AND P1, PT, R12, R130, PT ;  /* 0x000000820c00720c */ /* 0x000fe40003f26270 */
[----:B------:R-:W-:Y:S01]  /*11e70*/  I2FP.F32.U32 R12, R12 ;  /* 0x0000000c000c7245 */ /* 0x000fe20000201000 */
[----:B------:R2:W-:Y:S04]  /*11e80*/  MUFU.TANH R27, R11 ;  /* 0x0000000b001b7308 */ /* 0x0005e80000002400 */
[----:B------:R-:W-:-:S04]  /*11e90*/  FFMA.FTZ R122, R0, R12, R127 ;  /* 0x0000000c007a7223 */ /* 0x000fc8000001007f */
[----:B------:R1:W-:Y:S01]  /*11ea0*/  MUFU.TANH R109, R24 ;  /* 0x00000018006d7308 */ /* 0x0003e20000002400 */
[C---:B----4-:R-:W-:Y:S01]  /*11eb0*/  FFMA.FTZ R29, R0.reuse, R28, R125 ;  /* 0x0000001c001d7223 */ /* 0x050fe2000001007d */
[----:B---3--:R-:W-:Y:S01]  /*11ec0*/  FFMA.FTZ R125, R0, R12, R115 ;  /* 0x0000000c007d7223 */ /* 0x008fe20000010073 */
[----:B------:R-:W-:Y:S01]  /*11ed0*/  VIADD R115, R6, 0xffffffd1 ;  /* 0xffffffd106737836 */ /* 0x000fe20000000000 */
[----:B------:R-:W-:Y:S01]  /*11ee0*/  FSEL R12, R32, -INF , !P5 ;  /* 0xff800000200c7808 */ /* 0x000fe20006800000 */
[----:B------:R-:W-:Y:S01]  /*11ef0*/  VIADD R28, R6, 0xffffffd9 ;  /* 0xffffffd9061c7836 */ /* 0x000fe20000000000 */
[----:B------:R-:W-:Y:S02]  /*11f00*/  FSEL R29, R29, -INF , !P6 ;  /* 0xff8000001d1d7808 */ /* 0x000fe40007000000 */
[C---:B------:R-:W-:Y:S01]  /*11f10*/  ISETP.GE.AND P6, PT, R115.reuse, R3, PT ;  /* 0x000000037300720c */ /* 0x040fe20003fc6270 */
[----:B--2---:R-:W-:Y:S01]  /*11f20*/  FFMA.FTZ R11, R0, R30, R107 ;  /* 0x0000001e000b7223 */ /* 0x004fe2000001006b */
[----:B------:R-:W-:Y:S01]  /*11f30*/  VIADD R30, R6, 0xffffffd8 ;  /* 0xffffffd8061e7836 */ /* 0x000fe20000000000 */
[----:B------:R-:W-:Y:S01]  /*11f40*/  ISETP.GE.AND P5, PT, R115, R130, PT ;  /* 0x000000827300720c */ /* 0x000fe20003fa6270 */
[----:B------:R2:W-:Y:S01]  /*11f50*/  MUFU.TANH R105, R14 ;  /* 0x0000000e00697308 */ /* 0x0005e20000002400 */
[----:B------:R-:W-:-:S02]  /*11f60*/  I2FP.F32.U32 R115, R115 ;  /* 0x0000007300737245 */ /* 0x000fc40000201000 */
[----:B------:R-:W-:Y:S01]  /*11f70*/  FSEL R11, R11, -INF , !P0 ;  /* 0xff8000000b0b7808 */ /* 0x000fe20004000000 */
[----:B-1----:R-:W-:Y:S01]  /*11f80*/  FMUL.FTZ R24, R20, UR10 ;  /* 0x0000000a14187c20 */ /* 0x002fe20008410000 */
[----:B------:R-:W-:Y:S01]  /*11f90*/  FMUL.FTZ R20, R21, UR10 ;  /* 0x0000000a15147c20 */ /* 0x000fe20008410000 */
[CC--:B------:R-:W-:Y:S02]  /*11fa0*/  FFMA.FTZ R116, R0.reuse, R115.reuse, R33 ;  /* 0x0000007300747223 */ /* 0x0c0fe40000010021 */
[----:B------:R1:W-:Y:S01]  /*11fb0*/  MUFU.TANH R21, R26 ;  /* 0x0000001a00157308 */ /* 0x0003e20000002400 */
[----:B-----5:R-:W-:Y:S01]  /*11fc0*/  FFMA.FTZ R115, R0, R115, R7 ;  /* 0x0000007300737223 */ /* 0x020fe20000010007 */
[----:B------:R-:W-:Y:S02]  /*11fd0*/  ISETP.GE.AND P0, PT, R30, R3, PT ;  /* 0x000000031e00720c */ /* 0x000fe40003f06270 */
[----:B------:R-:W-:Y:S02]  /*11fe0*/  IADD3 R7, PT, PT, R6, -0x1f, RZ ;  /* 0xffffffe106077810 */ /* 0x000fe40007ffe0ff */
[----:B------:R-:W-:-:S02]  /*11ff0*/  FSEL R115, R115, -INF , !P5 ;  /* 0xff80000073737808 */ /* 0x000fc40006800000 */
[----:B------:R3:W-:Y:S01]  /*12000*/  MUFU.TANH R33, R20 ;  /* 0x0000001400217308 */ /* 0x0007e20000002400 */
[----:B--2---:R-:W-:Y:S02]  /*12010*/  I2FP.F32.U32 R14, R28 ;  /* 0x0000001c000e7245 */ /* 0x004fe40000201000 */
[----:B------:R-:W-:Y:S02]  /*12020*/  FSEL R122, R122, -INF , !P2 ;  /* 0xff8000007a7a7808 */ /* 0x000fe40005000000 */
[----:B------:R-:W-:Y:S01]  /*12030*/  FSEL R125, R125, -INF , !P1 ;  /* 0xff8000007d7d7808 */ /* 0x000fe20004800000 */
[----:B------:R-:W-:Y:S01]  /*12040*/  FFMA.FTZ R114, R0, R14, R31 ;  /* 0x0000000e00727223 */ /* 0x000fe2000001001f */
[----:B------:R-:W-:Y:S01]  /*12050*/  ISETP.GE.AND P2, PT, R30, R130, PT ;  /* 0x000000821e00720c */ /* 0x000fe20003f46270 */
[----:B------:R-:W2:Y:S01]  /*12060*/  MUFU.TANH R111, R111 ;  /* 0x0000006f006f7308 */ /* 0x000ea20000002400 */
[----:B-1----:R-:W-:Y:S02]  /*12070*/  I2FP.F32.U32 R26, R30 ;  /* 0x0000001e001a7245 */ /* 0x002fe40000201000 */
[----:B------:R-:W-:-:S02]  /*12080*/  ISETP.GE.AND P1, PT, R28, R3, PT ;  /* 0x000000031c00720c */ /* 0x000fc40003f26270 */
[----:B------:R-:W-:Y:S01]  /*12090*/  FSEL R116, R116, -INF , !P6 ;  /* 0xff80000074747808 */ /* 0x000fe20007000000 */
[CC--:B------:R-:W-:Y:S01]  /*120a0*/  FFMA.FTZ R108, R0.reuse, R26.reuse, R35 ;  /* 0x0000001a006c7223 */ /* 0x0c0fe20000010023 */
[----:B------:R-:W-:Y:S01]  /*120b0*/  FFMA.FTZ R25, R0, R26, R25 ;  /* 0x0000001a00197223 */ /* 0x000fe20000010019 */
[----:B------:R1:W-:Y:S01]  /*120c0*/  MUFU.TANH R35, R22 ;  /* 0x0000001600237308 */ /* 0x0003e20000002400 */
[----:B---3--:R-:W-:Y:S01]  /*120d0*/  VIADD R20, R6, 0xffffffe0 ;  /* 0xffffffe006147836 */ /* 0x008fe20000000000 */
[----:B------:R-:W-:Y:S02]  /*120e0*/  FSEL R114, R114, -INF , !P1 ;  /* 0xff80000072727808 */ /* 0x000fe40004800000 */
[----:B------:R-:W-:Y:S02]  /*120f0*/  FSEL R108, R108, -INF , !P0 ;  /* 0xff8000006c6c7808 */ /* 0x000fe40004000000 */
[CC--:B------:R-:W-:Y:S02]  /*12100*/  ISETP.GE.AND P5, PT, R20.reuse, R3.reuse, PT ;  /* 0x000000031400720c */ /* 0x0c0fe40003fa6270 */
[----:B------:R-:W-:Y:S01]  /*12110*/  ISETP.GE.AND P0, PT, R20, R130, PT ;  /* 0x000000821400720c */ /* 0x000fe20003f06270 */
[----:B------:R-:W-:Y:S01]  /*12120*/  MUFU.TANH R107, R24 ;  /* 0x00000018006b7308 */ /* 0x000fe20000002400 */
[----:B------:R-:W-:Y:S01]  /*12130*/  I2FP.F32.U32 R20, R20 ;  /* 0x0000001400147245 */ /* 0x000fe20000201000 */
[----:B--2---:R-:W-:Y:S01]  /*12140*/  FFMA.FTZ R111, R0, R14, R111 ;  /* 0x0000000e006f7223 */ /* 0x004fe2000001006f */
[----:B------:R-:W-:Y:S01]  /*12150*/  FSEL R123, R25, -INF , !P2 ;  /* 0xff800000197b7808 */ /* 0x000fe20005000000 */
[----:B------:R-:W-:Y:S01]  /*12160*/  VIADD R14, R6, 0xffffffe8 ;  /* 0xffffffe8060e7836 */ /* 0x000fe20000000000 */
[C---:B------:R-:W-:Y:S01]  /*12170*/  ISETP.GE.AND P2, PT, R7.reuse, R3, PT ;  /* 0x000000030700720c */ /* 0x040fe20003f46270 */
[CC--:B------:R-:W-:Y:S01]  /*12180*/  FFMA.FTZ R109, R0.reuse, R20.reuse, R109 ;  /* 0x00000014006d7223 */ /* 0x0c0fe2000001006d */
[----:B------:R-:W-:Y:S01]  /*12190*/  FFMA.FTZ R21, R0, R20, R21 ;  /* 0x0000001400157223 */ /* 0x000fe20000010015 */
[----:B-1----:R-:W-:Y:S01]  /*121a0*/  FMUL.FTZ R22, R16, UR10 ;  /* 0x0000000a10167c20 */ /* 0x002fe20008410000 */
[----:B------:R-:W-:Y:S01]  /*121b0*/  I2FP.F32.U32 R16, R7 ;  /* 0x0000000700107245 */ /* 0x000fe20000201000 */
[----:B------:R-:W-:Y:S01]  /*121c0*/  VIADD R20, R6, 0xffffffe9 ;  /* 0xffffffe906147836 */ /* 0x000fe20000000000 */
[----:B------:R-:W-:Y:S01]  /*121d0*/  ISETP.GE.AND P1, PT, R7, R130, PT ;  /* 0x000000820700720c */ /* 0x000fe20003f26270 */
[----:B------:R-:W-:Y:S01]  /*121e0*/  FMUL.FTZ R7, R17, UR10 ;  /* 0x0000000a11077c20 */ /* 0x000fe20008410000 */
[----:B------:R-:W-:Y:S01]  /*121f0*/  FMUL.FTZ R17, R19, UR10 ;  /* 0x0000000a13117c20 */ /* 0x000fe20008410000 */
[CC--:B------:R-:W-:Y:S01]  /*12200*/  FFMA.FTZ R27, R0.reuse, R16.reuse, R27 ;  /* 0x00000010001b7223 */ /* 0x0c0fe2000001001b */
[----:B------:R1:W-:Y:S01]  /*12210*/  MUFU.TANH R19, R18 ;  /* 0x0000001200137308 */ /* 0x0003e20000002400 */
[----:B------:R-:W-:Y:S01]  /*12220*/  FSEL R121, R21, -INF , !P0 ;  /* 0xff80000015797808 */ /* 0x000fe20004000000 */
[----:B------:R-:W-:Y:S01]  /*12230*/  FFMA.FTZ R105, R0, R16, R105 ;  /* 0x0000001000697223 */ /* 0x000fe20000010069 */
[----:B------:R-:W-:Y:S01]  /*12240*/  ISETP.GE.AND P0, PT, R20, R3, PT ;  /* 0x000000031400720c */ /* 0x000fe20003f06270 */
[----:B------:R-:W-:Y:S01]  /*12250*/  VIADD R16, R6, 0xfffffff0 ;  /* 0xfffffff006107836 */ /* 0x000fe20000000000 */
[----:B------:R-:W-:-:S02]  /*12260*/  FSEL R120, R27, -INF , !P2 ;  /* 0xff8000001b787808 */ /* 0x000fc40005000000 */
[-C--:B------:R-:W-:Y:S01]  /*12270*/  ISETP.GE.AND P2, PT, R20, R130.reuse, PT ;  /* 0x000000821400720c */ /* 0x080fe20003f46270 */
[----:B------:R-:W2:Y:S01]  /*12280*/  MUFU.TANH R31, R23 ;  /* 0x00000017001f7308 */ /* 0x000ea20000002400 */
[----:B------:R-:W-:Y:S02]  /*12290*/  ISETP.GE.AND P6, PT, R28, R130, PT ;  /* 0x000000821c00720c */ /* 0x000fe40003fc6270 */
[----:B------:R-:W-:Y:S02]  /*122a0*/  FSEL R119, R105, -INF , !P1 ;  /* 0xff80000069777808 */ /* 0x000fe40004800000 */
[----:B------:R-:W-:Y:S02]  /*122b0*/  ISETP.GE.AND P1, PT, R16, R3, PT ;  /* 0x000000031000720c */ /* 0x000fe40003f26270 */
[----:B------:R-:W-:Y:S01]  /*122c0*/  FSEL R117, R111, -INF , !P6 ;  /* 0xff8000006f757808 */ /* 0x000fe20007000000 */
[----:B------:R3:W4:Y:S01]  /*122d0*/  MUFU.TANH R25, R22 ;  /* 0x0000001600197308 */ /* 0x0007220000002400 */
[----:B-1----:R-:W-:-:S02]  /*122e0*/  I2FP.F32.U32 R18, R20 ;  /* 0x0000001400127245 */ /* 0x002fc40000201000 */
[----:B------:R-:W-:Y:S02]  /*122f0*/  FSEL R118, R109, -INF , !P5 ;  /* 0xff8000006d767808 */ /* 0x000fe40006800000 */
[----:B------:R-:W-:Y:S01]  /*12300*/  ISETP.GE.AND P6, PT, R14, R3, PT ;  /* 0x000000030e00720c */ /* 0x000fe20003fc6270 */
[----:B------:R-:W-:Y:S01]  /*12310*/  FFMA.FTZ R20, R0, R18, R33 ;  /* 0x0000001200147223 */ /* 0x000fe20000010021 */
[----:B------:R-:W-:Y:S01]  /*12320*/  BAR.SYNC.DEFER_BLOCKING 0x0 ;  /* 0x0000000000007b1d */ /* 0x000fe20000010000 */
[----:B------:R-:W-:Y:S01]  /*12330*/  ISETP.GE.AND P5, PT, R14, R130, PT ;  /* 0x000000820e00720c */ /* 0x000fe20003fa6270 */
[----:B--2---:R-:W-:Y:S01]  /*12340*/  FFMA.FTZ R21, R0, R18, R31 ;  /* 0x0000001200157223 */ /* 0x004fe2000001001f */
[----:B------:R-:W-:Y:S02]  /*12350*/  I2FP.F32.U32 R14, R14 ;  /* 0x0000000e000e7245 */ /* 0x000fe40000201000 */
[----:B------:R-:W-:Y:S01]  /*12360*/  FSEL R20, R20, -INF , !P0 ;  /* 0xff80000014147808 */ /* 0x000fe20004000000 */
[----:B------:R-:W1:Y:S01]  /*12370*/  MUFU.TANH R7, R7 ;  /* 0x0000000700077308 */ /* 0x000e620000002400 */
[----:B------:R-:W-:Y:S01]  /*12380*/  ISETP.GE.AND P0, PT, R16, R130, PT ;  /* 0x000000821000720c */ /* 0x000fe20003f06270 */
[C---:B------:R-:W-:Y:S01]  /*12390*/  FFMA.FTZ R23, R0.reuse, R14, R35 ;  /* 0x0000000e00177223 */ /* 0x040fe20000010023 */
[----:B------:R-:W-:Y:S01]  /*123a0*/  I2FP.F32.U32 R16, R16 ;  /* 0x0000001000107245 */ /* 0x000fe20000201000 */
[----:B---3--:R-:W-:Y:S01]  /*123b0*/  FFMA.FTZ R22, R0, R14, R107 ;  /* 0x0000000e00167223 */ /* 0x008fe2000001006b */
[C---:B------:R-:W-:Y:S01]  /*123c0*/  VIADD R14, R6.reuse, 0xfffffff1 ;  /* 0xfffffff1060e7836 */ /* 0x040fe20000000000 */
[----:B------:R-:W-:Y:S01]  /*123d0*/  FSEL R21, R21, -INF , !P2 ;  /* 0xff80000015157808 */ /* 0x000fe20005000000 */
[----:B------:R-:W-:Y:S01]  /*123e0*/  VIADD R6, R6, 0xfffffff9 ;  /* 0xfffffff906067836 */ /* 0x000fe20000000000 */
[----:B------:R-:W2:Y:S01]  /*123f0*/  MUFU.TANH R17, R17 ;  /* 0x0000001100117308 */ /* 0x000ea20000002400 */
[CC--:B------:R-:W-:Y:S01]  /*12400*/  FFMA.FTZ R19, R0.reuse, R16.reuse, R19 ;  /* 0x0000001000137223 */ /* 0x0c0fe20000010013 */
[----:B----4-:R-:W-:Y:S01]  /*12410*/  FFMA.FTZ R25, R0, R16, R25 ;  /* 0x0000001000197223 */ /* 0x010fe20000010019 */
[----:B------:R-:W-:-:S02]  /*12420*/  FSEL R22, R22, -INF , !P6 ;  /* 0xff80000016167808 */ /* 0x000fc40007000000 */
[----:B------:R-:W-:Y:S02]  /*12430*/  FSEL R23, R23, -INF , !P5 ;  /* 0xff80000017177808 */ /* 0x000fe40006800000 */
[----:B------:R-:W-:Y:S01]  /*12440*/  FSEL R107, R19, -INF , !P0 ;  /* 0xff800000136b7808 */ /* 0x000fe20004000000 */
[----:B------:R-:W3:Y:S01]  /*12450*/  MUFU.TANH R13, R13 ;  /* 0x0000000d000d7308 */ /* 0x000ee20000002400 */
[----:B------:R-:W-:Y:S02]  /*12460*/  ISETP.GE.AND P0, PT, R103, 0x3, PT ;  /* 0x000000036700780c */ /* 0x000fe40003f06270 */
[----:B------:R-:W-:Y:S02]  /*12470*/  FSEL R112, R25, -INF , !P1 ;  /* 0xff80000019707808 */ /* 0x000fe40004800000 */
[-C--:B------:R-:W-:Y:S02]  /*12480*/  ISETP.GE.AND P6, PT, R14, R3.reuse, PT ;  /* 0x000000030e00720c */ /* 0x080fe40003fc6270 */
[----:B------:R-:W-:Y:S01]  /*12490*/  ISETP.GE.AND P5, PT, R6, R3, PT ;  /* 0x000000030600720c */ /* 0x000fe20003fa6270 */
[----:B------:R-:W4:Y:S01]  /*124a0*/  MUFU.TANH R15, R15 ;  /* 0x0000000f000f7308 */ /* 0x000f220000002400 */
[----:B------:R-:W-:-:S02]  /*124b0*/  ISETP.GE.AND P2, PT, R14, R130, PT ;  /* 0x000000820e00720c */ /* 0x000fc40003f46270 */
[----:B------:R-:W-:Y:S02]  /*124c0*/  ISETP.GE.AND P1, PT, R6, R130, PT ;  /* 0x000000820600720c */ /* 0x000fe40003f26270 */
[----:B------:R-:W-:Y:S02]  /*124d0*/  I2FP.F32.U32 R14, R14 ;  /* 0x0000000e000e7245 */ /* 0x000fe40000201000 */
[----:B------:R-:W-:-:S03]  /*124e0*/  I2FP.F32.U32 R6, R6 ;  /* 0x0000000600067245 */ /* 0x000fc60000201000 */
[CC--:B-1----:R-:W-:Y:S01]  /*124f0*/  FFMA.FTZ R7, R0.reuse, R14.reuse, R7 ;  /* 0x0000000e00077223 */ /* 0x0c2fe20000010007 */
[C---:B--2---:R-:W-:Y:S01]  /*12500*/  FFMA.FTZ R17, R0.reuse, R14, R17 ;  /* 0x0000000e00117223 */ /* 0x044fe20000010011 */
[----:B---3--:R-:W-:-:S03]  /*12510*/  FFMA.FTZ R13, R0, R6, R13 ;  /* 0x00000006000d7223 */ /* 0x008fc6000001000d */
        /* <DEDUP_REMOVED lines=55> */
[----:B------:R-:W-:Y:S01]  /*12890*/  SHF.R.S32.HI R13, RZ, 0x1f, R3 ;  /* 0x0000001fff0d7819 */ /* 0x000fe20000011403 */
[----:B------:R-:W-:-:S04]  /*128a0*/  IMAD.WIDE.U32 R14, R3, R128, RZ ;  /* 0x00000080030e7225 */ /* 0x000fc800078e00ff */
[----:B------:R-:W-:-:S04]  /*128b0*/  IMAD R6, R13, R128, RZ ;  /* 0x000000800d067224 */ /* 0x000fc800078e02ff */
        /* <DEDUP_REMOVED lines=11> */
.L_x_6326:
[----:B------:R-:W-:Y:S01]  /*12970*/  UMOV UR8, URZ ;  /* 0x000000ff00087c82 */ /* 0x000fe20008000000 */
[----:B------:R-:W-:Y:S01]  /*12980*/  IMAD.SHL.U32 R2, R128, 0x40, RZ ;  /* 0x0000004080027824 */ /* 0x000fe200078e00ff */
[----:B------:R-:W-:-:S05]  /*12990*/  IADD3 R3, P0, PT, RZ, -UR8, RZ ;  /* 0x80000008ff037c10 */ /* 0x000fca000ff1e0ff */
[----:B------:R-:W-:-:S05]  /*129a0*/  IMAD.X R2, RZ, RZ, ~R2, P0 ;  /* 0x000000ffff027224 */ /* 0x000fca00000e0e02 */
[----:B------:R-:W-:-:S04]  /*129b0*/  SHF.R.S64 R3, R3, 0x1f, R2 ;  /* 0x0000001f03037819 */ /* 0x000fc80000001002 */
[----:B------:R-:W-:-:S04]  /*129c0*/  IADD3 R148, P0, PT, R3, R148, RZ ;  /* 0x0000009403947210 */ /* 0x000fc80007f1e0ff */
[----:B------:R-:W-:-:S09]  /*129d0*/  LEA.HI.X.SX32 R149, R2, R149, 0x1, P0 ;  /* 0x0000009502957211 */ /* 0x000fd200000f0eff */
.L_x_6327:
        /* <DEDUP_REMOVED lines=49> */
.L_x_6325:
        /* <DEDUP_REMOVED lines=36> */
[----:B------:R-:W1:Y:S01]  /*12f30*/  LDSM.16.MT88.4 R12, [R147+0x8000] ;  /* 0x00800000930c783b */ /* 0x000e620000004200 */
[----:B------:R-:W-:Y:S01]  /*12f40*/  FADD.FTZ R6, R101, -R6 ;  /* 0x8000000665067221 */ /* 0x000fe20000010000 */
[--C-:B------:R-:W-:Y:S01]  /*12f50*/  FFMA.FTZ R3, R5, UR4, -R104.reuse ;  /* 0x0000000405037c23 */ /* 0x100fe20008010868 */
[----:B------:R-:W-:Y:S01]  /*12f60*/  FSEL R5, R28, RZ, P1 ;  /* 0x000000ff1c057208 */ /* 0x000fe20000800000 */
[--C-:B------:R-:W-:Y:S01]  /*12f70*/  FFMA.FTZ R2, R29, UR4, -R104.reuse ;  /* 0x000000041d027c23 */ /* 0x100fe20008010868 */
[--C-:B------:R-:W-:Y:S01]  /*12f80*/  FFMA.FTZ R26, R10, UR4, -R113.reuse ;  /* 0x000000040a1a7c23 */ /* 0x100fe20008010871 */
[----:B------:R-:W-:Y:S01]  /*12f90*/  FFMA.FTZ R25, R8, UR4, -R113 ;  /* 0x0000000408197c23 */ /* 0x000fe20008010871 */
[--C-:B------:R-:W-:Y:S01]  /*12fa0*/  FFMA.FTZ R30, R9, UR4, -R104.reuse ;  /* 0x00000004091e7c23 */ /* 0x100fe20008010868 */
[----:B------:R-:W-:Y:S01]  /*12fb0*/  FADD.FTZ R4, R102, -R5 ;  /* 0x8000000566047221 */ /* 0x000fe20000010000 */
[--C-:B------:R-:W-:Y:S01]  /*12fc0*/  FFMA.FTZ R29, R11, UR4, -R104.reuse ;  /* 0x000000040b1d7c23 */ /* 0x100fe20008010868 */
[----:B------:R-:W-:Y:S01]  /*12fd0*/  FMUL.FTZ R32, R6, UR4 ;  /* 0x0000000406207c20 */ /* 0x000fe20008410000 */
[----:B------:R-:W2:Y:S01]  /*12fe0*/  LDSM.16.MT88.4 R8, [R146+0x8000] ;  /* 0x008000009208783b */ /* 0x000ea20000004200 */
        /* <DEDUP_REMOVED lines=22> */
[----:B------:R-:W-:Y:S01]  /*13150*/  FFMA.FTZ R112, R112, UR4, -R113 ;  /* 0x0000000470707c23 */ /* 0x000fe20008010871 */
[--C-:B------:R-:W-:Y:S01]  /*13160*/  FFMA.FTZ R107, R107, UR4, -R104.reuse ;  /* 0x000000046b6b7c23 */ /* 0x100fe20008010868 */
[--C-:B------:R-:W-:Y:S01]  /*13170*/  FFMA.FTZ R110, R105, UR4, -R104.reuse ;  /* 0x00000004696e7c23 */ /* 0x100fe20008010868 */
[----:B------:R-:W4:Y:S01]  /*13180*/  MUFU.EX2 R24, R24 ;  /* 0x0000001800187308 */ /* 0x000f220000000800 */
[----:B---3--:R-:W-:Y:S01]  /*13190*/  F2FP.BF16.F32.PACK_AB R4, R26, R31 ;  /* 0x0000001f1a04723e */ /* 0x008fe200000010ff */
[--C-:B------:R-:W-:Y:S01]  /*131a0*/  FFMA.FTZ R34, R34, UR4, -R104.reuse ;  /* 0x0000000422227c23 */ /* 0x100fe20008010868 */
[----:B------:R-:W-:-:S05]  /*131b0*/  FFMA.FTZ R35, R35, UR4, -R104 ;  /* 0x0000000423237c23 */ /* 0x000fca0008010868 */
        /* <DEDUP_REMOVED lines=147> */
[----:B------:R-:W4:Y:S02]  /*13af0*/  MUFU.EX2 R110, R110 ;  /* 0x0000006e006e7308 */ /* 0x000f240000000800 */
[C---:B---3--:R-:W-:Y:S06]  /*13b00*/  HMMA.16816.F32.BF16 R72, R4.reuse, R16, R72 ;  /* 0x000000100448723c */ /* 0x048fec0000041848 */
[----:B------:R-:W-:Y:S02]  /*13b10*/  MUFU.EX2 R34, R34 ;  /* 0x0000002200227308 */ /* 0x000fe40000000800 */
[C---:B------:R-:W-:Y:S01]  /*13b20*/  HMMA.16816.F32.BF16 R68, R4.reuse, R18, R68 ;  /* 0x000000120444723c */ /* 0x040fe20000041844 */
[----:B------:R-:W3:Y:S05]  /*13b30*/  LDSM.16.MT88.4 R16, [R145+0xa800] ;  /* 0x00a800009110783b */ /* 0x000eea0000004200 */
[----:B------:R-:W-:Y:S02]  /*13b40*/  MUFU.EX2 R35, R35 ;  /* 0x0000002300237308 */ /* 0x000fe40000000800 */
        /* <DEDUP_REMOVED lines=35> */
[----:B------:R-:W-:-:S03]  /*13d80*/  FFMA.FTZ R106, R109, UR4, -R113 ;  /* 0x000000046d6a7c23 */ /* 0x000fc60008010871 */
[----:B------:R4:W-:Y:S03]  /*13d90*/  MUFU.EX2 R109, R20 ;  /* 0x00000014006d7308 */ /* 0x0009e60000000800 */
[C---:B--2---:R-:W-:Y:S05]  /*13da0*/  HMMA.16816.F32.BF16 R36, R4.reuse, R8, R36 ;  /* 0x000000080424723c */ /* 0x044fea0000041824 */
[----:B------:R-:W2:Y:S03]  /*13db0*/  MUFU.EX2 R106, R106 ;  /* 0x0000006a006a7308 */ /* 0x000ea60000000800 */
[C---:B------:R-:W-:Y:S01]  /*13dc0*/  HMMA.16816.F32.BF16 R40, R4.reuse, R10, R40 ;  /* 0x0000000a0428723c */ /* 0x040fe20000041828 */
[----:B------:R-:W5:Y:S07]  /*13dd0*/  LDSM.16.MT88.4 R8, [R144+0xb000] ;  /* 0x00b000009008783b */ /* 0x000f6e0000004200 */
        /* <DEDUP_REMOVED lines=8> */
[C---:B-----5:R-:W-:Y:S08]  /*13e60*/  HMMA.16816.F32.BF16 R60, R4.reuse, R8, R60 ;  /* 0x00000008043c723c */ /* 0x060ff0000004183c */
[----:B------:R-:W-:Y:S01]  /*13e70*/  HMMA.16816.F32.BF16 R64, R4, R10, R64 ;  /* 0x0000000a0440723c */ /* 0x000fe20000041840 */
[----:B------:R-:W-:Y:S01]  /*13e80*/  F2FP.BF16.F32.PACK_AB R4, R127, R112 ;  /* 0x000000707f04723e */ /* 0x000fe200000010ff */
[----:B------:R-:W4:Y:S01]  /*13e90*/  LDSM.16.MT88.4 R8, [R145+0x9800] ;  /* 0x009800009108783b */ /* 0x000f220000004200 */
[----:B------:R-:W-:Y:S01]  /*13ea0*/  F2FP.BF16.F32.PACK_AB R5, R110, R107 ;  /* 0x0000006b6e05723e */ /* 0x000fe200000010ff */
[----:B------:R-:W-:Y:S01]  /*13eb0*/  FADD.FTZ R112, R112, R125 ;  /* 0x0000007d70707221 */ /* 0x000fe20000010000 */
[----:B--2---:R-:W-:Y:S01]  /*13ec0*/  F2FP.BF16.F32.PACK_AB R6, R106, R109 ;  /* 0x0000006d6a06723e */ /* 0x004fe200000010ff */
        /* <DEDUP_REMOVED lines=14> */
[C---:B----4-:R-:W-:Y:S08]  /*13fb0*/  HMMA.16816.F32.BF16 R80, R4.reuse, R8, R80 ;  /* 0x000000080450723c */ /* 0x050ff00000041850 */
[C---:B------:R-:W-:Y:S01]  /*13fc0*/  HMMA.16816.F32.BF16 R76, R4.reuse, R10, R76 ;  /* 0x0000000a044c723c */ /* 0x040fe2000004184c */
[----:B------:R-:W3:Y:S07]  /*13fd0*/  LDSM.16.MT88.4 R8, [R145+0xb800] ;  /* 0x00b800009108783b */ /* 0x000eee0000004200 */
[C---:B------:R-:W-:Y:S08]  /*13fe0*/  HMMA.16816.F32.BF16 R72, R4.reuse, R20, R72 ;  /* 0x000000140448723c */ /* 0x040ff00000041848 */
[C---:B--2---:R-:W-:Y:S08]  /*13ff0*/  HMMA.16816.F32.BF16 R36, R4.reuse, R16, R36 ;  /* 0x000000100424723c */ /* 0x044ff00000041824 */
[C---:B------:R-:W-:Y:S01]  /*14000*/  HMMA.16816.F32.BF16 R40, R4.reuse, R18, R40 ;  /* 0x000000120428723c */ /* 0x040fe20000041828 */
[----:B------:R-:W2:Y:S07]  /*14010*/  LDSM.16.MT88.4 R16, [R144+0xb800] ;  /* 0x00b800009010783b */ /* 0x000eae0000004200 */
[C---:B------:R-:W-:Y:S08]  /*14020*/  HMMA.16816.F32.BF16 R68, R4.reuse, R22, R68 ;  /* 0x000000160444723c */ /* 0x040ff00000041844 */
[C---:B-1----:R-:W-:Y:S08]  /*14030*/  HMMA.16816.F32.BF16 R44, R4.reuse, R12, R44 ;  /* 0x0000000c042c723c */ /* 0x042ff0000004182c */
[C---:B------:R-:W-:Y:S08]  /*14040*/  HMMA.16816.F32.BF16 R48, R4.reuse, R14, R48 ;  /* 0x0000000e0430723c */ /* 0x040ff00000041830 */
[C---:B---3--:R-:W-:Y:S08]  /*14050*/  HMMA.16816.F32.BF16 R52, R4.reuse, R8, R52 ;  /* 0x000000080434723c */ /* 0x048ff00000041834 */
[C---:B------:R-:W-:Y:S08]  /*14060*/  HMMA.16816.F32.BF16 R56, R4.reuse, R10, R56 ;  /* 0x0000000a0438723c */ /* 0x040ff00000041838 */
[C---:B--2---:R-:W-:Y:S08]  /*14070*/  HMMA.16816.F32.BF16 R60, R4.reuse, R16, R60 ;  /* 0x00000010043c723c */ /* 0x044ff0000004183c */
[----:B------:R-:W-:-:S15]  /*14080*/  HMMA.16816.F32.BF16 R64, R4, R18, R64 ;  /* 0x000000120440723c */ /* 0x000fde0000041840 */
[----:B------:R-:W-:-:S05]  /*14090*/  NOP ;  /* 0x0000000000007918 */ /* 0x000fca0000000000 */
.L_x_6322:
        /* <DEDUP_REMOVED lines=16> */
[----:B------:R-:W3:Y:S01]  /*141a0*/  LDCU UR4, c[0x0][0x45c] ;  /* 0x00008b80ff0477ac */ /* 0x000ee20008000800 */
[----:B------:R-:W4:Y:S01]  /*141b0*/  LDCU.64 UR8, c[0x0][0x3a0] ;  /* 0x00007400ff0877ac */ /* 0x000f220008000a00 */
[----:B------:R-:W1:Y:S10]  /*141c0*/  LDCU.64 UR10, c[0x0][0x3a8] ;  /* 0x00007500ff0a77ac */ /* 0x000e740008000a00 */
.L_x_6332:
        /* <DEDUP_REMOVED lines=75> */
.L_x_6329:
        /* <DEDUP_REMOVED lines=57> */
[----:B-1----:R-:W-:Y:S01]  /*14a10*/  LDSM.16.M88.4 R104, [R137+0x4000] ;  /* 0x004000008968783b */ /* 0x002fe20000000200 */
[C---:B--2---:R-:W-:Y:S08]  /*14a20*/  HMMA.16816.F32.BF16 R4, R108.reuse, R112, RZ ;  /* 0x000000706c04723c */ /* 0x044ff000000418ff */
[C---:B------:R-:W-:Y:S01]  /*14a30*/  HMMA.16816.F32.BF16 R8, R108.reuse, R114, RZ ;  /* 0x000000726c08723c */ /* 0x040fe200000418ff */
[----:B------:R-:W1:Y:S07]  /*14a40*/  LDSM.16.M88.4 R112, [R138+0x4800] ;  /* 0x004800008a70783b */ /* 0x000e6e0000000200 */
[C---:B---3--:R-:W-:Y:S08]  /*14a50*/  HMMA.16816.F32.BF16 R12, R108.reuse, R116, RZ ;  /* 0x000000746c0c723c */ /* 0x048ff000000418ff */
[C---:B------:R-:W-:Y:S01]  /*14a60*/  HMMA.16816.F32.BF16 R16, R108.reuse, R118, RZ ;  /* 0x000000766c10723c */ /* 0x040fe200000418ff */
[----:B------:R-:W2:Y:S07]  /*14a70*/  LDSM.16.M88.4 R116, [R138+0x5000] ;  /* 0x005000008a74783b */ /* 0x000eae0000000200 */
[C---:B----4-:R-:W-:Y:S08]  /*14a80*/  HMMA.16816.F32.BF16 R20, R108.reuse, R120, RZ ;  /* 0x000000786c14723c */ /* 0x050ff000000418ff */
[C---:B------:R-:W-:Y:S01]  /*14a90*/  HMMA.16816.F32.BF16 R24, R108.reuse, R122, RZ ;  /* 0x0000007a6c18723c */ /* 0x040fe200000418ff */
[----:B------:R-:W-:Y:S07]  /*14aa0*/  LDSM.16.M88.4 R120, [R140] ;  /* 0x000000008c78783b */ /* 0x000fee0000000200 */
[C---:B-----5:R-:W-:Y:S08]  /*14ab0*/  HMMA.16816.F32.BF16 R28, R108.reuse, R124, RZ ;  /* 0x0000007c6c1c723c */ /* 0x060ff000000418ff */
[----:B------:R-:W-:Y:S01]  /*14ac0*/  HMMA.16816.F32.BF16 R32, R108, R126, RZ ;  /* 0x0000007e6c20723c */ /* 0x000fe200000418ff */
[----:B------:R-:W3:Y:S05]  /*14ad0*/  LDSM.16.M88.4 R108, [R138+0x5800] ;  /* 0x005800008a6c783b */ /* 0x000eea0000000200 */
[----:B------:R-:W-:Y:S02]  /*14ae0*/  LDSM.16.M88.4 R124, [R137+0x5800] ;  /* 0x00580000897c783b */ /* 0x000fe40000000200 */
[C---:B------:R-:W-:Y:S08]  /*14af0*/  HMMA.16816.F32.BF16 R4, R128.reuse, R132, R4 ;  /* 0x000000848004723c */ /* 0x040ff00000041804 */
[C---:B------:R-:W-:Y:S08]  /*14b00*/  HMMA.16816.F32.BF16 R8, R128.reuse, R134, R8 ;  /* 0x000000868008723c */ /* 0x040ff00000041808 */
        /* <DEDUP_REMOVED lines=8> */
[----:B------:R-:W-:Y:S05]  /*14b90*/  LDSM.16.M88.4 R108, [R139] ;  /* 0x000000008b6c783b */ /* 0x000fea0000000200 */
[----:B------:R-:W3:Y:S02]  /*14ba0*/  LDSM.16.M88.4 R128, [R136+0x4000] ;  /* 0x004000008880783b */ /* 0x000ee40000000200 */
        /* <DEDUP_REMOVED lines=11> */
[----:B------:R-:W-:Y:S05]  /*14c60*/  LDSM.16.M88.4 R120, [R143+0x2000] ;  /* 0x002000008f78783b */ /* 0x000fea0000000200 */
[----:B------:R-:W5:Y:S02]  /*14c70*/  LDSM.16.M88.4 R124, [R142+UR5+0x6000] ;  /* 0x006000058e7c783b */ /* 0x000f640008000200 */
[C---:B---3--:R-:W-:Y:S08]  /*14c80*/  HMMA.16816.F32.BF16 R4, R108.reuse, R128, R4 ;  /* 0x000000806c04723c */ /* 0x048ff00000041804 */
[C---:B------:R-:W-:Y:S01]  /*14c90*/  HMMA.16816.F32.BF16 R8, R108.reuse, R130, R8 ;  /* 0x000000826c08723c */ /* 0x040fe20000041808 */
[----:B------:R-:W-:Y:S07]  /*14ca0*/  LDSM.16.M88.4 R128, [R138+0x6000] ;  /* 0x006000008a80783b */ /* 0x000fee0000000200 */
[C---:B----4-:R-:W-:Y:S08]  /*14cb0*/  HMMA.16816.F32.BF16 R12, R108.reuse, R104, R12 ;  /* 0x000000686c0c723c */ /* 0x050ff0000004180c */
[C---:B------:R-:W-:Y:S01]  /*14cc0*/  HMMA.16816.F32.BF16 R16, R108.reuse, R106, R16 ;  /* 0x0000006a6c10723c */ /* 0x040fe20000041810 */
[----:B------:R-:W3:Y:S07]  /*14cd0*/  LDSM.16.M88.4 R104, [R142+UR5+0x6800] ;  /* 0x006800058e68783b */ /* 0x000eee0008000200 */
[C---:B-1----:R-:W-:Y:S08]  /*14ce0*/  HMMA.16816.F32.BF16 R20, R108.reuse, R112, R20 ;  /* 0x000000706c14723c */ /* 0x042ff00000041814 */
[C---:B------:R-:W-:Y:S01]  /*14cf0*/  HMMA.16816.F32.BF16 R24, R108.reuse, R114, R24 ;  /* 0x000000726c18723c */ /* 0x040fe20000041818 */
[----:B------:R-:W1:Y:S07]  /*14d00*/  LDSM.16.M88.4 R112, [R142+UR5+0x7000] ;  /* 0x007000058e70783b */ /* 0x000e6e0008000200 */
[C---:B--2---:R-:W-:Y:S08]  /*14d10*/  HMMA.16816.F32.BF16 R28, R108.reuse, R116, R28 ;  /* 0x000000746c1c723c */ /* 0x044ff0000004181c */
[----:B------:R-:W-:Y:S01]  /*14d20*/  HMMA.16816.F32.BF16 R32, R108, R118, R32 ;  /* 0x000000766c20723c */ /* 0x000fe20000041820 */
[----:B------:R-:W2:Y:S05]  /*14d30*/  LDSM.16.M88.4 R108, [R142+UR5+0x7800] ;  /* 0x007800058e6c783b */ /* 0x000eaa0008000200 */
[----:B------:R-:W4:Y:S02]  /*14d40*/  LDSM.16.M88.4 R116, [R141+0x2000] ;  /* 0x002000008d74783b */ /* 0x000f240000000200 */
[C---:B-----5:R-:W-:Y:S08]  /*14d50*/  HMMA.16816.F32.BF16 R4, R120.reuse, R124, R4 ;  /* 0x0000007c7804723c */ /* 0x060ff00000041804 */
[C---:B------:R-:W-:Y:S01]  /*14d60*/  HMMA.16816.F32.BF16 R8, R120.reuse, R126, R8 ;  /* 0x0000007e7808723c */ /* 0x040fe20000041808 */
[----:B------:R-:W-:Y:S07]  /*14d70*/  LDSM.16.M88.4 R124, [R137+0x6000] ;  /* 0x00600000897c783b */ /* 0x000fee0000000200 */
[C---:B---3--:R-:W-:Y:S08]  /*14d80*/  HMMA.16816.F32.BF16 R12, R120.reuse, R104, R12 ;  /* 0x00000068780c723c */ /* 0x048ff0000004180c */
[C---:B------:R-:W-:Y:S01]  /*14d90*/  HMMA.16816.F32.BF16 R16, R120.reuse, R106, R16 ;  /* 0x0000006a7810723c */ /* 0x040fe20000041810 */
[----:B------:R-:W3:Y:S07]  /*14da0*/  LDSM.16.M88.4 R104, [R138+0x6800] ;  /* 0x006800008a68783b */ /* 0x000eee0000000200 */
[C---:B-1----:R-:W-:Y:S08]  /*14db0*/  HMMA.16816.F32.BF16 R20, R120.reuse, R112, R20 ;  /* 0x000000707814723c */ /* 0x042ff00000041814 */
[C---:B------:R-:W-:Y:S01]  /*14dc0*/  HMMA.16816.F32.BF16 R24, R120.reuse, R114, R24 ;  /* 0x000000727818723c */ /* 0x040fe20000041818 */
[----:B------:R-:W-:Y:S07]  /*14dd0*/  LDSM.16.M88.4 R112, [R138+0x7800] ;  /* 0x007800008a70783b */ /* 0x000fee0000000200 */
[C---:B--2---:R-:W-:Y:S08]  /*14de0*/  HMMA.16816.F32.BF16 R28, R120.reuse, R108, R28 ;  /* 0x0000006c781c723c */ /* 0x044ff0000004181c */
[----:B------:R-:W-:Y:S01]  /*14df0*/  HMMA.16816.F32.BF16 R32, R120, R110, R32 ;  /* 0x0000006e7820723c */ /* 0x000fe20000041820 */
[----:B------:R-:W1:Y:S05]  /*14e00*/  LDSM.16.M88.4 R108, [R138+0x7000] ;  /* 0x007000008a6c783b */ /* 0x000e6a0000000200 */
[----:B------:R-:W2:Y:S02]  /*14e10*/  LDSM.16.M88.4 R120, [R140+0x2000] ;  /* 0x002000008c78783b */ /* 0x000ea40000000200 */
[C---:B----4-:R-:W-:Y:S08]  /*14e20*/  HMMA.16816.F32.BF16 R4, R116.reuse, R128, R4 ;  /* 0x000000807404723c */ /* 0x050ff00000041804 */
[C---:B------:R-:W-:Y:S01]  /*14e30*/  HMMA.16816.F32.BF16 R8, R116.reuse, R130, R8 ;  /* 0x000000827408723c */ /* 0x040fe20000041808 */
[----:B------:R-:W-:Y:S07]  /*14e40*/  LDSM.16.M88.4 R128, [R136+0x6000] ;  /* 0x006000008880783b */ /* 0x000fee0000000200 */
        /* <DEDUP_REMOVED lines=8> */
[----:B------:R-:W4:Y:S05]  /*14ed0*/  LDSM.16.M88.4 R112, [R137+0x7800] ;  /* 0x007800008970783b */ /* 0x000f2a0000000200 */
[----:B------:R-:W5:Y:S02]  /*14ee0*/  LDSM.16.M88.4 R116, [R139+0x2000] ;  /* 0x002000008b74783b */ /* 0x000f640000000200 */
[C---:B--2---:R-:W-:Y:S08]  /*14ef0*/  HMMA.16816.F32.BF16 R4, R120.reuse, R124, R4 ;  /* 0x0000007c7804723c */ /* 0x044ff00000041804 */
[C---:B------:R-:W-:Y:S08]  /*14f00*/  HMMA.16816.F32.BF16 R8, R120.reuse, R126, R8 ;  /* 0x0000007e7808723c */ /* 0x040ff00000041808 */
[C---:B---3--:R-:W-:Y:S08]  /*14f10*/  HMMA.16816.F32.BF16 R12, R120.reuse, R104, R12 ;  /* 0x00000068780c723c */ /* 0x048ff0000004180c */
[C---:B------:R-:W-:Y:S01]  /*14f20*/  HMMA.16816.F32.BF16 R16, R120.reuse, R106, R16 ;  /* 0x0000006a7810723c */ /* 0x040fe20000041810 */
[----:B------:R-:W2:Y:S07]  /*14f30*/  LDSM.16.M88.4 R104, [R136+0x6800] ;  /* 0x006800008868783b */ /* 0x000eae0000000200 */
[C---:B-1----:R-:W-:Y:S08]  /*14f40*/  HMMA.16816.F32.BF16 R20, R120.reuse, R108, R20 ;  /* 0x0000006c7814723c */ /* 0x042ff00000041814 */
[C---:B------:R-:W-:Y:S01]  /*14f50*/  HMMA.16816.F32.BF16 R24, R120.reuse, R110, R24 ;  /* 0x0000006e7818723c */ /* 0x040fe20000041818 */
[----:B------:R-:W1:Y:S07]  /*14f60*/  LDSM.16.M88.4 R108, [R136+0x7000] ;  /* 0x00700000886c783b */ /* 0x000e6e0000000200 */
[C---:B----4-:R-:W-:Y:S08]  /*14f70*/  HMMA.16816.F32.BF16 R28, R120.reuse, R112, R28 ;  /* 0x00000070781c723c */ /* 0x050ff0000004181c */
[----:B------:R-:W-:Y:S08]  /*14f80*/  HMMA.16816.F32.BF16 R32, R120, R114, R32 ;  /* 0x000000727820723c */ /* 0x000ff00000041820 */
[C---:B-----5:R-:W-:Y:S08]  /*14f90*/  HMMA.16816.F32.BF16 R4, R116.reuse, R128, R4 ;  /* 0x000000807404723c */ /* 0x060ff00000041804 */
[C---:B------:R-:W-:Y:S08]  /*14fa0*/  HMMA.16816.F32.BF16 R8, R116.reuse, R130, R8 ;  /* 0x000000827408723c */ /* 0x040ff00000041808 */
[C---:B--2---:R-:W-:Y:S03]  /*14fb0*/  HMMA.16816.F32.BF16 R12, R116.reuse, R104, R12 ;  /* 0x00000068740c723c */ /* 0x044fe6000004180c */
[----:B------:R-:W-:Y:S01]  /*14fc0*/  FMUL.FTZ R101, R4, UR12 ;  /* 0x0000000c04657c20 */ /* 0x000fe20008410000 */
[----:B------:R-:W-:Y:S01]  /*14fd0*/  FMUL.FTZ R171, R5, UR12 ;  /* 0x0000000c05ab7c20 */ /* 0x000fe20008410000 */
[----:B------:R-:W-:Y:S01]  /*14fe0*/  FMUL.FTZ R173, R6, UR12 ;  /* 0x0000000c06ad7c20 */ /* 0x000fe20008410000 */
[----:B------:R-:W-:Y:S02]  /*14ff0*/  FMUL.FTZ R175, R7, UR12 ;  /* 0x0000000c07af7c20 */ /* 0x000fe40008410000 */
[C---:B------:R-:W-:Y:S01]  /*15000*/  HMMA.16816.F32.BF16 R16, R116.reuse, R106, R16 ;  /* 0x0000006a7410723c */ /* 0x040fe20000041810 */
[----:B------:R-:W2:Y:S01]  /*15010*/  MUFU.TANH R101, R101 ;  /* 0x0000006500657308 */ /* 0x000ea20000002400 */
[----:B------:R-:W3:Y:S01]  /*15020*/  LDSM.16.M88.4 R104, [R136+0x7800] ;  /* 0x007800008868783b */ /* 0x000ee20000000200 */
[----:B------:R-:W-:Y:S04]  /*15030*/  DEPBAR.LE SB0, 0x0 ;  /* 0x000080000000791a */ /* 0x000fe80000000000 */
[----:B------:R-:W-:Y:S01]  /*15040*/  FMUL.FTZ R177, R8, UR12 ;  /* 0x0000000c08b17c20 */ /* 0x000fe20008410000 */
[C---:B-1----:R-:W-:Y:S03]  /*15050*/  HMMA.16816.F32.BF16 R20, R116.reuse, R108, R20 ;  /* 0x0000006c7414723c */ /* 0x042fe60000041814 */
[----:B------:R-:W1:Y:S01]  /*15060*/  MUFU.TANH R171, R171 ;  /* 0x000000ab00ab7308 */ /* 0x000e620000002400 */
[----:B------:R-:W-:Y:S01]  /*15070*/  BAR.SYNC.DEFER_BLOCKING 0x0 ;  /* 0x0000000000007b1d */ /* 0x000fe20000010000 */
[----:B------:R-:W-:Y:S01]  /*15080*/  FMUL.FTZ R103, R14, UR12 ;  /* 0x0000000c0e677c20 */ /* 0x000fe20008410000 */
[----:B------:R-:W-:Y:S01]  /*15090*/  FMUL.FTZ R174, R15, UR12 ;  /* 0x0000000c0fae7c20 */ /* 0x000fe20008410000 */
[----:B------:R-:W-:Y:S01]  /*150a0*/  FMUL.FTZ R179, R9, UR12 ;  /* 0x0000000c09b37c20 */ /* 0x000fe20008410000 */
[C---:B------:R-:W-:Y:S05]  /*150b0*/  HMMA.16816.F32.BF16 R24, R116.reuse, R110, R24 ;  /* 0x0000006e7418723c */ /* 0x040fea0000041818 */
[----:B------:R4:W1:Y:S01]  /*150c0*/  MUFU.TANH R123, R103 ;  /* 0x00000067007b7308 */ /* 0x0008620000002400 */
        /* <DEDUP_REMOVED lines=9> */
[----:B------:R-:W-:Y:S07]  /*15160*/  FMUL.FTZ R182, R22, UR12 ;  /* 0x0000000c16b67c20 */ /* 0x000fee0008410000 */
[----:B------:R2:W1:Y:S01]  /*15170*/  MUFU.TANH R125, R102 ;  /* 0x00000066007d7308 */ /* 0x0004620000002400 */
[----:B----4-:R-:W-:Y:S01]  /*15180*/  FMUL.FTZ R103, R19, UR12 ;  /* 0x0000000c13677c20 */ /* 0x010fe20008410000 */
[----:B------:R-:W-:Y:S08]  /*15190*/  FMUL.FTZ R185, R25, UR12 ;  /* 0x0000000c19b97c20 */ /* 0x000ff00008410000 */
[----:B------:R4:W1:Y:S01]  /*151a0*/  MUFU.TANH R127, R103 ;  /* 0x00000067007f7308 */ /* 0x0008620000002400 */
[C---:B---3--:R-:W-:Y:S03]  /*151b0*/  HMMA.16816.F32.BF16 R28, R116.reuse, R104, R28 ;  /* 0x00000068741c723c */ /* 0x048fe6000004181c */
[----:B------:R-:W-:Y:S01]  /*151c0*/  FMUL.FTZ R105, R26, UR12 ;  /* 0x0000000c1a697c20 */ /* 0x000fe20008410000 */
[----:B------:R-:W-:Y:S01]  /*151d0*/  FMUL.FTZ R104, R27, UR12 ;  /* 0x0000000c1b687c20 */ /* 0x000fe20008410000 */
[----:B-----5:R-:W-:Y:S04]  /*151e0*/  FMUL.FTZ R180, R23, UR12 ;  /* 0x0000000c17b47c20 */ /* 0x020fe80008410000 */
[----:B------:R3:W1:Y:S01]  /*151f0*/  MUFU.TANH R129, R174 ;  /* 0x000000ae00817308 */ /* 0x0006620000002400 */
[----:B--2---:R-:W-:Y:S01]  /*15200*/  FMUL.FTZ R102, R24, UR12 ;  /* 0x0000000c18667c20 */ /* 0x004fe20008410000 */
[----:B------:R-:W-:Y:S08]  /*15210*/  HMMA.16816.F32.BF16 R32, R116, R106, R32 ;  /* 0x0000006a7420723c */ /* 0x000ff00000041820 */
[----:B------:R2:W1:Y:S01]  /*15220*/  MUFU.TANH R115, R105 ;  /* 0x0000006900737308 */ /* 0x0004620000002400 */
[----:B----4-:R-:W-:Y:S01]  /*15230*/  FMUL.FTZ R103, R28, UR12 ;  /* 0x0000000c1c677c20 */ /* 0x010fe20008410000 */
[----:B------:R-:W-:Y:S08]  /*15240*/  FMUL.FTZ R106, R30, UR12 ;  /* 0x0000000c1e6a7c20 */ /* 0x000ff00008410000 */
[----:B------:R4:W1:Y:S01]  /*15250*/  MUFU.TANH R113, R104 ;  /* 0x0000006800717308 */ /* 0x0008620000002400 */
[----:B---3--:R-:W-:Y:S01]  /*15260*/  FMUL.FTZ R174, R20, UR12 ;  /* 0x0000000c14ae7c20 */ /* 0x008fe20008410000 */
[----:B------:R-:W-:Y:S08]  /*15270*/  FMUL.FTZ R107, R33, UR12 ;  /* 0x0000000c216b7c20 */ /* 0x000ff00008410000 */
[----:B------:R3:W1:Y:S01]  /*15280*/  MUFU.TANH R109, R103 ;  /* 0x00000067006d7308 */ /* 0x0006620000002400 */
[----:B--2---:R-:W-:Y:S09]  /*15290*/  FMUL.FTZ R105, R31, UR12 ;  /* 0x0000000c1f697c20 */ /* 0x004ff20008410000 */
[----:B------:R2:W1:Y:S01]  /*152a0*/  MUFU.TANH R131, R180 ;  /* 0x000000b400837308 */ /* 0x0004620000002400 */
[----:B----4-:R-:W-:Y:S09]  /*152b0*/  FMUL.FTZ R104, R34, UR12 ;  /* 0x0000000c22687c20 */ /* 0x010ff20008410000 */
[----:B------:R4:W1:Y:S01]  /*152c0*/  MUFU.TANH R134, R102 ;  /* 0x0000006600867308 */ /* 0x0008620000002400 */
[----:B---3--:R-:W-:Y:S09]  /*152d0*/  FMUL.FTZ R103, R35, UR12 ;  /* 0x0000000c23677c20 */ /* 0x008ff20008410000 */
[----:B------:R3:W1:Y:S01]  /*152e0*/  MUFU.TANH R130, R172 ;  /* 0x000000ac00827308 */ /* 0x0006620000002400 */
[----:B--2---:R-:W-:Y:S09]  /*152f0*/  FMUL.FTZ R180, R29, UR12 ;  /* 0x0000000c1db47c20 */ /* 0x004ff20008410000 */
[----:B------:R-:W2:Y:S01]  /*15300*/  MUFU.TANH R173, R173 ;  /* 0x000000ad00ad7308 */ /* 0x000ea20000002400 */
[----:B----4-:R-:W-:Y:S09]  /*15310*/  FMUL.FTZ R102, R32, UR12 ;  /* 0x0000000c20667c20 */ /* 0x010ff20008410000 */
[----:B------:R-:W4:Y:S10]  /*15320*/  MUFU.TANH R175, R175 ;  /* 0x000000af00af7308 */ /* 0x000f340000002400 */
        /* <DEDUP_REMOVED lines=12> */
[----:B------:R-:W1:Y:S10]  /*153f0*/  MUFU.TANH R105, R105 ;  /* 0x0000006900697308 */ /* 0x000e740000002400 */
[----:B------:R3:W1:Y:S10]  /*15400*/  MUFU.TANH R110, R102 ;  /* 0x00000066006e7308 */ /* 0x0006740000002400 */
        /* <DEDUP_REMOVED lines=76> */
.L_x_6331:
        /* <DEDUP_REMOVED lines=49> */
.L_x_6330:
[C---:B--2---:R-:W-:Y:S01]  /*15be0*/  IADD3 R4, PT, PT, R166.reuse, -0x17, RZ ;  /* 0xffffffe9a6047810 */ /* 0x044fe20007ffe0ff */
[----:B------:R-:W-:Y:S01]  /*15bf0*/  LDSM.16.MT88.4 R12, [R147+0x8000] ;  /* 0x00800000930c783b */ /* 0x000fe20000004200 */
[----:B------:R-:W-:Y:S02]  /*15c00*/  I2FP.F32.U32 R5, R166 ;  /* 0x000000a600057245 */ /* 0x000fe40000201000 */
[----:B------:R-:W-:Y:S02]  /*15c10*/  I2FP.F32.U32 R4, R4 ;  /* 0x0000000400047245 */ /* 0x000fe40000201000 */
[----:B------:R-:W-:Y:S01]  /*15c20*/  IADD3 R6, PT, PT, R166, -0x1f, RZ ;  /* 0xffffffe1a6067810 */ /* 0x000fe20007ffe0ff */
[-C--:B-1----:R-:W-:Y:S01]  /*15c30*/  FFMA.FTZ R174, R0, R5.reuse, R174 ;  /* 0x0000000500ae7223 */ /* 0x082fe200000100ae */
[----:B------:R-:W-:Y:S01]  /*15c40*/  IADD3 R8, PT, PT, R166, -0x20, RZ ;  /* 0xffffffe0a6087810 */ /* 0x000fe20007ffe0ff */
[CC--:B------:R-:W-:Y:S01]  /*15c50*/  FFMA.FTZ R179, R0.reuse, R4.reuse, R179 ;  /* 0x0000000400b37223 */ /* 0x0c0fe200000100b3 */
[----:B------:R-:W-:Y:S01]  /*15c60*/  FFMA.FTZ R183, R0, R4, R183 ;  /* 0x0000000400b77223 */ /* 0x000fe200000100b7 */
[----:B------:R-:W-:Y:S01]  /*15c70*/  IADD3 R4, PT, PT, R166, -0x8, RZ ;  /* 0xfffffff8a6047810 */ /* 0x000fe20007ffe0ff */
[----:B------:R-:W-:Y:S01]  /*15c80*/  FFMA.FTZ R133, R0, R5, R133 ;  /* 0x0000000500857223 */ /* 0x000fe20000010085 */
[----:B------:R-:W-:Y:S01]  /*15c90*/  I2FP.F32.U32 R6, R6 ;  /* 0x0000000600067245 */ /* 0x000fe20000201000 */
[----:B------:R-:W-:Y:S01]  /*15ca0*/  LDSM.16.MT88.4 R20, [R146+0x8000] ;  /* 0x008000009214783b */ /* 0x000fe20000004200 */
[----:B------:R-:W-:Y:S02]  /*15cb0*/  I2FP.F32.U32 R4, R4 ;  /* 0x0000000400047245 */ /* 0x000fe40000201000 */
[----:B------:R-:W-:Y:S01]  /*15cc0*/  IADD3 R5, PT, PT, R166, -0xf, RZ ;  /* 0xfffffff1a6057810 */ /* 0x000fe20007ffe0ff */
[C---:B------:R-:W-:Y:S01]  /*15cd0*/  FFMA.FTZ R171, R0.reuse, R6, R171 ;  /* 0x0000000600ab7223 */ /* 0x040fe200000100ab */
[----:B------:R-:W-:Y:S01]  /*15ce0*/  I2FP.F32.U32 R8, R8 ;  /* 0x0000000800087245 */ /* 0x000fe20000201000 */
[CC--:B------:R-:W-:Y:S01]  /*15cf0*/  FFMA.FTZ R130, R0.reuse, R4.reuse, R130 ;  /* 0x0000000400827223 */ /* 0x0c0fe20000010082 */
[----:B------:R-:W-:Y:S01]  /*15d00*/  FFMA.FTZ R125, R0, R4, R125 ;  /* 0x00000004007d7223 */ /* 0x000fe2000001007d */
[----:B------:R-:W-:Y:S01]  /*15d10*/  IADD3 R4, PT, PT, R166, 0x9, RZ ;  /* 0x00000009a6047810 */ /* 0x000fe20007ffe0ff */
[----:B------:R-:W-:Y:S01]  /*15d20*/  FFMA.FTZ R175, R0, R6, R175 ;  /* 0x0000000600af7223 */ /* 0x000fe200000100af */
[----:B------:R-:W-:Y:S01]  /*15d30*/  IADD3 R10, PT, PT, R166, -0x18, RZ ;  /* 0xffffffe8a60a7810 */ /* 0x000fe20007ffe0ff */
[CC--:B------:R-:W-:Y:S01]  /*15d40*/  FFMA.FTZ R173, R0.reuse, R8.reuse, R173 ;  /* 0x0000000800ad7223 */ /* 0x0c0fe200000100ad */
[----:B------:R-:W-:Y:S01]  /*15d50*/  I2FP.F32.U32 R5, R5 ;  /* 0x0000000500057245 */ /* 0x000fe20000201000 */
[C---:B------:R-:W-:Y:S01]  /*15d60*/  FFMA.FTZ R8, R0.reuse, R8, R101 ;  /* 0x0000000800087223 */ /* 0x040fe20000010065 */
[----:B------:R-:W-:Y:S01]  /*15d70*/  I2FP.F32.U32 R4, R4 ;  /* 0x0000000400047245 */ /* 0x000fe20000201000 */
[----:B------:R-:W-:Y:S01]  /*15d80*/  LDSM.16.MT88.4 R28, [R145+0x8000] ;  /* 0x00800000911c783b */ /* 0x000fe20000004200 */
[----:B------:R-:W-:Y:S01]  /*15d90*/  I2FP.F32.U32 R10, R10 ;  /* 0x0000000a000a7245 */ /* 0x000fe20000201000 */
[-C--:B------:R-:W-:Y:S01]  /*15da0*/  FFMA.FTZ R129, R0, R5.reuse, R129 ;  /* 0x0000000500817223 */ /* 0x080fe20000010081 */
[----:B------:R-:W-:Y:S01]  /*15db0*/  IADD3 R6, PT, PT, R166, -0x10, RZ ;  /* 0xfffffff0a6067810 */ /* 0x000fe20007ffe0ff */
[----:B------:R-:W-:Y:S01]  /*15dc0*/  FFMA.FTZ R176, R0, R5, R176 ;  /* 0x0000000500b07223 */ /* 0x000fe200000100b0 */
[----:B------:R-:W-:Y:S01]  /*15dd0*/  IADD3 R7, PT, PT, R166, -0x7, RZ ;  /* 0xfffffff9a6077810 */ /* 0x000fe20007ffe0ff */
[C---:B------:R-:W-:Y:S01]  /*15de0*/  FFMA.FTZ R113, R0.reuse, R4, R113 ;  /* 0x0000000400717223 */ /* 0x040fe20000010071 */
[----:B------:R-:W-:Y:S01]  /*15df0*/  I2FP.F32.U32 R6, R6 ;  /* 0x0000000600067245 */ /* 0x000fe20000201000 */
[C---:B------:R-:W-:Y:S01]  /*15e00*/  FFMA.FTZ R114, R0.reuse, R4, R114 ;  /* 0x0000000400727223 */ /* 0x040fe20000010072 */
[----:B------:R-:W-:Y:S01]  /*15e10*/  I2FP.F32.U32 R7, R7 ;  /* 0x0000000700077245 */ /* 0x000fe20000201000 */
[----:B------:R-:W-:Y:S01]  /*15e20*/  FFMA.FTZ R181, R0, R10, R181 ;  /* 0x0000000a00b57223 */ /* 0x000fe200000100b5 */
[----:B------:R-:W-:Y:S01]  /*15e30*/  IADD3 R5, PT, PT, R166, 0x1, RZ ;  /* 0x00000001a6057810 */ /* 0x000fe20007ffe0ff */
[-C--:B------:R-:W-:Y:S01]  /*15e40*/  FFMA.FTZ R178, R0, R6.reuse, R178 ;  /* 0x0000000600b27223 */ /* 0x080fe200000100b2 */
[----:B------:R-:W-:Y:S01]  /*15e50*/  FMNMX3.FTZ R4, R2, R173, R175, !PT ;  /* 0x000000ad02047276 */ /* 0x000fe200078100af */
[C---:B------:R-:W-:Y:S01]  /*15e60*/  FFMA.FTZ R127, R0.reuse, R7, R127 ;  /* 0x00000007007f7223 */ /* 0x040fe2000001007f */
[----:B------:R-:W-:Y:S01]  /*15e70*/  I2FP.F32.U32 R5, R5 ;  /* 0x0000000500057245 */ /* 0x000fe20000201000 */
[C---:B------:R-:W-:Y:S01]  /*15e80*/  FFMA.FTZ R132, R0.reuse, R7, R132 ;  /* 0x0000000700847223 */ /* 0x040fe20000010084 */
[C---:B------:R-:W-:Y:S01]  /*15e90*/  FFMA.FTZ R123, R0.reuse, R6, R123 ;  /* 0x00000006007b7223 */ /* 0x040fe2000001007b */
[----:B------:R-:W-:Y:S01]  /*15ea0*/  FFMA.FTZ R177, R0, R10, R177 ;  /* 0x0000000a00b17223 */ /* 0x000fe200000100b1 */
[----:B------:R-:W-:Y:S01]  /*15eb0*/  IADD3 R6, PT, PT, R166, 0x8, RZ ;  /* 0x00000008a6067810 */ /* 0x000fe20007ffe0ff */
        /* <DEDUP_REMOVED lines=8> */
[-C--:B------:R-:W-:Y:S01]  /*15f40*/  FFMA.FTZ R115, R0, R6.reuse, R115 ;  /* 0x0000000600737223 */ /* 0x080fe20000010073 */
[----:B------:R-:W-:Y:S01]  /*15f50*/  FMNMX3.FTZ R7, R10, R177, R179, !PT ;  /* 0x000000b10a077276 */ /* 0x000fe200078100b3 */
[----:B------:R-:W-:Y:S01]  /*15f60*/  FFMA.FTZ R109, R0, R5, R109 ;  /* 0x00000005006d7223 */ /* 0x000fe2000001006d */
[----:B------:R-:W-:Y:S01]  /*15f70*/  IADD3 R9, PT, PT, R166, 0x11, RZ ;  /* 0x00000011a6097810 */ /* 0x000fe20007ffe0ff */
[----:B------:R-:W-:Y:S01]  /*15f80*/  FFMA.FTZ R134, R0, R6, R134 ;  /* 0x0000000600867223 */ /* 0x000fe20000010086 */
[----:B------:R-:W-:Y:S01]  /*15f90*/  FMNMX3.FTZ R4, R4, R125, R127, !PT ;  /* 0x0000007d04047276 */ /* 0x000fe2000781007f */
[----:B------:R-:W-:Y:S01]  /*15fa0*/  FFMA.FTZ R106, R0, R5, R106 ;  /* 0x00000005006a7223 */ /* 0x000fe2000001006a */
        /* <DEDUP_REMOVED lines=11> */
[CC--:B------:R-:W-:Y:S01]  /*16060*/  FFMA.FTZ R104, R0.reuse, R5.reuse, R104 ;  /* 0x0000000500687223 */ /* 0x0c0fe20000010068 */
        /* <DEDUP_REMOVED lines=55> */
[--C-:B------:R-:W-:Y:S03]  /*163e0*/  FFMA.FTZ R172, R172, UR4, -R111.reuse ;  /* 0x00000004acac7c23 */ /* 0x100fe6000801086f */
[----:B------:R-:W1:Y:S01]  /*163f0*/  MUFU.EX2 R120, R120 ;  /* 0x0000007800787308 */ /* 0x000e620000000800 */
[C---:B--2---:R-:W-:Y:S01]  /*16400*/  FMUL.FTZ R6, R2.reuse, R98 ;  /* 0x0000006202067220 */ /* 0x044fe20000410000 */
[C---:B------:R-:W-:Y:S01]  /*16410*/  FMUL.FTZ R7, R2.reuse, R99 ;  /* 0x0000006302077220 */ /* 0x040fe20000410000 */
[----:B------:R-:W-:Y:S01]  /*16420*/  FMUL.FTZ R4, R3, R96 ;  /* 0x0000006003047220 */ /* 0x000fe20000410000 */
[C---:B------:R-:W-:Y:S01]  /*16430*/  FMUL.FTZ R10, R2.reuse, R94 ;  /* 0x0000005e020a7220 */ /* 0x040fe20000410000 */
[C---:B------:R-:W-:Y:S01]  /*16440*/  FMUL.FTZ R11, R2.reuse, R95 ;  /* 0x0000005f020b7220 */ /* 0x040fe20000410000 */
[C---:B------:R-:W-:Y:S01]  /*16450*/  FMUL.FTZ R18, R2.reuse, R86 ;  /* 0x0000005602127220 */ /* 0x040fe20000410000 */
[C---:B------:R-:W-:Y:S03]  /*16460*/  FMUL.FTZ R19, R2.reuse, R87 ;  /* 0x0000005702137220 */ /* 0x040fe60000410000 */
[----:B------:R-:W-:Y:S01]  /*16470*/  MUFU.EX2 R117, R117 ;  /* 0x0000007500757308 */ /* 0x000fe20000000800 */
[C---:B------:R-:W-:Y:S01]  /*16480*/  FMUL.FTZ R26, R2.reuse, R78 ;  /* 0x0000004e021a7220 */ /* 0x040fe20000410000 */
[C---:B------:R-:W-:Y:S01]  /*16490*/  FMUL.FTZ R27, R2.reuse, R79 ;  /* 0x0000004f021b7220 */ /* 0x040fe20000410000 */
[----:B------:R-:W-:Y:S01]  /*164a0*/  LDSM.16.MT88.4 R84, [R145+0x8800] ;  /* 0x008800009154783b */ /* 0x000fe20000004200 */
[C---:B------:R-:W-:Y:S01]  /*164b0*/  FMUL.FTZ R34, R2.reuse, R70 ;  /* 0x0000004602227220 */ /* 0x040fe20000410000 */
[----:B------:R-:W-:Y:S01]  /*164c0*/  FMUL.FTZ R35, R2, R71 ;  /* 0x0000004702237220 */ /* 0x000fe20000410000 */
[--C-:B------:R-:W-:Y:S01]  /*164d0*/  FFMA.FTZ R134, R134, UR4, -R111.reuse ;  /* 0x0000000486867c23 */ /* 0x100fe2000801086f */
[--C-:B------:R-:W-:Y:S03]  /*164e0*/  FFMA.FTZ R171, R114, UR4, -R111.reuse ;  /* 0x0000000472ab7c23 */ /* 0x100fe6000801086f */
[----:B------:R-:W2:Y:S01]  /*164f0*/  MUFU.EX2 R116, R116 ;  /* 0x0000007400747308 */ /* 0x000ea20000000800 */
[----:B-1----:R-:W-:Y:S01]  /*16500*/  F2FP.BF16.F32.PACK_AB R97, R120, R121 ;  /* 0x000000797861723e */ /* 0x002fe200000010ff */
[--C-:B------:R-:W-:Y:S01]  /*16510*/  FFMA.FTZ R182, R108, UR4, -R111.reuse ;  /* 0x000000046cb67c23 */ /* 0x100fe2000801086f */
[----:B------:R-:W-:Y:S01]  /*16520*/  LDSM.16.MT88.4 R68, [R145+0xa000] ;  /* 0x00a000009144783b */ /* 0x000fe20000004200 */
[--C-:B------:R-:W-:Y:S01]  /*16530*/  FFMA.FTZ R177, R110, UR4, -R111.reuse ;  /* 0x000000046eb17c23 */ /* 0x100fe2000801086f */
[--C-:B------:R-:W-:Y:S01]  /*16540*/  FFMA.FTZ R184, R107, UR4, -R111.reuse ;  /* 0x000000046bb87c23 */ /* 0x100fe2000801086f */
        /* <DEDUP_REMOVED lines=8> */
[C---:B------:R-:W-:Y:S01]  /*165d0*/  FMUL.FTZ R40, R3.reuse, R40 ;  /* 0x0000002803287220 */ /* 0x040fe20000410000 */
[C---:B------:R-:W-:Y:S03]  /*165e0*/  FMUL.FTZ R41, R3.reuse, R41 ;  /* 0x0000002903297220 */ /* 0x040fe60000410000 */
[----:B------:R-:W1:Y:S01]  /*165f0*/  MUFU.EX2 R122, R122 ;  /* 0x0000007a007a7308 */ /* 0x000e620000000800 */
[----:B--2---:R-:W-:Y:S01]  /*16600*/  F2FP.BF16.F32.PACK_AB R99, R116, R117 ;  /* 0x000000757463723e */ /* 0x004fe200000010ff */
[C---:B------:R-:W-:Y:S01]  /*16610*/  FMUL.FTZ R46, R2.reuse, R46 ;  /* 0x0000002e022e7220 */ /* 0x040fe20000410000 */
[----:B------:R-:W-:Y:S01]  /*16620*/  LDSM.16.MT88.4 R92, [R147+0x9800] ;  /* 0x00980000935c783b */ /* 0x000fe20000004200 */
        /* <DEDUP_REMOVED lines=8> */
[--C-:B------:R-:W-:Y:S01]  /*166b0*/  FFMA.FTZ R128, R127, UR4, -R112.reuse ;  /* 0x000000047f807c23 */ /* 0x100fe20008010870 */
[----:B------:R-:W-:Y:S01]  /*166c0*/  FFMA.FTZ R127, R178, UR4, -R111 ;  /* 0x00000004b27f7c23 */ /* 0x000fe2000801086f */
[--C-:B------:R-:W-:Y:S01]  /*166d0*/  FFMA.FTZ R178, R113, UR4, -R112.reuse ;  /* 0x0000000471b27c23 */ /* 0x100fe20008010870 */
[--C-:B------:R-:W-:Y:S03]  /*166e0*/  FFMA.FTZ R123, R123, UR4, -R112.reuse ;  /* 0x000000047b7b7c23 */ /* 0x100fe60008010870 */
[----:B------:R-:W2:Y:S01]  /*166f0*/  MUFU.EX2 R118, R118 ;  /* 0x0000007600767308 */ /* 0x000ea20000000800 */
[----:B-1----:R-:W-:Y:S01]  /*16700*/  F2FP.BF16.F32.PACK_AB R96, R122, R124 ;  /* 0x0000007c7a60723e */ /* 0x002fe200000010ff */
[--C-:B------:R-:W-:Y:S01]  /*16710*/  FFMA.FTZ R125, R125, UR4, -R112.reuse ;  /* 0x000000047d7d7c23 */ /* 0x100fe20008010870 */
        /* <DEDUP_REMOVED lines=8> */
[--C-:B------:R-:W-:Y:S01]  /*167a0*/  FFMA.FTZ R133, R133, UR4, -R112.reuse ;  /* 0x0000000485857c23 */ /* 0x100fe20008010870 */
[--C-:B------:R-:W-:Y:S01]  /*167b0*/  FFMA.FTZ R173, R106, UR4, -R112.reuse ;  /* 0x000000046aad7c23 */ /* 0x100fe20008010870 */
[--C-:B------:R-:W-:Y:S01]  /*167c0*/  FFMA.FTZ R174, R105, UR4, -R112.reuse ;  /* 0x0000000469ae7c23 */ /* 0x100fe20008010870 */
[----:B------:R-:W-:Y:S01]  /*167d0*/  FFMA.FTZ R175, R104, UR4, -R112 ;  /* 0x0000000468af7c23 */ /* 0x000fe20008010870 */
[C---:B------:R-:W-:Y:S01]  /*167e0*/  FMUL.FTZ R54, R2.reuse, R54 ;  /* 0x0000003602367220 */ /* 0x040fe20000410000 */
[----:B------:R-:W-:Y:S01]  /*167f0*/  FMUL.FTZ R55, R2, R55 ;  /* 0x0000003702377220 */ /* 0x000fe20000410000 */
[----:B--2---:R-:W-:Y:S01]  /*16800*/  F2FP.BF16.F32.PACK_AB R98, R118, R119 ;  /* 0x000000777662723e */ /* 0x004fe200000010ff */
[C---:B------:R-:W-:Y:S01]  /*16810*/  FMUL.FTZ R52, R3.reuse, R52 ;  /* 0x0000003403347220 */ /* 0x040fe20000410000 */
[C---:B------:R-:W-:Y:S01]  /*16820*/  FMUL.FTZ R53, R3.reuse, R53 ;  /* 0x0000003503357220 */ /* 0x040fe20000410000 */
[C---:B------:R-:W-:Y:S01]  /*16830*/  FMUL.FTZ R58, R2.reuse, R58 ;  /* 0x0000003a023a7220 */ /* 0x040fe20000410000 */
[C---:B------:R-:W-:Y:S01]  /*16840*/  FMUL.FTZ R59, R2.reuse, R59 ;  /* 0x0000003b023b7220 */ /* 0x040fe20000410000 */
[C---:B------:R-:W-:Y:S01]  /*16850*/  FMUL.FTZ R56, R3.reuse, R56 ;  /* 0x0000003803387220 */ /* 0x040fe20000410000 */
[C---:B------:R-:W-:Y:S01]  /*16860*/  FMUL.FTZ R57, R3.reuse, R57 ;  /* 0x0000003903397220 */ /* 0x040fe20000410000 */
[C---:B------:R-:W-:Y:S01]  /*16870*/  HMMA.16816.F32.BF16 R4, R96.reuse, R12, R4 ;  /* 0x0000000c6004723c */ /* 0x040fe20000041804 */
[----:B------:R-:W-:Y:S04]  /*16880*/  MUFU.EX2 R123, R123 ;  /* 0x0000007b007b7308 */ /* 0x000fe80000000800 */
[C---:B------:R-:W-:Y:S01]  /*16890*/  FMUL.FTZ R12, R3.reuse, R88 ;  /* 0x00000058030c7220 */ /* 0x040fe20000410000 */
[C---:B------:R-:W-:Y:S01]  /*168a0*/  FMUL.FTZ R13, R3.reuse, R89 ;  /* 0x00000059030d7220 */ /* 0x040fe20000410000 */
[C---:B------:R-:W-:Y:S01]  /*168b0*/  FFMA.FTZ R121, R2.reuse, R169, R121 ;  /* 0x000000a902797223 */ /* 0x040fe20000010079 */
[C---:B------:R-:W-:Y:S03]  /*168c0*/  HMMA.16816.F32.BF16 R8, R96.reuse, R14, R8 ;  /* 0x0000000e6008723c */ /* 0x040fe60000041808 */
[----:B------:R-:W1:Y:S01]  /*168d0*/  MUFU.EX2 R126, R126 ;  /* 0x0000007e007e7308 */ /* 0x000e620000000800 */
[C---:B------:R-:W-:Y:S01]  /*168e0*/  FMUL.FTZ R14, R2.reuse, R90 ;  /* 0x0000005a020e7220 */ /* 0x040fe20000410000 */
[----:B------:R-:W-:Y:S01]  /*168f0*/  FMUL.FTZ R15, R2, R91 ;  /* 0x0000005b020f7220 */ /* 0x000fe20000410000 */
[----:B------:R-:W-:Y:S01]  /*16900*/  FFMA.FTZ R124, R3, R170, R124 ;  /* 0x000000aa037c7223 */ /* 0x000fe2000001007c */
[----:B------:R-:W2:Y:S01]  /*16910*/  LDSM.16.MT88.4 R88, [R144+0x8000] ;  /* 0x008000009058783b */ /* 0x000ea20000004200 */
[----:B------:R-:W-:Y:S01]  /*16920*/  ISETP.NE.AND P0, PT, R167, RZ, PT ;  /* 0x000000ffa700720c */ /* 0x000fe20003f05270 */
[----:B------:R-:W-:Y:S04]  /*16930*/  FADD.FTZ R120, R120, R121 ;  /* 0x0000007978787221 */ /* 0x000fe80000010000 */
        /* <DEDUP_REMOVED lines=15> */
[C---:B------:R-:W-:Y:S03]  /*16a30*/  HMMA.16816.F32.BF16 R20, R96.reuse, R28, R20 ;  /* 0x0000001c6014723c */ /* 0x040fe60000041814 */
[C---:B------:R-:W-:Y:S01]  /*16a40*/  FMUL.FTZ R28, R3.reuse, R72 ;  /* 0x00000048031c7220 */ /* 0x040fe20000410000 */
[----:B------:R-:W-:Y:S03]  /*16a50*/  FMUL.FTZ R29, R3, R73 ;  /* 0x00000049031d7220 */ /* 0x000fe60000410000 */
[----:B------:R4:W5:Y:S01]  /*16a60*/  MUFU.EX2 R130, R176 ;  /* 0x000000b000827308 */ /* 0x0009620000000800 */
[C---:B------:R-:W-:Y:S03]  /*16a70*/  HMMA.16816.F32.BF16 R24, R96.reuse, R30, R24 ;  /* 0x0000001e6018723c */ /* 0x040fe60000041818 */
[C---:B------:R-:W-:Y:S01]  /*16a80*/  FMUL.FTZ R30, R2.reuse, R74 ;  /* 0x0000004a021e7220 */ /* 0x040fe20000410000 */
[----:B------:R-:W-:Y:S05]  /*16a90*/  FMUL.FTZ R31, R2, R75 ;  /* 0x0000004b021f7220 */ /* 0x000fea0000410000 */
[----:B------:R-:W-:Y:S01]  /*16aa0*/  MUFU.EX2 R129, R129 ;  /* 0x0000008100817308 */ /* 0x000fe20000000800 */
[----:B------:R-:W1:Y:S01]  /*16ab0*/  LDSM.16.MT88.4 R72, [R146+0xa000] ;  /* 0x00a000009248783b */ /* 0x000e620000004200 */
[C---:B--2---:R-:W-:Y:S08]  /*16ac0*/  HMMA.16816.F32.BF16 R28, R96.reuse, R88, R28 ;  /* 0x00000058601c723c */ /* 0x044ff0000004181c */
[----:B------:R-:W2:Y:S01]  /*16ad0*/  MUFU.EX2 R132, R132 ;  /* 0x0000008400847308 */ /* 0x000ea20000000800 */
[--C-:B----4-:R-:W-:Y:S01]  /*16ae0*/  FFMA.FTZ R176, R131, UR4, -R112.reuse ;  /* 0x0000000483b07c23 */ /* 0x110fe20008010870 */
[--C-:B------:R-:W-:Y:S01]  /*16af0*/  FFMA.FTZ R131, R115, UR4, -R112.reuse ;  /* 0x0000000473837c23 */ /* 0x100fe20008010870 */
[----:B------:R-:W-:Y:S01]  /*16b00*/  FFMA.FTZ R112, R103, UR4, -R112 ;  /* 0x0000000467707c23 */ /* 0x000fe20008010870 */
[----:B------:R-:W-:Y:S01]  /*16b10*/  FFMA.FTZ R103, R109, UR4, -R111 ;  /* 0x000000046d677c23 */ /* 0x000fe2000801086f */
[C---:B------:R-:W-:Y:S01]  /*16b20*/  HMMA.16816.F32.BF16 R32, R96.reuse, R90, R32 ;  /* 0x0000005a6020723c */ /* 0x040fe20000041820 */
[----:B------:R-:W-:Y:S04]  /*16b30*/  LDSM.16.MT88.4 R88, [R144+0x8800] ;  /* 0x008800009058783b */ /* 0x000fe80000004200 */
[----:B------:R4:W-:Y:S03]  /*16b40*/  MUFU.EX2 R180, R112 ;  /* 0x0000007000b47308 */ /* 0x0009e60000000800 */
[C---:B---3--:R-:W-:Y:S01]  /*16b50*/  HMMA.16816.F32.BF16 R36, R96.reuse, R80, R36 ;  /* 0x000000506024723c */ /* 0x048fe20000041824 */
[----:B------:R-:W-:Y:S06]  /*16b60*/  LDSM.16.MT88.4 R108, [R144+0x9800] ;  /* 0x00980000906c783b */ /* 0x000fec0000004200 */
[----:B------:R-:W-:Y:S01]  /*16b70*/  MUFU.EX2 R133, R133 ;  /* 0x0000008500857308 */ /* 0x000fe20000000800 */
[C---:B------:R-:W-:Y:S01]  /*16b80*/  HMMA.16816.F32.BF16 R40, R96.reuse, R82, R40 ;  /* 0x000000526028723c */ /* 0x040fe20000041828 */
[----:B------:R-:W-:Y:S08]  /*16b90*/  LDSM.16.MT88.4 R80, [R146+0x8800] ;  /* 0x008800009250783b */ /* 0x000ff00000004200 */
[----:B------:R-:W-:Y:S01]  /*16ba0*/  MUFU.EX2 R176, R176 ;  /* 0x000000b000b07308 */ /* 0x000fe20000000800 */
[----:B----4-:R-:W-:Y:S09]  /*16bb0*/  LDSM.16.MT88.4 R112, [R147+0xb800] ;  /* 0x00b800009370783b */ /* 0x010ff20000004200 */
[----:B------:R-:W-:Y:S01]  /*16bc0*/  MUFU.EX2 R131, R131 ;  /* 0x0000008300837308 */ /* 0x000fe20000000800 */
[C---:B-1----:R-:W-:Y:S09]  /*16bd0*/  HMMA.16816.F32.BF16 R44, R96.reuse, R72, R44 ;  /* 0x00000048602c723c */ /* 0x042ff2000004182c */
[----:B------:R-:W-:Y:S01]  /*16be0*/  MUFU.EX2 R178, R178 ;  /* 0x000000b200b27308 */ /* 0x000fe20000000800 */
[C---:B------:R-:W-:Y:S01]  /*16bf0*/  HMMA.16816.F32.BF16 R48, R96.reuse, R74, R48 ;  /* 0x0000004a6030723c */ /* 0x040fe20000041830 */
[----:B------:R-:W1:Y:S08]  /*16c00*/  LDSM.16.MT88.4 R72, [R144+0xa000] ;  /* 0x00a000009048783b */ /* 0x000e700000004200 */
[----:B------:R-:W3:Y:S01]  /*16c10*/  MUFU.EX2 R135, R135 ;  /* 0x0000008700877308 */ /* 0x000ee20000000800 */
[C---:B------:R-:W-:Y:S03]  /*16c20*/  HMMA.16816.F32.BF16 R52, R96.reuse, R68, R52 ;  /* 0x000000446034723c */ /* 0x040fe60000041834 */
[----:B------:R-:W-:Y:S01]  /*16c30*/  F2FP.BF16.F32.PACK_AB R69, R126, R123 ;  /* 0x0000007b7e45723e */ /* 0x000fe200000010ff */
[----:B------:R-:W-:Y:S01]  /*16c40*/  FADD.FTZ R123, R123, R116 ;  /* 0x000000747b7b7221 */ /* 0x000fe20000010000 */
[----:B-----5:R-:W-:Y:S01]  /*16c50*/  F2FP.BF16.F32.PACK_AB R68, R130, R127 ;  /* 0x0000007f8244723e */ /* 0x020fe200000010ff */
[----:B------:R-:W-:Y:S03]  /*16c60*/  FADD.FTZ R127, R127, R118 ;  /* 0x000000767f7f7221 */ /* 0x000fe60000010000 */
[----:B------:R-:W4:Y:S01]  /*16c70*/  MUFU.EX2 R172, R172 ;  /* 0x000000ac00ac7308 */ /* 0x000f220000000800 */
[C---:B------:R-:W-:Y:S03]  /*16c80*/  HMMA.16816.F32.BF16 R56, R96.reuse, R70, R56 ;  /* 0x000000466038723c */ /* 0x040fe60000041838 */
[----:B------:R-:W-:Y:S01]  /*16c90*/  F2FP.BF16.F32.PACK_AB R71, R128, R125 ;  /* 0x0000007d8047723e */ /* 0x000fe200000010ff */
[----:B------:R-:W-:Y:S01]  /*16ca0*/  FADD.FTZ R126, R126, R123 ;  /* 0x0000007b7e7e7221 */ /* 0x000fe20000010000 */
[----:B--2---:R-:W-:Y:S01]  /*16cb0*/  F2FP.BF16.F32.PACK_AB R70, R132, R129 ;  /* 0x000000818446723e */ /* 0x004fe200000010ff */
[----:B------:R-:W-:Y:S03]  /*16cc0*/  FADD.FTZ R130, R130, R127 ;  /* 0x0000007f82827221 */ /* 0x000fe60000010000 */
[----:B------:R-:W2:Y:S01]  /*16cd0*/  MUFU.EX2 R134, R134 ;  /* 0x0000008600867308 */ /* 0x000ea20000000800 */
[----:B------:R-:W-:Y:S01]  /*16ce0*/  FADD.FTZ R125, R125, R126 ;  /* 0x0000007e7d7d7221 */ /* 0x000fe20000010000 */
[----:B------:R-:W-:Y:S03]  /*16cf0*/  FADD.FTZ R129, R129, R130 ;  /* 0x0000008281817221 */ /* 0x000fe60000010000 */
[----:B------:R-:W-:Y:S01]  /*16d00*/  FADD.FTZ R128, R128, R125 ;  /* 0x0000007d80807221 */ /* 0x000fe20000010000 */
[----:B------:R-:W-:Y:S04]  /*16d10*/  FADD.FTZ R132, R132, R129 ;  /* 0x0000008184847221 */ /* 0x000fe80000010000 */
[----:B------:R-:W5:Y:S01]  /*16d20*/  MUFU.EX2 R171, R171 ;  /* 0x000000ab00ab7308 */ /* 0x000f620000000800 */
[----:B---3--:R-:W-:Y:S04]  /*16d30*/  FADD.FTZ R3, R135, R132 ;  /* 0x0000008487037221 */ /* 0x008fe80000010000 */
[----:B----4-:R-:W-:Y:S05]  /*16d40*/  FADD.FTZ R3, R172, R3 ;  /* 0x00000003ac037221 */ /* 0x010fea0000010000 */
[----:B------:R-:W-:Y:S01]  /*16d50*/  MUFU.EX2 R173, R173 ;  /* 0x000000ad00ad7308 */ /* 0x000fe20000000800 */
[C---:B-1----:R-:W-:Y:S03]  /*16d60*/  HMMA.16816.F32.BF16 R60, R96.reuse, R72, R60 ;  /* 0x00000048603c723c */ /* 0x042fe6000004183c */
[----:B--2---:R-:W-:Y:S01]  /*16d70*/  FADD.FTZ R2, R134, R3 ;  /* 0x0000000386027221 */ /* 0x004fe20000010000 */
[----:B------:R-:W-:Y:S05]  /*16d80*/  MOV R3, R102 ;  /* 0x0000006600037202 */ /* 0x000fea0000000f00 */
[----:B------:R-:W1:Y:S01]  /*16d90*/  MUFU.EX2 R174, R174 ;  /* 0x000000ae00ae7308 */ /* 0x000e620000000800 */
[----:B-----5:R-:W-:Y:S01]  /*16da0*/  FADD.FTZ R2, R171, R2 ;  /* 0x00000002ab027221 */ /* 0x020fe20000010000 */
        /* <DEDUP_REMOVED lines=8> */
[----:B------:R-:W4:Y:S01]  /*16e30*/  MUFU.EX2 R182, R182 ;  /* 0x000000b600b67308 */ /* 0x000f220000000800 */
[----:B---3--:R-:W-:Y:S01]  /*16e40*/  F2FP.BF16.F32.PACK_AB R107, R180, R175 ;  /* 0x000000afb46b723e */ /* 0x008fe200000010ff */
[C---:B------:R-:W-:Y:S08]  /*16e50*/  HMMA.16816.F32.BF16 R12, R68.reuse, R80, R12 ;  /* 0x00000050440c723c */ /* 0x040ff0000004180c */
[----:B------:R-:W-:Y:S01]  /*16e60*/  MUFU.EX2 R177, R177 ;  /* 0x000000b100b17308 */ /* 0x000fe20000000800 */
[C---:B------:R-:W-:Y:S01]  /*16e70*/  HMMA.16816.F32.BF16 R16, R68.reuse, R82, R16 ;  /* 0x000000524410723c */ /* 0x040fe20000041810 */
[----:B------:R-:W3:Y:S08]  /*16e80*/  LDSM.16.MT88.4 R80, [R145+0xa800] ;  /* 0x00a800009150783b */ /* 0x000ef00000004200 */
[----:B------:R-:W5:Y:S01]  /*16e90*/  MUFU.EX2 R184, R184 ;  /* 0x000000b800b87308 */ /* 0x000f620000000800 */
[C---:B----4-:R-:W-:Y:S01]  /*16ea0*/  F2FP.BF16.F32.PACK_AB R104, R182.reuse, R103 ;  /* 0x00000067b668723e */ /* 0x050fe200000010ff */
[C---:B------:R-:W-:Y:S03]  /*16eb0*/  HMMA.16816.F32.BF16 R20, R68.reuse, R84, R20 ;  /* 0x000000544414723c */ /* 0x040fe60000041814 */
[----:B------:R-:W-:Y:S01]  /*16ec0*/  FADD.FTZ R103, R103, R2 ;  /* 0x0000000267677221 */ /* 0x000fe20000010000 */
[----:B------:R-:W-:Y:S03]  /*16ed0*/  MOV R2, R101 ;  /* 0x0000006500027202 */ /* 0x000fe60000000f00 */
[----:B------:R-:W-:Y:S01]  /*16ee0*/  FADD.FTZ R182, R182, R103 ;  /* 0x00000067b6b67221 */ /* 0x000fe20000010000 */
[C---:B------:R-:W-:Y:S01]  /*16ef0*/  HMMA.16816.F32.BF16 R24, R68.reuse, R86, R24 ;  /* 0x000000564418723c */ /* 0x040fe20000041818 */
[----:B------:R-:W4:Y:S02]  /*16f00*/  LDSM.16.MT88.4 R84, [R144+0xa800] ;  /* 0x00a800009054783b */ /* 0x000f240000004200 */
[C---:B-----5:R-:W-:Y:S05]  /*16f10*/  F2FP.BF16.F32.PACK_AB R106, R184.reuse, R177 ;  /* 0x000000b1b86a723e */ /* 0x060fea00000010ff */
[C---:B------:R-:W-:Y:S03]  /*16f20*/  HMMA.16816.F32.BF16 R28, R68.reuse, R88, R28 ;  /* 0x00000058441c723c */ /* 0x040fe6000004181c */
[----:B------:R-:W-:Y:S04]  /*16f30*/  FADD.FTZ R177, R177, R182 ;  /* 0x000000b6b1b17221 */ /* 0x000fe80000010000 */
[----:B------:R-:W-:Y:S01]  /*16f40*/  FADD.FTZ R170, R184, R177 ;  /* 0x000000b1b8aa7221 */ /* 0x000fe20000010000 */
        /* <DEDUP_REMOVED lines=12> */
[----:B------:R-:W-:Y:S01]  /*17010*/  HMMA.16816.F32.BF16 R64, R68, R86, R64 ;  /* 0x000000564440723c */ /* 0x000fe20000041840 */
[----:B------:R-:W4:Y:S02]  /*17020*/  LDSM.16.MT88.4 R84, [R147+0xb000] ;  /* 0x00b000009354783b */ /* 0x000f240000004200 */
[----:B------:R-:W-:Y:S01]  /*17030*/  F2FP.BF16.F32.PACK_AB R69, R176, R133 ;  /* 0x00000085b045723e */ /* 0x000fe200000010ff */
[----:B------:R-:W-:Y:S01]  /*17040*/  FADD.FTZ R133, R133, R128 ;  /* 0x0000008085857221 */ /* 0x000fe20000010000 */
[----:B------:R-:W-:Y:S02]  /*17050*/  F2FP.BF16.F32.PACK_AB R71, R178, R131 ;  /* 0x00000083b247723e */ /* 0x000fe400000010ff */
[----:B------:R-:W-:Y:S01]  /*17060*/  F2FP.BF16.F32.PACK_AB R68, R172, R135 ;  /* 0x00000087ac44723e */ /* 0x000fe200000010ff */
[----:B------:R-:W-:Y:S01]  /*17070*/  FADD.FTZ R176, R176, R133 ;  /* 0x00000085b0b07221 */ /* 0x000fe20000010000 */
[----:B------:R-:W-:Y:S03]  /*17080*/  F2FP.BF16.F32.PACK_AB R70, R171, R134 ;  /* 0x00000086ab46723e */ /* 0x000fe600000010ff */
[----:B------:R-:W-:Y:S04]  /*17090*/  FADD.FTZ R131, R131, R176 ;  /* 0x000000b083837221 */ /* 0x000fe80000010000 */
[C---:B--2---:R-:W-:Y:S03]  /*170a0*/  HMMA.16816.F32.BF16 R4, R68.reuse, R72, R4 ;  /* 0x000000484404723c */ /* 0x044fe60000041804 */
[----:B------:R-:W-:Y:S04]  /*170b0*/  FADD.FTZ R178, R178, R131 ;  /* 0x00000083b2b27221 */ /* 0x000fe80000010000 */
[----:B------:R-:W-:Y:S01]  /*170c0*/  FADD.FTZ R173, R173, R178 ;  /* 0x000000b2adad7221 */ /* 0x000fe20000010000 */
[C---:B------:R-:W-:Y:S01]  /*170d0*/  HMMA.16816.F32.BF16 R8, R68.reuse, R74, R8 ;  /* 0x0000004a4408723c */ /* 0x040fe20000041808 */
[----:B------:R-:W2:Y:S02]  /*170e0*/  LDSM.16.MT88.4 R72, [R146+0xb000] ;  /* 0x00b000009248783b */ /* 0x000ea40000004200 */
[----:B------:R-:W-:Y:S04]  /*170f0*/  FADD.FTZ R174, R174, R173 ;  /* 0x000000adaeae7221 */ /* 0x000fe80000010000 */
[----:B------:R-:W-:Y:S01]  /*17100*/  FADD.FTZ R169, R175, R174 ;  /* 0x000000aeafa97221 */ /* 0x000fe20000010000 */
[C---:B-1----:R-:W-:Y:S03]  /*17110*/  HMMA.16816.F32.BF16 R12, R68.reuse, R76, R12 ;  /* 0x0000004c440c723c */ /* 0x042fe6000004180c */
[----:B------:R-:W-:Y:S05]  /*17120*/  FADD.FTZ R169, R180, R169 ;  /* 0x000000a9b4a97221 */ /* 0x000fea0000010000 */
[C---:B------:R-:W-:Y:S01]  /*17130*/  HMMA.16816.F32.BF16 R16, R68.reuse, R78, R16 ;  /* 0x0000004e4410723c */ /* 0x040fe20000041810 */
[----:B------:R-:W1:Y:S07]  /*17140*/  LDSM.16.MT88.4 R76, [R145+0xb000] ;  /* 0x00b00000914c783b */ /* 0x000e6e0000004200 */
        /* <DEDUP_REMOVED lines=8> */
[C---:B--2---:R-:W-:Y:S08]  /*171d0*/  HMMA.16816.F32.BF16 R44, R68.reuse, R72, R44 ;  /* 0x00000048442c723c */ /* 0x044ff0000004182c */
[C---:B------:R-:W-:Y:S08]  /*171e0*/  HMMA.16816.F32.BF16 R48, R68.reuse, R74, R48 ;  /* 0x0000004a4430723c */ /* 0x040ff00000041830 */
[C---:B-1----:R-:W-:Y:S08]  /*171f0*/  HMMA.16816.F32.BF16 R52, R68.reuse, R76, R52 ;  /* 0x0000004c4434723c */ /* 0x042ff00000041834 */
[C---:B------:R-:W-:Y:S01]  /*17200*/  HMMA.16816.F32.BF16 R56, R68.reuse, R78, R56 ;  /* 0x0000004e4438723c */ /* 0x040fe20000041838 */
[----:B------:R-:W1:Y:S07]  /*17210*/  LDSM.16.MT88.4 R76, [R145+0x9800] ;  /* 0x00980000914c783b */ /* 0x000e6e0000004200 */
[C---:B---3--:R-:W-:Y:S08]  /*17220*/  HMMA.16816.F32.BF16 R60, R68.reuse, R80, R60 ;  /* 0x00000050443c723c */ /* 0x048ff0000004183c */
[----:B------:R-:W-:Y:S08]  /*17230*/  HMMA.16816.F32.BF16 R64, R68, R82, R64 ;  /* 0x000000524440723c */ /* 0x000ff00000041840 */
[C---:B------:R-:W-:Y:S01]  /*17240*/  HMMA.16816.F32.BF16 R96, R104.reuse, R92, R4 ;  /* 0x0000005c6860723c */ /* 0x040fe20000041804 */
[----:B------:R-:W2:Y:S07]  /*17250*/  LDSM.16.MT88.4 R4, [R146+0xb800] ;  /* 0x00b800009204783b */ /* 0x000eae0000004200 */
[C---:B------:R-:W-:Y:S01]  /*17260*/  HMMA.16816.F32.BF16 R92, R104.reuse, R94, R8 ;  /* 0x0000005e685c723c */ /* 0x040fe20000041808 */
[----:B------:R-:W3:Y:S07]  /*17270*/  LDSM.16.MT88.4 R8, [R145+0xb800] ;  /* 0x00b800009108783b */ /* 0x000eee0000004200 */
[C---:B----4-:R-:W-:Y:S01]  /*17280*/  HMMA.16816.F32.BF16 R88, R104.reuse, R84, R12 ;  /* 0x000000546858723c */ /* 0x050fe2000004180c */
[----:B------:R-:W4:Y:S07]  /*17290*/  LDSM.16.MT88.4 R12, [R144+0xb800] ;  /* 0x00b80000900c783b */ /* 0x000f2e0000004200 */
[C---:B------:R-:W-:Y:S08]  /*172a0*/  HMMA.16816.F32.BF16 R84, R104.reuse, R86, R16 ;  /* 0x000000566854723c */ /* 0x040ff00000041810 */
[C---:B-1----:R-:W-:Y:S08]  /*172b0*/  HMMA.16816.F32.BF16 R80, R104.reuse, R76, R20 ;  /* 0x0000004c6850723c */ /* 0x042ff00000041814 */
        /* <DEDUP_REMOVED lines=13> */
.L_x_6328:
        /* <DEDUP_REMOVED lines=220> */
.L_x_6334:
[----:B------:R-:W-:Y:S05]  /*18150*/  BSYNC.RECONVERGENT B0 ;  /* 0x0000000000007941 */ /* 0x000fea0003800200 */
.L_x_6333:
        /* <DEDUP_REMOVED lines=30> */
.L_x_6336:
[----:B------:R-:W-:Y:S05]  /*18340*/  BSYNC.RECONVERGENT B0 ;  /* 0x0000000000007941 */ /* 0x000fea0003800200 */
.L_x_6335:
        /* <DEDUP_REMOVED lines=20> */
.L_x_6338:
[----:B------:R-:W-:Y:S05]  /*18490*/  BSYNC.RECONVERGENT B0 ;  /* 0x0000000000007941 */ /* 0x000fea0003800200 */
.L_x_6337:
        /* <DEDUP_REMOVED lines=20> */
.L_x_6340:
[----:B------:R-:W-:Y:S05]  /*185e0*/  BSYNC.RECONVERGENT B0 ;  /* 0x0000000000007941 */ /* 0x000fea0003800200 */
.L_x_6339:
        /* <DEDUP_REMOVED lines=20> */
.L_x_6341:
        /* <DEDUP_REMOVED lines=13> */
.L_x_7255:


//--------------------- .text._ZN5flash24flash_fwd_splitkv_kernelI23Flash_fwd_kernel_traitsILi128ELi64ELi64ELi4ELb0ELb0EN7cutlass10bfloat16_tE19Flash_kernel_traitsILi128ELi64ELi64ELi4ES3_EELb1ELb0ELb0ELb0ELb1ELb0ELb1ELb0EEEvNS_16Flash_fwd_paramsE --------------------------
	.section	.text._ZN5flash24flash_fwd_splitkv_kernelI23Flash_fwd_kernel_traitsILi128ELi64ELi64ELi4ELb0ELb0EN7cutlass10bfloat16_tE19Flash_kernel_traitsILi128ELi64ELi64ELi4ES3_EELb1ELb0ELb0ELb0ELb1ELb0ELb1ELb0EEEvNS_16Flash_fwd_paramsE,"ax",@progbits
	.align	128
        .global         _ZN5flash24flash_fwd_splitkv_kernelI23Flash_fwd_kernel_traitsILi128ELi64ELi64ELi4ELb0ELb0EN7cutlass10bfloat16_tE19Flash_kernel_traitsILi128ELi64ELi64ELi4ES3_EELb1ELb0ELb0ELb0ELb1ELb0ELb1ELb0EEEvNS_16Flash_fwd_paramsE
        .type           _ZN5flash24flash_fwd_splitkv_kernelI23Flash_fwd_kernel_traitsILi128ELi64ELi64ELi4ELb0ELb0EN7cutlass10bfloat16_tE19Flash_kernel_traitsILi128ELi64ELi64ELi4ES3_EELb1ELb0ELb0ELb0ELb1ELb0ELb1ELb0EEEvNS_16Flash_fwd_paramsE,@function
        .size           _ZN5flash24flash_fwd_splitkv_kernelI23Flash_fwd_kernel_traitsILi128ELi64ELi64ELi4ELb0ELb0EN7cutlass10bfloat16_tE19Flash_kernel_traitsILi128ELi64ELi64ELi4ES3_EELb1ELb0ELb0ELb0ELb1ELb0ELb1ELb0EEEvNS_16Flash_fwd_paramsE,(.L_x_7256 - _ZN5flash24flash_fwd_splitkv_kernelI23Flash_fwd_kernel_traitsILi128ELi64ELi64ELi4ELb0ELb0EN7cutlass10bfloat16_tE19Flash_kernel_traitsILi128ELi64ELi64ELi4ES3_EELb1ELb0ELb0ELb0ELb1ELb0ELb1ELb0EEEvNS_16Flash_fwd_paramsE)
        .other          _ZN5flash24flash_fwd_splitkv_kernelI23Flash_fwd_kernel_traitsILi128ELi64ELi64ELi4ELb0ELb0EN7cutlass10bfloat16_tE19Flash_kernel_traitsILi128ELi64ELi64ELi4ES3_EELb1ELb0ELb0ELb0ELb1ELb0ELb1ELb0EEEvNS_16Flash_fwd_paramsE,@"STO_CUDA_ENTRY STV_DEFAULT"
_ZN5flash24flash_fwd_splitkv_kernelI23Flash_fwd_kernel_traitsILi128ELi64ELi64ELi4ELb0ELb0EN7cutlass10bfloat16_tE19Flash_kernel_traitsILi128ELi64ELi64ELi4ES3_EELb1ELb0ELb0ELb0ELb1ELb0ELb1ELb0EEEvNS_16Flash_fwd_paramsE:
.text._ZN5flash24flash_fwd_splitkv_kernelI23Flash_fwd_kernel_traitsILi128ELi64ELi64ELi4ELb0ELb0EN7cutlass10bfloat16_tE19Flash_kernel_traitsILi128ELi64ELi64ELi4ES3_EELb1ELb0ELb0ELb0ELb1ELb0ELb1ELb0EEEvNS_16Flash_fwd_paramsE:
        /* <DEDUP_REMOVED lines=36> */
[----:B----4-:R-:W-:Y:S01]  /*0240*/  ISETP.NE.U32.AND P3, PT, RZ, UR4, PT ;  /* 0x00000004ff007c0c */ /* 0x010fe2000bf65070 */
[----:B------:R-:W2:Y:S01]  /*0250*/  S2R R33, SR_CTAID.X ;  /* 0x0000000000217919 */ /* 0x000ea20000002500 */
        /* <DEDUP_REMOVED lines=10> */
[----:B------:R3:W5:Y:S04]  /*0300*/  @!P6 LDG.E R3, desc[UR16][R14.64] ;  /* 0x000000100e03e981 */ /* 0x000768000c1e1900 */
[----:B------:R-:W-:-:S04]  /*0310*/  @P3 IADD3 R12, P0, PT, R9, UR4, RZ ;  /* 0x00000004090c3c10 */ /* 0x000fc8000ff1e0ff */
[----:B------:R-:W-:Y:S01]  /*0320*/  @P3 IADD3.X R13, PT, PT, R6, UR5, RZ, P0, !PT ;  /* 0x00000005060d3c10 */ /* 0x000fe200087fe4ff */
[----:B-1----:R-:W1:Y:S01]  /*0330*/  @!P2 LDC R11, c[0x0][0x438] ;  /* 0x00010e00ff0bab82 */ /* 0x002e620000000800 */
[----:B--2---:R-:W-:Y:S07]  /*0340*/  @!P2 BRA `(.L_x_6342) ;  /* 0x00000000000ca947 */ /* 0x004fee0003800000 */
[----:B------:R-:W1:Y:S02]  /*0350*/  @P5 LDG.E R0, desc[UR16][R14.64+0x4] ;  /* 0x000004100e005981 */ /* 0x000e64000c1e1900 */
[----:B-1---5:R-:W-:-:S06]  /*0360*/  @P5 IADD3 R11, PT, PT, R0, -R3, RZ ;  /* 0x80000003000b5210 */ /* 0x022fcc0007ffe0ff */
[----:B------:R2:W5:Y:S02]  /*0370*/  @!P5 LDG.E R11, desc[UR16][R14.64] ;  /* 0x000000100e0bd981 */ /* 0x000564000c1e1900 */
.L_x_6342:
[----:B------:R-:W4:Y:S01]  /*0380*/  LDCU.64 UR4, c[0x0][0x478] ;  /* 0x00008f00ff0477ac */ /* 0x000f220008000a00 */
[----:B------:R-:W-:-:S06]  /*0390*/  IMAD.MOV.U32 R0, RZ, RZ, RZ ;  /* 0x000000ffff007224 */ /* 0x000fcc00078e00ff */
[----:B------:R1:W5:Y:S01]  /*03a0*/  @P3 LDG.E R0, desc[UR16][R12.64] ;  /* 0x000000100c003981 */ /* 0x000362000c1e1900 */
[----:B----4-:R-:W-:-:S04]  /*03b0*/  ISETP.NE.U32.AND P0, PT, RZ, UR4, PT ;  /* 0x00000004ff007c0c */ /* 0x010fc8000bf05070 */
[----:B------:R-:W-:-:S13]  /*03c0*/  ISETP.NE.AND.EX P0, PT, RZ, UR5, PT, P0 ;  /* 0x00000005ff007c0c */ /* 0x000fda000bf05300 */
[----:B--23--:R-:W-:-:S04]  /*03d0*/  @P0 IADD3 R14, P1, PT, R9, UR4, RZ ;  /* 0x00000004090e0c10 */ /* 0x00cfc8000ff3e0ff */
[----:B------:R-:W-:-:S05]  /*03e0*/  @P0 IADD3.X R15, PT, PT, R6, UR5, RZ, P1, !PT ;  /* 0x00000005060f0c10 */ /* 0x000fca0008ffe4ff */
[----:B------:R2:W5:Y:S01]  /*03f0*/  @P0 LDG.E R93, desc[UR16][R14.64] ;  /* 0x000000100e5d0981 */ /* 0x000562000c1e1900 */
[----:B------:R-:W3:Y:S01]  /*0400*/  @!P4 LDC R95, c[0x0][0x434] ;  /* 0x00010d00ff5fcb82 */ /* 0x000ee20000000800 */
[----:B------:R-:W-:Y:S02]  /*0410*/  IMAD.SHL.U32 R162, R33, 0x40, RZ ;  /* 0x0000004021a27824 */ /* 0x000fe400078e00ff */
[----:B-----5:R-:W-:-:S05]  /*0420*/  @P4 IMAD.IADD R95, R5, 0x1, -R8 ;  /* 0x00000001055f4824 */ /* 0x020fca00078e0a08 */
[----:B---3--:R-:W-:-:S13]  /*0430*/  ISETP.GT.AND P1, PT, R95, R162, PT ;  /* 0x000000a25f00720c */ /* 0x008fda0003f24270 */
[----:B-12---:R-:W-:Y:S05]  /*0440*/  @!P1 EXIT ;  /* 0x000000000000994d */ /* 0x006fea0003800000 */
[----:B------:R-:W1:Y:S01]  /*0450*/  LDC R2, c[0x0][0x374] ;  /* 0x0000dd00ff027b82 */ /* 0x000e620000000800 */
[----:B------:R-:W2:Y:S01]  /*0460*/  LDCU UR14, c[0x0][0x508] ;  /* 0x0000a100ff0e77ac */ /* 0x000ea20008000800 */
[----:B------:R-:W-:Y:S01]  /*0470*/  @P0 IMAD.IADD R93, R93, 0x1, -R0 ;  /* 0x000000015d5d0824 */ /* 0x000fe200078e0a00 */
[----:B------:R-:W3:Y:S05]  /*0480*/  S2R R160, SR_TID.X ;  /* 0x0000000000a07919 */ /* 0x000eea0000002100 */
[----:B------:R-:W4:Y:S01]  /*0490*/  LDC R4, c[0x0][0x438] ;  /* 0x00010e00ff047b82 */ /* 0x000f220000000800 */
[-C--:B-1----:R-:W-:Y:S02]  /*04a0*/  IABS R12, R2.reuse ;  /* 0x00000002000c7213 */ /* 0x082fe40000000000 */
[----:B------:R-:W-:-:S02]  /*04b0*/  IABS R15, R2 ;  /* 0x00000002000f7213 */ /* 0x000fc40000000000 */
[----:B------:R-:W1:Y:S03]  /*04c0*/  I2F.RP R10, R12 ;  /* 0x0000000c000a7306 */ /* 0x000e660000209400 */
[----:B------:R-:W-:Y:S02]  /*04d0*/  IMAD.MOV R15, RZ, RZ, -R15 ;  /* 0x000000ffff0f7224 */ /* 0x000fe400078e0a0f */
[----:B----4-:R-:W-:-:S05]  /*04e0*/  VIADD R4, R4, 0x3f ;  /* 0x0000003f04047836 */ /* 0x010fca0000000000 */
        /* <DEDUP_REMOVED lines=17> */
[----:B------:R-:W4:Y:S03]  /*0600*/  @!P0 LDC R13, c[0x0][0x43c] ;  /* 0x00010f00ff0d8b82 */ /* 0x000f260000000800 */
[----:B------:R-:W-:Y:S02]  /*0610*/  ISETP.GT.U32.AND P2, PT, R12, R15, PT ;  /* 0x0000000f0c00720c */ /* 0x000fe40003f44070 */
[----:B-1----:R-:W-:Y:S02]  /*0620*/  @!P0 ISETP.NE.U32.AND P3, PT, R4, RZ, PT ;  /* 0x000000ff0400820c */ /* 0x002fe40003f65070 */
[----:B------:R-:W1:Y:S09]  /*0630*/  S2R R4, SR_CTAID.Y ;  /* 0x0000000000047919 */ /* 0x000e720000002600 */
[----:B------:R-:W-:Y:S01]  /*0640*/  @!P2 IMAD.IADD R15, R15, 0x1, -R12 ;  /* 0x000000010f0fa824 */ /* 0x000fe200078e0a0c */
[----:B------:R-:W-:Y:S01]  /*0650*/  @!P0 ISETP.NE.AND.EX P3, PT, R5, RZ, PT, P3 ;  /* 0x000000ff0500820c */ /* 0x000fe20003f65330 */
[----:B------:R-:W-:Y:S01]  /*0660*/  @!P2 VIADD R10, R10, 0x1 ;  /* 0x000000010a0aa836 */ /* 0x000fe20000000000 */
[----:B------:R-:W-:-:S02]  /*0670*/  ISETP.NE.AND P2, PT, R2, RZ, PT ;  /* 0x000000ff0200720c */ /* 0x000fc40003f45270 */
[----:B------:R-:W-:Y:S01]  /*0680*/  ISETP.GE.U32.AND P4, PT, R15, R12, PT ;  /* 0x0000000c0f00720c */ /* 0x000fe20003f86070 */
[----:B------:R-:W-:Y:S01]  /*0690*/  VIADD R12, R33, 0x1 ;  /* 0x00000001210c7836 */ /* 0x000fe20000000000 */
[----:B----4-:R-:W-:-:S03]  /*06a0*/  @!P0 SEL R13, R13, RZ, P3 ;  /* 0x000000ff0d0d8207 */ /* 0x010fc60001800000 */
[----:B------:R-:W-:Y:S01]  /*06b0*/  IMAD R5, R12, 0x40, -R95 ;  /* 0x000000400c057824 */ /* 0x000fe200078e0a5f */
[----:B------:R-:W-:-:S05]  /*06c0*/  @!P0 IADD3 R93, PT, PT, R13, R11, -R0 ;  /* 0x0000000b0d5d8210 */ /* 0x000fca0007ffe800 */
        /* <DEDUP_REMOVED lines=17> */
[----:B---3--:R-:W-:Y:S05]  /*07e0*/  @!P0 BRA `(.L_x_6343) ;  /* 0x0000000400488947 */ /* 0x008fea0003800000 */
[----:B------:R-:W1:Y:S01]  /*07f0*/  LDC.64 R2, c[0x0][0x430] ;  /* 0x00010c00ff027b82 */ /* 0x000e620000000a00 */
[----:B------:R-:W2:Y:S01]  /*0800*/  LDCU UR4, c[0x0][0x44c] ;  /* 0x00008980ff0477ac */ /* 0x000ea20008000800 */
[----:B------:R-:W-:Y:S01]  /*0810*/  IMAD.SHL.U32 R5, R160, 0x4, RZ ;  /* 0x00000004a0057824 */ /* 0x000fe200078e00ff */
[----:B------:R-:W-:Y:S01]  /*0820*/  SHF.R.U32.HI R0, RZ, 0x4, R160 ;  /* 0x00000004ff007819 */ /* 0x000fe200000116a0 */
[----:B------:R-:W-:Y:S01]  /*0830*/  IMAD.IADD R95, R95, 0x1, -R162 ;  /* 0x000000015f5f7824 */ /* 0x000fe200078e0aa2 */
[----:B------:R-:W3:Y:S03]  /*0840*/  LDCU.64 UR6, c[0x0][0x3f8] ;  /* 0x00007f00ff0677ac */ /* 0x000ee60008000a00 */
[C---:B------:R-:W-:Y:S01]  /*0850*/  VIADD R6, R0.reuse, 0x8 ;  /* 0x0000000800067836 */ /* 0x040fe20000000000 */
[C---:B------:R-:W-:Y:S01]  /*0860*/  ISETP.GE.AND P2, PT, R0.reuse, R95, PT ;  /* 0x0000005f0000720c */ /* 0x040fe20003f46270 */
[----:B------:R-:W-:-:S03]  /*0870*/  VIADD R8, R0, 0x10 ;  /* 0x0000001000087836 */ /* 0x000fc60000000000 */
[-C--:B------:R-:W-:Y:S01]  /*0880*/  ISETP.GE.AND P1, PT, R6, R95.reuse, PT ;  /* 0x0000005f0600720c */ /* 0x080fe20003f26270 */
[----:B------:R-:W-:Y:S01]  /*0890*/  VIADD R6, R0, 0x18 ;  /* 0x0000001800067836 */ /* 0x000fe20000000000 */
[----:B------:R-:W-:-:S04]  /*08a0*/  ISETP.GE.AND P5, PT, R8, R95, PT ;  /* 0x0000005f0800720c */ /* 0x000fc80003fa6270 */
[----:B------:R-:W-:Y:S01]  /*08b0*/  ISETP.GE.AND P4, PT, R6, R95, PT ;  /* 0x0000005f0600720c */ /* 0x000fe20003f86270 */
[----:B------:R-:W-:Y:S02]  /*08c0*/  VIADD R6, R0, 0x30 ;  /* 0x0000003000067836 */ /* 0x000fe40000000000 */
[----:B-1----:R-:W-:Y:S02]  /*08d0*/  IMAD R2, R4, R2, R161 ;  /* 0x0000000204027224 */ /* 0x002fe400078e02a1 */
[C---:B------:R-:W-:Y:S01]  /*08e0*/  IMAD.SHL.U32 R4, R160.reuse, 0x8, RZ ;  /* 0x00000008a0047824 */ /* 0x040fe200078e00ff */
[----:B------:R-:W-:Y:S01]  /*08f0*/  LOP3.LUT P6, R160, R160, 0xf, RZ, 0xc0, !PT ;  /* 0x0000000fa0a07812 */ /* 0x000fe200078cc0ff */
[----:B------:R-:W-:-:S03]  /*0900*/  IMAD R2, R2, R7, R34 ;  /* 0x0000000702027224 */ /* 0x000fc600078e0222 */
[----:B------:R-:W-:Y:S01]  /*0910*/  LOP3.LUT R4, R4, 0x1f80, RZ, 0xc0, !PT ;  /* 0x00001f8004047812 */ /* 0x000fe200078ec0ff */
[----:B------:R-:W-:-:S03]  /*0920*/  IMAD R3, R2, R3, R162 ;  /* 0x0000000302037224 */ /* 0x000fc600078e02a2 */
[----:B------:R-:W-:Y:S01]  /*0930*/  LOP3.LUT R5, R4, 0x3c, R5, 0xf8, !PT ;  /* 0x0000003c04057812 */ /* 0x000fe200078ef805 */
[----:B--2---:R-:W-:Y:S01]  /*0940*/  IMAD R2, R3, UR4, RZ ;  /* 0x0000000403027c24 */ /* 0x004fe2000f8e02ff */
[----:B------:R-:W1:Y:S01]  /*0950*/  LDCU.64 UR4, c[0x0][0x428] ;  /* 0x00008500ff0477ac */ /* 0x000e620008000a00 */
[----:B------:R-:W-:-:S03]  /*0960*/  VIADD R4, R0, 0x20 ;  /* 0x0000002000047836 */ /* 0x000fc60000000000 */
        /* <DEDUP_REMOVED lines=15> */
[----:B------:R-:W-:Y:S01]  /*0a60*/  @!P1 STG.E.128 desc[UR16][R10.64+0x1000], RZ ;  /* 0x001000ff0a009986 */ /* 0x000fe2000c101d10 */
[----:B------:R-:W-:-:S03]  /*0a70*/  ISETP.GE.AND P2, PT, R4, R95, PT ;  /* 0x0000005f0400720c */ /* 0x000fc60003f46270 */
[----:B------:R-:W-:Y:S01]  /*0a80*/  @!P1 STG.E.128 desc[UR16][R10.64+0x1100], RZ ;  /* 0x001100ff0a009986 */ /* 0x000fe2000c101d10 */
[-C--:B------:R-:W-:Y:S02]  /*0a90*/  ISETP.GE.AND P1, PT, R6, R95.reuse, PT ;  /* 0x0000005f0600720c */ /* 0x080fe40003f26270 */
[----:B------:R-:W-:Y:S01]  /*0aa0*/  ISETP.GE.AND P0, PT, R2, R95, PT ;  /* 0x0000005f0200720c */ /* 0x000fe20003f06270 */
[----:B------:R-:W-:Y:S01]  /*0ab0*/  @!P5 STG.E.128 desc[UR16][R10.64+0x2000], RZ ;  /* 0x002000ff0a00d986 */ /* 0x000fe2000c101d10 */
[----:B------:R-:W-:-:S03]  /*0ac0*/  @!P6 IMAD.MOV.U32 R3, RZ, RZ, -0x800000 ;  /* 0xff800000ff03e424 */ /* 0x000fc600078e00ff */
        /* <DEDUP_REMOVED lines=36> */
.L_x_6343:
        /* <DEDUP_REMOVED lines=8> */
.L_x_6344:
[----:B------:R-:W2:Y:S02]  /*0d90*/  LDCU.64 UR8, c[0x0][0x4e0] ;  /* 0x00009c00ff0877ac */ /* 0x000ea40008000a00 */
[----:B--2---:R-:W-:-:S04]  /*0da0*/  UISETP.NE.U32.AND UP1, UPT, UR8, URZ, UPT ;  /* 0x000000ff0800728c */ /* 0x004fc8000bf25070 */
[----:B------:R-:W-:-:S09]  /*0db0*/  UISETP.NE.AND.EX UP1, UPT, UR9, URZ, UPT, UP1 ;  /* 0x000000ff0900728c */ /* 0x000fd2000bf25310 */
[----:B------:R-:W-:Y:S05]  /*0dc0*/  BRA.U !UP1, `(.L_x_6345) ;  /* 0x0000000509807547 */ /* 0x000fea000b800000 */
[----:B------:R-:W1:Y:S01]  /*0dd0*/  LDC R13, c[0x0][0x4f0] ;  /* 0x00013c00ff0d7b82 */ /* 0x000e620000000800 */
[----:B------:R-:W-:Y:S01]  /*0de0*/  LEA R0, R2, 0xffffffc0, 0x6 ;  /* 0xffffffc002007811 */ /* 0x000fe200078e30ff */
[----:B------:R-:W2:Y:S03]  /*0df0*/  LDCU.64 UR4, c[0x0][0x4e8] ;  /* 0x00009d00ff0477ac */ /* 0x000ea60008000a00 */
[----:B------:R-:W-:Y:S01]  /*0e00*/  IABS R3, R0 ;  /* 0x0000000000037213 */ /* 0x000fe20000000000 */
        /* <DEDUP_REMOVED lines=18> */
[----:B------:R-:W-:Y:S02]  /*0f30*/  ISETP.GE.AND P1, PT, R3, RZ, PT ;  /* 0x000000ff0300720c */ /* 0x000fe40003f26270 */
[----:B------:R-:W1:Y:S09]  /*0f40*/  LDC R3, c[0x0][0x3e8] ;  /* 0x0000fa00ff037b82 */ /* 0x000e720000000800 */
[----:B------:R-:W-:Y:S01]  /*0f50*/  @!P2 IADD3 R4, PT, PT, R4, -R5, RZ ;  /* 0x800000050404a210 */ /* 0x000fe20007ffe0ff */
[----:B------:R-:W-:Y:S01]  /*0f60*/  @!P2 VIADD R7, R7, 0x1 ;  /* 0x000000010707a836 */ /* 0x000fe20000000000 */
[----:B------:R-:W-:-:S02]  /*0f70*/  ISETP.NE.AND P2, PT, R13, RZ, PT ;  /* 0x000000ff0d00720c */ /* 0x000fc40003f45270 */
        /* <DEDUP_REMOVED lines=18> */
[----:B------:R-:W-:-:S05]  /*10a0*/  IMAD.U32 R103, RZ, RZ, UR13 ;  /* 0x0000000dff677e24 */ /* 0x000fca000f8e00ff */
[----:B-1----:R-:W1:Y:S02]  /*10b0*/  MUFU.RCP R11, R12 ;  /* 0x0000000c000b7308 */ /* 0x002e640000001000 */
[----:B-1----:R-:W-:-:S06]  /*10c0*/  IADD3 R11, PT, PT, R11, 0xffffffe, RZ ;  /* 0x0ffffffe0b0b7810 */ /* 0x002fcc0007ffe0ff */
[----:B------:R-:W1:Y:S02]  /*10d0*/  F2I.FTZ.U32.TRUNC.NTZ R11, R11 ;  /* 0x0000000b000b7305 */ /* 0x000e64000021f000 */
[----:B-1----:R-:W-:-:S05]  /*10e0*/  IADD3 R5, PT, PT, RZ, -R11, RZ ;  /* 0x8000000bff057210 */ /* 0x002fca0007ffe0ff */
        /* <DEDUP_REMOVED lines=46> */
.L_x_6345:
        /* <DEDUP_REMOVED lines=15> */
.L_x_6347:
[----:B------:R-:W2:Y:S01]  /*14c0*/  LDC.64 R102, c[0x0][0x3b8] ;  /* 0x0000ee00ff667b82 */ /* 0x000ea20000000a00 */
[----:B------:R-:W-:-:S05]  /*14d0*/  IADD3 R6, PT, PT, R0, R3, RZ ;  /* 0x0000000300067210 */ /* 0x000fca0007ffe0ff */
[C---:B--2---:R-:W-:Y:S02]  /*14e0*/  IMAD R13, R6.reuse, R103, RZ ;  /* 0x00000067060d7224 */ /* 0x044fe400078e02ff */
[----:B------:R-:W-:-:S05]  /*14f0*/  IMAD.WIDE.U32 R6, R6, R102, RZ ;  /* 0x0000006606067225 */ /* 0x000fca00078e00ff */
[----:B------:R-:W-:Y:S02]  /*1500*/  IADD3 R13, PT, PT, R7, R13, RZ ;  /* 0x0000000d070d7210 */ /* 0x000fe40007ffe0ff */
[----:B------:R-:W-:Y:S02]  /*1510*/  MOV R12, R6 ;  /* 0x00000006000c7202 */ /* 0x000fe40000000f00 */
.L_x_6348:
        /* <DEDUP_REMOVED lines=14> */
.L_x_6349:
[----:B------:R-:W2:Y:S01]  /*1600*/  LDC.64 R24, c[0x0][0x3c0] ;  /* 0x0000f000ff187b82 */ /* 0x000ea20000000a00 */
[----:B------:R-:W-:-:S05]  /*1610*/  IADD3 R0, PT, PT, R0, R3, RZ ;  /* 0x0000000300007210 */ /* 0x000fca0007ffe0ff */
[C---:B--2---:R-:W-:Y:S02]  /*1620*/  IMAD R15, R0.reuse, R25, RZ ;  /* 0x00000019000f7224 */ /* 0x044fe400078e02ff */
[----:B-1---5:R-:W-:-:S05]  /*1630*/  IMAD.WIDE.U32 R4, R0, R24, RZ ;  /* 0x0000001800047225 */ /* 0x022fca00078e00ff */
[----:B------:R-:W-:Y:S02]  /*1640*/  IADD3 R15, PT, PT, R5, R15, RZ ;  /* 0x0000000f050f7210 */ /* 0x000fe40007ffe0ff */
[----:B------:R-:W-:-:S07]  /*1650*/  MOV R14, R4 ;  /* 0x00000004000e7202 */ /* 0x000fce0000000f00 */
.L_x_6350:
        /* <DEDUP_REMOVED lines=27> */
[----:B------:R-:W-:Y:S02]  /*1810*/  IMAD R10, R9, R24, RZ ;  /* 0x00000018090a7224 */ /* 0x000fe400078e02ff */
[----:B------:R-:W-:Y:S02]  /*1820*/  @P2 VIADD R11, R11, 0x1 ;  /* 0x000000010b0b2836 */ /* 0x000fe40000000000 */
[----:B------:R-:W-:Y:S02]  /*1830*/  IMAD R9, R9, R102, RZ ;  /* 0x0000006609097224 */ /* 0x000fe400078e02ff */
[C---:B------:R-:W-:Y:S01]  /*1840*/  IMAD.WIDE.U32 R14, R0.reuse, R24, R14 ;  /* 0x00000018000e7225 */ /* 0x040fe200078e000e */
[----:B------:R-:W-:Y:S02]  /*1850*/  @!P1 IADD3 R11, PT, PT, -R11, RZ, RZ ;  /* 0x000000ff0b0b9210 */ /* 0x000fe40007ffe1ff */
[----:B------:R-:W-:Y:S01]  /*1860*/  @!P0 LOP3.LUT R11, RZ, R3, RZ, 0x33, !PT ;  /* 0x00000003ff0b8212 */ /* 0x000fe200078e33ff */
[----:B------:R-:W-:-:S02]  /*1870*/  IMAD R13, R0, R25, R10 ;  /* 0x00000019000d7224 */ /* 0x000fc400078e020a */
[----:B------:R-:W-:Y:S01]  /*1880*/  IMAD R9, R0, R103, R9 ;  /* 0x0000006700097224 */ /* 0x000fe200078e0209 */
[----:B------:R-:W-:Y:S02]  /*1890*/  SHF.R.S32.HI R3, RZ, 0x1f, R11 ;  /* 0x0000001fff037819 */ /* 0x000fe4000001140b */
[----:B------:R-:W-:Y:S01]  /*18a0*/  IADD3 R15, PT, PT, R15, R13, RZ ;  /* 0x0000000d0f0f7210 */ /* 0x000fe20007ffe0ff */
        /* <DEDUP_REMOVED lines=9> */
.L_x_6346:
        /* <DEDUP_REMOVED lines=8> */
[C---:B------:R-:W-:Y:S01]  /*19c0*/  LOP3.LUT R0, R154.reuse, 0x38, RZ, 0xc0, !PT ;  /* 0x000000389a007812 */ /* 0x040fe200078ec0ff */
[----:B------:R-:W-:Y:S01]  /*19d0*/  IMAD.WIDE.U32 R32, R33, 0x40, R16 ;  /* 0x0000004021207825 */ /* 0x000fe200078e0010 */
[----:B------:R-:W-:Y:S01]  /*19e0*/  LOP3.LUT R101, R154, 0x1f8, RZ, 0xc0, !PT ;  /* 0x000001f89a657812 */ /* 0x000fe200078ec0ff */
[----:B------:R-:W2:Y:S01]  /*19f0*/  S2UR UR6, SR_CgaCtaId ;  /* 0x00000000000679c3 */ /* 0x000ea20000008800 */
[----:B------:R-:W-:Y:S01]  /*1a00*/  ISETP.GE.AND P3, PT, R21, R152, PT ;  /* 0x000000981500720c */ /* 0x000fe20003f66270 */
[C---:B------:R-:W-:Y:S01]  /*1a10*/  VIADD R17, R16.reuse, 0x30 ;  /* 0x0000003010117836 */ /* 0x040fe20000000000 */
[----:B------:R-:W-:Y:S01]  /*1a20*/  LOP3.LUT R101, R101, 0x38, R160, 0x78, !PT ;  /* 0x0000003865657812 */ /* 0x000fe200078e78a0 */
[----:B------:R-:W-:Y:S01]  /*1a30*/  VIADD R19, R16, 0x20 ;  /* 0x0000002010137836 */ /* 0x000fe20000000000 */
[----:B------:R-:W3:Y:S01]  /*1a40*/  LDCU.64 UR10, c[0x0][0x388] ;  /* 0x00007100ff0a77ac */ /* 0x000ee20008000a00 */
[----:B------:R-:W-:-:S02]  /*1a50*/  SHF.L.U64.HI R92, R102, 0x4, R103 ;  /* 0x00000004665c7819 */ /* 0x000fc40000010267 */
[----:B------:R-:W4:Y:S01]  /*1a60*/  @!P0 LDC.64 R6, c[0x0][0x398] ;  /* 0x0000e600ff068b82 */ /* 0x000f220000000a00 */
[----:B------:R-:W-:Y:S02]  /*1a70*/  ISETP.GE.AND P1, PT, R19, R152, PT ;  /* 0x000000981300720c */ /* 0x000fe40003f26270 */
[--C-:B------:R-:W-:Y:S02]  /*1a80*/  SHF.R.U32.HI R153, RZ, 0x4, R160.reuse ;  /* 0x00000004ff997819 */ /* 0x100fe400000116a0 */
[----:B------:R-:W-:Y:S02]  /*1a90*/  SHF.R.U32.HI R94, RZ, 0x1, R160 ;  /* 0x00000001ff5e7819 */ /* 0x000fe400000116a0 */
[----:B------:R-:W-:Y:S01]  /*1aa0*/  @!P3 IADD3 R26, P5, PT, R32, 0x10, RZ ;  /* 0x00000010201ab810 */ /* 0x000fe20007fbe0ff */
[----:B------:R-:W5:Y:S04]  /*1ab0*/  @P0 LDC.64 R4, c[0x0][0x3b0] ;  /* 0x0000ec00ff040b82 */ /* 0x000f680000000a00 */
[----:B------:R-:W-:-:S02]  /*1ac0*/  @!P3 IMAD.X R29, RZ, RZ, R33, P5 ;  /* 0x000000ffff1db224 */ /* 0x000fc400028e0621 */
[----:B------:R-:W-:Y:S02]  /*1ad0*/  @!P1 IADD3 R27, P4, PT, R32, 0x20, RZ ;  /* 0x00000020201b9810 */ /* 0x000fe40007f9e0ff */
[----:B------:R-:W1:Y:S01]  /*1ae0*/  @!P3 LDC.64 R14, c[0x0][0x3b0] ;  /* 0x0000ec00ff0ebb82 */ /* 0x000e620000000a00 */
[----:B----4-:R-:W-:-:S04]  /*1af0*/  @!P0 IMAD.WIDE.U32 R10, R161, R6, RZ ;  /* 0x00000006a10a8225 */ /* 0x010fc800078e00ff */
[----:B------:R-:W-:Y:S02]  /*1b00*/  @!P0 IMAD.MOV.U32 R9, RZ, RZ, R10 ;  /* 0x000000ffff098224 */ /* 0x000fe400078e000a */
[----:B-----5:R-:W-:-:S04]  /*1b10*/  @P0 IMAD.WIDE.U32 R12, R8, R4, RZ ;  /* 0x00000004080c0225 */ /* 0x020fc800078e00ff */
[----:B------:R-:W-:Y:S02]  /*1b20*/  @P0 IMAD.MOV.U32 R9, RZ, RZ, R12 ;  /* 0x000000ffff090224 */ /* 0x000fe400078e000c */
[----:B------:R-:W-:Y:S01]  /*1b30*/  @!P0 IMAD R4, R161, R7, R11 ;  /* 0x00000007a1048224 */ /* 0x000fe200078e020b */
[----:B------:R-:W-:Y:S01]  /*1b40*/  SHF.R.S32.HI R11, RZ, 0x1f, R34 ;  /* 0x0000001fff0b7819 */ /* 0x000fe20000011422 */
[----:B------:R-:W4:Y:S01]  /*1b50*/  @!P6 LDC.64 R6, c[0x0][0x3b0] ;  /* 0x0000ec00ff06eb82 */ /* 0x000f220000000a00 */
[----:B------:R-:W-:Y:S01]  /*1b60*/  @P0 IMAD R4, R8, R5, R13 ;  /* 0x0000000508040224 */ /* 0x000fe200078e020d */
[----:B------:R-:W-:Y:S01]  /*1b70*/  IADD3 R8, P0, PT, R0, R9, RZ ;  /* 0x0000000900087210 */ /* 0x000fe20007f1e0ff */
[----:B-1----:R-:W-:Y:S02]  /*1b80*/  @!P3 IMAD R29, R29, R14, RZ ;  /* 0x0000000e1d1db224 */ /* 0x002fe400078e02ff */
[----:B------:R-:W-:Y:S02]  /*1b90*/  IMAD R11, R11, UR4, RZ ;  /* 0x000000040b0b7c24 */ /* 0x000fe4000f8e02ff */
[----:B------:R-:W-:Y:S01]  /*1ba0*/  IMAD.X R9, RZ, RZ, R4, P0 ;  /* 0x000000ffff097224 */ /* 0x000fe200000e0604 */
[----:B------:R-:W-:Y:S01]  /*1bb0*/  ISETP.GE.AND P0, PT, R17, R152, PT ;  /* 0x000000981100720c */ /* 0x000fe20003f06270 */
[----:B------:R-:W1:Y:S01]  /*1bc0*/  @!P6 LDC.64 R4, c[0x0][0x380] ;  /* 0x0000e000ff04eb82 */ /* 0x000e620000000a00 */
[C---:B------:R-:W-:Y:S01]  /*1bd0*/  IMAD R11, R34.reuse, UR5, R11 ;  /* 0x00000005220b7c24 */ /* 0x040fe2000f8e020b */
[----:B------:R-:W-:Y:S01]  /*1be0*/  UMOV UR5, 0x400 ;  /* 0x0000040000057882 */ /* 0x000fe20000000000 */
[----:B------:R-:W-:Y:S01]  /*1bf0*/  IMAD.WIDE.U32 R34, R34, UR4, R8 ;  /* 0x0000000422227c25 */ /* 0x000fe2000f8e0008 */
[----:B------:R-:W-:Y:S01]  /*1c00*/  LOP3.LUT R8, R154, 0x1e00, RZ, 0xc0, !PT ;  /* 0x00001e009a087812 */ /* 0x000fe200078ec0ff */
[----:B--2---:R-:W-:-:S02]  /*1c10*/  ULEA UR5, UR6, UR5, 0x18 ;  /* 0x0000000506057291 */ /* 0x004fc4000f8ec0ff */
[----:B------:R-:W-:Y:S01]  /*1c20*/  IMAD.IADD R35, R35, 0x1, R11 ;  /* 0x0000000123237824 */ /* 0x000fe200078e020b */
[----:B------:R-:W-:Y:S01]  /*1c30*/  LOP3.LUT R101, R101, R8, RZ, 0xfc, !PT ;  /* 0x0000000865657212 */ /* 0x000fe200078efcff */
[----:B------:R-:W2:Y:S01]  /*1c40*/  @!P3 LDC.64 R10, c[0x0][0x380] ;  /* 0x0000e000ff0abb82 */ /* 0x000ea20000000a00 */
[--C-:B------:R-:W-:Y:S01]  /*1c50*/  @!P3 IMAD.MOV.U32 R38, RZ, RZ, R34.reuse ;  /* 0x000000ffff26b224 */ /* 0x100fe200078e0022 */
[----:B------:R-:W5:Y:S01]  /*1c60*/  LDCU.64 UR6, c[0x0][0x390] ;  /* 0x00007200ff0677ac */ /* 0x000f620008000a00 */
[----:B------:R-:W-:Y:S01]  /*1c70*/  @!P0 IADD3 R23, P2, PT, R32, 0x30, RZ ;  /* 0x0000003020178810 */ /* 0x000fe20007f5e0ff */
[----:B------:R-:W-:Y:S01]  /*1c80*/  @!P3 IMAD R15, R26, R15, R29 ;  /* 0x0000000f1a0fb224 */ /* 0x000fe200078e021d */
[----:B------:R-:W-:Y:S01]  /*1c90*/  @!P3 MOV R39, R35 ;  /* 0x000000230027b202 */ /* 0x000fe20000000f00 */
[-C--:B----4-:R-:W-:Y:S01]  /*1ca0*/  @!P6 IMAD R9, R33, R6.reuse, RZ ;  /* 0x000000062109e224 */ /* 0x090fe200078e02ff */
[----:B------:R-:W-:Y:S01]  /*1cb0*/  LEA R101, R101, UR5, 0x1 ;  /* 0x0000000565657c11 */ /* 0x000fe2000f8e08ff */
[----:B------:R-:W4:Y:S01]  /*1cc0*/  @!P0 LDC.64 R12, c[0x0][0x3b0] ;  /* 0x0000ec00ff0c8b82 */ /* 0x000f220000000a00 */
[----:B------:R-:W-:-:S04]  /*1cd0*/  @!P6 IMAD.WIDE.U32 R30, R32, R6, R34 ;  /* 0x00000006201ee225 */ /* 0x000fc800078e0022 */
[----:B------:R-:W-:Y:S01]  /*1ce0*/  @!P6 IMAD R9, R32, R7, R9 ;  /* 0x000000072009e224 */ /* 0x000fe200078e0209 */
[C---:B-1----:R-:W-:Y:S02]  /*1cf0*/  @!P6 LEA R40, P5, R30.reuse, R4, 0x1 ;  /* 0x000000041e28e211 */ /* 0x042fe400078a08ff */
[----:B------:R-:W1:Y:S01]  /*1d00*/  @!P1 LDC.64 R6, c[0x0][0x3b0] ;  /* 0x0000ec00ff069b82 */ /* 0x000e620000000a00 */
[----:B------:R-:W-:Y:S02]  /*1d10*/  @!P6 IMAD.IADD R8, R31, 0x1, R9 ;  /* 0x000000011f08e824 */ /* 0x000fe400078e0209 */
[--C-:B------:R-:W-:Y:S02]  /*1d20*/  @!P1 IMAD.X R31, RZ, RZ, R33.reuse, P4 ;  /* 0x000000ffff1f9224 */ /* 0x100fe400020e0621 */
[----:B------:R-:W-:Y:S01]  /*1d30*/  @!P0 IMAD.X R33, RZ, RZ, R33, P2 ;  /* 0x000000ffff218224 */ /* 0x000fe200010e0621 */
[----:B------:R-:W-:Y:S01]  /*1d40*/  @!P6 LEA.HI.X R41, R30, R5, R8, 0x1, P5 ;  /* 0x000000051e29e211 */ /* 0x000fe200028f0c08 */
[----:B------:R-:W-:Y:S01]  /*1d50*/  @!P3 IMAD.WIDE.U32 R38, R26, R14, R38 ;  /* 0x0000000e1a26b225 */ /* 0x000fe200078e0026 */
[----:B------:R-:W3:Y:S03]  /*1d60*/  @!P1 LDC.64 R8, c[0x0][0x380] ;  /* 0x0000e000ff089b82 */ /* 0x000ee60000000a00 */
[----:B------:R-:W-:Y:S01]  /*1d70*/  @!P1 IMAD.MOV.U32 R36, RZ, RZ, R34 ;  /* 0x000000ffff249224 */ /* 0x000fe200078e0022 */
[----:B------:R-:W-:Y:S01]  /*1d80*/  @!PT LDS RZ, [RZ] ;  /* 0x00000000fffff984 */ /* 0x000fe20000000800 */
[----:B------:R-:W-:Y:S01]  /*1d90*/  @!PT LDS RZ, [RZ] ;  /* 0x00000000fffff984 */ /* 0x000fe20000000800 */
[----:B------:R-:W-:Y:S01]  /*1da0*/  @!PT LDS RZ, [RZ] ;  /* 0x00000000fffff984 */ /* 0x000fe20000000800 */
[----:B------:R-:W-:Y:S01]  /*1db0*/  @!P6 LDGSTS.E.BYPASS.LTC128B.128 [R101], desc[UR16][R40.64] ;  /* 0x000000002865efae */ /* 0x000fe2000b981a10 */
[----:B------:R-:W-:-:S02]  /*1dc0*/  @!P1 IMAD.MOV.U32 R37, RZ, RZ, R35 ;  /* 0x000000ffff259224 */ /* 0x000fc400078e0023 */
[----:B------:R-:W-:Y:S01]  /*1dd0*/  @!P3 IMAD.IADD R15, R39, 0x1, R15 ;  /* 0x00000001270fb824 */ /* 0x000fe200078e020f */
[----:B------:R-:W5:Y:S01]  /*1de0*/  @!P0 LDC.64 R4, c[0x0][0x380] ;  /* 0x0000e000ff048b82 */ /* 0x000f620000000a00 */
[----:B----4-:R-:W-:Y:S01]  /*1df0*/  @!P0 IMAD R14, R33, R12, RZ ;  /* 0x0000000c210e8224 */ /* 0x010fe200078e02ff */
[----:B------:R-:W-:Y:S01]  /*1e00*/  @!P6 LDGSTS.E.BYPASS.LTC128B.128 [R101+0x2000], desc[UR16][R40.64+0x80] ;  /* 0x020000802865efae */ /* 0x000fe2000b981a10 */
[----:B------:R-:W-:Y:S02]  /*1e10*/  VIADD R26, R2, 0xffffffff ;  /* 0xffffffff021a7836 */ /* 0x000fe40000000000 */
[C---:B------:R-:W-:Y:S01]  /*1e20*/  @!P0 IMAD R13, R23.reuse, R13, R14 ;  /* 0x0000000d170d8224 */ /* 0x040fe200078e020e */
[----:B--2---:R-:W-:Y:S01]  /*1e30*/  @!P3 LEA R14, P2, R38, R10, 0x1 ;  /* 0x0000000a260eb211 */ /* 0x004fe200078408ff */
[----:B------:R-:W-:-:S03]  /*1e40*/  @!P0 IMAD.WIDE.U32 R34, R23, R12, R34 ;  /* 0x0000000c17228225 */ /* 0x000fc600078e0022 */
[----:B------:R-:W-:Y:S01]  /*1e50*/  @!P3 LEA.HI.X R15, R38, R11, R15, 0x1, P2 ;  /* 0x0000000b260fb211 */ /* 0x000fe200010f0c0f */
[-C--:B-1----:R-:W-:Y:S02]  /*1e60*/  @!P1 IMAD R28, R31, R6.reuse, RZ ;  /* 0x000000061f1c9224 */ /* 0x082fe400078e02ff */
[C---:B------:R-:W-:Y:S02]  /*1e70*/  @!P1 IMAD.WIDE.U32 R36, R27.reuse, R6, R36 ;  /* 0x000000061b249225 */ /* 0x040fe400078e0024 */
[----:B------:R-:W-:Y:S02]  /*1e80*/  @!P3 LDGSTS.E.BYPASS.LTC128B.128 [R101+0x800], desc[UR16][R14.64] ;  /* 0x008000000e65bfae */ /* 0x000fe4000b981a10 */
[----:B------:R-:W-:Y:S01]  /*1e90*/  @!P1 IMAD R7, R27, R7, R28 ;  /* 0x000000071b079224 */ /* 0x000fe200078e021c */
[----:B---3--:R-:W-:Y:S01]  /*1ea0*/  @!P1 LEA R8, P4, R36, R8, 0x1 ;  /* 0x0000000824089211 */ /* 0x008fe200078808ff */
[----:B------:R-:W-:Y:S01]  /*1eb0*/  IMAD.SHL.U32 R6, R26, 0x40, RZ ;  /* 0x000000401a067824 */ /* 0x000fe200078e00ff */
[----:B------:R-:W-:Y:S01]  /*1ec0*/  @!P3 LDGSTS.E.BYPASS.LTC128B.128 [R101+0x2800], desc[UR16][R14.64+0x80] ;  /* 0x028000800e65bfae */ /* 0x000fe2000b981a10 */
[----:B------:R-:W-:Y:S01]  /*1ed0*/  @!P1 IMAD.IADD R7, R37, 0x1, R7 ;  /* 0x0000000125079824 */ /* 0x000fe200078e0207 */
[----:B------:R-:W-:Y:S01]  /*1ee0*/  IADD3 R20, P3, PT, R0, R20, RZ ;  /* 0x0000001400147210 */ /* 0x000fe20007f7e0ff */
[----:B------:R-:W-:-:S02]  /*1ef0*/  IMAD.IADD R10, R93, 0x1, -R6 ;  /* 0x000000015d0a7824 */ /* 0x000fc400078e0a06 */
[----:B------:R-:W-:Y:S01]  /*1f00*/  @!P0 IMAD.IADD R13, R35, 0x1, R13 ;  /* 0x00000001230d8824 */ /* 0x000fe200078e020d */
[----:B------:R-:W-:Y:S01]  /*1f10*/  @!P1 LEA.HI.X R9, R36, R9, R7, 0x1, P4 ;  /* 0x0000000924099211 */ /* 0x000fe200020f0c07 */
[----:B------:R-:W-:Y:S01]  /*1f20*/  IMAD.SHL.U32 R27, R160, 0x40, RZ ;  /* 0x00000040a01b7824 */ /* 0x000fe200078e00ff */
[C---:B-----5:R-:W-:Y:S02]  /*1f30*/  @!P0 LEA R4, P4, R34.reuse, R4, 0x1 ;  /* 0x0000000422048211 */ /* 0x060fe400078808ff */
[CC--:B------:R-:W-:Y:S01]  /*1f40*/  ISETP.GE.AND P5, PT, R21.reuse, R10.reuse, PT ;  /* 0x0000000a1500720c */ /* 0x0c0fe20003fa6270 */
[----:B------:R-:W-:Y:S01]  /*1f50*/  @!P1 LDGSTS.E.BYPASS.LTC128B.128 [R101+0x1000], desc[UR16][R8.64] ;  /* 0x0100000008659fae */ /* 0x000fe2000b981a10 */
[----:B------:R-:W-:Y:S01]  /*1f60*/  ISETP.GE.AND P2, PT, R21, R10, PT ;  /* 0x0000000a1500720c */ /* 0x000fe20003f46270 */
[----:B------:R-:W-:Y:S01]  /*1f70*/  IMAD.X R21, RZ, RZ, R3, P3 ;  /* 0x000000ffff157224 */ /* 0x000fe200018e0603 */
[----:B------:R-:W-:Y:S01]  /*1f80*/  @!P0 LEA.HI.X R5, R34, R5, R13, 0x1, P4 ;  /* 0x0000000522058211 */ /* 0x000fe200020f0c0d */
[----:B------:R1:W-:Y:S01]  /*1f90*/  @!P1 LDGSTS.E.BYPASS.LTC128B.128 [R101+0x3000], desc[UR16][R8.64+0x80] ;  /* 0x0300008008659fae */ /* 0x0003e2000b981a10 */
[----:B------:R-:W-:Y:S01]  /*1fa0*/  IADD3 R12, P1, PT, R0, R22, RZ ;  /* 0x00000016000c7210 */ /* 0x000fe20007f3e0ff */
[C---:B------:R-:W-:Y:S01]  /*1fb0*/  IMAD.WIDE.U32 R20, R16.reuse, R102, R20 ;  /* 0x0000006610147225 */ /* 0x040fe200078e0014 */
[----:B------:R-:W-:Y:S01]  /*1fc0*/  ISETP.GE.AND P4, PT, R19, R10, PT ;  /* 0x0000000a1300720c */ /* 0x000fe20003f86270 */
[----:B------:R-:W-:Y:S01]  /*1fd0*/  @!P0 LDGSTS.E.BYPASS.LTC128B.128 [R101+0x1800], desc[UR16][R4.64] ;  /* 0x0180000004658fae */ /* 0x000fe2000b981a10 */
[----:B------:R-:W-:Y:S01]  /*1fe0*/  IADD3.X R13, PT, PT, RZ, R18, RZ, P1, !PT ;  /* 0x00000012ff0d7210 */ /* 0x000fe20000ffe4ff */
[----:B------:R-:W-:Y:S01]  /*1ff0*/  IMAD R157, R16, R103, R21 ;  /* 0x00000067109d7224 */ /* 0x000fe200078e0215 */
[----:B------:R-:W-:Y:S01]  /*2000*/  ISETP.GE.AND P3, PT, R17, R10, PT ;  /* 0x0000000a1100720c */ /* 0x000fe20003f66270 */
[----:B------:R2:W-:Y:S01]  /*2010*/  @!P0 LDGSTS.E.BYPASS.LTC128B.128 [R101+0x3800], desc[UR16][R4.64+0x80] ;  /* 0x0380008004658fae */ /* 0x0005e2000b981a10 */
[----:B------:R-:W-:Y:S01]  /*2020*/  IMAD.SHL.U32 R3, R102, 0x10, RZ ;  /* 0x0000001066037824 */ /* 0x000fe200078e00ff */
[----:B------:R-:W-:Y:S01]  /*2030*/  LEA R156, P0, R20, UR10, 0x1 ;  /* 0x0000000a149c7c11 */ /* 0x000fe2000f8008ff */
[C---:B------:R-:W-:Y:S01]  /*2040*/  IMAD.WIDE.U32 R12, R16.reuse, R24, R12 ;  /* 0x00000018100c7225 */ /* 0x040fe200078e000c */
[----:B------:R-:W-:-:S02]  /*2050*/  ISETP.GE.AND P6, PT, R16, R10, PT ;  /* 0x0000000a1000720c */ /* 0x000fc40003fc6270 */
[----:B------:R-:W-:Y:S01]  /*2060*/  LEA.HI.X R157, R20, UR11, R157, 0x1, P0 ;  /* 0x0000000b149d7c11 */ /* 0x000fe200080f0c9d */
[----:B------:R-:W-:Y:S01]  /*2070*/  IMAD R16, R16, R25, R13 ;  /* 0x0000001910107224 */ /* 0x000fe200078e020d */
[----:B------:R-:W-:Y:S02]  /*2080*/  LEA R158, P1, R12, UR6, 0x1 ;  /* 0x000000060c9e7c11 */ /* 0x000fe4000f8208ff */
[----:B------:R-:W-:Y:S02]  /*2090*/  SHF.L.U64.HI R7, R24, 0x4, R25 ;  /* 0x0000000418077819 */ /* 0x000fe40000010219 */
[----:B------:R-:W-:Y:S01]  /*20a0*/  LEA.HI.X R159, R12, UR7, R16, 0x1, P1 ;  /* 0x000000070c9f7c11 */ /* 0x000fe200088f0c10 */
[----:B------:R-:W-:Y:S01]  /*20b0*/  @!P3 IMAD.WIDE.U32 R12, R102, 0x60, R156 ;  /* 0x00000060660cb825 */ /* 0x000fe200078e009c */
[----:B------:R-:W-:-:S03]  /*20c0*/  ISETP.GE.AND P1, PT, R19, R10, PT ;  /* 0x0000000a1300720c */ /* 0x000fc60003f26270 */
[----:B------:R-:W-:Y:S01]  /*20d0*/  @!P6 LDGSTS.E.BYPASS.LTC128B.128 [R101+0x4000], desc[UR16][R156.64] ;  /* 0x040000009c65efae */ /* 0x000fe2000b981a10 */
[----:B-1----:R-:W-:-:S03]  /*20e0*/  @!P5 LEA R8, P0, R3, R156, 0x1 ;  /* 0x0000009c0308d211 */ /* 0x002fc600078008ff */
[----:B------:R-:W-:Y:S01]  /*20f0*/  @!P6 LDGSTS.E.BYPASS.LTC128B.128 [R101+0x6000], desc[UR16][R156.64+0x80] ;  /* 0x060000809c65efae */ /* 0x000fe2000b981a10 */
[-C--:B------:R-:W-:Y:S02]  /*2100*/  @!P5 LEA.HI.X R9, R3, R157.reuse, R92, 0x1, P0 ;  /* 0x0000009d0309d211 */ /* 0x080fe400000f0c5c */
[C---:B------:R-:W-:Y:S01]  /*2110*/  @!P4 LEA R14, P0, R102.reuse, R156, 0x6 ;  /* 0x0000009c660ec211 */ /* 0x040fe200078030ff */
[----:B--2---:R-:W-:Y:S02]  /*2120*/  @!P3 IMAD R4, R103, 0x60, RZ ;  /* 0x000000606704b824 */ /* 0x004fe400078e02ff */
[----:B------:R-:W-:Y:S01]  /*2130*/  @!P5 LDGSTS.E.BYPASS.LTC128B.128 [R101+0x4800], desc[UR16][R8.64] ;  /* 0x048000000865dfae */ /* 0x000fe2000b981a10 */
[----:B------:R-:W-:Y:S01]  /*2140*/  @!P4 LEA.HI.X R15, R102, R157, R103, 0x6, P0 ;  /* 0x0000009d660fc211 */ /* 0x000fe200000f3467 */
[----:B------:R-:W-:Y:S02]  /*2150*/  @!P3 IMAD.IADD R13, R13, 0x1, R4 ;  /* 0x000000010d0db824 */ /* 0x000fe400078e0204 */
[----:B------:R1:W-:Y:S01]  /*2160*/  @!P5 LDGSTS.E.BYPASS.LTC128B.128 [R101+0x6800], desc[UR16][R8.64+0x80] ;  /* 0x068000800865dfae */ /* 0x0003e2000b981a10 */
[----:B------:R-:W-:Y:S01]  /*2170*/  IMAD.SHL.U32 R4, R24, 0x10, RZ ;  /* 0x0000001018047824 */ /* 0x000fe200078e00ff */
[----:B------:R-:W-:-:S02]  /*2180*/  ISETP.GE.AND P0, PT, R17, R10, PT ;  /* 0x0000000a1100720c */ /* 0x000fc40003f06270 */
[----:B------:R-:W-:Y:S01]  /*2190*/  @!P4 LDGSTS.E.BYPASS.LTC128B.128 [R101+0x5000], desc[UR16][R14.64] ;  /* 0x050000000e65cfae */ /* 0x000fe2000b981a10 */
[----:B------:R-:W-:Y:S02]  /*21a0*/  LOP3.LUT R5, R0, 0x1c0, R27, 0xf8, !PT ;  /* 0x000001c000057812 */ /* 0x000fe400078ef81b */
[----:B------:R-:W-:Y:S01]  /*21b0*/  LOP3.LUT R10, R160, 0x8, RZ, 0xc0, !PT ;  /* 0x00000008a00a7812 */ /* 0x000fe200078ec0ff */
[----:B------:R2:W-:Y:S01]  /*21c0*/  @!P4 LDGSTS.E.BYPASS.LTC128B.128 [R101+0x7000], desc[UR16][R14.64+0x80] ;  /* 0x070000800e65cfae */ /* 0x0005e2000b981a10 */
[----:B------:R-:W-:Y:S02]  /*21d0*/  LOP3.LUT R27, R27, 0x200, RZ, 0xc0, !PT ;  /* 0x000002001b1b7812 */ /* 0x000fe400078ec0ff */
[----:B------:R-:W-:Y:S01]  /*21e0*/  LOP3.LUT R11, R5, R10, RZ, 0x3c, !PT ;  /* 0x0000000a050b7212 */ /* 0x000fe200078e3cff */
[----:B------:R-:W-:Y:S04]  /*21f0*/  @!P3 LDGSTS.E.BYPASS.LTC128B.128 [R101+0x5800], desc[UR16][R12.64] ;  /* 0x058000000c65bfae */ /* 0x000fe8000b981a10 */
[----:B------:R3:W-:Y:S04]  /*2200*/  @!P3 LDGSTS.E.BYPASS.LTC128B.128 [R101+0x7800], desc[UR16][R12.64+0x80] ;  /* 0x078000800c65bfae */ /* 0x0007e8000b981a10 */
[----:B------:R-:W0:Y:S01]  /*2210*/  LDGDEPBAR ;  /* 0x00000000000079af */ /* 0x000e220000000000 */
[----:B-1----:R-:W-:-:S02]  /*2220*/  IMAD.SHL.U32 R9, R153, 0x400, RZ ;  /* 0x0000040099097824 */ /* 0x002fc400078e00ff */
[----:B------:R-:W-:-:S03]  /*2230*/  @!P0 IMAD R8, R25, 0x60, RZ ;  /* 0x0000006019088824 */ /* 0x000fc600078e02ff */
[----:B------:R-:W-:Y:S01]  /*2240*/  LOP3.LUT R0, R9, 0x400, RZ, 0xc0, !PT ;  /* 0x0000040009007812 */ /* 0x000fe200078ec0ff */
[----:B--2---:R-:W-:-:S04]  /*2250*/  @!P0 IMAD.WIDE.U32 R14, R24, 0x60, R158 ;  /* 0x00000060180e8825 */ /* 0x004fc800078e009e */
[----:B------:R-:W-:Y:S02]  /*2260*/  IMAD R0, R11, 0x2, R0 ;  /* 0x000000020b007824 */ /* 0x000fe400078e0200 */
[----:B------:R-:W-:Y:S01]  /*2270*/  @!P0 IMAD.IADD R9, R15, 0x1, R8 ;  /* 0x000000010f098824 */ /* 0x000fe200078e0208 */
[----:B---3--:R-:W-:Y:S01]  /*2280*/  @!P2 LEA R12, P3, R4, R158, 0x1 ;  /* 0x0000009e040ca211 */ /* 0x008fe200078608ff */
[----:B------:R-:W-:-:S04]  /*2290*/  DEPBAR.LE SB0, 0x0 ;  /* 0x000080000000791a */ /* 0x000fc80000000000 */
[----:B------:R-:W-:Y:S01]  /*22a0*/  BAR.SYNC.DEFER_BLOCKING 0x0 ;  /* 0x0000000000007b1d */ /* 0x000fe20000010000 */
[-C--:B------:R-:W-:Y:S01]  /*22b0*/  @!P2 LEA.HI.X R13, R4, R159.reuse, R7, 0x1, P3 ;  /* 0x0000009f040da211 */ /* 0x080fe200018f0c07 */
[----:B------:R-:W-:Y:S01]  /*22c0*/  IMAD.SHL.U32 R4, R160, 0x20, RZ ;  /* 0x00000020a0047824 */ /* 0x000fe200078e00ff */
[----:B------:R-:W-:Y:S01]  /*22d0*/  @!P1 LEA R10, P3, R24, R158, 0x6 ;  /* 0x0000009e180a9211 */ /* 0x000fe200078630ff */
[----:B------:R-:W-:Y:S02]  /*22e0*/  @!P0 IMAD.MOV.U32 R8, RZ, RZ, R14 ;  /* 0x000000ffff088224 */ /* 0x000fe400078e000e */
[----:B------:R-:W-:Y:S01]  /*22f0*/  VIADD R150, R0, UR5 ;  /* 0x0000000500967c36 */ /* 0x000fe20008000000 */
[----:B------:R-:W-:Y:S01]  /*2300*/  LOP3.LUT R151, R27, 0x7c00, R4, 0xf8, !PT ;  /* 0x00007c001b977812 */ /* 0x000fe200078ef804 */
[----:B------:R-:W-:Y:S01]  /*2310*/  IMAD.MOV.U32 R7, RZ, RZ, 0x40 ;  /* 0x00000040ff077424 */ /* 0x000fe200078e00ff */
[----:B------:R-:W-:Y:S02]  /*2320*/  LOP3.LUT R4, R5, 0x8, R94, 0x78, !PT ;  /* 0x0000000805047812 */ /* 0x000fe400078e785e */
[----:B------:R-:W-:-:S02]  /*2330*/  @!P1 LEA.HI.X R11, R24, R159, R25, 0x6, P3 ;  /* 0x0000009f180b9211 */ /* 0x000fc400018f3419 */
[----:B------:R-:W-:Y:S01]  /*2340*/  MOV R5, 0x20 ;  /* 0x0000002000057802 */ /* 0x000fe20000000f00 */
[----:B------:R-:W-:-:S05]  /*2350*/  IMAD.IADD R151, R4, 0x1, R151 ;  /* 0x0000000104977824 */ /* 0x000fca00078e0297 */
        /* <DEDUP_REMOVED lines=22> */
[----:B------:R-:W-:-:S03]  /*24c0*/  R2P PR, R160, 0x6 ;  /* 0x00000006a0007804 */ /* 0x000fc60000000000 */
[----:B------:R-:W-:Y:S02]  /*24d0*/  @P0 STS.128 [R101+0x9800], RZ ;  /* 0x009800ff65000388 */ /* 0x000fe40000000c00 */
[----:B------:R-:W-:Y:S02]  /*24e0*/  SEL R5, R5, 0xffffffe0, !P1 ;  /* 0xffffffe005057807 */ /* 0x000fe40004800000 */
[----:B------:R-:W-:Y:S01]  /*24f0*/  @P0 STS.128 [R101+0xb800], RZ ;  /* 0x00b800ff65000388 */ /* 0x000fe20000000c00 */
[----:B------:R-:W-:Y:S02]  /*2500*/  SEL R7, R7, 0xffffffc0, !P2 ;  /* 0xffffffc007077807 */ /* 0x000fe40005000000 */
[C-C-:B------:R-:W-:Y:S01]  /*2510*/  IMAD.IADD R149, R151.reuse, 0x1, R5.reuse ;  /* 0x0000000197957824 */ /* 0x140fe200078e0205 */
[----:B------:R-:W-:Y:S01]  /*2520*/  @!PT LDS RZ, [RZ] ;  /* 0x00000000fffff984 */ /* 0x000fe20000000800 */
[----:B------:R-:W-:Y:S01]  /*2530*/  @!PT LDS RZ, [RZ] ;  /* 0x00000000fffff984 */ /* 0x000fe20000000800 */
[----:B------:R-:W-:Y:S01]  /*2540*/  @!PT LDS RZ, [RZ] ;  /* 0x00000000fffff984 */ /* 0x000fe20000000800 */
[----:B------:R-:W-:Y:S01]  /*2550*/  @!P0 LDGSTS.E.BYPASS.LTC128B.128 [R101+0x9800], desc[UR16][R8.64] ;  /* 0x0980000008658fae */ /* 0x000fe2000b981a10 */
[C---:B------:R-:W-:Y:S02]  /*2560*/  IMAD.IADD R145, R150.reuse, 0x1, R5 ;  /* 0x0000000196917824 */ /* 0x040fe400078e0205 */
[--C-:B------:R-:W-:Y:S01]  /*2570*/  IMAD.IADD R148, R151, 0x1, R7.reuse ;  /* 0x0000000197947824 */ /* 0x100fe200078e0207 */
[----:B------:R2:W-:Y:S01]  /*2580*/  @!P0 LDGSTS.E.BYPASS.LTC128B.128 [R101+0xb800], desc[UR16][R8.64+0x80] ;  /* 0x0b80008008658fae */ /* 0x0005e2000b981a10 */
[----:B------:R-:W-:Y:S01]  /*2590*/  IMAD.IADD R144, R150, 0x1, R7 ;  /* 0x0000000196907824 */ /* 0x000fe200078e0207 */
[----:B------:R-:W-:Y:S01]  /*25a0*/  ISETP.GT.AND P0, PT, R26, R155, PT ;  /* 0x0000009b1a00720c */ /* 0x000fe20003f04270 */
[C---:B------:R-:W-:Y:S01]  /*25b0*/  IMAD.IADD R147, R5.reuse, 0x1, R148 ;  /* 0x0000000105937824 */ /* 0x040fe200078e0294 */
[----:B------:R-:W-:Y:S01]  /*25c0*/  LDSM.16.M88.4 R20, [R151] ;  /* 0x000000009714783b */ /* 0x000fe20000000200 */
[----:B------:R-:W-:-:S03]  /*25d0*/  IMAD.IADD R143, R5, 0x1, R144 ;  /* 0x00000001058f7824 */ /* 0x000fc600078e0290 */
[----:B------:R-:W3:Y:S04]  /*25e0*/  LDSM.16.M88.4 R52, [R0+UR5+0x4000] ;  /* 0x004000050034783b */ /* 0x000ee80008000200 */
[----:B------:R-:W4:Y:S04]  /*25f0*/  LDSM.16.M88.4 R44, [R0+UR5+0x4800] ;  /* 0x00480005002c783b */ /* 0x000f280008000200 */
[----:B------:R-:W5:Y:S04]  /*2600*/  LDSM.16.M88.4 R36, [R0+UR5+0x5000] ;  /* 0x005000050024783b */ /* 0x000f680008000200 */
[----:B-1----:R-:W1:Y:S04]  /*2610*/  LDSM.16.M88.4 R12, [R0+UR5+0x5800] ;  /* 0x00580005000c783b */ /* 0x002e680008000200 */
        /* <DEDUP_REMOVED lines=35> */
[----:B------:R-:W-:Y:S04]  /*2850*/  LDSM.16.M88.4 R80, [R151+0x2000] ;  /* 0x002000009750783b */ /* 0x000fe80000000200 */
[----:B------:R-:W-:Y:S03]  /*2860*/  LDSM.16.M88.4 R84, [R149+0x2000] ;  /* 0x002000009554783b */ /* 0x000fe60000000200 */
[C---:B------:R-:W-:Y:S08]  /*2870*/  HMMA.16816.F32.BF16 R56, R64.reuse, R68, R56 ;  /* 0x000000444038723c */ /* 0x040ff00000041838 */
[C---:B------:R-:W-:Y:S01]  /*2880*/  HMMA.16816.F32.BF16 R52, R64.reuse, R70, R52 ;  /* 0x000000464034723c */ /* 0x040fe20000041834 */
[----:B------:R-:W-:Y:S07]  /*2890*/  LDSM.16.M88.4 R68, [R0+UR5+0x6000] ;  /* 0x006000050044783b */ /* 0x000fee0008000200 */
        /* <DEDUP_REMOVED lines=12> */
[----:B------:R4:W5:Y:S07]  /*2960*/  LDSM.16.M88.4 R28, [R0+UR5+0x7800] ;  /* 0x00780005001c783b */ /* 0x00096e0008000200 */
[C---:B---3--:R-:W-:Y:S08]  /*2970*/  HMMA.16816.F32.BF16 R40, R8.reuse, R16, R40 ;  /* 0x000000100828723c */ /* 0x048ff00000041828 */
[C---:B------:R-:W-:Y:S01]  /*2980*/  HMMA.16816.F32.BF16 R36, R8.reuse, R18, R36 ;  /* 0x000000120824723c */ /* 0x040fe20000041824 */
[----:B------:R-:W-:Y:S07]  /*2990*/  LDSM.16.M88.4 R16, [R145+0x6000] ;  /* 0x006000009110783b */ /* 0x000fee0000000200 */
[----:B-1----:R-:W-:Y:S01]  /*29a0*/  HMMA.16816.F32.BF16 R32, R8, R12, R32 ;  /* 0x0000000c0820723c */ /* 0x002fe20000041820 */
[----:B----4-:R-:W-:-:S04]  /*29b0*/  SHF.R.U32.HI R0, RZ, 0x2, R160 ;  /* 0x00000002ff007819 */ /* 0x010fc800000116a0 */
[----:B------:R-:W-:-:S03]  /*29c0*/  LOP3.LUT R0, R0, 0x7, RZ, 0xc0, !PT ;  /* 0x0000000700007812 */ /* 0x000fc600078ec0ff */
[----:B------:R-:W-:Y:S01]  /*29d0*/  HMMA.16816.F32.BF16 R20, R8, R14, R20 ;  /* 0x0000000e0814723c */ /* 0x000fe20000041814 */
[----:B------:R-:W1:Y:S04]  /*29e0*/  LDSM.16.M88.4 R8, [R145+0x7000] ;  /* 0x007000009108783b */ /* 0x000e680000000200 */
[----:B------:R-:W3:Y:S03]  /*29f0*/  LDSM.16.M88.4 R12, [R145+0x6800] ;  /* 0x00680000910c783b */ /* 0x000ee60000000200 */
[C---:B--2---:R-:W-:Y:S08]  /*2a00*/  HMMA.16816.F32.BF16 R40, R80.reuse, R60, R40 ;  /* 0x0000003c5028723c */ /* 0x044ff00000041828 */
[C---:B------:R-:W-:Y:S01]  /*2a10*/  HMMA.16816.F32.BF16 R36, R80.reuse, R62, R36 ;  /* 0x0000003e5024723c */ /* 0x040fe20000041824 */
[----:B------:R-:W2:Y:S07]  /*2a20*/  LDSM.16.M88.4 R60, [R144+0x7800] ;  /* 0x00780000903c783b */ /* 0x000eae0000000200 */
[C---:B-----5:R-:W-:Y:S08]  /*2a30*/  HMMA.16816.F32.BF16 R32, R80.reuse, R28, R32 ;  /* 0x0000001c5020723c */ /* 0x060ff00000041820 */
[C---:B------:R-:W-:Y:S08]  /*2a40*/  HMMA.16816.F32.BF16 R56, R80.reuse, R68, R56 ;  /* 0x000000445038723c */ /* 0x040ff00000041838 */
[C---:B------:R-:W-:Y:S01]  /*2a50*/  HMMA.16816.F32.BF16 R52, R80.reuse, R70, R52 ;  /* 0x000000465034723c */ /* 0x040fe20000041834 */
[----:B------:R-:W4:Y:S07]  /*2a60*/  LDSM.16.M88.4 R68, [R144+0x6800] ;  /* 0x006800009044783b */ /* 0x000f2e0000000200 */
[C---:B------:R-:W-:Y:S08]  /*2a70*/  HMMA.16816.F32.BF16 R48, R80.reuse, R64, R48 ;  /* 0x000000405030723c */ /* 0x040ff00000041830 */
[C---:B------:R-:W-:Y:S01]  /*2a80*/  HMMA.16816.F32.BF16 R44, R80.reuse, R66, R44 ;  /* 0x00000042502c723c */ /* 0x040fe2000004182c */
[----:B------:R-:W5:Y:S07]  /*2a90*/  LDSM.16.M88.4 R64, [R144+0x7000] ;  /* 0x007000009040783b */ /* 0x000f6e0000000200 */
        /* <DEDUP_REMOVED lines=20> */
[C---:B-----5:R-:W-:Y:S08]  /*2be0*/  HMMA.16816.F32.BF16 R40, R76.reuse, R64, R40 ;  /* 0x000000404c28723c */ /* 0x060ff00000041828 */
[C---:B------:R-:W-:Y:S08]  /*2bf0*/  HMMA.16816.F32.BF16 R36, R76.reuse, R66, R36 ;  /* 0x000000424c24723c */ /* 0x040ff00000041824 */
[----:B------:R-:W-:Y:S08]  /*2c00*/  HMMA.16816.F32.BF16 R80, R76, R62, R80 ;  /* 0x0000003e4c50723c */ /* 0x000ff00000041850 */
[----:B-1----:R-:W-:Y:S01]  /*2c10*/  HMMA.16816.F32.BF16 R32, R28, R8, R32 ;  /* 0x000000081c20723c */ /* 0x002fe20000041820 */
[----:B------:R-:W-:-:S04]  /*2c20*/  LOP3.LUT R9, R94, 0x1f0, RZ, 0xc0, !PT ;  /* 0x000001f05e097812 */ /* 0x000fc800078ec0ff */
[----:B------:R-:W-:-:S03]  /*2c30*/  IADD3 R9, PT, PT, R9, 0x1, R162 ;  /* 0x0000000109097810 */ /* 0x000fc60007ffe0a2 */
[----:B------:R-:W-:Y:S01]  /*2c40*/  HMMA.16816.F32.BF16 R56, R28, R20, R56 ;  /* 0x000000141c38723c */ /* 0x000fe20000041838 */
[----:B------:R-:W-:-:S04]  /*2c50*/  IADD3 R0, PT, PT, -R95, R9, R0 ;  /* 0x000000095f007210 */ /* 0x000fc80007ffe100 */
        /* <DEDUP_REMOVED lines=22> */
.L_x_6352:
        /* <DEDUP_REMOVED lines=59> */
.L_x_6353:
[C---:B------:R-:W-:Y:S01]  /*3170*/  IMAD.SHL.U32 R8, R102.reuse, 0x20, RZ ;  /* 0x0000002066087824 */ /* 0x040fe200078e00ff */
[C---:B------:R-:W-:Y:S01]  /*3180*/  LEA R10, P0, R3.reuse, R156, 0x1 ;  /* 0x0000009c030a7211 */ /* 0x040fe200078008ff */
[----:B------:R-:W-:Y:S01]  /*3190*/  @!PT LDS RZ, [RZ] ;  /* 0x00000000fffff984 */ /* 0x000fe20000000800 */
[----:B------:R-:W-:Y:S01]  /*31a0*/  @!PT LDS RZ, [RZ] ;  /* 0x00000000fffff984 */ /* 0x000fe20000000800 */
[----:B------:R-:W-:Y:S01]  /*31b0*/  @!PT LDS RZ, [RZ] ;  /* 0x00000000fffff984 */ /* 0x000fe20000000800 */
[----:B------:R1:W-:Y:S01]  /*31c0*/  LDGSTS.E.BYPASS.LTC128B.128 [R101+0x4000], desc[UR16][R156.64] ;  /* 0x040000009c657fae */ /* 0x0003e2000b981a10 */
[----:B------:R-:W-:Y:S02]  /*31d0*/  SHF.L.U64.HI R0, R102, 0x5, R103 ;  /* 0x0000000566007819 */ /* 0x000fe40000010267 */
[----:B------:R-:W-:Y:S01]  /*31e0*/  IADD3 R12, P1, PT, R8, R10, RZ ;  /* 0x0000000a080c7210 */ /* 0x000fe20007f3e0ff */
[----:B------:R1:W-:Y:S01]  /*31f0*/  LDGSTS.E.BYPASS.LTC128B.128 [R101+0x6000], desc[UR16][R156.64+0x80] ;  /* 0x060000809c657fae */ /* 0x0003e2000b981a10 */
[----:B------:R-:W-:Y:S02]  /*3200*/  LEA.HI.X R11, R3, R157, R92, 0x1, P0 ;  /* 0x0000009d030b7211 */ /* 0x000fe400000f0c5c */
        /* <DEDUP_REMOVED lines=10> */
.L_x_6351:
[----:B------:R-:W-:Y:S01]  /*32b0*/  IMAD.SHL.U32 R135, R160, 0x2, RZ ;  /* 0x00000002a0877824 */ /* 0x000fe200078e00ff */
[----:B------:R-:W2:Y:S01]  /*32c0*/  LDCU UR4, c[0x0][0x45c] ;  /* 0x00008b80ff0477ac */ /* 0x000ea20008000800 */
[----:B------:R-:W-:-:S03]  /*32d0*/  IMAD.IADD R146, R27, 0x1, R4 ;  /* 0x000000011b927824 */ /* 0x000fc600078e0204 */
[----:B------:R-:W-:Y:S02]  /*32e0*/  LOP3.LUT R135, R135, 0x6, RZ, 0xc0, !PT ;  /* 0x0000000687877812 */ /* 0x000fe400078ec0ff */
[----:B------:R-:W-:Y:S02]  /*32f0*/  LEA R146, R146, UR5, 0x1 ;  /* 0x0000000592927c11 */ /* 0x000fe4000f8e08ff */
[C---:B------:R-:W-:Y:S02]  /*3300*/  LOP3.LUT R3, R6.reuse, R135, RZ, 0xfc, !PT ;  /* 0x0000008706037212 */ /* 0x040fe400078efcff */
[----:B------:R-:W-:Y:S01]  /*3310*/  LOP3.LUT R0, R6, 0x1, R135, 0xfe, !PT ;  /* 0x0000000106007812 */ /* 0x000fe200078efe87 */
[--C-:B------:R-:W-:Y:S01]  /*3320*/  IMAD.IADD R142, R5, 0x1, R146.reuse ;  /* 0x00000001058e7824 */ /* 0x100fe200078e0292 */
[-C--:B------:R-:W-:Y:S01]  /*3330*/  ISETP.GE.AND P6, PT, R3, R133.reuse, PT ;  /* 0x000000850300720c */ /* 0x080fe20003fc6270 */
[----:B------:R-:W-:Y:S01]  /*3340*/  IMAD.IADD R141, R7, 0x1, R146 ;  /* 0x00000001078d7824 */ /* 0x000fe200078e0292 */
[-C--:B------:R-:W-:Y:S01]  /*3350*/  ISETP.GE.AND P2, PT, R3, R132.reuse, PT ;  /* 0x000000840300720c */ /* 0x080fe20003f46270 */
[----:B------:R-:W-:Y:S01]  /*3360*/  LDSM.16.MT88.4 R68, [R146+0xa000] ;  /* 0x00a000009244783b */ /* 0x000fe20000004200 */
[C---:B------:R-:W-:Y:S01]  /*3370*/  ISETP.GE.AND P5, PT, R0.reuse, R133, PT ;  /* 0x000000850000720c */ /* 0x040fe20003fa6270 */
[----:B------:R-:W-:Y:S01]  /*3380*/  IMAD.IADD R140, R5, 0x1, R141 ;  /* 0x00000001058c7824 */ /* 0x000fe200078e028d */
[----:B------:R-:W-:Y:S01]  /*3390*/  ISETP.GE.AND P1, PT, R0, R132, PT ;  /* 0x000000840000720c */ /* 0x000fe20003f26270 */
[----:B------:R-:W-:Y:S01]  /*33a0*/  LDSM.16.MT88.4 R76, [R142+0xa000] ;  /* 0x00a000008e4c783b */ /* 0x000fe20000004200 */
[----:B------:R-:W-:-:S02]  /*33b0*/  LOP3.LUT R3, R6, 0x8, R135, 0xfe, !PT ;  /* 0x0000000806037812 */ /* 0x000fc400078efe87 */
[----:B------:R-:W-:Y:S01]  /*33c0*/  LOP3.LUT R0, R6, 0x9, R135, 0xfe, !PT ;  /* 0x0000000906007812 */ /* 0x000fe200078efe87 */
[----:B------:R-:W-:Y:S01]  /*33d0*/  LDSM.16.MT88.4 R60, [R140+0x8000] ;  /* 0x008000008c3c783b */ /* 0x000fe20000004200 */
[----:B------:R-:W-:Y:S02]  /*33e0*/  FSEL R56, R56, -INF , !P6 ;  /* 0xff80000038387808 */ /* 0x000fe40007000000 */
[CC--:B------:R-:W-:Y:S02]  /*33f0*/  ISETP.GE.AND P4, PT, R3.reuse, R133.reuse, PT ;  /* 0x000000850300720c */ /* 0x0c0fe40003f86270 */
[-C--:B------:R-:W-:Y:S02]  /*3400*/  ISETP.GE.AND P0, PT, R3, R132.reuse, PT ;  /* 0x000000840300720c */ /* 0x080fe40003f06270 */
[C---:B------:R-:W-:Y:S02]  /*3410*/  ISETP.GE.AND P3, PT, R0.reuse, R133, PT ;  /* 0x000000850000720c */ /* 0x040fe40003f66270 */
[----:B------:R-:W-:-:S02]  /*3420*/  ISETP.GE.AND P6, PT, R0, R132, PT ;  /* 0x000000840000720c */ /* 0x000fc40003fc6270 */
[C-C-:B------:R-:W-:Y:S02]  /*3430*/  LOP3.LUT R3, R6.reuse, 0x10, R135.reuse, 0xfe, !PT ;  /* 0x0000001006037812 */ /* 0x140fe400078efe87 */
[----:B------:R-:W-:Y:S02]  /*3440*/  LOP3.LUT R0, R6, 0x11, R135, 0xfe, !PT ;  /* 0x0000001106007812 */ /* 0x000fe400078efe87 */
[----:B------:R-:W-:Y:S02]  /*3450*/  FSEL R19, R58, -INF , !P2 ;  /* 0xff8000003a137808 */ /* 0x000fe40005000000 */
[----:B------:R-:W-:Y:S02]  /*3460*/  FSEL R59, R59, -INF , !P1 ;  /* 0xff8000003b3b7808 */ /* 0x000fe40004800000 */
[----:B------:R-:W-:Y:S02]  /*3470*/  FSEL R52, R52, -INF , !P4 ;  /* 0xff80000034347808 */ /* 0x000fe40006000000 */
[----:B------:R-:W-:-:S02]  /*3480*/  ISETP.GE.AND P2, PT, R3, R133, PT ;  /* 0x000000850300720c */ /* 0x000fc40003f46270 */
[C---:B------:R-:W-:Y:S02]  /*3490*/  ISETP.GE.AND P1, PT, R0.reuse, R133, PT ;  /* 0x000000850000720c */ /* 0x040fe40003f26270 */
[-C--:B------:R-:W-:Y:S02]  /*34a0*/  ISETP.GE.AND P4, PT, R0, R132.reuse, PT ;  /* 0x000000840000720c */ /* 0x080fe40003f86270 */
[C-C-:B------:R-:W-:Y:S02]  /*34b0*/  LOP3.LUT R0, R6.reuse, 0x19, R135.reuse, 0xfe, !PT ;  /* 0x0000001906007812 */ /* 0x140fe400078efe87 */
[----:B------:R-:W-:Y:S02]  /*34c0*/  FSEL R14, R57, -INF , !P5 ;  /* 0xff800000390e7808 */ /* 0x000fe40006800000 */
[----:B------:R-:W-:Y:S02]  /*34d0*/  ISETP.GE.AND P5, PT, R3, R132, PT ;  /* 0x000000840300720c */ /* 0x000fe40003fa6270 */
[----:B------:R-:W-:-:S02]  /*34e0*/  LOP3.LUT R3, R6, 0x18, R135, 0xfe, !PT ;  /* 0x0000001806037812 */ /* 0x000fc400078efe87 */
[----:B------:R-:W-:Y:S02]  /*34f0*/  FSEL R55, R55, -INF , !P6 ;  /* 0xff80000037377808 */ /* 0x000fe40007000000 */
[----:B------:R-:W-:Y:S02]  /*3500*/  FSEL R48, R48, -INF , !P2 ;  /* 0xff80000030307808 */ /* 0x000fe40005000000 */
[C---:B------:R-:W-:Y:S02]  /*3510*/  ISETP.GE.AND P6, PT, R0.reuse, R133, PT ;  /* 0x000000850000720c */ /* 0x040fe40003fc6270 */
[----:B------:R-:W-:Y:S02]  /*3520*/  ISETP.GE.AND P2, PT, R0, R132, PT ;  /* 0x000000840000720c */ /* 0x000fe40003f46270 */
[----:B------:R-:W-:Y:S02]  /*3530*/  LOP3.LUT R0, R6, 0x21, R135, 0xfe, !PT ;  /* 0x0000002106007812 */ /* 0x000fe400078efe87 */
[----:B------:R-:W-:-:S02]  /*3540*/  FSEL R17, R54, -INF , !P0 ;  /* 0xff80000036117808 */ /* 0x000fc40004000000 */
[----:B-1----:R-:W-:Y:S02]  /*3550*/  FSEL R12, R53, -INF , !P3 ;  /* 0xff800000350c7808 */ /* 0x002fe40005800000 */
[C---:B------:R-:W-:Y:S02]  /*3560*/  ISETP.GE.AND P0, PT, R3.reuse, R133, PT ;  /* 0x000000850300720c */ /* 0x040fe40003f06270 */
[----:B------:R-:W-:Y:S02]  /*3570*/  ISETP.GE.AND P3, PT, R3, R132, PT ;  /* 0x000000840300720c */ /* 0x000fe40003f66270 */
[----:B------:R-:W-:Y:S02]  /*3580*/  LOP3.LUT R3, R6, 0x20, R135, 0xfe, !PT ;  /* 0x0000002006037812 */ /* 0x000fe400078efe87 */
[----:B------:R-:W-:Y:S02]  /*3590*/  FSEL R11, R51, -INF , !P4 ;  /* 0xff800000330b7808 */ /* 0x000fe40006000000 */
[----:B------:R-:W-:-:S02]  /*35a0*/  FMNMX3.FTZ R21, R56, R14, R52, !PT ;  /* 0x0000000e38157276 */ /* 0x000fc40007810034 */
[-C--:B------:R-:W-:Y:S02]  /*35b0*/  ISETP.GE.AND P4, PT, R0, R133.reuse, PT ;  /* 0x000000850000720c */ /* 0x080fe40003f86270 */
[----:B------:R-:W-:Y:S02]  /*35c0*/  LOP3.LUT R9, R6, 0x30, R135, 0xfe, !PT ;  /* 0x0000003006097812 */ /* 0x000fe400078efe87 */
[----:B------:R-:W-:Y:S02]  /*35d0*/  FSEL R15, R50, -INF , !P5 ;  /* 0xff800000320f7808 */ /* 0x000fe40006800000 */
[----:B------:R-:W-:Y:S02]  /*35e0*/  ISETP.GE.AND P5, PT, R3, R133, PT ;  /* 0x000000850300720c */ /* 0x000fe40003fa6270 */
[----:B------:R-:W-:Y:S02]  /*35f0*/  FSEL R10, R49, -INF , !P1 ;  /* 0xff800000310a7808 */ /* 0x000fe40004800000 */
[----:B------:R-:W-:-:S02]  /*3600*/  FSEL R8, R44, -INF , !P0 ;  /* 0xff8000002c087808 */ /* 0x000fc40004000000 */
[--C-:B------:R-:W-:Y:S02]  /*3610*/  LOP3.LUT R18, R6, 0x28, R135.reuse, 0xfe, !PT ;  /* 0x0000002806127812 */ /* 0x100fe400078efe87 */
[----:B------:R-:W-:Y:S02]  /*3620*/  FMNMX3.FTZ R21, R21, R12, R48, !PT ;  /* 0x0000000c15157276 */ /* 0x000fe40007810030 */
[-C--:B------:R-:W-:Y:S02]  /*3630*/  ISETP.GE.AND P1, PT, R3, R132.reuse, PT ;  /* 0x000000840300720c */ /* 0x080fe40003f26270 */
[----:B------:R-:W-:Y:S02]  /*3640*/  FSEL R110, R41, -INF , !P4 ;  /* 0xff800000296e7808 */ /* 0x000fe40006000000 */
[----:B------:R-:W-:Y:S02]  /*3650*/  ISETP.GE.AND P0, PT, R0, R132, PT ;  /* 0x000000840000720c */ /* 0x000fe40003f06270 */
[----:B------:R-:W-:-:S02]  /*3660*/  LOP3.LUT R13, R6, 0x29, R135, 0xfe, !PT ;  /* 0x00000029060d7812 */ /* 0x000fc400078efe87 */
[C-C-:B------:R-:W-:Y:S02]  /*3670*/  LOP3.LUT R16, R6.reuse, 0x31, R135.reuse, 0xfe, !PT ;  /* 0x0000003106107812 */ /* 0x140fe400078efe87 */
[C-C-:B------:R-:W-:Y:S02]  /*3680*/  LOP3.LUT R3, R6.reuse, 0x38, R135.reuse, 0xfe, !PT ;  /* 0x0000003806037812 */ /* 0x140fe400078efe87 */
[-C--:B------:R-:W-:Y:S02]  /*3690*/  ISETP.GE.AND P4, PT, R9, R133.reuse, PT ;  /* 0x000000850900720c */ /* 0x080fe40003f86270 */
[----:B------:R-:W-:Y:S02]  /*36a0*/  LOP3.LUT R6, R6, 0x39, R135, 0xfe, !PT ;  /* 0x0000003906067812 */ /* 0x000fe400078efe87 */
[----:B------:R-:W-:Y:S02]  /*36b0*/  FSEL R0, R45, -INF , !P6 ;  /* 0xff8000002d007808 */ /* 0x000fe40007000000 */
[----:B------:R-:W-:-:S02]  /*36c0*/  ISETP.GE.AND P6, PT, R18, R133, PT ;  /* 0x000000851200720c */ /* 0x000fc40003fc6270 */
[----:B------:R-:W-:Y:S02]  /*36d0*/  FSEL R112, R40, -INF , !P5 ;  /* 0xff80000028707808 */ /* 0x000fe40006800000 */
[----:B------:R-:W-:Y:S02]  /*36e0*/  FMNMX3.FTZ R21, R21, R10, R8, !PT ;  /* 0x0000000a15157276 */ /* 0x000fe40007810008 */
[----:B------:R-:W-:Y:S02]  /*36f0*/  FSEL R128, R32, -INF , !P4 ;  /* 0xff80000020807808 */ /* 0x000fe40006000000 */
[-C--:B------:R-:W-:Y:S02]  /*3700*/  ISETP.GE.AND P5, PT, R13, R133.reuse, PT ;  /* 0x000000850d00720c */ /* 0x080fe40003fa6270 */
[----:B------:R-:W-:Y:S02]  /*3710*/  ISETP.GE.AND P4, PT, R6, R133, PT ;  /* 0x000000850600720c */ /* 0x000fe40003f86270 */
[----:B------:R-:W-:-:S02]  /*3720*/  FSEL R22, R36, -INF , !P6 ;  /* 0xff80000024167808 */ /* 0x000fc40007000000 */
[----:B------:R-:W-:Y:S02]  /*3730*/  FMNMX3.FTZ R21, R21, R0, R112, !PT ;  /* 0x0000000015157276 */ /* 0x000fe40007810070 */
[----:B------:R-:W-:Y:S02]  /*3740*/  FMNMX3.FTZ R28, R19, R59, R17, !PT ;  /* 0x0000003b131c7276 */ /* 0x000fe40007810011 */
[----:B------:R-:W-:Y:S02]  /*3750*/  FSEL R20, R37, -INF , !P5 ;  /* 0xff80000025147808 */ /* 0x000fe40006800000 */
[----:B------:R-:W-:Y:S02]  /*3760*/  FSEL R122, R81, -INF , !P4 ;  /* 0xff800000517a7808 */ /* 0x000fe40006000000 */
[-C--:B------:R-:W-:Y:S02]  /*3770*/  ISETP.GE.AND P6, PT, R16, R133.reuse, PT ;  /* 0x000000851000720c */ /* 0x080fe40003fc6270 */
[----:B------:R-:W-:-:S02]  /*3780*/  ISETP.GE.AND P5, PT, R3, R133, PT ;  /* 0x000000850300720c */ /* 0x000fc40003fa6270 */
[----:B------:R-:W-:Y:S02]  /*3790*/  FMNMX3.FTZ R21, R21, R110, R22, !PT ;  /* 0x0000006e15157276 */ /* 0x000fe40007810016 */
[----:B------:R-:W-:Y:S02]  /*37a0*/  ISETP.GE.AND P4, PT, R13, R132, PT ;  /* 0x000000840d00720c */ /* 0x000fe40003f86270 */
        /* <DEDUP_REMOVED lines=8> */
[----:B------:R-:W-:Y:S01]  /*3830*/  FSEL R121, R42, -INF , !P1 ;  /* 0xff8000002a797808 */ /* 0x000fe20004800000 */
[----:B------:R-:W-:Y:S01]  /*3840*/  LDSM.16.MT88.4 R44, [R142+0x8000] ;  /* 0x008000008e2c783b */ /* 0x000fe20000004200 */
[----:B------:R-:W-:-:S02]  /*3850*/  FMNMX3.FTZ R28, R28, R11, R13, !PT ;  /* 0x0000000b1c1c7276 */ /* 0x000fc4000781000d */
[----:B------:R-:W-:Y:S02]  /*3860*/  FMNMX3.FTZ R21, R21, R126, R124, !PT ;  /* 0x0000007e15157276 */ /* 0x000fe4000781007c */
[----:B------:R-:W-:Y:S02]  /*3870*/  FSEL R119, R43, -INF , !P0 ;  /* 0xff8000002b777808 */ /* 0x000fe40004000000 */
[----:B------:R-:W-:Y:S02]  /*3880*/  FSEL R23, R38, -INF , !P5 ;  /* 0xff80000026177808 */ /* 0x000fe40006800000 */
[----:B------:R-:W-:Y:S02]  /*3890*/  FMNMX3.FTZ R28, R28, R9, R121, !PT ;  /* 0x000000091c1c7276 */ /* 0x000fe40007810079 */
[----:B------:R-:W-:Y:S02]  /*38a0*/  FMNMX.FTZ R18, R122, R21, !PT ;  /* 0x000000157a127209 */ /* 0x000fe40007810000 */
[----:B------:R-:W-:-:S02]  /*38b0*/  ISETP.GE.AND P1, PT, R16, R132, PT ;  /* 0x000000841000720c */ /* 0x000fc40003f26270 */
[-C--:B------:R-:W-:Y:S01]  /*38c0*/  ISETP.GE.AND P0, PT, R3, R132.reuse, PT ;  /* 0x000000840300720c */ /* 0x080fe20003f06270 */
[----:B------:R-:W1:Y:S01]  /*38d0*/  SHFL.BFLY PT, R29, R18, 0x2, 0x1f ;  /* 0x0c401f00121d7f89 */ /* 0x000e6200000e0000 */
[----:B------:R-:W-:Y:S02]  /*38e0*/  FSEL R21, R39, -INF , !P4 ;  /* 0xff80000027157808 */ /* 0x000fe40006000000 */
[----:B------:R-:W-:Y:S01]  /*38f0*/  FSEL R123, R34, -INF , !P3 ;  /* 0xff800000227b7808 */ /* 0x000fe20005800000 */
[----:B------:R-:W-:Y:S01]  /*3900*/  LDSM.16.MT88.4 R36, [R146+0x8000] ;  /* 0x008000009224783b */ /* 0x000fe20000004200 */
[----:B------:R-:W-:Y:S02]  /*3910*/  FMNMX3.FTZ R28, R28, R119, R23, !PT ;  /* 0x000000771c1c7276 */ /* 0x000fe40007810017 */
[----:B------:R-:W-:Y:S02]  /*3920*/  ISETP.GE.AND P2, PT, R6, R132, PT ;  /* 0x000000840600720c */ /* 0x000fe40003f46270 */
[----:B------:R-:W-:-:S02]  /*3930*/  FSEL R117, R35, -INF , !P1 ;  /* 0xff80000023757808 */ /* 0x000fc40004800000 */
[----:B------:R-:W-:Y:S02]  /*3940*/  FSEL R115, R82, -INF , !P0 ;  /* 0xff80000052737808 */ /* 0x000fe40004000000 */
[----:B------:R-:W-:Y:S02]  /*3950*/  FMNMX3.FTZ R28, R28, R21, R123, !PT ;  /* 0x000000151c1c7276 */ /* 0x000fe4000781007b */
[----:B------:R-:W-:Y:S02]  /*3960*/  FSEL R114, R83, -INF , !P2 ;  /* 0xff80000053727808 */ /* 0x000fe40005000000 */
[----:B------:R-:W-:Y:S01]  /*3970*/  FMNMX3.FTZ R3, R28, R117, R115, !PT ;  /* 0x000000751c037276 */ /* 0x000fe20007810073 */
[----:B------:R-:W-:Y:S03]  /*3980*/  LDSM.16.MT88.4 R80, [R141+0xa000] ;  /* 0x00a000008d50783b */ /* 0x000fe60000004200 */
[----:B------:R-:W-:-:S02]  /*3990*/  FMNMX.FTZ R16, R114, R3, !PT ;  /* 0x0000000372107209 */ /* 0x000fc40007810000 */
        /* <DEDUP_REMOVED lines=31> */
[----:B------:R-:W-:Y:S01]  /*3b90*/  FFMA.FTZ R124, R124, UR4, -R125 ;  /* 0x000000047c7c7c23 */ /* 0x000fe2000801087d */
[----:B------:R-:W-:Y:S01]  /*3ba0*/  ISETP.GT.AND P0, PT, R26, R155, PT ;  /* 0x0000009b1a00720c */ /* 0x000fe20003f04270 */
[----:B------:R-:W1:Y:S01]  /*3bb0*/  MUFU.EX2 R106, R106 ;  /* 0x0000006a006a7308 */ /* 0x000e620000000800 */
        /* <DEDUP_REMOVED lines=8> */
[----:B------:R-:W4:Y:S01]  /*3c40*/  LDSM.16.MT88.4 R16, [R146+0x8800] ;  /* 0x008800009210783b */ /* 0x000f220000004200 */
[--C-:B------:R-:W-:Y:S01]  /*3c50*/  FFMA.FTZ R30, R11, UR4, -R116.reuse ;  /* 0x000000040b1e7c23 */ /* 0x100fe20008010874 */
[--C-:B------:R-:W-:Y:S01]  /*3c60*/  FFMA.FTZ R0, R9, UR4, -R116.reuse ;  /* 0x0000000409007c23 */ /* 0x100fe20008010874 */
[--C-:B------:R-:W-:Y:S01]  /*3c70*/  FFMA.FTZ R118, R121, UR4, -R116.reuse ;  /* 0x0000000479767c23 */ /* 0x100fe20008010874 */
[----:B------:R-:W5:Y:S01]  /*3c80*/  LDSM.16.MT88.4 R12, [R142+0x8800] ;  /* 0x008800008e0c783b */ /* 0x000f620000004200 */
[--C-:B------:R-:W-:Y:S01]  /*3c90*/  FFMA.FTZ R121, R119, UR4, -R116.reuse ;  /* 0x0000000477797c23 */ /* 0x100fe20008010874 */
[--C-:B------:R-:W-:Y:S01]  /*3ca0*/  FFMA.FTZ R119, R23, UR4, -R116.reuse ;  /* 0x0000000417777c23 */ /* 0x100fe20008010874 */
[----:B------:R-:W-:Y:S01]  /*3cb0*/  MUFU.EX2 R109, R109 ;  /* 0x0000006d006d7308 */ /* 0x000fe20000000800 */
[----:B------:R-:W5:Y:S01]  /*3cc0*/  LDSM.16.MT88.4 R8, [R141+0x8800] ;  /* 0x008800008d08783b */ /* 0x000f620000004200 */
[----:B-1----:R-:W-:Y:S01]  /*3cd0*/  F2FP.BF16.F32.PACK_AB R84, R106, R107 ;  /* 0x0000006b6a54723e */ /* 0x002fe200000010ff */
[--C-:B------:R-:W-:Y:S01]  /*3ce0*/  FFMA.FTZ R120, R21, UR4, -R116.reuse ;  /* 0x0000000415787c23 */ /* 0x100fe20008010874 */
[--C-:B------:R-:W-:Y:S01]  /*3cf0*/  FFMA.FTZ R122, R123, UR4, -R116.reuse ;  /* 0x000000047b7a7c23 */ /* 0x100fe20008010874 */
[----:B------:R-:W-:Y:S01]  /*3d00*/  LDSM.16.MT88.4 R20, [R142+0x9000] ;  /* 0x009000008e14783b */ /* 0x000fe20000004200 */
[--C-:B------:R-:W-:Y:S01]  /*3d10*/  FFMA.FTZ R117, R117, UR4, -R116.reuse ;  /* 0x0000000475757c23 */ /* 0x100fe20008010874 */
[--C-:B------:R-:W-:Y:S01]  /*3d20*/  FFMA.FTZ R115, R115, UR4, -R116.reuse ;  /* 0x0000000473737c23 */ /* 0x100fe20008010874 */
[----:B------:R-:W1:Y:S01]  /*3d30*/  MUFU.EX2 R108, R108 ;  /* 0x0000006c006c7308 */ /* 0x000e620000000800 */
[----:B---3--:R-:W-:Y:S01]  /*3d40*/  F2FP.BF16.F32.PACK_AB R86, R34, R35 ;  /* 0x000000232256723e */ /* 0x008fe200000010ff */
[----:B------:R-:W-:Y:S01]  /*3d50*/  FFMA.FTZ R114, R114, UR4, -R116 ;  /* 0x0000000472727c23 */ /* 0x000fe20008010874 */
[----:B------:R-:W-:-:S04]  /*3d60*/  FADD.FTZ R106, R107, R106 ;  /* 0x0000006a6b6a7221 */ /* 0x000fc80000010000 */
[----:B------:R-:W-:Y:S01]  /*3d70*/  FADD.FTZ R35, R35, R106 ;  /* 0x0000006a23237221 */ /* 0x000fe20000010000 */
[----:B------:R-:W-:Y:S03]  /*3d80*/  MUFU.EX2 R104, R104 ;  /* 0x0000006800687308 */ /* 0x000fe60000000800 */
[----:B------:R-:W-:-:S05]  /*3d90*/  FADD.FTZ R34, R34, R35 ;  /* 0x0000002322227221 */ /* 0x000fca0000010000 */
[----:B------:R-:W3:Y:S01]  /*3da0*/  MUFU.EX2 R105, R105 ;  /* 0x0000006900697308 */ /* 0x000ee20000000800 */
[----:B-1----:R-:W-:Y:S01]  /*3db0*/  F2FP.BF16.F32.PACK_AB R85, R108, R109 ;  /* 0x0000006d6c55723e */ /* 0x002fe200000010ff */
[----:B------:R-:W-:-:S06]  /*3dc0*/  FADD.FTZ R109, R109, R108 ;  /* 0x0000006c6d6d7221 */ /* 0x000fcc0000010000 */
[----:B------:R-:W-:Y:S08]  /*3dd0*/  MUFU.EX2 R33, R33 ;  /* 0x0000002100217308 */ /* 0x000ff00000000800 */
        /* <DEDUP_REMOVED lines=11> */
[C---:B--2---:R-:W-:Y:S07]  /*3e90*/  HMMA.16816.F32.BF16 R48, R84.reuse, R52, RZ ;  /* 0x000000345430723c */ /* 0x044fee00000418ff */
[----:B------:R-:W2:Y:S01]  /*3ea0*/  MUFU.EX2 R0, R0 ;  /* 0x0000000000007308 */ /* 0x000ea20000000800 */
        /* <DEDUP_REMOVED lines=21> */
[----:B---3--:R-:W-:-:S03]  /*4000*/  F2FP.BF16.F32.PACK_AB R5, R30, R31 ;  /* 0x0000001f1e05723e */ /* 0x008fc600000010ff */
[----:B------:R-:W-:Y:S01]  /*4010*/  FADD.FTZ R32, R32, R33 ;  /* 0x0000002120207221 */ /* 0x000fe20000010000 */
[----:B------:R-:W1:Y:S01]  /*4020*/  MUFU.EX2 R126, R126 ;  /* 0x0000007e007e7308 */ /* 0x000e620000000800 */
[----:B------:R-:W-:Y:S01]  /*4030*/  HMMA.16816.F32.BF16 R84, R84, R6, RZ ;  /* 0x000000065454723c */ /* 0x000fe200000418ff */
[----:B------:R-:W-:Y:S01]  /*4040*/  F2FP.BF16.F32.PACK_AB R6, R28, R29 ;  /* 0x0000001d1c06723e */ /* 0x000fe200000010ff */
[----:B------:R-:W-:Y:S01]  /*4050*/  FADD.FTZ R29, R29, R32 ;  /* 0x000000201d1d7221 */ /* 0x000fe20000010000 */
[----:B--2---:R-:W-:-:S03]  /*4060*/  F2FP.BF16.F32.PACK_AB R7, R0, R27 ;  /* 0x0000001b0007723e */ /* 0x004fc600000010ff */
[----:B------:R-:W-:Y:S01]  /*4070*/  FADD.FTZ R28, R28, R29 ;  /* 0x0000001d1c1c7221 */ /* 0x000fe20000010000 */
[----:B------:R-:W-:Y:S03]  /*4080*/  MUFU.EX2 R124, R124 ;  /* 0x0000007c007c7308 */ /* 0x000fe60000000800 */
[C---:B----4-:R-:W-:Y:S05]  /*4090*/  HMMA.16816.F32.BF16 R96, R4.reuse, R16, R96 ;  /* 0x000000100460723c */ /* 0x050fea0000041860 */
[----:B------:R-:W2:Y:S03]  /*40a0*/  MUFU.EX2 R171, R171 ;  /* 0x000000ab00ab7308 */ /* 0x000ea60000000800 */
[C---:B------:R-:W-:Y:S01]  /*40b0*/  HMMA.16816.F32.BF16 R36, R4.reuse, R18, R36 ;  /* 0x000000120424723c */ /* 0x040fe20000041824 */
[----:B------:R-:W3:Y:S04]  /*40c0*/  LDSM.16.MT88.4 R16, [R140+0x8800] ;  /* 0x008800008c10783b */ /* 0x000ee80000004200 */
[----:B------:R-:W-:Y:S03]  /*40d0*/  MUFU.EX2 R122, R122 ;  /* 0x0000007a007a7308 */ /* 0x000fe60000000800 */
[C---:B-----5:R-:W-:Y:S05]  /*40e0*/  HMMA.16816.F32.BF16 R40, R4.reuse, R12, R40 ;  /* 0x0000000c0428723c */ /* 0x060fea0000041828 */
[----:B------:R-:W4:Y:S03]  /*40f0*/  MUFU.EX2 R117, R117 ;  /* 0x0000007500757308 */ /* 0x000f260000000800 */
[C---:B------:R-:W-:Y:S01]  /*4100*/  HMMA.16816.F32.BF16 R44, R4.reuse, R14, R44 ;  /* 0x0000000e042c723c */ /* 0x040fe2000004182c */
[----:B------:R-:W5:Y:S04]  /*4110*/  LDSM.16.MT88.4 R12, [R146+0xa800] ;  /* 0x00a80000920c783b */ /* 0x000f680000004200 */
[----:B------:R-:W-:Y:S03]  /*4120*/  MUFU.EX2 R115, R115 ;  /* 0x0000007300737308 */ /* 0x000fe60000000800 */
[C---:B------:R-:W-:Y:S05]  /*4130*/  HMMA.16816.F32.BF16 R48, R4.reuse, R8, R48 ;  /* 0x000000080430723c */ /* 0x040fea0000041830 */
[----:B------:R-:W4:Y:S03]  /*4140*/  MUFU.EX2 R114, R114 ;  /* 0x0000007200727308 */ /* 0x000f260000000800 */
        /* <DEDUP_REMOVED lines=11> */
[C---:B---3--:R-:W-:Y:S08]  /*4200*/  HMMA.16816.F32.BF16 R92, R4.reuse, R16, R92 ;  /* 0x00000010045c723c */ /* 0x048ff0000004185c */
[C---:B------:R-:W-:Y:S01]  /*4210*/  HMMA.16816.F32.BF16 R80, R4.reuse, R18, R80 ;  /* 0x000000120450723c */ /* 0x040fe20000041850 */
[----:B------:R-:W-:Y:S07]  /*4220*/  LDSM.16.MT88.4 R16, [R146+0xb000] ;  /* 0x00b000009210783b */ /* 0x000fee0000004200 */
[C---:B-----5:R-:W-:Y:S08]  /*4230*/  HMMA.16816.F32.BF16 R88, R4.reuse, R12, R88 ;  /* 0x0000000c0458723c */ /* 0x060ff00000041858 */
[----:B------:R-:W-:Y:S01]  /*4240*/  HMMA.16816.F32.BF16 R84, R4, R14, R84 ;  /* 0x0000000e0454723c */ /* 0x000fe20000041854 */
[----:B------:R-:W-:Y:S01]  /*4250*/  F2FP.BF16.F32.PACK_AB R4, R110, R111 ;  /* 0x0000006f6e04723e */ /* 0x000fe200000010ff */
[----:B------:R-:W3:Y:S01]  /*4260*/  LDSM.16.MT88.4 R12, [R141+0x9000] ;  /* 0x009000008d0c783b */ /* 0x000ee20000004200 */
[----:B------:R-:W-:Y:S01]  /*4270*/  F2FP.BF16.F32.PACK_AB R6, R113, R112 ;  /* 0x000000707106723e */ /* 0x000fe200000010ff */
[----:B------:R-:W-:Y:S01]  /*4280*/  FADD.FTZ R111, R111, R28 ;  /* 0x0000001c6f6f7221 */ /* 0x000fe20000010000 */
[----:B------:R-:W-:-:S02]  /*4290*/  F2FP.BF16.F32.PACK_AB R5, R121, R118 ;  /* 0x000000767905723e */ /* 0x000fc400000010ff */
[----:B------:R-:W-:-:S07]  /*42a0*/  F2FP.BF16.F32.PACK_AB R7, R120, R119 ;  /* 0x000000777807723e */ /* 0x000fce00000010ff */
[C---:B-1----:R-:W-:Y:S08]  /*42b0*/  HMMA.16816.F32.BF16 R96, R4.reuse, R8, R96 ;  /* 0x000000080460723c */ /* 0x042ff00000041860 */
[C---:B------:R-:W-:Y:S01]  /*42c0*/  HMMA.16816.F32.BF16 R36, R4.reuse, R10, R36 ;  /* 0x0000000a0424723c */ /* 0x040fe20000041824 */
[----:B------:R-:W1:Y:S07]  /*42d0*/  LDSM.16.MT88.4 R8, [R140+0x9000] ;  /* 0x009000008c08783b */ /* 0x000e6e0000004200 */
[C---:B------:R-:W-:Y:S08]  /*42e0*/  HMMA.16816.F32.BF16 R40, R4.reuse, R20, R40 ;  /* 0x000000140428723c */ /* 0x040ff00000041828 */
[C---:B------:R-:W-:Y:S01]  /*42f0*/  HMMA.16816.F32.BF16 R44, R4.reuse, R22, R44 ;  /* 0x00000016042c723c */ /* 0x040fe2000004182c */
[----:B------:R-:W5:Y:S07]  /*4300*/  LDSM.16.MT88.4 R20, [R140+0xb000] ;  /* 0x00b000008c14783b */ /* 0x000f6e0000004200 */
        /* <DEDUP_REMOVED lines=9> */
[C---:B-----5:R-:W-:Y:S08]  /*43a0*/  HMMA.16816.F32.BF16 R88, R4.reuse, R20, R88 ;  /* 0x000000140458723c */ /* 0x060ff00000041858 */
[C---:B---3--:R-:W-:Y:S08]  /*43b0*/  HMMA.16816.F32.BF16 R72, R4.reuse, R12, R72 ;  /* 0x0000000c0448723c */ /* 0x048ff00000041848 */
[C---:B------:R-:W-:Y:S01]  /*43c0*/  HMMA.16816.F32.BF16 R76, R4.reuse, R14, R76 ;  /* 0x0000000e044c723c */ /* 0x040fe2000004184c */
[----:B------:R-:W3:Y:S07]  /*43d0*/  LDSM.16.MT88.4 R12, [R141+0x9800] ;  /* 0x009800008d0c783b */ /* 0x000eee0000004200 */
[C---:B------:R-:W-:Y:S01]  /*43e0*/  HMMA.16816.F32.BF16 R84, R4.reuse, R22, R84 ;  /* 0x000000160454723c */ /* 0x040fe20000041854 */
[----:B------:R-:W-:Y:S07]  /*43f0*/  LDSM.16.MT88.4 R20, [R140+0x9800] ;  /* 0x009800008c14783b */ /* 0x000fee0000004200 */
[C---:B-1----:R-:W-:Y:S08]  /*4400*/  HMMA.16816.F32.BF16 R92, R4.reuse, R8, R92 ;  /* 0x00000008045c723c */ /* 0x042ff0000004185c */
[----:B------:R-:W-:Y:S01]  /*4410*/  HMMA.16816.F32.BF16 R80, R4, R10, R80 ;  /* 0x0000000a0450723c */ /* 0x000fe20000041850 */
[----:B------:R-:W1:Y:S01]  /*4420*/  LDSM.16.MT88.4 R8, [R142+0x9800] ;  /* 0x009800008e08783b */ /* 0x000e620000004200 */
[----:B------:R-:W-:-:S02]  /*4430*/  F2FP.BF16.F32.PACK_AB R4, R126, R127 ;  /* 0x0000007f7e04723e */ /* 0x000fc400000010ff */
[----:B--2---:R-:W-:Y:S02]  /*4440*/  F2FP.BF16.F32.PACK_AB R6, R171, R124 ;  /* 0x0000007cab06723e */ /* 0x004fe400000010ff */
[----:B----4-:R-:W-:Y:S02]  /*4450*/  F2FP.BF16.F32.PACK_AB R5, R117, R122 ;  /* 0x0000007a7505723e */ /* 0x010fe400000010ff */
        /* <DEDUP_REMOVED lines=25> */
[C---:B-1----:R-:W-:Y:S08]  /*45f0*/  HMMA.16816.F32.BF16 R64, R4.reuse, R8, R64 ;  /* 0x000000080440723c */ /* 0x042ff00000041840 */
[C---:B------:R-:W-:Y:S01]  /*4600*/  HMMA.16816.F32.BF16 R68, R4.reuse, R10, R68 ;  /* 0x0000000a0444723c */ /* 0x040fe20000041844 */
[----:B------:R-:W1:Y:S07]  /*4610*/  LDSM.16.MT88.4 R8, [R140+0xb800] ;  /* 0x00b800008c08783b */ /* 0x000e6e0000004200 */
        /* <DEDUP_REMOVED lines=81> */
.L_x_6355:
[----:B------:R-:W-:Y:S01]  /*4b30*/  UMOV UR6, URZ ;  /* 0x000000ff00067c82 */ /* 0x000fe20008000000 */
[----:B------:R-:W-:Y:S01]  /*4b40*/  IMAD.SHL.U32 R4, R24, 0x40, RZ ;  /* 0x0000004018047824 */ /* 0x000fe200078e00ff */
[----:B------:R-:W-:-:S05]  /*4b50*/  IADD3 R5, P0, PT, RZ, -UR6, RZ ;  /* 0x80000006ff057c10 */ /* 0x000fca000ff1e0ff */
[----:B------:R-:W-:-:S05]  /*4b60*/  IMAD.X R4, RZ, RZ, ~R4, P0 ;  /* 0x000000ffff047224 */ /* 0x000fca00000e0e04 */
[----:B------:R-:W-:-:S04]  /*4b70*/  SHF.R.S64 R5, R5, 0x1f, R4 ;  /* 0x0000001f05057819 */ /* 0x000fc80000001004 */
[----:B------:R-:W-:-:S04]  /*4b80*/  IADD3 R158, P0, PT, R5, R158, RZ ;  /* 0x0000009e059e7210 */ /* 0x000fc80007f1e0ff */
[----:B------:R-:W-:-:S09]  /*4b90*/  LEA.HI.X.SX32 R159, R4, R159, 0x1, P0 ;  /* 0x0000009f049f7211 */ /* 0x000fd200000f0eff */
.L_x_6356:
[C---:B------:R-:W-:Y:S01]  /*4ba0*/  IMAD.SHL.U32 R5, R24.reuse, 0x20, RZ ;  /* 0x0000002018057824 */ /* 0x040fe200078e00ff */
[----:B------:R-:W-:Y:S01]  /*4bb0*/  SHF.L.U64.HI R24, R24, 0x5, R25 ;  /* 0x0000000518187819 */ /* 0x000fe20000010219 */
[----:B------:R-:W-:Y:S01]  /*4bc0*/  @!PT LDS RZ, [RZ] ;  /* 0x00000000fffff984 */ /* 0x000fe20000000800 */
[----:B------:R-:W-:Y:S01]  /*4bd0*/  @!PT LDS RZ, [RZ] ;  /* 0x00000000fffff984 */ /* 0x000fe20000000800 */
[----:B------:R-:W-:Y:S01]  /*4be0*/  @!PT LDS RZ, [RZ] ;  /* 0x00000000fffff984 */ /* 0x000fe20000000800 */
[----:B------:R-:W-:Y:S01]  /*4bf0*/  LDGSTS.E.BYPASS.LTC128B.128 [R101+0x8000], desc[UR16][R158.64] ;  /* 0x080000009e657fae */ /* 0x000fe2000b981a10 */
[----:B------:R-:W-:Y:S02]  /*4c00*/  IMAD R135, R2, 0x40, R135 ;  /* 0x0000004002877824 */ /* 0x000fe400078e0287 */
        /* <DEDUP_REMOVED lines=14> */
[----:B------:R-:W1:Y:S04]  /*4cf0*/  LDSM.16.M88.4 R4, [R150+0x4000] ;  /* 0x004000009604783b */ /* 0x000e680000000200 */
[----:B------:R-:W3:Y:S04]  /*4d00*/  LDSM.16.M88.4 R104, [R150+0x4800] ;  /* 0x004800009668783b */ /* 0x000ee80000000200 */
[----:B------:R-:W4:Y:S04]  /*4d10*/  LDSM.16.M88.4 R28, [R150+0x5000] ;  /* 0x00500000961c783b */ /* 0x000f280000000200 */
[----:B------:R-:W2:Y:S04]  /*4d20*/  LDSM.16.M88.4 R116, [R150+0x5800] ;  /* 0x005800009674783b */ /* 0x000ea80000000200 */
        /* <DEDUP_REMOVED lines=8> */
[C---:B---3--:R-:W-:Y:S08]  /*4db0*/  HMMA.16816.F32.BF16 R108, R20.reuse, R104, RZ ;  /* 0x00000068146c723c */ /* 0x048ff000000418ff */
[C---:B----4-:R-:W-:Y:S08]  /*4dc0*/  HMMA.16816.F32.BF16 R32, R20.reuse, R28, RZ ;  /* 0x0000001c1420723c */ /* 0x050ff000000418ff */
[C---:B------:R-:W-:Y:S08]  /*4dd0*/  HMMA.16816.F32.BF16 R4, R20.reuse, R6, RZ ;  /* 0x000000061404723c */ /* 0x040ff000000418ff */
[C---:B------:R-:W-:Y:S08]  /*4de0*/  HMMA.16816.F32.BF16 R104, R20.reuse, R106, RZ ;  /* 0x0000006a1468723c */ /* 0x040ff000000418ff */
[C---:B------:R-:W-:Y:S08]  /*4df0*/  HMMA.16816.F32.BF16 R28, R20.reuse, R30, RZ ;  /* 0x0000001e141c723c */ /* 0x040ff000000418ff */
[C---:B--2---:R-:W-:Y:S08]  /*4e00*/  HMMA.16816.F32.BF16 R24, R20.reuse, R116, RZ ;  /* 0x000000741418723c */ /* 0x044ff000000418ff */
        /* <DEDUP_REMOVED lines=29> */
[C---:B--2---:R-:W-:Y:S08]  /*4fe0*/  HMMA.16816.F32.BF16 R8, R116.reuse, R16, R8 ;  /* 0x000000107408723c */ /* 0x044ff00000041808 */
[C---:B------:R-:W-:Y:S01]  /*4ff0*/  HMMA.16816.F32.BF16 R4, R116.reuse, R18, R4 ;  /* 0x000000127404723c */ /* 0x040fe20000041804 */
[----:B------:R-:W1:Y:S07]  /*5000*/  LDSM.16.M88.4 R16, [R150+0x6000] ;  /* 0x006000009610783b */ /* 0x000e6e0000000200 */
[C---:B---3--:R-:W-:Y:S08]  /*5010*/  HMMA.16816.F32.BF16 R108, R116.reuse, R12, R108 ;  /* 0x0000000c746c723c */ /* 0x048ff0000004186c */
[C---:B------:R-:W-:Y:S01]  /*5020*/  HMMA.16816.F32.BF16 R104, R116.reuse, R14, R104 ;  /* 0x0000000e7468723c */ /* 0x040fe20000041868 */
[----:B------:R-:W2:Y:S07]  /*5030*/  LDSM.16.M88.4 R12, [R150+0x6800] ;  /* 0x00680000960c783b */ /* 0x000eae0000000200 */
[C---:B------:R-:W-:Y:S08]  /*5040*/  HMMA.16816.F32.BF16 R28, R116.reuse, R130, R28 ;  /* 0x00000082741c723c */ /* 0x040ff0000004181c */
        /* <DEDUP_REMOVED lines=16> */
[----:B------:R-:W4:Y:S03]  /*5150*/  LDSM.16.M88.4 R112, [R145+0x7800] ;  /* 0x007800009170783b */ /* 0x000f260000000200 */
[C---:B-1----:R-:W-:Y:S08]  /*5160*/  HMMA.16816.F32.BF16 R8, R16.reuse, R120, R8 ;  /* 0x000000781008723c */ /* 0x042ff00000041808 */
[C---:B--2---:R-:W-:Y:S08]  /*5170*/  HMMA.16816.F32.BF16 R108, R16.reuse, R12, R108 ;  /* 0x0000000c106c723c */ /* 0x044ff0000004186c */
[C---:B------:R-:W-:Y:S01]  /*5180*/  HMMA.16816.F32.BF16 R104, R16.reuse, R14, R104 ;  /* 0x0000000e1068723c */ /* 0x040fe20000041868 */
[----:B------:R-:W1:Y:S07]  /*5190*/  LDSM.16.M88.4 R12, [R144+0x6000] ;  /* 0x00600000900c783b */ /* 0x000e6e0000000200 */
        /* <DEDUP_REMOVED lines=13> */
[C---:B---3--:R-:W-:Y:S08]  /*5270*/  HMMA.16816.F32.BF16 R32, R124.reuse, R116, R32 ;  /* 0x000000747c20723c */ /* 0x048ff00000041820 */
[C---:B------:R-:W-:Y:S01]  /*5280*/  HMMA.16816.F32.BF16 R28, R124.reuse, R118, R28 ;  /* 0x000000767c1c723c */ /* 0x040fe2000004181c */
[----:B------:R-:W2:Y:S07]  /*5290*/  LDSM.16.M88.4 R116, [R143+0x6800] ;  /* 0x006800008f74783b */ /* 0x000eae0000000200 */
[C---:B----4-:R-:W-:Y:S08]  /*52a0*/  HMMA.16816.F32.BF16 R24, R124.reuse, R112, R24 ;  /* 0x000000707c18723c */ /* 0x050ff00000041818 */
[----:B------:R-:W-:Y:S01]  /*52b0*/  HMMA.16816.F32.BF16 R20, R124, R114, R20 ;  /* 0x000000727c14723c */ /* 0x000fe20000041814 */
[----:B------:R-:W3:Y:S07]  /*52c0*/  LDSM.16.M88.4 R112, [R143+0x7000] ;  /* 0x007000008f70783b */ /* 0x000eee0000000200 */
[----:B-1----:R-:W-:Y:S01]  /*52d0*/  HMMA.16816.F32.BF16 R8, R16, R12, R8 ;  /* 0x0000000c1008723c */ /* 0x002fe20000041808 */
[----:B------:R-:W-:-:S02]  /*52e0*/  VIADD R12, R135, 0xffffff80 ;  /* 0xffffff80870c7836 */ /* 0x000fc40000000000 */
[----:B------:R-:W-:-:S03]  /*52f0*/  VIADD R13, R135, 0xffffff89 ;  /* 0xffffff89870d7836 */ /* 0x000fc60000000000 */
[CC--:B------:R-:W-:Y:S02]  /*5300*/  ISETP.GE.AND P5, PT, R12.reuse, R133.reuse, PT ;  /* 0x000000850c00720c */ /* 0x0c0fe40003fa6270 */
[-C--:B------:R-:W-:Y:S01]  /*5310*/  ISETP.GE.AND P4, PT, R12, R132.reuse, PT ;  /* 0x000000840c00720c */ /* 0x080fe20003f86270 */
[C---:B------:R-:W-:Y:S01]  /*5320*/  VIADD R12, R135.reuse, 0xffffff81 ;  /* 0xffffff81870c7836 */ /* 0x040fe20000000000 */
[----:B------:R-:W-:Y:S01]  /*5330*/  HMMA.16816.F32.BF16 R4, R16, R14, R4 ;  /* 0x0000000e1004723c */ /* 0x000fe20000041804 */
[----:B------:R-:W-:Y:S01]  /*5340*/  VIADD R14, R135, 0xffffff88 ;  /* 0xffffff88870e7836 */ /* 0x000fe20000000000 */
[-C--:B------:R-:W-:Y:S02]  /*5350*/  ISETP.GE.AND P3, PT, R13, R133.reuse, PT ;  /* 0x000000850d00720c */ /* 0x080fe40003f66270 */
[CC--:B------:R-:W-:Y:S02]  /*5360*/  ISETP.GE.AND P2, PT, R12.reuse, R133.reuse, PT ;  /* 0x000000850c00720c */ /* 0x0c0fe40003f46270 */
[----:B------:R-:W-:Y:S01]  /*5370*/  ISETP.GE.AND P1, PT, R12, R132, PT ;  /* 0x000000840c00720c */ /* 0x000fe20003f26270 */
[----:B------:R-:W-:Y:S01]  /*5380*/  VIADD R12, R135, 0xffffff90 ;  /* 0xffffff90870c7836 */ /* 0x000fe20000000000 */
[----:B------:R-:W-:Y:S01]  /*5390*/  ISETP.GE.AND P0, PT, R14, R133, PT ;  /* 0x000000850e00720c */ /* 0x000fe20003f06270 */
[----:B------:R-:W-:Y:S01]  /*53a0*/  HMMA.16816.F32.BF16 R104, R124, R122, R104 ;  /* 0x0000007a7c68723c */ /* 0x000fe20000041868 */
[----:B------:R-:W-:-:S02]  /*53b0*/  FSEL R129, R10, -INF , !P4 ;  /* 0xff8000000a817808 */ /* 0x000fc40006000000 */
[----:B------:R-:W-:Y:S02]  /*53c0*/  FSEL R8, R8, -INF , !P5 ;  /* 0xff80000008087808 */ /* 0x000fe40006800000 */
[----:B------:R-:W-:Y:S02]  /*53d0*/  FSEL R10, R9, -INF , !P2 ;  /* 0xff800000090a7808 */ /* 0x000fe40005000000 */
[-C--:B------:R-:W-:Y:S01]  /*53e0*/  ISETP.GE.AND P6, PT, R14, R132.reuse, PT ;  /* 0x000000840e00720c */ /* 0x080fe20003fc6270 */
[----:B--2---:R-:W-:Y:S01]  /*53f0*/  HMMA.16816.F32.BF16 R108, R16, R116, R108 ;  /* 0x00000074106c723c */ /* 0x004fe2000004186c */
[-C--:B------:R-:W-:Y:S01]  /*5400*/  ISETP.GE.AND P5, PT, R13, R132.reuse, PT ;  /* 0x000000840d00720c */ /* 0x080fe20003fa6270 */
[C---:B------:R-:W-:Y:S01]  /*5410*/  VIADD R116, R135.reuse, 0xffffff91 ;  /* 0xffffff9187747836 */ /* 0x040fe20000000000 */
[C---:B------:R-:W-:Y:S01]  /*5420*/  ISETP.GE.AND P4, PT, R12.reuse, R133, PT ;  /* 0x000000850c00720c */ /* 0x040fe20003f86270 */
[----:B------:R-:W-:Y:S01]  /*5430*/  VIADD R117, R135, 0xffffff99 ;  /* 0xffffff9987757836 */ /* 0x000fe20000000000 */
[----:B------:R-:W-:-:S02]  /*5440*/  ISETP.GE.AND P2, PT, R12, R132, PT ;  /* 0x000000840c00720c */ /* 0x000fc40003f46270 */
[----:B------:R-:W1:Y:S01]  /*5450*/  LDSM.16.M88.4 R12, [R143+0x7800] ;  /* 0x007800008f0c783b */ /* 0x000e620000000200 */
[----:B---3--:R-:W-:Y:S01]  /*5460*/  HMMA.16816.F32.BF16 R32, R16, R112, R32 ;  /* 0x000000701020723c */ /* 0x008fe20000041820 */
[----:B------:R-:W-:Y:S01]  /*5470*/  FSEL R11, R11, -INF , !P1 ;  /* 0xff8000000b0b7808 */ /* 0x000fe20004800000 */
[----:B------:R-:W-:-:S04]  /*5480*/  DEPBAR.LE SB0, 0x0 ;  /* 0x000080000000791a */ /* 0x000fc80000000000 */
[----:B------:R-:W-:Y:S02]  /*5490*/  FSEL R4, R4, -INF , !P0 ;  /* 0xff80000004047808 */ /* 0x000fe40004000000 */
[C---:B------:R-:W-:Y:S01]  /*54a0*/  HMMA.16816.F32.BF16 R104, R16.reuse, R118, R104 ;  /* 0x000000761068723c */ /* 0x040fe20000041868 */
[CC--:B------:R-:W-:Y:S02]  /*54b0*/  ISETP.GE.AND P1, PT, R116.reuse, R133.reuse, PT ;  /* 0x000000857400720c */ /* 0x0c0fe40003f26270 */
[-C--:B------:R-:W-:Y:S01]  /*54c0*/  ISETP.GE.AND P0, PT, R116, R132.reuse, PT ;  /* 0x000000847400720c */ /* 0x080fe20003f06270 */
[----:B------:R-:W-:Y:S01]  /*54d0*/  VIADD R116, R135, 0xffffff98 ;  /* 0xffffff9887747836 */ /* 0x000fe20000000000 */
[----:B------:R-:W-:Y:S02]  /*54e0*/  FSEL R9, R6, -INF , !P6 ;  /* 0xff80000006097808 */ /* 0x000fe40007000000 */
[----:B------:R-:W-:Y:S01]  /*54f0*/  FSEL R6, R5, -INF , !P3 ;  /* 0xff80000005067808 */ /* 0x000fe20005800000 */
[----:B------:R-:W-:Y:S01]  /*5500*/  VIADD R5, R135, 0xffffffa0 ;  /* 0xffffffa087057836 */ /* 0x000fe20000000000 */
[C---:B------:R-:W-:Y:S01]  /*5510*/  ISETP.GE.AND P6, PT, R116.reuse, R133, PT ;  /* 0x000000857400720c */ /* 0x040fe20003fc6270 */
[----:B------:R-:W-:Y:S01]  /*5520*/  HMMA.16816.F32.BF16 R28, R16, R114, R28 ;  /* 0x00000072101c723c */ /* 0x000fe2000004181c */
[----:B------:R-:W-:-:S02]  /*5530*/  ISETP.GE.AND P3, PT, R116, R132, PT ;  /* 0x000000847400720c */ /* 0x000fc40003f66270 */
[----:B------:R-:W-:Y:S02]  /*5540*/  FSEL R127, R110, -INF , !P2 ;  /* 0xff8000006e7f7808 */ /* 0x000fe40005000000 */
[----:B------:R-:W-:Y:S02]  /*5550*/  FSEL R118, R109, -INF , !P1 ;  /* 0xff8000006d767808 */ /* 0x000fe40004800000 */
[----:B------:R-:W-:Y:S01]  /*5560*/  FSEL R116, R108, -INF , !P4 ;  /* 0xff8000006c747808 */ /* 0x000fe20006000000 */
[----:B------:R-:W-:Y:S01]  /*5570*/  VIADD R108, R135, 0xffffffa1 ;  /* 0xffffffa1876c7836 */ /* 0x000fe20000000000 */
[C---:B------:R-:W-:Y:S02]  /*5580*/  ISETP.GE.AND P2, PT, R5.reuse, R133, PT ;  /* 0x000000850500720c */ /* 0x040fe40003f46270 */
[-C--:B------:R-:W-:Y:S01]  /*5590*/  ISETP.GE.AND P1, PT, R5, R132.reuse, PT ;  /* 0x000000840500720c */ /* 0x080fe20003f26270 */
[----:B------:R-:W-:Y:S01]  /*55a0*/  VIADD R5, R135, 0xffffffa9 ;  /* 0xffffffa987057836 */ /* 0x000fe20000000000 */
[----:B------:R-:W-:-:S02]  /*55b0*/  ISETP.GE.AND P4, PT, R117, R132, PT ;  /* 0x000000847500720c */ /* 0x000fc40003f86270 */
[----:B------:R-:W-:Y:S02]  /*55c0*/  FSEL R124, R32, -INF , !P2 ;  /* 0xff800000207c7808 */ /* 0x000fe40005000000 */
[----:B------:R-:W-:Y:S02]  /*55d0*/  FSEL R123, R107, -INF , !P4 ;  /* 0xff8000006b7b7808 */ /* 0x000fe40006000000 */
[----:B------:R-:W-:Y:S01]  /*55e0*/  FSEL R125, R111, -INF , !P0 ;  /* 0xff8000006f7d7808 */ /* 0x000fe20004000000 */
[----:B-1----:R-:W-:Y:S01]  /*55f0*/  HMMA.16816.F32.BF16 R24, R16, R12, R24 ;  /* 0x0000000c1018723c */ /* 0x002fe20000041818 */
[-C--:B------:R-:W-:Y:S01]  /*5600*/  ISETP.GE.AND P4, PT, R5, R133.reuse, PT ;  /* 0x000000850500720c */ /* 0x080fe20003f86270 */
[----:B------:R-:W-:Y:S01]  /*5610*/  VIADD R12, R135, 0xffffffb1 ;  /* 0xffffffb1870c7836 */ /* 0x000fe20000000000 */
[----:B------:R-:W-:Y:S01]  /*5620*/  ISETP.GE.AND P2, PT, R5, R132, PT ;  /* 0x000000840500720c */ /* 0x000fe20003f46270 */
[----:B------:R-:W-:Y:S01]  /*5630*/  VIADD R5, R135, 0xffffffb0 ;  /* 0xffffffb087057836 */ /* 0x000fe20000000000 */
[----:B------:R-:W-:-:S02]  /*5640*/  ISETP.GE.AND P0, PT, R108, R133, PT ;  /* 0x000000856c00720c */ /* 0x000fc40003f06270 */
[----:B------:R-:W-:Y:S01]  /*5650*/  FSEL R7, R7, -INF , !P5 ;  /* 0xff80000007077808 */ /* 0x000fe20006800000 */
[----:B------:R-:W-:Y:S01]  /*5660*/  HMMA.16816.F32.BF16 R20, R16, R14, R20 ;  /* 0x0000000e1014723c */ /* 0x000fe20000041814 */
[----:B------:R-:W-:Y:S01]  /*5670*/  BAR.SYNC.DEFER_BLOCKING 0x0 ;  /* 0x0000000000007b1d */ /* 0x000fe20000010000 */
[----:B------:R-:W-:Y:S02]  /*5680*/  ISETP.GE.AND P5, PT, R117, R133, PT ;  /* 0x000000857500720c */ /* 0x000fe40003fa6270 */
[----:B------:R-:W-:Y:S02]  /*5690*/  FSEL R122, R33, -INF , !P0 ;  /* 0xff800000217a7808 */ /* 0x000fe40004000000 */
[----:B------:R-:W-:Y:S02]  /*56a0*/  ISETP.GE.AND P0, PT, R5, R132, PT ;  /* 0x000000840500720c */ /* 0x000fe40003f06270 */
[----:B------:R-:W-:Y:S02]  /*56b0*/  FSEL R114, R105, -INF , !P5 ;  /* 0xff80000069727808 */ /* 0x000fe40006800000 */
[----:B------:R-:W-:Y:S01]  /*56c0*/  FSEL R112, R104, -INF , !P6 ;  /* 0xff80000068707808 */ /* 0x000fe20007000000 */
[----:B------:R-:W-:Y:S01]  /*56d0*/  VIADD R104, R135, 0xffffffa8 ;  /* 0xffffffa887687836 */ /* 0x000fe20000000000 */
[----:B------:R-:W-:-:S02]  /*56e0*/  FSEL R105, R26, -INF , !P0 ;  /* 0xff8000001a697808 */ /* 0x000fc40004000000 */
[----:B------:R-:W-:Y:S02]  /*56f0*/  ISETP.GT.AND P0, PT, R0, R155, PT ;  /* 0x0000009b0000720c */ /* 0x000fe40003f04270 */
[----:B------:R-:W-:Y:S02]  /*5700*/  FSEL R119, R34, -INF , !P1 ;  /* 0xff80000022777808 */ /* 0x000fe40004800000 */
[-C--:B------:R-:W-:Y:S01]  /*5710*/  ISETP.GE.AND P1, PT, R5, R133.reuse, PT ;  /* 0x000000850500720c */ /* 0x080fe20003f26270 */
[C---:B------:R-:W-:Y:S01]  /*5720*/  VIADD R5, R135.reuse, 0xffffffb8 ;  /* 0xffffffb887057836 */ /* 0x040fe20000000000 */
[----:B------:R-:W-:Y:S01]  /*5730*/  ISETP.GE.AND P6, PT, R108, R132, PT ;  /* 0x000000846c00720c */ /* 0x000fe20003fc6270 */
[----:B------:R-:W-:Y:S01]  /*5740*/  VIADD R135, R135, 0xffffffb9 ;  /* 0xffffffb987877836 */ /* 0x000fe20000000000 */
[----:B------:R-:W-:Y:S02]  /*5750*/  FSEL R113, R106, -INF , !P3 ;  /* 0xff8000006a717808 */ /* 0x000fe40005800000 */
[----:B------:R-:W-:-:S02]  /*5760*/  ISETP.GE.AND P3, PT, R104, R133, PT ;  /* 0x000000856800720c */ /* 0x000fc40003f66270 */
[----:B------:R-:W-:Y:S02]  /*5770*/  ISETP.GE.AND P5, PT, R104, R132, PT ;  /* 0x000000846800720c */ /* 0x000fe40003fa6270 */
[----:B------:R-:W-:Y:S02]  /*5780*/  FSEL R115, R35, -INF , !P6 ;  /* 0xff80000023737808 */ /* 0x000fe40007000000 */
[----:B------:R-:W-:Y:S02]  /*5790*/  ISETP.GE.AND P6, PT, R12, R133, PT ;  /* 0x000000850c00720c */ /* 0x000fe40003fc6270 */
[----:B------:R-:W-:Y:S02]  /*57a0*/  FSEL R120, R28, -INF , !P3 ;  /* 0xff8000001c787808 */ /* 0x000fe40005800000 */
[----:B------:R-:W-:Y:S02]  /*57b0*/  FSEL R117, R30, -INF , !P5 ;  /* 0xff8000001e757808 */ /* 0x000fe40006800000 */
[----:B------:R-:W-:-:S02]  /*57c0*/  FSEL R126, R29, -INF , !P4 ;  /* 0xff8000001d7e7808 */ /* 0x000fc40006000000 */
[----:B------:R-:W-:Y:S02]  /*57d0*/  FSEL R121, R31, -INF , !P2 ;  /* 0xff8000001f797808 */ /* 0x000fe40005000000 */
[----:B------:R-:W-:Y:S02]  /*57e0*/  FSEL R108, R24, -INF , !P1 ;  /* 0xff800000186c7808 */ /* 0x000fe40004800000 */
[-C--:B------:R-:W-:Y:S02]  /*57f0*/  ISETP.GE.AND P3, PT, R12, R132.reuse, PT ;  /* 0x000000840c00720c */ /* 0x080fe40003f66270 */
[-C--:B------:R-:W-:Y:S02]  /*5800*/  ISETP.GE.AND P5, PT, R5, R133.reuse, PT ;  /* 0x000000850500720c */ /* 0x080fe40003fa6270 */
        /* <DEDUP_REMOVED lines=74> */
.L_x_6358:
[----:B------:R-:W-:Y:S01]  /*5cb0*/  UMOV UR6, URZ ;  /* 0x000000ff00067c82 */ /* 0x000fe20008000000 */
[----:B------:R-:W-:Y:S01]  /*5cc0*/  IMAD.SHL.U32 R5, R102, 0x40, RZ ;  /* 0x0000004066057824 */ /* 0x000fe200078e00ff */
[----:B------:R-:W-:-:S05]  /*5cd0*/  IADD3 R12, P1, PT, RZ, -UR6, RZ ;  /* 0x80000006ff0c7c10 */ /* 0x000fca000ff3e0ff */
[----:B------:R-:W-:-:S05]  /*5ce0*/  IMAD.X R5, RZ, RZ, ~R5, P1 ;  /* 0x000000ffff057224 */ /* 0x000fca00008e0e05 */
[----:B------:R-:W-:-:S04]  /*5cf0*/  SHF.R.S64 R13, R12, 0x1f, R5 ;  /* 0x0000001f0c0d7819 */ /* 0x000fc80000001005 */
[----:B------:R-:W-:-:S04]  /*5d00*/  IADD3 R156, P1, PT, R13, R156, RZ ;  /* 0x0000009c0d9c7210 */ /* 0x000fc80007f3e0ff */
[----:B------:R-:W-:-:S09]  /*5d10*/  LEA.HI.X.SX32 R157, R5, R157, 0x1, P1 ;  /* 0x0000009d059d7211 */ /* 0x000fd200008f0eff */
.L_x_6359:
        /* <DEDUP_REMOVED lines=20> */
.L_x_6357:
        /* <DEDUP_REMOVED lines=26> */
[----:B------:R-:W1:Y:S01]  /*6000*/  LDSM.16.MT88.4 R12, [R146+0x8000] ;  /* 0x00800000920c783b */ /* 0x000e620000004200 */
[C---:B------:R-:W-:Y:S01]  /*6010*/  FSETP.NEU.FTZ.AND P2, PT, R29.reuse, -INF , PT ;  /* 0xff8000001d00780b */ /* 0x040fe20003f5d000 */
[----:B------:R-:W-:Y:S01]  /*6020*/  FMUL.FTZ R103, R29, UR4 ;  /* 0x000000041d677c20 */ /* 0x000fe20008410000 */
[----:B--2---:R-:W-:Y:S02]  /*6030*/  FMNMX.FTZ R28, R5, R28, !PT ;  /* 0x0000001c051c7209 */ /* 0x004fe40007810000 */
[----:B------:R-:W-:Y:S02]  /*6040*/  FSEL R5, R29, RZ, P2 ;  /* 0x000000ff1d057208 */ /* 0x000fe40001000000 */
[----:B------:R-:W-:Y:S01]  /*6050*/  FSEL R103, R103, RZ, P2 ;  /* 0x000000ff67677208 */ /* 0x000fe20001000000 */
[C---:B------:R-:W-:Y:S01]  /*6060*/  FMUL.FTZ R26, R28.reuse, UR4 ;  /* 0x000000041c1a7c20 */ /* 0x040fe20008410000 */
[----:B------:R-:W-:-:S03]  /*6070*/  FSETP.NEU.FTZ.AND P1, PT, R28, -INF , PT ;  /* 0xff8000001c00780b */ /* 0x000fc60003f3d000 */
[--C-:B------:R-:W-:Y:S01]  /*6080*/  FFMA.FTZ R32, R6, UR4, -R103.reuse ;  /* 0x0000000406207c23 */ /* 0x100fe20008010867 */
[----:B------:R-:W-:Y:S01]  /*6090*/  FSEL R6, R28, RZ, P1 ;  /* 0x000000ff1c067208 */ /* 0x000fe20000800000 */
[----:B------:R-:W-:Y:S01]  /*60a0*/  FFMA.FTZ R33, R4, UR4, -R103 ;  /* 0x0000000404217c23 */ /* 0x000fe20008010867 */
[----:B------:R-:W-:Y:S01]  /*60b0*/  FSEL R26, R26, RZ, P1 ;  /* 0x000000ff1a1a7208 */ /* 0x000fe20000800000 */
[----:B------:R-:W-:Y:S01]  /*60c0*/  FADD.FTZ R4, R100, -R5 ;  /* 0x8000000564047221 */ /* 0x000fe20000010000 */
        /* <DEDUP_REMOVED lines=27> */
[----:B------:R-:W-:Y:S01]  /*6280*/  FFMA.FTZ R110, R110, UR4, -R103 ;  /* 0x000000046e6e7c23 */ /* 0x000fe20008010867 */
[--C-:B------:R-:W-:Y:S01]  /*6290*/  FFMA.FTZ R105, R105, UR4, -R26.reuse ;  /* 0x0000000469697c23 */ /* 0x100fe2000801081a */
[----:B------:R-:W-:-:S04]  /*62a0*/  FFMA.FTZ R128, R24, UR4, -R26 ;  /* 0x0000000418807c23 */ /* 0x000fc8000801081a */
[----:B------:R-:W4:Y:S01]  /*62b0*/  MUFU.EX2 R32, R32 ;  /* 0x0000002000207308 */ /* 0x000f220000000800 */
[----:B---3--:R-:W-:-:S07]  /*62c0*/  F2FP.BF16.F32.PACK_AB R4, R34, R104 ;  /* 0x000000682204723e */ /* 0x008fce00000010ff */
        /* <DEDUP_REMOVED lines=9> */
[----:B------:R4:W-:Y:S01]  /*6360*/  MUFU.EX2 R112, R118 ;  /* 0x0000007600707308 */ /* 0x0009e20000000800 */
        /* <DEDUP_REMOVED lines=76> */
[--C-:B----4-:R-:W-:Y:S01]  /*6830*/  FFMA.FTZ R118, R123, UR4, -R26.reuse ;  /* 0x000000047b767c23 */ /* 0x110fe2000801081a */
[----:B------:R-:W4:Y:S01]  /*6840*/  MUFU.EX2 R101, R101 ;  /* 0x0000006500657308 */ /* 0x000f220000000800 */
[--C-:B------:R-:W-:Y:S01]  /*6850*/  FFMA.FTZ R123, R124, UR4, -R103.reuse ;  /* 0x000000047c7b7c23 */ /* 0x100fe20008010867 */
[--C-:B------:R-:W-:Y:S01]  /*6860*/  FFMA.FTZ R124, R115, UR4, -R26.reuse ;  /* 0x00000004737c7c23 */ /* 0x100fe2000801081a */
[--C-:B------:R-:W-:Y:S01]  /*6870*/  FFMA.FTZ R115, R117, UR4, -R26.reuse ;  /* 0x0000000475737c23 */ /* 0x100fe2000801081a */
[C---:B---3--:R-:W-:Y:S01]  /*6880*/  HMMA.16816.F32.BF16 R64, R4.reuse, R16, R64 ;  /* 0x000000100440723c */ /* 0x048fe20000041840 */
[----:B------:R-:W-:Y:S01]  /*6890*/  FFMA.FTZ R103, R106, UR4, -R103 ;  /* 0x000000046a677c23 */ /* 0x000fe20008010867 */
[--C-:B------:R-:W-:Y:S01]  /*68a0*/  FFMA.FTZ R106, R27, UR4, -R26.reuse ;  /* 0x000000041b6a7c23 */ /* 0x100fe2000801081a */
[----:B------:R-:W-:Y:S01]  /*68b0*/  FFMA.FTZ R117, R25, UR4, -R26 ;  /* 0x0000000419757c23 */ /* 0x000fe2000801081a */
[----:B------:R-:W-:Y:S01]  /*68c0*/  MUFU.EX2 R109, R109 ;  /* 0x0000006d006d7308 */ /* 0x000fe20000000800 */
[----:B------:R-:W-:Y:S01]  /*68d0*/  FFMA.FTZ R171, R171, R100, R104 ;  /* 0x00000064abab7223 */ /* 0x000fe20000010068 */
[----:B------:R-:W-:Y:S01]  /*68e0*/  FFMA.FTZ R102, R169, R3, R102 ;  /* 0x00000003a9667223 */ /* 0x000fe20000010066 */
[----:B------:R-:W-:Y:S01]  /*68f0*/  LDSM.16.MT88.4 R24, [R141+0x9800] ;  /* 0x009800008d18783b */ /* 0x000fe20000004200 */
[C---:B------:R-:W-:Y:S01]  /*6900*/  HMMA.16816.F32.BF16 R68, R4.reuse, R18, R68 ;  /* 0x000000120444723c */ /* 0x040fe20000041844 */
[----:B------:R-:W-:Y:S01]  /*6910*/  FADD.FTZ R34, R34, R171 ;  /* 0x000000ab22227221 */ /* 0x000fe20000010000 */
[----:B------:R-:W-:Y:S01]  /*6920*/  FADD.FTZ R31, R31, R102 ;  /* 0x000000661f1f7221 */ /* 0x000fe20000010000 */
[----:B------:R-:W3:Y:S01]  /*6930*/  LDSM.16.MT88.4 R16, [R140+0xa000] ;  /* 0x00a000008c10783b */ /* 0x000ee20000004200 */
[----:B------:R-:W-:Y:S01]  /*6940*/  MUFU.EX2 R114, R114 ;  /* 0x0000007200727308 */ /* 0x000fe20000000800 */
[----:B------:R-:W-:Y:S01]  /*6950*/  FADD.FTZ R33, R33, R34 ;  /* 0x0000002221217221 */ /* 0x000fe20000010000 */
[----:B------:R-:W-:Y:S01]  /*6960*/  FADD.FTZ R30, R30, R31 ;  /* 0x0000001f1e1e7221 */ /* 0x000fe20000010000 */
[-C--:B------:R-:W-:Y:S01]  /*6970*/  MOV R3, R28.reuse ;  /* 0x0000001c00037202 */ /* 0x080fe20000000f00 */
[----:B--2---:R-:W-:Y:S01]  /*6980*/  HMMA.16816.F32.BF16 R72, R4, R8, R72 ;  /* 0x000000080448723c */ /* 0x004fe20000041848 */
[----:B------:R-:W-:Y:S01]  /*6990*/  FADD.FTZ R32, R32, R33 ;  /* 0x0000002120207221 */ /* 0x000fe20000010000 */
[----:B------:R-:W-:Y:S01]  /*69a0*/  FADD.FTZ R30, R35, R30 ;  /* 0x0000001e231e7221 */ /* 0x000fe20000010000 */
[----:B------:R-:W-:Y:S01]  /*69b0*/  MOV R100, R29 ;  /* 0x0000001d00647202 */ /* 0x000fe20000000f00 */
[----:B------:R-:W-:Y:S01]  /*69c0*/  MUFU.EX2 R111, R111 ;  /* 0x0000006f006f7308 */ /* 0x000fe20000000800 */
[----:B------:R-:W-:-:S02]  /*69d0*/  @P0 MOV R3, R28 ;  /* 0x0000001c00030202 */ /* 0x000fc40000000f00 */
[----:B------:R-:W-:Y:S01]  /*69e0*/  @P0 MOV R100, R29 ;  /* 0x0000001d00640202 */ /* 0x000fe20000000f00 */
[C---:B------:R-:W-:Y:S01]  /*69f0*/  HMMA.16816.F32.BF16 R76, R4.reuse, R10, R76 ;  /* 0x0000000a044c723c */ /* 0x040fe2000004184c */
[----:B------:R-:W2:Y:S03]  /*6a00*/  LDSM.16.MT88.4 R8, [R146+0x8800] ;  /* 0x008800009208783b */ /* 0x000ea60000004200 */
[----:B------:R-:W5:Y:S04]  /*6a10*/  MUFU.EX2 R116, R116 ;  /* 0x0000007400747308 */ /* 0x000f680000000800 */
[C---:B-1----:R-:W-:Y:S04]  /*6a20*/  HMMA.16816.F32.BF16 R92, R4.reuse, R12, R92 ;  /* 0x0000000c045c723c */ /* 0x042fe8000004185c */
[----:B------:R-:W-:Y:S04]  /*6a30*/  MUFU.EX2 R113, R113 ;  /* 0x0000007100717308 */ /* 0x000fe80000000800 */
[C---:B------:R-:W-:Y:S01]  /*6a40*/  HMMA.16816.F32.BF16 R80, R4.reuse, R14, R80 ;  /* 0x0000000e0450723c */ /* 0x040fe20000041850 */
[----:B------:R-:W1:Y:S03]  /*6a50*/  LDSM.16.MT88.4 R12, [R141+0x8800] ;  /* 0x008800008d0c783b */ /* 0x000e660000004200 */
[----:B------:R-:W2:Y:S04]  /*6a60*/  MUFU.EX2 R118, R118 ;  /* 0x0000007600767308 */ /* 0x000ea80000000800 */
[C---:B---3--:R-:W-:Y:S04]  /*6a70*/  HMMA.16816.F32.BF16 R88, R4.reuse, R16, R88 ;  /* 0x000000100458723c */ /* 0x048fe80000041858 */
[----:B------:R-:W-:Y:S04]  /*6a80*/  MUFU.EX2 R123, R123 ;  /* 0x0000007b007b7308 */ /* 0x000fe80000000800 */
[----:B------:R-:W-:Y:S01]  /*6a90*/  HMMA.16816.F32.BF16 R84, R4, R18, R84 ;  /* 0x000000120454723c */ /* 0x000fe20000041854 */
[----:B------:R-:W3:Y:S01]  /*6aa0*/  LDSM.16.MT88.4 R16, [R140+0x8800] ;  /* 0x008800008c10783b */ /* 0x000ee20000004200 */
[----:B----4-:R-:W-:-:S02]  /*6ab0*/  F2FP.BF16.F32.PACK_AB R4, R112, R101 ;  /* 0x000000657004723e */ /* 0x010fc400000010ff */
[----:B------:R-:W4:Y:S01]  /*6ac0*/  MUFU.EX2 R122, R122 ;  /* 0x0000007a007a7308 */ /* 0x000f220000000800 */
[----:B-----5:R-:W-:Y:S01]  /*6ad0*/  F2FP.BF16.F32.PACK_AB R5, R116, R111 ;  /* 0x0000006f7405723e */ /* 0x020fe200000010ff */
[----:B------:R-:W-:Y:S01]  /*6ae0*/  FADD.FTZ R101, R101, R32 ;  /* 0x0000002065657221 */ /* 0x000fe20000010000 */
[----:B------:R-:W-:Y:S01]  /*6af0*/  F2FP.BF16.F32.PACK_AB R6, R114, R109 ;  /* 0x0000006d7206723e */ /* 0x000fe200000010ff */
[----:B------:R-:W-:Y:S01]  /*6b00*/  FADD.FTZ R111, R111, R30 ;  /* 0x0000001e6f6f7221 */ /* 0x000fe20000010000 */
[----:B--2---:R-:W-:Y:S01]  /*6b10*/  F2FP.BF16.F32.PACK_AB R7, R118, R113 ;  /* 0x000000717607723e */ /* 0x004fe200000010ff */
[----:B------:R-:W-:Y:S02]  /*6b20*/  FADD.FTZ R112, R112, R101 ;  /* 0x0000006570707221 */ /* 0x000fe40000010000 */
        /* <DEDUP_REMOVED lines=113> */
.L_x_6354:
[----:B------:R-:W-:-:S07]  /*7240*/  IADD3 R2, PT, PT, R26, -0x1, RZ ;  /* 0xffffffff1a027810 */ /* 0x000fce0007ffe0ff */
.L_x_6360:
        /* <DEDUP_REMOVED lines=12> */
[----:B------:R-:W3:Y:S01]  /*7310*/  LDCU.64 UR6, c[0x0][0x3a0] ;  /* 0x00007400ff0677ac */ /* 0x000ee20008000a00 */
[----:B------:R-:W4:Y:S07]  /*7320*/  LDCU.64 UR8, c[0x0][0x3a8] ;  /* 0x00007500ff0877ac */ /* 0x000f2e0008000a00 */
[----:B------:R-:W-:Y:S01]  /*7330*/  @!P0 IADD3 R163, P1, PT, RZ, -R163, RZ ;  /* 0x800000a3ffa38210 */ /* 0x000fe20007f3e0ff */
[----:B-1----:R-:W-:-:S12]  /*7340*/  ULEA UR5, UR5, UR10, 0x18 ;  /* 0x0000000a05057291 */ /* 0x002fd8000f8ec0ff */
.L_x_6365:
[----:B------:R-:W1:Y:S01]  /*7350*/  S2R R160, SR_TID.X ;  /* 0x0000000000a07919 */ /* 0x000e620000002100 */
[----:B------:R-:W-:Y:S01]  /*7360*/  MOV R5, R158 ;  /* 0x0000009e00057202 */ /* 0x000fe20000000f00 */
[----:B------:R-:W5:Y:S01]  /*7370*/  @!P0 LDC R2, c[0x0][0x3c0] ;  /* 0x0000f000ff028b82 */ /* 0x000f620000000800 */
[----:B------:R-:W-:Y:S07]  /*7380*/  DEPBAR.LE SB0, 0x0 ;  /* 0x000080000000791a */ /* 0x000fee0000000000 */
[----:B------:R-:W-:Y:S01]  /*7390*/  BAR.SYNC.DEFER_BLOCKING 0x0 ;  /* 0x0000000000007b1d */ /* 0x000fe20000010000 */
[----:B------:R-:W-:Y:S01]  /*73a0*/  IMAD.MOV.U32 R4, RZ, RZ, R159 ;  /* 0x000000ffff047224 */ /* 0x000fe200078e009f */
[----:B-1----:R-:W-:Y:S06]  /*73b0*/  SHF.L.U32 R154, R160, 0x3, RZ ;  /* 0x00000003a09a7819 */ /* 0x002fec00000006ff */
[----:B------:R-:W1:Y:S01]  /*73c0*/  LDC R103, c[0x0][0x3c4] ;  /* 0x0000f100ff677b82 */ /* 0x000e620000000800 */
[----:B-----5:R-:W-:Y:S04]  /*73d0*/  @!P0 IMAD.SHL.U32 R6, R2, 0x40, RZ ;  /* 0x0000004002068824 */ /* 0x020fe800078e00ff */
[----:B------:R-:W-:Y:S05]  /*73e0*/  @!P0 IMAD.X R6, RZ, RZ, ~R6, P1 ;  /* 0x000000ffff068224 */ /* 0x000fea00008e0e06 */
        /* <DEDUP_REMOVED lines=65> */
.L_x_6362:
[----:B------:R-:W-:Y:S01]  /*7800*/  LOP3.LUT R102, R154, 0x1f8, RZ, 0xc0, !PT ;  /* 0x000001f89a667812 */ /* 0x000fe200078ec0ff */
[----:B------:R-:W-:Y:S01]  /*7810*/  IMAD.SHL.U32 R173, R2, 0x20, RZ ;  /* 0x0000002002ad7824 */ /* 0x000fe200078e00ff */
[----:B------:R-:W-:Y:S01]  /*7820*/  LOP3.LUT R3, R154, 0x1e00, RZ, 0xc0, !PT ;  /* 0x00001e009a037812 */ /* 0x000fe200078ec0ff */
[----:B------:R-:W-:Y:S01]  /*7830*/  VIADD R166, R166, 0xffffffff ;  /* 0xffffffffa6a67836 */ /* 0x000fe20000000000 */
[----:B------:R-:W-:Y:S02]  /*7840*/  LOP3.LUT R100, R160, 0x38, RZ, 0xc0, !PT ;  /* 0x00000038a0647812 */ /* 0x000fe400078ec0ff */
[----:B------:R-:W-:Y:S02]  /*7850*/  IADD3 R174, P2, PT, R173, R158, RZ ;  /* 0x0000009eadae7210 */ /* 0x000fe40007f5e0ff */
[----:B------:R-:W-:Y:S02]  /*7860*/  LOP3.LUT R100, R3, R102, R100, 0xf6, !PT ;  /* 0x0000006603647212 */ /* 0x000fe400078ef664 */
[----:B-1----:R-:W-:Y:S02]  /*7870*/  SHF.L.U64.HI R103, R2, 0x5, R103 ;  /* 0x0000000502677819 */ /* 0x002fe40000010267 */
[----:B------:R-:W-:Y:S02]  /*7880*/  LEA R3, R100, UR5, 0x1 ;  /* 0x0000000564037c11 */ /* 0x000fe4000f8e08ff */
[-C--:B------:R-:W-:Y:S01]  /*7890*/  IADD3 R172, P3, PT, R174, R173.reuse, RZ ;  /* 0x000000adaeac7210 */ /* 0x080fe20007f7e0ff */
[----:B------:R-:W-:Y:S02]  /*78a0*/  IMAD.X R175, R103, 0x1, R159, P2 ;  /* 0x0000000167af7824 */ /* 0x000fe400010e069f */
[----:B------:R-:W-:Y:S01]  /*78b0*/  @!PT LDS RZ, [RZ] ;  /* 0x00000000fffff984 */ /* 0x000fe20000000800 */
[----:B------:R-:W-:Y:S01]  /*78c0*/  @!PT LDS RZ, [RZ] ;  /* 0x00000000fffff984 */ /* 0x000fe20000000800 */
[----:B------:R-:W-:Y:S01]  /*78d0*/  @!PT LDS RZ, [RZ] ;  /* 0x00000000fffff984 */ /* 0x000fe20000000800 */
[----:B------:R1:W-:Y:S01]  /*78e0*/  LDGSTS.E.BYPASS.LTC128B.128 [R3+0x8000], desc[UR16][R158.64] ;  /* 0x080000009e037fae */ /* 0x0003e2000b981a10 */
[----:B------:R-:W-:Y:S01]  /*78f0*/  IADD3 R102, P2, PT, R172, R173, RZ ;  /* 0x000000adac667210 */ /* 0x000fe20007f5e0ff */
[--C-:B------:R-:W-:Y:S02]  /*7900*/  IMAD.X R173, R175, 0x1, R103.reuse, P3 ;  /* 0x00000001afad7824 */ /* 0x100fe400018e0667 */
[----:B------:R1:W-:Y:S02]  /*7910*/  LDGSTS.E.BYPASS.LTC128B.128 [R3+0xa000], desc[UR16][R158.64+0x80] ;  /* 0x0a0000809e037fae */ /* 0x0003e4000b981a10 */
[----:B------:R-:W-:Y:S01]  /*7920*/  IMAD.X R103, R173, 0x1, R103, P2 ;  /* 0x00000001ad677824 */ /* 0x000fe200010e0667 */
[----:B------:R-:W-:Y:S01]  /*7930*/  ISETP.GT.AND P2, PT, R166, R155, PT ;  /* 0x0000009ba600720c */ /* 0x000fe20003f44270 */
[----:B------:R1:W-:Y:S04]  /*7940*/  LDGSTS.E.BYPASS.LTC128B.128 [R3+0x8800], desc[UR16][R174.64] ;  /* 0x08800000ae037fae */ /* 0x0003e8000b981a10 */
[----:B------:R1:W-:Y:S04]  /*7950*/  LDGSTS.E.BYPASS.LTC128B.128 [R3+0xa800], desc[UR16][R174.64+0x80] ;  /* 0x0a800080ae037fae */ /* 0x0003e8000b981a10 */
[----:B------:R1:W-:Y:S04]  /*7960*/  LDGSTS.E.BYPASS.LTC128B.128 [R3+0x9000], desc[UR16][R172.64] ;  /* 0x09000000ac037fae */ /* 0x0003e8000b981a10 */
[----:B------:R1:W-:Y:S04]  /*7970*/  LDGSTS.E.BYPASS.LTC128B.128 [R3+0xb000], desc[UR16][R172.64+0x80] ;  /* 0x0b000080ac037fae */ /* 0x0003e8000b981a10 */
[----:B------:R1:W-:Y:S04]  /*7980*/  LDGSTS.E.BYPASS.LTC128B.128 [R3+0x9800], desc[UR16][R102.64] ;  /* 0x0980000066037fae */ /* 0x0003e8000b981a10 */
[----:B------:R1:W-:Y:S04]  /*7990*/  LDGSTS.E.BYPASS.LTC128B.128 [R3+0xb800], desc[UR16][R102.64+0x80] ;  /* 0x0b80008066037fae */ /* 0x0003e8000b981a10 */
[----:B------:R-:W-:Y:S04]  /*79a0*/  LDSM.16.M88.4 R104, [R151] ;  /* 0x000000009768783b */ /* 0x000fe80000000200 */
[----:B------:R-:W5:Y:S04]  /*79b0*/  LDSM.16.M88.4 R108, [R150+0x4000] ;  /* 0x00400000966c783b */ /* 0x000f680000000200 */
[----:B------:R-:W2:Y:S04]  /*79c0*/  LDSM.16.M88.4 R112, [R150+0x4800] ;  /* 0x004800009670783b */ /* 0x000ea80000000200 */
[----:B------:R-:W3:Y:S04]  /*79d0*/  LDSM.16.M88.4 R116, [R150+0x5000] ;  /* 0x005000009674783b */ /* 0x000ee80000000200 */
[----:B------:R-:W0:Y:S04]  /*79e0*/  LDGDEPBAR ;  /* 0x00000000000079af */ /* 0x000e280000000000 */
[----:B------:R-:W4:Y:S04]  /*79f0*/  LDSM.16.M88.4 R120, [R150+0x5800] ;  /* 0x005800009678783b */ /* 0x000f280000000200 */
[----:B------:R-:W-:Y:S04]  /*7a00*/  LDSM.16.M88.4 R124, [R149] ;  /* 0x00000000957c783b */ /* 0x000fe80000000200 */
[----:B------:R-:W1:Y:S04]  /*7a10*/  LDSM.16.M88.4 R128, [R145+0x4000] ;  /* 0x004000009180783b */ /* 0x000e680000000200 */
[----:B------:R-:W1:Y:S04]  /*7a20*/  LDSM.16.M88.4 R132, [R145+0x4800] ;  /* 0x004800009184783b */ /* 0x000e680000000200 */
[----:B------:R-:W-:Y:S01]  /*7a30*/  LDSM.16.M88.4 R136, [R148] ;  /* 0x000000009488783b */ /* 0x000fe20000000200 */
[C---:B-----5:R-:W-:Y:S08]  /*7a40*/  HMMA.16816.F32.BF16 R4, R104.reuse, R108, RZ ;  /* 0x0000006c6804723c */ /* 0x060ff000000418ff */
[C---:B------:R-:W-:Y:S01]  /*7a50*/  HMMA.16816.F32.BF16 R8, R104.reuse, R110, RZ ;  /* 0x0000006e6808723c */ /* 0x040fe200000418ff */
[----:B------:R-:W5:Y:S07]  /*7a60*/  LDSM.16.M88.4 R108, [R145+0x5000] ;  /* 0x00500000916c783b */ /* 0x000f6e0000000200 */
[C---:B--2---:R-:W-:Y:S08]  /*7a70*/  HMMA.16816.F32.BF16 R12, R104.reuse, R112, RZ ;  /* 0x00000070680c723c */ /* 0x044ff000000418ff */
[C---:B------:R-:W-:Y:S01]  /*7a80*/  HMMA.16816.F32.BF16 R16, R104.reuse, R114, RZ ;  /* 0x000000726810723c */ /* 0x040fe200000418ff */
[----:B------:R-:W2:Y:S07]  /*7a90*/  LDSM.16.M88.4 R112, [R145+0x5800] ;  /* 0x005800009170783b */ /* 0x000eae0000000200 */
[C---:B---3--:R-:W-:Y:S08]  /*7aa0*/  HMMA.16816.F32.BF16 R20, R104.reuse, R116, RZ ;  /* 0x000000746814723c */ /* 0x048ff000000418ff */
[C---:B------:R-:W-:Y:S01]  /*7ab0*/  HMMA.16816.F32.BF16 R24, R104.reuse, R118, RZ ;  /* 0x000000766818723c */ /* 0x040fe200000418ff */
[----:B------:R-:W3:Y:S07]  /*7ac0*/  LDSM.16.M88.4 R116, [R144+0x4000] ;  /* 0x004000009074783b */ /* 0x000eee0000000200 */
[C---:B----4-:R-:W-:Y:S08]  /*7ad0*/  HMMA.16816.F32.BF16 R28, R104.reuse, R120, RZ ;  /* 0x00000078681c723c */ /* 0x050ff000000418ff */
[----:B------:R-:W-:Y:S01]  /*7ae0*/  HMMA.16816.F32.BF16 R32, R104, R122, RZ ;  /* 0x0000007a6820723c */ /* 0x000fe200000418ff */
[----:B------:R-:W4:Y:S04]  /*7af0*/  LDSM.16.M88.4 R104, [R144+0x4800] ;  /* 0x004800009068783b */ /* 0x000f280000000200 */
[----:B------:R-:W4:Y:S03]  /*7b00*/  LDSM.16.M88.4 R120, [R144+0x5000] ;  /* 0x005000009078783b */ /* 0x000f260000000200 */
        /* <DEDUP_REMOVED lines=9> */
[C---:B--2---:R-:W-:Y:S08]  /*7ba0*/  HMMA.16816.F32.BF16 R28, R124.reuse, R112, R28 ;  /* 0x000000707c1c723c */ /* 0x044ff0000004181c */
[----:B------:R-:W-:Y:S01]  /*7bb0*/  HMMA.16816.F32.BF16 R32, R124, R114, R32 ;  /* 0x000000727c20723c */ /* 0x000fe20000041820 */
[----:B------:R-:W-:Y:S04]  /*7bc0*/  LDSM.16.M88.4 R112, [R143+0x4000] ;  /* 0x004000008f70783b */ /* 0x000fe80000000200 */
[----:B------:R-:W-:Y:S03]  /*7bd0*/  LDSM.16.M88.4 R124, [R143+0x5000] ;  /* 0x005000008f7c783b */ /* 0x000fe60000000200 */
[C---:B---3--:R-:W-:Y:S08]  /*7be0*/  HMMA.16816.F32.BF16 R4, R136.reuse, R116, R4 ;  /* 0x000000748804723c */ /* 0x048ff00000041804 */
[C---:B------:R-:W-:Y:S01]  /*7bf0*/  HMMA.16816.F32.BF16 R8, R136.reuse, R118, R8 ;  /* 0x000000768808723c */ /* 0x040fe20000041808 */
[----:B------:R-:W-:Y:S07]  /*7c00*/  LDSM.16.M88.4 R116, [R143+0x4800] ;  /* 0x004800008f74783b */ /* 0x000fee0000000200 */
[C---:B----4-:R-:W-:Y:S08]  /*7c10*/  HMMA.16816.F32.BF16 R12, R136.reuse, R104, R12 ;  /* 0x00000068880c723c */ /* 0x050ff0000004180c */
[C---:B------:R-:W-:Y:S01]  /*7c20*/  HMMA.16816.F32.BF16 R16, R136.reuse, R106, R16 ;  /* 0x0000006a8810723c */ /* 0x040fe20000041810 */
[----:B------:R-:W2:Y:S07]  /*7c30*/  LDSM.16.M88.4 R104, [R147] ;  /* 0x000000009368783b */ /* 0x000eae0000000200 */
[C---:B------:R-:W-:Y:S08]  /*7c40*/  HMMA.16816.F32.BF16 R20, R136.reuse, R120, R20 ;  /* 0x000000788814723c */ /* 0x040ff00000041814 */
        /* <DEDUP_REMOVED lines=78> */
[----:B------:R-:W-:Y:S04]  /*8130*/  IADD3 R103, PT, PT, R167, -0x40, RZ ;  /* 0xffffffc0a7677810 */ /* 0x000fe80007ffe0ff */
[----:B------:R-:W-:Y:S02]  /*8140*/  IABS R104, R103 ;  /* 0x0000006700687213 */ /* 0x000fe40000000000 */
[-C--:B-1----:R-:W-:Y:S02]  /*8150*/  IABS R100, R2.reuse ;  /* 0x0000000200647213 */ /* 0x082fe40000000000 */
[-C--:B------:R-:W-:Y:S02]  /*8160*/  LOP3.LUT R103, R103, R2.reuse, RZ, 0x3c, !PT ;  /* 0x0000000267677212 */ /* 0x080fe400078e3cff */
[----:B------:R-:W1:Y:S10]  /*8170*/  I2F.RP R108, R100 ;  /* 0x00000064006c7306 */ /* 0x000e740000209400 */
[----:B-1----:R-:W1:Y:S02]  /*8180*/  MUFU.RCP R102, R108 ;  /* 0x0000006c00667308 */ /* 0x002e640000001000 */
[----:B-1----:R-:W-:Y:S01]  /*8190*/  VIADD R106, R102, 0xffffffe ;  /* 0x0ffffffe666a7836 */ /* 0x002fe20000000000 */
[----:B------:R-:W-:Y:S02]  /*81a0*/  IABS R102, R111 ;  /* 0x0000006f00667213 */ /* 0x000fe40000000000 */
[----:B------:R-:W-:Y:S05]  /*81b0*/  LOP3.LUT R111, R111, R2, RZ, 0x3c, !PT ;  /* 0x000000026f6f7212 */ /* 0x000fea00078e3cff */
[----:B------:R-:W1:Y:S01]  /*81c0*/  F2I.FTZ.U32.TRUNC.NTZ R107, R106 ;  /* 0x0000006a006b7305 */ /* 0x000e62000021f000 */
        /* <DEDUP_REMOVED lines=43> */
[C---:B------:R-:W-:Y:S01]  /*8480*/  IMAD.WIDE.U32 R110, R107.reuse, UR6, R110 ;  /* 0x000000066b6e7c25 */ /* 0x040fe2000f8e006e */
[----:B------:R-:W-:Y:S02]  /*8490*/  SHF.R.S32.HI R100, RZ, 0x1f, R107 ;  /* 0x0000001fff647819 */ /* 0x000fe4000001146b */
[----:B------:R-:W-:Y:S03]  /*84a0*/  LEA R156, P2, R110, R156, 0x1 ;  /* 0x0000009c6e9c7211 */ /* 0x000fe600078408ff */
[----:B------:R-:W-:Y:S04]  /*84b0*/  IMAD R100, R100, UR6, RZ ;  /* 0x0000000664647c24 */ /* 0x000fe8000f8e02ff */
[----:B------:R-:W-:Y:S05]  /*84c0*/  IMAD R100, R107, UR7, R100 ;  /* 0x000000076b647c24 */ /* 0x000fea000f8e0264 */
[----:B------:R-:W-:Y:S04]  /*84d0*/  IADD3 R100, PT, PT, R111, R100, RZ ;  /* 0x000000646f647210 */ /* 0x000fe80007ffe0ff */
[----:B------:R-:W-:Y:S07]  /*84e0*/  LEA.HI.X R157, R110, R157, R100, 0x1, P2 ;  /* 0x0000009d6e9d7211 */ /* 0x000fee00010f0c64 */
.L_x_6364:
        /* <DEDUP_REMOVED lines=20> */
.L_x_6363:
[----:B------:R-:W-:Y:S01]  /*8630*/  FMNMX3.FTZ R2, R0, R6, R7, !PT ;  /* 0x0000000600027276 */ /* 0x000fe20007810007 */
[----:B-1----:R-:W-:Y:S01]  /*8640*/  LDSM.16.MT88.4 R108, [R142+0x8000] ;  /* 0x008000008e6c783b */ /* 0x002fe20000004200 */
        /* <DEDUP_REMOVED lines=312> */
.L_x_6361:
[----:B------:R-:W1:Y:S01]  /*99d0*/  SHFL.BFLY PT, R0, R171, 0x2, 0x1f ;  /* 0x0c401f00ab007f89 */ /* 0x000e6200000e0000 */
[C---:B------:R-:W-:Y:S01]  /*99e0*/  SHF.L.U32 R7, R160.reuse, 0x1, RZ ;  /* 0x00000001a0077819 */ /* 0x040fe200000006ff */
[----:B------:R-:W2:Y:S01]  /*99f0*/  S2UR UR7, SR_CTAID.Y ;  /* 0x00000000000779c3 */ /* 0x000ea20000002600 */
[C---:B------:R-:W-:Y:S01]  /*9a00*/  SHF.L.U32 R10, R160.reuse, 0x5, RZ ;  /* 0x00000005a00a7819 */ /* 0x040fe200000006ff */
[----:B------:R-:W3:Y:S01]  /*9a10*/  SHFL.BFLY PT, R2, R169, 0x2, 0x1f ;  /* 0x0c401f00a9027f89 */ /* 0x000ee200000e0000 */
[----:B------:R-:W-:Y:S01]  /*9a20*/  LOP3.LUT R9, R7, 0x6, RZ, 0xc0, !PT ;  /* 0x0000000607097812 */ /* 0x000fe200078ec0ff */
[----:B------:R-:W4:Y:S01]  /*9a30*/  LDCU UR4, c[0x0][0x44c] ;  /* 0x00008980ff0477ac */ /* 0x000f220008000800 */
[----:B------:R-:W-:Y:S01]  /*9a40*/  R2P PR, R160, 0x1c ;  /* 0x0000001ca0007804 */ /* 0x000fe20000000000 */
[----:B------:R-:W-:Y:S01]  /*9a50*/  BSSY.RECONVERGENT B0, `(.L_x_6366) ;  /* 0x00000b9000007945 */ /* 0x000fe20003800200 */
[----:B------:R-:W-:Y:S01]  /*9a60*/  LOP3.LUT R10, R9, 0x7c00, R10, 0xf8, !PT ;  /* 0x00007c00090a7812 */ /* 0x000fe200078ef80a */
[----:B------:R-:W5:Y:S01]  /*9a70*/  S2UR UR6, SR_CTAID.Z ;  /* 0x00000000000679c3 */ /* 0x000f620000002700 */
[----:B------:R-:W-:-:S07]  /*9a80*/  SHF.R.U32.HI R101, RZ, 0x2, R160 ;  /* 0x00000002ff657819 */ /* 0x000fce00000116a0 */
[----:B------:R-:W-:Y:S01]  /*9a90*/  BAR.SYNC.DEFER_BLOCKING 0x0 ;  /* 0x0000000000007b1d */ /* 0x000fe20000010000 */
[----:B------:R-:W-:-:S07]  /*9aa0*/  LOP3.LUT P5, RZ, R160, 0x3, RZ, 0xc0, !PT ;  /* 0x00000003a0ff7812 */ /* 0x000fce00078ac0ff */
[----:B------:R-:W5:Y:S01]  /*9ab0*/  LDC R15, c[0x0][0x3e0] ;  /* 0x0000f800ff0f7b82 */ /* 0x000f620000000800 */
[----:B-1----:R-:W-:Y:S01]  /*9ac0*/  FADD.FTZ R0, R0, R171 ;  /* 0x000000ab00007221 */ /* 0x002fe20000010000 */
[----:B---3--:R-:W-:-:S04]  /*9ad0*/  FADD.FTZ R11, R2, R169 ;  /* 0x000000a9020b7221 */ /* 0x008fc80000010000 */
[----:B------:R-:W1:Y:S01]  /*9ae0*/  SHFL.BFLY PT, R5, R0, 0x1, 0x1f ;  /* 0x0c201f0000057f89 */ /* 0x000e6200000e0000 */
[----:B------:R-:W-:-:S03]  /*9af0*/  SHF.L.U32 R2, R160, 0x4, RZ ;  /* 0x00000004a0027819 */ /* 0x000fc600000006ff */
[----:B------:R-:W3:Y:S01]  /*9b00*/  SHFL.BFLY PT, R4, R11, 0x1, 0x1f ;  /* 0x0c201f000b047f89 */ /* 0x000ee200000e0000 */
[C---:B------:R-:W-:Y:S02]  /*9b10*/  LOP3.LUT R12, R2.reuse, 0x1c0, RZ, 0xc0, !PT ;  /* 0x000001c0020c7812 */ /* 0x040fe400078ec0ff */
[----:B------:R-:W-:Y:S02]  /*9b20*/  LOP3.LUT R2, R2, 0x10, RZ, 0xc0, !PT ;  /* 0x0000001002027812 */ /* 0x000fe400078ec0ff */
[----:B------:R-:W-:Y:S02]  /*9b30*/  LOP3.LUT R7, R12, 0x38, R7, 0xf8, !PT ;  /* 0x000000380c077812 */ /* 0x000fe400078ef807 */
[----:B------:R-:W-:Y:S02]  /*9b40*/  SHF.R.U32.HI R12, RZ, 0x1, R160 ;  /* 0x00000001ff0c7819 */ /* 0x000fe400000116a0 */
[----:B------:R-:W-:Y:S01]  /*9b50*/  LOP3.LUT R7, R10, R7, RZ, 0xfc, !PT ;  /* 0x000000070a077212 */ /* 0x000fe200078efcff */
[----:B-1----:R-:W-:Y:S01]  /*9b60*/  FADD.FTZ R5, R0, R5 ;  /* 0x0000000500057221 */ /* 0x002fe20000010000 */
[----:B------:R-:W-:-:S03]  /*9b70*/  SHF.L.U32 R0, R160, 0x2, RZ ;  /* 0x00000002a0007819 */ /* 0x000fc600000006ff */
[----:B------:R-:W1:Y:S01]  /*9b80*/  MUFU.RCP R8, R5 ;  /* 0x0000000500087308 */ /* 0x000e620000001000 */
[----:B---3--:R-:W-:Y:S01]  /*9b90*/  FADD.FTZ R4, R11, R4 ;  /* 0x000000040b047221 */ /* 0x008fe20000010000 */
[----:B------:R-:W-:Y:S02]  /*9ba0*/  LOP3.LUT R9, R0, 0x1f8, RZ, 0xc0, !PT ;  /* 0x000001f800097812 */ /* 0x000fe400078ec0ff */
[----:B------:R-:W-:Y:S02]  /*9bb0*/  FSETP.NE.FTZ.AND P1, PT, R5, RZ, PT ;  /* 0x000000ff0500720b */ /* 0x000fe40003f35000 */
[----:B------:R-:W-:Y:S02]  /*9bc0*/  LOP3.LUT R9, R9, 0x38, R12, 0x78, !PT ;  /* 0x0000003809097812 */ /* 0x000fe400078e780c */
[----:B------:R-:W3:Y:S01]  /*9bd0*/  MUFU.RCP R6, R4 ;  /* 0x0000000400067308 */ /* 0x000ee20000001000 */
[----:B------:R-:W-:Y:S02]  /*9be0*/  FSETP.NE.FTZ.AND P0, PT, R4, RZ, PT ;  /* 0x000000ff0400720b */ /* 0x000fe40003f15000 */
[----:B------:R-:W-:-:S02]  /*9bf0*/  LEA R2, R9, R2, 0x2 ;  /* 0x0000000209027211 */ /* 0x000fc400078e10ff */
[----:B------:R-:W-:Y:S02]  /*9c00*/  MOV R9, 0x40 ;  /* 0x0000004000097802 */ /* 0x000fe40000000f00 */
[----:B------:R-:W-:Y:S02]  /*9c10*/  MOV R11, 0x20 ;  /* 0x00000020000b7802 */ /* 0x000fe40000000f00 */
[----:B-1----:R-:W-:Y:S01]  /*9c20*/  FSEL R8, R8, 1, P1 ;  /* 0x3f80000008087808 */ /* 0x002fe20000800000 */
[----:B------:R-:W1:Y:S01]  /*9c30*/  @P1 LDC R17, c[0x0][0x458] ;  /* 0x00011600ff111b82 */ /* 0x000e620000000800 */
[----:B------:R-:W-:Y:S01]  /*9c40*/  LOP3.LUT R12, R12, 0x30, RZ, 0xc0, !PT ;  /* 0x000000300c0c7812 */ /* 0x000fe200078ec0ff */
[----:B------:R-:W4:Y:S01]  /*9c50*/  @P1 MUFU.LG2 R5, R5 ;  /* 0x0000000500051308 */ /* 0x000f220000000c00 */
        /* <DEDUP_REMOVED lines=35> */
[----:B---3--:R-:W-:Y:S01]  /*9e90*/  FSEL R6, R6, 1, P0 ;  /* 0x3f80000006067808 */ /* 0x008fe20000000000 */
[----:B------:R-:W3:Y:S01]  /*9ea0*/  @P0 MUFU.LG2 R4, R4 ;  /* 0x0000000400040308 */ /* 0x000ee20000000c00 */
[----:B------:R-:W-:Y:S01]  /*9eb0*/  SEL R7, R9, 0xffffffc0, !P3 ;  /* 0xffffffc009077807 */ /* 0x000fe20005800000 */
[----:B------:R-:W-:Y:S01]  /*9ec0*/  STS.64 [R8], R96 ;  /* 0x0000006008007388 */ /* 0x000fe20000000a00 */
[----:B------:R-:W-:Y:S01]  /*9ed0*/  LOP3.LUT R101, R12, 0x7, R101, 0xf8, !PT ;  /* 0x000000070c657812 */ /* 0x000fe200078ef865 */
[----:B------:R-:W-:Y:S01]  /*9ee0*/  FMUL.FTZ R98, R6, R98 ;  /* 0x0000006206627220 */ /* 0x000fe20000410000 */
[----:B------:R-:W-:Y:S01]  /*9ef0*/  IADD3 R10, PT, PT, R8, 0x80, RZ ;  /* 0x00000080080a7810 */ /* 0x000fe20007ffe0ff */
[C---:B------:R-:W-:Y:S01]  /*9f00*/  FMUL.FTZ R99, R6.reuse, R99 ;  /* 0x0000006306637220 */ /* 0x040fe20000410000 */
[----:B------:R-:W-:Y:S01]  /*9f10*/  IADD3 R12, PT, PT, R7, R8, RZ ;  /* 0x00000008070c7210 */ /* 0x000fe20007ffe0ff */
[----:B------:R-:W-:Y:S01]  /*9f20*/  FMUL.FTZ R38, R6, R38 ;  /* 0x0000002606267220 */ /* 0x000fe20000410000 */
[----:B------:R-:W-:Y:S01]  /*9f30*/  @P4 IADD3 R10, PT, PT, R8, -0x80, RZ ;  /* 0xffffff80080a4810 */ /* 0x000fe20007ffe0ff */
        /* <DEDUP_REMOVED lines=41> */
[----:B----4-:R-:W-:Y:S01]  /*a1d0*/  @P1 FMUL.FTZ R5, R5, 0.69314718246459960938 ;  /* 0x3f31721805051820 */ /* 0x010fe20000410000 */
[----:B---3--:R-:W-:Y:S01]  /*a1e0*/  @P0 FMUL.FTZ R4, R4, 0.69314718246459960938 ;  /* 0x3f31721804040820 */ /* 0x008fe20000410000 */
[----:B------:R-:W-:Y:S04]  /*a1f0*/  STS.64 [R13+0x800], R46 ;  /* 0x0008002e0d007388 */ /* 0x000fe80000000a00 */
[----:B------:R-:W-:Y:S04]  /*a200*/  STS.64 [R10], R48 ;  /* 0x000000300a007388 */ /* 0x000fe80000000a00 */
[----:B------:R-:W-:Y:S04]  /*a210*/  STS.64 [R10+0x800], R50 ;  /* 0x000800320a007388 */ /* 0x000fe80000000a00 */
[----:B------:R-:W-:Y:S04]  /*a220*/  STS.64 [R14], R52 ;  /* 0x000000340e007388 */ /* 0x000fe80000000a00 */
        /* <DEDUP_REMOVED lines=16> */
[----:B---3--:R-:W-:-:S03]  /*a330*/  MOV R69, 0xff800000 ;  /* 0xff80000000457802 */ /* 0x008fc60000000f00 */
[----:B------:R4:W-:Y:S01]  /*a340*/  STS.64 [R10+0x4800], R94 ;  /* 0x0048005e0a007388 */ /* 0x0009e20000000a00 */
[----:B-----5:R-:W-:Y:S01]  /*a350*/  IMAD R8, R15, R8, UR6 ;  /* 0x000000060f087e24 */ /* 0x020fe2000f8e0208 */
[----:B------:R-:W-:Y:S01]  /*a360*/  MOV R68, 0xff800000 ;  /* 0xff80000000447802 */ /* 0x000fe20000000f00 */
[----:B-1----:R-:W-:Y:S01]  /*a370*/  @P1 FFMA.FTZ R69, R100, R17, R5 ;  /* 0x0000001164451223 */ /* 0x002fe20000010005 */
[----:B------:R4:W-:Y:S01]  /*a380*/  STS.64 [R14+0x4000], R80 ;  /* 0x004000500e007388 */ /* 0x0009e20000000a00 */
[----:B------:R-:W-:Y:S02]  /*a390*/  IMAD R6, R6, R15, R8 ;  /* 0x0000000f06067224 */ /* 0x000fe400078e0208 */
[----:B------:R-:W-:Y:S01]  /*a3a0*/  @P0 FFMA.FTZ R68, R3, R18, R4 ;  /* 0x0000001203440223 */ /* 0x000fe20000010004 */
[----:B------:R4:W-:Y:S01]  /*a3b0*/  STS.64 [R14+0x4800], R82 ;  /* 0x004800520e007388 */ /* 0x0009e20000000a00 */
[----:B------:R-:W-:-:S03]  /*a3c0*/  IMAD R162, R6, R7, R162 ;  /* 0x0000000706a27224 */ /* 0x000fc600078e02a2 */
        /* <DEDUP_REMOVED lines=24> */
[C---:B----4-:R-:W-:Y:S01]  /*a550*/  VIADD R71, R101.reuse, 0x8 ;  /* 0x0000000865477836 */ /* 0x050fe20000000000 */
[C---:B------:R-:W-:Y:S02]  /*a560*/  IADD3 R2, P0, PT, R162.reuse, R101, RZ ;  /* 0x00000065a2027210 */ /* 0x040fe40007f1e0ff */
[-C--:B------:R-:W-:Y:S02]  /*a570*/  ISETP.GE.AND P2, PT, R101, R152.reuse, PT ;  /* 0x000000986500720c */ /* 0x080fe40003f46270 */
[----:B------:R-:W-:Y:S02]  /*a580*/  ISETP.GE.AND P1, PT, R71, R152, PT ;  /* 0x000000984700720c */ /* 0x000fe40003f26270 */
[----:B------:R-:W-:Y:S02]  /*a590*/  LEA.HI.X.SX32 R71, R162, RZ, 0x1, P0 ;  /* 0x000000ffa2477211 */ /* 0x000fe400000f0eff */
[----:B--2---:R-:W-:-:S04]  /*a5a0*/  LEA R70, P0, R2, UR4, 0x2 ;  /* 0x0000000402467c11 */ /* 0x004fc8000f8010ff */
[----:B------:R-:W-:-:S05]  /*a5b0*/  LEA.HI.X R71, R2, UR5, R71, 0x2, P0 ;  /* 0x0000000502477c11 */ /* 0x000fca00080f1447 */
[----:B------:R2:W-:Y:S04]  /*a5c0*/  @!P2 STG.E desc[UR16][R70.64], R69 ;  /* 0x000000454600a986 */ /* 0x0005e8000c101910 */
[----:B------:R2:W-:Y:S02]  /*a5d0*/  @!P1 STG.E desc[UR16][R70.64+0x20], R68 ;  /* 0x0000204446009986 */ /* 0x0005e4000c101910 */
.L_x_6367:
[----:B------:R-:W-:Y:S05]  /*a5e0*/  BSYNC.RECONVERGENT B0 ;  /* 0x0000000000007941 */ /* 0x000fea0003800200 */
.L_x_6366:
[----:B------:R-:W3:Y:S01]  /*a5f0*/  LDCU.64 UR4, c[0x0][0x3f8] ;  /* 0x00007f00ff0477ac */ /* 0x000ee20008000a00 */
[----:B--2-4-:R-:W-:Y:S01]  /*a600*/  LOP3.LUT R71, R154, 0x1f80, RZ, 0xc0, !PT ;  /* 0x00001f809a477812 */ /* 0x014fe200078ec0ff */
[C---:B------:R-:W-:Y:S01]  /*a610*/  VIADD R69, R153.reuse, 0x8 ;  /* 0x0000000899457836 */ /* 0x040fe20000000000 */
[-C--:B------:R-:W-:Y:S02]  /*a620*/  ISETP.GE.AND P0, PT, R153, R152.reuse, PT ;  /* 0x000000989900720c */ /* 0x080fe40003f06270 */
[----:B------:R-:W-:Y:S01]  /*a630*/  LOP3.LUT R0, R71, 0x3c, R0, 0xf8, !PT ;  /* 0x0000003c47007812 */ /* 0x000fe200078ef800 */
[----:B------:R-:W-:Y:S01]  /*a640*/  VIADD R71, R153, 0x10 ;  /* 0x0000001099477836 */ /* 0x000fe20000000000 */
[----:B------:R-:W-:Y:S01]  /*a650*/  ISETP.GE.AND P6, PT, R69, R152, PT ;  /* 0x000000984500720c */ /* 0x000fe20003fc6270 */
[----:B------:R-:W-:Y:S01]  /*a660*/  VIADD R69, R153, 0x18 ;  /* 0x0000001899457836 */ /* 0x000fe20000000000 */
[----:B------:R-:W-:Y:S02]  /*a670*/  IADD3 R0, P1, PT, R3, R0, RZ ;  /* 0x0000000003007210 */ /* 0x000fe40007f3e0ff */
[-C--:B------:R-:W-:Y:S01]  /*a680*/  ISETP.GE.AND P5, PT, R71, R152.reuse, PT ;  /* 0x000000984700720c */ /* 0x080fe20003fa6270 */
[----:B------:R-:W-:Y:S01]  /*a690*/  VIADD R71, R153, 0x20 ;  /* 0x0000002099477836 */ /* 0x000fe20000000000 */
[----:B------:R-:W-:Y:S01]  /*a6a0*/  LEA.HI.X.SX32 R73, R3, RZ, 0x1, P1 ;  /* 0x000000ff03497211 */ /* 0x000fe200008f0eff */
[----:B------:R-:W-:Y:S01]  /*a6b0*/  VIADD R3, R153, 0x30 ;  /* 0x0000003099037836 */ /* 0x000fe20000000000 */
[-C--:B------:R-:W-:Y:S01]  /*a6c0*/  ISETP.GE.AND P4, PT, R69, R152.reuse, PT ;  /* 0x000000984500720c */ /* 0x080fe20003f86270 */
[----:B------:R-:W-:Y:S01]  /*a6d0*/  VIADD R69, R153, 0x28 ;  /* 0x0000002899457836 */ /* 0x000fe20000000000 */
[----:B------:R-:W-:Y:S01]  /*a6e0*/  ISETP.GE.AND P3, PT, R71, R152, PT ;  /* 0x000000984700720c */ /* 0x000fe20003f66270 */
[----:B------:R-:W-:Y:S01]  /*a6f0*/  VIADD R153, R153, 0x38 ;  /* 0x0000003899997836 */ /* 0x000fe20000000000 */
[----:B---3--:R-:W-:-:S02]  /*a700*/  LEA R72, P1, R0, UR4, 0x2 ;  /* 0x0000000400487c11 */ /* 0x008fc4000f8210ff */
[-C--:B------:R-:W-:Y:S02]  /*a710*/  ISETP.GE.AND P2, PT, R69, R152.reuse, PT ;  /* 0x000000984500720c */ /* 0x080fe40003f46270 */
[----:B------:R-:W-:Y:S02]  /*a720*/  LEA.HI.X R73, R0, UR5, R73, 0x2, P1 ;  /* 0x0000000500497c11 */ /* 0x000fe400088f1449 */
[----:B------:R-:W-:-:S03]  /*a730*/  ISETP.GE.AND P1, PT, R3, R152, PT ;  /* 0x000000980300720c */ /* 0x000fc60003f26270 */
[----:B-1----:R1:W-:Y:S04]  /*a740*/  @!P0 STG.E.128 desc[UR16][R72.64], R64 ;  /* 0x0000004048008986 */ /* 0x0023e8000c101d10 */
        /* <DEDUP_REMOVED lines=18> */
.L_x_6368:
        /* <DEDUP_REMOVED lines=9> */
.L_x_7256:


//--------------------- .text._ZN5flash24flash_fwd_splitkv_kernelI23Flash_fwd_kernel_traitsILi128ELi64ELi64ELi4ELb0ELb0EN7cutlass10bfloat16_tE19Flash_kernel_traitsILi128ELi64ELi64ELi4ES3_EELb1ELb0ELb0ELb0ELb1ELb1ELb1ELb0EEEvNS_16Flash_fwd_paramsE --------------------------
	.section	.text._ZN5flash24flash_fwd_splitkv_kernelI23Flash_fwd_kernel_traitsILi128ELi64ELi64ELi4ELb0ELb0EN7cutlass10bfloat16_tE19Flash_kernel_traitsILi128ELi64ELi64ELi4ES3_EELb1ELb0ELb0ELb0ELb1ELb1ELb1ELb0EEEvNS_16Flash_fwd_paramsE,"ax",@progbits
	.align	128
        .global         _ZN5flash24flash_fwd_splitkv_kernelI23Flash_fwd_kernel_traitsILi128ELi64ELi64ELi4ELb0ELb0EN7cutlass10bfloat16_tE19Flash_kernel_traitsILi128ELi64ELi64ELi4ES3_EELb1ELb0ELb0ELb0ELb1ELb1ELb1ELb0EEEvNS_16Flash_fwd_paramsE
        .type           _ZN5flash24flash_fwd_splitkv_kernelI23Flash_fwd_kernel_traitsILi128ELi64ELi64ELi4ELb0ELb0EN7cutlass10bfloat16_tE19Flash_kernel_traitsILi128ELi64ELi64ELi4ES3_EELb1ELb0ELb0ELb0ELb1ELb1ELb1ELb0EEEvNS_16Flash_fwd_paramsE,@function
        .size           _ZN5flash24flash_fwd_splitkv_kernelI23Flash_fwd_kernel_traitsILi128ELi64ELi64ELi4ELb0ELb0EN7cutlass10bfloat16_tE19Flash_kernel_traitsILi128ELi64ELi64ELi4ES3_EELb1ELb0ELb0ELb0ELb1ELb1ELb1ELb0EEEvNS_16Flash_fwd_paramsE,(.L_x_7257 - _ZN5flash24flash_fwd_splitkv_kernelI23Flash_fwd_kernel_traitsILi128ELi64ELi64ELi4ELb0ELb0EN7cutlass10bfloat16_tE19Flash_kernel_traitsILi128ELi64ELi64ELi4ES3_EELb1ELb0ELb0ELb0ELb1ELb1ELb1ELb0EEEvNS_16Flash_fwd_paramsE)
        .other          _ZN5flash24flash_fwd_splitkv_kernelI23Flash_fwd_kernel_traitsILi128ELi64ELi64ELi4ELb0ELb0EN7cutlass10bfloat16_tE19Flash_kernel_traitsILi128ELi64ELi64ELi4ES3_EELb1ELb0ELb0ELb0ELb1ELb1ELb1ELb0EEEvNS_16Flash_fwd_paramsE,@"STO_CUDA_ENTRY STV_DEFAULT"
_ZN5flash24flash_fwd_splitkv_kernelI23Flash_fwd_kernel_traitsILi128ELi64ELi64ELi4ELb0ELb0EN7cutlass10bfloat16_tE19Flash_kernel_traitsILi128ELi64ELi64ELi4ES3_EELb1ELb0ELb0ELb0ELb1ELb1ELb1ELb0EEEvNS_16Flash_fwd_paramsE:
.text._ZN5flash24flash_fwd_splitkv_kernelI23Flash_fwd_kernel_traitsILi128ELi64ELi64ELi4ELb0ELb0EN7cutlass10bfloat16_tE19Flash_kernel_traitsILi128ELi64ELi64ELi4ES3_EELb1ELb0ELb0ELb0ELb1ELb1ELb1ELb0EEEvNS_16Flash_fwd_paramsE:
        /* <DEDUP_REMOVED lines=56> */
.L_x_6369:
        /* <DEDUP_REMOVED lines=153> */
.L_x_6370:
        /* <DEDUP_REMOVED lines=8> */
.L_x_6371:
        /* <DEDUP_REMOVED lines=100> */
.L_x_6372:
        /* <DEDUP_REMOVED lines=15> */
.L_x_6374:
[----:B------:R-:W2:Y:S01]  /*14c0*/  LDC.64 R102, c[0x0][0x3b8] ;  /* 0x0000ee00ff667b82 */ /* 0x000ea20000000a00 */
[----:B------:R-:W-:-:S05]  /*14d0*/  IADD3 R6, PT, PT, R0, R3, RZ ;  /* 0x0000000300067210 */ /* 0x000fca0007ffe0ff */
[C---:B--2---:R-:W-:Y:S02]  /*14e0*/  IMAD R13, R6.reuse, R103, RZ ;  /* 0x00000067060d7224 */ /* 0x044fe400078e02ff */
[----:B------:R-:W-:-:S05]  /*14f0*/  IMAD.WIDE.U32 R6, R6, R102, RZ ;  /* 0x0000006606067225 */ /* 0x000fca00078e00ff */
[----:B------:R-:W-:Y:S02]  /*1500*/  IADD3 R13, PT, PT, R7, R13, RZ ;  /* 0x0000000d070d7210 */ /* 0x000fe40007ffe0ff */
[----:B------:R-:W-:Y:S02]  /*1510*/  MOV R12, R6 ;  /* 0x00000006000c7202 */ /* 0x000fe40000000f00 */
.L_x_6375:
        /* <DEDUP_REMOVED lines=14> */
.L_x_6376:
[----:B------:R-:W2:Y:S01]  /*1600*/  LDC.64 R24, c[0x0][0x3c0] ;  /* 0x0000f000ff187b82 */ /* 0x000ea20000000a00 */
[----:B------:R-:W-:-:S05]  /*1610*/  IADD3 R0, PT, PT, R0, R3, RZ ;  /* 0x0000000300007210 */ /* 0x000fca0007ffe0ff */
[C---:B--2---:R-:W-:Y:S02]  /*1620*/  IMAD R15, R0.reuse, R25, RZ ;  /* 0x00000019000f7224 */ /* 0x044fe400078e02ff */
[----:B-1---5:R-:W-:-:S05]  /*1630*/  IMAD.WIDE.U32 R4, R0, R24, RZ ;  /* 0x0000001800047225 */ /* 0x022fca00078e00ff */
[----:B------:R-:W-:Y:S02]  /*1640*/  IADD3 R15, PT, PT, R5, R15, RZ ;  /* 0x0000000f050f7210 */ /* 0x000fe40007ffe0ff */
[----:B------:R-:W-:-:S07]  /*1650*/  MOV R14, R4 ;  /* 0x00000004000e7202 */ /* 0x000fce0000000f00 */
.L_x_6377:
        /* <DEDUP_REMOVED lines=46> */
.L_x_6373:
        /* <DEDUP_REMOVED lines=11> */
[----:B------:R-:W2:Y:S01]  /*19f0*/  S2UR UR6, SR_CgaCtaId ;  /* 0x00000000000679c3 */ /* 0x000ea20000008800 */
[----:B------:R-:W-:Y:S01]  /*1a00*/  ISETP.GE.AND P3, PT, R21, R158, PT ;  /* 0x0000009e1500720c */ /* 0x000fe20003f66270 */
[----:B------:R-:W-:Y:S01]  /*1a10*/  VIADD R19, R16, 0x20 ;  /* 0x0000002010137836 */ /* 0x000fe20000000000 */
[----:B------:R-:W-:Y:S01]  /*1a20*/  LOP3.LUT R101, R160, 0x1f8, RZ, 0xc0, !PT ;  /* 0x000001f8a0657812 */ /* 0x000fe200078ec0ff */
[----:B------:R-:W3:Y:S01]  /*1a30*/  LDCU.64 UR10, c[0x0][0x388] ;  /* 0x00007100ff0a77ac */ /* 0x000ee20008000a00 */
[----:B------:R-:W-:-:S02]  /*1a40*/  SHF.L.U64.HI R84, R102, 0x4, R103 ;  /* 0x0000000466547819 */ /* 0x000fc40000010267 */
[----:B------:R-:W-:Y:S01]  /*1a50*/  ISETP.GE.AND P1, PT, R19, R158, PT ;  /* 0x0000009e1300720c */ /* 0x000fe20003f26270 */
[----:B------:R-:W4:Y:S01]  /*1a60*/  @!P0 LDC.64 R6, c[0x0][0x398] ;  /* 0x0000e600ff068b82 */ /* 0x000f220000000a00 */
[--C-:B------:R-:W-:Y:S02]  /*1a70*/  LOP3.LUT R101, R101, 0x38, R166.reuse, 0x78, !PT ;  /* 0x0000003865657812 */ /* 0x100fe400078e78a6 */
[--C-:B------:R-:W-:Y:S02]  /*1a80*/  SHF.R.U32.HI R159, RZ, 0x4, R166.reuse ;  /* 0x00000004ff9f7819 */ /* 0x100fe400000116a6 */
[----:B------:R-:W-:Y:S02]  /*1a90*/  SHF.R.U32.HI R86, RZ, 0x1, R166 ;  /* 0x00000001ff567819 */ /* 0x000fe400000116a6 */
[C---:B------:R-:W-:Y:S01]  /*1aa0*/  @!P3 IADD3 R26, P5, PT, R32.reuse, 0x10, RZ ;  /* 0x00000010201ab810 */ /* 0x040fe20007fbe0ff */
[----:B------:R-:W5:Y:S04]  /*1ab0*/  @P0 LDC.64 R4, c[0x0][0x3b0] ;  /* 0x0000ec00ff040b82 */ /* 0x000f680000000a00 */
[----:B------:R-:W-:Y:S01]  /*1ac0*/  @!P3 IMAD.X R29, RZ, RZ, R33, P5 ;  /* 0x000000ffff1db224 */ /* 0x000fe200028e0621 */
[----:B------:R-:W-:-:S03]  /*1ad0*/  @!P1 IADD3 R27, P4, PT, R32, 0x20, RZ ;  /* 0x00000020201b9810 */ /* 0x000fc60007f9e0ff */
[----:B------:R-:W3:Y:S01]  /*1ae0*/  @!P3 LDC.64 R14, c[0x0][0x3b0] ;  /* 0x0000ec00ff0ebb82 */ /* 0x000ee20000000a00 */
[----:B----4-:R-:W-:-:S03]  /*1af0*/  @!P0 IMAD.WIDE.U32 R10, R167, R6, RZ ;  /* 0x00000006a70a8225 */ /* 0x010fc600078e00ff */
[----:B------:R-:W-:Y:S01]  /*1b00*/  @!P0 MOV R9, R10 ;  /* 0x0000000a00098202 */ /* 0x000fe20000000f00 */
[----:B-----5:R-:W-:-:S04]  /*1b10*/  @P0 IMAD.WIDE.U32 R12, R8, R4, RZ ;  /* 0x00000004080c0225 */ /* 0x020fc800078e00ff */
[----:B------:R-:W-:Y:S01]  /*1b20*/  @!P0 IMAD R4, R167, R7, R11 ;  /* 0x00000007a7048224 */ /* 0x000fe200078e020b */
[----:B------:R-:W-:Y:S01]  /*1b30*/  SHF.R.S32.HI R11, RZ, 0x1f, R34 ;  /* 0x0000001fff0b7819 */ /* 0x000fe20000011422 */
[----:B------:R-:W4:Y:S01]  /*1b40*/  @!P6 LDC.64 R6, c[0x0][0x3b0] ;  /* 0x0000ec00ff06eb82 */ /* 0x000f220000000a00 */
[----:B------:R-:W-:Y:S02]  /*1b50*/  @P0 IMAD.MOV.U32 R9, RZ, RZ, R12 ;  /* 0x000000ffff090224 */ /* 0x000fe400078e000c */
[----:B------:R-:W-:Y:S02]  /*1b60*/  @P0 IMAD R4, R8, R5, R13 ;  /* 0x0000000508040224 */ /* 0x000fe400078e020d */
[----:B-1----:R-:W-:Y:S01]  /*1b70*/  IMAD R11, R11, UR4, RZ ;  /* 0x000000040b0b7c24 */ /* 0x002fe2000f8e02ff */
[----:B------:R-:W-:Y:S01]  /*1b80*/  IADD3 R8, P0, PT, R0, R9, RZ ;  /* 0x0000000900087210 */ /* 0x000fe20007f1e0ff */
[----:B---3--:R-:W-:Y:S02]  /*1b90*/  @!P3 IMAD R29, R29, R14, RZ ;  /* 0x0000000e1d1db224 */ /* 0x008fe400078e02ff */
[----:B------:R-:W-:Y:S01]  /*1ba0*/  IMAD R11, R34, UR5, R11 ;  /* 0x00000005220b7c24 */ /* 0x000fe2000f8e020b */
[----:B------:R-:W-:Y:S01]  /*1bb0*/  IADD3.X R9, PT, PT, RZ, R4, RZ, P0, !PT ;  /* 0x00000004ff097210 */ /* 0x000fe200007fe4ff */
[----:B------:R-:W-:Y:S01]  /*1bc0*/  UMOV UR5, 0x400 ;  /* 0x0000040000057882 */ /* 0x000fe20000000000 */
[----:B------:R-:W1:Y:S01]  /*1bd0*/  @!P6 LDC.64 R4, c[0x0][0x380] ;  /* 0x0000e000ff04eb82 */ /* 0x000e620000000a00 */
[----:B------:R-:W-:Y:S01]  /*1be0*/  ISETP.GE.AND P0, PT, R17, R158, PT ;  /* 0x0000009e1100720c */ /* 0x000fe20003f06270 */
[----:B------:R-:W-:Y:S01]  /*1bf0*/  @!P3 IMAD R15, R26, R15, R29 ;  /* 0x0000000f1a0fb224 */ /* 0x000fe200078e021d */
[----:B--2---:R-:W-:Y:S01]  /*1c00*/  ULEA UR5, UR6, UR5, 0x18 ;  /* 0x0000000506057291 */ /* 0x004fe2000f8ec0ff */
[----:B------:R-:W-:Y:S01]  /*1c10*/  IMAD.WIDE.U32 R34, R34, UR4, R8 ;  /* 0x0000000422227c25 */ /* 0x000fe2000f8e0008 */
[----:B------:R-:W-:Y:S01]  /*1c20*/  LOP3.LUT R8, R160, 0x1e00, RZ, 0xc0, !PT ;  /* 0x00001e00a0087812 */ /* 0x000fe200078ec0ff */
[----:B------:R-:W2:Y:S02]  /*1c30*/  LDCU.64 UR6, c[0x0][0x390] ;  /* 0x00007200ff0677ac */ /* 0x000ea40008000a00 */
[----:B------:R-:W-:Y:S01]  /*1c40*/  IMAD.IADD R35, R35, 0x1, R11 ;  /* 0x0000000123237824 */ /* 0x000fe200078e020b */
[----:B------:R-:W-:Y:S01]  /*1c50*/  LOP3.LUT R101, R101, R8, RZ, 0xfc, !PT ;  /* 0x0000000865657212 */ /* 0x000fe200078efcff */
[----:B------:R-:W3:Y:S01]  /*1c60*/  @!P3 LDC.64 R10, c[0x0][0x380] ;  /* 0x0000e000ff0abb82 */ /* 0x000ee20000000a00 */
[----:B------:R-:W-:Y:S01]  /*1c70*/  @!P3 MOV R38, R34 ;  /* 0x000000220026b202 */ /* 0x000fe20000000f00 */
[-C--:B----4-:R-:W-:Y:S01]  /*1c80*/  @!P6 IMAD R9, R33, R6.reuse, RZ ;  /* 0x000000062109e224 */ /* 0x090fe200078e02ff */
[----:B------:R-:W-:Y:S01]  /*1c90*/  @!P1 MOV R37, R35 ;  /* 0x0000002300259202 */ /* 0x000fe20000000f00 */
[C---:B------:R-:W-:Y:S01]  /*1ca0*/  @!P6 IMAD.WIDE.U32 R30, R32.reuse, R6, R34 ;  /* 0x00000006201ee225 */ /* 0x040fe200078e0022 */
[C---:B------:R-:W-:Y:S01]  /*1cb0*/  @!P0 IADD3 R23, P2, PT, R32.reuse, 0x30, RZ ;  /* 0x0000003020178810 */ /* 0x040fe20007f5e0ff */
[----:B------:R-:W4:Y:S01]  /*1cc0*/  LDCU UR4, c[0x0][0x50c] ;  /* 0x0000a180ff0477ac */ /* 0x000f220008000800 */
[----:B------:R-:W-:Y:S01]  /*1cd0*/  LEA R101, R101, UR5, 0x1 ;  /* 0x0000000565657c11 */ /* 0x000fe2000f8e08ff */
[----:B------:R-:W5:Y:S01]  /*1ce0*/  @!P0 LDC.64 R12, c[0x0][0x3b0] ;  /* 0x0000ec00ff0c8b82 */ /* 0x000f620000000a00 */
[----:B------:R-:W-:-:S02]  /*1cf0*/  @!P6 IMAD R9, R32, R7, R9 ;  /* 0x000000072009e224 */ /* 0x000fc400078e0209 */
[----:B------:R-:W-:Y:S02]  /*1d00*/  @!P3 IMAD.MOV.U32 R39, RZ, RZ, R35 ;  /* 0x000000ffff27b224 */ /* 0x000fe400078e0023 */
[----:B------:R-:W-:Y:S01]  /*1d10*/  @!P1 IMAD.MOV.U32 R36, RZ, RZ, R34 ;  /* 0x000000ffff249224 */ /* 0x000fe200078e0022 */
[----:B------:R-:W-:Y:S01]  /*1d20*/  @!P6 IADD3 R8, PT, PT, R31, R9, RZ ;  /* 0x000000091f08e210 */ /* 0x000fe20007ffe0ff */
[--C-:B------:R-:W-:Y:S01]  /*1d30*/  @!P1 IMAD.X R31, RZ, RZ, R33.reuse, P4 ;  /* 0x000000ffff1f9224 */ /* 0x100fe200020e0621 */
[----:B------:R-:W2:Y:S01]  /*1d40*/  @!P1 LDC.64 R6, c[0x0][0x3b0] ;  /* 0x0000ec00ff069b82 */ /* 0x000ea20000000a00 */
[----:B-1----:R-:W-:Y:S01]  /*1d50*/  @!P6 LEA R40, P5, R30, R4, 0x1 ;  /* 0x000000041e28e211 */ /* 0x002fe200078a08ff */
[----:B------:R-:W-:Y:S02]  /*1d60*/  @!P0 IMAD.X R33, RZ, RZ, R33, P2 ;  /* 0x000000ffff218224 */ /* 0x000fe400010e0621 */
[----:B------:R-:W-:Y:S01]  /*1d70*/  @!P3 IMAD.WIDE.U32 R38, R26, R14, R38 ;  /* 0x0000000e1a26b225 */ /* 0x000fe200078e0026 */
[----:B------:R-:W-:-:S03]  /*1d80*/  @!P6 LEA.HI.X R41, R30, R5, R8, 0x1, P5 ;  /* 0x000000051e29e211 */ /* 0x000fc600028f0c08 */
[----:B------:R-:W1:Y:S01]  /*1d90*/  @!P1 LDC.64 R8, c[0x0][0x380] ;  /* 0x0000e000ff089b82 */ /* 0x000e620000000a00 */
[----:B------:R-:W-:Y:S01]  /*1da0*/  @!P3 IADD3 R15, PT, PT, R39, R15, RZ ;  /* 0x0000000f270fb210 */ /* 0x000fe20007ffe0ff */
[----:B------:R-:W-:Y:S01]  /*1db0*/  VIADD R26, R2, 0xffffffff ;  /* 0xffffffff021a7836 */ /* 0x000fe20000000000 */
[----:B------:R-:W-:Y:S01]  /*1dc0*/  @!PT LDS RZ, [RZ] ;  /* 0x00000000fffff984 */ /* 0x000fe20000000800 */
[----:B------:R-:W-:Y:S01]  /*1dd0*/  @!PT LDS RZ, [RZ] ;  /* 0x00000000fffff984 */ /* 0x000fe20000000800 */
[----:B------:R-:W-:Y:S01]  /*1de0*/  @!PT LDS RZ, [RZ] ;  /* 0x00000000fffff984 */ /* 0x000fe20000000800 */
[----:B------:R-:W-:Y:S04]  /*1df0*/  @!P6 LDGSTS.E.BYPASS.LTC128B.128 [R101], desc[UR16][R40.64] ;  /* 0x000000002865efae */ /* 0x000fe8000b981a10 */
[----:B------:R-:W-:Y:S01]  /*1e00*/  @!P6 LDGSTS.E.BYPASS.LTC128B.128 [R101+0x2000], desc[UR16][R40.64+0x80] ;  /* 0x020000802865efae */ /* 0x000fe2000b981a10 */
[----:B------:R-:W4:Y:S01]  /*1e10*/  @!P0 LDC.64 R4, c[0x0][0x380] ;  /* 0x0000e000ff048b82 */ /* 0x000f220000000a00 */
[-C--:B-----5:R-:W-:Y:S02]  /*1e20*/  @!P0 IMAD R14, R33, R12.reuse, RZ ;  /* 0x0000000c210e8224 */ /* 0x0a0fe400078e02ff */
[----:B------:R-:W-:-:S04]  /*1e30*/  @!P0 IMAD.WIDE.U32 R34, R23, R12, R34 ;  /* 0x0000000c17228225 */ /* 0x000fc800078e0022 */
[----:B------:R-:W-:Y:S01]  /*1e40*/  @!P0 IMAD R13, R23, R13, R14 ;  /* 0x0000000d170d8224 */ /* 0x000fe200078e020e */
[C---:B---3--:R-:W-:Y:S01]  /*1e50*/  @!P3 LEA R14, P2, R38.reuse, R10, 0x1 ;  /* 0x0000000a260eb211 */ /* 0x048fe200078408ff */
[-C--:B--2---:R-:W-:Y:S02]  /*1e60*/  @!P1 IMAD R28, R31, R6.reuse, RZ ;  /* 0x000000061f1c9224 */ /* 0x084fe400078e02ff */
[----:B------:R-:W-:Y:S01]  /*1e70*/  @!P1 IMAD.WIDE.U32 R36, R27, R6, R36 ;  /* 0x000000061b249225 */ /* 0x000fe200078e0024 */
[----:B------:R-:W-:-:S03]  /*1e80*/  @!P3 LEA.HI.X R15, R38, R11, R15, 0x1, P2 ;  /* 0x0000000b260fb211 */ /* 0x000fc600010f0c0f */
[----:B------:R-:W-:Y:S01]  /*1e90*/  @!P1 IMAD R7, R27, R7, R28 ;  /* 0x000000071b079224 */ /* 0x000fe200078e021c */
[----:B-1----:R-:W-:Y:S01]  /*1ea0*/  @!P1 LEA R8, P4, R36, R8, 0x1 ;  /* 0x0000000824089211 */ /* 0x002fe200078808ff */
[----:B------:R-:W-:Y:S01]  /*1eb0*/  IMAD.SHL.U32 R6, R26, 0x40, RZ ;  /* 0x000000401a067824 */ /* 0x000fe200078e00ff */
[----:B------:R-:W-:Y:S01]  /*1ec0*/  @!P3 LDGSTS.E.BYPASS.LTC128B.128 [R101+0x800], desc[UR16][R14.64] ;  /* 0x008000000e65bfae */ /* 0x000fe2000b981a10 */
[----:B------:R-:W-:Y:S01]  /*1ed0*/  @!P0 IMAD.IADD R13, R35, 0x1, R13 ;  /* 0x00000001230d8824 */ /* 0x000fe200078e020d */
[----:B------:R-:W-:Y:S01]  /*1ee0*/  @!P1 IADD3 R7, PT, PT, R37, R7, RZ ;  /* 0x0000000725079210 */ /* 0x000fe20007ffe0ff */
[----:B------:R-:W-:Y:S01]  /*1ef0*/  IMAD.IADD R10, R85, 0x1, -R6 ;  /* 0x00000001550a7824 */ /* 0x000fe200078e0a06 */
[----:B------:R-:W-:Y:S01]  /*1f00*/  @!P3 LDGSTS.E.BYPASS.LTC128B.128 [R101+0x2800], desc[UR16][R14.64+0x80] ;  /* 0x028000800e65bfae */ /* 0x000fe2000b981a10 */
[----:B------:R-:W-:Y:S02]  /*1f10*/  IADD3 R20, P3, PT, R0, R20, RZ ;  /* 0x0000001400147210 */ /* 0x000fe40007f7e0ff */
[----:B------:R-:W-:-:S02]  /*1f20*/  @!P1 LEA.HI.X R9, R36, R9, R7, 0x1, P4 ;  /* 0x0000000924099211 */ /* 0x000fc400020f0c07 */
[CC--:B------:R-:W-:Y:S02]  /*1f30*/  ISETP.GE.AND P5, PT, R21.reuse, R10.reuse, PT ;  /* 0x0000000a1500720c */ /* 0x0c0fe40003fa6270 */
[----:B------:R-:W-:Y:S01]  /*1f40*/  ISETP.GE.AND P2, PT, R21, R10, PT ;  /* 0x0000000a1500720c */ /* 0x000fe20003f46270 */
[----:B------:R-:W-:Y:S01]  /*1f50*/  @!P1 LDGSTS.E.BYPASS.LTC128B.128 [R101+0x1000], desc[UR16][R8.64] ;  /* 0x0100000008659fae */ /* 0x000fe2000b981a10 */
[C---:B----4-:R-:W-:Y:S02]  /*1f60*/  @!P0 LEA R4, P4, R34.reuse, R4, 0x1 ;  /* 0x0000000422048211 */ /* 0x050fe400078808ff */
[----:B------:R-:W-:Y:S01]  /*1f70*/  IADD3.X R21, PT, PT, RZ, R3, RZ, P3, !PT ;  /* 0x00000003ff157210 */ /* 0x000fe20001ffe4ff */
[----:B------:R1:W-:Y:S01]  /*1f80*/  @!P1 LDGSTS.E.BYPASS.LTC128B.128 [R101+0x3000], desc[UR16][R8.64+0x80] ;  /* 0x0300008008659fae */ /* 0x0003e2000b981a10 */
[----:B------:R-:W-:Y:S01]  /*1f90*/  @!P0 LEA.HI.X R5, R34, R5, R13, 0x1, P4 ;  /* 0x0000000522058211 */ /* 0x000fe200020f0c0d */
[----:B------:R-:W-:Y:S01]  /*1fa0*/  IMAD.SHL.U32 R3, R102, 0x10, RZ ;  /* 0x0000001066037824 */ /* 0x000fe200078e00ff */
        /* <DEDUP_REMOVED lines=8> */
[----:B------:R-:W-:Y:S01]  /*2030*/  LEA R162, P0, R20, UR10, 0x1 ;  /* 0x0000000a14a27c11 */ /* 0x000fe2000f8008ff */
[C---:B------:R-:W-:Y:S01]  /*2040*/  IMAD.WIDE.U32 R12, R16.reuse, R24, R12 ;  /* 0x00000018100c7225 */ /* 0x040fe200078e000c */
[----:B------:R-:W-:-:S02]  /*2050*/  ISETP.GE.AND P6, PT, R16, R10, PT ;  /* 0x0000000a1000720c */ /* 0x000fc40003fc6270 */
[----:B------:R-:W-:Y:S01]  /*2060*/  LEA.HI.X R163, R20, UR11, R163, 0x1, P0 ;  /* 0x0000000b14a37c11 */ /* 0x000fe200080f0ca3 */
[----:B------:R-:W-:Y:S01]  /*2070*/  IMAD R16, R16, R25, R13 ;  /* 0x0000001910107224 */ /* 0x000fe200078e020d */
[----:B------:R-:W-:Y:S02]  /*2080*/  LEA R164, P1, R12, UR6, 0x1 ;  /* 0x000000060ca47c11 */ /* 0x000fe4000f8208ff */
[----:B------:R-:W-:Y:S02]  /*2090*/  SHF.L.U32 R27, R166, 0x6, RZ ;  /* 0x00000006a61b7819 */ /* 0x000fe400000006ff */
[----:B------:R-:W-:Y:S01]  /*20a0*/  LEA.HI.X R165, R12, UR7, R16, 0x1, P1 ;  /* 0x000000070ca57c11 */ /* 0x000fe200088f0c10 */
[----:B------:R-:W-:Y:S01]  /*20b0*/  @!P3 IMAD.WIDE.U32 R12, R102, 0x60, R162 ;  /* 0x00000060660cb825 */ /* 0x000fe200078e00a2 */
[----:B------:R-:W-:Y:S02]  /*20c0*/  ISETP.GE.AND P1, PT, R19, R10, PT ;  /* 0x0000000a1300720c */ /* 0x000fe40003f26270 */
[----:B------:R-:W-:Y:S01]  /*20d0*/  SHF.L.U64.HI R7, R24, 0x4, R25 ;  /* 0x0000000418077819 */ /* 0x000fe20000010219 */
[----:B------:R-:W-:Y:S01]  /*20e0*/  @!P6 LDGSTS.E.BYPASS.LTC128B.128 [R101+0x4000], desc[UR16][R162.64] ;  /* 0x04000000a265efae */ /* 0x000fe2000b981a10 */
[----:B-1----:R-:W-:-:S03]  /*20f0*/  @!P5 LEA R8, P0, R3, R162, 0x1 ;  /* 0x000000a20308d211 */ /* 0x002fc600078008ff */
[----:B------:R-:W-:Y:S01]  /*2100*/  @!P6 LDGSTS.E.BYPASS.LTC128B.128 [R101+0x6000], desc[UR16][R162.64+0x80] ;  /* 0x06000080a265efae */ /* 0x000fe2000b981a10 */
[----:B------:R-:W-:Y:S02]  /*2110*/  @!P5 LEA.HI.X R9, R3, R163, R84, 0x1, P0 ;  /* 0x000000a30309d211 */ /* 0x000fe400000f0c54 */
[----:B------:R-:W-:-:S03]  /*2120*/  @!P4 LEA R14, P0, R102, R162, 0x6 ;  /* 0x000000a2660ec211 */ /* 0x000fc600078030ff */
[----:B------:R-:W-:Y:S01]  /*2130*/  @!P5 LDGSTS.E.BYPASS.LTC128B.128 [R101+0x4800], desc[UR16][R8.64] ;  /* 0x048000000865dfae */ /* 0x000fe2000b981a10 */
[----:B--2---:R-:W-:Y:S01]  /*2140*/  @!P3 IMAD R4, R103, 0x60, RZ ;  /* 0x000000606704b824 */ /* 0x004fe200078e02ff */
[----:B------:R-:W-:Y:S02]  /*2150*/  @!P4 LEA.HI.X R15, R102, R163, R103, 0x6, P0 ;  /* 0x000000a3660fc211 */ /* 0x000fe400000f3467 */
[----:B------:R1:W-:Y:S01]  /*2160*/  @!P5 LDGSTS.E.BYPASS.LTC128B.128 [R101+0x6800], desc[UR16][R8.64+0x80] ;  /* 0x068000800865dfae */ /* 0x0003e2000b981a10 */
[----:B------:R-:W-:Y:S01]  /*2170*/  @!P3 IMAD.IADD R13, R13, 0x1, R4 ;  /* 0x000000010d0db824 */ /* 0x000fe200078e0204 */
[----:B------:R-:W-:Y:S01]  /*2180*/  ISETP.GE.AND P0, PT, R17, R10, PT ;  /* 0x0000000a1100720c */ /* 0x000fe20003f06270 */
[----:B------:R-:W-:Y:S01]  /*2190*/  IMAD.SHL.U32 R4, R24, 0x10, RZ ;  /* 0x0000001018047824 */ /* 0x000fe200078e00ff */
[----:B------:R-:W-:Y:S01]  /*21a0*/  @!P4 LDGSTS.E.BYPASS.LTC128B.128 [R101+0x5000], desc[UR16][R14.64] ;  /* 0x050000000e65cfae */ /* 0x000fe2000b981a10 */
[----:B------:R-:W-:Y:S02]  /*21b0*/  LOP3.LUT R5, R0, 0x1c0, R27, 0xf8, !PT ;  /* 0x000001c000057812 */ /* 0x000fe400078ef81b */
[----:B------:R-:W-:Y:S01]  /*21c0*/  LOP3.LUT R27, R27, 0x200, RZ, 0xc0, !PT ;  /* 0x000002001b1b7812 */ /* 0x000fe200078ec0ff */
[----:B------:R2:W-:Y:S01]  /*21d0*/  @!P4 LDGSTS.E.BYPASS.LTC128B.128 [R101+0x7000], desc[UR16][R14.64+0x80] ;  /* 0x070000800e65cfae */ /* 0x0005e2000b981a10 */
[----:B------:R-:W-:-:S03]  /*21e0*/  LOP3.LUT R10, R166, 0x8, RZ, 0xc0, !PT ;  /* 0x00000008a60a7812 */ /* 0x000fc600078ec0ff */
[----:B------:R-:W-:Y:S01]  /*21f0*/  @!P3 LDGSTS.E.BYPASS.LTC128B.128 [R101+0x5800], desc[UR16][R12.64] ;  /* 0x058000000c65bfae */ /* 0x000fe2000b981a10 */
[----:B------:R-:W-:-:S03]  /*2200*/  LOP3.LUT R11, R5, R10, RZ, 0x3c, !PT ;  /* 0x0000000a050b7212 */ /* 0x000fc600078e3cff */
[----:B------:R3:W-:Y:S04]  /*2210*/  @!P3 LDGSTS.E.BYPASS.LTC128B.128 [R101+0x7800], desc[UR16][R12.64+0x80] ;  /* 0x078000800c65bfae */ /* 0x0007e8000b981a10 */
[----:B------:R-:W0:Y:S01]  /*2220*/  LDGDEPBAR ;  /* 0x00000000000079af */ /* 0x000e220000000000 */
[----:B-1----:R-:W-:Y:S01]  /*2230*/  SHF.L.U32 R9, R159, 0xa, RZ ;  /* 0x0000000a9f097819 */ /* 0x002fe200000006ff */
[----:B------:R-:W-:-:S03]  /*2240*/  @!P0 IMAD R8, R25, 0x60, RZ ;  /* 0x0000006019088824 */ /* 0x000fc600078e02ff */
[----:B------:R-:W-:Y:S01]  /*2250*/  LOP3.LUT R0, R9, 0x400, RZ, 0xc0, !PT ;  /* 0x0000040009007812 */ /* 0x000fe200078ec0ff */
[----:B--2---:R-:W-:-:S03]  /*2260*/  @!P0 IMAD.WIDE.U32 R14, R24, 0x60, R164 ;  /* 0x00000060180e8825 */ /* 0x004fc600078e00a4 */
[----:B------:R-:W-:Y:S01]  /*2270*/  LEA R0, R11, R0, 0x1 ;  /* 0x000000000b007211 */ /* 0x000fe200078e08ff */
[----:B------:R-:W-:Y:S02]  /*2280*/  @!P0 IMAD.IADD R9, R15, 0x1, R8 ;  /* 0x000000010f098824 */ /* 0x000fe400078e0208 */
[----:B------:R-:W-:Y:S01]  /*2290*/  @!P0 IMAD.MOV.U32 R8, RZ, RZ, R14 ;  /* 0x000000ffff088224 */ /* 0x000fe200078e000e */
[----:B---3--:R-:W-:Y:S01]  /*22a0*/  @!P2 LEA R12, P3, R4, R164, 0x1 ;  /* 0x000000a4040ca211 */ /* 0x008fe200078608ff */
[----:B------:R-:W-:-:S04]  /*22b0*/  DEPBAR.LE SB0, 0x0 ;  /* 0x000080000000791a */ /* 0x000fc80000000000 */
[----:B------:R-:W-:Y:S01]  /*22c0*/  BAR.SYNC.DEFER_BLOCKING 0x0 ;  /* 0x0000000000007b1d */ /* 0x000fe20000010000 */
[-C--:B------:R-:W-:Y:S01]  /*22d0*/  @!P2 LEA.HI.X R13, R4, R165.reuse, R7, 0x1, P3 ;  /* 0x000000a5040da211 */ /* 0x080fe200018f0c07 */
[----:B------:R-:W-:Y:S01]  /*22e0*/  VIADD R156, R0, UR5 ;  /* 0x00000005009c7c36 */ /* 0x000fe20008000000 */
[----:B------:R-:W-:Y:S02]  /*22f0*/  SHF.L.U32 R4, R166, 0x5, RZ ;  /* 0x00000005a6047819 */ /* 0x000fe400000006ff */
[C---:B------:R-:W-:Y:S02]  /*2300*/  @!P1 LEA R10, P3, R24.reuse, R164, 0x6 ;  /* 0x000000a4180a9211 */ /* 0x040fe400078630ff */
[----:B------:R-:W-:Y:S02]  /*2310*/  LOP3.LUT R157, R27, 0x7c00, R4, 0xf8, !PT ;  /* 0x00007c001b9d7812 */ /* 0x000fe400078ef804 */
[----:B------:R-:W-:Y:S02]  /*2320*/  LOP3.LUT R4, R5, 0x8, R86, 0x78, !PT ;  /* 0x0000000805047812 */ /* 0x000fe400078e7856 */
[----:B------:R-:W-:-:S02]  /*2330*/  @!P1 LEA.HI.X R11, R24, R165, R25, 0x6, P3 ;  /* 0x000000a5180b9211 */ /* 0x000fc400018f3419 */
[----:B------:R-:W-:Y:S01]  /*2340*/  MOV R5, 0x20 ;  /* 0x0000002000057802 */ /* 0x000fe20000000f00 */
[----:B------:R-:W-:Y:S01]  /*2350*/  IMAD.IADD R157, R4, 0x1, R157 ;  /* 0x00000001049d7824 */ /* 0x000fe200078e029d */
[----:B------:R-:W-:-:S04]  /*2360*/  MOV R7, 0x40 ;  /* 0x0000004000077802 */ /* 0x000fc80000000f00 */
        /* <DEDUP_REMOVED lines=36> */
[----:B------:R-:W-:-:S02]  /*25b0*/  ISETP.GT.AND P0, PT, R26, R161, PT ;  /* 0x000000a11a00720c */ /* 0x000fc40003f04270 */
        /* <DEDUP_REMOVED lines=82> */
[----:B-1----:R-:W-:-:S02]  /*2ae0*/  FMUL.FTZ R0, R18, UR4 ;  /* 0x0000000412007c20 */ /* 0x002fc40008410000 */
[----:B------:R1:W1:Y:S01]  /*2af0*/  MUFU.TANH R68, R16 ;  /* 0x0000001000447308 */ /* 0x0002620000002400 */
[----:B------:R-:W-:Y:S01]  /*2b00*/  HMMA.16816.F32.BF16 R56, R72, R70, R56 ;  /* 0x000000464838723c */ /* 0x000fe20000041838 */
[----:B------:R-:W-:-:S06]  /*2b10*/  FMUL.FTZ R70, R19, UR4 ;  /* 0x0000000413467c20 */ /* 0x000fcc0008410000 */
[----:B------:R-:W2:Y:S01]  /*2b20*/  MUFU.TANH R69, R69 ;  /* 0x0000004500457308 */ /* 0x000ea20000002400 */
[C---:B------:R-:W-:Y:S01]  /*2b30*/  HMMA.16816.F32.BF16 R80, R44.reuse, R40, R32 ;  /* 0x000000282c50723c */ /* 0x040fe20000041820 */
[----:B------:R-:W-:Y:S06]  /*2b40*/  LDSM.16.M88.4 R32, [R149+0x6800] ;  /* 0x006800009520783b */ /* 0x000fec0000000200 */
[----:B------:R-:W2:Y:S01]  /*2b50*/  MUFU.TANH R0, R0 ;  /* 0x0000000000007308 */ /* 0x000ea20000002400 */
[----:B------:R-:W-:Y:S01]  /*2b60*/  HMMA.16816.F32.BF16 R64, R44, R42, R64 ;  /* 0x0000002a2c40723c */ /* 0x000fe20000041840 */
[----:B-1----:R-:W1:Y:S04]  /*2b70*/  LDSM.16.M88.4 R16, [R150+0x7000] ;  /* 0x007000009610783b */ /* 0x002e680000000200 */
[----:B------:R-:W5:Y:S02]  /*2b80*/  LDSM.16.M88.4 R40, [R151+0x7800] ;  /* 0x007800009728783b */ /* 0x000f640000000200 */
        /* <DEDUP_REMOVED lines=17> */
[C---:B-----5:R-:W-:Y:S08]  /*2ca0*/  HMMA.16816.F32.BF16 R52, R44.reuse, R40, R52 ;  /* 0x000000282c34723c */ /* 0x060ff00000041834 */
[----:B------:R-:W-:Y:S08]  /*2cb0*/  HMMA.16816.F32.BF16 R48, R44, R42, R48 ;  /* 0x0000002a2c30723c */ /* 0x000ff00000041830 */
[----:B------:R-:W-:Y:S01]  /*2cc0*/  HMMA.16816.F32.BF16 R80, R12, R32, R80 ;  /* 0x000000200c50723c */ /* 0x000fe20000041850 */
[----:B------:R-:W-:Y:S01]  /*2cd0*/  FMUL.FTZ R32, R38, UR4 ;  /* 0x0000000426207c20 */ /* 0x000fe20008410000 */
[----:B------:R-:W-:-:S05]  /*2ce0*/  FMUL.FTZ R33, R39, UR4 ;  /* 0x0000000427217c20 */ /* 0x000fca0008410000 */
[----:B------:R-:W1:Y:S01]  /*2cf0*/  MUFU.TANH R32, R32 ;  /* 0x0000002000207308 */ /* 0x000e620000002400 */
[C---:B---3--:R-:W-:Y:S07]  /*2d00*/  HMMA.16816.F32.BF16 R52, R28.reuse, R8, R52 ;  /* 0x000000081c34723c */ /* 0x048fee0000041834 */
[----:B------:R-:W3:Y:S01]  /*2d10*/  MUFU.TANH R33, R33 ;  /* 0x0000002100217308 */ /* 0x000ee20000002400 */
[----:B------:R-:W-:Y:S01]  /*2d20*/  HMMA.16816.F32.BF16 R48, R28, R10, R48 ;  /* 0x0000000a1c30723c */ /* 0x000fe20000041830 */
[----:B------:R-:W-:-:S02]  /*2d30*/  SHF.R.U32.HI R10, RZ, 0x2, R166 ;  /* 0x00000002ff0a7819 */ /* 0x000fc400000116a6 */
[----:B------:R-:W-:Y:S01]  /*2d40*/  FMUL.FTZ R36, R80, UR4 ;  /* 0x0000000450247c20 */ /* 0x000fe20008410000 */
[----:B------:R-:W-:Y:S01]  /*2d50*/  FMUL.FTZ R37, R83, UR4 ;  /* 0x0000000453257c20 */ /* 0x000fe20008410000 */
[----:B------:R-:W-:Y:S02]  /*2d60*/  LOP3.LUT R11, R86, 0x1f0, RZ, 0xc0, !PT ;  /* 0x000001f0560b7812 */ /* 0x000fe400078ec0ff */
[----:B------:R-:W-:Y:S01]  /*2d70*/  LOP3.LUT R10, R10, 0x7, RZ, 0xc0, !PT ;  /* 0x000000070a0a7812 */ /* 0x000fe200078ec0ff */
[C---:B------:R-:W-:Y:S01]  /*2d80*/  HMMA.16816.F32.BF16 R64, R12.reuse, R34, R64 ;  /* 0x000000220c40723c */ /* 0x040fe20000041840 */
[----:B------:R-:W-:Y:S01]  /*2d90*/  FMUL.FTZ R34, R81, UR4 ;  /* 0x0000000451227c20 */ /* 0x000fe20008410000 */
[----:B------:R-:W-:Y:S01]  /*2da0*/  FMUL.FTZ R35, R82, UR4 ;  /* 0x0000000452237c20 */ /* 0x000fe20008410000 */
[----:B------:R-:W-:Y:S01]  /*2db0*/  IADD3 R11, PT, PT, R11, 0x1, R168 ;  /* 0x000000010b0b7810 */ /* 0x000fe20007ffe0a8 */
[----:B------:R-:W1:Y:S03]  /*2dc0*/  MUFU.TANH R36, R36 ;  /* 0x0000002400247308 */ /* 0x000e660000002400 */
[----:B------:R-:W-:Y:S01]  /*2dd0*/  IADD3 R10, PT, PT, -R87, R11, R10 ;  /* 0x0000000b570a7210 */ /* 0x000fe20007ffe10a */
[C---:B----4-:R-:W-:Y:S03]  /*2de0*/  HMMA.16816.F32.BF16 R56, R12.reuse, R62, R56 ;  /* 0x0000003e0c38723c */ /* 0x050fe60000041838 */
[--C-:B------:R-:W-:Y:S01]  /*2df0*/  IADD3 R104, PT, PT, R10, UR14, R85.reuse ;  /* 0x0000000e0a687c10 */ /* 0x100fe2000fffe055 */
[----:B------:R-:W4:Y:S03]  /*2e00*/  MUFU.TANH R34, R34 ;  /* 0x0000002200227308 */ /* 0x000f260000002400 */
[C---:B------:R-:W-:Y:S01]  /*2e10*/  VIMNMX R105, PT, PT, R104.reuse, R85, PT ;  /* 0x0000005568697248 */ /* 0x040fe20003fe0100 */
[----:B------:R-:W-:Y:S01]  /*2e20*/  HMMA.16816.F32.BF16 R76, R12, R60, R76 ;  /* 0x0000003c0c4c723c */ /* 0x000fe2000004184c */
[----:B------:R-:W-:-:S02]  /*2e30*/  VIADDMNMX R104, R104, 0x8, R85, PT ;  /* 0x0000000868687846 */ /* 0x000fc40003800155 */
        /* <DEDUP_REMOVED lines=57> */
.L_x_6379:
        /* <DEDUP_REMOVED lines=59> */
.L_x_6380:
[C---:B------:R-:W-:Y:S01]  /*3580*/  IMAD.SHL.U32 R11, R102.reuse, 0x20, RZ ;  /* 0x00000020660b7824 */ /* 0x040fe200078e00ff */
[----:B------:R-:W-:Y:S01]  /*3590*/  LEA R12, P0, R3, R162, 0x1 ;  /* 0x000000a2030c7211 */ /* 0x000fe200078008ff */
        /* <DEDUP_REMOVED lines=18> */
.L_x_6378:
[----:B------:R-:W-:Y:S01]  /*36c0*/  IMAD.SHL.U32 R137, R166, 0x2, RZ ;  /* 0x00000002a6897824 */ /* 0x000fe200078e00ff */
[----:B------:R-:W3:Y:S01]  /*36d0*/  LDCU UR10, c[0x0][0x45c] ;  /* 0x00008b80ff0a77ac */ /* 0x000ee20008000800 */
[----:B------:R-:W-:-:S03]  /*36e0*/  IMAD.IADD R152, R27, 0x1, R4 ;  /* 0x000000011b987824 */ /* 0x000fc600078e0204 */
[----:B------:R-:W-:Y:S02]  /*36f0*/  LOP3.LUT R137, R137, 0x6, RZ, 0xc0, !PT ;  /* 0x0000000689897812 */ /* 0x000fe400078ec0ff */
[----:B------:R-:W-:Y:S02]  /*3700*/  LEA R152, R152, UR5, 0x1 ;  /* 0x0000000598987c11 */ /* 0x000fe4000f8e08ff */
[C---:B------:R-:W-:Y:S02]  /*3710*/  LOP3.LUT R3, R6.reuse, R137, RZ, 0xfc, !PT ;  /* 0x0000008906037212 */ /* 0x040fe400078efcff */
[C-C-:B------:R-:W-:Y:S01]  /*3720*/  LOP3.LUT R10, R6.reuse, 0x1, R137.reuse, 0xfe, !PT ;  /* 0x00000001060a7812 */ /* 0x140fe200078efe89 */
[--C-:B------:R-:W-:Y:S01]  /*3730*/  IMAD.IADD R148, R5, 0x1, R152.reuse ;  /* 0x0000000105947824 */ /* 0x100fe200078e0298 */
[CC--:B------:R-:W-:Y:S01]  /*3740*/  ISETP.GE.AND P6, PT, R3.reuse, R105.reuse, PT ;  /* 0x000000690300720c */ /* 0x0c0fe20003fc6270 */
[----:B------:R-:W-:Y:S01]  /*3750*/  LDSM.16.MT88.4 R92, [R152+0x8000] ;  /* 0x00800000985c783b */ /* 0x000fe20000004200 */
[-C--:B------:R-:W-:Y:S01]  /*3760*/  ISETP.GE.AND P2, PT, R3, R104.reuse, PT ;  /* 0x000000680300720c */ /* 0x080fe20003f46270 */
[----:B------:R-:W-:Y:S01]  /*3770*/  IMAD.IADD R107, R7, 0x1, R152 ;  /* 0x00000001076b7824 */ /* 0x000fe200078e0298 */
[----:B------:R-:W-:Y:S01]  /*3780*/  LOP3.LUT R3, R6, 0x8, R137, 0xfe, !PT ;  /* 0x0000000806037812 */ /* 0x000fe200078efe89 */
[----:B------:R-:W-:Y:S01]  /*3790*/  LDSM.16.MT88.4 R84, [R148+0x8000] ;  /* 0x008000009454783b */ /* 0x000fe20000004200 */
[C---:B------:R-:W-:Y:S01]  /*37a0*/  ISETP.GE.AND P5, PT, R10.reuse, R105, PT ;  /* 0x000000690a00720c */ /* 0x040fe20003fa6270 */
[----:B------:R-:W-:Y:S01]  /*37b0*/  IMAD.IADD R106, R5, 0x1, R107 ;  /* 0x00000001056a7824 */ /* 0x000fe200078e026b */
[----:B------:R-:W-:Y:S01]  /*37c0*/  ISETP.GE.AND P1, PT, R10, R104, PT ;  /* 0x000000680a00720c */ /* 0x000fe20003f26270 */
[----:B-1----:R-:W-:Y:S01]  /*37d0*/  LDSM.16.MT88.4 R76, [R107+0x8000] ;  /* 0x008000006b4c783b */ /* 0x002fe20000004200 */
[----:B------:R-:W-:-:S02]  /*37e0*/  LOP3.LUT R11, R6, 0x9, R137, 0xfe, !PT ;  /* 0x00000009060b7812 */ /* 0x000fc400078efe89 */
[----:B------:R-:W-:Y:S01]  /*37f0*/  LOP3.LUT R10, R6, 0x10, R137, 0xfe, !PT ;  /* 0x00000010060a7812 */ /* 0x000fe200078efe89 */
[----:B------:R-:W-:Y:S01]  /*3800*/  LDSM.16.MT88.4 R48, [R148+0xa000] ;  /* 0x00a000009430783b */ /* 0x000fe20000004200 */
[CC--:B------:R-:W-:Y:S02]  /*3810*/  ISETP.GE.AND P4, PT, R3.reuse, R105.reuse, PT ;  /* 0x000000690300720c */ /* 0x0c0fe40003f86270 */
[----:B------:R-:W-:Y:S01]  /*3820*/  ISETP.GE.AND P0, PT, R3, R104, PT ;  /* 0x000000680300720c */ /* 0x000fe20003f06270 */
[----:B------:R-:W-:Y:S01]  /*3830*/  LDSM.16.MT88.4 R56, [R107+0xa000] ;  /* 0x00a000006b38783b */ /* 0x000fe20000004200 */
[----:B------:R-:W-:Y:S02]  /*3840*/  FSEL R43, R0, -INF , !P2 ;  /* 0xff800000002b7808 */ /* 0x000fe40005000000 */
[----:B------:R-:W-:Y:S02]  /*3850*/  FSEL R69, R69, -INF , !P5 ;  /* 0xff80000045457808 */ /* 0x000fe40006800000 */
[----:B------:R-:W-:-:S02]  /*3860*/  ISETP.GE.AND P3, PT, R11, R105, PT ;  /* 0x000000690b00720c */ /* 0x000fc40003f66270 */
[----:B------:R-:W-:Y:S02]  /*3870*/  FSEL R3, R68, -INF , !P6 ;  /* 0xff80000044037808 */ /* 0x000fe40007000000 */
[C---:B------:R-:W-:Y:S02]  /*3880*/  ISETP.GE.AND P2, PT, R10.reuse, R105, PT ;  /* 0x000000690a00720c */ /* 0x040fe40003f46270 */
[-C--:B------:R-:W-:Y:S02]  /*3890*/  ISETP.GE.AND P5, PT, R10, R104.reuse, PT ;  /* 0x000000680a00720c */ /* 0x080fe40003fa6270 */
[----:B------:R-:W-:Y:S02]  /*38a0*/  ISETP.GE.AND P6, PT, R11, R104, PT ;  /* 0x000000680b00720c */ /* 0x000fe40003fc6270 */
[C-C-:B------:R-:W-:Y:S02]  /*38b0*/  LOP3.LUT R10, R6.reuse, 0x18, R137.reuse, 0xfe, !PT ;  /* 0x00000018060a7812 */ /* 0x140fe400078efe89 */
[----:B------:R-:W-:-:S02]  /*38c0*/  LOP3.LUT R11, R6, 0x11, R137, 0xfe, !PT ;  /* 0x00000011060b7812 */ /* 0x000fc400078efe89 */
[----:B------:R-:W-:Y:S02]  /*38d0*/  FSEL R47, R20, -INF , !P4 ;  /* 0xff800000142f7808 */ /* 0x000fe40006000000 */
[----:B------:R-:W-:Y:S02]  /*38e0*/  LOP3.LUT R0, R6, 0x19, R137, 0xfe, !PT ;  /* 0x0000001906007812 */ /* 0x000fe400078efe89 */
[----:B------:R-:W-:Y:S02]  /*38f0*/  FSEL R31, R32, -INF , !P0 ;  /* 0xff800000201f7808 */ /* 0x000fe40004000000 */
[----:B------:R-:W-:Y:S02]  /*3900*/  FSEL R45, R21, -INF , !P3 ;  /* 0xff800000152d7808 */ /* 0x000fe40005800000 */
[----:B------:R-:W-:Y:S02]  /*3910*/  FSEL R41, R70, -INF , !P1 ;  /* 0xff80000046297808 */ /* 0x000fe40004800000 */
[----:B------:R-:W-:-:S02]  /*3920*/  ISETP.GE.AND P0, PT, R10, R105, PT ;  /* 0x000000690a00720c */ /* 0x000fc40003f06270 */
[----:B------:R-:W-:Y:S02]  /*3930*/  ISETP.GE.AND P3, PT, R10, R104, PT ;  /* 0x000000680a00720c */ /* 0x000fe40003f66270 */
[----:B------:R-:W-:Y:S02]  /*3940*/  ISETP.GE.AND P1, PT, R11, R105, PT ;  /* 0x000000690b00720c */ /* 0x000fe40003f26270 */
[----:B------:R-:W-:Y:S02]  /*3950*/  LOP3.LUT R10, R6, 0x20, R137, 0xfe, !PT ;  /* 0x00000020060a7812 */ /* 0x000fe400078efe89 */
[----:B------:R-:W-:Y:S02]  /*3960*/  FSEL R29, R36, -INF , !P2 ;  /* 0xff800000241d7808 */ /* 0x000fe40005000000 */
[----:B--2---:R-:W-:Y:S02]  /*3970*/  FMNMX3.FTZ R16, R3, R69, R47, !PT ;  /* 0x0000004503107276 */ /* 0x004fe4000781002f */
[----:B------:R-:W-:-:S02]  /*3980*/  FSEL R33, R33, -INF , !P6 ;  /* 0xff80000021217808 */ /* 0x000fc40007000000 */
[-C--:B------:R-:W-:Y:S02]  /*3990*/  ISETP.GE.AND P4, PT, R11, R104.reuse, PT ;  /* 0x000000680b00720c */ /* 0x080fe40003f86270 */
[CC--:B------:R-:W-:Y:S02]  /*39a0*/  ISETP.GE.AND P6, PT, R0.reuse, R105.reuse, PT ;  /* 0x000000690000720c */ /* 0x0c0fe40003fc6270 */
[----:B------:R-:W-:Y:S02]  /*39b0*/  ISETP.GE.AND P2, PT, R0, R104, PT ;  /* 0x000000680000720c */ /* 0x000fe40003f46270 */
[----:B------:R-:W-:Y:S02]  /*39c0*/  LOP3.LUT R0, R6, 0x21, R137, 0xfe, !PT ;  /* 0x0000002106007812 */ /* 0x000fe400078efe89 */
[----:B------:R-:W-:Y:S02]  /*39d0*/  FSEL R15, R35, -INF , !P5 ;  /* 0xff800000230f7808 */ /* 0x000fe40006800000 */
[----:B------:R-:W-:-:S02]  /*39e0*/  ISETP.GE.AND P5, PT, R10, R105, PT ;  /* 0x000000690a00720c */ /* 0x000fc40003fa6270 */
[----:B------:R-:W-:Y:S02]  /*39f0*/  FSEL R19, R34, -INF , !P1 ;  /* 0xff80000022137808 */ /* 0x000fe40004800000 */
[----:B------:R-:W-:Y:S02]  /*3a00*/  FSEL R17, R38, -INF , !P0 ;  /* 0xff80000026117808 */ /* 0x000fe40004000000 */
[----:B------:R-:W-:Y:S02]  /*3a10*/  LOP3.LUT R14, R6, 0x28, R137, 0xfe, !PT ;  /* 0x00000028060e7812 */ /* 0x000fe400078efe89 */
[----:B------:R-:W-:Y:S02]  /*3a20*/  FMNMX3.FTZ R16, R16, R45, R29, !PT ;  /* 0x0000002d10107276 */ /* 0x000fe4000781001d */
[----:B------:R-:W-:Y:S02]  /*3a30*/  FSEL R13, R37, -INF , !P4 ;  /* 0xff800000250d7808 */ /* 0x000fe40006000000 */
[----:B------:R-:W-:-:S02]  /*3a40*/  ISETP.GE.AND P4, PT, R0, R105, PT ;  /* 0x000000690000720c */ /* 0x000fc40003f86270 */
[C-C-:B------:R-:W-:Y:S02]  /*3a50*/  LOP3.LUT R11, R6.reuse, 0x29, R137.reuse, 0xfe, !PT ;  /* 0x00000029060b7812 */ /* 0x140fe400078efe89 */
[----:B------:R-:W-:Y:S02]  /*3a60*/  FSEL R39, R39, -INF , !P6 ;  /* 0xff80000027277808 */ /* 0x000fe40007000000 */
[----:B------:R-:W-:Y:S02]  /*3a70*/  LOP3.LUT R12, R6, 0x30, R137, 0xfe, !PT ;  /* 0x00000030060c7812 */ /* 0x000fe400078efe89 */
[----:B------:R-:W-:Y:S02]  /*3a80*/  ISETP.GE.AND P6, PT, R14, R105, PT ;  /* 0x000000690e00720c */ /* 0x000fe40003fc6270 */
[----:B------:R-:W-:Y:S02]  /*3a90*/  FSEL R115, R115, -INF , !P5 ;  /* 0xff80000073737808 */ /* 0x000fe40006800000 */
[----:B------:R-:W-:-:S02]  /*3aa0*/  FMNMX3.FTZ R16, R16, R19, R17, !PT ;  /* 0x0000001310107276 */ /* 0x000fc40007810011 */
[-C--:B------:R-:W-:Y:S02]  /*3ab0*/  ISETP.GE.AND P1, PT, R10, R104.reuse, PT ;  /* 0x000000680a00720c */ /* 0x080fe40003f26270 */
[----:B------:R-:W-:Y:S02]  /*3ac0*/  ISETP.GE.AND P0, PT, R0, R104, PT ;  /* 0x000000680000720c */ /* 0x000fe40003f06270 */
[----:B------:R-:W-:Y:S02]  /*3ad0*/  ISETP.GE.AND P5, PT, R11, R105, PT ;  /* 0x000000690b00720c */ /* 0x000fe40003fa6270 */
[----:B------:R-:W-:Y:S02]  /*3ae0*/  FSEL R141, R141, -INF , !P4 ;  /* 0xff8000008d8d7808 */ /* 0x000fe40006000000 */
[C-C-:B------:R-:W-:Y:S02]  /*3af0*/  LOP3.LUT R10, R6.reuse, 0x31, R137.reuse, 0xfe, !PT ;  /* 0x00000031060a7812 */ /* 0x140fe400078efe89 */
[----:B------:R-:W-:-:S02]  /*3b00*/  LOP3.LUT R0, R6, 0x38, R137, 0xfe, !PT ;  /* 0x0000003806007812 */ /* 0x000fc400078efe89 */
[----:B------:R-:W-:Y:S02]  /*3b10*/  ISETP.GE.AND P4, PT, R12, R105, PT ;  /* 0x000000690c00720c */ /* 0x000fe40003f86270 */
[----:B------:R-:W-:Y:S02]  /*3b20*/  FSEL R139, R139, -INF , !P6 ;  /* 0xff8000008b8b7808 */ /* 0x000fe40007000000 */
[----:B------:R-:W-:Y:S02]  /*3b30*/  FMNMX3.FTZ R18, R16, R39, R115, !PT ;  /* 0x0000002710127276 */ /* 0x000fe40007810073 */
[----:B------:R-:W-:Y:S02]  /*3b40*/  FSEL R117, R117, -INF , !P5 ;  /* 0xff80000075757808 */ /* 0x000fe40006800000 */
[----:B------:R-:W-:Y:S02]  /*3b50*/  LOP3.LUT R6, R6, 0x39, R137, 0xfe, !PT ;  /* 0x0000003906067812 */ /* 0x000fe400078efe89 */
[----:B------:R-:W-:-:S02]  /*3b60*/  ISETP.GE.AND P6, PT, R10, R105, PT ;  /* 0x000000690a00720c */ /* 0x000fc40003fc6270 */
[----:B------:R-:W-:Y:S02]  /*3b70*/  ISETP.GE.AND P5, PT, R0, R105, PT ;  /* 0x000000690000720c */ /* 0x000fe40003fa6270 */
[----:B------:R-:W-:Y:S02]  /*3b80*/  FSEL R135, R135, -INF , !P4 ;  /* 0xff80000087877808 */ /* 0x000fe40006000000 */
[----:B------:R-:W-:Y:S02]  /*3b90*/  FMNMX3.FTZ R18, R18, R141, R139, !PT ;  /* 0x0000008d12127276 */ /* 0x000fe4000781008b */
[----:B------:R-:W-:Y:S02]  /*3ba0*/  ISETP.GE.AND P4, PT, R6, R105, PT ;  /* 0x000000690600720c */ /* 0x000fe40003f86270 */
[----:B------:R-:W-:Y:S02]  /*3bb0*/  FSEL R133, R133, -INF , !P6 ;  /* 0xff80000085857808 */ /* 0x000fe40007000000 */
[----:B------:R-:W-:-:S02]  /*3bc0*/  FSEL R131, R131, -INF , !P5 ;  /* 0xff80000083837808 */ /* 0x000fc40006800000 */
[----:B------:R-:W-:Y:S02]  /*3bd0*/  FMNMX3.FTZ R18, R18, R117, R135, !PT ;  /* 0x0000007512127276 */ /* 0x000fe40007810087 */
[-C--:B------:R-:W-:Y:S02]  /*3be0*/  ISETP.GE.AND P5, PT, R14, R104.reuse, PT ;  /* 0x000000680e00720c */ /* 0x080fe40003fa6270 */
[----:B------:R-:W-:Y:S02]  /*3bf0*/  FSEL R129, R129, -INF , !P4 ;  /* 0xff80000081817808 */ /* 0x000fe40006000000 */
[----:B------:R-:W-:Y:S02]  /*3c00*/  FMNMX3.FTZ R14, R18, R133, R131, !PT ;  /* 0x00000085120e7276 */ /* 0x000fe40007810083 */
[----:B------:R-:W-:Y:S02]  /*3c10*/  FMNMX3.FTZ R16, R43, R41, R31, !PT ;  /* 0x000000292b107276 */ /* 0x000fe4000781001f */
[----:B------:R-:W-:-:S02]  /*3c20*/  ISETP.GE.AND P4, PT, R11, R104, PT ;  /* 0x000000680b00720c */ /* 0x000fc40003f86270 */
[----:B------:R-:W-:Y:S02]  /*3c30*/  FMNMX.FTZ R14, R129, R14, !PT ;  /* 0x0000000e810e7209 */ /* 0x000fe40007810000 */
[----:B------:R-:W-:Y:S02]  /*3c40*/  FSEL R11, R22, -INF , !P3 ;  /* 0xff800000160b7808 */ /* 0x000fe40005800000 */
[----:B------:R-:W-:Y:S01]  /*3c50*/  FMNMX3.FTZ R16, R16, R33, R15, !PT ;  /* 0x0000002110107276 */ /* 0x000fe2000781000f */
[----:B------:R-:W1:Y:S01]  /*3c60*/  SHFL.BFLY PT, R35, R14, 0x2, 0x1f ;  /* 0x0c401f000e237f89 */ /* 0x000e6200000e0000 */
[----:B------:R-:W-:Y:S02]  /*3c70*/  FSEL R9, R9, -INF , !P2 ;  /* 0xff80000009097808 */ /* 0x000fe40005000000 */
[----:B------:R-:W-:Y:S02]  /*3c80*/  FSEL R125, R125, -INF , !P1 ;  /* 0xff8000007d7d7808 */ /* 0x000fe40004800000 */
[----:B------:R-:W-:-:S02]  /*3c90*/  FMNMX3.FTZ R16, R16, R13, R11, !PT ;  /* 0x0000000d10107276 */ /* 0x000fc4000781000b */
[-C--:B------:R-:W-:Y:S02]  /*3ca0*/  ISETP.GE.AND P3, PT, R12, R104.reuse, PT ;  /* 0x000000680c00720c */ /* 0x080fe40003f66270 */
        /* <DEDUP_REMOVED lines=10> */
[----:B------:R-:W-:-:S02]  /*3d50*/  FSEL R119, R119, -INF , !P0 ;  /* 0xff80000077777808 */ /* 0x000fc40004000000 */
[----:B------:R-:W-:Y:S02]  /*3d60*/  FMNMX3.FTZ R16, R16, R21, R127, !PT ;  /* 0x0000001510107276 */ /* 0x000fe4000781007f */
[----:B------:R-:W-:Y:S02]  /*3d70*/  FSEL R118, R118, -INF , !P2 ;  /* 0xff80000076767808 */ /* 0x000fe40005000000 */
[----:B------:R-:W-:-:S04]  /*3d80*/  FMNMX3.FTZ R37, R16, R121, R119, !PT ;  /* 0x0000007910257276 */ /* 0x000fc80007810077 */
[----:B------:R-:W-:Y:S02]  /*3d90*/  FMNMX.FTZ R6, R118, R37, !PT ;  /* 0x0000002576067209 */ /* 0x000fe40007810000 */
[----:B-1----:R-:W-:-:S03]  /*3da0*/  FMNMX.FTZ R37, R14, R35, !PT ;  /* 0x000000230e257209 */ /* 0x002fc60007810000 */
[----:B------:R-:W1:Y:S04]  /*3db0*/  SHFL.BFLY PT, R35, R6, 0x2, 0x1f ;  /* 0x0c401f0006237f89 */ /* 0x000e6800000e0000 */
[----:B------:R-:W2:Y:S01]  /*3dc0*/  SHFL.BFLY PT, R100, R37, 0x1, 0x1f ;  /* 0x0c201f0025647f89 */ /* 0x000ea200000e0000 */
[----:B-1----:R-:W-:-:S03]  /*3dd0*/  FMNMX.FTZ R35, R6, R35, !PT ;  /* 0x0000002306237209 */ /* 0x002fc60007810000 */
[----:B------:R-:W-:Y:S01]  /*3de0*/  LDSM.16.MT88.4 R4, [R106+0xa000] ;  /* 0x00a000006a04783b */ /* 0x000fe20000004200 */
[----:B--2---:R-:W-:-:S03]  /*3df0*/  FMNMX.FTZ R100, R37, R100, !PT ;  /* 0x0000006425647209 */ /* 0x004fc60007810000 */
[----:B------:R-:W1:Y:S01]  /*3e00*/  SHFL.BFLY PT, R0, R35, 0x1, 0x1f ;  /* 0x0c201f0023007f89 */ /* 0x000e6200000e0000 */
[C---:B------:R-:W-:Y:S01]  /*3e10*/  FSETP.NEU.FTZ.AND P0, PT, R100.reuse, -INF , PT ;  /* 0xff8000006400780b */ /* 0x040fe20003f1d000 */
[----:B---3--:R-:W-:-:S05]  /*3e20*/  FMUL.FTZ R126, R100, UR10 ;  /* 0x0000000a647e7c20 */ /* 0x008fca0008410000 */
[----:B------:R-:W-:-:S05]  /*3e30*/  FSEL R126, R126, RZ, P0 ;  /* 0x000000ff7e7e7208 */ /* 0x000fca0000000000 */
        /* <DEDUP_REMOVED lines=11> */
[----:B-1----:R-:W-:Y:S01]  /*3ef0*/  FMNMX.FTZ R3, R35, R0, !PT ;  /* 0x0000000023037209 */ /* 0x002fe20007810000 */
[--C-:B------:R-:W-:Y:S01]  /*3f00*/  FFMA.FTZ R117, R117, UR10, -R126.reuse ;  /* 0x0000000a75757c23 */ /* 0x100fe2000801087e */
[--C-:B------:R-:W-:Y:S01]  /*3f10*/  FFMA.FTZ R128, R135, UR10, -R126.reuse ;  /* 0x0000000a87807c23 */ /* 0x100fe2000801087e */
[----:B------:R-:W1:Y:S01]  /*3f20*/  MUFU.EX2 R110, R110 ;  /* 0x0000006e006e7308 */ /* 0x000e620000000800 */
[C---:B------:R-:W-:Y:S01]  /*3f30*/  FSETP.NEU.FTZ.AND P0, PT, R3.reuse, -INF , PT ;  /* 0xff8000000300780b */ /* 0x040fe20003f1d000 */
[----:B------:R-:W-:Y:S01]  /*3f40*/  FMUL.FTZ R120, R3, UR10 ;  /* 0x0000000a03787c20 */ /* 0x000fe20008410000 */
[--C-:B------:R-:W-:Y:S01]  /*3f50*/  FFMA.FTZ R133, R133, UR10, -R126.reuse ;  /* 0x0000000a85857c23 */ /* 0x100fe2000801087e */
[--C-:B------:R-:W-:Y:S01]  /*3f60*/  FFMA.FTZ R130, R131, UR10, -R126.reuse ;  /* 0x0000000a83827c23 */ /* 0x100fe2000801087e */
[----:B------:R-:W-:-:S02]  /*3f70*/  FFMA.FTZ R177, R129, UR10, -R126 ;  /* 0x0000000a81b17c23 */ /* 0x000fc4000801087e */
[----:B------:R-:W-:Y:S01]  /*3f80*/  FSEL R120, R120, RZ, P0 ;  /* 0x000000ff78787208 */ /* 0x000fe20000000000 */
[----:B------:R-:W-:Y:S01]  /*3f90*/  MUFU.EX2 R35, R47 ;  /* 0x0000002f00237308 */ /* 0x000fe20000000800 */
[----:B------:R-:W-:-:S03]  /*3fa0*/  ISETP.GT.AND P0, PT, R26, R161, PT ;  /* 0x000000a11a00720c */ /* 0x000fc60003f04270 */
[--C-:B------:R-:W-:Y:S01]  /*3fb0*/  FFMA.FTZ R113, R43, UR10, -R120.reuse ;  /* 0x0000000a2b717c23 */ /* 0x100fe20008010878 */
[--C-:B------:R-:W-:Y:S01]  /*3fc0*/  FFMA.FTZ R112, R41, UR10, -R120.reuse ;  /* 0x0000000a29707c23 */ /* 0x100fe20008010878 */
[--C-:B------:R-:W-:Y:S01]  /*3fd0*/  FFMA.FTZ R108, R31, UR10, -R120.reuse ;  /* 0x0000000a1f6c7c23 */ /* 0x100fe20008010878 */
[----:B------:R-:W-:Y:S01]  /*3fe0*/  FFMA.FTZ R109, R33, UR10, -R120 ;  /* 0x0000000a216d7c23 */ /* 0x000fe20008010878 */
[----:B------:R-:W3:Y:S01]  /*3ff0*/  LDSM.16.MT88.4 R40, [R152+0xa000] ;  /* 0x00a000009828783b */ /* 0x000ee20000004200 */
[----:B------:R-:W4:Y:S01]  /*4000*/  MUFU.EX2 R34, R34 ;  /* 0x0000002200227308 */ /* 0x000f220000000800 */
[--C-:B------:R-:W-:Y:S01]  /*4010*/  FFMA.FTZ R33, R29, UR10, -R126.reuse ;  /* 0x0000000a1d217c23 */ /* 0x100fe2000801087e */
[----:B------:R-:W-:Y:S01]  /*4020*/  FFMA.FTZ R29, R17, UR10, -R126 ;  /* 0x0000000a111d7c23 */ /* 0x000fe2000801087e */
        /* <DEDUP_REMOVED lines=10> */
[----:B------:R-:W1:Y:S01]  /*40d0*/  LDSM.16.MT88.4 R8, [R107+0x8800] ;  /* 0x008800006b08783b */ /* 0x000e620000004200 */
[--C-:B------:R-:W-:Y:S01]  /*40e0*/  FFMA.FTZ R123, R23, UR10, -R120.reuse ;  /* 0x0000000a177b7c23 */ /* 0x100fe20008010878 */
[--C-:B------:R-:W-:Y:S01]  /*40f0*/  FFMA.FTZ R124, R21, UR10, -R120.reuse ;  /* 0x0000000a157c7c23 */ /* 0x100fe20008010878 */
[----:B------:R-:W2:Y:S01]  /*4100*/  MUFU.EX2 R112, R112 ;  /* 0x0000007000707308 */ /* 0x000ea20000000800 */
[----:B----4-:R-:W-:Y:S01]  /*4110*/  F2FP.BF16.F32.PACK_AB R66, R34, R35 ;  /* 0x000000232242723e */ /* 0x010fe200000010ff */
[----:B------:R-:W-:Y:S01]  /*4120*/  LDSM.16.MT88.4 R20, [R148+0x9000] ;  /* 0x009000009414783b */ /* 0x000fe20000004200 */
[--C-:B------:R-:W-:Y:S01]  /*4130*/  FFMA.FTZ R126, R127, UR10, -R120.reuse ;  /* 0x0000000a7f7e7c23 */ /* 0x100fe20008010878 */
[--C-:B------:R-:W-:Y:S01]  /*4140*/  FFMA.FTZ R121, R121, UR10, -R120.reuse ;  /* 0x0000000a79797c23 */ /* 0x100fe20008010878 */
[--C-:B------:R-:W-:Y:S01]  /*4150*/  FFMA.FTZ R119, R119, UR10, -R120.reuse ;  /* 0x0000000a77777c23 */ /* 0x100fe20008010878 */
[----:B------:R-:W-:Y:S01]  /*4160*/  FFMA.FTZ R118, R118, UR10, -R120 ;  /* 0x0000000a76767c23 */ /* 0x000fe20008010878 */
[----:B------:R-:W-:Y:S01]  /*4170*/  FADD.FTZ R110, R111, R110 ;  /* 0x0000006e6f6e7221 */ /* 0x000fe20000010000 */
[----:B------:R-:W-:Y:S03]  /*4180*/  MUFU.EX2 R108, R108 ;  /* 0x0000006c006c7308 */ /* 0x000fe60000000800 */
[----:B------:R-:W-:-:S04]  /*4190*/  FADD.FTZ R35, R35, R110 ;  /* 0x0000006e23237221 */ /* 0x000fc80000010000 */
[----:B------:R-:W-:Y:S01]  /*41a0*/  FADD.FTZ R34, R34, R35 ;  /* 0x0000002322227221 */ /* 0x000fe20000010000 */
[----:B------:R-:W4:Y:S01]  /*41b0*/  MUFU.EX2 R109, R109 ;  /* 0x0000006d006d7308 */ /* 0x000f220000000800 */
[----:B--2---:R-:W-:Y:S01]  /*41c0*/  F2FP.BF16.F32.PACK_AB R65, R112, R113 ;  /* 0x000000717041723e */ /* 0x004fe200000010ff */
[----:B------:R-:W-:-:S06]  /*41d0*/  FADD.FTZ R113, R113, R112 ;  /* 0x0000007071717221 */ /* 0x000fcc0000010000 */
[----:B------:R-:W-:Y:S08]  /*41e0*/  MUFU.EX2 R33, R33 ;  /* 0x0000002100217308 */ /* 0x000ff00000000800 */
[----:B------:R-:W2:Y:S01]  /*41f0*/  MUFU.EX2 R32, R32 ;  /* 0x0000002000207308 */ /* 0x000ea20000000800 */
        /* <DEDUP_REMOVED lines=39> */
[----:B-----5:R-:W-:-:S03]  /*4470*/  F2FP.BF16.F32.PACK_AB R7, R0, R27 ;  /* 0x0000001b0007723e */ /* 0x020fc600000010ff */
[----:B------:R-:W-:Y:S01]  /*4480*/  FADD.FTZ R28, R28, R29 ;  /* 0x0000001d1c1c7221 */ /* 0x000fe20000010000 */
        /* <DEDUP_REMOVED lines=21> */
[C---:B--2---:R-:W-:Y:S08]  /*45e0*/  HMMA.16816.F32.BF16 R44, R4.reuse, R8, R44 ;  /* 0x00000008042c723c */ /* 0x044ff0000004182c */
[C---:B------:R-:W-:Y:S01]  /*45f0*/  HMMA.16816.F32.BF16 R48, R4.reuse, R10, R48 ;  /* 0x0000000a0430723c */ /* 0x040fe20000041830 */
[----:B------:R-:W2:Y:S07]  /*4600*/  LDSM.16.MT88.4 R8, [R152+0x9000] ;  /* 0x009000009808783b */ /* 0x000eae0000004200 */
[C---:B-----5:R-:W-:Y:S08]  /*4610*/  HMMA.16816.F32.BF16 R52, R4.reuse, R16, R52 ;  /* 0x000000100434723c */ /* 0x060ff00000041834 */
        /* <DEDUP_REMOVED lines=8> */
[----:B------:R-:W-:-:S02]  /*46a0*/  F2FP.BF16.F32.PACK_AB R5, R125, R122 ;  /* 0x0000007a7d05723e */ /* 0x000fc400000010ff */
[----:B------:R-:W-:-:S07]  /*46b0*/  F2FP.BF16.F32.PACK_AB R7, R124, R123 ;  /* 0x0000007b7c07723e */ /* 0x000fce00000010ff */
[C---:B--2---:R-:W-:Y:S08]  /*46c0*/  HMMA.16816.F32.BF16 R96, R4.reuse, R8, R96 ;  /* 0x000000080460723c */ /* 0x044ff00000041860 */
[C---:B------:R-:W-:Y:S01]  /*46d0*/  HMMA.16816.F32.BF16 R92, R4.reuse, R10, R92 ;  /* 0x0000000a045c723c */ /* 0x040fe2000004185c */
[----:B------:R-:W2:Y:S07]  /*46e0*/  LDSM.16.MT88.4 R8, [R106+0x9000] ;  /* 0x009000006a08783b */ /* 0x000eae0000004200 */
[C---:B------:R-:W-:Y:S08]  /*46f0*/  HMMA.16816.F32.BF16 R88, R4.reuse, R20, R88 ;  /* 0x000000140458723c */ /* 0x040ff00000041858 */
[C---:B------:R-:W-:Y:S01]  /*4700*/  HMMA.16816.F32.BF16 R84, R4.reuse, R22, R84 ;  /* 0x000000160454723c */ /* 0x040fe20000041854 */
[----:B------:R-:W5:Y:S07]  /*4710*/  LDSM.16.MT88.4 R20, [R106+0xb000] ;  /* 0x00b000006a14783b */ /* 0x000f6e0000004200 */
        /* <DEDUP_REMOVED lines=8> */
[----:B------:R-:W1:Y:S07]  /*47a0*/  LDSM.16.MT88.4 R16, [R152+0x9800] ;  /* 0x009800009810783b */ /* 0x000e6e0000004200 */
[C---:B-----5:R-:W-:Y:S08]  /*47b0*/  HMMA.16816.F32.BF16 R60, R4.reuse, R20, R60 ;  /* 0x00000014043c723c */ /* 0x060ff0000004183c */
[C---:B---3--:R-:W-:Y:S08]  /*47c0*/  HMMA.16816.F32.BF16 R44, R4.reuse, R12, R44 ;  /* 0x0000000c042c723c */ /* 0x048ff0000004182c */
[C---:B------:R-:W-:Y:S01]  /*47d0*/  HMMA.16816.F32.BF16 R48, R4.reuse, R14, R48 ;  /* 0x0000000e0430723c */ /* 0x040fe20000041830 */
[----:B------:R-:W3:Y:S07]  /*47e0*/  LDSM.16.MT88.4 R12, [R107+0x9800] ;  /* 0x009800006b0c783b */ /* 0x000eee0000004200 */
[C---:B------:R-:W-:Y:S01]  /*47f0*/  HMMA.16816.F32.BF16 R64, R4.reuse, R22, R64 ;  /* 0x000000160440723c */ /* 0x040fe20000041840 */
[----:B------:R-:W-:Y:S07]  /*4800*/  LDSM.16.MT88.4 R20, [R106+0x9800] ;  /* 0x009800006a14783b */ /* 0x000fee0000004200 */
[C---:B--2---:R-:W-:Y:S08]  /*4810*/  HMMA.16816.F32.BF16 R52, R4.reuse, R8, R52 ;  /* 0x000000080434723c */ /* 0x044ff00000041834 */
[----:B------:R-:W-:Y:S01]  /*4820*/  HMMA.16816.F32.BF16 R56, R4, R10, R56 ;  /* 0x0000000a0438723c */ /* 0x000fe20000041838 */
[----:B------:R-:W2:Y:S01]  /*4830*/  LDSM.16.MT88.4 R8, [R148+0x9800] ;  /* 0x009800009408783b */ /* 0x000ea20000004200 */
[----:B------:R-:W-:-:S02]  /*4840*/  F2FP.BF16.F32.PACK_AB R4, R133, R128 ;  /* 0x000000808504723e */ /* 0x000fc400000010ff */
[----:B----4-:R-:W-:Y:S02]  /*4850*/  F2FP.BF16.F32.PACK_AB R6, R177, R130 ;  /* 0x00000082b106723e */ /* 0x010fe400000010ff */
[----:B------:R-:W-:Y:S02]  /*4860*/  F2FP.BF16.F32.PACK_AB R5, R121, R126 ;  /* 0x0000007e7905723e */ /* 0x000fe400000010ff */
[----:B-1----:R-:W-:-:S07]  /*4870*/  F2FP.BF16.F32.PACK_AB R7, R118, R119 ;  /* 0x000000777607723e */ /* 0x002fce00000010ff */
        /* <DEDUP_REMOVED lines=27> */
[----:B------:R-:W-:Y:S01]  /*4a30*/  HMMA.16816.F32.BF16 R40, R4, R10, R40 ;  /* 0x0000000a0428723c */ /* 0x000fe20000041828 */
[----:B------:R-:W1:Y:S01]  /*4a40*/  LDSM.16.MT88.4 R8, [R106+0xb800] ;  /* 0x00b800006a08783b */ /* 0x000e620000004200 */
[----:B------:R-:W-:-:S04]  /*4a50*/  FADD.FTZ R133, R133, R128 ;  /* 0x0000008085857221 */ /* 0x000fc80000010000 */
[----:B------:R-:W-:Y:S02]  /*4a60*/  FADD.FTZ R130, R130, R133 ;  /* 0x0000008582827221 */ /* 0x000fe40000010000 */
[----:B------:R-:W-:Y:S02]  /*4a70*/  HMMA.16816.F32.BF16 R56, R4, R14, R56 ;  /* 0x0000000e0438723c */ /* 0x000fe40000041838 */
[----:B------:R-:W-:-:S06]  /*4a80*/  FADD.FTZ R177, R177, R130 ;  /* 0x00000082b1b17221 */ /* 0x000fcc0000010000 */
[----:B-1----:R-:W-:Y:S01]  /*4a90*/  HMMA.16816.F32.BF16 R60, R4, R8, R60 ;  /* 0x00000008043c723c */ /* 0x002fe2000004183c */
        /* <DEDUP_REMOVED lines=74> */
.L_x_6382:
[----:B------:R-:W-:Y:S01]  /*4f40*/  UMOV UR6, URZ ;  /* 0x000000ff00067c82 */ /* 0x000fe20008000000 */
[----:B------:R-:W-:Y:S01]  /*4f50*/  IMAD.SHL.U32 R4, R24, 0x40, RZ ;  /* 0x0000004018047824 */ /* 0x000fe200078e00ff */
[----:B------:R-:W-:-:S05]  /*4f60*/  IADD3 R5, P0, PT, RZ, -UR6, RZ ;  /* 0x80000006ff057c10 */ /* 0x000fca000ff1e0ff */
[----:B------:R-:W-:-:S05]  /*4f70*/  IMAD.X R4, RZ, RZ, ~R4, P0 ;  /* 0x000000ffff047224 */ /* 0x000fca00000e0e04 */
[----:B------:R-:W-:-:S04]  /*4f80*/  SHF.R.S64 R5, R5, 0x1f, R4 ;  /* 0x0000001f05057819 */ /* 0x000fc80000001004 */
[----:B------:R-:W-:-:S04]  /*4f90*/  IADD3 R164, P0, PT, R5, R164, RZ ;  /* 0x000000a405a47210 */ /* 0x000fc80007f1e0ff */
[----:B------:R-:W-:-:S09]  /*4fa0*/  LEA.HI.X.SX32 R165, R4, R165, 0x1, P0 ;  /* 0x000000a504a57211 */ /* 0x000fd200000f0eff */
.L_x_6383:
        /* <DEDUP_REMOVED lines=23> */
[----:B------:R-:W2:Y:S04]  /*5120*/  LDSM.16.M88.4 R12, [R156+0x5000] ;  /* 0x005000009c0c783b */ /* 0x000ea80000000200 */
[----:B------:R-:W5:Y:S04]  /*5130*/  LDSM.16.M88.4 R112, [R156+0x5800] ;  /* 0x005800009c70783b */ /* 0x000f680000000200 */
[----:B------:R-:W-:Y:S04]  /*5140*/  LDSM.16.M88.4 R108, [R155] ;  /* 0x000000009b6c783b */ /* 0x000fe80000000200 */
[----:B------:R-:W5:Y:S04]  /*5150*/  LDSM.16.M88.4 R8, [R151+0x4000] ;  /* 0x004000009708783b */ /* 0x000f680000000200 */
[----:B-1----:R-:W1:Y:S04]  /*5160*/  LDSM.16.M88.4 R4, [R151+0x4800] ;  /* 0x004800009704783b */ /* 0x002e680000000200 */
[----:B------:R-:W1:Y:S04]  /*5170*/  LDSM.16.M88.4 R124, [R151+0x5800] ;  /* 0x00580000977c783b */ /* 0x000e680000000200 */
[----:B------:R-:W1:Y:S04]  /*5180*/  LDSM.16.M88.4 R128, [R151+0x5000] ;  /* 0x005000009780783b */ /* 0x000e680000000200 */
        /* <DEDUP_REMOVED lines=8> */
[C---:B-----5:R-:W-:Y:S08]  /*5210*/  HMMA.16816.F32.BF16 R120, R116.reuse, R112, RZ ;  /* 0x000000707478723c */ /* 0x060ff000000418ff */
[----:B------:R-:W-:Y:S01]  /*5220*/  HMMA.16816.F32.BF16 R116, R116, R114, RZ ;  /* 0x000000727474723c */ /* 0x000fe200000418ff */
[----:B------:R-:W-:Y:S07]  /*5230*/  LDSM.16.M88.4 R112, [R154] ;  /* 0x000000009a70783b */ /* 0x000fee0000000200 */
        /* <DEDUP_REMOVED lines=24> */
[----:B------:R-:W-:Y:S04]  /*53c0*/  LDSM.16.M88.4 R112, [R157+0x2000] ;  /* 0x002000009d70783b */ /* 0x000fe80000000200 */
        /* <DEDUP_REMOVED lines=12> */
[----:B------:R-:W3:Y:S04]  /*5490*/  LDSM.16.M88.4 R124, [R156+0x7800] ;  /* 0x007800009c7c783b */ /* 0x000ee80000000200 */
[----:B------:R-:W4:Y:S03]  /*54a0*/  LDSM.16.M88.4 R108, [R151+0x6000] ;  /* 0x00600000976c783b */ /* 0x000f260000000200 */
[C---:B--2---:R-:W-:Y:S08]  /*54b0*/  HMMA.16816.F32.BF16 R32, R112.reuse, R8, R32 ;  /* 0x000000087020723c */ /* 0x044ff00000041820 */
[C---:B------:R-:W-:Y:S01]  /*54c0*/  HMMA.16816.F32.BF16 R28, R112.reuse, R10, R28 ;  /* 0x0000000a701c723c */ /* 0x040fe2000004181c */
[----:B------:R-:W2:Y:S07]  /*54d0*/  LDSM.16.M88.4 R8, [R151+0x6800] ;  /* 0x006800009708783b */ /* 0x000eae0000000200 */
[C---:B-1----:R-:W-:Y:S08]  /*54e0*/  HMMA.16816.F32.BF16 R24, R112.reuse, R4, R24 ;  /* 0x000000047018723c */ /* 0x042ff00000041818 */
[C---:B------:R-:W-:Y:S01]  /*54f0*/  HMMA.16816.F32.BF16 R20, R112.reuse, R6, R20 ;  /* 0x000000067014723c */ /* 0x040fe20000041814 */
[----:B------:R-:W1:Y:S07]  /*5500*/  LDSM.16.M88.4 R4, [R151+0x7000] ;  /* 0x007000009704783b */ /* 0x000e6e0000000200 */
[C---:B------:R-:W-:Y:S08]  /*5510*/  HMMA.16816.F32.BF16 R16, R112.reuse, R132, R16 ;  /* 0x000000847010723c */ /* 0x040ff00000041810 */
[C---:B------:R-:W-:Y:S08]  /*5520*/  HMMA.16816.F32.BF16 R12, R112.reuse, R134, R12 ;  /* 0x00000086700c723c */ /* 0x040ff0000004180c */
[C---:B---3--:R-:W-:Y:S08]  /*5530*/  HMMA.16816.F32.BF16 R120, R112.reuse, R124, R120 ;  /* 0x0000007c7078723c */ /* 0x048ff00000041878 */
[----:B------:R-:W-:Y:S01]  /*5540*/  HMMA.16816.F32.BF16 R116, R112, R126, R116 ;  /* 0x0000007e7074723c */ /* 0x000fe20000041874 */
[----:B------:R-:W-:Y:S04]  /*5550*/  LDSM.16.M88.4 R112, [R154+0x2000] ;  /* 0x002000009a70783b */ /* 0x000fe80000000200 */
[----:B------:R-:W3:Y:S03]  /*5560*/  LDSM.16.M88.4 R124, [R151+0x7800] ;  /* 0x00780000977c783b */ /* 0x000ee60000000200 */
        /* <DEDUP_REMOVED lines=9> */
[----:B---3--:R-:W-:Y:S08]  /*5600*/  HMMA.16816.F32.BF16 R120, R128, R124, R120 ;  /* 0x0000007c8078723c */ /* 0x008ff00000041878 */
[C---:B----4-:R-:W-:Y:S08]  /*5610*/  HMMA.16816.F32.BF16 R32, R112.reuse, R108, R32 ;  /* 0x0000006c7020723c */ /* 0x050ff00000041820 */
[----:B------:R-:W-:Y:S01]  /*5620*/  HMMA.16816.F32.BF16 R28, R112, R110, R28 ;  /* 0x0000006e701c723c */ /* 0x000fe2000004181c */
[----:B------:R-:W2:Y:S07]  /*5630*/  LDSM.16.M88.4 R108, [R150+0x6800] ;  /* 0x00680000966c783b */ /* 0x000eae0000000200 */
[----:B------:R-:W-:Y:S01]  /*5640*/  HMMA.16816.F32.BF16 R124, R128, R126, R116 ;  /* 0x0000007e807c723c */ /* 0x000fe20000041874 */
[----:B------:R-:W3:Y:S07]  /*5650*/  LDSM.16.M88.4 R116, [R149+0x6800] ;  /* 0x006800009574783b */ /* 0x000eee0000000200 */
[C---:B-1----:R-:W-:Y:S08]  /*5660*/  HMMA.16816.F32.BF16 R32, R8.reuse, R4, R32 ;  /* 0x000000040820723c */ /* 0x042ff00000041820 */
[----:B------:R-:W-:Y:S01]  /*5670*/  HMMA.16816.F32.BF16 R28, R8, R6, R28 ;  /* 0x00000006081c723c */ /* 0x000fe2000004181c */
[----:B------:R-:W1:Y:S10]  /*5680*/  LDSM.16.M88.4 R4, [R150+0x7000] ;  /* 0x007000009604783b */ /* 0x000e740000000200 */
[----:B------:R-:W-:Y:S01]  /*5690*/  FMUL.FTZ R32, R32, UR4 ;  /* 0x0000000420207c20 */ /* 0x000fe20008410000 */
[----:B------:R-:W-:Y:S01]  /*56a0*/  FMUL.FTZ R33, R33, UR4 ;  /* 0x0000000421217c20 */ /* 0x000fe20008410000 */
[----:B------:R-:W-:-:S02]  /*56b0*/  FMUL.FTZ R34, R34, UR4 ;  /* 0x0000000422227c20 */ /* 0x000fc40008410000 */
[----:B------:R-:W4:Y:S01]  /*56c0*/  MUFU.TANH R128, R32 ;  /* 0x0000002000807308 */ /* 0x000f220000002400 */
[C---:B--2---:R-:W-:Y:S01]  /*56d0*/  HMMA.16816.F32.BF16 R24, R112.reuse, R108, R24 ;  /* 0x0000006c7018723c */ /* 0x044fe20000041818 */
[----:B------:R-:W-:Y:S02]  /*56e0*/  FMUL.FTZ R109, R35, UR4 ;  /* 0x00000004236d7c20 */ /* 0x000fe40008410000 */
[----:B------:R-:W-:Y:S01]  /*56f0*/  FMUL.FTZ R28, R28, UR4 ;  /* 0x000000041c1c7c20 */ /* 0x000fe20008410000 */
[----:B------:R-:W-:Y:S01]  /*5700*/  FMUL.FTZ R29, R29, UR4 ;  /* 0x000000041d1d7c20 */ /* 0x000fe20008410000 */
[----:B------:R-:W-:Y:S01]  /*5710*/  FMUL.FTZ R30, R30, UR4 ;  /* 0x000000041e1e7c20 */ /* 0x000fe20008410000 */
[----:B------:R-:W-:Y:S01]  /*5720*/  FMUL.FTZ R31, R31, UR4 ;  /* 0x000000041f1f7c20 */ /* 0x000fe20008410000 */
[----:B------:R-:W-:Y:S01]  /*5730*/  MUFU.TANH R129, R33 ;  /* 0x0000002100817308 */ /* 0x000fe20000002400 */
[----:B------:R-:W-:Y:S07]  /*5740*/  HMMA.16816.F32.BF16 R20, R112, R110, R20 ;  /* 0x0000006e7014723c */ /* 0x000fee0000041814 */
[----:B------:R2:W5:Y:S05]  /*5750*/  MUFU.TANH R108, R34 ;  /* 0x00000022006c7308 */ /* 0x00056a0000002400 */
[----:B---3--:R-:W-:Y:S03]  /*5760*/  HMMA.16816.F32.BF16 R24, R8, R116, R24 ;  /* 0x000000740818723c */ /* 0x008fe60000041818 */
[----:B------:R-:W3:Y:S05]  /*5770*/  MUFU.TANH R109, R109 ;  /* 0x0000006d006d7308 */ /* 0x000eea0000002400 */
[C---:B-1----:R-:W-:Y:S03]  /*5780*/  HMMA.16816.F32.BF16 R16, R112.reuse, R4, R16 ;  /* 0x000000047010723c */ /* 0x042fe60000041810 */
[----:B------:R-:W1:Y:S01]  /*5790*/  MUFU.TANH R28, R28 ;  /* 0x0000001c001c7308 */ /* 0x000e620000002400 */
[----:B--2---:R-:W2:Y:S04]  /*57a0*/  LDSM.16.M88.4 R32, [R149+0x7000] ;  /* 0x007000009520783b */ /* 0x004ea80000000200 */
[----:B------:R-:W-:Y:S01]  /*57b0*/  HMMA.16816.F32.BF16 R12, R112, R6, R12 ;  /* 0x00000006700c723c */ /* 0x000fe2000004180c */
[----:B------:R-:W4:Y:S02]  /*57c0*/  LDSM.16.M88.4 R4, [R150+0x7800] ;  /* 0x007800009604783b */ /* 0x000f240000000200 */
[----:B------:R-:W-:Y:S01]  /*57d0*/  FMUL.FTZ R110, R24, UR4 ;  /* 0x00000004186e7c20 */ /* 0x000fe20008410000 */
[----:B------:R-:W-:Y:S01]  /*57e0*/  FMUL.FTZ R111, R26, UR4 ;  /* 0x000000041a6f7c20 */ /* 0x000fe20008410000 */
[----:B------:R-:W-:Y:S01]  /*57f0*/  FMUL.FTZ R24, R27, UR4 ;  /* 0x000000041b187c20 */ /* 0x000fe20008410000 */
[----:B------:R-:W-:Y:S02]  /*5800*/  MUFU.TANH R29, R29 ;  /* 0x0000001d001d7308 */ /* 0x000fe40000002400 */
[----:B------:R-:W-:Y:S01]  /*5810*/  HMMA.16816.F32.BF16 R20, R8, R118, R20 ;  /* 0x000000760814723c */ /* 0x000fe20000041814 */
[----:B------:R-:W-:-:S05]  /*5820*/  FMUL.FTZ R118, R25, UR4 ;  /* 0x0000000419767c20 */ /* 0x000fca0008410000 */
[----:B------:R-:W-:Y:S08]  /*5830*/  MUFU.TANH R30, R30 ;  /* 0x0000001e001e7308 */ /* 0x000ff00000002400 */
[----:B------:R-:W-:Y:S05]  /*5840*/  MUFU.TANH R31, R31 ;  /* 0x0000001f001f7308 */ /* 0x000fea0000002400 */
[----:B------:R-:W-:Y:S01]  /*5850*/  FMUL.FTZ R25, R20, UR4 ;  /* 0x0000000414197c20 */ /* 0x000fe20008410000 */
[----:B------:R-:W-:Y:S01]  /*5860*/  FMUL.FTZ R26, R21, UR4 ;  /* 0x00000004151a7c20 */ /* 0x000fe20008410000 */
[----:B------:R-:W-:Y:S01]  /*5870*/  FMUL.FTZ R27, R22, UR4 ;  /* 0x00000004161b7c20 */ /* 0x000fe20008410000 */
[----:B------:R-:W1:Y:S01]  /*5880*/  MUFU.TANH R110, R110 ;  /* 0x0000006e006e7308 */ /* 0x000e620000002400 */
[----:B--2---:R-:W-:Y:S01]  /*5890*/  HMMA.16816.F32.BF16 R16, R8, R32, R16 ;  /* 0x000000200810723c */ /* 0x004fe20000041810 */
[----:B------:R-:W-:-:S06]  /*58a0*/  FMUL.FTZ R32, R23, UR4 ;  /* 0x0000000417207c20 */ /* 0x000fcc0008410000 */
[----:B------:R-:W-:Y:S01]  /*58b0*/  MUFU.TANH R26, R26 ;  /* 0x0000001a001a7308 */ /* 0x000fe20000002400 */
[----:B------:R-:W2:Y:S01]  /*58c0*/  LDSM.16.M88.4 R20, [R149+0x7800] ;  /* 0x007800009514783b */ /* 0x000ea20000000200 */
[----:B------:R-:W-:-:S04]  /*58d0*/  DEPBAR.LE SB0, 0x0 ;  /* 0x000080000000791a */ /* 0x000fc80000000000 */
[----:B----4-:R-:W-:Y:S01]  /*58e0*/  HMMA.16816.F32.BF16 R120, R112, R4, R120 ;  /* 0x000000047078723c */ /* 0x010fe20000041878 */
[C---:B------:R-:W-:Y:S01]  /*58f0*/  VIADD R4, R137.reuse, 0xffffff80 ;  /* 0xffffff8089047836 */ /* 0x040fe20000000000 */
[----:B------:R-:W-:Y:S01]  /*5900*/  MUFU.TANH R27, R27 ;  /* 0x0000001b001b7308 */ /* 0x000fe20000002400 */
[----:B------:R-:W-:-:S03]  /*5910*/  VIADD R5, R137, 0xffffff81 ;  /* 0xffffff8189057836 */ /* 0x000fc60000000000 */
[CC--:B------:R-:W-:Y:S02]  /*5920*/  ISETP.GE.AND P5, PT, R4.reuse, R105.reuse, PT ;  /* 0x000000690400720c */ /* 0x0c0fe40003fa6270 */
[----:B------:R-:W-:Y:S01]  /*5930*/  HMMA.16816.F32.BF16 R12, R8, R34, R12 ;  /* 0x00000022080c723c */ /* 0x000fe2000004180c */
[-C--:B------:R-:W-:Y:S01]  /*5940*/  ISETP.GE.AND P4, PT, R4, R104.reuse, PT ;  /* 0x000000680400720c */ /* 0x080fe20003f86270 */
[----:B------:R-:W-:Y:S02]  /*5950*/  VIADD R4, R137, 0xffffff88 ;  /* 0xffffff8889047836 */ /* 0x000fe40000000000 */
[----:B------:R-:W-:Y:S01]  /*5960*/  FMUL.FTZ R19, R19, UR4 ;  /* 0x0000000413137c20 */ /* 0x000fe20008410000 */
[C---:B------:R-:W-:Y:S01]  /*5970*/  ISETP.GE.AND P2, PT, R5.reuse, R105, PT ;  /* 0x000000690500720c */ /* 0x040fe20003f46270 */
[----:B------:R-:W-:Y:S01]  /*5980*/  FMUL.FTZ R130, R16, UR4 ;  /* 0x0000000410827c20 */ /* 0x000fe20008410000 */
[----:B------:R-:W-:Y:S01]  /*5990*/  ISETP.GE.AND P1, PT, R5, R104, PT ;  /* 0x000000680500720c */ /* 0x000fe20003f26270 */
[----:B------:R4:W-:Y:S01]  /*59a0*/  MUFU.TANH R119, R19 ;  /* 0x0000001300777308 */ /* 0x0009e20000002400 */
[----:B------:R-:W-:Y:S01]  /*59b0*/  HMMA.16816.F32.BF16 R124, R112, R6, R124 ;  /* 0x00000006707c723c */ /* 0x000fe2000004187c */
[----:B------:R-:W-:-:S02]  /*59c0*/  VIADD R5, R137, 0xffffff89 ;  /* 0xffffff8989057836 */ /* 0x000fc40000000000 */
[----:B------:R-:W-:Y:S01]  /*59d0*/  FMUL.FTZ R16, R17, UR4 ;  /* 0x0000000411107c20 */ /* 0x000fe20008410000 */
[-C--:B------:R-:W-:Y:S01]  /*59e0*/  ISETP.GE.AND P0, PT, R4, R105.reuse, PT ;  /* 0x000000690400720c */ /* 0x080fe20003f06270 */
[----:B------:R-:W-:Y:S01]  /*59f0*/  FMUL.FTZ R17, R18, UR4 ;  /* 0x0000000412117c20 */ /* 0x000fe20008410000 */
[-C--:B------:R-:W-:Y:S01]  /*5a00*/  ISETP.GE.AND P6, PT, R4, R104.reuse, PT ;  /* 0x000000680400720c */ /* 0x080fe20003fc6270 */
[----:B------:R-:W-:Y:S01]  /*5a10*/  VIADD R7, R137, 0xffffff98 ;  /* 0xffffff9889077836 */ /* 0x000fe20000000000 */
[----:B------:R-:W-:Y:S01]  /*5a20*/  FSEL R4, R128, -INF , !P5 ;  /* 0xff80000080047808 */ /* 0x000fe20006800000 */
[----:B------:R-:W1:Y:S01]  /*5a30*/  MUFU.TANH R111, R111 ;  /* 0x0000006f006f7308 */ /* 0x000e620000002400 */
[CC--:B------:R-:W-:Y:S01]  /*5a40*/  ISETP.GE.AND P3, PT, R5.reuse, R105.reuse, PT ;  /* 0x000000690500720c */ /* 0x0c0fe20003f66270 */
[----:B------:R-:W-:Y:S01]  /*5a50*/  FMUL.FTZ R12, R12, UR4 ;  /* 0x000000040c0c7c20 */ /* 0x000fe20008410000 */
[----:B------:R-:W-:Y:S01]  /*5a60*/  ISETP.GE.AND P5, PT, R5, R104, PT ;  /* 0x000000680500720c */ /* 0x000fe20003fa6270 */
[----:B------:R-:W-:Y:S01]  /*5a70*/  FMUL.FTZ R14, R14, UR4 ;  /* 0x000000040e0e7c20 */ /* 0x000fe20008410000 */
[----:B-----5:R-:W-:Y:S01]  /*5a80*/  FSEL R5, R108, -INF , !P4 ;  /* 0xff8000006c057808 */ /* 0x020fe20006000000 */
[----:B------:R-:W-:Y:S01]  /*5a90*/  FMUL.FTZ R117, R15, UR4 ;  /* 0x000000040f757c20 */ /* 0x000fe20008410000 */
[----:B----4-:R-:W-:Y:S01]  /*5aa0*/  FMUL.FTZ R19, R13, UR4 ;  /* 0x000000040d137c20 */ /* 0x010fe20008410000 */
[----:B------:R-:W-:Y:S01]  /*5ab0*/  VIADD R13, R137, 0xffffff90 ;  /* 0xffffff90890d7836 */ /* 0x000fe20000000000 */
[----:B------:R4:W-:Y:S01]  /*5ac0*/  MUFU.TANH R18, R12 ;  /* 0x0000000c00127308 */ /* 0x0009e20000002400 */
[----:B--2---:R-:W-:Y:S01]  /*5ad0*/  HMMA.16816.F32.BF16 R120, R8, R20, R120 ;  /* 0x000000140878723c */ /* 0x004fe20000041878 */
[----:B---3--:R-:W-:Y:S01]  /*5ae0*/  FSEL R109, R109, -INF , !P1 ;  /* 0xff8000006d6d7808 */ /* 0x008fe20004800000 */
[----:B------:R-:W-:Y:S01]  /*5af0*/  VIADD R15, R137, 0xffffff99 ;  /* 0xffffff99890f7836 */ /* 0x000fe20000000000 */
[----:B------:R-:W-:-:S02]  /*5b00*/  ISETP.GE.AND P4, PT, R13, R105, PT ;  /* 0x000000690d00720c */ /* 0x000fc40003f86270 */
[----:B-1----:R-:W-:Y:S02]  /*5b10*/  FSEL R6, R28, -INF , !P0 ;  /* 0xff8000001c067808 */ /* 0x002fe40004000000 */
[----:B------:R-:W1:Y:S01]  /*5b20*/  MUFU.TANH R32, R32 ;  /* 0x0000002000207308 */ /* 0x000e620000002400 */
[----:B------:R-:W-:Y:S01]  /*5b30*/  HMMA.16816.F32.BF16 R124, R8, R22, R124 ;  /* 0x00000016087c723c */ /* 0x000fe2000004187c */
[----:B------:R-:W-:Y:S01]  /*5b40*/  FSEL R110, R110, -INF , !P4 ;  /* 0xff8000006e6e7808 */ /* 0x000fe20006000000 */
[----:B------:R-:W-:Y:S01]  /*5b50*/  VIADD R9, R137, 0xffffffa8 ;  /* 0xffffffa889097836 */ /* 0x000fe20000000000 */
[----:B------:R-:W-:Y:S01]  /*5b60*/  ISETP.GE.AND P4, PT, R15, R104, PT ;  /* 0x000000680f00720c */ /* 0x000fe20003f86270 */
[----:B------:R-:W-:-:S03]  /*5b70*/  VIADD R10, R137, 0xffffffa1 ;  /* 0xffffffa1890a7836 */ /* 0x000fc60000000000 */
[----:B------:R-:W-:Y:S01]  /*5b80*/  MUFU.TANH R130, R130 ;  /* 0x0000008200827308 */ /* 0x000fe20000002400 */
[----:B----4-:R-:W-:Y:S02]  /*5b90*/  FSEL R12, R129, -INF , !P2 ;  /* 0xff800000810c7808 */ /* 0x010fe40005000000 */
[-C--:B------:R-:W-:Y:S01]  /*5ba0*/  ISETP.GE.AND P2, PT, R13, R104.reuse, PT ;  /* 0x000000680d00720c */ /* 0x080fe20003f46270 */
[----:B------:R-:W-:Y:S02]  /*5bb0*/  VIADD R13, R137, 0xffffff91 ;  /* 0xffffff91890d7836 */ /* 0x000fe40000000000 */
[----:B------:R-:W-:Y:S01]  /*5bc0*/  FMUL.FTZ R8, R122, UR4 ;  /* 0x000000047a087c20 */ /* 0x000fe20008410000 */
[----:B------:R-:W-:Y:S01]  /*5bd0*/  FMUL.FTZ R116, R120, UR4 ;  /* 0x0000000478747c20 */ /* 0x000fe20008410000 */
[----:B------:R-:W-:Y:S01]  /*5be0*/  FSEL R111, R111, -INF , !P2 ;  /* 0xff8000006f6f7808 */ /* 0x000fe20005000000 */
[----:B------:R-:W2:Y:S01]  /*5bf0*/  MUFU.TANH R25, R25 ;  /* 0x0000001900197308 */ /* 0x000ea20000002400 */
[-C--:B------:R-:W-:Y:S01]  /*5c00*/  ISETP.GE.AND P1, PT, R13, R105.reuse, PT ;  /* 0x000000690d00720c */ /* 0x080fe20003f26270 */
[----:B------:R-:W-:Y:S01]  /*5c10*/  FMUL.FTZ R114, R121, UR4 ;  /* 0x0000000479727c20 */ /* 0x000fe20008410000 */
[----:B------:R-:W-:Y:S01]  /*5c20*/  ISETP.GE.AND P0, PT, R13, R104, PT ;  /* 0x000000680d00720c */ /* 0x000fe20003f06270 */
[----:B------:R-:W-:Y:S01]  /*5c30*/  FMUL.FTZ R112, R124, UR4 ;  /* 0x000000047c707c20 */ /* 0x000fe20008410000 */
[----:B------:R-:W-:Y:S01]  /*5c40*/  FSEL R13, R30, -INF , !P6 ;  /* 0xff8000001e0d7808 */ /* 0x000fe20007000000 */
[----:B------:R-:W-:Y:S01]  /*5c50*/  FMUL.FTZ R108, R125, UR4 ;  /* 0x000000047d6c7c20 */ /* 0x000fe20008410000 */
[----:B------:R-:W-:Y:S01]  /*5c60*/  ISETP.GE.AND P6, PT, R7, R105, PT ;  /* 0x000000690700720c */ /* 0x000fe20003fc6270 */
[----:B------:R3:W-:Y:S01]  /*5c70*/  MUFU.TANH R33, R14 ;  /* 0x0000000e00217308 */ /* 0x0007e20000002400 */
[----:B-1----:R-:W-:Y:S01]  /*5c80*/  FSEL R21, R32, -INF , !P4 ;  /* 0xff80000020157808 */ /* 0x002fe20006000000 */
[----:B------:R-:W-:-:S06]  /*5c90*/  FMUL.FTZ R123, R123, UR4 ;  /* 0x000000047b7b7c20 */ /* 0x000fcc0008410000 */
[----:B------:R-:W1:Y:S01]  /*5ca0*/  MUFU.TANH R24, R24 ;  /* 0x0000001800187308 */ /* 0x000e620000002400 */
[----:B--2---:R-:W-:Y:S01]  /*5cb0*/  FSEL R22, R25, -INF , !P6 ;  /* 0xff80000019167808 */ /* 0x004fe20007000000 */
[----:B------:R-:W-:Y:S01]  /*5cc0*/  FMUL.FTZ R25, R126, UR4 ;  /* 0x000000047e197c20 */ /* 0x000fe20008410000 */
[----:B------:R-:W-:-:S04]  /*5cd0*/  ISETP.GE.AND P6, PT, R10, R104, PT ;  /* 0x000000680a00720c */ /* 0x000fc80003fc6270 */
[----:B------:R-:W-:Y:S01]  /*5ce0*/  FSEL R119, R119, -INF , !P6 ;  /* 0xff80000077777808 */ /* 0x000fe20007000000 */
[----:B------:R-:W2:Y:S01]  /*5cf0*/  MUFU.TANH R118, R118 ;  /* 0x0000007600767308 */ /* 0x000ea20000002400 */
[----:B---3--:R-:W-:Y:S02]  /*5d00*/  FSEL R14, R29, -INF , !P3 ;  /* 0xff8000001d0e7808 */ /* 0x008fe40005800000 */
[----:B------:R-:W-:Y:S02]  /*5d10*/  ISETP.GE.AND P3, PT, R7, R104, PT ;  /* 0x000000680700720c */ /* 0x000fe40003f66270 */
[----:B------:R-:W-:Y:S02]  /*5d20*/  FSEL R7, R31, -INF , !P5 ;  /* 0xff8000001f077808 */ /* 0x000fe40006800000 */
[----:B------:R-:W-:Y:S01]  /*5d30*/  ISETP.GE.AND P5, PT, R15, R105, PT ;  /* 0x000000690f00720c */ /* 0x000fe20003fa6270 */
[----:B------:R-:W-:Y:S01]  /*5d40*/  VIADD R15, R137, 0xffffffa0 ;  /* 0xffffffa0890f7836 */ /* 0x000fe20000000000 */
[----:B------:R-:W3:Y:S01]  /*5d50*/  MUFU.TANH R16, R16 ;  /* 0x0000001000107308 */ /* 0x000ee20000002400 */
[----:B------:R-:W-:-:S02]  /*5d60*/  FSEL R23, R27, -INF , !P3 ;  /* 0xff8000001b177808 */ /* 0x000fc40005800000 */
[----:B------:R-:W-:Y:S02]  /*5d70*/  FSEL R20, R26, -INF , !P5 ;  /* 0xff8000001a147808 */ /* 0x000fe40006800000 */
[CC--:B------:R-:W-:Y:S02]  /*5d80*/  ISETP.GE.AND P3, PT, R9.reuse, R105.reuse, PT ;  /* 0x000000690900720c */ /* 0x0c0fe40003f66270 */
[----:B------:R-:W-:Y:S01]  /*5d90*/  ISETP.GE.AND P5, PT, R9, R104, PT ;  /* 0x000000680900720c */ /* 0x000fe20003fa6270 */
[----:B------:R-:W4:Y:S01]  /*5da0*/  MUFU.TANH R17, R17 ;  /* 0x0000001100117308 */ /* 0x000f220000002400 */
[----:B------:R-:W-:Y:S01]  /*5db0*/  ISETP.GE.AND P2, PT, R15, R105, PT ;  /* 0x000000690f00720c */ /* 0x000fe20003f46270 */
[----:B------:R-:W-:Y:S01]  /*5dc0*/  VIADD R9, R137, 0xffffffa9 ;  /* 0xffffffa989097836 */ /* 0x000fe20000000000 */
[----:B-1----:R-:W-:Y:S01]  /*5dd0*/  FSEL R113, R24, -INF , !P0 ;  /* 0xff80000018717808 */ /* 0x002fe20004000000 */
[----:B------:R-:W-:Y:S01]  /*5de0*/  FMUL.FTZ R24, R127, UR4 ;  /* 0x000000047f187c20 */ /* 0x000fe20008410000 */
[----:B------:R-:W-:-:S02]  /*5df0*/  FSEL R130, R130, -INF , !P2 ;  /* 0xff80000082827808 */ /* 0x000fc40005000000 */
[CC--:B------:R-:W-:Y:S01]  /*5e00*/  ISETP.GE.AND P4, PT, R9.reuse, R105.reuse, PT ;  /* 0x000000690900720c */ /* 0x0c0fe20003f86270 */
[----:B------:R-:W1:Y:S01]  /*5e10*/  MUFU.TANH R19, R19 ;  /* 0x0000001300137308 */ /* 0x000e620000002400 */
[-C--:B------:R-:W-:Y:S01]  /*5e20*/  ISETP.GE.AND P2, PT, R9, R104.reuse, PT ;  /* 0x000000680900720c */ /* 0x080fe20003f46270 */
[C---:B------:R-:W-:Y:S01]  /*5e30*/  VIADD R9, R137.reuse, 0xffffffb1 ;  /* 0xffffffb189097836 */ /* 0x040fe20000000000 */
[-C--:B------:R-:W-:Y:S01]  /*5e40*/  ISETP.GE.AND P0, PT, R10, R105.reuse, PT ;  /* 0x000000690a00720c */ /* 0x080fe20003f06270 */
[----:B------:R-:W-:Y:S01]  /*5e50*/  VIADD R10, R137, 0xffffffb0 ;  /* 0xffffffb0890a7836 */ /* 0x000fe20000000000 */
[----:B------:R-:W-:Y:S02]  /*5e60*/  FSEL R126, R18, -INF , !P3 ;  /* 0xff800000127e7808 */ /* 0x000fe40005800000 */
[C---:B------:R-:W-:Y:S01]  /*5e70*/  ISETP.GE.AND P6, PT, R9.reuse, R105, PT ;  /* 0x000000690900720c */ /* 0x040fe20003fc6270 */
[----:B------:R-:W5:Y:S01]  /*5e80*/  MUFU.TANH R8, R8 ;  /* 0x0000000800087308 */ /* 0x000f620000002400 */
[-C--:B------:R-:W-:Y:S01]  /*5e90*/  ISETP.GE.AND P3, PT, R9, R104.reuse, PT ;  /* 0x000000680900720c */ /* 0x080fe20003f66270 */
[C---:B------:R-:W-:Y:S01]  /*5ea0*/  VIADD R9, R137.reuse, 0xffffffb8 ;  /* 0xffffffb889097836 */ /* 0x040fe20000000000 */
[----:B--2---:R-:W-:Y:S01]  /*5eb0*/  FSEL R118, R118, -INF , !P1 ;  /* 0xff80000076767808 */ /* 0x004fe20004800000 */
[----:B------:R-:W-:Y:S01]  /*5ec0*/  VIADD R137, R137, 0xffffffb9 ;  /* 0xffffffb989897836 */ /* 0x000fe20000000000 */
[----:B------:R-:W-:-:S02]  /*5ed0*/  ISETP.GE.AND P1, PT, R15, R104, PT ;  /* 0x000000680f00720c */ /* 0x000fc40003f26270 */
[----:B---3--:R-:W-:Y:S01]  /*5ee0*/  FSEL R128, R16, -INF , !P0 ;  /* 0xff80000010807808 */ /* 0x008fe20004000000 */
[----:B------:R-:W2:Y:S01]  /*5ef0*/  MUFU.TANH R117, R117 ;  /* 0x0000007500757308 */ /* 0x000ea20000002400 */
[C---:B------:R-:W-:Y:S02]  /*5f00*/  ISETP.GE.AND P0, PT, R10.reuse, R104, PT ;  /* 0x000000680a00720c */ /* 0x040fe40003f06270 */
[----:B----4-:R-:W-:Y:S02]  /*5f10*/  FSEL R121, R17, -INF , !P1 ;  /* 0xff80000011797808 */ /* 0x010fe40004800000 */
[----:B------:R-:W-:Y:S02]  /*5f20*/  FSEL R115, R33, -INF , !P5 ;  /* 0xff80000021737808 */ /* 0x000fe40006800000 */
[----:B-1----:R-:W-:Y:S01]  /*5f30*/  FSEL R124, R19, -INF , !P4 ;  /* 0xff800000137c7808 */ /* 0x002fe20006000000 */
[----:B------:R-:W1:Y:S01]  /*5f40*/  MUFU.TANH R116, R116 ;  /* 0x0000007400747308 */ /* 0x000e620000002400 */
[----:B------:R-:W-:-:S02]  /*5f50*/  ISETP.GE.AND P1, PT, R10, R105, PT ;  /* 0x000000690a00720c */ /* 0x000fc40003f26270 */
[-C--:B------:R-:W-:Y:S02]  /*5f60*/  ISETP.GE.AND P5, PT, R9, R105.reuse, PT ;  /* 0x000000690900720c */ /* 0x080fe40003fa6270 */
[----:B------:R-:W-:Y:S02]  /*5f70*/  ISETP.GE.AND P4, PT, R137, R105, PT ;  /* 0x000000698900720c */ /* 0x000fe40003f86270 */
[----:B-----5:R-:W-:Y:S01]  /*5f80*/  FSEL R105, R8, -INF , !P0 ;  /* 0xff80000008697808 */ /* 0x020fe20004000000 */
[----:B------:R-:W3:Y:S01]  /*5f90*/  MUFU.TANH R114, R114 ;  /* 0x0000007200727308 */ /* 0x000ee20000002400 */
[----:B------:R-:W-:Y:S02]  /*5fa0*/  ISETP.GT.AND P0, PT, R0, R161, PT ;  /* 0x000000a10000720c */ /* 0x000fe40003f04270 */
[----:B--2---:R-:W-:Y:S02]  /*5fb0*/  FSEL R117, R117, -INF , !P2 ;  /* 0xff80000075757808 */ /* 0x004fe40005000000 */
[----:B------:R-:W-:-:S03]  /*5fc0*/  ISETP.GE.AND P2, PT, R9, R104, PT ;  /* 0x000000680900720c */ /* 0x000fc60003f46270 */
[----:B------:R-:W2:Y:S01]  /*5fd0*/  MUFU.TANH R27, R123 ;  /* 0x0000007b001b7308 */ /* 0x000ea20000002400 */
[----:B-1----:R-:W-:Y:S01]  /*5fe0*/  FSEL R116, R116, -INF , !P1 ;  /* 0xff80000074747808 */ /* 0x002fe20004800000 */
[----:B------:R-:W-:Y:S01]  /*5ff0*/  BAR.SYNC.DEFER_BLOCKING 0x0 ;  /* 0x0000000000007b1d */ /* 0x000fe20000010000 */
[----:B------:R-:W-:-:S05]  /*6000*/  ISETP.GE.AND P1, PT, R137, R104, PT ;  /* 0x000000688900720c */ /* 0x000fca0003f26270 */
[----:B------:R-:W1:Y:S01]  /*6010*/  MUFU.TANH R112, R112 ;  /* 0x0000007000707308 */ /* 0x000e620000002400 */
[----:B---3--:R-:W-:-:S07]  /*6020*/  FSEL R114, R114, -INF , !P6 ;  /* 0xff80000072727808 */ /* 0x008fce0007000000 */
        /* <DEDUP_REMOVED lines=73> */
.L_x_6385:
[----:B------:R-:W-:Y:S01]  /*64c0*/  UMOV UR4, URZ ;  /* 0x000000ff00047c82 */ /* 0x000fe20008000000 */
[----:B------:R-:W-:Y:S01]  /*64d0*/  IMAD.SHL.U32 R8, R102, 0x40, RZ ;  /* 0x0000004066087824 */ /* 0x000fe200078e00ff */
[----:B------:R-:W-:-:S05]  /*64e0*/  IADD3 R9, P1, PT, RZ, -UR4, RZ ;  /* 0x80000004ff097c10 */ /* 0x000fca000ff3e0ff */
[----:B------:R-:W-:-:S05]  /*64f0*/  IMAD.X R8, RZ, RZ, ~R8, P1 ;  /* 0x000000ffff087224 */ /* 0x000fca00008e0e08 */
[----:B------:R-:W-:-:S04]  /*6500*/  SHF.R.S64 R9, R9, 0x1f, R8 ;  /* 0x0000001f09097819 */ /* 0x000fc80000001008 */
[----:B------:R-:W-:-:S04]  /*6510*/  IADD3 R162, P1, PT, R9, R162, RZ ;  /* 0x000000a209a27210 */ /* 0x000fc80007f3e0ff */
[----:B------:R-:W-:-:S09]  /*6520*/  LEA.HI.X.SX32 R163, R8, R163, 0x1, P1 ;  /* 0x000000a308a37211 */ /* 0x000fd200008f0eff */
.L_x_6386:
        /* <DEDUP_REMOVED lines=20> */
.L_x_6384:
        /* <DEDUP_REMOVED lines=27> */
[----:B------:R-:W-:Y:S01]  /*6820*/  FSETP.NEU.FTZ.AND P2, PT, R29, -INF , PT ;  /* 0xff8000001d00780b */ /* 0x000fe20003f5d000 */
[----:B------:R-:W-:Y:S01]  /*6830*/  LDSM.16.MT88.4 R8, [R107+0x8000] ;  /* 0x008000006b08783b */ /* 0x000fe20000004200 */
[C---:B------:R-:W-:Y:S01]  /*6840*/  FSETP.NEU.FTZ.AND P1, PT, R28.reuse, -INF , PT ;  /* 0xff8000001c00780b */ /* 0x040fe20003f3d000 */
[----:B------:R-:W-:Y:S01]  /*6850*/  FMUL.FTZ R26, R28, UR10 ;  /* 0x0000000a1c1a7c20 */ /* 0x000fe20008410000 */
[----:B------:R-:W-:-:S04]  /*6860*/  FSEL R103, R103, RZ, P2 ;  /* 0x000000ff67677208 */ /* 0x000fc80001000000 */
[----:B------:R-:W-:Y:S01]  /*6870*/  FSEL R26, R26, RZ, P1 ;  /* 0x000000ff1a1a7208 */ /* 0x000fe20000800000 */
[--C-:B------:R-:W-:Y:S01]  /*6880*/  FFMA.FTZ R34, R12, UR10, -R103.reuse ;  /* 0x0000000a0c227c23 */ /* 0x100fe20008010867 */
[--C-:B------:R-:W-:Y:S01]  /*6890*/  FFMA.FTZ R32, R14, UR10, -R103.reuse ;  /* 0x0000000a0e207c23 */ /* 0x100fe20008010867 */
[--C-:B------:R-:W-:Y:S01]  /*68a0*/  FFMA.FTZ R33, R6, UR10, -R103.reuse ;  /* 0x0000000a06217c23 */ /* 0x100fe20008010867 */
[----:B------:R-:W-:Y:S01]  /*68b0*/  FSEL R6, R28, RZ, P1 ;  /* 0x000000ff1c067208 */ /* 0x000fe20000800000 */
[--C-:B------:R-:W-:Y:S01]  /*68c0*/  FFMA.FTZ R30, R13, UR10, -R26.reuse ;  /* 0x0000000a0d1e7c23 */ /* 0x100fe2000801081a */
[----:B------:R-:W-:Y:S01]  /*68d0*/  FFMA.FTZ R102, R5, UR10, -R26 ;  /* 0x0000000a05667c23 */ /* 0x000fe2000801081a */
[----:B------:R-:W1:Y:S01]  /*68e0*/  LDSM.16.MT88.4 R12, [R152+0x8000] ;  /* 0x00800000980c783b */ /* 0x000e620000004200 */
[----:B------:R-:W-:Y:S01]  /*68f0*/  FSEL R5, R29, RZ, P2 ;  /* 0x000000ff1d057208 */ /* 0x000fe20001000000 */
[----:B------:R-:W-:Y:S01]  /*6900*/  FFMA.FTZ R104, R4, UR10, -R103 ;  /* 0x0000000a04687c23 */ /* 0x000fe20008010867 */
[----:B------:R-:W-:Y:S01]  /*6910*/  FADD.FTZ R6, R3, -R6 ;  /* 0x8000000603067221 */ /* 0x000fe20000010000 */
[--C-:B------:R-:W-:Y:S01]  /*6920*/  FFMA.FTZ R31, R109, UR10, -R26.reuse ;  /* 0x0000000a6d1f7c23 */ /* 0x100fe2000801081a */
[--C-:B------:R-:W-:Y:S01]  /*6930*/  FFMA.FTZ R35, R7, UR10, -R26.reuse ;  /* 0x0000000a07237c23 */ /* 0x100fe2000801081a */
[----:B------:R-:W-:Y:S01]  /*6940*/  FADD.FTZ R4, R100, -R5 ;  /* 0x8000000564047221 */ /* 0x000fe20000010000 */
[----:B------:R-:W-:Y:S01]  /*6950*/  FMUL.FTZ R3, R6, UR10 ;  /* 0x0000000a06037c20 */ /* 0x000fe20008410000 */
[----:B------:R-:W-:Y:S01]  /*6960*/  MUFU.EX2 R104, R104 ;  /* 0x0000006800687308 */ /* 0x000fe20000000800 */
[--C-:B------:R-:W-:Y:S01]  /*6970*/  FFMA.FTZ R101, R110, UR10, -R103.reuse ;  /* 0x0000000a6e657c23 */ /* 0x100fe20008010867 */
[----:B------:R-:W-:Y:S01]  /*6980*/  FMUL.FTZ R100, R4, UR10 ;  /* 0x0000000a04647c20 */ /* 0x000fe20008410000 */
        /* <DEDUP_REMOVED lines=28> */
[----:B------:R-:W-:Y:S01]  /*6b50*/  MUFU.EX2 R102, R102 ;  /* 0x0000006600667308 */ /* 0x000fe20000000800 */
[----:B------:R-:W-:Y:S07]  /*6b60*/  LDSM.16.MT88.4 R24, [R107+0x9800] ;  /* 0x009800006b18783b */ /* 0x000fee0000004200 */
        /* <DEDUP_REMOVED lines=101> */
[----:B------:R-:W-:Y:S01]  /*71c0*/  FADD.FTZ R30, R35, R30 ;  /* 0x0000001e231e7221 */ /* 0x000fe20000010000 */
[----:B------:R-:W-:-:S03]  /*71d0*/  @P0 MOV R100, R29 ;  /* 0x0000001d00640202 */ /* 0x000fc60000000f00 */
        /* <DEDUP_REMOVED lines=135> */
.L_x_6381:
[----:B------:R-:W-:-:S07]  /*7a50*/  IADD3 R2, PT, PT, R26, -0x1, RZ ;  /* 0xffffffff1a027810 */ /* 0x000fce0007ffe0ff */
.L_x_6387:
        /* <DEDUP_REMOVED lines=17> */
.L_x_6392:
        /* <DEDUP_REMOVED lines=75> */
.L_x_6389:
[C---:B------:R-:W-:Y:S02]  /*8020*/  LOP3.LUT R102, R160.reuse, 0x1f8, RZ, 0xc0, !PT ;  /* 0x000001f8a0667812 */ /* 0x040fe400078ec0ff */
[----:B------:R-:W-:Y:S02]  /*8030*/  LOP3.LUT R3, R160, 0x1e00, RZ, 0xc0, !PT ;  /* 0x00001e00a0037812 */ /* 0x000fe400078ec0ff */
[----:B------:R-:W-:Y:S02]  /*8040*/  LOP3.LUT R100, R166, 0x38, RZ, 0xc0, !PT ;  /* 0x00000038a6647812 */ /* 0x000fe400078ec0ff */
[----:B------:R-:W-:Y:S02]  /*8050*/  SHF.L.U32 R103, R2, 0x5, RZ ;  /* 0x0000000502677819 */ /* 0x000fe400000006ff */
[----:B------:R-:W-:Y:S02]  /*8060*/  LOP3.LUT R100, R3, R102, R100, 0xf6, !PT ;  /* 0x0000006603647212 */ /* 0x000fe400078ef664 */
[----:B------:R-:W-:Y:S02]  /*8070*/  IADD3 R178, P2, PT, R103, R164, RZ ;  /* 0x000000a467b27210 */ /* 0x000fe40007f5e0ff */
[----:B------:R-:W-:Y:S02]  /*8080*/  LEA R3, R100, UR5, 0x1 ;  /* 0x0000000564037c11 */ /* 0x000fe4000f8e08ff */
[----:B-1----:R-:W-:Y:S02]  /*8090*/  SHF.L.U64.HI R101, R2, 0x5, R101 ;  /* 0x0000000502657819 */ /* 0x002fe40000010265 */
[----:B------:R-:W-:Y:S01]  /*80a0*/  IADD3 R102, P3, PT, R178, R103, RZ ;  /* 0x00000067b2667210 */ /* 0x000fe20007f7e0ff */
[----:B------:R-:W-:Y:S01]  /*80b0*/  @!PT LDS RZ, [RZ] ;  /* 0x00000000fffff984 */ /* 0x000fe20000000800 */
[----:B------:R-:W-:Y:S01]  /*80c0*/  @!PT LDS RZ, [RZ] ;  /* 0x00000000fffff984 */ /* 0x000fe20000000800 */
[----:B------:R-:W-:Y:S01]  /*80d0*/  @!PT LDS RZ, [RZ] ;  /* 0x00000000fffff984 */ /* 0x000fe20000000800 */
[----:B------:R-:W-:Y:S01]  /*80e0*/  LDGSTS.E.BYPASS.LTC128B.128 [R3+0x8000], desc[UR16][R164.64] ;  /* 0x08000000a4037fae */ /* 0x000fe2000b981a10 */
[----:B------:R-:W-:Y:S02]  /*80f0*/  IADD3.X R179, PT, PT, R101, R165, RZ, P2, !PT ;  /* 0x000000a565b37210 */ /* 0x000fe400017fe4ff */
[----:B------:R-:W-:Y:S03]  /*8100*/  IADD3 R100, P2, PT, R102, R103, RZ ;  /* 0x0000006766647210 */ /* 0x000fe60007f5e0ff */
[----:B------:R-:W-:Y:S01]  /*8110*/  LDGSTS.E.BYPASS.LTC128B.128 [R3+0xa000], desc[UR16][R164.64+0x80] ;  /* 0x0a000080a4037fae */ /* 0x000fe2000b981a10 */
[-C--:B------:R-:W-:Y:S02]  /*8120*/  IADD3.X R103, PT, PT, R179, R101.reuse, RZ, P3, !PT ;  /* 0x00000065b3677210 */ /* 0x080fe40001ffe4ff */
[----:B------:R-:W-:Y:S03]  /*8130*/  IADD3 R172, PT, PT, R172, -0x1, RZ ;  /* 0xffffffffacac7810 */ /* 0x000fe60007ffe0ff */
[----:B------:R-:W-:Y:S01]  /*8140*/  LDGSTS.E.BYPASS.LTC128B.128 [R3+0x8800], desc[UR16][R178.64] ;  /* 0x08800000b2037fae */ /* 0x000fe2000b981a10 */
[----:B------:R-:W-:Y:S02]  /*8150*/  IADD3.X R101, PT, PT, R103, R101, RZ, P2, !PT ;  /* 0x0000006567657210 */ /* 0x000fe400017fe4ff */
[----:B------:R-:W-:Y:S03]  /*8160*/  ISETP.GT.AND P2, PT, R172, R161, PT ;  /* 0x000000a1ac00720c */ /* 0x000fe60003f44270 */
[----:B------:R-:W-:Y:S06]  /*8170*/  LDGSTS.E.BYPASS.LTC128B.128 [R3+0xa800], desc[UR16][R178.64+0x80] ;  /* 0x0a800080b2037fae */ /* 0x000fec000b981a10 */
[----:B------:R-:W-:Y:S06]  /*8180*/  LDGSTS.E.BYPASS.LTC128B.128 [R3+0x9000], desc[UR16][R102.64] ;  /* 0x0900000066037fae */ /* 0x000fec000b981a10 */
[----:B------:R-:W-:Y:S06]  /*8190*/  LDGSTS.E.BYPASS.LTC128B.128 [R3+0xb000], desc[UR16][R102.64+0x80] ;  /* 0x0b00008066037fae */ /* 0x000fec000b981a10 */
[----:B------:R-:W-:Y:S06]  /*81a0*/  LDGSTS.E.BYPASS.LTC128B.128 [R3+0x9800], desc[UR16][R100.64] ;  /* 0x0980000064037fae */ /* 0x000fec000b981a10 */
[----:B------:R1:W-:Y:S06]  /*81b0*/  LDGSTS.E.BYPASS.LTC128B.128 [R3+0xb800], desc[UR16][R100.64+0x80] ;  /* 0x0b80008064037fae */ /* 0x0003ec000b981a10 */
[----:B------:R-:W-:Y:S06]  /*81c0*/  LDSM.16.M88.4 R108, [R157] ;  /* 0x000000009d6c783b */ /* 0x000fec0000000200 */
[----:B------:R-:W5:Y:S06]  /*81d0*/  LDSM.16.M88.4 R112, [R156+0x4000] ;  /* 0x004000009c70783b */ /* 0x000f6c0000000200 */
[----:B------:R-:W2:Y:S06]  /*81e0*/  LDSM.16.M88.4 R116, [R156+0x4800] ;  /* 0x004800009c74783b */ /* 0x000eac0000000200 */
[----:B------:R-:W3:Y:S06]  /*81f0*/  LDSM.16.M88.4 R120, [R156+0x5000] ;  /* 0x005000009c78783b */ /* 0x000eec0000000200 */
[----:B------:R-:W0:Y:S06]  /*8200*/  LDGDEPBAR ;  /* 0x00000000000079af */ /* 0x000e2c0000000000 */
[----:B------:R-:W4:Y:S06]  /*8210*/  LDSM.16.M88.4 R124, [R156+0x5800] ;  /* 0x005800009c7c783b */ /* 0x000f2c0000000200 */
[----:B------:R-:W-:Y:S06]  /*8220*/  LDSM.16.M88.4 R128, [R155] ;  /* 0x000000009b80783b */ /* 0x000fec0000000200 */
[----:B------:R-:W4:Y:S01]  /*8230*/  LDSM.16.M88.4 R132, [R151+0x4000] ;  /* 0x004000009784783b */ /* 0x000f220000000200 */
[C---:B-----5:R-:W-:Y:S05]  /*8240*/  HMMA.16816.F32.BF16 R4, R108.reuse, R112, RZ ;  /* 0x000000706c04723c */ /* 0x060fea00000418ff */
[----:B------:R-:W5:Y:S06]  /*8250*/  LDSM.16.M88.4 R136, [R151+0x4800] ;  /* 0x004800009788783b */ /* 0x000f6c0000000200 */
[----:B------:R-:W5:Y:S01]  /*8260*/  LDSM.16.M88.4 R140, [R151+0x5000] ;  /* 0x00500000978c783b */ /* 0x000f620000000200 */
[C---:B------:R-:W-:Y:S05]  /*8270*/  HMMA.16816.F32.BF16 R8, R108.reuse, R114, RZ ;  /* 0x000000726c08723c */ /* 0x040fea00000418ff */
[----:B------:R-:W5:Y:S03]  /*8280*/  LDSM.16.M88.4 R112, [R151+0x5800] ;  /* 0x005800009770783b */ /* 0x000f660000000200 */
[C---:B--2---:R-:W-:Y:S03]  /*8290*/  HMMA.16816.F32.BF16 R12, R108.reuse, R116, RZ ;  /* 0x000000746c0c723c */ /* 0x044fe600000418ff */
[----:B------:R-:W-:Y:S05]  /*82a0*/  LDSM.16.M88.4 R144, [R150+0x4000] ;  /* 0x004000009690783b */ /* 0x000fea0000000200 */
[C---:B------:R-:W-:Y:S01]  /*82b0*/  HMMA.16816.F32.BF16 R16, R108.reuse, R118, RZ ;  /* 0x000000766c10723c */ /* 0x040fe200000418ff */
[----:B------:R-:W2:Y:S06]  /*82c0*/  LDSM.16.M88.4 R116, [R154] ;  /* 0x000000009a74783b */ /* 0x000eac0000000200 */
[----:B-1----:R-:W-:Y:S01]  /*82d0*/  LDSM.16.M88.4 R100, [R156+0x6800] ;  /* 0x006800009c64783b */ /* 0x002fe20000000200 */
[C---:B---3--:R-:W-:Y:S08]  /*82e0*/  HMMA.16816.F32.BF16 R20, R108.reuse, R120, RZ ;  /* 0x000000786c14723c */ /* 0x048ff000000418ff */
[C---:B------:R-:W-:Y:S01]  /*82f0*/  HMMA.16816.F32.BF16 R24, R108.reuse, R122, RZ ;  /* 0x0000007a6c18723c */ /* 0x040fe200000418ff */
[----:B------:R-:W-:Y:S07]  /*8300*/  LDSM.16.M88.4 R120, [R150+0x5000] ;  /* 0x005000009678783b */ /* 0x000fee0000000200 */
[C---:B----4-:R-:W-:Y:S08]  /*8310*/  HMMA.16816.F32.BF16 R28, R108.reuse, R124, RZ ;  /* 0x0000007c6c1c723c */ /* 0x050ff000000418ff */
[----:B------:R-:W-:Y:S01]  /*8320*/  HMMA.16816.F32.BF16 R32, R108, R126, RZ ;  /* 0x0000007e6c20723c */ /* 0x000fe200000418ff */
[----:B------:R-:W1:Y:S06]  /*8330*/  LDSM.16.M88.4 R108, [R150+0x4800] ;  /* 0x00480000966c783b */ /* 0x000e6c0000000200 */
[----:B------:R-:W3:Y:S01]  /*8340*/  LDSM.16.M88.4 R124, [R150+0x5800] ;  /* 0x00580000967c783b */ /* 0x000ee20000000200 */
[C---:B------:R-:W-:Y:S08]  /*8350*/  HMMA.16816.F32.BF16 R4, R128.reuse, R132, R4 ;  /* 0x000000848004723c */ /* 0x040ff00000041804 */
[C---:B------:R-:W-:Y:S01]  /*8360*/  HMMA.16816.F32.BF16 R8, R128.reuse, R134, R8 ;  /* 0x000000868008723c */ /* 0x040fe20000041808 */
[----:B------:R-:W-:Y:S07]  /*8370*/  LDSM.16.M88.4 R132, [R149+0x4800] ;  /* 0x004800009584783b */ /* 0x000fee0000000200 */
[C---:B-----5:R-:W-:Y:S08]  /*8380*/  HMMA.16816.F32.BF16 R12, R128.reuse, R136, R12 ;  /* 0x00000088800c723c */ /* 0x060ff0000004180c */
[C---:B------:R-:W-:Y:S08]  /*8390*/  HMMA.16816.F32.BF16 R16, R128.reuse, R138, R16 ;  /* 0x0000008a8010723c */ /* 0x040ff00000041810 */
[C---:B------:R-:W-:Y:S08]  /*83a0*/  HMMA.16816.F32.BF16 R20, R128.reuse, R140, R20 ;  /* 0x0000008c8014723c */ /* 0x040ff00000041814 */
[C---:B------:R-:W-:Y:S08]  /*83b0*/  HMMA.16816.F32.BF16 R24, R128.reuse, R142, R24 ;  /* 0x0000008e8018723c */ /* 0x040ff00000041818 */
[C---:B------:R-:W-:Y:S08]  /*83c0*/  HMMA.16816.F32.BF16 R28, R128.reuse, R112, R28 ;  /* 0x00000070801c723c */ /* 0x040ff0000004181c */
[----:B------:R-:W-:Y:S01]  /*83d0*/  HMMA.16816.F32.BF16 R32, R128, R114, R32 ;  /* 0x000000728020723c */ /* 0x000fe20000041820 */
[----:B------:R-:W-:Y:S06]  /*83e0*/  LDSM.16.M88.4 R112, [R153] ;  /* 0x000000009970783b */ /* 0x000fec0000000200 */
[----:B------:R-:W4:Y:S01]  /*83f0*/  LDSM.16.M88.4 R128, [R149+0x4000] ;  /* 0x004000009580783b */ /* 0x000f220000000200 */
[C---:B--2---:R-:W-:Y:S08]  /*8400*/  HMMA.16816.F32.BF16 R4, R116.reuse, R144, R4 ;  /* 0x000000907404723c */ /* 0x044ff00000041804 */
[C---:B------:R-:W-:Y:S08]  /*8410*/  HMMA.16816.F32.BF16 R8, R116.reuse, R146, R8 ;  /* 0x000000927408723c */ /* 0x040ff00000041808 */
[C---:B-1----:R-:W-:Y:S08]  /*8420*/  HMMA.16816.F32.BF16 R12, R116.reuse, R108, R12 ;  /* 0x0000006c740c723c */ /* 0x042ff0000004180c */
[C---:B------:R-:W-:Y:S01]  /*8430*/  HMMA.16816.F32.BF16 R16, R116.reuse, R110, R16 ;  /* 0x0000006e7410723c */ /* 0x040fe20000041810 */
[----:B------:R-:W1:Y:S07]  /*8440*/  LDSM.16.M88.4 R108, [R149+0x5000] ;  /* 0x00500000956c783b */ /* 0x000e6e0000000200 */
[C---:B------:R-:W-:Y:S08]  /*8450*/  HMMA.16816.F32.BF16 R20, R116.reuse, R120, R20 ;  /* 0x000000787414723c */ /* 0x040ff00000041814 */
[C---:B------:R-:W-:Y:S01]  /*8460*/  HMMA.16816.F32.BF16 R24, R116.reuse, R122, R24 ;  /* 0x0000007a7418723c */ /* 0x040fe20000041818 */
[----:B------:R-:W2:Y:S07]  /*8470*/  LDSM.16.M88.4 R120, [R149+0x5800] ;  /* 0x005800009578783b */ /* 0x000eae0000000200 */
[C---:B---3--:R-:W-:Y:S08]  /*8480*/  HMMA.16816.F32.BF16 R28, R116.reuse, R124, R28 ;  /* 0x0000007c741c723c */ /* 0x048ff0000004181c */
[----:B------:R-:W-:Y:S01]  /*8490*/  HMMA.16816.F32.BF16 R32, R116, R126, R32 ;  /* 0x0000007e7420723c */ /* 0x000fe20000041820 */
[----:B------:R-:W-:Y:S06]  /*84a0*/  LDSM.16.M88.4 R116, [R157+0x2000] ;  /* 0x002000009d74783b */ /* 0x000fec0000000200 */
[----:B------:R-:W3:Y:S01]  /*84b0*/  LDSM.16.M88.4 R124, [R156+0x6000] ;  /* 0x006000009c7c783b */ /* 0x000ee20000000200 */
        /* <DEDUP_REMOVED lines=11> */
[----:B------:R-:W-:Y:S06]  /*8570*/  LDSM.16.M88.4 R112, [R155+0x2000] ;  /* 0x002000009b70783b */ /* 0x000fec0000000200 */
[----:B------:R-:W2:Y:S01]  /*8580*/  LDSM.16.M88.4 R120, [R151+0x6000] ;  /* 0x006000009778783b */ /* 0x000ea20000000200 */
[C---:B---3--:R-:W-:Y:S08]  /*8590*/  HMMA.16816.F32.BF16 R4, R116.reuse, R124, R4 ;  /* 0x0000007c7404723c */ /* 0x048ff00000041804 */
[C---:B------:R-:W-:Y:S01]  /*85a0*/  HMMA.16816.F32.BF16 R8, R116.reuse, R126, R8 ;  /* 0x0000007e7408723c */ /* 0x040fe20000041808 */
[----:B------:R-:W-:Y:S07]  /*85b0*/  LDSM.16.M88.4 R124, [R151+0x7000] ;  /* 0x00700000977c783b */ /* 0x000fee0000000200 */
[C---:B------:R-:W-:Y:S08]  /*85c0*/  HMMA.16816.F32.BF16 R12, R116.reuse, R100, R12 ;  /* 0x00000064740c723c */ /* 0x040ff0000004180c */
[C---:B------:R-:W-:Y:S01]  /*85d0*/  HMMA.16816.F32.BF16 R16, R116.reuse, R102, R16 ;  /* 0x000000667410723c */ /* 0x040fe20000041810 */
[----:B------:R-:W3:Y:S07]  /*85e0*/  LDSM.16.M88.4 R100, [R151+0x6800] ;  /* 0x006800009764783b */ /* 0x000eee0000000200 */
[C---:B----4-:R-:W-:Y:S08]  /*85f0*/  HMMA.16816.F32.BF16 R20, R116.reuse, R128, R20 ;  /* 0x000000807414723c */ /* 0x050ff00000041814 */
[C---:B------:R-:W-:Y:S01]  /*8600*/  HMMA.16816.F32.BF16 R24, R116.reuse, R130, R24 ;  /* 0x000000827418723c */ /* 0x040fe20000041818 */
[----:B------:R-:W-:Y:S07]  /*8610*/  LDSM.16.M88.4 R128, [R149+0x6000] ;  /* 0x006000009580783b */ /* 0x000fee0000000200 */
[C---:B-1----:R-:W-:Y:S08]  /*8620*/  HMMA.16816.F32.BF16 R28, R116.reuse, R108, R28 ;  /* 0x0000006c741c723c */ /* 0x042ff0000004181c */
[----:B------:R-:W-:Y:S01]  /*8630*/  HMMA.16816.F32.BF16 R32, R116, R110, R32 ;  /* 0x0000006e7420723c */ /* 0x000fe20000041820 */
[----:B------:R-:W-:Y:S06]  /*8640*/  LDSM.16.M88.4 R108, [R154+0x2000] ;  /* 0x002000009a6c783b */ /* 0x000fec0000000200 */
[----:B------:R-:W1:Y:S01]  /*8650*/  LDSM.16.M88.4 R116, [R150+0x6000] ;  /* 0x006000009674783b */ /* 0x000e620000000200 */
        /* <DEDUP_REMOVED lines=58> */
[----:B------:R-:W-:Y:S05]  /*8a00*/  FMUL.FTZ R183, R26, UR10 ;  /* 0x0000000a1ab77c20 */ /* 0x000fea0008410000 */
[----:B------:R-:W1:Y:S01]  /*8a10*/  MUFU.TANH R200, R200 ;  /* 0x000000c800c87308 */ /* 0x000e620000002400 */
[C---:B---3--:R-:W-:Y:S03]  /*8a20*/  HMMA.16816.F32.BF16 R28, R124.reuse, R100, R28 ;  /* 0x000000647c1c723c */ /* 0x048fe6000004181c */
[----:B------:R-:W-:Y:S06]  /*8a30*/  FMUL.FTZ R181, R27, UR10 ;  /* 0x0000000a1bb57c20 */ /* 0x000fec0008410000 */
[----:B------:R-:W3:Y:S01]  /*8a40*/  MUFU.TANH R203, R203 ;  /* 0x000000cb00cb7308 */ /* 0x000ee20000002400 */
[----:B------:R-:W-:Y:S09]  /*8a50*/  HMMA.16816.F32.BF16 R32, R124, R102, R32 ;  /* 0x000000667c20723c */ /* 0x000ff20000041820 */
        /* <DEDUP_REMOVED lines=106> */
.L_x_6391:
        /* <DEDUP_REMOVED lines=20> */
.L_x_6390:
        /* <DEDUP_REMOVED lines=314> */
.L_x_6388:
[----:B------:R-:W1:Y:S01]  /*a5e0*/  SHFL.BFLY PT, R0, R177, 0x2, 0x1f ;  /* 0x0c401f00b1007f89 */ /* 0x000e6200000e0000 */
[C---:B------:R-:W-:Y:S01]  /*a5f0*/  SHF.L.U32 R4, R166.reuse, 0x1, RZ ;  /* 0x00000001a6047819 */ /* 0x040fe200000006ff */
[----:B------:R-:W2:Y:S01]  /*a600*/  S2UR UR7, SR_CTAID.Y ;  /* 0x00000000000779c3 */ /* 0x000ea20000002600 */
[----:B------:R-:W-:Y:S01]  /*a610*/  SHF.L.U32 R11, R166, 0x5, RZ ;  /* 0x00000005a60b7819 */ /* 0x000fe200000006ff */
[----:B------:R-:W3:Y:S01]  /*a620*/  SHFL.BFLY PT, R2, R175, 0x2, 0x1f ;  /* 0x0c401f00af027f89 */ /* 0x000ee200000e0000 */
[----:B------:R-:W-:Y:S01]  /*a630*/  LOP3.LUT R10, R4, 0x6, RZ, 0xc0, !PT ;  /* 0x00000006040a7812 */ /* 0x000fe200078ec0ff */
[----:B------:R-:W4:Y:S01]  /*a640*/  LDCU UR4, c[0x0][0x44c] ;  /* 0x00008980ff0477ac */ /* 0x000f220008000800 */
[----:B------:R-:W-:Y:S01]  /*a650*/  R2P PR, R166, 0x1c ;  /* 0x0000001ca6007804 */ /* 0x000fe20000000000 */
[----:B------:R-:W-:Y:S01]  /*a660*/  BSSY.RECONVERGENT B0, `(.L_x_6393) ;  /* 0x00000b9000007945 */ /* 0x000fe20003800200 */
[----:B------:R-:W-:Y:S01]  /*a670*/  LOP3.LUT R11, R10, 0x7c00, R11, 0xf8, !PT ;  /* 0x00007c000a0b7812 */ /* 0x000fe200078ef80b */
[----:B------:R-:W5:Y:S01]  /*a680*/  S2UR UR6, SR_CTAID.Z ;  /* 0x00000000000679c3 */ /* 0x000f620000002700 */
[----:B------:R-:W-:-:S02]  /*a690*/  SHF.R.U32.HI R10, RZ, 0x1, R166 ;  /* 0x00000001ff0a7819 */ /* 0x000fc400000116a6 */
[----:B------:R-:W-:-:S05]  /*a6a0*/  SHF.R.U32.HI R101, RZ, 0x2, R166 ;  /* 0x00000002ff657819 */ /* 0x000fca00000116a6 */
        /* <DEDUP_REMOVED lines=10> */
[----:B------:R-:W-:-:S04]  /*a750*/  LOP3.LUT R4, R9, 0x38, R4, 0xf8, !PT ;  /* 0x0000003809047812 */ /* 0x000fc800078ef804 */
[----:B------:R-:W-:Y:S01]  /*a760*/  LOP3.LUT R4, R11, R4, RZ, 0xfc, !PT ;  /* 0x000000040b047212 */ /* 0x000fe200078efcff */
[----:B-1----:R-:W-:Y:S01]  /*a770*/  FADD.FTZ R7, R0, R7 ;  /* 0x0000000700077221 */ /* 0x002fe20000010000 */
[----:B------:R-:W-:-:S03]  /*a780*/  SHF.L.U32 R0, R166, 0x2, RZ ;  /* 0x00000002a6007819 */ /* 0x000fc600000006ff */
[----:B------:R-:W1:Y:S01]  /*a790*/  MUFU.RCP R8, R7 ;  /* 0x0000000700087308 */ /* 0x000e620000001000 */
[----:B---3--:R-:W-:Y:S01]  /*a7a0*/  FADD.FTZ R6, R13, R6 ;  /* 0x000000060d067221 */ /* 0x008fe20000010000 */
[----:B------:R-:W-:Y:S02]  /*a7b0*/  FSETP.NE.FTZ.AND P1, PT, R7, RZ, PT ;  /* 0x000000ff0700720b */ /* 0x000fe40003f35000 */
[----:B------:R-:W-:Y:S02]  /*a7c0*/  LOP3.LUT R9, R0, 0x1f8, RZ, 0xc0, !PT ;  /* 0x000001f800097812 */ /* 0x000fe400078ec0ff */
[----:B------:R-:W-:Y:S02]  /*a7d0*/  FSETP.NE.FTZ.AND P0, PT, R6, RZ, PT ;  /* 0x000000ff0600720b */ /* 0x000fe40003f15000 */
[----:B------:R-:W3:Y:S01]  /*a7e0*/  MUFU.RCP R5, R6 ;  /* 0x0000000600057308 */ /* 0x000ee20000001000 */
[----:B------:R-:W-:Y:S02]  /*a7f0*/  LOP3.LUT R9, R9, 0x38, R10, 0x78, !PT ;  /* 0x0000003809097812 */ /* 0x000fe400078e780a */
[----:B------:R-:W-:-:S02]  /*a800*/  LOP3.LUT R10, R10, 0x30, RZ, 0xc0, !PT ;  /* 0x000000300a0a7812 */ /* 0x000fc400078ec0ff */
[----:B------:R-:W-:Y:S02]  /*a810*/  LEA R2, R9, R2, 0x2 ;  /* 0x0000000209027211 */ /* 0x000fe400078e10ff */
[----:B------:R-:W-:Y:S01]  /*a820*/  LOP3.LUT R101, R10, 0x7, R101, 0xf8, !PT ;  /* 0x000000070a657812 */ /* 0x000fe200078ef865 */
[----:B------:R-:W4:Y:S01]  /*a830*/  @P1 LDC R19, c[0x0][0x458] ;  /* 0x00011600ff131b82 */ /* 0x000f220000000800 */
[----:B-1----:R-:W-:Y:S01]  /*a840*/  FSEL R8, R8, 1, P1 ;  /* 0x3f80000008087808 */ /* 0x002fe20000800000 */
[----:B------:R-:W1:Y:S01]  /*a850*/  @P1 MUFU.LG2 R7, R7 ;  /* 0x0000000700071308 */ /* 0x000e620000000c00 */
[----:B------:R-:W-:Y:S02]  /*a860*/  MOV R9, 0x20 ;  /* 0x0000002000097802 */ /* 0x000fe40000000f00 */
[----:B------:R-:W-:Y:S01]  /*a870*/  LEA R10, R4, UR5, 0x2 ;  /* 0x00000005040a7c11 */ /* 0x000fe2000f8e10ff */
        /* <DEDUP_REMOVED lines=33> */
[----:B------:R-:W-:Y:S01]  /*aa90*/  STS.64 [R10], R96 ;  /* 0x000000600a007388 */ /* 0x000fe20000000a00 */
[----:B---3--:R-:W-:Y:S01]  /*aaa0*/  FSEL R5, R5, 1, P0 ;  /* 0x3f80000005057808 */ /* 0x008fe20000000000 */
[----:B------:R-:W3:Y:S01]  /*aab0*/  @P0 LDC R20, c[0x0][0x458] ;  /* 0x00011600ff140b82 */ /* 0x000ee20000000800 */
[----:B------:R-:W-:Y:S01]  /*aac0*/  SEL R13, R8, 0xffffffc0, !P3 ;  /* 0xffffffc0080d7807 */ /* 0x000fe20005800000 */
[----:B------:R-:W2:Y:S01]  /*aad0*/  @P0 MUFU.LG2 R6, R6 ;  /* 0x0000000600060308 */ /* 0x000ea20000000c00 */
[----:B------:R-:W-:Y:S01]  /*aae0*/  SEL R9, R9, 0xffffffe0, !P2 ;  /* 0xffffffe009097807 */ /* 0x000fe20005000000 */
        /* <DEDUP_REMOVED lines=30> */
[----:B------:R-:W-:Y:S01]  /*acd0*/  STS.64 [R14], R88 ;  /* 0x000000580e007388 */ /* 0x000fe20000000a00 */
[C---:B------:R-:W-:Y:S01]  /*ace0*/  FMUL.FTZ R43, R5.reuse, R43 ;  /* 0x0000002b052b7220 */ /* 0x040fe20000410000 */
[----:B------:R-:W5:Y:S01]  /*acf0*/  LDC.64 R8, c[0x0][0x430] ;  /* 0x00010c00ff087b82 */ /* 0x000f620000000a00 */
        /* <DEDUP_REMOVED lines=16> */
[----:B-1----:R-:W-:Y:S01]  /*ae00*/  @P1 FMUL.FTZ R7, R7, 0.69314718246459960938 ;  /* 0x3f31721807071820 */ /* 0x002fe20000410000 */
[----:B------:R-:W-:Y:S01]  /*ae10*/  STS.64 [R12+0x800], R82 ;  /* 0x000800520c007388 */ /* 0x000fe20000000a00 */
[----:B--2---:R-:W-:-:S03]  /*ae20*/  @P0 FMUL.FTZ R6, R6, 0.69314718246459960938 ;  /* 0x3f31721806060820 */ /* 0x004fc60000410000 */
[----:B------:R-:W-:Y:S01]  /*ae30*/  STS.64 [R16], R76 ;  /* 0x0000004c10007388 */ /* 0x000fe20000000a00 */
[----:B-----5:R-:W-:-:S03]  /*ae40*/  IMAD R8, R8, UR7, R167 ;  /* 0x0000000708087c24 */ /* 0x020fc6000f8e02a7 */
[----:B------:R-:W-:Y:S04]  /*ae50*/  STS.64 [R16+0x800], R78 ;  /* 0x0008004e10007388 */ /* 0x000fe80000000a00 */
[----:B------:R-:W-:Y:S04]  /*ae60*/  STS.64 [R18], R72 ;  /* 0x0000004812007388 */ /* 0x000fe80000000a00 */
[----:B------:R-:W-:Y:S04]  /*ae70*/  STS.64 [R18+0x800], R74 ;  /* 0x0008004a12007388 */ /* 0x000fe80000000a00 */
[----:B------:R1:W-:Y:S04]  /*ae80*/  STS.64 [R13], R68 ;  /* 0x000000440d007388 */ /* 0x0003e80000000a00 */
[----:B------:R-:W-:Y:S04]  /*ae90*/  STS.64 [R13+0x800], R70 ;  /* 0x000800460d007388 */ /* 0x000fe80000000a00 */
[----:B------:R-:W-:Y:S04]  /*aea0*/  STS.64 [R10+0x4000], R36 ;  /* 0x004000240a007388 */ /* 0x000fe80000000a00 */
[----:B------:R2:W-:Y:S04]  /*aeb0*/  STS.64 [R10+0x4800], R38 ;  /* 0x004800260a007388 */ /* 0x0005e80000000a00 */
[----:B------:R2:W-:Y:S04]  /*aec0*/  STS.64 [R11+0x4000], R40 ;  /* 0x004000280b007388 */ /* 0x0005e80000000a00 */
[----:B------:R2:W-:Y:S04]  /*aed0*/  STS.64 [R11+0x4800], R42 ;  /* 0x0048002a0b007388 */ /* 0x0005e80000000a00 */
[----:B------:R2:W-:Y:S01]  /*aee0*/  STS.64 [R14+0x4000], R44 ;  /* 0x0040002c0e007388 */ /* 0x0005e20000000a00 */
[----:B-1----:R-:W-:-:S03]  /*aef0*/  MOV R69, 0xff800000 ;  /* 0xff80000000457802 */ /* 0x002fc60000000f00 */
[----:B------:R1:W-:Y:S01]  /*af00*/  STS.64 [R14+0x4800], R46 ;  /* 0x0048002e0e007388 */ /* 0x0003e20000000a00 */
[----:B------:R-:W-:Y:S01]  /*af10*/  MOV R68, 0xff800000 ;  /* 0xff80000000447802 */ /* 0x000fe20000000f00 */
[----:B----4-:R-:W-:Y:S01]  /*af20*/  @P1 FFMA.FTZ R69, R100, R19, R7 ;  /* 0x0000001364451223 */ /* 0x010fe20000010007 */
[----:B---3--:R-:W-:Y:S01]  /*af30*/  @P0 FFMA.FTZ R68, R3, R20, R6 ;  /* 0x0000001403440223 */ /* 0x008fe20000010006 */
        /* <DEDUP_REMOVED lines=43> */
.L_x_6394:
[----:B------:R-:W-:Y:S05]  /*b1f0*/  BSYNC.RECONVERGENT B0 ;  /* 0x0000000000007941 */ /* 0x000fea0003800200 */
.L_x_6393:
[----:B------:R-:W3:Y:S01]  /*b200*/  LDCU.64 UR4, c[0x0][0x3f8] ;  /* 0x00007f00ff0477ac */ /* 0x000ee20008000a00 */
[----:B--2---:R-:W-:Y:S01]  /*b210*/  LOP3.LUT R71, R160, 0x1f80, RZ, 0xc0, !PT ;  /* 0x00001f80a0477812 */ /* 0x004fe200078ec0ff */
        /* <DEDUP_REMOVED lines=19> */
[----:B------:R2:W-:Y:S04]  /*b350*/  @!P0 STG.E.128 desc[UR16][R72.64], R64 ;  /* 0x0000004048008986 */ /* 0x0005e8000c101d10 */
[----:B-1----:R2:W-:Y:S01]  /*b360*/  @!P0 STG.E.128 desc[UR16][R72.64+0x100], R32 ;  /* 0x0001002048008986 */ /* 0x0025e2000c101d10 */
        /* <DEDUP_REMOVED lines=17> */
.L_x_6395:
        /* <DEDUP_REMOVED lines=16> */
.L_x_7257:


//--------------------- .text._ZN5flash24flash_fwd_splitkv_kernelI23Flash_fwd_kernel_traitsILi128ELi64ELi64ELi4ELb0ELb0EN7cutlass10bfloat16_tE19Flash_kernel_traitsILi128ELi64ELi64ELi4ES3_EELb1ELb0ELb1ELb0ELb0ELb0ELb1ELb0EEEvNS_16Flash_fwd_paramsE --------------------------
	.section	.text._ZN5flash24flash_fwd_splitkv_kernelI23Flash_fwd_kernel_traitsILi128ELi64ELi64ELi4ELb0ELb0EN7cutlass10bfloat16_tE19Flash_kernel_traitsILi128ELi64ELi64ELi4ES3_EELb1ELb0ELb1ELb0ELb0ELb0ELb1ELb0EEEvNS_16Flash_fwd_paramsE,"ax",@progbits
	.align	128
        .global         _ZN5flash24flash_fwd_splitkv_kernelI23Flash_fwd_kernel_traitsILi128ELi64ELi64ELi4ELb0ELb0EN7cutlass10bfloat16_tE19Flash_kernel_traitsILi128ELi64ELi64ELi4ES3_EELb1ELb0ELb1ELb0ELb0ELb0ELb1ELb0EEEvNS_16Flash_fwd_paramsE
        .type           _ZN5flash24flash_fwd_splitkv_kernelI23Flash_fwd_kernel_traitsILi128ELi64ELi64ELi4ELb0ELb0EN7cutlass10bfloat16_tE19Flash_kernel_traitsILi128ELi64ELi64ELi4ES3_EELb1ELb0ELb1ELb0ELb0ELb0ELb1ELb0EEEvNS_16Flash_fwd_paramsE,@function
        .size           _ZN5flash24flash_fwd_splitkv_kernelI23Flash_fwd_kernel_traitsILi128ELi64ELi64ELi4ELb0ELb0EN7cutlass10bfloat16_tE19Flash_kernel_traitsILi128ELi64ELi64ELi4ES3_EELb1ELb0ELb1ELb0ELb0ELb0ELb1ELb0EEEvNS_16Flash_fwd_paramsE,(.L_x_7258 - _ZN5flash24flash_fwd_splitkv_kernelI23Flash_fwd_kernel_traitsILi128ELi64ELi64ELi4ELb0ELb0EN7cutlass10bfloat16_tE19Flash_kernel_traitsILi128ELi64ELi64ELi4ES3_EELb1ELb0ELb1ELb0ELb0ELb0ELb1ELb0EEEvNS_16Flash_fwd_paramsE)
        .other          _ZN5flash24flash_fwd_splitkv_kernelI23Flash_fwd_kernel_traitsILi128ELi64ELi64ELi4ELb0ELb0EN7cutlass10bfloat16_tE19Flash_kernel_traitsILi128ELi64ELi64ELi4ES3_EELb1ELb0ELb1ELb0ELb0ELb0ELb1ELb0EEEvNS_16Flash_fwd_paramsE,@"STO_CUDA_ENTRY STV_DEFAULT"
_ZN5flash24flash_fwd_splitkv_kernelI23Flash_fwd_kernel_traitsILi128ELi64ELi64ELi4ELb0ELb0EN7cutlass10bfloat16_tE19Flash_kernel_traitsILi128ELi64ELi64ELi4ES3_EELb1ELb0ELb1ELb0ELb0ELb0ELb1ELb0EEEvNS_16Flash_fwd_paramsE:
.text._ZN5flash24flash_fwd_splitkv_kernelI23Flash_fwd_kernel_traitsILi128ELi64ELi64ELi4ELb0ELb0EN7cutlass10bfloat16_tE19Flash_kernel_traitsILi128ELi64ELi64ELi4ES3_EELb1ELb0ELb1ELb0ELb0ELb0ELb1ELb0EEEvNS_16Flash_fwd_paramsE:
[----:B------:R-:W-:Y:S08]  /*0000*/  LDC R1, c[0x0][0x37c] ;  /* 0x0000df00ff017b82 */ /* 0x000ff00000000800 */
[----:B------:R-:W1:Y:S01]  /*0010*/  LDC R11, c[0x0][0x3e0] ;  /* 0x0000f800ff0b7b82 */ /* 0x000e620000000800 */
[----:B------:R-:W2:Y:S01]  /*0020*/  S2R R16, SR_CTAID.Z ;  /* 0x0000000000107919 */ /* 0x000ea20000002700 */
[----:B------:R-:W3:Y:S01]  /*0030*/  LDCU.64 UR4, c[0x0][0x478] ;  /* 0x00008f00ff0477ac */ /* 0x000ee20008000a00 */
        /* <DEDUP_REMOVED lines=24> */
[-C--:B------:R-:W-:Y:S01]  /*01c0*/  ISETP.GE.U32.AND P2, PT, R0, R11.reuse, PT ;  /* 0x0000000b0000720c */ /* 0x080fe20003f46070 */
[----:B------:R-:W-:Y:S01]  /*01d0*/  IMAD.MOV.U32 R0, RZ, RZ, -0x1 ;  /* 0xffffffffff007424 */ /* 0x000fe200078e00ff */
[----:B------:R-:W-:Y:S02]  /*01e0*/  ISETP.NE.AND.EX P0, PT, R3, RZ, PT, P0 ;  /* 0x000000ff0300720c */ /* 0x000fe40003f05300 */
[----:B------:R-:W1:Y:S09]  /*01f0*/  LDC.64 R2, c[0x0][0x468] ;  /* 0x00011a00ff027b82 */ /* 0x000e720000000a00 */
[----:B------:R-:W-:Y:S01]  /*0200*/  @P2 VIADD R157, R157, 0x1 ;  /* 0x000000019d9d2836 */ /* 0x000fe20000000000 */
[----:B------:R-:W-:-:S02]  /*0210*/  @!P1 LOP3.LUT R157, RZ, R11, RZ, 0x33, !PT ;  /* 0x0000000bff9d9212 */ /* 0x000fc400078e33ff */
[----:B------:R-:W-:-:S03]  /*0220*/  ISETP.NE.U32.AND P2, PT, RZ, UR4, PT ;  /* 0x00000004ff007c0c */ /* 0x000fc6000bf45070 */
[----:B--2---:R-:W-:Y:S01]  /*0230*/  IMAD.WIDE.U32 R14, R157, 0x4, R4 ;  /* 0x000000049d0e7825 */ /* 0x004fe200078e0004 */
[----:B------:R-:W-:-:S04]  /*0240*/  ISETP.NE.AND.EX P2, PT, RZ, UR5, PT, P2 ;  /* 0x00000005ff007c0c */ /* 0x000fc8000bf45320 */
[----:B----4-:R-:W2:Y:S04]  /*0250*/  @P0 LDG.E R0, desc[UR16][R14.64] ;  /* 0x000000100e000981 */ /* 0x010ea8000c1e1900 */
[----:B------:R1:W2:Y:S01]  /*0260*/  @P4 LDG.E R13, desc[UR16][R14.64+0x4] ;  /* 0x000004100e0d4981 */ /* 0x0002a2000c1e1900 */
[----:B------:R-:W-:Y:S01]  /*0270*/  IMAD.SHL.U32 R9, R157, 0x4, RZ ;  /* 0x000000049d097824 */ /* 0x000fe200078e00ff */
[----:B------:R-:W-:Y:S01]  /*0280*/  SHF.R.U32.HI R6, RZ, 0x1e, R157 ;  /* 0x0000001eff067819 */ /* 0x000fe2000001169d */
[----:B------:R-:W3:Y:S01]  /*0290*/  @!P4 LDC R7, c[0x0][0x434] ;  /* 0x00010d00ff07cb82 */ /* 0x000ee20000000800 */
[----:B------:R-:W-:Y:S02]  /*02a0*/  IMAD.MOV.U32 R4, RZ, RZ, RZ ;  /* 0x000000ffff047224 */ /* 0x000fe400078e00ff */
[----:B------:R-:W-:-:S02]  /*02b0*/  @P2 IADD3 R18, P0, PT, R9, UR4, RZ ;  /* 0x0000000409122c10 */ /* 0x000fc4000ff1e0ff */
        /* <DEDUP_REMOVED lines=24> */
.L_x_6396:
[----:B------:R-:W-:Y:S05]  /*0440*/  @!P3 EXIT ;  /* 0x000000000000b94d */ /* 0x000fea0003800000 */
[----:B------:R-:W2:Y:S01]  /*0450*/  LDC R8, c[0x0][0x374] ;  /* 0x0000dd00ff087b82 */ /* 0x000ea20000000800 */
[----:B------:R-:W3:Y:S01]  /*0460*/  LDCU UR14, c[0x0][0x508] ;  /* 0x0000a100ff0e77ac */ /* 0x000ee20008000800 */
[----:B-----5:R-:W-:-:S06]  /*0470*/  @P2 IMAD.IADD R97, R97, 0x1, -R4 ;  /* 0x0000000161612824 */ /* 0x020fcc00078e0a04 */
[----:B------:R-:W4:Y:S01]  /*0480*/  LDC R2, c[0x0][0x438] ;  /* 0x00010e00ff027b82 */ /* 0x000f220000000800 */
[-C--:B--2---:R-:W-:Y:S02]  /*0490*/  IABS R14, R8.reuse ;  /* 0x00000008000e7213 */ /* 0x084fe40000000000 */
[----:B------:R-:W-:Y:S02]  /*04a0*/  IABS R17, R8 ;  /* 0x0000000800117213 */ /* 0x000fe40000000000 */
[----:B------:R-:W2:Y:S03]  /*04b0*/  I2F.RP R10, R14 ;  /* 0x0000000e000a7306 */ /* 0x000ea60000209400 */
[----:B------:R-:W-:Y:S02]  /*04c0*/  IMAD.MOV R17, RZ, RZ, -R17 ;  /* 0x000000ffff117224 */ /* 0x000fe400078e0a11 */
[----:B----4-:R-:W-:-:S05]  /*04d0*/  VIADD R2, R2, 0x3f ;  /* 0x0000003f02027836 */ /* 0x010fca0000000000 */
        /* <DEDUP_REMOVED lines=17> */
[----:B------:R-:W4:Y:S03]  /*05f0*/  S2R R10, SR_CTAID.Y ;  /* 0x00000000000a7919 */ /* 0x000f260000002600 */
[----:B------:R-:W-:Y:S01]  /*0600*/  ISETP.GT.U32.AND P1, PT, R14, R19, PT ;  /* 0x000000130e00720c */ /* 0x000fe20003f24070 */
[----:B------:R-:W3:-:S12]  /*0610*/  @!P2 LDC R17, c[0x0][0x43c] ;  /* 0x00010f00ff11ab82 */ /* 0x000ed80000000800 */
[----:B------:R-:W-:Y:S02]  /*0620*/  @!P1 IMAD.IADD R19, R19, 0x1, -R14 ;  /* 0x0000000113139824 */ /* 0x000fe400078e0a0e */
[----:B------:R-:W-:Y:S01]  /*0630*/  @!P1 VIADD R12, R12, 0x1 ;  /* 0x000000010c0c9836 */ /* 0x000fe20000000000 */
[----:B------:R-:W-:Y:S02]  /*0640*/  ISETP.NE.AND P1, PT, R8, RZ, PT ;  /* 0x000000ff0800720c */ /* 0x000fe40003f25270 */
[----:B--2---:R-:W-:Y:S01]  /*0650*/  @!P2 ISETP.NE.U32.AND P3, PT, R2, RZ, PT ;  /* 0x000000ff0200a20c */ /* 0x004fe20003f65070 */
[----:B------:R-:W-:Y:S01]  /*0660*/  VIADD R2, R21, 0x1 ;  /* 0x0000000115027836 */ /* 0x000fe20000000000 */
[----:B------:R-:W-:Y:S02]  /*0670*/  ISETP.GE.U32.AND P4, PT, R19, R14, PT ;  /* 0x0000000e1300720c */ /* 0x000fe40003f86070 */
[----:B------:R-:W-:Y:S01]  /*0680*/  @!P2 ISETP.NE.AND.EX P3, PT, R3, RZ, PT, P3 ;  /* 0x000000ff0300a20c */ /* 0x000fe20003f65330 */
[----:B------:R-:W-:-:S03]  /*0690*/  IMAD R2, R2, 0x40, -R7 ;  /* 0x0000004002027824 */ /* 0x000fc600078e0a07 */
[----:B---3--:R-:W-:-:S04]  /*06a0*/  @!P2 SEL R17, R17, RZ, P3 ;  /* 0x000000ff1111a207 */ /* 0x008fc80001800000 */
[----:B-1----:R-:W-:Y:S01]  /*06b0*/  @!P2 IADD3 R97, PT, PT, R17, R13, -R4 ;  /* 0x0000000d1161a210 */ /* 0x002fe20007ffe804 */
[----:B------:R-:W-:Y:S02]  /*06c0*/  IMAD.MOV R17, RZ, RZ, -R157 ;  /* 0x000000ffff117224 */ /* 0x000fe400078e0a9d */
[----:B------:R-:W-:Y:S02]  /*06d0*/  @P4 VIADD R12, R12, 0x1 ;  /* 0x000000010c0c4836 */ /* 0x000fe40000000000 */
[----:B------:R-:W-:Y:S02]  /*06e0*/  VIADD R13, R97, 0x3f ;  /* 0x0000003f610d7836 */ /* 0x000fe40000000000 */
[----:B------:R-:W-:Y:S01]  /*06f0*/  @!P0 IMAD.MOV R12, RZ, RZ, -R12 ;  /* 0x000000ffff0c8224 */ /* 0x000fe200078e0a0c */
[----:B------:R-:W-:Y:S01]  /*0700*/  @!P1 LOP3.LUT R12, RZ, R8, RZ, 0x33, !PT ;  /* 0x00000008ff0c9212 */ /* 0x000fe200078e33ff */
[----:B------:R-:W-:Y:S01]  /*0710*/  IMAD R16, R11, R17, R16 ;  /* 0x000000110b107224 */ /* 0x000fe200078e0210 */
[----:B------:R-:W-:-:S02]  /*0720*/  IADD3 R3, PT, PT, R13, UR14, R2 ;  /* 0x0000000e0d037c10 */ /* 0x000fc4000fffe002 */
[----:B------:R-:W-:Y:S01]  /*0730*/  SHF.R.S32.HI R8, RZ, 0x1f, R13 ;  /* 0x0000001fff087819 */ /* 0x000fe2000001140d */
[----:B----4-:R-:W-:Y:S01]  /*0740*/  IMAD R149, R12, R10, RZ ;  /* 0x0000000a0c957224 */ /* 0x010fe200078e02ff */
[----:B------:R-:W-:Y:S01]  /*0750*/  SHF.R.S32.HI R14, RZ, 0x1f, R3 ;  /* 0x0000001fff0e7819 */ /* 0x000fe20000011403 */
[----:B------:R-:W1:Y:S01]  /*0760*/  S2R R2, SR_TID.X ;  /* 0x0000000000027919 */ /* 0x000e620000002100 */
[----:B------:R-:W-:Y:S02]  /*0770*/  LEA.HI R8, R8, R13, RZ, 0x6 ;  /* 0x0000000d08087211 */ /* 0x000fe400078f30ff */
[----:B------:R-:W-:Y:S02]  /*0780*/  LEA.HI R14, R14, R3, RZ, 0x6 ;  /* 0x000000030e0e7211 */ /* 0x000fe400078f30ff */
[----:B------:R-:W-:Y:S02]  /*0790*/  SHF.R.S32.HI R8, RZ, 0x6, R8 ;  /* 0x00000006ff087819 */ /* 0x000fe40000011408 */
[----:B------:R-:W-:-:S02]  /*07a0*/  SHF.R.S32.HI R14, RZ, 0x6, R14 ;  /* 0x00000006ff0e7819 */ /* 0x000fc4000001140e */
[----:B------:R-:W-:-:S04]  /*07b0*/  VIADDMNMX R3, R149, R12, R8, PT ;  /* 0x0000000c95037246 */ /* 0x000fc80003800108 */
[----:B------:R-:W-:-:S04]  /*07c0*/  VIMNMX R132, PT, PT, R3, R14, PT ;  /* 0x0000000e03847248 */ /* 0x000fc80003fe0100 */
[----:B------:R-:W-:-:S13]  /*07d0*/  ISETP.GE.AND P0, PT, R149, R132, PT ;  /* 0x000000849500720c */ /* 0x000fda0003f06270 */
[----:B------:R-:W-:Y:S05]  /*07e0*/  @!P0 BRA `(.L_x_6397) ;  /* 0x0000000800ac8947 */ /* 0x000fea0003800000 */
[----:B------:R-:W2:Y:S01]  /*07f0*/  LDC.64 R8, c[0x0][0x430] ;  /* 0x00010c00ff087b82 */ /* 0x000ea20000000a00 */
[----:B------:R-:W3:Y:S01]  /*0800*/  LDCU UR4, c[0x0][0x44c] ;  /* 0x00008980ff0477ac */ /* 0x000ee20008000800 */
[----:B------:R-:W-:Y:S01]  /*0810*/  IMAD.IADD R7, R7, 0x1, -R158 ;  /* 0x0000000107077824 */ /* 0x000fe200078e0a9e */
[----:B-1----:R-:W-:Y:S01]  /*0820*/  SHF.R.U32.HI R0, RZ, 0x4, R2 ;  /* 0x00000004ff007819 */ /* 0x002fe20000011602 */
[C---:B------:R-:W-:Y:S01]  /*0830*/  IMAD.SHL.U32 R13, R2.reuse, 0x4, RZ ;  /* 0x00000004020d7824 */ /* 0x040fe200078e00ff */
[----:B------:R-:W-:Y:S01]  /*0840*/  BSSY.RECONVERGENT B0, `(.L_x_6398) ;  /* 0x000001e000007945 */ /* 0x000fe20003800200 */
[----:B------:R-:W-:Y:S01]  /*0850*/  IMAD.SHL.U32 R2, R2, 0x8, RZ ;  /* 0x0000000802027824 */ /* 0x000fe200078e00ff */
[C---:B------:R-:W-:Y:S01]  /*0860*/  ISETP.GE.AND P5, PT, R0.reuse, R7, PT ;  /* 0x000000070000720c */ /* 0x040fe20003fa6270 */
[C---:B------:R-:W-:Y:S01]  /*0870*/  VIADD R20, R0.reuse, 0x8 ;  /* 0x0000000800147836 */ /* 0x040fe20000000000 */
[----:B------:R-:W-:Y:S01]  /*0880*/  LOP3.LUT R13, R13, 0x3c, RZ, 0xc0, !PT ;  /* 0x0000003c0d0d7812 */ /* 0x000fe200078ec0ff */
[C---:B------:R-:W-:Y:S01]  /*0890*/  VIADD R14, R0.reuse, 0x20 ;  /* 0x00000020000e7836 */ /* 0x040fe20000000000 */
[----:B------:R-:W-:-:S02]  /*08a0*/  IADD3 R18, PT, PT, R0, 0x10, RZ ;  /* 0x0000001000127810 */ /* 0x000fc40007ffe0ff */
[-C--:B------:R-:W-:Y:S02]  /*08b0*/  ISETP.GE.AND P2, PT, R20, R7.reuse, PT ;  /* 0x000000071400720c */ /* 0x080fe40003f46270 */
[-C--:B------:R-:W-:Y:S02]  /*08c0*/  ISETP.GE.AND P1, PT, R18, R7.reuse, PT ;  /* 0x000000071200720c */ /* 0x080fe40003f26270 */
[----:B------:R-:W-:Y:S02]  /*08d0*/  ISETP.GE.AND P3, PT, R14, R7, PT ;  /* 0x000000070e00720c */ /* 0x000fe40003f66270 */
[----:B------:R-:W-:Y:S02]  /*08e0*/  IADD3 R12, PT, PT, R0, 0x28, RZ ;  /* 0x00000028000c7810 */ /* 0x000fe40007ffe0ff */
[----:B------:R-:W-:Y:S01]  /*08f0*/  LOP3.LUT R15, R13, 0x40, RZ, 0xfc, !PT ;  /* 0x000000400d0f7812 */ /* 0x000fe200078efcff */
[----:B--2---:R-:W-:-:S04]  /*0900*/  IMAD R8, R10, R8, R157 ;  /* 0x000000080a087224 */ /* 0x004fc800078e029d */
[----:B------:R-:W-:Y:S02]  /*0910*/  IMAD R11, R8, R11, R16 ;  /* 0x0000000b080b7224 */ /* 0x000fe400078e0210 */
[----:B------:R-:W-:Y:S02]  /*0920*/  VIADD R16, R0, 0x18 ;  /* 0x0000001800107836 */ /* 0x000fe40000000000 */
[----:B------:R-:W-:Y:S01]  /*0930*/  IMAD R9, R11, R9, R158 ;  /* 0x000000090b097224 */ /* 0x000fe200078e029e */
[----:B------:R-:W-:Y:S02]  /*0940*/  LOP3.LUT R11, R13, 0x1f80, R2, 0xf8, !PT ;  /* 0x00001f800d0b7812 */ /* 0x000fe400078ef802 */
[----:B------:R-:W-:Y:S01]  /*0950*/  ISETP.GE.AND P0, PT, R16, R7, PT ;  /* 0x000000071000720c */ /* 0x000fe20003f06270 */
[----:B---3--:R-:W-:-:S05]  /*0960*/  IMAD R6, R9, UR4, RZ ;  /* 0x0000000409067c24 */ /* 0x008fca000f8e02ff */
        /* <DEDUP_REMOVED lines=11> */
.L_x_6399:
[----:B------:R-:W-:Y:S05]  /*0a20*/  BSYNC.RECONVERGENT B0 ;  /* 0x0000000000007941 */ /* 0x000fea0003800200 */
.L_x_6398:
        /* <DEDUP_REMOVED lines=15> */
.L_x_6401:
[----:B------:R-:W-:Y:S05]  /*0b20*/  BSYNC.RECONVERGENT B0 ;  /* 0x0000000000007941 */ /* 0x000fea0003800200 */
.L_x_6400:
        /* <DEDUP_REMOVED lines=15> */
.L_x_6403:
[----:B------:R-:W-:Y:S05]  /*0c20*/  BSYNC.RECONVERGENT B0 ;  /* 0x0000000000007941 */ /* 0x000fea0003800200 */
.L_x_6402:
        /* <DEDUP_REMOVED lines=14> */
.L_x_6405:
[----:B------:R-:W-:Y:S05]  /*0d10*/  BSYNC.RECONVERGENT B0 ;  /* 0x0000000000007941 */ /* 0x000fea0003800200 */
.L_x_6404:
        /* <DEDUP_REMOVED lines=13> */
.L_x_6407:
[----:B------:R-:W-:Y:S05]  /*0df0*/  BSYNC.RECONVERGENT B0 ;  /* 0x0000000000007941 */ /* 0x000fea0003800200 */
.L_x_6406:
        /* <DEDUP_REMOVED lines=13> */
.L_x_6409:
[----:B------:R-:W-:Y:S05]  /*0ed0*/  BSYNC.RECONVERGENT B0 ;  /* 0x0000000000007941 */ /* 0x000fea0003800200 */
.L_x_6408:
        /* <DEDUP_REMOVED lines=13> */
.L_x_6411:
[----:B------:R-:W-:Y:S05]  /*0fb0*/  BSYNC.RECONVERGENT B0 ;  /* 0x0000000000007941 */ /* 0x000fea0003800200 */
.L_x_6410:
        /* <DEDUP_REMOVED lines=13> */
.L_x_6413:
[----:B------:R-:W-:Y:S05]  /*1090*/  BSYNC.RECONVERGENT B0 ;  /* 0x0000000000007941 */ /* 0x000fea0003800200 */
.L_x_6412:
        /* <DEDUP_REMOVED lines=32> */
.L_x_6397:
[----:B------:R-:W2:Y:S01]  /*12a0*/  LDCU.64 UR4, c[0x0][0x4d8] ;  /* 0x00009b00ff0477ac */ /* 0x000ea20008000a00 */
[----:B------:R-:W-:Y:S01]  /*12b0*/  MOV R3, R157 ;  /* 0x0000009d00037202 */ /* 0x000fe20000000f00 */
[----:B------:R-:W3:Y:S01]  /*12c0*/  LDCU.64 UR12, c[0x0][0x4e0] ;  /* 0x00009c00ff0c77ac */ /* 0x000ee20008000a00 */
[----:B--2---:R-:W-:-:S04]  /*12d0*/  UISETP.NE.U32.AND UP0, UPT, UR4, URZ, UPT ;  /* 0x000000ff0400728c */ /* 0x004fc8000bf05070 */
[----:B------:R-:W-:Y:S02]  /*12e0*/  UISETP.NE.AND.EX UP0, UPT, UR5, URZ, UPT, UP0 ;  /* 0x000000ff0500728c */ /* 0x000fe4000bf05300 */
[----:B---3--:R-:W-:-:S04]  /*12f0*/  UISETP.NE.U32.AND UP1, UPT, UR12, URZ, UPT ;  /* 0x000000ff0c00728c */ /* 0x008fc8000bf25070 */
[----:B------:R-:W-:-:S03]  /*1300*/  UISETP.NE.AND.EX UP1, UPT, UR13, URZ, UPT, UP1 ;  /* 0x000000ff0d00728c */ /* 0x000fc6000bf25310 */
[----:B------:R-:W-:Y:S08]  /*1310*/  BRA.U !UP0, `(.L_x_6414) ;  /* 0x00000001080c7547 */ /* 0x000ff0000b800000 */
[----:B------:R-:W-:-:S04]  /*1320*/  IADD3 R8, P0, PT, R9, UR4, RZ ;  /* 0x0000000409087c10 */ /* 0x000fc8000ff1e0ff */
[----:B------:R-:W-:-:S05]  /*1330*/  IADD3.X R9, PT, PT, R6, UR5, RZ, P0, !PT ;  /* 0x0000000506097c10 */ /* 0x000fca00087fe4ff */
[----:B------:R2:W5:Y:S04]  /*1340*/  LDG.E R3, desc[UR16][R8.64] ;  /* 0x0000001008037981 */ /* 0x000568000c1e1900 */
.L_x_6414:
[----:B------:R-:W-:Y:S05]  /*1350*/  BRA.U !UP1, `(.L_x_6415) ;  /* 0x00000005098c7547 */ /* 0x000fea000b800000 */
[----:B------:R-:W3:Y:S01]  /*1360*/  LDC R11, c[0x0][0x4f0] ;  /* 0x00013c00ff0b7b82 */ /* 0x000ee20000000800 */
[----:B------:R-:W-:Y:S01]  /*1370*/  LEA R14, R132, 0xffffffc0, 0x6 ;  /* 0xffffffc0840e7811 */ /* 0x000fe200078e30ff */
[----:B------:R-:W4:Y:S03]  /*1380*/  LDCU.64 UR4, c[0x0][0x4e8] ;  /* 0x00009d00ff0477ac */ /* 0x000f260008000a00 */
[----:B-----5:R-:W-:Y:S01]  /*1390*/  IABS R3, R14 ;  /* 0x0000000e00037213 */ /* 0x020fe20000000000 */
[----:B------:R-:W1:Y:S01]  /*13a0*/  LDCU.64 UR6, c[0x0][0x3a0] ;  /* 0x00007400ff0677ac */ /* 0x000e620008000a00 */
[----:B------:R-:W1:Y:S01]  /*13b0*/  LDCU.64 UR10, c[0x0][0x3b8] ;  /* 0x00007700ff0a77ac */ /* 0x000e620008000a00 */
[----:B------:R-:W1:Y:S01]  /*13c0*/  LDCU.64 UR8, c[0x0][0x3c0] ;  /* 0x00007800ff0877ac */ /* 0x000e620008000a00 */
[----:B---3--:R-:W-:-:S04]  /*13d0*/  IABS R5, R11 ;  /* 0x0000000b00057213 */ /* 0x008fc80000000000 */
        /* <DEDUP_REMOVED lines=14> */
[----:B------:R-:W2:Y:S09]  /*14c0*/  LDC R3, c[0x0][0x3e8] ;  /* 0x0000fa00ff037b82 */ /* 0x000eb20000000800 */
[----:B------:R-:W-:Y:S01]  /*14d0*/  @!P2 IADD3 R4, PT, PT, R4, -R5, RZ ;  /* 0x800000050404a210 */ /* 0x000fe20007ffe0ff */
[----:B------:R-:W-:Y:S01]  /*14e0*/  @!P2 VIADD R9, R9, 0x1 ;  /* 0x000000010909a836 */ /* 0x000fe20000000000 */
[----:B------:R-:W-:-:S02]  /*14f0*/  ISETP.NE.AND P2, PT, R11, RZ, PT ;  /* 0x000000ff0b00720c */ /* 0x000fc40003f45270 */
[----:B------:R-:W-:Y:S01]  /*1500*/  ISETP.GE.U32.AND P0, PT, R4, R5, PT ;  /* 0x000000050400720c */ /* 0x000fe20003f06070 */
[----:B----4-:R-:W-:-:S04]  /*1510*/  IMAD.WIDE.U32 R4, R157, UR4, RZ ;  /* 0x000000049d047c25 */ /* 0x010fc8000f8e00ff */
[----:B------:R-:W-:Y:S01]  /*1520*/  IMAD R161, R157, UR5, R5 ;  /* 0x000000059da17c24 */ /* 0x000fe2000f8e0205 */
[----:B------:R-:W3:Y:S07]  /*1530*/  LDCU.64 UR4, c[0x0][0x3a8] ;  /* 0x00007500ff0477ac */ /* 0x000eee0008000a00 */
        /* <DEDUP_REMOVED lines=9> */
[----:B-1----:R-:W-:Y:S02]  /*15d0*/  MOV R102, UR10 ;  /* 0x0000000a00667c02 */ /* 0x002fe40008000f00 */
        /* <DEDUP_REMOVED lines=28> */
[----:B------:R-:W-:-:S04]  /*17a0*/  IMAD R8, R3, R24, RZ ;  /* 0x0000001803087224 */ /* 0x000fc800078e02ff */
        /* <DEDUP_REMOVED lines=11> */
[-C--:B------:R-:W-:Y:S02]  /*1860*/  IMAD R12, R3, R102.reuse, RZ ;  /* 0x00000066030c7224 */ /* 0x080fe400078e02ff */
[----:B------:R-:W-:Y:S02]  /*1870*/  IMAD.IADD R11, R11, 0x1, R5 ;  /* 0x000000010b0b7824 */ /* 0x000fe400078e0205 */
[C---:B------:R-:W-:Y:S02]  /*1880*/  IMAD R12, R14.reuse, R103, R12 ;  /* 0x000000670e0c7224 */ /* 0x040fe400078e020c */
[----:B------:R-:W-:-:S04]  /*1890*/  IMAD.WIDE.U32 R18, R14, R102, R18 ;  /* 0x000000660e127225 */ /* 0x000fc800078e0012 */
[----:B------:R-:W-:Y:S01]  /*18a0*/  IMAD.WIDE.U32 R14, R14, R24, R10 ;  /* 0x000000180e0e7225 */ /* 0x000fe200078e000a */
[----:B------:R-:W-:-:S03]  /*18b0*/  SHF.R.S32.HI R11, RZ, 0x1f, R4 ;  /* 0x0000001fff0b7819 */ /* 0x000fc60000011404 */
        /* <DEDUP_REMOVED lines=13> */
.L_x_6415:
[----:B------:R-:W-:-:S13]  /*1990*/  ISETP.NE.AND P0, PT, R5, -0x1, PT ;  /* 0xffffffff0500780c */ /* 0x000fda0003f05270 */
[----:B------:R-:W-:Y:S05]  /*19a0*/  @P0 BRA `(.L_x_6417) ;  /* 0x0000000000340947 */ /* 0x000fea0003800000 */
[----:B------:R-:W3:Y:S01]  /*19b0*/  LDC.64 R102, c[0x0][0x3b8] ;  /* 0x0000ee00ff667b82 */ /* 0x000ee20000000a00 */
[----:B------:R-:W4:Y:S01]  /*19c0*/  LDCU.64 UR4, c[0x0][0x3a0] ;  /* 0x00007400ff0477ac */ /* 0x000f220008000a00 */
[----:B--2---:R-:W-:Y:S02]  /*19d0*/  SHF.R.S32.HI R9, RZ, 0x1f, R4 ;  /* 0x0000001fff097819 */ /* 0x004fe40000011404 */
[----:B-----5:R-:W-:-:S05]  /*19e0*/  SHF.R.S32.HI R6, RZ, 0x1f, R3 ;  /* 0x0000001fff067819 */ /* 0x020fca0000011403 */
[----:B----4-:R-:W-:-:S04]  /*19f0*/  IMAD R6, R6, UR4, RZ ;  /* 0x0000000406067c24 */ /* 0x010fc8000f8e02ff */
[----:B------:R-:W-:Y:S02]  /*1a00*/  IMAD R6, R3, UR5, R6 ;  /* 0x0000000503067c24 */ /* 0x000fe4000f8e0206 */
[-C--:B---3--:R-:W-:Y:S02]  /*1a10*/  IMAD R8, R9, R102.reuse, RZ ;  /* 0x0000006609087224 */ /* 0x088fe400078e02ff */
[----:B------:R-:W-:-:S04]  /*1a20*/  IMAD.WIDE.U32 R10, R4, R102, RZ ;  /* 0x00000066040a7225 */ /* 0x000fc800078e00ff */
[----:B------:R-:W-:-:S05]  /*1a30*/  IMAD R8, R4, R103, R8 ;  /* 0x0000006704087224 */ /* 0x000fca00078e0208 */
[----:B------:R-:W-:-:S03]  /*1a40*/  IADD3 R11, PT, PT, R11, R8, RZ ;  /* 0x000000080b0b7210 */ /* 0x000fc60007ffe0ff */
[----:B------:R-:W-:-:S05]  /*1a50*/  IMAD.WIDE.U32 R14, R3, UR4, R10 ;  /* 0x00000004030e7c25 */ /* 0x000fca000f8e000a */
[----:B------:R-:W-:Y:S01]  /*1a60*/  IADD3 R15, PT, PT, R15, R6, RZ ;  /* 0x000000060f0f7210 */ /* 0x000fe20007ffe0ff */
[----:B------:R-:W-:Y:S05]  /*1a70*/  BRA `(.L_x_6418) ;  /* 0x0000000000187947 */ /* 0x000fea0003800000 */
.L_x_6417:
[----:B------:R-:W3:Y:S01]  /*1a80*/  LDC.64 R102, c[0x0][0x3b8] ;  /* 0x0000ee00ff667b82 */ /* 0x000ee20000000a00 */
[----:B--2---:R-:W-:-:S05]  /*1a90*/  IADD3 R8, PT, PT, R4, R5, RZ ;  /* 0x0000000504087210 */ /* 0x004fca0007ffe0ff */
[C---:B---3--:R-:W-:Y:S02]  /*1aa0*/  IMAD R15, R8.reuse, R103, RZ ;  /* 0x00000067080f7224 */ /* 0x048fe400078e02ff */
[----:B------:R-:W-:-:S05]  /*1ab0*/  IMAD.WIDE.U32 R8, R8, R102, RZ ;  /* 0x0000006608087225 */ /* 0x000fca00078e00ff */
[----:B------:R-:W-:Y:S02]  /*1ac0*/  IADD3 R15, PT, PT, R9, R15, RZ ;  /* 0x0000000f090f7210 */ /* 0x000fe40007ffe0ff */
[----:B------:R-:W-:Y:S02]  /*1ad0*/  MOV R14, R8 ;  /* 0x00000008000e7202 */ /* 0x000fe40000000f00 */
.L_x_6418:
        /* <DEDUP_REMOVED lines=14> */
.L_x_6419:
[----:B------:R-:W2:Y:S01]  /*1bc0*/  LDC.64 R24, c[0x0][0x3c0] ;  /* 0x0000f000ff187b82 */ /* 0x000ea20000000a00 */
[----:B------:R-:W-:-:S05]  /*1bd0*/  IADD3 R4, PT, PT, R4, R5, RZ ;  /* 0x0000000504047210 */ /* 0x000fca0007ffe0ff */
[C---:B--2---:R-:W-:Y:S02]  /*1be0*/  IMAD R19, R4.reuse, R25, RZ ;  /* 0x0000001904137224 */ /* 0x044fe400078e02ff */
[----:B------:R-:W-:-:S05]  /*1bf0*/  IMAD.WIDE.U32 R4, R4, R24, RZ ;  /* 0x0000001804047225 */ /* 0x000fca00078e00ff */
[----:B------:R-:W-:Y:S02]  /*1c00*/  IADD3 R19, PT, PT, R5, R19, RZ ;  /* 0x0000001305137210 */ /* 0x000fe40007ffe0ff */
[----:B------:R-:W-:-:S07]  /*1c10*/  MOV R18, R4 ;  /* 0x0000000400127202 */ /* 0x000fce0000000f00 */
.L_x_6420:
[----:B-----5:R-:W2:Y:S01]  /*1c20*/  LDC R3, c[0x0][0x3e8] ;  /* 0x0000fa00ff037b82 */ /* 0x020ea20000000800 */
[----:B------:R-:W-:Y:S02]  /*1c30*/  CS2R R160, SRZ ;  /* 0x0000000000a07805 */ /* 0x000fe4000001ff00 */
        /* <DEDUP_REMOVED lines=11> */
[----:B------:R-:W-:Y:S02]  /*1cf0*/  IMAD.HI.U32 R12, R9, R6, RZ ;  /* 0x00000006090c7227 */ /* 0x000fe400078e00ff */
[----:B------:R-:W2:Y:S02]  /*1d00*/  LDC.64 R8, c[0x0][0x3d8] ;  /* 0x0000f600ff087b82 */ /* 0x000ea40000000a00 */
[----:B------:R-:W-:-:S04]  /*1d10*/  IMAD.MOV R5, RZ, RZ, -R12 ;  /* 0x000000ffff057224 */ /* 0x000fc800078e0a0c */
        /* <DEDUP_REMOVED lines=8> */
[-C--:B------:R-:W-:Y:S01]  /*1da0*/  @!P0 IADD3 R5, PT, PT, R5, -R4.reuse, RZ ;  /* 0x8000000405058210 */ /* 0x080fe20007ffe0ff */
[----:B------:R-:W-:Y:S01]  /*1db0*/  IMAD R11, R6, R25, R11 ;  /* 0x00000019060b7224 */ /* 0x000fe200078e020b */
[----:B------:R-:W-:Y:S01]  /*1dc0*/  @!P0 IADD3 R12, PT, PT, R12, 0x1, RZ ;  /* 0x000000010c0c8810 */ /* 0x000fe20007ffe0ff */
[----:B------:R-:W-:Y:S01]  /*1dd0*/  IMAD R13, R6, R103, R10 ;  /* 0x00000067060d7224 */ /* 0x000fe200078e020a */
[----:B------:R-:W-:Y:S02]  /*1de0*/  ISETP.GE.U32.AND P2, PT, R5, R4, PT ;  /* 0x000000040500720c */ /* 0x000fe40003f46070 */
[----:B------:R-:W-:Y:S01]  /*1df0*/  LOP3.LUT R4, R16, R3, RZ, 0x3c, !PT ;  /* 0x0000000310047212 */ /* 0x000fe200078e3cff */
[----:B------:R-:W-:Y:S01]  /*1e00*/  IMAD.IADD R15, R15, 0x1, R13 ;  /* 0x000000010f0f7824 */ /* 0x000fe200078e020d */
[----:B------:R-:W-:-:S02]  /*1e10*/  ISETP.NE.AND P0, PT, R3, RZ, PT ;  /* 0x000000ff0300720c */ /* 0x000fc40003f05270 */
[----:B------:R-:W-:Y:S02]  /*1e20*/  ISETP.GE.AND P1, PT, R4, RZ, PT ;  /* 0x000000ff0400720c */ /* 0x000fe40003f26270 */
[----:B------:R-:W3:Y:S01]  /*1e30*/  LDC.64 R4, c[0x0][0x3d0] ;  /* 0x0000f400ff047b82 */ /* 0x000ee20000000a00 */
[----:B------:R-:W-:-:S04]  /*1e40*/  IADD3 R19, PT, PT, R19, R11, RZ ;  /* 0x0000000b13137210 */ /* 0x000fc80007ffe0ff */
[----:B------:R-:W-:-:S06]  /*1e50*/  @P2 VIADD R12, R12, 0x1 ;  /* 0x000000010c0c2836 */ /* 0x000fcc0000000000 */
[----:B------:R-:W-:Y:S02]  /*1e60*/  @!P1 IADD3 R12, PT, PT, -R12, RZ, RZ ;  /* 0x000000ff0c0c9210 */ /* 0x000fe40007ffe1ff */
[----:B------:R-:W-:-:S04]  /*1e70*/  @!P0 LOP3.LUT R12, RZ, R3, RZ, 0x33, !PT ;  /* 0x00000003ff0c8212 */ /* 0x000fc800078e33ff */
[----:B------:R-:W-:Y:S01]  /*1e80*/  SHF.R.S32.HI R3, RZ, 0x1f, R12 ;  /* 0x0000001fff037819 */ /* 0x000fe2000001140c */
[----:B--2---:R-:W-:-:S04]  /*1e90*/  IMAD.WIDE.U32 R18, R12, R8, R18 ;  /* 0x000000080c127225 */ /* 0x004fc800078e0012 */
[C---:B------:R-:W-:Y:S02]  /*1ea0*/  IMAD R6, R3.reuse, R8, RZ ;  /* 0x0000000803067224 */ /* 0x040fe400078e02ff */
[-C--:B---3--:R-:W-:Y:S02]  /*1eb0*/  IMAD R3, R3, R4.reuse, RZ ;  /* 0x0000000403037224 */ /* 0x088fe400078e02ff */
[C---:B------:R-:W-:Y:S02]  /*1ec0*/  IMAD R6, R12.reuse, R9, R6 ;  /* 0x000000090c067224 */ /* 0x040fe400078e0206 */
[----:B------:R-:W-:-:S03]  /*1ed0*/  IMAD.WIDE.U32 R14, R12, R4, R14 ;  /* 0x000000040c0e7225 */ /* 0x000fc600078e000e */
[----:B------:R-:W-:Y:S01]  /*1ee0*/  IADD3 R11, PT, PT, R19, R6, RZ ;  /* 0x00000006130b7210 */ /* 0x000fe20007ffe0ff */
[----:B------:R-:W-:-:S05]  /*1ef0*/  IMAD R3, R12, R5, R3 ;  /* 0x000000050c037224 */ /* 0x000fca00078e0203 */
[----:B------:R-:W-:-:S07]  /*1f00*/  IADD3 R3, PT, PT, R15, R3, RZ ;  /* 0x000000030f037210 */ /* 0x000fce0007ffe0ff */
.L_x_6416:
[----:B------:R-:W-:Y:S01]  /*1f10*/  ISETP.NE.AND P0, PT, R0, -0x1, PT ;  /* 0xffffffff0000780c */ /* 0x000fe20003f05270 */
[----:B------:R-:W2:Y:S01]  /*1f20*/  S2UR UR5, SR_CgaCtaId ;  /* 0x00000000000579c3 */ /* 0x000ea20000008800 */
[----:B------:R-:W3:Y:S01]  /*1f30*/  LDCU.64 UR6, c[0x0][0x3c8] ;  /* 0x00007900ff0677ac */ /* 0x000ee20008000a00 */
[----:B------:R-:W-:Y:S01]  /*1f40*/  IMAD.IADD R148, R7, 0x1, -R158 ;  /* 0x0000000107947824 */ /* 0x000fe200078e0a9e */
[----:B-1----:R-:W-:Y:S01]  /*1f50*/  SHF.R.U32.HI R22, RZ, 0x3, R2 ;  /* 0x00000003ff167819 */ /* 0x002fe20000011602 */
[----:B------:R-:W-:Y:S01]  /*1f60*/  IMAD.MOV.U32 R23, RZ, RZ, RZ ;  /* 0x000000ffff177224 */ /* 0x000fe200078e00ff */
[----:B------:R-:W1:Y:S01]  /*1f70*/  LDCU.64 UR10, c[0x0][0x388] ;  /* 0x00007100ff0a77ac */ /* 0x000e620008000a00 */
[----:B------:R-:W-:Y:S01]  /*1f80*/  SHF.R.S32.HI R17, RZ, 0x1f, R16 ;  /* 0x0000001fff117819 */ /* 0x000fe20000011410 */
[----:B------:R-:W-:Y:S01]  /*1f90*/  BSSY.RECONVERGENT B0, `(.L_x_6421) ;  /* 0x0000049000007945 */ /* 0x000fe20003800200 */
[----:B------:R-:W-:Y:S01]  /*1fa0*/  ISETP.GE.AND P5, PT, R22, R148, PT ;  /* 0x000000941600720c */ /* 0x000fe20003fa6270 */
[----:B------:R-:W4:Y:S01]  /*1fb0*/  LDCU.64 UR8, c[0x0][0x390] ;  /* 0x00007200ff0877ac */ /* 0x000f220008000a00 */
[----:B------:R-:W-:-:S02]  /*1fc0*/  IMAD.WIDE.U32 R20, R21, 0x40, R22 ;  /* 0x0000004015147825 */ /* 0x000fc400078e0016 */
[----:B------:R-:W5:Y:S01]  /*1fd0*/  @!P0 LDC.64 R8, c[0x0][0x398] ;  /* 0x0000e600ff088b82 */ /* 0x000f620000000a00 */
[----:B------:R-:W-:Y:S01]  /*1fe0*/  UMOV UR4, 0x400 ;  /* 0x0000040000047882 */ /* 0x000fe20000000000 */
[C---:B------:R-:W-:Y:S02]  /*1ff0*/  VIADD R10, R22.reuse, 0x10 ;  /* 0x00000010160a7836 */ /* 0x040fe40000000000 */
[----:B------:R-:W-:Y:S02]  /*2000*/  VIADD R6, R22, 0x30 ;  /* 0x0000003016067836 */ /* 0x000fe40000000000 */
[----:B---3--:R-:W-:Y:S02]  /*2010*/  IMAD R19, R17, UR6, RZ ;  /* 0x0000000611137c24 */ /* 0x008fe4000f8e02ff */
[----:B------:R-:W3:Y:S01]  /*2020*/  @P0 LDC.64 R4, c[0x0][0x3b0] ;  /* 0x0000ec00ff040b82 */ /* 0x000ee20000000a00 */
[----:B------:R-:W-:Y:S01]  /*2030*/  ISETP.GE.AND P2, PT, R10, R148, PT ;  /* 0x000000940a00720c */ /* 0x000fe20003f46270 */
[----:B------:R-:W-:Y:S01]  /*2040*/  IMAD R19, R16, UR7, R19 ;  /* 0x0000000710137c24 */ /* 0x000fe2000f8e0213 */
[----:B--2---:R-:W-:Y:S01]  /*2050*/  ULEA UR5, UR5, UR4, 0x18 ;  /* 0x0000000405057291 */ /* 0x004fe2000f8ec0ff */
[----:B-----5:R-:W-:-:S04]  /*2060*/  @!P0 IMAD.WIDE.U32 R26, R157, R8, RZ ;  /* 0x000000089d1a8225 */ /* 0x020fc800078e00ff */
[----:B------:R-:W-:Y:S02]  /*2070*/  @!P0 IMAD R12, R157, R9, R27 ;  /* 0x000000099d0c8224 */ /* 0x000fe400078e021b */
[----:B------:R-:W-:Y:S02]  /*2080*/  @!P0 IMAD.MOV.U32 R13, RZ, RZ, R26 ;  /* 0x000000ffff0d8224 */ /* 0x000fe400078e001a */
[----:B---3--:R-:W-:-:S04]  /*2090*/  @P0 IMAD.WIDE.U32 R8, R0, R4, RZ ;  /* 0x0000000400080225 */ /* 0x008fc800078e00ff */
[----:B------:R-:W-:Y:S01]  /*20a0*/  @P0 IMAD R12, R0, R5, R9 ;  /* 0x00000005000c0224 */ /* 0x000fe200078e0209 */
[----:B------:R-:W-:Y:S01]  /*20b0*/  SHF.L.U32 R0, R2, 0x3, RZ ;  /* 0x0000000302007819 */ /* 0x000fe200000006ff */
[----:B------:R-:W-:Y:S01]  /*20c0*/  @P0 IMAD.MOV.U32 R13, RZ, RZ, R8 ;  /* 0x000000ffff0d0224 */ /* 0x000fe200078e0008 */
[----:B------:R-:W2:Y:S01]  /*20d0*/  LDC.64 R4, c[0x0][0x538] ;  /* 0x00014e00ff047b82 */ /* 0x000ea20000000a00 */
[----:B------:R-:W-:Y:S01]  /*20e0*/  VIADD R26, R132, 0xffffffff ;  /* 0xffffffff841a7836 */ /* 0x000fe20000000000 */
[C---:B------:R-:W-:Y:S02]  /*20f0*/  LOP3.LUT R156, R0.reuse, 0x38, RZ, 0xc0, !PT ;  /* 0x00000038009c7812 */ /* 0x040fe400078ec0ff */
[----:B------:R-:W-:Y:S01]  /*2100*/  LOP3.LUT R9, R0, 0x1f8, RZ, 0xc0, !PT ;  /* 0x000001f800097812 */ /* 0x000fe200078ec0ff */
[----:B------:R-:W-:Y:S01]  /*2110*/  IMAD.SHL.U32 R93, R26, 0x40, RZ ;  /* 0x000000401a5d7824 */ /* 0x000fe200078e00ff */
[C---:B------:R-:W-:Y:S02]  /*2120*/  IADD3 R28, P1, PT, R156.reuse, R14, RZ ;  /* 0x0000000e9c1c7210 */ /* 0x040fe40007f3e0ff */
[----:B------:R-:W-:-:S02]  /*2130*/  IADD3 R14, P0, PT, R156, R18, RZ ;  /* 0x000000129c0e7210 */ /* 0x000fc40007f1e0ff */
[----:B------:R-:W-:Y:S01]  /*2140*/  IADD3.X R29, PT, PT, RZ, R3, RZ, P1, !PT ;  /* 0x00000003ff1d7210 */ /* 0x000fe20000ffe4ff */
[----:B------:R-:W-:Y:S01]  /*2150*/  IMAD.IADD R3, R97, 0x1, -R93 ;  /* 0x0000000161037824 */ /* 0x000fe200078e0a5d */
[----:B------:R-:W-:Y:S01]  /*2160*/  IADD3 R30, P3, PT, R156, R13, RZ ;  /* 0x0000000d9c1e7210 */ /* 0x000fe20007f7e0ff */
[----:B------:R-:W-:Y:S01]  /*2170*/  IMAD.X R15, RZ, RZ, R11, P0 ;  /* 0x000000ffff0f7224 */ /* 0x000fe200000e060b */
[C---:B------:R-:W-:Y:S01]  /*2180*/  IADD3 R8, PT, PT, R22.reuse, 0x20, RZ ;  /* 0x0000002016087810 */ /* 0x040fe20007ffe0ff */
[C---:B------:R-:W-:Y:S01]  /*2190*/  IMAD.WIDE.U32 R28, R22.reuse, R102, R28 ;  /* 0x00000066161c7225 */ /* 0x040fe200078e001c */
[C---:B------:R-:W-:Y:S02]  /*21a0*/  ISETP.GE.AND P6, PT, R22.reuse, R3, PT ;  /* 0x000000031600720c */ /* 0x040fe40003fc6270 */
[----:B------:R-:W-:Y:S01]  /*21b0*/  IADD3.X R31, PT, PT, RZ, R12, RZ, P3, !PT ;  /* 0x0000000cff1f7210 */ /* 0x000fe20001ffe4ff */
[----:B------:R-:W-:Y:S01]  /*21c0*/  IMAD.WIDE.U32 R14, R22, R24, R14 ;  /* 0x00000018160e7225 */ /* 0x000fe200078e000e */
[----:B------:R-:W-:-:S02]  /*21d0*/  LOP3.LUT R9, R9, 0x38, R2, 0x78, !PT ;  /* 0x0000003809097812 */ /* 0x000fc400078e7802 */
[----:B-1----:R-:W-:Y:S01]  /*21e0*/  LEA R150, P4, R28, UR10, 0x1 ;  /* 0x0000000a1c967c11 */ /* 0x002fe2000f8808ff */
[----:B------:R-:W-:Y:S01]  /*21f0*/  IMAD R151, R22, R103, R29 ;  /* 0x0000006716977224 */ /* 0x000fe200078e021d */
[----:B----4-:R-:W-:Y:S01]  /*2200*/  LEA R152, P3, R14, UR8, 0x1 ;  /* 0x000000080e987c11 */ /* 0x010fe2000f8608ff */
[----:B------:R-:W-:Y:S01]  /*2210*/  IMAD R22, R22, R25, R15 ;  /* 0x0000001916167224 */ /* 0x000fe200078e020f */
[----:B------:R-:W-:Y:S01]  /*2220*/  LOP3.LUT R9, R9, 0x1e00, R0, 0xf8, !PT ;  /* 0x00001e0009097812 */ /* 0x000fe200078ef800 */
[----:B------:R-:W-:Y:S01]  /*2230*/  IMAD.WIDE.U32 R12, R16, UR6, R30 ;  /* 0x00000006100c7c25 */ /* 0x000fe2000f8e001e */
[----:B------:R-:W-:Y:S02]  /*2240*/  LEA.HI.X R151, R28, UR11, R151, 0x1, P4 ;  /* 0x0000000b1c977c11 */ /* 0x000fe4000a0f0c97 */
[----:B------:R-:W-:Y:S01]  /*2250*/  LEA.HI.X R153, R14, UR9, R22, 0x1, P3 ;  /* 0x000000090e997c11 */ /* 0x000fe200098f0c16 */
[----:B------:R-:W-:Y:S01]  /*2260*/  IMAD.IADD R19, R13, 0x1, R19 ;  /* 0x000000010d137824 */ /* 0x000fe200078e0213 */
[----:B------:R-:W-:-:S02]  /*2270*/  ISETP.GE.AND P1, PT, R8, R148, PT ;  /* 0x000000940800720c */ /* 0x000fc40003f26270 */
[----:B------:R-:W-:Y:S02]  /*2280*/  ISETP.GE.AND P0, PT, R6, R148, PT ;  /* 0x000000940600720c */ /* 0x000fe40003f06270 */
[----:B------:R-:W-:Y:S02]  /*2290*/  LOP3.LUT R154, R156, 0x40, RZ, 0xfc, !PT ;  /* 0x000000409c9a7812 */ /* 0x000fe400078efcff */
[----:B------:R-:W-:Y:S01]  /*22a0*/  LEA R155, R9, UR5, 0x1 ;  /* 0x00000005099b7c11 */ /* 0x000fe2000f8e08ff */
[----:B------:R-:W-:Y:S08]  /*22b0*/  @P5 BRA `(.L_x_6422) ;  /* 0x0000000000585947 */ /* 0x000ff00003800000 */
[----:B------:R-:W1:Y:S01]  /*22c0*/  LDCU.64 UR6, c[0x0][0x3b0] ;  /* 0x00007600ff0677ac */ /* 0x000e620008000a00 */
[----:B------:R-:W-:Y:S01]  /*22d0*/  IMAD.MOV.U32 R18, RZ, RZ, R12 ;  /* 0x000000ffff127224 */ /* 0x000fe200078e000c */
[----:B------:R-:W3:Y:S01]  /*22e0*/  LDCU UR4, c[0x0][0x440] ;  /* 0x00008800ff0477ac */ /* 0x000ee20008000800 */
[----:B------:R-:W4:Y:S01]  /*22f0*/  LDCU.64 UR8, c[0x0][0x380] ;  /* 0x00007000ff0877ac */ /* 0x000f220008000a00 */
[----:B-1----:R-:W-:Y:S02]  /*2300*/  IMAD R9, R21, UR6, RZ ;  /* 0x0000000615097c24 */ /* 0x002fe4000f8e02ff */
        /* <DEDUP_REMOVED lines=17> */
.L_x_6422:
[----:B------:R-:W-:Y:S05]  /*2420*/  BSYNC.RECONVERGENT B0 ;  /* 0x0000000000007941 */ /* 0x000fea0003800200 */
.L_x_6421:
[----:B------:R-:W-:Y:S01]  /*2430*/  BSSY.RECONVERGENT B0, `(.L_x_6423) ;  /* 0x000001c000007945 */ /* 0x000fe20003800200 */
[----:B------:R-:W-:-:S03]  /*2440*/  ISETP.GE.AND P5, PT, R10, R3, PT ;  /* 0x000000030a00720c */ /* 0x000fc60003fa6270 */
[----:B------:R-:W-:Y:S10]  /*2450*/  @P2 BRA `(.L_x_6424) ;  /* 0x0000000000642947 */ /* 0x000ff40003800000 */
[----:B------:R-:W3:Y:S01]  /*2460*/  LDCU.64 UR8, c[0x0][0x3b0] ;  /* 0x00007600ff0877ac */ /* 0x000ee20008000a00 */
[----:B------:R-:W-:Y:S01]  /*2470*/  IADD3 R14, P2, PT, R20, 0x10, RZ ;  /* 0x00000010140e7810 */ /* 0x000fe20007f5e0ff */
[----:B-1----:R-:W-:Y:S01]  /*2480*/  IMAD.MOV.U32 R22, RZ, RZ, R12 ;  /* 0x000000ffff167224 */ /* 0x002fe200078e000c */
[----:B------:R-:W-:Y:S01]  /*2490*/  MOV R23, R19 ;  /* 0x0000001300177202 */ /* 0x000fe20000000f00 */
[----:B------:R-:W1:Y:S02]  /*24a0*/  LDCU UR4, c[0x0][0x440] ;  /* 0x00008800ff0477ac */ /* 0x000e640008000800 */
[----:B------:R-:W-:Y:S01]  /*24b0*/  IMAD.X R9, RZ, RZ, R21, P2 ;  /* 0x000000ffff097224 */ /* 0x000fe200010e0615 */
[----:B------:R-:W4:Y:S03]  /*24c0*/  LDCU.64 UR6, c[0x0][0x380] ;  /* 0x00007000ff0677ac */ /* 0x000f260008000a00 */
[----:B---3--:R-:W-:-:S02]  /*24d0*/  IMAD R9, R9, UR8, RZ ;  /* 0x0000000809097c24 */ /* 0x008fc4000f8e02ff */
[----:B------:R-:W-:Y:S01]  /*24e0*/  IMAD.WIDE.U32 R22, R14, UR8, R22 ;  /* 0x000000080e167c25 */ /* 0x000fe2000f8e0016 */
[----:B-1----:R-:W-:-:S03]  /*24f0*/  ISETP.GE.AND P3, PT, R156, UR4, PT ;  /* 0x000000049c007c0c */ /* 0x002fc6000bf66270 */
        /* <DEDUP_REMOVED lines=15> */
.L_x_6424:
[----:B------:R-:W-:Y:S05]  /*25f0*/  BSYNC.RECONVERGENT B0 ;  /* 0x0000000000007941 */ /* 0x000fea0003800200 */
.L_x_6423:
[----:B------:R-:W-:Y:S01]  /*2600*/  IMAD.SHL.U32 R11, R102, 0x10, RZ ;  /* 0x00000010660b7824 */ /* 0x000fe200078e00ff */
[----:B------:R-:W-:Y:S01]  /*2610*/  BSSY.RECONVERGENT B0, `(.L_x_6425) ;  /* 0x000001e000007945 */ /* 0x000fe20003800200 */
[----:B------:R-:W-:Y:S02]  /*2620*/  ISETP.GE.AND P4, PT, R8, R3, PT ;  /* 0x000000030800720c */ /* 0x000fe40003f86270 */
[----:B------:R-:W-:Y:S01]  /*2630*/  SHF.L.U64.HI R94, R102, 0x4, R103 ;  /* 0x00000004665e7819 */ /* 0x000fe20000010267 */
[----:B------:R-:W-:Y:S01]  /*2640*/  IMAD.SHL.U32 R95, R11, 0x2, RZ ;  /* 0x000000020b5f7824 */ /* 0x000fe200078e00ff */
[----:B------:R-:W-:Y:S05]  /*2650*/  @P1 BRA `(.L_x_6426) ;  /* 0x0000000000641947 */ /* 0x000fea0003800000 */
[----:B------:R-:W4:Y:S01]  /*2660*/  LDCU.64 UR8, c[0x0][0x3b0] ;  /* 0x00007600ff0877ac */ /* 0x000f220008000a00 */
[----:B---3--:R-:W-:Y:S01]  /*2670*/  IADD3 R14, P1, PT, R20, 0x20, RZ ;  /* 0x00000020140e7810 */ /* 0x008fe20007f3e0ff */
[----:B-1----:R-:W-:Y:S01]  /*2680*/  IMAD.MOV.U32 R22, RZ, RZ, R12 ;  /* 0x000000ffff167224 */ /* 0x002fe200078e000c */
[----:B------:R-:W-:Y:S01]  /*2690*/  MOV R23, R19 ;  /* 0x0000001300177202 */ /* 0x000fe20000000f00 */
[----:B------:R-:W1:Y:S02]  /*26a0*/  LDCU UR4, c[0x0][0x440] ;  /* 0x00008800ff0477ac */ /* 0x000e640008000800 */
[----:B------:R-:W-:Y:S01]  /*26b0*/  IMAD.X R9, RZ, RZ, R21, P1 ;  /* 0x000000ffff097224 */ /* 0x000fe200008e0615 */
[----:B------:R-:W3:Y:S03]  /*26c0*/  LDCU.64 UR6, c[0x0][0x380] ;  /* 0x00007000ff0677ac */ /* 0x000ee60008000a00 */
[----:B----4-:R-:W-:-:S02]  /*26d0*/  IMAD R9, R9, UR8, RZ ;  /* 0x0000000809097c24 */ /* 0x010fc4000f8e02ff */
        /* <DEDUP_REMOVED lines=17> */
.L_x_6426:
[----:B------:R-:W-:Y:S05]  /*27f0*/  BSYNC.RECONVERGENT B0 ;  /* 0x0000000000007941 */ /* 0x000fea0003800200 */
.L_x_6425:
[----:B------:R-:W-:Y:S01]  /*2800*/  SHF.L.U64.HI R94, R11, 0x1, R94 ;  /* 0x000000010b5e7819 */ /* 0x000fe2000001025e */
[----:B------:R-:W-:Y:S01]  /*2810*/  BSSY.RECONVERGENT B0, `(.L_x_6427) ;  /* 0x000001d000007945 */ /* 0x000fe20003800200 */
[----:B-1----:R-:W-:Y:S02]  /*2820*/  IADD3 R22, P1, PT, R95, R150, RZ ;  /* 0x000000965f167210 */ /* 0x002fe40007f3e0ff */
[----:B------:R-:W-:-:S03]  /*2830*/  ISETP.GE.AND P3, PT, R6, R3, PT ;  /* 0x000000030600720c */ /* 0x000fc60003f66270 */
[----:B------:R-:W-:Y:S01]  /*2840*/  IMAD.X R23, R94, 0x1, R151, P1 ;  /* 0x000000015e177824 */ /* 0x000fe200008e0697 */
[----:B------:R-:W-:Y:S09]  /*2850*/  @P0 BRA `(.L_x_6428) ;  /* 0x0000000000600947 */ /* 0x000ff20003800000 */
[----:B------:R-:W1:Y:S01]  /*2860*/  LDCU.64 UR8, c[0x0][0x3b0] ;  /* 0x00007600ff0877ac */ /* 0x000e620008000a00 */
[----:B------:R-:W-:Y:S02]  /*2870*/  IADD3 R9, P0, PT, R20, 0x30, RZ ;  /* 0x0000003014097810 */ /* 0x000fe40007f1e0ff */
[----:B------:R-:W-:Y:S01]  /*2880*/  MOV R13, R19 ;  /* 0x00000013000d7202 */ /* 0x000fe20000000f00 */
[----:B------:R-:W5:Y:S02]  /*2890*/  LDCU UR4, c[0x0][0x440] ;  /* 0x00008800ff0477ac */ /* 0x000f640008000800 */
[----:B---34-:R-:W-:Y:S01]  /*28a0*/  IMAD.X R14, RZ, RZ, R21, P0 ;  /* 0x000000ffff0e7224 */ /* 0x018fe200000e0615 */
[----:B------:R-:W3:Y:S03]  /*28b0*/  LDCU.64 UR6, c[0x0][0x380] ;  /* 0x00007000ff0677ac */ /* 0x000ee60008000a00 */
[----:B-1----:R-:W-:-:S02]  /*28c0*/  IMAD R14, R14, UR8, RZ ;  /* 0x000000080e0e7c24 */ /* 0x002fc4000f8e02ff */
[----:B------:R-:W-:Y:S01]  /*28d0*/  IMAD.WIDE.U32 R12, R9, UR8, R12 ;  /* 0x00000008090c7c25 */ /* 0x000fe2000f8e000c */
[----:B-----5:R-:W-:-:S03]  /*28e0*/  ISETP.GE.AND P1, PT, R156, UR4, PT ;  /* 0x000000049c007c0c */ /* 0x020fc6000bf26270 */
        /* <DEDUP_REMOVED lines=15> */
.L_x_6428:
[----:B------:R-:W-:Y:S05]  /*29e0*/  BSYNC.RECONVERGENT B0 ;  /* 0x0000000000007941 */ /* 0x000fea0003800200 */
.L_x_6427:
        /* <DEDUP_REMOVED lines=17> */
.L_x_6430:
[----:B------:R-:W-:Y:S05]  /*2b00*/  BSYNC.RECONVERGENT B0 ;  /* 0x0000000000007941 */ /* 0x000fea0003800200 */
.L_x_6429:
        /* <DEDUP_REMOVED lines=17> */
.L_x_6432:
[----:B------:R-:W-:Y:S05]  /*2c20*/  BSYNC.RECONVERGENT B0 ;  /* 0x0000000000007941 */ /* 0x000fea0003800200 */
.L_x_6431:
        /* <DEDUP_REMOVED lines=19> */
.L_x_6434:
[----:B------:R-:W-:Y:S05]  /*2d60*/  BSYNC.RECONVERGENT B0 ;  /* 0x0000000000007941 */ /* 0x000fea0003800200 */
.L_x_6433:
        /* <DEDUP_REMOVED lines=17> */
.L_x_6436:
[----:B------:R-:W-:Y:S05]  /*2e80*/  BSYNC.RECONVERGENT B0 ;  /* 0x0000000000007941 */ /* 0x000fea0003800200 */
.L_x_6435:
[----:B------:R-:W5:Y:S01]  /*2e90*/  LDCU.64 UR6, c[0x0][0x540] ;  /* 0x0000a800ff0677ac */ /* 0x000f620008000a00 */
[----:B------:R-:W0:Y:S01]  /*2ea0*/  LDGDEPBAR ;  /* 0x00000000000079af */ /* 0x000e220000000000 */
[----:B------:R-:W3:Y:S01]  /*2eb0*/  LDCU UR4, c[0x0][0x458] ;  /* 0x00008b00ff0477ac */ /* 0x000ee20008000800 */
[----:B-----5:R-:W-:-:S04]  /*2ec0*/  IMAD.WIDE.U32 R16, R157, UR6, R16 ;  /* 0x000000069d107c25 */ /* 0x020fc8000f8e0010 */
[----:B-1----:R-:W-:Y:S01]  /*2ed0*/  IMAD R12, R157, UR7, R17 ;  /* 0x000000079d0c7c24 */ /* 0x002fe2000f8e0211 */
[----:B--2---:R-:W-:Y:S02]  /*2ee0*/  LEA R18, P0, R16, R4, 0x2 ;  /* 0x0000000410127211 */ /* 0x004fe400078010ff */
[----:B---34-:R-:W-:Y:S01]  /*2ef0*/  SHF.R.U32.HI R14, RZ, 0x1, R2 ;  /* 0x00000001ff0e7819 */ /* 0x018fe20000011602 */
[----:B------:R-:W-:Y:S01]  /*2f00*/  IMAD.SHL.U32 R92, R2, 0x40, RZ ;  /* 0x00000040025c7824 */ /* 0x000fe200078e00ff */
[----:B------:R-:W-:Y:S02]  /*2f10*/  LEA.HI.X R19, R16, R5, R12, 0x2, P0 ;  /* 0x0000000510137211 */ /* 0x000fe400000f140c */
[----:B------:R-:W-:Y:S01]  /*2f20*/  SHF.R.U32.HI R11, RZ, 0x2, R2 ;  /* 0x00000002ff0b7819 */ /* 0x000fe20000011602 */
[----:B------:R-:W-:Y:S01]  /*2f30*/  IMAD.SHL.U32 R98, R2, 0x2, RZ ;  /* 0x0000000202627824 */ /* 0x000fe200078e00ff */
[----:B------:R-:W-:-:S04]  /*2f40*/  DEPBAR.LE SB0, 0x0 ;  /* 0x000080000000791a */ /* 0x000fc80000000000 */
[----:B------:R-:W2:Y:S01]  /*2f50*/  LDG.E R5, desc[UR16][R18.64] ;  /* 0x0000001012057981 */ /* 0x000ea2000c1e1900 */
[----:B------:R-:W2:Y:S01]  /*2f60*/  MUFU.RCP R4, UR4 ;  /* 0x0000000400047d08 */ /* 0x000ea20008001000 */
[----:B------:R-:W-:Y:S01]  /*2f70*/  LOP3.LUT R13, R14, 0x1f0, RZ, 0xc0, !PT ;  /* 0x000001f00e0d7812 */ /* 0x000fe200078ec0ff */
[----:B------:R-:W-:Y:S01]  /*2f80*/  BSSY.RECONVERGENT B0, `(.L_x_6437) ;  /* 0x0000024000007945 */ /* 0x000fe20003800200 */
[----:B------:R-:W-:Y:S02]  /*2f90*/  LOP3.LUT R11, R11, 0x7, RZ, 0xc0, !PT ;  /* 0x000000070b0b7812 */ /* 0x000fe400078ec0ff */
[----:B------:R-:W-:Y:S02]  /*2fa0*/  IADD3 R96, PT, PT, R13, 0x1, R158 ;  /* 0x000000010d607810 */ /* 0x000fe40007ffe09e */
[----:B------:R-:W-:Y:S02]  /*2fb0*/  LOP3.LUT R9, R92, 0x1c0, RZ, 0xc0, !PT ;  /* 0x000001c05c097812 */ /* 0x000fe400078ec0ff */
[----:B------:R-:W-:Y:S01]  /*2fc0*/  IADD3 R96, PT, PT, -R7, R96, R11 ;  /* 0x0000006007607210 */ /* 0x000fe20007ffe10b */
[----:B------:R-:W-:Y:S01]  /*2fd0*/  IMAD.SHL.U32 R11, R2, 0x20, RZ ;  /* 0x00000020020b7824 */ /* 0x000fe200078e00ff */
[----:B------:R-:W-:-:S02]  /*2fe0*/  LOP3.LUT R9, R9, 0x38, R0, 0xf8, !PT ;  /* 0x0000003809097812 */ /* 0x000fc400078ef800 */
[----:B------:R-:W-:Y:S02]  /*2ff0*/  LOP3.LUT R92, R92, 0x200, RZ, 0xc0, !PT ;  /* 0x000002005c5c7812 */ /* 0x000fe400078ec0ff */
[----:B------:R-:W-:Y:S02]  /*3000*/  SHF.R.U32.HI R7, RZ, 0x4, R2 ;  /* 0x00000004ff077819 */ /* 0x000fe40000011602 */
[----:B------:R-:W-:Y:S02]  /*3010*/  LOP3.LUT R98, R98, 0x6, RZ, 0xc0, !PT ;  /* 0x0000000662627812 */ /* 0x000fe400078ec0ff */
[----:B------:R-:W-:Y:S02]  /*3020*/  LOP3.LUT R12, R92, 0x7c00, R11, 0xf8, !PT ;  /* 0x00007c005c0c7812 */ /* 0x000fe400078ef80b */
[----:B------:R-:W-:Y:S02]  /*3030*/  LOP3.LUT R27, R9, 0x8, R14, 0x78, !PT ;  /* 0x00000008091b7812 */ /* 0x000fe400078e780e */
[----:B------:R-:W-:Y:S01]  /*3040*/  IADD3 R96, PT, PT, R96, UR14, R97 ;  /* 0x0000000e60607c10 */ /* 0x000fe2000fffe061 */
[----:B------:R-:W-:Y:S01]  /*3050*/  BAR.SYNC.DEFER_BLOCKING 0x0 ;  /* 0x0000000000007b1d */ /* 0x000fe20000010000 */
[----:B--2---:R-:W-:Y:S01]  /*3060*/  FMUL.FTZ R0, R5, R4 ;  /* 0x0000000405007220 */ /* 0x004fe20000410000 */
        /* <DEDUP_REMOVED lines=19> */
.L_x_6438:
[----:B------:R2:W-:Y:S04]  /*31a0*/  STS.128 [R155+0x8000], RZ ;  /* 0x008000ff9b007388 */ /* 0x0005e80000000c00 */
[----:B------:R2:W-:Y:S02]  /*31b0*/  STS.128 [R155+0xa000], RZ ;  /* 0x00a000ff9b007388 */ /* 0x0005e40000000c00 */
.L_x_6439:
[----:B------:R-:W-:Y:S05]  /*31c0*/  BSYNC.RECONVERGENT B0 ;  /* 0x0000000000007941 */ /* 0x000fea0003800200 */
.L_x_6437:
[-C--:B------:R-:W-:Y:S01]  /*31d0*/  ISETP.GE.AND P1, PT, R10, R3.reuse, PT ;  /* 0x000000030a00720c */ /* 0x080fe20003f26270 */
[----:B------:R-:W-:Y:S01]  /*31e0*/  IMAD.SHL.U32 R7, R7, 0x400, RZ ;  /* 0x0000040007077824 */ /* 0x000fe200078e00ff */
[-C--:B------:R-:W-:Y:S01]  /*31f0*/  ISETP.GE.AND P2, PT, R8, R3.reuse, PT ;  /* 0x000000030800720c */ /* 0x080fe20003f46270 */
[----:B------:R-:W-:Y:S01]  /*3200*/  IMAD.IADD R147, R27, 0x1, R12 ;  /* 0x000000011b937824 */ /* 0x000fe200078e020c */
[----:B------:R-:W-:Y:S01]  /*3210*/  ISETP.GE.AND P3, PT, R6, R3, PT ;  /* 0x000000030600720c */ /* 0x000fe20003f66270 */
[----:B------:R-:W-:Y:S01]  /*3220*/  BSSY.RECONVERGENT B0, `(.L_x_6440) ;  /* 0x0000019000007945 */ /* 0x000fe20003800200 */
        /* <DEDUP_REMOVED lines=24> */
.L_x_6441:
[----:B------:R-:W-:Y:S05]  /*33b0*/  BSYNC.RECONVERGENT B0 ;  /* 0x0000000000007941 */ /* 0x000fea0003800200 */
.L_x_6440:
        /* <DEDUP_REMOVED lines=21> */
.L_x_6443:
[----:B------:R-:W-:Y:S05]  /*3510*/  BSYNC.RECONVERGENT B0 ;  /* 0x0000000000007941 */ /* 0x000fea0003800200 */
.L_x_6442:
        /* <DEDUP_REMOVED lines=19> */
.L_x_6445:
[----:B------:R-:W-:Y:S05]  /*3650*/  BSYNC.RECONVERGENT B0 ;  /* 0x0000000000007941 */ /* 0x000fea0003800200 */
.L_x_6444:
        /* <DEDUP_REMOVED lines=9> */
[----:B------:R-:W4:Y:S01]  /*36f0*/  LDSM.16.M88.4 R32, [R146+UR5+0x5000] ;  /* 0x005000059220783b */ /* 0x000f220008000200 */
[----:B------:R-:W-:-:S02]  /*3700*/  IMAD.IADD R135, R93, 0x1, R98 ;  /* 0x000000015d877824 */ /* 0x000fc400078e0262 */
[----:B------:R-:W-:Y:S01]  /*3710*/  SEL R2, R2, 0xffffffc0, !P2 ;  /* 0xffffffc002027807 */ /* 0x000fe20005000000 */
[C-C-:B------:R-:W-:Y:S01]  /*3720*/  IMAD.IADD R145, R147.reuse, 0x1, R3.reuse ;  /* 0x0000000193917824 */ /* 0x140fe200078e0203 */
[----:B------:R-:W-:Y:S01]  /*3730*/  LDSM.16.M88.4 R40, [R146+UR5+0x4800] ;  /* 0x004800059228783b */ /* 0x000fe20008000200 */
[C---:B------:R-:W-:Y:S02]  /*3740*/  IMAD.IADD R141, R4.reuse, 0x1, R3 ;  /* 0x00000001048d7824 */ /* 0x040fe400078e0203 */
[--C-:B------:R-:W-:Y:S01]  /*3750*/  IMAD.IADD R144, R147, 0x1, R2.reuse ;  /* 0x0000000193907824 */ /* 0x100fe200078e0202 */
[----:B------:R-:W-:Y:S01]  /*3760*/  LDSM.16.M88.4 R16, [R145] ;  /* 0x000000009110783b */ /* 0x000fe20000000200 */
[----:B------:R-:W-:Y:S02]  /*3770*/  IMAD.IADD R140, R4, 0x1, R2 ;  /* 0x00000001048c7824 */ /* 0x000fe400078e0202 */
[C---:B------:R-:W-:Y:S01]  /*3780*/  IMAD.IADD R143, R3.reuse, 0x1, R144 ;  /* 0x00000001038f7824 */ /* 0x040fe200078e0290 */
[----:B-1----:R-:W1:Y:S01]  /*3790*/  LDSM.16.M88.4 R12, [R141+0x4000] ;  /* 0x004000008d0c783b */ /* 0x002e620000000200 */
[----:B------:R-:W-:-:S03]  /*37a0*/  IMAD.IADD R139, R3, 0x1, R140 ;  /* 0x00000001038b7824 */ /* 0x000fc600078e028c */
[----:B------:R-:W2:Y:S04]  /*37b0*/  LDSM.16.M88.4 R56, [R146+UR5+0x5800] ;  /* 0x005800059238783b */ /* 0x000ea80008000200 */
[----:B------:R-:W3:Y:S04]  /*37c0*/  LDSM.16.M88.4 R8, [R141+0x5000] ;  /* 0x005000008d08783b */ /* 0x000ee80000000200 */
[----:B------:R-:W3:Y:S04]  /*37d0*/  LDSM.16.M88.4 R20, [R141+0x4800] ;  /* 0x004800008d14783b */ /* 0x000ee80000000200 */
[----:B------:R-:W3:Y:S04]  /*37e0*/  LDSM.16.M88.4 R72, [R141+0x5800] ;  /* 0x005800008d48783b */ /* 0x000ee80000000200 */
        /* <DEDUP_REMOVED lines=12> */
[C---:B-1----:R-:W-:Y:S08]  /*38b0*/  HMMA.16816.F32.BF16 R52, R16.reuse, R12, R52 ;  /* 0x0000000c1034723c */ /* 0x042ff00000041834 */
[----:B------:R-:W-:Y:S01]  /*38c0*/  HMMA.16816.F32.BF16 R48, R16, R14, R48 ;  /* 0x0000000e1030723c */ /* 0x000fe20000041830 */
[----:B------:R-:W1:Y:S07]  /*38d0*/  LDSM.16.M88.4 R12, [R144] ;  /* 0x00000000900c783b */ /* 0x000e6e0000000200 */
[C---:B------:R-:W-:Y:S08]  /*38e0*/  HMMA.16816.F32.BF16 R44, R28.reuse, R40, RZ ;  /* 0x000000281c2c723c */ /* 0x040ff000000418ff */
[C---:B------:R-:W-:Y:S08]  /*38f0*/  HMMA.16816.F32.BF16 R40, R28.reuse, R42, RZ ;  /* 0x0000002a1c28723c */ /* 0x040ff000000418ff */
[C---:B--2---:R-:W-:Y:S08]  /*3900*/  HMMA.16816.F32.BF16 R76, R28.reuse, R56, RZ ;  /* 0x000000381c4c723c */ /* 0x044ff000000418ff */
[----:B------:R-:W-:Y:S01]  /*3910*/  HMMA.16816.F32.BF16 R28, R28, R58, RZ ;  /* 0x0000003a1c1c723c */ /* 0x000fe200000418ff */
[----:B------:R-:W2:Y:S07]  /*3920*/  LDSM.16.M88.4 R56, [R140+0x5800] ;  /* 0x005800008c38783b */ /* 0x000eae0000000200 */
[C---:B---3--:R-:W-:Y:S08]  /*3930*/  HMMA.16816.F32.BF16 R36, R16.reuse, R8, R36 ;  /* 0x000000081024723c */ /* 0x048ff00000041824 */
[C---:B------:R-:W-:Y:S01]  /*3940*/  HMMA.16816.F32.BF16 R32, R16.reuse, R10, R32 ;  /* 0x0000000a1020723c */ /* 0x040fe20000041820 */
[----:B------:R-:W3:Y:S07]  /*3950*/  LDSM.16.M88.4 R8, [R143] ;  /* 0x000000008f08783b */ /* 0x000eee0000000200 */
[C---:B------:R-:W-:Y:S08]  /*3960*/  HMMA.16816.F32.BF16 R44, R16.reuse, R20, R44 ;  /* 0x00000014102c723c */ /* 0x040ff0000004182c */
[C---:B------:R-:W-:Y:S01]  /*3970*/  HMMA.16816.F32.BF16 R40, R16.reuse, R22, R40 ;  /* 0x000000161028723c */ /* 0x040fe20000041828 */
[----:B------:R-:W-:Y:S07]  /*3980*/  LDSM.16.M88.4 R20, [R139+0x4800] ;  /* 0x004800008b14783b */ /* 0x000fee0000000200 */
[C---:B------:R-:W-:Y:S08]  /*3990*/  HMMA.16816.F32.BF16 R76, R16.reuse, R72, R76 ;  /* 0x00000048104c723c */ /* 0x040ff0000004184c */
[----:B------:R-:W-:Y:S01]  /*39a0*/  HMMA.16816.F32.BF16 R28, R16, R74, R28 ;  /* 0x0000004a101c723c */ /* 0x000fe2000004181c */
[----:B------:R-:W4:Y:S04]  /*39b0*/  LDSM.16.M88.4 R16, [R139+0x5000] ;  /* 0x005000008b10783b */ /* 0x000f280000000200 */
[----:B------:R-:W-:Y:S03]  /*39c0*/  LDSM.16.M88.4 R72, [R144+0x2000] ;  /* 0x002000009048783b */ /* 0x000fe60000000200 */
        /* <DEDUP_REMOVED lines=11> */
[----:B------:R-:W-:Y:S04]  /*3a80*/  LDSM.16.M88.4 R12, [R147+0x2000] ;  /* 0x00200000930c783b */ /* 0x000fe80000000200 */
[----:B------:R-:W-:Y:S03]  /*3a90*/  LDSM.16.M88.4 R56, [R146+UR5+0x6800] ;  /* 0x006800059238783b */ /* 0x000fe60008000200 */
[C---:B---3--:R-:W-:Y:S08]  /*3aa0*/  HMMA.16816.F32.BF16 R52, R8.reuse, R4, R52 ;  /* 0x000000040834723c */ /* 0x048ff00000041834 */
[C---:B------:R-:W-:Y:S01]  /*3ab0*/  HMMA.16816.F32.BF16 R48, R8.reuse, R6, R48 ;  /* 0x000000060830723c */ /* 0x040fe20000041830 */
[----:B------:R-:W2:Y:S07]  /*3ac0*/  LDSM.16.M88.4 R4, [R146+UR5+0x6000] ;  /* 0x006000059204783b */ /* 0x000eae0008000200 */
[C---:B----4-:R-:W-:Y:S08]  /*3ad0*/  HMMA.16816.F32.BF16 R36, R8.reuse, R16, R36 ;  /* 0x000000100824723c */ /* 0x050ff00000041824 */
[C---:B------:R-:W-:Y:S01]  /*3ae0*/  HMMA.16816.F32.BF16 R32, R8.reuse, R18, R32 ;  /* 0x000000120820723c */ /* 0x040fe20000041820 */
[----:B------:R-:W3:Y:S07]  /*3af0*/  LDSM.16.M88.4 R16, [R146+UR5+0x7800] ;  /* 0x007800059210783b */ /* 0x000eee0008000200 */
[C---:B------:R-:W-:Y:S08]  /*3b00*/  HMMA.16816.F32.BF16 R44, R8.reuse, R20, R44 ;  /* 0x00000014082c723c */ /* 0x040ff0000004182c */
[C---:B------:R-:W-:Y:S01]  /*3b10*/  HMMA.16816.F32.BF16 R40, R8.reuse, R22, R40 ;  /* 0x000000160828723c */ /* 0x040fe20000041828 */
[----:B------:R-:W4:Y:S07]  /*3b20*/  LDSM.16.M88.4 R20, [R146+UR5+0x7000] ;  /* 0x007000059214783b */ /* 0x000f2e0008000200 */
[C---:B-1----:R-:W-:Y:S08]  /*3b30*/  HMMA.16816.F32.BF16 R76, R8.reuse, R60, R76 ;  /* 0x0000003c084c723c */ /* 0x042ff0000004184c */
        /* <DEDUP_REMOVED lines=36> */
[----:B------:R-:W-:-:S05]  /*3d80*/  VIADD R10, R135, 0x38 ;  /* 0x00000038870a7836 */ /* 0x000fca0000000000 */
[----:B------:R-:W-:Y:S02]  /*3d90*/  I2FP.F32.S32 R11, R10 ;  /* 0x0000000a000b7245 */ /* 0x000fe40000201400 */
[----:B------:R-:W-:Y:S01]  /*3da0*/  HMMA.16816.F32.BF16 R52, R4, R20, R52 ;  /* 0x000000140434723c */ /* 0x000fe20000041834 */
[C---:B------:R-:W-:Y:S01]  /*3db0*/  ISETP.GE.AND P4, PT, R10.reuse, R134, PT ;  /* 0x000000860a00720c */ /* 0x040fe20003f86270 */
[----:B------:R-:W-:Y:S01]  /*3dc0*/  VIADD R21, R135, 0x20 ;  /* 0x0000002087157836 */ /* 0x000fe20000000000 */
[----:B------:R-:W-:-:S05]  /*3dd0*/  ISETP.GE.AND P1, PT, R10, R133, PT ;  /* 0x000000850a00720c */ /* 0x000fca0003f26270 */
[----:B------:R-:W-:Y:S03]  /*3de0*/  HMMA.16816.F32.BF16 R48, R4, R22, R48 ;  /* 0x000000160430723c */ /* 0x000fe60000041830 */
[CC--:B------:R-:W-:Y:S01]  /*3df0*/  FFMA.FTZ R28, R0.reuse, R11.reuse, R28 ;  /* 0x0000000b001c7223 */ /* 0x0c0fe2000001001c */
[----:B------:R-:W-:-:S04]  /*3e00*/  FFMA.FTZ R30, R0, R11, R30 ;  /* 0x0000000b001e7223 */ /* 0x000fc8000001001e */
[----:B------:R-:W-:Y:S01]  /*3e10*/  HMMA.16816.F32.BF16 R44, R4, R16, R44 ;  /* 0x00000010042c723c */ /* 0x000fe2000004182c */
[----:B------:R-:W-:Y:S02]  /*3e20*/  FSEL R117, R28, -INF , !P4 ;  /* 0xff8000001c757808 */ /* 0x000fe40006000000 */
[----:B------:R-:W-:-:S05]  /*3e30*/  FSEL R112, R30, -INF , !P1 ;  /* 0xff8000001e707808 */ /* 0x000fca0004800000 */
[C---:B------:R-:W-:Y:S08]  /*3e40*/  HMMA.16816.F32.BF16 R40, R4.reuse, R18, R40 ;  /* 0x000000120428723c */ /* 0x040ff00000041828 */
[----:B------:R-:W-:Y:S01]  /*3e50*/  HMMA.16816.F32.BF16 R36, R4, R12, R36 ;  /* 0x0000000c0424723c */ /* 0x000fe20000041824 */
[----:B------:R-:W-:-:S07]  /*3e60*/  VIADD R13, R135, 0x18 ;  /* 0x00000018870d7836 */ /* 0x000fce0000000000 */
[C---:B------:R-:W-:Y:S01]  /*3e70*/  HMMA.16816.F32.BF16 R32, R4.reuse, R14, R32 ;  /* 0x0000000e0420723c */ /* 0x040fe20000041820 */
[----:B------:R-:W-:Y:S01]  /*3e80*/  VIADD R15, R135, 0x10 ;  /* 0x00000010870f7836 */ /* 0x000fe20000000000 */
[----:B------:R-:W-:Y:S04]  /*3e90*/  BAR.SYNC.DEFER_BLOCKING 0x0 ;  /* 0x0000000000007b1d */ /* 0x000fe80000010000 */
[----:B------:R-:W-:Y:S02]  /*3ea0*/  ISETP.GE.AND P1, PT, R15, R134, PT ;  /* 0x000000860f00720c */ /* 0x000fe40003f26270 */
[----:B------:R-:W-:Y:S01]  /*3eb0*/  HMMA.16816.F32.BF16 R76, R4, R8, R76 ;  /* 0x00000008044c723c */ /* 0x000fe2000004184c */
[C---:B------:R-:W-:Y:S02]  /*3ec0*/  VIADD R4, R135.reuse, 0x1 ;  /* 0x0000000187047836 */ /* 0x040fe40000000000 */
[----:B------:R-:W-:-:S02]  /*3ed0*/  VIADD R5, R135, 0x8 ;  /* 0x0000000887057836 */ /* 0x000fc40000000000 */
[C---:B------:R-:W-:Y:S01]  /*3ee0*/  VIADD R6, R135.reuse, 0x9 ;  /* 0x0000000987067836 */ /* 0x040fe20000000000 */
[C---:B------:R-:W-:Y:S01]  /*3ef0*/  ISETP.GE.AND P0, PT, R4.reuse, R134, PT ;  /* 0x000000860400720c */ /* 0x040fe20003f06270 */
[----:B------:R-:W-:Y:S01]  /*3f00*/  VIADD R9, R135, 0x19 ;  /* 0x0000001987097836 */ /* 0x000fe20000000000 */
[-C--:B------:R-:W-:Y:S02]  /*3f10*/  ISETP.GE.AND P6, PT, R4, R133.reuse, PT ;  /* 0x000000850400720c */ /* 0x080fe40003fc6270 */
[----:B------:R-:W-:Y:S02]  /*3f20*/  I2FP.F32.S32 R4, R4 ;  /* 0x0000000400047245 */ /* 0x000fe40000201400 */
[C---:B------:R-:W-:Y:S02]  /*3f30*/  ISETP.GE.AND P3, PT, R5.reuse, R134, PT ;  /* 0x000000860500720c */ /* 0x040fe40003f66270 */
[-C--:B------:R-:W-:Y:S01]  /*3f40*/  ISETP.GE.AND P5, PT, R5, R133.reuse, PT ;  /* 0x000000850500720c */ /* 0x080fe20003fa6270 */
[----:B------:R-:W-:Y:S01]  /*3f50*/  FFMA.FTZ R57, R0, R4, R53 ;  /* 0x0000000400397223 */ /* 0x000fe20000010035 */
[----:B------:R-:W-:Y:S01]  /*3f60*/  ISETP.GE.AND P2, PT, R6, R134, PT ;  /* 0x000000860600720c */ /* 0x000fe20003f46270 */
[----:B------:R-:W-:Y:S01]  /*3f70*/  FFMA.FTZ R55, R0, R4, R55 ;  /* 0x0000000400377223 */ /* 0x000fe20000010037 */
[----:B------:R-:W-:Y:S01]  /*3f80*/  ISETP.GE.AND P4, PT, R6, R133, PT ;  /* 0x000000850600720c */ /* 0x000fe20003f86270 */
[----:B------:R-:W-:Y:S01]  /*3f90*/  VIADD R4, R135, 0x11 ;  /* 0x0000001187047836 */ /* 0x000fe20000000000 */
[----:B------:R-:W-:-:S02]  /*3fa0*/  I2FP.F32.S32 R5, R5 ;  /* 0x0000000500057245 */ /* 0x000fc40000201400 */
[----:B------:R-:W-:Y:S02]  /*3fb0*/  I2FP.F32.S32 R6, R6 ;  /* 0x0000000600067245 */ /* 0x000fe40000201400 */
[----:B------:R-:W-:Y:S01]  /*3fc0*/  FSEL R57, R57, -INF , !P0 ;  /* 0xff80000039397808 */ /* 0x000fe20004000000 */
[CC--:B------:R-:W-:Y:S01]  /*3fd0*/  FFMA.FTZ R48, R0.reuse, R5.reuse, R48 ;  /* 0x0000000500307223 */ /* 0x0c0fe20000010030 */
[C---:B------:R-:W-:Y:S01]  /*3fe0*/  FFMA.FTZ R50, R0.reuse, R5, R50 ;  /* 0x0000000500327223 */ /* 0x040fe20000010032 */
[CC--:B------:R-:W-:Y:S01]  /*3ff0*/  FFMA.FTZ R53, R0.reuse, R6.reuse, R49 ;  /* 0x0000000600357223 */ /* 0x0c0fe20000010031 */
[----:B------:R-:W-:Y:S01]  /*4000*/  FFMA.FTZ R6, R0, R6, R51 ;  /* 0x0000000600067223 */ /* 0x000fe20000010033 */
[----:B------:R-:W-:Y:S02]  /*4010*/  FSEL R51, R55, -INF , !P6 ;  /* 0xff80000037337808 */ /* 0x000fe40007000000 */
[----:B------:R-:W-:Y:S02]  /*4020*/  ISETP.GE.AND P0, PT, R15, R133, PT ;  /* 0x000000850f00720c */ /* 0x000fe40003f06270 */
[----:B------:R-:W-:-:S02]  /*4030*/  FSEL R55, R48, -INF , !P3 ;  /* 0xff80000030377808 */ /* 0x000fc40005800000 */
[----:B------:R-:W-:Y:S02]  /*4040*/  FSEL R49, R50, -INF , !P5 ;  /* 0xff80000032317808 */ /* 0x000fe40006800000 */
[----:B------:R-:W-:Y:S02]  /*4050*/  FSEL R53, R53, -INF , !P2 ;  /* 0xff80000035357808 */ /* 0x000fe40005000000 */
[----:B------:R-:W-:Y:S02]  /*4060*/  I2FP.F32.S32 R15, R15 ;  /* 0x0000000f000f7245 */ /* 0x000fe40000201400 */
[CC--:B------:R-:W-:Y:S02]  /*4070*/  ISETP.GE.AND P6, PT, R4.reuse, R134.reuse, PT ;  /* 0x000000860400720c */ /* 0x0c0fe40003fc6270 */
[----:B------:R-:W-:Y:S01]  /*4080*/  ISETP.GE.AND P3, PT, R4, R133, PT ;  /* 0x000000850400720c */ /* 0x000fe20003f66270 */
[CC--:B------:R-:W-:Y:S01]  /*4090*/  FFMA.FTZ R19, R0.reuse, R15.reuse, R44 ;  /* 0x0000000f00137223 */ /* 0x0c0fe2000001002c */
[C---:B------:R-:W-:Y:S01]  /*40a0*/  ISETP.GE.AND P5, PT, R13.reuse, R134, PT ;  /* 0x000000860d00720c */ /* 0x040fe20003fa6270 */
[----:B------:R-:W-:Y:S01]  /*40b0*/  FFMA.FTZ R15, R0, R15, R46 ;  /* 0x0000000f000f7223 */ /* 0x000fe2000001002e */
[----:B------:R-:W-:-:S02]  /*40c0*/  ISETP.GE.AND P2, PT, R13, R133, PT ;  /* 0x000000850d00720c */ /* 0x000fc40003f46270 */
[----:B------:R-:W-:Y:S02]  /*40d0*/  I2FP.F32.S32 R4, R4 ;  /* 0x0000000400047245 */ /* 0x000fe40000201400 */
[----:B------:R-:W-:Y:S02]  /*40e0*/  I2FP.F32.S32 R13, R13 ;  /* 0x0000000d000d7245 */ /* 0x000fe40000201400 */
[----:B------:R-:W-:Y:S01]  /*40f0*/  FSEL R19, R19, -INF , !P1 ;  /* 0xff80000013137808 */ /* 0x000fe20004800000 */
[CC--:B------:R-:W-:Y:S01]  /*4100*/  FFMA.FTZ R7, R0.reuse, R4.reuse, R45 ;  /* 0x0000000400077223 */ /* 0x0c0fe2000001002d */
[C---:B------:R-:W-:Y:S01]  /*4110*/  FFMA.FTZ R11, R0.reuse, R4, R47 ;  /* 0x00000004000b7223 */ /* 0x040fe2000001002f */
[-C--:B------:R-:W-:Y:S01]  /*4120*/  FFMA.FTZ R5, R0, R13.reuse, R40 ;  /* 0x0000000d00057223 */ /* 0x080fe20000010028 */
[----:B------:R-:W-:Y:S01]  /*4130*/  VIADD R4, R135, 0x21 ;  /* 0x0000002187047836 */ /* 0x000fe20000000000 */
[----:B------:R-:W-:Y:S01]  /*4140*/  FSEL R45, R6, -INF , !P4 ;  /* 0xff800000062d7808 */ /* 0x000fe20006000000 */
[----:B------:R-:W-:Y:S01]  /*4150*/  FFMA.FTZ R13, R0, R13, R42 ;  /* 0x0000000d000d7223 */ /* 0x000fe2000001002a */
[----:B------:R-:W-:Y:S01]  /*4160*/  ISETP.GE.AND P4, PT, R9, R134, PT ;  /* 0x000000860900720c */ /* 0x000fe20003f86270 */
[----:B------:R-:W-:Y:S01]  /*4170*/  VIADD R6, R135, 0x31 ;  /* 0x0000003187067836 */ /* 0x000fe20000000000 */
[----:B------:R-:W-:-:S02]  /*4180*/  ISETP.GE.AND P1, PT, R9, R133, PT ;  /* 0x000000850900720c */ /* 0x000fc40003f26270 */
[----:B------:R-:W-:Y:S02]  /*4190*/  FSEL R15, R15, -INF , !P0 ;  /* 0xff8000000f0f7808 */ /* 0x000fe40004000000 */
[----:B------:R-:W-:Y:S02]  /*41a0*/  FSEL R7, R7, -INF , !P6 ;  /* 0xff80000007077808 */ /* 0x000fe40007000000 */
[----:B------:R-:W-:Y:S02]  /*41b0*/  FSEL R11, R11, -INF , !P3 ;  /* 0xff8000000b0b7808 */ /* 0x000fe40005800000 */
[----:B------:R-:W-:Y:S02]  /*41c0*/  FSEL R5, R5, -INF , !P5 ;  /* 0xff80000005057808 */ /* 0x000fe40006800000 */
[----:B------:R-:W-:Y:S02]  /*41d0*/  I2FP.F32.S32 R9, R9 ;  /* 0x0000000900097245 */ /* 0x000fe40000201400 */
[----:B------:R-:W-:-:S02]  /*41e0*/  ISETP.GE.AND P0, PT, R21, R134, PT ;  /* 0x000000861500720c */ /* 0x000fc40003f06270 */
[----:B------:R-:W-:Y:S01]  /*41f0*/  ISETP.GE.AND P6, PT, R21, R133, PT ;  /* 0x000000851500720c */ /* 0x000fe20003fc6270 */
[-C--:B------:R-:W-:Y:S01]  /*4200*/  FFMA.FTZ R17, R0, R9.reuse, R41 ;  /* 0x0000000900117223 */ /* 0x080fe20000010029 */
[----:B------:R-:W-:Y:S01]  /*4210*/  ISETP.GE.AND P3, PT, R4, R134, PT ;  /* 0x000000860400720c */ /* 0x000fe20003f66270 */
[----:B------:R-:W-:Y:S01]  /*4220*/  FFMA.FTZ R9, R0, R9, R43 ;  /* 0x0000000900097223 */ /* 0x000fe2000001002b */
[----:B------:R-:W-:Y:S02]  /*4230*/  ISETP.GE.AND P5, PT, R4, R133, PT ;  /* 0x000000850400720c */ /* 0x000fe40003fa6270 */
[----:B------:R-:W-:Y:S02]  /*4240*/  I2FP.F32.S32 R21, R21 ;  /* 0x0000001500157245 */ /* 0x000fe40000201400 */
[----:B------:R-:W-:Y:S02]  /*4250*/  I2FP.F32.S32 R4, R4 ;  /* 0x0000000400047245 */ /* 0x000fe40000201400 */
[----:B------:R-:W-:Y:S01]  /*4260*/  FSEL R9, R9, -INF , !P1 ;  /* 0xff80000009097808 */ /* 0x000fe20004800000 */
[CC--:B------:R-:W-:Y:S01]  /*4270*/  FFMA.FTZ R36, R0.reuse, R21.reuse, R36 ;  /* 0x0000001500247223 */ /* 0x0c0fe20000010024 */
[C---:B------:R-:W-:Y:S01]  /*4280*/  FFMA.FTZ R38, R0.reuse, R21, R38 ;  /* 0x0000001500267223 */ /* 0x040fe20000010026 */
[CC--:B------:R-:W-:Y:S01]  /*4290*/  FFMA.FTZ R109, R0.reuse, R4.reuse, R37 ;  /* 0x00000004006d7223 */ /* 0x0c0fe20000010025 */
[----:B------:R-:W-:Y:S01]  /*42a0*/  FFMA.FTZ R39, R0, R4, R39 ;  /* 0x0000000400277223 */ /* 0x000fe20000010027 */
[C---:B------:R-:W-:Y:S01]  /*42b0*/  VIADD R4, R135.reuse, 0x29 ;  /* 0x0000002987047836 */ /* 0x040fe20000000000 */
[----:B------:R-:W-:Y:S01]  /*42c0*/  FSEL R131, R36, -INF , !P0 ;  /* 0xff80000024837808 */ /* 0x000fe20004000000 */
[----:B------:R-:W-:Y:S01]  /*42d0*/  VIADD R21, R135, 0x28 ;  /* 0x0000002887157836 */ /* 0x000fe20000000000 */
[----:B------:R-:W-:Y:S01]  /*42e0*/  FSEL R13, R13, -INF , !P2 ;  /* 0xff8000000d0d7808 */ /* 0x000fe20005000000 */
[----:B------:R-:W-:Y:S01]  /*42f0*/  VIADD R37, R135, 0x30 ;  /* 0x0000003087257836 */ /* 0x000fe20000000000 */
[----:B------:R-:W-:-:S02]  /*4300*/  ISETP.GE.AND P1, PT, R4, R134, PT ;  /* 0x000000860400720c */ /* 0x000fc40003f26270 */
[-C--:B------:R-:W-:Y:S02]  /*4310*/  ISETP.GE.AND P0, PT, R4, R133.reuse, PT ;  /* 0x000000850400720c */ /* 0x080fe40003f06270 */
[----:B------:R-:W-:Y:S02]  /*4320*/  FSEL R17, R17, -INF , !P4 ;  /* 0xff80000011117808 */ /* 0x000fe40006000000 */
[----:B------:R-:W-:Y:S02]  /*4330*/  I2FP.F32.S32 R4, R4 ;  /* 0x0000000400047245 */ /* 0x000fe40000201400 */
[C---:B------:R-:W-:Y:S02]  /*4340*/  ISETP.GE.AND P2, PT, R21.reuse, R134, PT ;  /* 0x000000861500720c */ /* 0x040fe40003f46270 */
[----:B------:R-:W-:Y:S01]  /*4350*/  ISETP.GE.AND P4, PT, R21, R133, PT ;  /* 0x000000851500720c */ /* 0x000fe20003f86270 */
[CC--:B------:R-:W-:Y:S01]  /*4360*/  FFMA.FTZ R23, R0.reuse, R4.reuse, R35 ;  /* 0x0000000400177223 */ /* 0x0c0fe20000010023 */
[----:B------:R-:W-:Y:S01]  /*4370*/  I2FP.F32.S32 R21, R21 ;  /* 0x0000001500157245 */ /* 0x000fe20000201400 */
[----:B------:R-:W-:Y:S01]  /*4380*/  FFMA.FTZ R129, R0, R4, R33 ;  /* 0x0000000400817223 */ /* 0x000fe20000010021 */
[----:B------:R-:W-:Y:S01]  /*4390*/  FSEL R119, R38, -INF , !P6 ;  /* 0xff80000026777808 */ /* 0x000fe20007000000 */
[----:B------:R-:W-:Y:S01]  /*43a0*/  VIADD R4, R135, 0x39 ;  /* 0x0000003987047836 */ /* 0x000fe20000000000 */
[----:B------:R-:W-:Y:S01]  /*43b0*/  FSEL R109, R109, -INF , !P3 ;  /* 0xff8000006d6d7808 */ /* 0x000fe20005800000 */
[CC--:B------:R-:W-:Y:S01]  /*43c0*/  FFMA.FTZ R32, R0.reuse, R21.reuse, R32 ;  /* 0x0000001500207223 */ /* 0x0c0fe20000010020 */
[----:B------:R-:W-:Y:S01]  /*43d0*/  FFMA.FTZ R21, R0, R21, R34 ;  /* 0x0000001500157223 */ /* 0x000fe20000010022 */
[----:B------:R-:W-:-:S02]  /*43e0*/  ISETP.GE.AND P6, PT, R37, R134, PT ;  /* 0x000000862500720c */ /* 0x000fc40003fc6270 */
[----:B------:R-:W-:Y:S02]  /*43f0*/  ISETP.GE.AND P3, PT, R37, R133, PT ;  /* 0x000000852500720c */ /* 0x000fe40003f66270 */
[----:B------:R-:W-:Y:S02]  /*4400*/  FSEL R23, R23, -INF , !P0 ;  /* 0xff80000017177808 */ /* 0x000fe40004000000 */
[----:B------:R-:W-:Y:S02]  /*4410*/  I2FP.F32.S32 R37, R37 ;  /* 0x0000002500257245 */ /* 0x000fe40000201400 */
[----:B------:R-:W-:Y:S02]  /*4420*/  ISETP.GT.AND P0, PT, R26, R149, PT ;  /* 0x000000951a00720c */ /* 0x000fe40003f04270 */
[----:B------:R-:W-:Y:S01]  /*4430*/  FSEL R21, R21, -INF , !P4 ;  /* 0xff80000015157808 */ /* 0x000fe20006000000 */
[CC--:B------:R-:W-:Y:S01]  /*4440*/  FFMA.FTZ R76, R0.reuse, R37.reuse, R76 ;  /* 0x00000025004c7223 */ /* 0x0c0fe2000001004c */
[----:B------:R-:W-:Y:S01]  /*4450*/  FSEL R129, R129, -INF , !P1 ;  /* 0xff80000081817808 */ /* 0x000fe20004800000 */
[----:B------:R-:W-:Y:S01]  /*4460*/  FFMA.FTZ R78, R0, R37, R78 ;  /* 0x00000025004e7223 */ /* 0x000fe2000001004e */
[----:B------:R-:W-:-:S02]  /*4470*/  FSEL R123, R39, -INF , !P5 ;  /* 0xff800000277b7808 */ /* 0x000fc40006800000 */
[----:B------:R-:W-:Y:S02]  /*4480*/  FSEL R111, R32, -INF , !P2 ;  /* 0xff800000206f7808 */ /* 0x000fe40005000000 */
[CC--:B------:R-:W-:Y:S02]  /*4490*/  ISETP.GE.AND P4, PT, R4.reuse, R134.reuse, PT ;  /* 0x000000860400720c */ /* 0x0c0fe40003f86270 */
[-C--:B------:R-:W-:Y:S02]  /*44a0*/  ISETP.GE.AND P1, PT, R4, R133.reuse, PT ;  /* 0x000000850400720c */ /* 0x080fe40003f26270 */
[C---:B------:R-:W-:Y:S02]  /*44b0*/  ISETP.GE.AND P5, PT, R6.reuse, R134, PT ;  /* 0x000000860600720c */ /* 0x040fe40003fa6270 */
[----:B------:R-:W-:Y:S02]  /*44c0*/  ISETP.GE.AND P2, PT, R6, R133, PT ;  /* 0x000000850600720c */ /* 0x000fe40003f46270 */
[----:B------:R-:W-:-:S02]  /*44d0*/  I2FP.F32.S32 R4, R4 ;  /* 0x0000000400047245 */ /* 0x000fc40000201400 */
[----:B------:R-:W-:Y:S02]  /*44e0*/  I2FP.F32.S32 R33, R135 ;  /* 0x0000008700217245 */ /* 0x000fe40000201400 */
[----:B------:R-:W-:Y:S01]  /*44f0*/  I2FP.F32.S32 R6, R6 ;  /* 0x0000000600067245 */ /* 0x000fe20000201400 */
[CC--:B------:R-:W-:Y:S01]  /*4500*/  FFMA.FTZ R120, R0.reuse, R4.reuse, R29 ;  /* 0x0000000400787223 */ /* 0x0c0fe2000001001d */
[C---:B------:R-:W-:Y:S01]  /*4510*/  FFMA.FTZ R31, R0.reuse, R4, R31 ;  /* 0x00000004001f7223 */ /* 0x040fe2000001001f */
[CC--:B------:R-:W-:Y:S01]  /*4520*/  FFMA.FTZ R52, R0.reuse, R33.reuse, R52 ;  /* 0x0000002100347223 */ /* 0x0c0fe20000010034 */
[C---:B------:R-:W-:Y:S01]  /*4530*/  FFMA.FTZ R29, R0.reuse, R33, R54 ;  /* 0x00000021001d7223 */ /* 0x040fe20000010036 */
[CC--:B------:R-:W-:Y:S01]  /*4540*/  FFMA.FTZ R77, R0.reuse, R6.reuse, R77 ;  /* 0x00000006004d7223 */ /* 0x0c0fe2000001004d */
[----:B------:R-:W-:Y:S01]  /*4550*/  FFMA.FTZ R79, R0, R6, R79 ;  /* 0x00000006004f7223 */ /* 0x000fe2000001004f */
[----:B------:R-:W-:Y:S02]  /*4560*/  FSEL R127, R76, -INF , !P6 ;  /* 0xff8000004c7f7808 */ /* 0x000fe40007000000 */
[----:B------:R-:W-:-:S02]  /*4570*/  FSEL R121, R78, -INF , !P3 ;  /* 0xff8000004e797808 */ /* 0x000fc40005800000 */
[C---:B------:R-:W-:Y:S02]  /*4580*/  ISETP.GE.AND P6, PT, R135.reuse, R134, PT ;  /* 0x000000868700720c */ /* 0x040fe40003fc6270 */
        /* <DEDUP_REMOVED lines=19> */
.L_x_6447:
[----:B------:R-:W1:Y:S01]  /*46c0*/  LDC R6, c[0x0][0x4f0] ;  /* 0x00013c00ff067b82 */ /* 0x000e620000000800 */
[C---:B------:R-:W-:Y:S01]  /*46d0*/  IADD3 R37, PT, PT, R93.reuse, -0x40, RZ ;  /* 0xffffffc05d257810 */ /* 0x040fe20007ffe0ff */
        /* <DEDUP_REMOVED lines=30> */
[----:B------:R-:W-:Y:S02]  /*48c0*/  ISETP.NE.AND P1, PT, R6, RZ, PT ;  /* 0x000000ff0600720c */ /* 0x000fe40003f25270 */
[----:B------:R-:W-:-:S07]  /*48d0*/  LOP3.LUT R33, RZ, R6, RZ, 0x33, !PT ;  /* 0x00000006ff217212 */ /* 0x000fce00078e33ff */
[----:B------:R-:W-:Y:S02]  /*48e0*/  @P4 IADD3 R12, PT, PT, R12, 0x1, RZ ;  /* 0x000000010c0c4810 */ /* 0x000fe40007ffe0ff */
[----:B------:R-:W-:Y:S02]  /*48f0*/  @P5 VIADD R14, R14, 0x1 ;  /* 0x000000010e0e5836 */ /* 0x000fe40000000000 */
[----:B------:R-:W-:Y:S02]  /*4900*/  @!P0 IADD3 R12, PT, PT, -R12, RZ, RZ ;  /* 0x000000ff0c0c8210 */ /* 0x000fe40007ffe1ff */
[----:B------:R-:W-:Y:S02]  /*4910*/  @!P2 IMAD.MOV R14, RZ, RZ, -R14 ;  /* 0x000000ffff0ea224 */ /* 0x000fe400078e0a0e */
[----:B------:R-:W-:-:S03]  /*4920*/  SEL R8, R33, R12, !P1 ;  /* 0x0000000c21087207 */ /* 0x000fc60004800000 */
[----:B------:R-:W-:Y:S02]  /*4930*/  SEL R33, R33, R14, !P1 ;  /* 0x0000000e21217207 */ /* 0x000fe40004800000 */
        /* <DEDUP_REMOVED lines=19> */
[----:B------:R-:W-:-:S07]  /*4a70*/  LEA.HI.X R151, R34, R151, R33, 0x1, P0 ;  /* 0x0000009722977211 */ /* 0x000fce00000f0c21 */
.L_x_6448:
        /* <DEDUP_REMOVED lines=52> */
.L_x_6446:
        /* <DEDUP_REMOVED lines=13> */
[----:B-1----:R-:W-:Y:S02]  /*4e90*/  FMNMX3.FTZ R35, R4, R125, R117, !PT ;  /* 0x0000007d04237276 */ /* 0x002fe40007810075 */
[----:B------:R-:W-:Y:S02]  /*4ea0*/  FMNMX3.FTZ R6, R6, R115, R112, !PT ;  /* 0x0000007306067276 */ /* 0x000fe40007810070 */
[----:B------:R-:W-:Y:S02]  /*4eb0*/  FMNMX.FTZ R35, R120, R35, !PT ;  /* 0x0000002378237209 */ /* 0x000fe40007810000 */
[----:B------:R-:W-:Y:S02]  /*4ec0*/  FMNMX.FTZ R6, R113, R6, !PT ;  /* 0x0000000671067209 */ /* 0x000fe40007810000 */
[----:B------:R-:W-:Y:S01]  /*4ed0*/  IADD3 R142, PT, PT, R92, R27, RZ ;  /* 0x0000001b5c8e7210 */ /* 0x000fe20007ffe0ff */
        /* <DEDUP_REMOVED lines=14> */
[----:B------:R-:W3:Y:S01]  /*4fc0*/  SHFL.BFLY PT, R100, R33, 0x1, 0x1f ;  /* 0x0c201f0021647f89 */ /* 0x000ee200000e0000 */
[----:B-1----:R-:W-:Y:S02]  /*4fd0*/  FMNMX.FTZ R101, R4, R101, !PT ;  /* 0x0000006504657209 */ /* 0x002fe40007810000 */
        /* <DEDUP_REMOVED lines=10> */
[----:B------:R-:W-:Y:S01]  /*5080*/  FFMA.FTZ R33, R53, UR4, -R124 ;  /* 0x0000000435217c23 */ /* 0x000fe2000801087c */
[----:B------:R-:W-:Y:S01]  /*5090*/  LDSM.16.MT88.4 R56, [R136+0x8000] ;  /* 0x008000008838783b */ /* 0x000fe20000004200 */
[--C-:B------:R-:W-:Y:S01]  /*50a0*/  FFMA.FTZ R107, R51, UR4, -R116.reuse ;  /* 0x00000004336b7c23 */ /* 0x100fe20008010874 */
[--C-:B------:R-:W-:Y:S01]  /*50b0*/  FFMA.FTZ R35, R49, UR4, -R116.reuse ;  /* 0x0000000431237c23 */ /* 0x100fe20008010874 */
[--C-:B------:R-:W-:Y:S01]  /*50c0*/  FFMA.FTZ R108, R29, UR4, -R116.reuse ;  /* 0x000000041d6c7c23 */ /* 0x100fe20008010874 */
[----:B------:R-:W1:Y:S01]  /*50d0*/  LDSM.16.MT88.4 R48, [R137+0x8000] ;  /* 0x008000008930783b */ /* 0x000e620000004200 */
[----:B------:R-:W-:Y:S01]  /*50e0*/  FFMA.FTZ R104, R45, UR4, -R116 ;  /* 0x000000042d687c23 */ /* 0x000fe20008010874 */
[--C-:B------:R-:W-:Y:S01]  /*50f0*/  FFMA.FTZ R31, R7, UR4, -R124.reuse ;  /* 0x00000004071f7c23 */ /* 0x100fe2000801087c */
[--C-:B------:R-:W-:Y:S01]  /*5100*/  FFMA.FTZ R28, R5, UR4, -R124.reuse ;  /* 0x00000004051c7c23 */ /* 0x100fe2000801087c */
[----:B------:R-:W-:Y:S01]  /*5110*/  MUFU.EX2 R106, R106 ;  /* 0x0000006a006a7308 */ /* 0x000fe20000000800 */
[----:B------:R-:W2:Y:S01]  /*5120*/  LDSM.16.MT88.4 R4, [R136+0xa000] ;  /* 0x00a000008804783b */ /* 0x000ea20000004200 */
[--C-:B------:R-:W-:Y:S01]  /*5130*/  FFMA.FTZ R32, R19, UR4, -R124.reuse ;  /* 0x0000000413207c23 */ /* 0x100fe2000801087c */
[----:B------:R-:W-:Y:S01]  /*5140*/  FFMA.FTZ R27, R17, UR4, -R124 ;  /* 0x00000004111b7c23 */ /* 0x000fe2000801087c */
[--C-:B------:R-:W-:Y:S01]  /*5150*/  FFMA.FTZ R30, R15, UR4, -R116.reuse ;  /* 0x000000040f1e7c23 */ /* 0x100fe20008010874 */
[--C-:B------:R-:W-:Y:S01]  /*5160*/  FFMA.FTZ R3, R13, UR4, -R116.reuse ;  /* 0x000000040d037c23 */ /* 0x100fe20008010874 */
[----:B------:R-:W3:Y:S01]  /*5170*/  LDSM.16.MT88.4 R16, [R142+0x8800] ;  /* 0x008800008e10783b */ /* 0x000ee20000004200 */
[--C-:B------:R-:W-:Y:S01]  /*5180*/  FFMA.FTZ R29, R11, UR4, -R116.reuse ;  /* 0x000000040b1d7c23 */ /* 0x100fe20008010874 */
[----:B------:R-:W4:Y:S01]  /*5190*/  MUFU.EX2 R105, R105 ;  /* 0x0000006900697308 */ /* 0x000f220000000800 */
[--C-:B------:R-:W-:Y:S01]  /*51a0*/  FFMA.FTZ R2, R9, UR4, -R116.reuse ;  /* 0x0000000409027c23 */ /* 0x100fe20008010874 */
[----:B------:R-:W5:Y:S01]  /*51b0*/  LDSM.16.MT88.4 R12, [R138+0x8800] ;  /* 0x008800008a0c783b */ /* 0x000f620000004200 */
[----:B------:R-:W-:Y:S01]  /*51c0*/  FFMA.FTZ R118, R119, UR4, -R116 ;  /* 0x0000000477767c23 */ /* 0x000fe20008010874 */
[--C-:B------:R-:W-:Y:S01]  /*51d0*/  FFMA.FTZ R110, R131, UR4, -R124.reuse ;  /* 0x00000004836e7c23 */ /* 0x100fe2000801087c */
[--C-:B------:R-:W-:Y:S01]  /*51e0*/  FFMA.FTZ R109, R109, UR4, -R124.reuse ;  /* 0x000000046d6d7c23 */ /* 0x100fe2000801087c */
[----:B------:R-:W5:Y:S01]  /*51f0*/  LDSM.16.MT88.4 R8, [R137+0x8800] ;  /* 0x008800008908783b */ /* 0x000f620000004200 */
[--C-:B------:R-:W-:Y:S01]  /*5200*/  FFMA.FTZ R111, R111, UR4, -R124.reuse ;  /* 0x000000046f6f7c23 */ /* 0x100fe2000801087c */
[----:B------:R-:W-:Y:S01]  /*5210*/  MUFU.EX2 R34, R34 ;  /* 0x0000002200227308 */ /* 0x000fe20000000800 */
[----:B------:R-:W-:Y:S01]  /*5220*/  FFMA.FTZ R114, R129, UR4, -R124 ;  /* 0x0000000481727c23 */ /* 0x000fe2000801087c */
[--C-:B------:R-:W-:Y:S01]  /*5230*/  FFMA.FTZ R123, R123, UR4, -R116.reuse ;  /* 0x000000047b7b7c23 */ /* 0x100fe20008010874 */
[--C-:B------:R-:W-:Y:S01]  /*5240*/  FFMA.FTZ R119, R21, UR4, -R116.reuse ;  /* 0x0000000415777c23 */ /* 0x100fe20008010874 */
[----:B------:R-:W-:Y:S01]  /*5250*/  FFMA.FTZ R122, R23, UR4, -R116 ;  /* 0x00000004177a7c23 */ /* 0x000fe20008010874 */
[--C-:B------:R-:W-:Y:S01]  /*5260*/  FFMA.FTZ R166, R120, UR4, -R124.reuse ;  /* 0x0000000478a67c23 */ /* 0x100fe2000801087c */
[----:B------:R-:W-:Y:S01]  /*5270*/  LDSM.16.MT88.4 R20, [R138+0x9000] ;  /* 0x009000008a14783b */ /* 0x000fe20000004200 */
        /* <DEDUP_REMOVED lines=10> */
[----:B------:R-:W-:Y:S01]  /*5320*/  FADD.FTZ R105, R106, R105 ;  /* 0x000000696a697221 */ /* 0x000fe20000010000 */
[----:B------:R-:W-:-:S06]  /*5330*/  ISETP.GT.AND P0, PT, R26, R149, PT ;  /* 0x000000951a00720c */ /* 0x000fcc0003f04270 */
[----:B------:R-:W4:Y:S01]  /*5340*/  MUFU.EX2 R107, R107 ;  /* 0x0000006b006b7308 */ /* 0x000f220000000800 */
[----:B-1----:R-:W-:Y:S01]  /*5350*/  F2FP.BF16.F32.PACK_AB R86, R33, R34 ;  /* 0x000000222156723e */ /* 0x002fe200000010ff */
[----:B------:R-:W-:-:S04]  /*5360*/  FADD.FTZ R34, R34, R105 ;  /* 0x0000006922227221 */ /* 0x000fc80000010000 */
[----:B------:R-:W-:Y:S02]  /*5370*/  FADD.FTZ R33, R33, R34 ;  /* 0x0000002221217221 */ /* 0x000fe40000010000 */
[----:B------:R-:W-:Y:S08]  /*5380*/  MUFU.EX2 R35, R35 ;  /* 0x0000002300237308 */ /* 0x000ff00000000800 */
[----:B------:R-:W1:Y:S01]  /*5390*/  MUFU.EX2 R104, R104 ;  /* 0x0000006800687308 */ /* 0x000e620000000800 */
[----:B----4-:R-:W-:Y:S01]  /*53a0*/  F2FP.BF16.F32.PACK_AB R85, R107, R108 ;  /* 0x0000006c6b55723e */ /* 0x010fe200000010ff */
[----:B------:R-:W-:-:S06]  /*53b0*/  FADD.FTZ R108, R108, R107 ;  /* 0x0000006b6c6c7221 */ /* 0x000fcc0000010000 */
[----:B------:R-:W-:Y:S08]  /*53c0*/  MUFU.EX2 R32, R32 ;  /* 0x0000002000207308 */ /* 0x000ff00000000800 */
[----:B------:R-:W4:Y:S01]  /*53d0*/  MUFU.EX2 R31, R31 ;  /* 0x0000001f001f7308 */ /* 0x000f220000000800 */
        /* <DEDUP_REMOVED lines=33> */
[----:B-1----:R-:W-:-:S03]  /*55f0*/  F2FP.BF16.F32.PACK_AB R5, R29, R30 ;  /* 0x0000001e1d05723e */ /* 0x002fc600000010ff */
[----:B------:R-:W-:Y:S01]  /*5600*/  FADD.FTZ R31, R31, R32 ;  /* 0x000000201f1f7221 */ /* 0x000fe20000010000 */
[----:B------:R-:W1:Y:S01]  /*5610*/  MUFU.EX2 R125, R125 ;  /* 0x0000007d007d7308 */ /* 0x000e620000000800 */
[----:B------:R-:W-:Y:S01]  /*5620*/  HMMA.16816.F32.BF16 R84, R84, R6, RZ ;  /* 0x000000065454723c */ /* 0x000fe200000418ff */
[----:B------:R-:W-:Y:S01]  /*5630*/  F2FP.BF16.F32.PACK_AB R6, R27, R28 ;  /* 0x0000001c1b06723e */ /* 0x000fe200000010ff */
[----:B------:R-:W-:Y:S01]  /*5640*/  FADD.FTZ R28, R28, R31 ;  /* 0x0000001f1c1c7221 */ /* 0x000fe20000010000 */
[----:B---3--:R-:W-:-:S03]  /*5650*/  F2FP.BF16.F32.PACK_AB R7, R2, R3 ;  /* 0x000000030207723e */ /* 0x008fc600000010ff */
[----:B------:R-:W-:Y:S01]  /*5660*/  FADD.FTZ R27, R27, R28 ;  /* 0x0000001c1b1b7221 */ /* 0x000fe20000010000 */
[----:B------:R-:W-:Y:S03]  /*5670*/  MUFU.EX2 R117, R117 ;  /* 0x0000007500757308 */ /* 0x000fe60000000800 */
[C---:B------:R-:W-:Y:S05]  /*5680*/  HMMA.16816.F32.BF16 R96, R4.reuse, R16, R96 ;  /* 0x000000100460723c */ /* 0x040fea0000041860 */
[----:B------:R-:W-:Y:S03]  /*5690*/  MUFU.EX2 R166, R166 ;  /* 0x000000a600a67308 */ /* 0x000fe60000000800 */
[C---:B------:R-:W-:Y:S01]  /*56a0*/  HMMA.16816.F32.BF16 R92, R4.reuse, R18, R92 ;  /* 0x00000012045c723c */ /* 0x040fe2000004185c */
[----:B------:R-:W2:Y:S04]  /*56b0*/  LDSM.16.MT88.4 R16, [R136+0x8800] ;  /* 0x008800008810783b */ /* 0x000ea80000004200 */
[----:B------:R-:W-:Y:S03]  /*56c0*/  MUFU.EX2 R120, R120 ;  /* 0x0000007800787308 */ /* 0x000fe60000000800 */
[C---:B-----5:R-:W-:Y:S05]  /*56d0*/  HMMA.16816.F32.BF16 R36, R4.reuse, R12, R36 ;  /* 0x0000000c0424723c */ /* 0x060fea0000041824 */
        /* <DEDUP_REMOVED lines=20> */
[C---:B----4-:R-:W-:Y:S08]  /*5820*/  HMMA.16816.F32.BF16 R88, R4.reuse, R12, R88 ;  /* 0x0000000c0458723c */ /* 0x050ff00000041858 */
        /* <DEDUP_REMOVED lines=15> */
[C---:B------:R-:W-:Y:S08]  /*5920*/  HMMA.16816.F32.BF16 R60, R4.reuse, R16, R60 ;  /* 0x00000010043c723c */ /* 0x040ff0000004183c */
[C---:B-1----:R-:W-:Y:S08]  /*5930*/  HMMA.16816.F32.BF16 R52, R4.reuse, R8, R52 ;  /* 0x000000080434723c */ /* 0x042ff00000041834 */
[C---:B------:R-:W-:Y:S01]  /*5940*/  HMMA.16816.F32.BF16 R56, R4.reuse, R10, R56 ;  /* 0x0000000a0438723c */ /* 0x040fe20000041838 */
[----:B------:R-:W1:Y:S07]  /*5950*/  LDSM.16.MT88.4 R8, [R137+0xb000] ;  /* 0x00b000008908783b */ /* 0x000e6e0000004200 */
[C---:B------:R-:W-:Y:S01]  /*5960*/  HMMA.16816.F32.BF16 R64, R4.reuse, R18, R64 ;  /* 0x000000120440723c */ /* 0x040fe20000041840 */
[----:B------:R-:W5:Y:S07]  /*5970*/  LDSM.16.MT88.4 R16, [R142+0x9800] ;  /* 0x009800008e10783b */ /* 0x000f6e0000004200 */
[C---:B----4-:R-:W-:Y:S08]  /*5980*/  HMMA.16816.F32.BF16 R88, R4.reuse, R20, R88 ;  /* 0x000000140458723c */ /* 0x050ff00000041858 */
[C---:B--2---:R-:W-:Y:S08]  /*5990*/  HMMA.16816.F32.BF16 R68, R4.reuse, R12, R68 ;  /* 0x0000000c0444723c */ /* 0x044ff00000041844 */
[C---:B------:R-:W-:Y:S01]  /*59a0*/  HMMA.16816.F32.BF16 R72, R4.reuse, R14, R72 ;  /* 0x0000000e0448723c */ /* 0x040fe20000041848 */
[----:B------:R-:W2:Y:S07]  /*59b0*/  LDSM.16.MT88.4 R12, [R137+0x9800] ;  /* 0x00980000890c783b */ /* 0x000eae0000004200 */
[C---:B------:R-:W-:Y:S01]  /*59c0*/  HMMA.16816.F32.BF16 R84, R4.reuse, R22, R84 ;  /* 0x000000160454723c */ /* 0x040fe20000041854 */
[----:B------:R-:W-:Y:S07]  /*59d0*/  LDSM.16.MT88.4 R20, [R136+0x9800] ;  /* 0x009800008814783b */ /* 0x000fee0000004200 */
[C---:B-1----:R-:W-:Y:S08]  /*59e0*/  HMMA.16816.F32.BF16 R76, R4.reuse, R8, R76 ;  /* 0x00000008044c723c */ /* 0x042ff0000004184c */
[----:B------:R-:W-:Y:S01]  /*59f0*/  HMMA.16816.F32.BF16 R80, R4, R10, R80 ;  /* 0x0000000a0450723c */ /* 0x000fe20000041850 */
[----:B------:R-:W1:Y:S01]  /*5a00*/  LDSM.16.MT88.4 R8, [R138+0x9800] ;  /* 0x009800008a08783b */ /* 0x000e620000004200 */
[----:B------:R-:W-:-:S02]  /*5a10*/  F2FP.BF16.F32.PACK_AB R4, R125, R126 ;  /* 0x0000007e7d04723e */ /* 0x000fc400000010ff */
[----:B---3--:R-:W-:Y:S02]  /*5a20*/  F2FP.BF16.F32.PACK_AB R5, R115, R120 ;  /* 0x000000787305723e */ /* 0x008fe400000010ff */
[----:B------:R-:W-:Y:S02]  /*5a30*/  F2FP.BF16.F32.PACK_AB R6, R166, R117 ;  /* 0x00000075a606723e */ /* 0x000fe400000010ff */
[----:B-----5:R-:W-:-:S07]  /*5a40*/  F2FP.BF16.F32.PACK_AB R7, R165, R112 ;  /* 0x00000070a507723e */ /* 0x020fce00000010ff */
        /* <DEDUP_REMOVED lines=59> */
[----:B------:R-:W-:-:S02]  /*5e00*/  ISETP.GE.AND P2, PT, R3, RZ, PT ;  /* 0x000000ff0300720c */ /* 0x000fc40003f46270 */
        /* <DEDUP_REMOVED lines=49> */
.L_x_6450:
[----:B------:R-:W-:Y:S01]  /*6120*/  UMOV UR6, URZ ;  /* 0x000000ff00067c82 */ /* 0x000fe20008000000 */
[----:B------:R-:W-:Y:S01]  /*6130*/  IMAD.SHL.U32 R4, R24, 0x40, RZ ;  /* 0x0000004018047824 */ /* 0x000fe200078e00ff */
[----:B------:R-:W-:-:S05]  /*6140*/  IADD3 R3, P0, PT, RZ, -UR6, RZ ;  /* 0x80000006ff037c10 */ /* 0x000fca000ff1e0ff */
[----:B------:R-:W-:-:S05]  /*6150*/  IMAD.X R4, RZ, RZ, ~R4, P0 ;  /* 0x000000ffff047224 */ /* 0x000fca00000e0e04 */
[----:B------:R-:W-:-:S04]  /*6160*/  SHF.R.S64 R3, R3, 0x1f, R4 ;  /* 0x0000001f03037819 */ /* 0x000fc80000001004 */
[----:B------:R-:W-:-:S04]  /*6170*/  IADD3 R152, P0, PT, R3, R152, RZ ;  /* 0x0000009803987210 */ /* 0x000fc80007f1e0ff */
[----:B------:R-:W-:-:S09]  /*6180*/  LEA.HI.X.SX32 R153, R4, R153, 0x1, P0 ;  /* 0x0000009904997211 */ /* 0x000fd200000f0eff */
.L_x_6451:
        /* <DEDUP_REMOVED lines=10> */
[----:B------:R-:W-:Y:S01]  /*6230*/  VIADD R3, R135, 0xffffffc0 ;  /* 0xffffffc087037836 */ /* 0x000fe20000000000 */
[----:B------:R-:W-:-:S04]  /*6240*/  ISETP.GE.AND P0, PT, R154, UR6, PT ;  /* 0x000000069a007c0c */ /* 0x000fc8000bf06270 */
[C---:B------:R-:W-:Y:S02]  /*6250*/  ISETP.GE.AND P4, PT, R3.reuse, R134, PT ;  /* 0x000000860300720c */ /* 0x040fe40003f86270 */
[----:B------:R-:W-:Y:S02]  /*6260*/  ISETP.GE.AND P3, PT, R3, R133, PT ;  /* 0x000000850300720c */ /* 0x000fe40003f66270 */
[----:B------:R-:W-:-:S03]  /*6270*/  I2FP.F32.S32 R3, R3 ;  /* 0x0000000300037245 */ /* 0x000fc60000201400 */
        /* <DEDUP_REMOVED lines=41> */
[----:B-1----:R-:W1:Y:S04]  /*6510*/  LDSM.16.M88.4 R8, [R146+UR5+0x5000] ;  /* 0x005000059208783b */ /* 0x002e680008000200 */
[----:B------:R-:W3:Y:S04]  /*6520*/  LDSM.16.M88.4 R24, [R146+UR5+0x4000] ;  /* 0x004000059218783b */ /* 0x000ee80008000200 */
[----:B------:R-:W4:Y:S04]  /*6530*/  LDSM.16.M88.4 R16, [R146+UR5+0x4800] ;  /* 0x004800059210783b */ /* 0x000f280008000200 */
[----:B------:R-:W2:Y:S04]  /*6540*/  LDSM.16.M88.4 R124, [R146+UR5+0x5800] ;  /* 0x00580005927c783b */ /* 0x000ea80008000200 */
        /* <DEDUP_REMOVED lines=10> */
[C---:B------:R-:W-:Y:S08]  /*65f0*/  HMMA.16816.F32.BF16 R24, R120.reuse, R26, RZ ;  /* 0x0000001a7818723c */ /* 0x040ff000000418ff */
[C---:B----4-:R-:W-:Y:S08]  /*6600*/  HMMA.16816.F32.BF16 R20, R120.reuse, R16, RZ ;  /* 0x000000107814723c */ /* 0x050ff000000418ff */
[C---:B------:R-:W-:Y:S08]  /*6610*/  HMMA.16816.F32.BF16 R16, R120.reuse, R18, RZ ;  /* 0x000000127810723c */ /* 0x040ff000000418ff */
[C---:B--2---:R-:W-:Y:S08]  /*6620*/  HMMA.16816.F32.BF16 R4, R120.reuse, R126, RZ ;  /* 0x0000007e7804723c */ /* 0x044ff000000418ff */
        /* <DEDUP_REMOVED lines=27> */
[----:B------:R-:W-:Y:S03]  /*67e0*/  LDSM.16.M88.4 R128, [R146+UR5+0x7800] ;  /* 0x007800059280783b */ /* 0x000fe60008000200 */
        /* <DEDUP_REMOVED lines=46> */
[C---:B------:R-:W-:Y:S08]  /*6ad0*/  HMMA.16816.F32.BF16 R4, R124.reuse, R130, R4 ;  /* 0x000000827c04723c */ /* 0x040ff00000041804 */
[----:B------:R-:W-:Y:S01]  /*6ae0*/  HMMA.16816.F32.BF16 R24, R124, R110, R24 ;  /* 0x0000006e7c18723c */ /* 0x000fe20000041818 */
[----:B------:R-:W3:Y:S01]  /*6af0*/  LDSM.16.M88.4 R108, [R139+0x6800] ;  /* 0x006800008b6c783b */ /* 0x000ee20000000200 */
[----:B------:R-:W-:-:S06]  /*6b00*/  DEPBAR.LE SB0, 0x0 ;  /* 0x000080000000791a */ /* 0x000fcc0000000000 */
[C---:B----4-:R-:W-:Y:S08]  /*6b10*/  HMMA.16816.F32.BF16 R28, R116.reuse, R112, R28 ;  /* 0x00000070741c723c */ /* 0x050ff0000004181c */
[----:B-1----:R-:W-:Y:S01]  /*6b20*/  HMMA.16816.F32.BF16 R4, R116, R34, R4 ;  /* 0x000000227404723c */ /* 0x002fe20000041804 */
[C---:B------:R-:W-:Y:S02]  /*6b30*/  VIADD R35, R135.reuse, 0xfffffff8 ;  /* 0xfffffff887237836 */ /* 0x040fe40000000000 */
[----:B------:R-:W-:-:S03]  /*6b40*/  VIADD R34, R135, 0xffffffc1 ;  /* 0xffffffc187227836 */ /* 0x000fc60000000000 */
[CC--:B------:R-:W-:Y:S02]  /*6b50*/  ISETP.GE.AND P6, PT, R35.reuse, R134.reuse, PT ;  /* 0x000000862300720c */ /* 0x0c0fe40003fc6270 */
[C---:B------:R-:W-:Y:S01]  /*6b60*/  HMMA.16816.F32.BF16 R24, R116.reuse, R114, R24 ;  /* 0x000000727418723c */ /* 0x040fe20000041818 */
[----:B------:R-:W-:Y:S02]  /*6b70*/  ISETP.GE.AND P5, PT, R35, R133, PT ;  /* 0x000000852300720c */ /* 0x000fe40003fa6270 */
[C---:B------:R-:W-:Y:S01]  /*6b80*/  FFMA.FTZ R28, R0.reuse, R3, R28 ;  /* 0x00000003001c7223 */ /* 0x040fe2000001001c */
[----:B------:R-:W-:Y:S01]  /*6b90*/  I2FP.F32.S32 R35, R35 ;  /* 0x0000002300237245 */ /* 0x000fe20000201400 */
[----:B------:R-:W-:Y:S01]  /*6ba0*/  FFMA.FTZ R30, R0, R3, R30 ;  /* 0x00000003001e7223 */ /* 0x000fe2000001001e */
[----:B------:R-:W-:Y:S02]  /*6bb0*/  ISETP.GE.AND P2, PT, R34, R134, PT ;  /* 0x000000862200720c */ /* 0x000fe40003f46270 */
[----:B------:R-:W-:Y:S01]  /*6bc0*/  FSEL R3, R28, -INF , !P4 ;  /* 0xff8000001c037808 */ /* 0x000fe20006000000 */
[C---:B--2---:R-:W-:Y:S01]  /*6bd0*/  HMMA.16816.F32.BF16 R12, R116.reuse, R104, R12 ;  /* 0x00000068740c723c */ /* 0x044fe2000004180c */
[----:B------:R-:W-:Y:S01]  /*6be0*/  ISETP.GE.AND P4, PT, R34, R133, PT ;  /* 0x000000852200720c */ /* 0x000fe20003f86270 */
[CC--:B------:R-:W-:Y:S01]  /*6bf0*/  FFMA.FTZ R105, R0.reuse, R35.reuse, R4 ;  /* 0x0000002300697223 */ /* 0x0c0fe20000010004 */
[----:B------:R-:W-:Y:S01]  /*6c00*/  FFMA.FTZ R6, R0, R35, R6 ;  /* 0x0000002300067223 */ /* 0x000fe20000010006 */
[----:B------:R-:W-:Y:S01]  /*6c10*/  I2FP.F32.S32 R34, R34 ;  /* 0x0000002200227245 */ /* 0x000fe20000201400 */
[C---:B------:R-:W-:Y:S01]  /*6c20*/  VIADD R35, R135.reuse, 0xffffffc8 ;  /* 0xffffffc887237836 */ /* 0x040fe20000000000 */
[----:B------:R-:W-:Y:S01]  /*6c30*/  FSEL R173, R30, -INF , !P3 ;  /* 0xff8000001ead7808 */ /* 0x000fe20005800000 */
[----:B------:R-:W-:Y:S01]  /*6c40*/  VIADD R4, R135, 0xffffffc9 ;  /* 0xffffffc987047836 */ /* 0x000fe20000000000 */
[----:B------:R-:W-:Y:S01]  /*6c50*/  FSEL R105, R105, -INF , !P6 ;  /* 0xff80000069697808 */ /* 0x000fe20007000000 */
[C---:B------:R-:W-:Y:S01]  /*6c60*/  FFMA.FTZ R175, R0.reuse, R34, R29 ;  /* 0x0000002200af7223 */ /* 0x040fe2000001001d */
[C---:B------:R-:W-:Y:S01]  /*6c70*/  ISETP.GE.AND P3, PT, R35.reuse, R134, PT ;  /* 0x000000862300720c */ /* 0x040fe20003f66270 */
[----:B---3--:R-:W-:Y:S01]  /*6c80*/  HMMA.16816.F32.BF16 R20, R116, R108, R20 ;  /* 0x0000006c7414723c */ /* 0x008fe20000041814 */
[----:B------:R-:W-:Y:S01]  /*6c90*/  BAR.SYNC.DEFER_BLOCKING 0x0 ;  /* 0x0000000000007b1d */ /* 0x000fe20000010000 */
[----:B------:R-:W-:Y:S01]  /*6ca0*/  ISETP.GE.AND P6, PT, R35, R133, PT ;  /* 0x000000852300720c */ /* 0x000fe20003fc6270 */
[----:B------:R-:W-:Y:S01]  /*6cb0*/  FFMA.FTZ R29, R0, R34, R31 ;  /* 0x00000022001d7223 */ /* 0x000fe2000001001f */
[----:B------:R-:W-:-:S02]  /*6cc0*/  I2FP.F32.S32 R35, R35 ;  /* 0x0000002300237245 */ /* 0x000fc40000201400 */
[----:B------:R-:W-:Y:S01]  /*6cd0*/  FSEL R104, R6, -INF , !P5 ;  /* 0xff80000006687808 */ /* 0x000fe20006800000 */
[----:B------:R-:W-:Y:S01]  /*6ce0*/  VIADD R6, R135, 0xffffffd8 ;  /* 0xffffffd887067836 */ /* 0x000fe20000000000 */
[----:B------:R-:W-:Y:S01]  /*6cf0*/  FSEL R175, R175, -INF , !P2 ;  /* 0xff800000afaf7808 */ /* 0x000fe20005000000 */
[----:B------:R-:W-:Y:S01]  /*6d00*/  FFMA.FTZ R24, R0, R35, R24 ;  /* 0x0000002300187223 */ /* 0x000fe20000010018 */
[C---:B------:R-:W-:Y:S01]  /*6d10*/  ISETP.GE.AND P5, PT, R4.reuse, R134, PT ;  /* 0x000000860400720c */ /* 0x040fe20003fa6270 */
[----:B------:R-:W-:Y:S01]  /*6d20*/  HMMA.16816.F32.BF16 R120, R124, R128, R120 ;  /* 0x000000807c78723c */ /* 0x000fe20000041878 */
[----:B------:R-:W-:Y:S01]  /*6d30*/  ISETP.GE.AND P2, PT, R4, R133, PT ;  /* 0x000000850400720c */ /* 0x000fe20003f46270 */
[----:B------:R-:W-:Y:S01]  /*6d40*/  FFMA.FTZ R26, R0, R35, R26 ;  /* 0x00000023001a7223 */ /* 0x000fe2000001001a */
[----:B------:R-:W-:Y:S01]  /*6d50*/  I2FP.F32.S32 R4, R4 ;  /* 0x0000000400047245 */ /* 0x000fe20000201400 */
[C---:B------:R-:W-:Y:S01]  /*6d60*/  VIADD R125, R135.reuse, 0xffffffe8 ;  /* 0xffffffe8877d7836 */ /* 0x040fe20000000000 */
[----:B------:R-:W-:Y:S01]  /*6d70*/  FSEL R31, R24, -INF , !P3 ;  /* 0xff800000181f7808 */ /* 0x000fe20005800000 */
[----:B------:R-:W-:Y:S01]  /*6d80*/  VIADD R24, R135, 0xffffffd1 ;  /* 0xffffffd187187836 */ /* 0x000fe20000000000 */
[----:B------:R-:W-:Y:S01]  /*6d90*/  FSEL R29, R29, -INF , !P4 ;  /* 0xff8000001d1d7808 */ /* 0x000fe20006000000 */
[----:B------:R-:W-:Y:S01]  /*6da0*/  HMMA.16816.F32.BF16 R16, R116, R110, R16 ;  /* 0x0000006e7410723c */ /* 0x000fe20000041810 */
[-C--:B------:R-:W-:Y:S01]  /*6db0*/  FFMA.FTZ R25, R0, R4.reuse, R25 ;  /* 0x0000000400197223 */ /* 0x080fe20000010019 */
[----:B------:R-:W-:Y:S01]  /*6dc0*/  FSEL R179, R26, -INF , !P6 ;  /* 0xff8000001ab37808 */ /* 0x000fe20007000000 */
[----:B------:R-:W-:Y:S01]  /*6dd0*/  FFMA.FTZ R27, R0, R4, R27 ;  /* 0x00000004001b7223 */ /* 0x000fe2000001001b */
[----:B------:R-:W-:Y:S01]  /*6de0*/  ISETP.GE.AND P6, PT, R24, R134, PT ;  /* 0x000000861800720c */ /* 0x000fe20003fc6270 */
[----:B------:R-:W-:Y:S01]  /*6df0*/  VIADD R4, R135, 0xffffffd9 ;  /* 0xffffffd987047836 */ /* 0x000fe20000000000 */
[----:B------:R-:W-:-:S02]  /*6e00*/  FSEL R181, R25, -INF , !P5 ;  /* 0xff80000019b57808 */ /* 0x000fc40006800000 */
[C---:B------:R-:W-:Y:S01]  /*6e10*/  HMMA.16816.F32.BF16 R8, R116.reuse, R106, R8 ;  /* 0x0000006a7408723c */ /* 0x040fe20000041808 */
[----:B------:R-:W-:Y:S01]  /*6e20*/  VIADD R107, R135, 0xffffffd0 ;  /* 0xffffffd0876b7836 */ /* 0x000fe20000000000 */
[-C--:B------:R-:W-:Y:S02]  /*6e30*/  ISETP.GE.AND P5, PT, R24, R133.reuse, PT ;  /* 0x000000851800720c */ /* 0x080fe40003fa6270 */
[----:B------:R-:W-:Y:S02]  /*6e40*/  I2FP.F32.S32 R24, R24 ;  /* 0x0000001800187245 */ /* 0x000fe40000201400 */
[C---:B------:R-:W-:Y:S02]  /*6e50*/  ISETP.GE.AND P4, PT, R107.reuse, R134, PT ;  /* 0x000000866b00720c */ /* 0x040fe40003f86270 */
[----:B------:R-:W-:Y:S01]  /*6e60*/  ISETP.GE.AND P3, PT, R107, R133, PT ;  /* 0x000000856b00720c */ /* 0x000fe20003f66270 */
[C---:B------:R-:W-:Y:S01]  /*6e70*/  FFMA.FTZ R169, R0.reuse, R24, R21 ;  /* 0x0000001800a97223 */ /* 0x040fe20000010015 */
[----:B------:R-:W-:Y:S01]  /*6e80*/  I2FP.F32.S32 R107, R107 ;  /* 0x0000006b006b7245 */ /* 0x000fe20000201400 */
[----:B------:R-:W-:Y:S01]  /*6e90*/  HMMA.16816.F32.BF16 R120, R116, R32, R120 ;  /* 0x000000207478723c */ /* 0x000fe20000041878 */
[----:B------:R-:W-:Y:S01]  /*6ea0*/  I2FP.F32.S32 R25, R6 ;  /* 0x0000000600197245 */ /* 0x000fe20000201400 */
[C---:B------:R-:W-:Y:S01]  /*6eb0*/  FFMA.FTZ R23, R0.reuse, R24, R23 ;  /* 0x0000001800177223 */ /* 0x040fe20000010017 */
[----:B------:R-:W-:Y:S01]  /*6ec0*/  FSEL R177, R27, -INF , !P2 ;  /* 0xff8000001bb17808 */ /* 0x000fe20005000000 */
[----:B------:R-:W-:Y:S01]  /*6ed0*/  FFMA.FTZ R22, R0, R107, R22 ;  /* 0x0000006b00167223 */ /* 0x000fe20000010016 */
[-C--:B------:R-:W-:Y:S01]  /*6ee0*/  ISETP.GE.AND P2, PT, R6, R134.reuse, PT ;  /* 0x000000860600720c */ /* 0x080fe20003f46270 */
[C---:B------:R-:W-:Y:S01]  /*6ef0*/  FFMA.FTZ R16, R0.reuse, R25, R16 ;  /* 0x0000001900107223 */ /* 0x040fe20000010010 */
[----:B------:R-:W-:Y:S01]  /*6f00*/  VIADD R21, R135, 0xffffffe0 ;  /* 0xffffffe087157836 */ /* 0x000fe20000000000 */
[----:B------:R-:W-:Y:S01]  /*6f10*/  FSEL R169, R169, -INF , !P6 ;  /* 0xff800000a9a97808 */ /* 0x000fe20007000000 */
[----:B------:R-:W-:Y:S01]  /*6f20*/  FFMA.FTZ R20, R0, R107, R20 ;  /* 0x0000006b00147223 */ /* 0x000fe20000010014 */
[----:B------:R-:W-:Y:S01]  /*6f30*/  FSEL R117, R22, -INF , !P3 ;  /* 0xff80000016757808 */ /* 0x000fe20005800000 */
[----:B------:R-:W-:Y:S01]  /*6f40*/  FFMA.FTZ R18, R0, R25, R18 ;  /* 0x0000001900127223 */ /* 0x000fe20000010012 */
[----:B------:R-:W-:-:S02]  /*6f50*/  ISETP.GE.AND P3, PT, R4, R134, PT ;  /* 0x000000860400720c */ /* 0x000fc40003f66270 */
[-C--:B------:R-:W-:Y:S02]  /*6f60*/  ISETP.GE.AND P6, PT, R4, R133.reuse, PT ;  /* 0x000000850400720c */ /* 0x080fe40003fc6270 */
[----:B------:R-:W-:Y:S02]  /*6f70*/  I2FP.F32.S32 R4, R4 ;  /* 0x0000000400047245 */ /* 0x000fe40000201400 */
[----:B------:R-:W-:Y:S02]  /*6f80*/  FSEL R115, R23, -INF , !P5 ;  /* 0xff80000017737808 */ /* 0x000fe40006800000 */
[----:B------:R-:W-:Y:S01]  /*6f90*/  FSEL R109, R16, -INF , !P2 ;  /* 0xff800000106d7808 */ /* 0x000fe20005000000 */
[C---:B------:R-:W-:Y:S01]  /*6fa0*/  FFMA.FTZ R17, R0.reuse, R4, R17 ;  /* 0x0000000400117223 */ /* 0x040fe20000010011 */
[C---:B------:R-:W-:Y:S01]  /*6fb0*/  ISETP.GE.AND P5, PT, R21.reuse, R134, PT ;  /* 0x000000861500720c */ /* 0x040fe20003fa6270 */
[----:B------:R-:W-:Y:S01]  /*6fc0*/  FFMA.FTZ R19, R0, R4, R19 ;  /* 0x0000000400137223 */ /* 0x000fe20000010013 */
[----:B------:R-:W-:Y:S01]  /*6fd0*/  ISETP.GE.AND P2, PT, R21, R133, PT ;  /* 0x000000851500720c */ /* 0x000fe20003f46270 */
[----:B------:R-:W-:Y:S01]  /*6fe0*/  VIADD R4, R135, 0xffffffe1 ;  /* 0xffffffe187047836 */ /* 0x000fe20000000000 */
[----:B------:R-:W-:-:S02]  /*6ff0*/  I2FP.F32.S32 R21, R21 ;  /* 0x0000001500157245 */ /* 0x000fc40000201400 */
[----:B------:R-:W-:Y:S02]  /*7000*/  FSEL R171, R20, -INF , !P4 ;  /* 0xff80000014ab7808 */ /* 0x000fe40006000000 */
[----:B------:R-:W-:Y:S01]  /*7010*/  ISETP.GE.AND P4, PT, R6, R133, PT ;  /* 0x000000850600720c */ /* 0x000fe20003f86270 */
[CC--:B------:R-:W-:Y:S01]  /*7020*/  FFMA.FTZ R12, R0.reuse, R21.reuse, R12 ;  /* 0x00000015000c7223 */ /* 0x0c0fe2000001000c */
[----:B------:R-:W-:Y:S01]  /*7030*/  FSEL R167, R17, -INF , !P3 ;  /* 0xff80000011a77808 */ /* 0x000fe20005800000 */
[----:B------:R-:W-:Y:S01]  /*7040*/  FFMA.FTZ R14, R0, R21, R14 ;  /* 0x00000015000e7223 */ /* 0x000fe2000001000e */
[----:B------:R-:W-:Y:S01]  /*7050*/  FSEL R23, R18, -INF , !P4 ;  /* 0xff80000012177808 */ /* 0x000fe20006000000 */
[----:B------:R-:W-:Y:S01]  /*7060*/  VIADD R6, R135, 0xfffffff1 ;  /* 0xfffffff187067836 */ /* 0x000fe20000000000 */
[C---:B------:R-:W-:Y:S02]  /*7070*/  ISETP.GE.AND P4, PT, R4.reuse, R134, PT ;  /* 0x000000860400720c */ /* 0x040fe40003f86270 */
[----:B------:R-:W-:-:S02]  /*7080*/  ISETP.GE.AND P3, PT, R4, R133, PT ;  /* 0x000000850400720c */ /* 0x000fc40003f66270 */
        /* <DEDUP_REMOVED lines=12> */
[----:B------:R-:W-:Y:S01]  /*7150*/  FFMA.FTZ R125, R0, R125, R10 ;  /* 0x0000007d007d7223 */ /* 0x000fe2000001000a */
[----:B------:R-:W-:Y:S01]  /*7160*/  I2FP.F32.S32 R10, R4 ;  /* 0x00000004000a7245 */ /* 0x000fe20000201400 */
[----:B------:R-:W-:Y:S01]  /*7170*/  VIADD R8, R135, 0xfffffff0 ;  /* 0xfffffff087087836 */ /* 0x000fe20000000000 */
[----:B------:R-:W-:Y:S02]  /*7180*/  FSEL R159, R13, -INF , !P4 ;  /* 0xff8000000d9f7808 */ /* 0x000fe40006000000 */
[----:B------:R-:W-:Y:S01]  /*7190*/  ISETP.GE.AND P4, PT, R4, R133, PT ;  /* 0x000000850400720c */ /* 0x000fe20003f86270 */
[CC--:B------:R-:W-:Y:S01]  /*71a0*/  FFMA.FTZ R9, R0.reuse, R10.reuse, R9 ;  /* 0x0000000a00097223 */ /* 0x0c0fe20000010009 */
[----:B------:R-:W-:Y:S01]  /*71b0*/  FSEL R119, R15, -INF , !P3 ;  /* 0xff8000000f777808 */ /* 0x000fe20005800000 */
[----:B------:R-:W-:Y:S01]  /*71c0*/  FFMA.FTZ R11, R0, R10, R11 ;  /* 0x0000000a000b7223 */ /* 0x000fe2000001000b */
[----:B------:R-:W-:Y:S01]  /*71d0*/  VIADD R4, R135, 0xfffffff9 ;  /* 0xfffffff987047836 */ /* 0x000fe20000000000 */
[----:B------:R-:W-:-:S02]  /*71e0*/  ISETP.GE.AND P3, PT, R8, R134, PT ;  /* 0x000000860800720c */ /* 0x000fc40003f66270 */
[----:B------:R-:W-:Y:S02]  /*71f0*/  FSEL R131, R9, -INF , !P2 ;  /* 0xff80000009837808 */ /* 0x000fe40005000000 */
[----:B------:R-:W-:Y:S02]  /*7200*/  I2FP.F32.S32 R9, R8 ;  /* 0x0000000800097245 */ /* 0x000fe40000201400 */
[----:B------:R-:W-:Y:S02]  /*7210*/  ISETP.GE.AND P2, PT, R8, R133, PT ;  /* 0x000000850800720c */ /* 0x000fe40003f46270 */
[----:B------:R-:W-:Y:S01]  /*7220*/  FSEL R135, R12, -INF , !P6 ;  /* 0xff8000000c877808 */ /* 0x000fe20007000000 */
[CC--:B------:R-:W-:Y:S01]  /*7230*/  FFMA.FTZ R107, R0.reuse, R9.reuse, R122 ;  /* 0x00000009006b7223 */ /* 0x0c0fe2000001007a */
[----:B------:R-:W-:Y:S01]  /*7240*/  FFMA.FTZ R111, R0, R9, R120 ;  /* 0x00000009006f7223 */ /* 0x000fe20000010078 */
[----:B------:R-:W-:Y:S02]  /*7250*/  FSEL R125, R125, -INF , !P5 ;  /* 0xff8000007d7d7808 */ /* 0x000fe40006800000 */
[----:B------:R-:W-:-:S02]  /*7260*/  FSEL R127, R11, -INF , !P4 ;  /* 0xff8000000b7f7808 */ /* 0x000fc40006000000 */
[----:B------:R-:W-:Y:S02]  /*7270*/  FSEL R107, R107, -INF , !P2 ;  /* 0xff8000006b6b7808 */ /* 0x000fe40005000000 */
[----:B------:R-:W-:Y:S02]  /*7280*/  ISETP.GT.AND P2, PT, R2, R149, PT ;  /* 0x000000950200720c */ /* 0x000fe40003f44270 */
[----:B------:R-:W-:Y:S02]  /*7290*/  FSEL R111, R111, -INF , !P3 ;  /* 0xff8000006f6f7808 */ /* 0x000fe40005800000 */
[-C--:B------:R-:W-:Y:S02]  /*72a0*/  ISETP.GE.AND P6, PT, R6, R134.reuse, PT ;  /* 0x000000860600720c */ /* 0x080fe40003fc6270 */
[----:B------:R-:W-:Y:S02]  /*72b0*/  ISETP.GE.AND P5, PT, R4, R134, PT ;  /* 0x000000860400720c */ /* 0x000fe40003fa6270 */
[----:B------:R-:W-:-:S02]  /*72c0*/  ISETP.GE.AND P4, PT, R6, R133, PT ;  /* 0x000000850600720c */ /* 0x000fc40003f86270 */
[----:B------:R-:W-:Y:S02]  /*72d0*/  ISETP.GE.AND P3, PT, R4, R133, PT ;  /* 0x000000850400720c */ /* 0x000fe40003f66270 */
[----:B------:R-:W-:Y:S02]  /*72e0*/  I2FP.F32.S32 R6, R6 ;  /* 0x0000000600067245 */ /* 0x000fe40000201400 */
[----:B------:R-:W-:-:S03]  /*72f0*/  I2FP.F32.S32 R4, R4 ;  /* 0x0000000400047245 */ /* 0x000fc60000201400 */
        /* <DEDUP_REMOVED lines=73> */
.L_x_6453:
[----:B------:R-:W-:Y:S01]  /*7790*/  UMOV UR6, URZ ;  /* 0x000000ff00067c82 */ /* 0x000fe20008000000 */
[----:B------:R-:W-:Y:S01]  /*77a0*/  IMAD.SHL.U32 R4, R102, 0x40, RZ ;  /* 0x0000004066047824 */ /* 0x000fe200078e00ff */
[----:B------:R-:W-:-:S05]  /*77b0*/  IADD3 R5, P2, PT, RZ, -UR6, RZ ;  /* 0x80000006ff057c10 */ /* 0x000fca000ff5e0ff */
[----:B------:R-:W-:-:S05]  /*77c0*/  IMAD.X R4, RZ, RZ, ~R4, P2 ;  /* 0x000000ffff047224 */ /* 0x000fca00010e0e04 */
[----:B------:R-:W-:-:S04]  /*77d0*/  SHF.R.S64 R5, R5, 0x1f, R4 ;  /* 0x0000001f05057819 */ /* 0x000fc80000001004 */
[----:B------:R-:W-:-:S04]  /*77e0*/  IADD3 R150, P2, PT, R5, R150, RZ ;  /* 0x0000009605967210 */ /* 0x000fc80007f5e0ff */
[----:B------:R-:W-:-:S09]  /*77f0*/  LEA.HI.X.SX32 R151, R4, R151, 0x1, P2 ;  /* 0x0000009704977211 */ /* 0x000fd200010f0eff */
.L_x_6454:
        /* <DEDUP_REMOVED lines=49> */
.L_x_6452:
        /* <DEDUP_REMOVED lines=17> */
[----:B------:R-:W-:-:S03]  /*7c20*/  FMNMX3.FTZ R6, R6, R104, R25, !PT ;  /* 0x0000006806067276 */ /* 0x000fc60007810019 */
[----:B------:R-:W1:Y:S04]  /*7c30*/  SHFL.BFLY PT, R7, R8, 0x2, 0x1f ;  /* 0x0c401f0008077f89 */ /* 0x000e6800000e0000 */
[----:B------:R-:W2:Y:S01]  /*7c40*/  SHFL.BFLY PT, R5, R6, 0x2, 0x1f ;  /* 0x0c401f0006057f89 */ /* 0x000ea200000e0000 */
[----:B-1----:R-:W-:-:S03]  /*7c50*/  FMNMX.FTZ R7, R8, R7, !PT ;  /* 0x0000000708077209 */ /* 0x002fc60007810000 */
[----:B------:R-:W-:Y:S01]  /*7c60*/  LDSM.16.MT88.4 R8, [R142+0x8000] ;  /* 0x008000008e08783b */ /* 0x000fe20000004200 */
[----:B--2---:R-:W-:-:S03]  /*7c70*/  FMNMX.FTZ R5, R6, R5, !PT ;  /* 0x0000000506057209 */ /* 0x004fc60007810000 */
[----:B------:R-:W1:Y:S04]  /*7c80*/  SHFL.BFLY PT, R28, R7, 0x1, 0x1f ;  /* 0x0c201f00071c7f89 */ /* 0x000e6800000e0000 */
[----:B------:R-:W2:Y:S01]  /*7c90*/  SHFL.BFLY PT, R4, R5, 0x1, 0x1f ;  /* 0x0c201f0005047f89 */ /* 0x000ea200000e0000 */
[----:B-1----:R-:W-:-:S04]  /*7ca0*/  FMNMX.FTZ R28, R7, R28, !PT ;  /* 0x0000001c071c7209 */ /* 0x002fc80007810000 */
[C---:B------:R-:W-:Y:S01]  /*7cb0*/  FSETP.NEU.FTZ.AND P1, PT, R28.reuse, -INF , PT ;  /* 0xff8000001c00780b */ /* 0x040fe20003f3d000 */
[----:B------:R-:W-:-:S05]  /*7cc0*/  FMUL.FTZ R106, R28, UR4 ;  /* 0x000000041c6a7c20 */ /* 0x000fca0008410000 */
[----:B------:R-:W-:-:S05]  /*7cd0*/  FSEL R106, R106, RZ, P1 ;  /* 0x000000ff6a6a7208 */ /* 0x000fca0000800000 */
[--C-:B------:R-:W-:Y:S01]  /*7ce0*/  FFMA.FTZ R35, R3, UR4, -R106.reuse ;  /* 0x0000000403237c23 */ /* 0x100fe2000801086a */
[----:B--2---:R-:W-:Y:S01]  /*7cf0*/  FMNMX.FTZ R3, R5, R4, !PT ;  /* 0x0000000405037209 */ /* 0x004fe20007810000 */
[--C-:B------:R-:W-:Y:S01]  /*7d00*/  FFMA.FTZ R32, R31, UR4, -R106.reuse ;  /* 0x000000041f207c23 */ /* 0x100fe2000801086a */
[----:B------:R-:W-:Y:S01]  /*7d10*/  FSEL R4, R28, RZ, P1 ;  /* 0x000000ff1c047208 */ /* 0x000fe20000800000 */
[--C-:B------:R-:W-:Y:S01]  /*7d20*/  FFMA.FTZ R33, R175, UR4, -R106.reuse ;  /* 0x00000004af217c23 */ /* 0x100fe2000801086a */
[C---:B------:R-:W-:Y:S01]  /*7d30*/  FSETP.NEU.FTZ.AND P0, PT, R3.reuse, -INF , PT ;  /* 0xff8000000300780b */ /* 0x040fe20003f1d000 */
[----:B------:R-:W-:Y:S01]  /*7d40*/  FMUL.FTZ R24, R3, UR4 ;  /* 0x0000000403187c20 */ /* 0x000fe20008410000 */
[----:B------:R-:W-:Y:S01]  /*7d50*/  FFMA.FTZ R31, R181, UR4, -R106 ;  /* 0x00000004b51f7c23 */ /* 0x000fe2000801086a */
[----:B------:R-:W-:Y:S01]  /*7d60*/  FADD.FTZ R4, R101, -R4 ;  /* 0x8000000465047221 */ /* 0x000fe20000010000 */
[----:B------:R-:W-:Y:S01]  /*7d70*/  FSEL R5, R3, RZ, P0 ;  /* 0x000000ff03057208 */ /* 0x000fe20000000000 */
[----:B------:R-:W-:Y:S01]  /*7d80*/  MUFU.EX2 R35, R35 ;  /* 0x0000002300237308 */ /* 0x000fe20000000800 */
[----:B------:R-:W-:Y:S01]  /*7d90*/  FSEL R24, R24, RZ, P0 ;  /* 0x000000ff18187208 */ /* 0x000fe20000000000 */
[----:B------:R-:W-:Y:S01]  /*7da0*/  FMUL.FTZ R101, R4, UR4 ;  /* 0x0000000404657c20 */ /* 0x000fe20008410000 */
[--C-:B------:R-:W-:Y:S01]  /*7db0*/  FFMA.FTZ R103, R171, UR4, -R106.reuse ;  /* 0x00000004ab677c23 */ /* 0x100fe2000801086a */
[----:B------:R-:W-:Y:S01]  /*7dc0*/  FADD.FTZ R5, R100, -R5 ;  /* 0x8000000564057221 */ /* 0x000fe20000010000 */
[----:B------:R-:W-:Y:S01]  /*7dd0*/  FFMA.FTZ R108, R169, UR4, -R106 ;  /* 0x00000004a96c7c23 */ /* 0x000fe2000801086a */
[--C-:B------:R-:W-:Y:S01]  /*7de0*/  FFMA.FTZ R30, R29, UR4, -R24.reuse ;  /* 0x000000041d1e7c23 */ /* 0x100fe20008010818 */
[--C-:B------:R-:W-:Y:S01]  /*7df0*/  FFMA.FTZ R102, R173, UR4, -R24.reuse ;  /* 0x00000004ad667c23 */ /* 0x100fe20008010818 */
[--C-:B------:R-:W-:Y:S01]  /*7e00*/  FFMA.FTZ R29, R179, UR4, -R24.reuse ;  /* 0x00000004b31d7c23 */ /* 0x100fe20008010818 */
[--C-:B------:R-:W-:Y:S01]  /*7e10*/  FFMA.FTZ R34, R177, UR4, -R24.reuse ;  /* 0x00000004b1227c23 */ /* 0x100fe20008010818 */
[----:B------:R-:W-:Y:S01]  /*7e20*/  FMUL.FTZ R100, R5, UR4 ;  /* 0x0000000405647c20 */ /* 0x000fe20008410000 */
[----:B------:R-:W1:Y:S01]  /*7e30*/  MUFU.EX2 R33, R33 ;  /* 0x0000002100217308 */ /* 0x000e620000000800 */
[----:B------:R-:W-:Y:S01]  /*7e40*/  FFMA.FTZ R112, R117, UR4, -R24 ;  /* 0x0000000475707c23 */ /* 0x000fe20008010818 */
[--C-:B------:R-:W-:Y:S01]  /*7e50*/  FFMA.FTZ R109, R109, UR4, -R106.reuse ;  /* 0x000000046d6d7c23 */ /* 0x100fe2000801086a */
[----:B------:R-:W-:Y:S01]  /*7e60*/  FFMA.FTZ R110, R167, UR4, -R106 ;  /* 0x00000004a76e7c23 */ /* 0x000fe2000801086a */
[--C-:B------:R-:W-:Y:S01]  /*7e70*/  FFMA.FTZ R115, R115, UR4, -R24.reuse ;  /* 0x0000000473737c23 */ /* 0x100fe20008010818 */
[--C-:B------:R-:W-:Y:S01]  /*7e80*/  FFMA.FTZ R114, R23, UR4, -R24.reuse ;  /* 0x0000000417727c23 */ /* 0x100fe20008010818 */
[--C-:B------:R-:W-:Y:S01]  /*7e90*/  FFMA.FTZ R117, R21, UR4, -R24.reuse ;  /* 0x0000000415757c23 */ /* 0x100fe20008010818 */
[----:B------:R-:W-:Y:S01]  /*7ea0*/  FFMA.FTZ R122, R125, UR4, -R24 ;  /* 0x000000047d7a7c23 */ /* 0x000fe20008010818 */
[----:B------:R-:W-:Y:S01]  /*7eb0*/  MUFU.EX2 R32, R32 ;  /* 0x0000002000207308 */ /* 0x000fe20000000800 */
[----:B------:R-:W-:Y:S01]  /*7ec0*/  LDSM.16.MT88.4 R20, [R138+0x8800] ;  /* 0x008800008a14783b */ /* 0x000fe20000004200 */
[--C-:B------:R-:W-:Y:S01]  /*7ed0*/  FFMA.FTZ R116, R163, UR4, -R106.reuse ;  /* 0x00000004a3747c23 */ /* 0x100fe2000801086a */
[--C-:B------:R-:W-:Y:S01]  /*7ee0*/  FFMA.FTZ R121, R159, UR4, -R106.reuse ;  /* 0x000000049f797c23 */ /* 0x100fe2000801086a */
[--C-:B------:R-:W-:Y:S01]  /*7ef0*/  FFMA.FTZ R118, R135, UR4, -R106.reuse ;  /* 0x0000000487767c23 */ /* 0x100fe2000801086a */
[----:B------:R-:W-:Y:S01]  /*7f00*/  FFMA.FTZ R123, R131, UR4, -R106 ;  /* 0x00000004837b7c23 */ /* 0x000fe2000801086a */
[--C-:B------:R-:W-:Y:S01]  /*7f10*/  FFMA.FTZ R120, R129, UR4, -R24.reuse ;  /* 0x0000000481787c23 */ /* 0x100fe20008010818 */
[--C-:B------:R-:W-:Y:S01]  /*7f20*/  FFMA.FTZ R119, R119, UR4, -R24.reuse ;  /* 0x0000000477777c23 */ /* 0x100fe20008010818 */
[----:B------:R-:W2:Y:S01]  /*7f30*/  MUFU.EX2 R31, R31 ;  /* 0x0000001f001f7308 */ /* 0x000ea20000000800 */
[----:B-1----:R-:W-:Y:S01]  /*7f40*/  F2FP.BF16.F32.PACK_AB R4, R33, R35 ;  /* 0x000000232104723e */ /* 0x002fe200000010ff */
        /* <DEDUP_REMOVED lines=10> */
[----:B------:R-:W-:Y:S01]  /*7ff0*/  ISETP.GT.AND P0, PT, R2, R149, PT ;  /* 0x000000950200720c */ /* 0x000fe20003f04270 */
[----:B------:R-:W-:Y:S03]  /*8000*/  LDSM.16.MT88.4 R24, [R137+0x9800] ;  /* 0x009800008918783b */ /* 0x000fe60000004200 */
[----:B------:R-:W1:Y:S01]  /*8010*/  MUFU.EX2 R30, R30 ;  /* 0x0000001e001e7308 */ /* 0x000e620000000800 */
[----:B--2---:R-:W-:-:S07]  /*8020*/  F2FP.BF16.F32.PACK_AB R6, R31, R32 ;  /* 0x000000201f06723e */ /* 0x004fce00000010ff */
[----:B------:R-:W-:Y:S01]  /*8030*/  MUFU.EX2 R29, R29 ;  /* 0x0000001d001d7308 */ /* 0x000fe20000000800 */
[----:B------:R-:W-:-:S07]  /*8040*/  @P0 IADD3 R132, PT, PT, R132, -0x3, RZ ;  /* 0xfffffffd84840810 */ /* 0x000fce0007ffe0ff */
        /* <DEDUP_REMOVED lines=235> */
.L_x_6449:
[----:B------:R-:W-:-:S07]  /*8f00*/  IADD3 R132, PT, PT, R26, -0x1, RZ ;  /* 0xffffffff1a847810 */ /* 0x000fce0007ffe0ff */
.L_x_6455:
[----:B------:R-:W-:-:S13]  /*8f10*/  ISETP.GE.AND P0, PT, R132, R149, PT ;  /* 0x000000958400720c */ /* 0x000fda0003f06270 */
[----:B------:R-:W-:Y:S05]  /*8f20*/  @!P0 BRA `(.L_x_6456) ;  /* 0x0000002c00b88947 */ /* 0x000fea0003800000 */
[----:B------:R-:W1:Y:S01]  /*8f30*/  S2R R162, SR_TID.X ;  /* 0x0000000000a27919 */ /* 0x000e620000002100 */
[----:B------:R-:W-:Y:S01]  /*8f40*/  ISETP.NE.U32.AND P3, PT, RZ, UR12, PT ;  /* 0x0000000cff007c0c */ /* 0x000fe2000bf65070 */
[----:B------:R-:W-:Y:S01]  /*8f50*/  IMAD.MOV.U32 R159, RZ, RZ, RZ ;  /* 0x000000ffff9f7224 */ /* 0x000fe200078e00ff */
[C---:B------:R-:W-:Y:S01]  /*8f60*/  SHF.L.U32 R163, R132.reuse, 0x6, RZ ;  /* 0x0000000684a37819 */ /* 0x040fe200000006ff */
[----:B------:R-:W-:Y:S01]  /*8f70*/  IMAD.MOV.U32 R3, RZ, RZ, R100 ;  /* 0x000000ffff037224 */ /* 0x000fe200078e0064 */
[----:B------:R-:W-:Y:S01]  /*8f80*/  ISETP.NE.AND.EX P3, PT, RZ, UR13, PT, P3 ;  /* 0x0000000dff007c0c */ /* 0x000fe2000bf65330 */
[----:B------:R-:W-:Y:S01]  /*8f90*/  IMAD.MOV.U32 R2, RZ, RZ, R101 ;  /* 0x000000ffff027224 */ /* 0x000fe200078e0065 */
[----:B------:R-:W2:Y:S01]  /*8fa0*/  LDCU UR10, c[0x0][0x440] ;  /* 0x00008800ff0a77ac */ /* 0x000ea20008000800 */
[----:B------:R-:W-:Y:S01]  /*8fb0*/  VIADD R164, R132, 0x1 ;  /* 0x0000000184a47836 */ /* 0x000fe20000000000 */
[----:B------:R-:W3:Y:S01]  /*8fc0*/  LDCU UR4, c[0x0][0x45c] ;  /* 0x00008b80ff0477ac */ /* 0x000ee20008000800 */
[----:B------:R-:W4:Y:S08]  /*8fd0*/  LDCU.64 UR6, c[0x0][0x3a0] ;  /* 0x00007400ff0677ac */ /* 0x000f300008000a00 */
[----:B------:R-:W-:Y:S01]  /*8fe0*/  @!P3 IADD3 R159, P4, PT, RZ, -R159, RZ ;  /* 0x8000009fff9fb210 */ /* 0x000fe20007f9e0ff */
[----:B------:R-:W2:Y:S01]  /*8ff0*/  LDCU.64 UR8, c[0x0][0x3a8] ;  /* 0x00007500ff0877ac */ /* 0x000ea20008000a00 */
[----:B-1----:R-:W-:-:S05]  /*9000*/  IMAD.SHL.U32 R162, R162, 0x2, RZ ;  /* 0x00000002a2a27824 */ /* 0x002fca00078e00ff */
[----:B------:R-:W-:-:S04]  /*9010*/  LOP3.LUT R162, R162, 0x6, RZ, 0xc0, !PT ;  /* 0x00000006a2a27812 */ /* 0x000fc800078ec0ff */
[C---:B------:R-:W-:Y:S02]  /*9020*/  LOP3.LUT R162, R163.reuse, 0x20, R162, 0xfe, !PT ;  /* 0x00000020a3a27812 */ /* 0x040fe400078efea2 */
[----:B--234-:R-:W-:-:S07]  /*9030*/  IADD3 R163, PT, PT, R163, 0x40, RZ ;  /* 0x00000040a3a37810 */ /* 0x01cfce0007ffe0ff */
.L_x_6460:
[----:B------:R-:W-:Y:S01]  /*9040*/  ISETP.GE.AND P2, PT, R156, UR10, PT ;  /* 0x0000000a9c007c0c */ /* 0x000fe2000bf46270 */
        /* <DEDUP_REMOVED lines=14> */
[----:B------:R-:W2:Y:S01]  /*9130*/  LDC R6, c[0x0][0x4f0] ;  /* 0x00013c00ff067b82 */ /* 0x000ea20000000800 */
[----:B------:R-:W-:Y:S03]  /*9140*/  MOV R12, RZ ;  /* 0x000000ff000c7202 */ /* 0x000fe60000000f00 */
[----:B------:R-:W-:Y:S04]  /*9150*/  IABS R10, R9 ;  /* 0x00000009000a7213 */ /* 0x000fe80000000000 */
[----:B------:R-:W3:Y:S01]  /*9160*/  LDC.64 R168, c[0x0][0x3c0] ;  /* 0x0000f000ffa87b82 */ /* 0x000ee20000000a00 */
        /* <DEDUP_REMOVED lines=38> */
[----:B------:R-:W2:Y:S01]  /*93d0*/  LDG.E R8, desc[UR16][R16.64] ;  /* 0x0000001010087981 */ /* 0x000ea2000c1e1900 */
[C---:B------:R-:W-:Y:S01]  /*93e0*/  LEA.HI.X.SX32 R15, R9.reuse, R161, 0x2, P0 ;  /* 0x000000a1090f7211 */ /* 0x040fe200000f16ff */
[----:B------:R-:W-:Y:S04]  /*93f0*/  IMAD.IADD R9, R9, 0x1, -R13 ;  /* 0x0000000109097824 */ /* 0x000fe800078e0a0d */
[----:B------:R-:W-:Y:S01]  /*9400*/  IMAD R9, R9, R6, -0x40 ;  /* 0xffffffc009097424 */ /* 0x000fe200078e0206 */
[----:B------:R-:W2:Y:S04]  /*9410*/  LDG.E R7, desc[UR16][R14.64] ;  /* 0x000000100e077981 */ /* 0x000ea8000c1e1900 */
[----:B------:R-:W-:Y:S05]  /*9420*/  SHF.R.S32.HI R11, RZ, 0x1f, R9 ;  /* 0x0000001fff0b7819 */ /* 0x000fea0000011409 */
[-C--:B---3--:R-:W-:Y:S02]  /*9430*/  IMAD R6, R11, R168.reuse, RZ ;  /* 0x000000a80b067224 */ /* 0x088fe400078e02ff */
[C---:B------:R-:W-:Y:S04]  /*9440*/  IMAD.WIDE.U32 R10, R9.reuse, R168, RZ ;  /* 0x000000a8090a7225 */ /* 0x040fe800078e00ff */
[----:B------:R-:W-:Y:S05]  /*9450*/  IMAD R6, R9, R169, R6 ;  /* 0x000000a909067224 */ /* 0x000fea00078e0206 */
[----:B------:R-:W-:Y:S01]  /*9460*/  IADD3 R11, PT, PT, R11, R6, RZ ;  /* 0x000000060b0b7210 */ /* 0x000fe20007ffe0ff */
[----:B--2---:R-:W-:Y:S04]  /*9470*/  IMAD.IADD R7, R8, 0x1, -R7 ;  /* 0x0000000108077824 */ /* 0x004fe800078e0a07 */
[C---:B------:R-:W-:Y:S01]  /*9480*/  IMAD.WIDE.U32 R10, R7.reuse, UR8, R10 ;  /* 0x00000008070a7c25 */ /* 0x040fe2000f8e000a */
[----:B------:R-:W-:Y:S02]  /*9490*/  SHF.R.S32.HI R8, RZ, 0x1f, R7 ;  /* 0x0000001fff087819 */ /* 0x000fe40000011407 */
[----:B------:R-:W-:Y:S03]  /*94a0*/  LEA R152, P0, R10, R5, 0x1 ;  /* 0x000000050a987211 */ /* 0x000fe600078008ff */
[----:B------:R-:W-:Y:S04]  /*94b0*/  IMAD R8, R8, UR8, RZ ;  /* 0x0000000808087c24 */ /* 0x000fe8000f8e02ff */
[----:B------:R-:W-:Y:S04]  /*94c0*/  IMAD R8, R7, UR9, R8 ;  /* 0x0000000907087c24 */ /* 0x000fe8000f8e0208 */
[----:B------:R-:W-:Y:S05]  /*94d0*/  IMAD.IADD R153, R11, 0x1, R8 ;  /* 0x000000010b997824 */ /* 0x000fea00078e0208 */
[----:B------:R-:W-:Y:S07]  /*94e0*/  LEA.HI.X R153, R10, R4, R153, 0x1, P0 ;  /* 0x000000040a997211 */ /* 0x000fee00000f0c99 */
.L_x_6457:
        /* <DEDUP_REMOVED lines=51> */
[----:B------:R-:W1:Y:S04]  /*9820*/  LDSM.16.M88.4 R104, [R146+UR5+0x4000] ;  /* 0x004000059268783b */ /* 0x000e680008000200 */
[----:B------:R-:W3:Y:S04]  /*9830*/  LDSM.16.M88.4 R108, [R146+UR5+0x4800] ;  /* 0x00480005926c783b */ /* 0x000ee80008000200 */
[----:B------:R-:W4:Y:S04]  /*9840*/  LDSM.16.M88.4 R112, [R146+UR5+0x5000] ;  /* 0x005000059270783b */ /* 0x000f280008000200 */
[----:B------:R-:W0:Y:S04]  /*9850*/  LDGDEPBAR ;  /* 0x00000000000079af */ /* 0x000e280000000000 */
[----:B------:R-:W5:Y:S04]  /*9860*/  LDSM.16.M88.4 R116, [R146+UR5+0x5800] ;  /* 0x005800059274783b */ /* 0x000f680008000200 */
[----:B------:R-:W-:Y:S04]  /*9870*/  LDSM.16.M88.4 R120, [R145] ;  /* 0x000000009178783b */ /* 0x000fe80000000200 */
[----:B------:R-:W2:Y:S04]  /*9880*/  LDSM.16.M88.4 R124, [R141+0x4000] ;  /* 0x004000008d7c783b */ /* 0x000ea80000000200 */
[----:B------:R-:W2:Y:S04]  /*9890*/  LDSM.16.M88.4 R128, [R141+0x4800] ;  /* 0x004800008d80783b */ /* 0x000ea80000000200 */
[----:B------:R-:W-:Y:S01]  /*98a0*/  LDSM.16.M88.4 R132, [R144] ;  /* 0x000000009084783b */ /* 0x000fe20000000200 */
[C---:B-1----:R-:W-:Y:S08]  /*98b0*/  HMMA.16816.F32.BF16 R4, R100.reuse, R104, RZ ;  /* 0x000000686404723c */ /* 0x042ff000000418ff */
[C---:B------:R-:W-:Y:S01]  /*98c0*/  HMMA.16816.F32.BF16 R8, R100.reuse, R106, RZ ;  /* 0x0000006a6408723c */ /* 0x040fe200000418ff */
[----:B------:R-:W1:Y:S07]  /*98d0*/  LDSM.16.M88.4 R104, [R141+0x5000] ;  /* 0x005000008d68783b */ /* 0x000e6e0000000200 */
[C---:B---3--:R-:W-:Y:S08]  /*98e0*/  HMMA.16816.F32.BF16 R12, R100.reuse, R108, RZ ;  /* 0x0000006c640c723c */ /* 0x048ff000000418ff */
[C---:B------:R-:W-:Y:S01]  /*98f0*/  HMMA.16816.F32.BF16 R16, R100.reuse, R110, RZ ;  /* 0x0000006e6410723c */ /* 0x040fe200000418ff */
[----:B------:R-:W3:Y:S07]  /*9900*/  LDSM.16.M88.4 R108, [R141+0x5800] ;  /* 0x005800008d6c783b */ /* 0x000eee0000000200 */
[C---:B----4-:R-:W-:Y:S08]  /*9910*/  HMMA.16816.F32.BF16 R20, R100.reuse, R112, RZ ;  /* 0x000000706414723c */ /* 0x050ff000000418ff */
[C---:B------:R-:W-:Y:S01]  /*9920*/  HMMA.16816.F32.BF16 R24, R100.reuse, R114, RZ ;  /* 0x000000726418723c */ /* 0x040fe200000418ff */
[----:B------:R-:W4:Y:S07]  /*9930*/  LDSM.16.M88.4 R112, [R140+0x4000] ;  /* 0x004000008c70783b */ /* 0x000f2e0000000200 */
[C---:B-----5:R-:W-:Y:S08]  /*9940*/  HMMA.16816.F32.BF16 R28, R100.reuse, R116, RZ ;  /* 0x00000074641c723c */ /* 0x060ff000000418ff */
[----:B------:R-:W-:Y:S01]  /*9950*/  HMMA.16816.F32.BF16 R32, R100, R118, RZ ;  /* 0x000000766420723c */ /* 0x000fe200000418ff */
[----:B------:R-:W5:Y:S04]  /*9960*/  LDSM.16.M88.4 R100, [R140+0x4800] ;  /* 0x004800008c64783b */ /* 0x000f680000000200 */
[----:B------:R-:W5:Y:S03]  /*9970*/  LDSM.16.M88.4 R116, [R140+0x5000] ;  /* 0x005000008c74783b */ /* 0x000f660000000200 */
        /* <DEDUP_REMOVED lines=16> */
[C---:B-----5:R-:W-:Y:S08]  /*9a80*/  HMMA.16816.F32.BF16 R12, R132.reuse, R100, R12 ;  /* 0x00000064840c723c */ /* 0x060ff0000004180c */
        /* <DEDUP_REMOVED lines=141> */
.L_x_6459:
        /* <DEDUP_REMOVED lines=49> */
.L_x_6458:
[C---:B-1----:R-:W-:Y:S01]  /*a670*/  IADD3 R100, PT, PT, R162.reuse, -0x1f, RZ ;  /* 0xffffffe1a2647810 */ /* 0x042fe20007ffe0ff */
[----:B------:R-:W-:Y:S01]  /*a680*/  LDSM.16.MT88.4 R108, [R138+0x8000] ;  /* 0x008000008a6c783b */ /* 0x000fe20000004200 */
[----:B------:R-:W-:Y:S02]  /*a690*/  I2FP.F32.S32 R103, R162 ;  /* 0x000000a200677245 */ /* 0x000fe40000201400 */
[----:B------:R-:W-:Y:S02]  /*a6a0*/  I2FP.F32.S32 R100, R100 ;  /* 0x0000006400647245 */ /* 0x000fe40000201400 */
[----:B------:R-:W-:Y:S01]  /*a6b0*/  IADD3 R101, PT, PT, R162, -0x20, RZ ;  /* 0xffffffe0a2657810 */ /* 0x000fe20007ffe0ff */
[CC--:B------:R-:W-:Y:S01]  /*a6c0*/  FFMA.FTZ R22, R0.reuse, R103.reuse, R22 ;  /* 0x0000006700167223 */ /* 0x0c0fe20000010016 */
[----:B------:R-:W-:Y:S01]  /*a6d0*/  FFMA.FTZ R20, R0, R103, R20 ;  /* 0x0000006700147223 */ /* 0x000fe20000010014 */
[----:B------:R-:W-:Y:S01]  /*a6e0*/  IADD3 R103, PT, PT, R162, -0x18, RZ ;  /* 0xffffffe8a2677810 */ /* 0x000fe20007ffe0ff */
[CC--:B------:R-:W-:Y:S01]  /*a6f0*/  FFMA.FTZ R7, R0.reuse, R100.reuse, R7 ;  /* 0x0000006400077223 */ /* 0x0c0fe20000010007 */
[----:B------:R-:W-:Y:S01]  /*a700*/  FFMA.FTZ R5, R0, R100, R5 ;  /* 0x0000006400057223 */ /* 0x000fe20000010005 */
[----:B------:R-:W-:Y:S01]  /*a710*/  I2FP.F32.S32 R101, R101 ;  /* 0x0000006500657245 */ /* 0x000fe20000201400 */
[----:B------:R-:W-:Y:S01]  /*a720*/  LDSM.16.MT88.4 R112, [R137+0x8000] ;  /* 0x008000008970783b */ /* 0x000fe20000004200 */
[----:B------:R-:W-:Y:S02]  /*a730*/  IADD3 R100, PT, PT, R162, -0xf, RZ ;  /* 0xfffffff1a2647810 */ /* 0x000fe40007ffe0ff */
[----:B------:R-:W-:Y:S01]  /*a740*/  I2FP.F32.S32 R103, R103 ;  /* 0x0000006700677245 */ /* 0x000fe20000201400 */
[-C--:B------:R-:W-:Y:S01]  /*a750*/  FFMA.FTZ R6, R0, R101.reuse, R6 ;  /* 0x0000006500067223 */ /* 0x080fe20000010006 */
[----:B------:R-:W-:Y:S01]  /*a760*/  IADD3 R102, PT, PT, R162, -0x17, RZ ;  /* 0xffffffe9a2667810 */ /* 0x000fe20007ffe0ff */
[C---:B------:R-:W-:Y:S01]  /*a770*/  FFMA.FTZ R4, R0.reuse, R101, R4 ;  /* 0x0000006500047223 */ /* 0x040fe20000010004 */
[----:B------:R-:W-:Y:S01]  /*a780*/  I2FP.F32.S32 R100, R100 ;  /* 0x0000006400647245 */ /* 0x000fe20000201400 */
[CC--:B------:R-:W-:Y:S01]  /*a790*/  FFMA.FTZ R10, R0.reuse, R103.reuse, R10 ;  /* 0x00000067000a7223 */ /* 0x0c0fe2000001000a */
        /* <DEDUP_REMOVED lines=8> */
[----:B------:R-:W-:Y:S01]  /*a820*/  IADD3 R100, PT, PT, R162, 0x9, RZ ;  /* 0x00000009a2647810 */ /* 0x000fe20007ffe0ff */
[C---:B------:R-:W-:Y:S01]  /*a830*/  FFMA.FTZ R9, R0.reuse, R102, R9 ;  /* 0x0000006600097223 */ /* 0x040fe20000010009 */
[----:B------:R-:W-:Y:S01]  /*a840*/  I2FP.F32.S32 R103, R103 ;  /* 0x0000006700677245 */ /* 0x000fe20000201400 */
        /* <DEDUP_REMOVED lines=9> */
[----:B------:R-:W-:Y:S01]  /*a8e0*/  IADD3 R103, PT, PT, R162, 0x8, RZ ;  /* 0x00000008a2677810 */ /* 0x000fe20007ffe0ff */
[----:B------:R-:W-:Y:S01]  /*a8f0*/  FFMA.FTZ R25, R0, R100, R25 ;  /* 0x0000006400197223 */ /* 0x000fe20000010019 */
[----:B------:R-:W-:Y:S01]  /*a900*/  FMNMX3.FTZ R104, R2, R4, R5, !PT ;  /* 0x0000000402687276 */ /* 0x000fe20007810005 */
[CC--:B------:R-:W-:Y:S01]  /*a910*/  FFMA.FTZ R19, R0.reuse, R102.reuse, R19 ;  /* 0x0000006600137223 */ /* 0x0c0fe20000010013 */
[----:B------:R-:W-:Y:S01]  /*a920*/  I2FP.F32.S32 R101, R101 ;  /* 0x0000006500657245 */ /* 0x000fe20000201400 */
[C---:B------:R-:W-:Y:S01]  /*a930*/  FFMA.FTZ R17, R0.reuse, R102, R17 ;  /* 0x0000006600117223 */ /* 0x040fe20000010011 */
[----:B------:R-:W-:Y:S02]  /*a940*/  FMNMX3.FTZ R100, R3, R6, R7, !PT ;  /* 0x0000000603647276 */ /* 0x000fe40007810007 */
[----:B------:R-:W-:Y:S01]  /*a950*/  I2FP.F32.S32 R103, R103 ;  /* 0x0000006700677245 */ /* 0x000fe20000201400 */
[-C--:B------:R-:W-:Y:S01]  /*a960*/  FFMA.FTZ R23, R0, R101.reuse, R23 ;  /* 0x0000006500177223 */ /* 0x080fe20000010017 */
[----:B------:R-:W-:Y:S01]  /*a970*/  FMNMX3.FTZ R104, R104, R8, R9, !PT ;  /* 0x0000000868687276 */ /* 0x000fe20007810009 */
[----:B------:R-:W-:Y:S01]  /*a980*/  FFMA.FTZ R21, R0, R101, R21 ;  /* 0x0000006500157223 */ /* 0x000fe20000010015 */
[----:B------:R-:W-:Y:S01]  /*a990*/  IADD3 R102, PT, PT, R162, 0x10, RZ ;  /* 0x00000010a2667810 */ /* 0x000fe20007ffe0ff */
[-C--:B------:R-:W-:Y:S01]  /*a9a0*/  FFMA.FTZ R26, R0, R103.reuse, R26 ;  /* 0x00000067001a7223 */ /* 0x080fe2000001001a */
        /* <DEDUP_REMOVED lines=8> */
[----:B------:R-:W-:Y:S02]  /*aa30*/  FMNMX3.FTZ R104, R104, R16, R17, !PT ;  /* 0x0000001068687276 */ /* 0x000fe40007810011 */
[----:B------:R-:W-:Y:S02]  /*aa40*/  I2FP.F32.S32 R103, R103 ;  /* 0x0000006700677245 */ /* 0x000fe40000201400 */
[C---:B------:R-:W-:Y:S02]  /*aa50*/  IADD3 R102, PT, PT, R162.reuse, 0x19, RZ ;  /* 0x00000019a2667810 */ /* 0x040fe40007ffe0ff */
[----:B------:R-:W-:Y:S01]  /*aa60*/  IADD3 R101, PT, PT, R162, 0x18, RZ ;  /* 0x00000018a2657810 */ /* 0x000fe20007ffe0ff */
[-C--:B------:R-:W-:Y:S01]  /*aa70*/  FFMA.FTZ R29, R0, R103.reuse, R29 ;  /* 0x00000067001d7223 */ /* 0x080fe2000001001d */
[----:B------:R-:W-:Y:S01]  /*aa80*/  FMNMX3.FTZ R100, R100, R18, R19, !PT ;  /* 0x0000001264647276 */ /* 0x000fe20007810013 */
[----:B------:R-:W-:Y:S01]  /*aa90*/  FFMA.FTZ R31, R0, R103, R31 ;  /* 0x00000067001f7223 */ /* 0x000fe2000001001f */
[----:B------:R-:W-:Y:S02]  /*aaa0*/  FMNMX3.FTZ R104, R104, R20, R21, !PT ;  /* 0x0000001468687276 */ /* 0x000fe40007810015 */
[----:B------:R-:W-:Y:S02]  /*aab0*/  I2FP.F32.S32 R102, R102 ;  /* 0x0000006600667245 */ /* 0x000fe40000201400 */
[----:B------:R-:W-:Y:S02]  /*aac0*/  I2FP.F32.S32 R101, R101 ;  /* 0x0000006500657245 */ /* 0x000fe40000201400 */
        /* <DEDUP_REMOVED lines=146> */
[----:B------:R-:W-:Y:S01]  /*b3f0*/  ISETP.GT.AND P0, PT, R164, R149, PT ;  /* 0x00000095a400720c */ /* 0x000fe20003f04270 */
        /* <DEDUP_REMOVED lines=161> */
.L_x_6456:
        /* <DEDUP_REMOVED lines=140> */
[----:B------:R-:W-:Y:S01]  /*c6d0*/  STS.64 [R14+0x800], R42 ;  /* 0x0008002a0e007388 */ /* 0x000fe20000000a00 */
[----:B-----5:R-:W-:-:S03]  /*c6e0*/  @P6 FMUL.FTZ R6, R6, 0.69314718246459960938 ;  /* 0x3f31721806066820 */ /* 0x020fc60000410000 */
[----:B------:R-:W-:Y:S01]  /*c6f0*/  STS.64 [R13], R44 ;  /* 0x0000002c0d007388 */ /* 0x000fe20000000a00 */
[----:B------:R-:W5:Y:S03]  /*c700*/  LDC R7, c[0x0][0x3e0] ;  /* 0x0000f800ff077b82 */ /* 0x000f660000000800 */
[----:B------:R-:W-:Y:S04]  /*c710*/  STS.64 [R13+0x800], R46 ;  /* 0x0008002e0d007388 */ /* 0x000fe80000000a00 */
[----:B------:R-:W-:Y:S01]  /*c720*/  STS.64 [R15], R48 ;  /* 0x000000300f007388 */ /* 0x000fe20000000a00 */
[----:B------:R-:W1:Y:S01]  /*c730*/  @P3 LDC R19, c[0x0][0x458] ;  /* 0x00011600ff133b82 */ /* 0x000e620000000800 */
[----:B---3--:R-:W-:-:S02]  /*c740*/  @P3 FMUL.FTZ R5, R5, 0.69314718246459960938 ;  /* 0x3f31721805053820 */ /* 0x008fc40000410000 */
        /* <DEDUP_REMOVED lines=8> */
[----:B------:R-:W-:Y:S04]  /*c7d0*/  STS.64 [R11+0x4000], R64 ;  /* 0x004000400b007388 */ /* 0x000fe80000000a00 */
[----:B------:R-:W-:Y:S04]  /*c7e0*/  STS.64 [R11+0x4800], R66 ;  /* 0x004800420b007388 */ /* 0x000fe80000000a00 */
[----:B------:R3:W-:Y:S04]  /*c7f0*/  STS.64 [R12+0x4000], R68 ;  /* 0x004000440c007388 */ /* 0x0007e80000000a00 */
[----:B------:R1:W-:Y:S04]  /*c800*/  STS.64 [R12+0x4800], R70 ;  /* 0x004800460c007388 */ /* 0x0003e80000000a00 */
[----:B------:R1:W-:Y:S04]  /*c810*/  STS.64 [R14+0x4000], R72 ;  /* 0x004000480e007388 */ /* 0x0003e80000000a00 */
[----:B------:R1:W-:Y:S01]  /*c820*/  STS.64 [R14+0x4800], R74 ;  /* 0x0048004a0e007388 */ /* 0x0003e20000000a00 */
[----:B--2---:R-:W-:-:S03]  /*c830*/  IADD3 R10, PT, PT, -R157, RZ, RZ ;  /* 0x000000ff9d0a7210 */ /* 0x004fc60007ffe1ff */
[----:B------:R2:W-:Y:S04]  /*c840*/  STS.64 [R13+0x4000], R76 ;  /* 0x0040004c0d007388 */ /* 0x0005e80000000a00 */
[----:B------:R2:W-:Y:S01]  /*c850*/  STS.64 [R13+0x4800], R78 ;  /* 0x0048004e0d007388 */ /* 0x0005e20000000a00 */
[----:B-----5:R-:W-:-:S03]  /*c860*/  IMAD R10, R7, R10, UR5 ;  /* 0x00000005070a7e24 */ /* 0x020fc6000f8e020a */
[----:B------:R2:W-:Y:S01]  /*c870*/  STS.64 [R15+0x4000], R80 ;  /* 0x004000500f007388 */ /* 0x0005e20000000a00 */
[----:B------:R-:W-:Y:S01]  /*c880*/  IMAD R8, R8, R7, R10 ;  /* 0x0000000708087224 */ /* 0x000fe200078e020a */
[----:B---3--:R-:W-:Y:S02]  /*c890*/  MOV R69, 0xff800000 ;  /* 0xff80000000457802 */ /* 0x008fe40000000f00 */
[----:B------:R2:W-:Y:S01]  /*c8a0*/  STS.64 [R15+0x4800], R82 ;  /* 0x004800520f007388 */ /* 0x0005e20000000a00 */
[----:B------:R-:W-:Y:S01]  /*c8b0*/  IMAD R158, R8, R9, R158 ;  /* 0x00000009089e7224 */ /* 0x000fe200078e029e */
[----:B------:R-:W-:Y:S01]  /*c8c0*/  MOV R68, 0xff800000 ;  /* 0xff80000000447802 */ /* 0x000fe20000000f00 */
[----:B----4-:R-:W-:Y:S01]  /*c8d0*/  @P6 FFMA.FTZ R69, R101, R18, R6 ;  /* 0x0000001265456223 */ /* 0x010fe20000010006 */
[----:B------:R2:W-:Y:S01]  /*c8e0*/  STS.64 [R16+0x4000], R88 ;  /* 0x0040005810007388 */ /* 0x0005e20000000a00 */
[----:B-1----:R-:W-:Y:S01]  /*c8f0*/  @P3 FFMA.FTZ R68, R100, R19, R5 ;  /* 0x0000001364443223 */ /* 0x002fe20000010005 */
[----:B------:R-:W-:Y:S01]  /*c900*/  IMAD R71, R158, UR4, RZ ;  /* 0x000000049e477c24 */ /* 0x000fe2000f8e02ff */
[----:B------:R-:W-:Y:S01]  /*c910*/  IADD3 R73, PT, PT, R3, 0x28, RZ ;  /* 0x0000002803497810 */ /* 0x000fe20007ffe0ff */
[----:B------:R2:W-:Y:S01]  /*c920*/  STS.64 [R16+0x4800], R90 ;  /* 0x0048005a10007388 */ /* 0x0005e20000000a00 */
[----:B------:R-:W-:-:S03]  /*c930*/  SHF.L.U32 R75, R4, 0x3, RZ ;  /* 0x00000003044b7819 */ /* 0x000fc600000006ff */
[----:B------:R2:W-:Y:S01]  /*c940*/  STS.64 [R17+0x4000], R84 ;  /* 0x0040005411007388 */ /* 0x0005e20000000a00 */
[----:B------:R-:W-:-:S03]  /*c950*/  LOP3.LUT R75, R75, 0x1f80, RZ, 0xc0, !PT ;  /* 0x00001f804b4b7812 */ /* 0x000fc600078ec0ff */
        /* <DEDUP_REMOVED lines=29> */
.L_x_6462:
[----:B------:R-:W-:Y:S05]  /*cb30*/  BSYNC.RECONVERGENT B0 ;  /* 0x0000000000007941 */ /* 0x000fea0003800200 */
.L_x_6461:
        /* <DEDUP_REMOVED lines=18> */
.L_x_6464:
[----:B------:R-:W-:Y:S05]  /*cc60*/  BSYNC.RECONVERGENT B0 ;  /* 0x0000000000007941 */ /* 0x000fea0003800200 */
.L_x_6463:
        /* <DEDUP_REMOVED lines=17> */
.L_x_6466:
[----:B------:R-:W-:Y:S05]  /*cd80*/  BSYNC.RECONVERGENT B0 ;  /* 0x0000000000007941 */ /* 0x000fea0003800200 */
.L_x_6465:
        /* <DEDUP_REMOVED lines=16> */
.L_x_6468:
[----:B------:R-:W-:Y:S05]  /*ce90*/  BSYNC.RECONVERGENT B0 ;  /* 0x0000000000007941 */ /* 0x000fea0003800200 */
.L_x_6467:
        /* <DEDUP_REMOVED lines=13> */
.L_x_6470:
[----:B------:R-:W-:Y:S05]  /*cf70*/  BSYNC.RECONVERGENT B0 ;  /* 0x0000000000007941 */ /* 0x000fea0003800200 */
.L_x_6469:
        /* <DEDUP_REMOVED lines=13> */
.L_x_6472:
[----:B------:R-:W-:Y:S05]  /*d050*/  BSYNC.RECONVERGENT B0 ;  /* 0x0000000000007941 */ /* 0x000fea0003800200 */
.L_x_6471:
        /* <DEDUP_REMOVED lines=13> */
.L_x_6474:
[----:B------:R-:W-:Y:S05]  /*d130*/  BSYNC.RECONVERGENT B0 ;  /* 0x0000000000007941 */ /* 0x000fea0003800200 */
.L_x_6473:
        /* <DEDUP_REMOVED lines=13> */
.L_x_6476:
[----:B------:R-:W-:Y:S05]  /*d210*/  BSYNC.RECONVERGENT B0 ;  /* 0x0000000000007941 */ /* 0x000fea0003800200 */
.L_x_6475:
        /* <DEDUP_REMOVED lines=14> */
.L_x_6477:
        /* <DEDUP_REMOVED lines=16> */
.L_x_7258:


//--------------------- .text._ZN5flash24flash_fwd_splitkv_kernelI23Flash_fwd_kernel_traitsILi128ELi64ELi64ELi4ELb0ELb0EN7cutlass10bfloat16_tE19Flash_kernel_traitsILi128ELi64ELi64ELi4ES3_EELb1ELb0ELb1ELb0ELb0ELb1ELb1ELb0EEEvNS_16Flash_fwd_paramsE --------------------------
	.section	.text._ZN5flash24flash_fwd_splitkv_kernelI23Flash_fwd_kernel_traitsILi128ELi64ELi64ELi4ELb0ELb0EN7cutlass10bfloat16_tE19Flash_kernel_traitsILi128ELi64ELi64ELi4ES3_EELb1ELb0ELb1ELb0ELb0ELb1ELb1ELb0EEEvNS_16Flash_fwd_paramsE,"ax",@progbits
	.align	128
        .global         _ZN5flash24flash_fwd_splitkv_kernelI23Flash_fwd_kernel_traitsILi128ELi64ELi64ELi4ELb0ELb0EN7cutlass10bfloat16_tE19Flash_kernel_traitsILi128ELi64ELi64ELi4ES3_EELb1ELb0ELb1ELb0ELb0ELb1ELb1ELb0EEEvNS_16Flash_fwd_paramsE
        .type           _ZN5flash24flash_fwd_splitkv_kernelI23Flash_fwd_kernel_traitsILi128ELi64ELi64ELi4ELb0ELb0EN7cutlass10bfloat16_tE19Flash_kernel_traitsILi128ELi64ELi64ELi4ES3_EELb1ELb0ELb1ELb0ELb0ELb1ELb1ELb0EEEvNS_16Flash_fwd_paramsE,@function
        .size           _ZN5flash24flash_fwd_splitkv_kernelI23Flash_fwd_kernel_traitsILi128ELi64ELi64ELi4ELb0ELb0EN7cutlass10bfloat16_tE19Flash_kernel_traitsILi128ELi64ELi64ELi4ES3_EELb1ELb0ELb1ELb0ELb0ELb1ELb1ELb0EEEvNS_16Flash_fwd_paramsE,(.L_x_7259 - _ZN5flash24flash_fwd_splitkv_kernelI23Flash_fwd_kernel_traitsILi128ELi64ELi64ELi4ELb0ELb0EN7cutlass10bfloat16_tE19Flash_kernel_traitsILi128ELi64ELi64ELi4ES3_EELb1ELb0ELb1ELb0ELb0ELb1ELb1ELb0EEEvNS_16Flash_fwd_paramsE)
        .other          _ZN5flash24flash_fwd_splitkv_kernelI23Flash_fwd_kernel_traitsILi128ELi64ELi64ELi4ELb0ELb0EN7cutlass10bfloat16_tE19Flash_kernel_traitsILi128ELi64ELi64ELi4ES3_EELb1ELb0ELb1ELb0ELb0ELb1ELb1ELb0EEEvNS_16Flash_fwd_paramsE,@"STO_CUDA_ENTRY STV_DEFAULT"
_ZN5flash24flash_fwd_splitkv_kernelI23Flash_fwd_kernel_traitsILi128ELi64ELi64ELi4ELb0ELb0EN7cutlass10bfloat16_tE19Flash_kernel_traitsILi128ELi64ELi64ELi4ES3_EELb1ELb0ELb1ELb0ELb0ELb1ELb1ELb0EEEvNS_16Flash_fwd_paramsE:
.text._ZN5flash24flash_fwd_splitkv_kernelI23Flash_fwd_kernel_traitsILi128ELi64ELi64ELi4ELb0ELb0EN7cutlass10bfloat16_tE19Flash_kernel_traitsILi128ELi64ELi64ELi4ES3_EELb1ELb0ELb1ELb0ELb0ELb1ELb1ELb0EEEvNS_16Flash_fwd_paramsE:
        /* <DEDUP_REMOVED lines=28> */
[----:B------:R-:W-:Y:S01]  /*01c0*/  ISETP.GE.U32.AND P2, PT, R0, R11, PT ;  /* 0x0000000b0000720c */ /* 0x000fe20003f46070 */
[----:B------:R-:W-:Y:S01]  /*01d0*/  IMAD.MOV.U32 R0, RZ, RZ, -0x1 ;  /* 0xffffffffff007424 */ /* 0x000fe200078e00ff */
        /* <DEDUP_REMOVED lines=9> */
[----:B----4-:R2:W3:Y:S04]  /*0270*/  @P0 LDG.E R0, desc[UR16][R6.64] ;  /* 0x0000001006000981 */ /* 0x0104e8000c1e1900 */
[----:B------:R4:W3:Y:S01]  /*0280*/  @P4 LDG.E R15, desc[UR16][R6.64+0x4] ;  /* 0x00000410060f4981 */ /* 0x0008e2000c1e1900 */
[C---:B------:R-:W-:Y:S01]  /*0290*/  @P2 IADD3 R94, P0, PT, R9.reuse, UR4, RZ ;  /* 0x00000004095e2c10 */ /* 0x040fe2000ff1e0ff */
[----:B------:R-:W-:Y:S01]  /*02a0*/  IMAD.MOV.U32 R3, RZ, RZ, RZ ;  /* 0x000000ffff037224 */ /* 0x000fe200078e00ff */
[----:B------:R-:W-:-:S02]  /*02b0*/  @P3 IADD3 R18, P1, PT, R9, UR6, RZ ;  /* 0x0000000609123c10 */ /* 0x000fc4000ff3e0ff */
[C---:B------:R-:W-:Y:S01]  /*02c0*/  @P2 IADD3.X R95, PT, PT, R8.reuse, UR5, RZ, P0, !PT ;  /* 0x00000005085f2c10 */ /* 0x040fe200087fe4ff */
[----:B------:R-:W4:Y:S01]  /*02d0*/  S2R R21, SR_CTAID.X ;  /* 0x0000000000157919 */ /* 0x000f220000002500 */
[----:B------:R-:W2:Y:S01]  /*02e0*/  LDCU.U8 UR4, c[0x0][0x532] ;  /* 0x0000a640ff0477ac */ /* 0x000ea20008000000 */
[----:B------:R-:W-:Y:S02]  /*02f0*/  @P3 IADD3.X R19, PT, PT, R8, UR7, RZ, P1, !PT ;  /* 0x0000000708133c10 */ /* 0x000fe40008ffe4ff */
[----:B------:R1:W5:Y:S04]  /*0300*/  @P2 LDG.E R94, desc[UR16][R94.64] ;  /* 0x000000105e5e2981 */ /* 0x000368000c1e1900 */
[----:B------:R1:W5:Y:S02]  /*0310*/  @P3 LDG.E R3, desc[UR16][R18.64] ;  /* 0x0000001012033981 */ /* 0x000364000c1e1900 */
[----:B-1----:R-:W-:-:S05]  /*0320*/  IADD3 R12, P0, PT, R9, R4, RZ ;  /* 0x00000004090c7210 */ /* 0x002fca0007f1e0ff */
[----:B------:R-:W-:Y:S01]  /*0330*/  IMAD.X R13, R8, 0x1, R5, P0 ;  /* 0x00000001080d7824 */ /* 0x000fe200000e0605 */
[----:B------:R-:W-:-:S04]  /*0340*/  ISETP.NE.U32.AND P0, PT, R4, RZ, PT ;  /* 0x000000ff0400720c */ /* 0x000fc80003f05070 */
[----:B------:R-:W-:Y:S01]  /*0350*/  ISETP.NE.AND.EX P0, PT, R5, RZ, PT, P0 ;  /* 0x000000ff0500720c */ /* 0x000fe20003f05300 */
[----:B--2---:R-:W1:Y:S01]  /*0360*/  @!P4 LDC R7, c[0x0][0x434] ;  /* 0x00010d00ff07cb82 */ /* 0x004e620000000800 */
[----:B------:R-:W-:Y:S02]  /*0370*/  ISETP.NE.AND P1, PT, RZ, UR4, PT ;  /* 0x00000004ff007c0c */ /* 0x000fe4000bf25270 */
[----:B------:R-:W-:-:S09]  /*0380*/  ISETP.EQ.U32.AND P3, PT, R4, RZ, PT ;  /* 0x000000ff0400720c */ /* 0x000fd20003f62070 */
[----:B------:R-:W2:Y:S01]  /*0390*/  @!P0 LDC R14, c[0x0][0x438] ;  /* 0x00010e00ff0e8b82 */ /* 0x000ea20000000800 */
[----:B------:R-:W-:Y:S01]  /*03a0*/  ISETP.EQ.OR.EX P3, PT, R5, RZ, !P1, P3 ;  /* 0x000000ff0500720c */ /* 0x000fe20004f62730 */
[----:B----4-:R-:W-:Y:S02]  /*03b0*/  IMAD.MOV.U32 R6, RZ, RZ, -0x1 ;  /* 0xffffffffff067424 */ /* 0x010fe400078e00ff */
[----:B------:R-:W-:-:S10]  /*03c0*/  IMAD.SHL.U32 R170, R21, 0x40, RZ ;  /* 0x0000004015aa7824 */ /* 0x000fd400078e00ff */
[----:B------:R4:W5:Y:S01]  /*03d0*/  @!P3 LDG.E R6, desc[UR16][R12.64] ;  /* 0x000000100c06b981 */ /* 0x000962000c1e1900 */
[----:B---3--:R-:W-:-:S05]  /*03e0*/  @P4 IMAD.IADD R7, R15, 0x1, -R0 ;  /* 0x000000010f074824 */ /* 0x008fca00078e0a00 */
[----:B-1----:R-:W-:Y:S01]  /*03f0*/  ISETP.GT.AND P3, PT, R7, R170, PT ;  /* 0x000000aa0700720c */ /* 0x002fe20003f64270 */
[----:B--2-4-:R-:W-:-:S12]  /*0400*/  @!P0 BRA `(.L_x_6478) ;  /* 0x00000000000c8947 */ /* 0x014fd80003800000 */
[----:B------:R-:W2:Y:S02]  /*0410*/  @P1 LDG.E R5, desc[UR16][R12.64+0x4] ;  /* 0x000004100c051981 */ /* 0x000ea4000c1e1900 */
[----:B--2--5:R-:W-:-:S06]  /*0420*/  @P1 IADD3 R14, PT, PT, R5, -R6, RZ ;  /* 0x80000006050e1210 */ /* 0x024fcc0007ffe0ff */
[----:B------:R1:W5:Y:S02]  /*0430*/  @!P1 LDG.E R14, desc[UR16][R12.64] ;  /* 0x000000100c0e9981 */ /* 0x000364000c1e1900 */
.L_x_6478:
        /* <DEDUP_REMOVED lines=14> */
[----:B------:R-:W-:Y:S02]  /*0520*/  VIADD R13, R13, 0xffffffff ;  /* 0xffffffff0d0d7836 */ /* 0x000fe40000000000 */
[----:B-1----:R-:W-:-:S04]  /*0530*/  VIADD R18, R18, 0xffffffe ;  /* 0x0ffffffe12127836 */ /* 0x002fc80000000000 */
        /* <DEDUP_REMOVED lines=16> */
[----:B------:R-:W-:Y:S01]  /*0640*/  ISETP.GE.U32.AND P4, PT, R2, R17, PT ;  /* 0x000000110200720c */ /* 0x000fe20003f86070 */
[----:B------:R-:W-:Y:S01]  /*0650*/  IMAD.MOV R17, RZ, RZ, -R169 ;  /* 0x000000ffff117224 */ /* 0x000fe200078e0aa9 */
[----:B------:R-:W4:Y:S01]  /*0660*/  S2R R2, SR_CTAID.Y ;  /* 0x0000000000027919 */ /* 0x000f220000002600 */
[----:B-1----:R-:W-:Y:S01]  /*0670*/  @!P2 ISETP.NE.U32.AND P3, PT, R4, RZ, PT ;  /* 0x000000ff0400a20c */ /* 0x002fe20003f65070 */
[----:B------:R-:W-:Y:S02]  /*0680*/  VIADD R4, R21, 0x1 ;  /* 0x0000000115047836 */ /* 0x000fe40000000000 */
[----:B------:R-:W-:Y:S01]  /*0690*/  IMAD R16, R11, R17, R16 ;  /* 0x000000110b107224 */ /* 0x000fe200078e0210 */
[----:B------:R-:W-:Y:S01]  /*06a0*/  @!P2 ISETP.NE.AND.EX P3, PT, R5, RZ, PT, P3 ;  /* 0x000000ff0500a20c */ /* 0x000fe20003f65330 */
[----:B------:R-:W-:-:S03]  /*06b0*/  IMAD R4, R4, 0x40, -R7 ;  /* 0x0000004004047824 */ /* 0x000fc600078e0a07 */
[----:B--2---:R-:W-:Y:S02]  /*06c0*/  @!P2 SEL R15, R15, RZ, P3 ;  /* 0x000000ff0f0fa207 */ /* 0x004fe40001800000 */
[----:B------:R-:W-:Y:S02]  /*06d0*/  @P4 VIADD R12, R12, 0x1 ;  /* 0x000000010c0c4836 */ /* 0x000fe40000000000 */
[----:B------:R-:W-:Y:S02]  /*06e0*/  @!P2 IADD3 R94, PT, PT, R15, R14, -R3 ;  /* 0x0000000e0f5ea210 */ /* 0x000fe40007ffe803 */
[----:B------:R-:W-:Y:S01]  /*06f0*/  @!P0 IMAD.MOV R12, RZ, RZ, -R12 ;  /* 0x000000ffff0c8224 */ /* 0x000fe200078e0a0c */
[----:B------:R-:W-:Y:S02]  /*0700*/  @!P1 LOP3.LUT R12, RZ, R10, RZ, 0x33, !PT ;  /* 0x0000000aff0c9212 */ /* 0x000fe400078e33ff */
[----:B------:R-:W-:-:S05]  /*0710*/  VIADD R13, R94, 0x3f ;  /* 0x0000003f5e0d7836 */ /* 0x000fca0000000000 */
[----:B---3--:R-:W-:Y:S02]  /*0720*/  IADD3 R5, PT, PT, R13, UR14, R4 ;  /* 0x0000000e0d057c10 */ /* 0x008fe4000fffe004 */
[----:B------:R-:W-:Y:S01]  /*0730*/  SHF.R.S32.HI R10, RZ, 0x1f, R13 ;  /* 0x0000001fff0a7819 */ /* 0x000fe2000001140d */
[----:B------:R-:W1:Y:S01]  /*0740*/  S2R R4, SR_TID.X ;  /* 0x0000000000047919 */ /* 0x000e620000002100 */
[----:B------:R-:W-:Y:S02]  /*0750*/  SHF.R.S32.HI R14, RZ, 0x1f, R5 ;  /* 0x0000001fff0e7819 */ /* 0x000fe40000011405 */
[----:B------:R-:W-:Y:S02]  /*0760*/  LEA.HI R10, R10, R13, RZ, 0x6 ;  /* 0x0000000d0a0a7211 */ /* 0x000fe400078f30ff */
[----:B------:R-:W-:Y:S01]  /*0770*/  LEA.HI R14, R14, R5, RZ, 0x6 ;  /* 0x000000050e0e7211 */ /* 0x000fe200078f30ff */
[----:B----4-:R-:W-:Y:S01]  /*0780*/  IMAD R161, R12, R2, RZ ;  /* 0x000000020ca17224 */ /* 0x010fe200078e02ff */
[----:B------:R-:W-:-:S02]  /*0790*/  SHF.R.S32.HI R10, RZ, 0x6, R10 ;  /* 0x00000006ff0a7819 */ /* 0x000fc4000001140a */
[----:B------:R-:W-:Y:S02]  /*07a0*/  SHF.R.S32.HI R14, RZ, 0x6, R14 ;  /* 0x00000006ff0e7819 */ /* 0x000fe4000001140e */
[----:B------:R-:W-:-:S04]  /*07b0*/  VIADDMNMX R5, R161, R12, R10, PT ;  /* 0x0000000ca1057246 */ /* 0x000fc8000380010a */
[----:B------:R-:W-:-:S04]  /*07c0*/  VIMNMX R128, PT, PT, R5, R14, PT ;  /* 0x0000000e05807248 */ /* 0x000fc80003fe0100 */
[----:B------:R-:W-:-:S13]  /*07d0*/  ISETP.GE.AND P0, PT, R161, R128, PT ;  /* 0x00000080a100720c */ /* 0x000fda0003f06270 */
[----:B-1----:R-:W-:Y:S05]  /*07e0*/  @!P0 BRA `(.L_x_6479) ;  /* 0x0000000800ac8947 */ /* 0x002fea0003800000 */
        /* <DEDUP_REMOVED lines=17> */
[----:B-1----:R-:W-:-:S04]  /*0900*/  IMAD R8, R2, R8, R169 ;  /* 0x0000000802087224 */ /* 0x002fc800078e02a9 */
[----:B------:R-:W-:Y:S02]  /*0910*/  IMAD R11, R8, R11, R16 ;  /* 0x0000000b080b7224 */ /* 0x000fe400078e0210 */
[----:B------:R-:W-:Y:S02]  /*0920*/  VIADD R16, R0, 0x18 ;  /* 0x0000001800107836 */ /* 0x000fe40000000000 */
[----:B------:R-:W-:Y:S01]  /*0930*/  IMAD R9, R11, R9, R170 ;  /* 0x000000090b097224 */ /* 0x000fe200078e02aa */
[----:B------:R-:W-:Y:S02]  /*0940*/  LOP3.LUT R11, R13, 0x1f80, R4, 0xf8, !PT ;  /* 0x00001f800d0b7812 */ /* 0x000fe400078ef804 */
[----:B------:R-:W-:Y:S01]  /*0950*/  ISETP.GE.AND P0, PT, R16, R7, PT ;  /* 0x000000071000720c */ /* 0x000fe20003f06270 */
        /* <DEDUP_REMOVED lines=12> */
.L_x_6481:
[----:B------:R-:W-:Y:S05]  /*0a20*/  BSYNC.RECONVERGENT B0 ;  /* 0x0000000000007941 */ /* 0x000fea0003800200 */
.L_x_6480:
        /* <DEDUP_REMOVED lines=15> */
.L_x_6483:
[----:B------:R-:W-:Y:S05]  /*0b20*/  BSYNC.RECONVERGENT B0 ;  /* 0x0000000000007941 */ /* 0x000fea0003800200 */
.L_x_6482:
        /* <DEDUP_REMOVED lines=15> */
.L_x_6485:
[----:B------:R-:W-:Y:S05]  /*0c20*/  BSYNC.RECONVERGENT B0 ;  /* 0x0000000000007941 */ /* 0x000fea0003800200 */
.L_x_6484:
        /* <DEDUP_REMOVED lines=14> */
.L_x_6487:
[----:B------:R-:W-:Y:S05]  /*0d10*/  BSYNC.RECONVERGENT B0 ;  /* 0x0000000000007941 */ /* 0x000fea0003800200 */
.L_x_6486:
        /* <DEDUP_REMOVED lines=13> */
.L_x_6489:
[----:B------:R-:W-:Y:S05]  /*0df0*/  BSYNC.RECONVERGENT B0 ;  /* 0x0000000000007941 */ /* 0x000fea0003800200 */
.L_x_6488:
        /* <DEDUP_REMOVED lines=13> */
.L_x_6491:
[----:B------:R-:W-:Y:S05]  /*0ed0*/  BSYNC.RECONVERGENT B0 ;  /* 0x0000000000007941 */ /* 0x000fea0003800200 */
.L_x_6490:
        /* <DEDUP_REMOVED lines=13> */
.L_x_6493:
[----:B------:R-:W-:Y:S05]  /*0fb0*/  BSYNC.RECONVERGENT B0 ;  /* 0x0000000000007941 */ /* 0x000fea0003800200 */
.L_x_6492:
        /* <DEDUP_REMOVED lines=13> */
.L_x_6495:
[----:B------:R-:W-:Y:S05]  /*1090*/  BSYNC.RECONVERGENT B0 ;  /* 0x0000000000007941 */ /* 0x000fea0003800200 */
.L_x_6494:
        /* <DEDUP_REMOVED lines=32> */
.L_x_6479:
        /* <DEDUP_REMOVED lines=11> */
.L_x_6496:
[----:B------:R-:W-:Y:S05]  /*1350*/  BRA.U !UP1, `(.L_x_6497) ;  /* 0x0000000509907547 */ /* 0x000fea000b800000 */
[----:B-1----:R-:W1:Y:S01]  /*1360*/  LDC R11, c[0x0][0x4f0] ;  /* 0x00013c00ff0b7b82 */ /* 0x002e620000000800 */
        /* <DEDUP_REMOVED lines=11> */
[----:B-1---5:R-:W-:-:S04]  /*1420*/  IMAD.MOV R2, RZ, RZ, -R9 ;  /* 0x000000ffff027224 */ /* 0x022fc800078e0a09 */
        /* <DEDUP_REMOVED lines=23> */
[----:B------:R-:W-:-:S05]  /*15a0*/  IMAD.WIDE R18, R9, 0x4, R172 ;  /* 0x0000000409127825 */ /* 0x000fca00078e02ac */
[----:B------:R-:W2:Y:S01]  /*15b0*/  LDG.E R10, desc[UR16][R18.64] ;  /* 0x00000010120a7981 */ /* 0x000ea2000c1e1900 */
[----:B------:R-:W-:Y:S01]  /*15c0*/  IMAD.MOV R9, RZ, RZ, -R9 ;  /* 0x000000ffff097224 */ /* 0x000fe200078e0a09 */
[----:B----4-:R-:W-:Y:S02]  /*15d0*/  MOV R102, UR10 ;  /* 0x0000000a00667c02 */ /* 0x010fe40008000f00 */
[----:B---3--:R-:W-:Y:S01]  /*15e0*/  MOV R24, UR8 ;  /* 0x0000000800187c02 */ /* 0x008fe20008000f00 */
[----:B------:R-:W-:Y:S01]  /*15f0*/  IMAD R14, R11, R9, R14 ;  /* 0x000000090b0e7224 */ /* 0x000fe200078e020e */
[----:B------:R-:W-:Y:S02]  /*1600*/  MOV R103, UR11 ;  /* 0x0000000b00677c02 */ /* 0x000fe40008000f00 */
[----:B--2---:R-:W-:Y:S02]  /*1610*/  IABS R5, R3 ;  /* 0x0000000300057213 */ /* 0x004fe40000000000 */
[----:B------:R-:W-:-:S02]  /*1620*/  MOV R25, UR9 ;  /* 0x0000000900197c02 */ /* 0x000fc40008000f00 */
[----:B------:R-:W2:Y:S08]  /*1630*/  I2F.RP R15, R5 ;  /* 0x00000005000f7306 */ /* 0x000eb00000209400 */
[----:B--2---:R-:W2:Y:S02]  /*1640*/  MUFU.RCP R12, R15 ;  /* 0x0000000f000c7308 */ /* 0x004ea40000001000 */
[----:B--2---:R-:W-:-:S06]  /*1650*/  VIADD R12, R12, 0xffffffe ;  /* 0x0ffffffe0c0c7836 */ /* 0x004fcc0000000000 */
        /* <DEDUP_REMOVED lines=52> */
.L_x_6497:
        /* <DEDUP_REMOVED lines=15> */
.L_x_6499:
[----:B------:R-:W2:Y:S01]  /*1a90*/  LDC.64 R102, c[0x0][0x3b8] ;  /* 0x0000ee00ff667b82 */ /* 0x000ea20000000a00 */
[----:B------:R-:W-:-:S05]  /*1aa0*/  IADD3 R8, PT, PT, R3, R6, RZ ;  /* 0x0000000603087210 */ /* 0x000fca0007ffe0ff */
[C---:B--2---:R-:W-:Y:S02]  /*1ab0*/  IMAD R15, R8.reuse, R103, RZ ;  /* 0x00000067080f7224 */ /* 0x044fe400078e02ff */
[----:B------:R-:W-:-:S05]  /*1ac0*/  IMAD.WIDE.U32 R8, R8, R102, RZ ;  /* 0x0000006608087225 */ /* 0x000fca00078e00ff */
[----:B------:R-:W-:Y:S02]  /*1ad0*/  IADD3 R15, PT, PT, R9, R15, RZ ;  /* 0x0000000f090f7210 */ /* 0x000fe40007ffe0ff */
[----:B------:R-:W-:Y:S02]  /*1ae0*/  MOV R14, R8 ;  /* 0x00000008000e7202 */ /* 0x000fe40000000f00 */
.L_x_6500:
        /* <DEDUP_REMOVED lines=14> */
.L_x_6501:
[----:B------:R-:W2:Y:S01]  /*1bd0*/  LDC.64 R24, c[0x0][0x3c0] ;  /* 0x0000f000ff187b82 */ /* 0x000ea20000000a00 */
[----:B------:R-:W-:-:S05]  /*1be0*/  IADD3 R3, PT, PT, R3, R6, RZ ;  /* 0x0000000603037210 */ /* 0x000fca0007ffe0ff */
[C---:B--2---:R-:W-:Y:S02]  /*1bf0*/  IMAD R19, R3.reuse, R25, RZ ;  /* 0x0000001903137224 */ /* 0x044fe400078e02ff */
[----:B-----5:R-:W-:-:S05]  /*1c00*/  IMAD.WIDE.U32 R2, R3, R24, RZ ;  /* 0x0000001803027225 */ /* 0x020fca00078e00ff */
[----:B------:R-:W-:Y:S02]  /*1c10*/  IADD3 R19, PT, PT, R3, R19, RZ ;  /* 0x0000001303137210 */ /* 0x000fe40007ffe0ff */
[----:B------:R-:W-:-:S07]  /*1c20*/  MOV R18, R2 ;  /* 0x0000000200127202 */ /* 0x000fce0000000f00 */
.L_x_6502:
[----:B------:R-:W2:Y:S01]  /*1c30*/  LDC R5, c[0x0][0x3e8] ;  /* 0x0000fa00ff057b82 */ /* 0x000ea20000000800 */
[----:B------:R-:W-:Y:S02]  /*1c40*/  CS2R R172, SRZ ;  /* 0x0000000000ac7805 */ /* 0x000fe4000001ff00 */
[----:B--2---:R-:W-:-:S04]  /*1c50*/  IABS R2, R5 ;  /* 0x0000000500027213 */ /* 0x004fc80000000000 */
        /* <DEDUP_REMOVED lines=10> */
[----:B------:R-:W-:Y:S02]  /*1d00*/  IMAD.HI.U32 R12, R9, R6, RZ ;  /* 0x00000006090c7227 */ /* 0x000fe400078e00ff */
[----:B------:R-:W1:Y:S02]  /*1d10*/  LDC.64 R8, c[0x0][0x3d8] ;  /* 0x0000f600ff087b82 */ /* 0x000e640000000a00 */
        /* <DEDUP_REMOVED lines=18> */
[----:B------:R-:W2:Y:S01]  /*1e40*/  LDC.64 R2, c[0x0][0x3d0] ;  /* 0x0000f400ff027b82 */ /* 0x000ea20000000a00 */
[----:B------:R-:W-:-:S04]  /*1e50*/  IADD3 R19, PT, PT, R19, R11, RZ ;  /* 0x0000000b13137210 */ /* 0x000fc80007ffe0ff */
        /* <DEDUP_REMOVED lines=12> */
.L_x_6498:
[----:B------:R-:W-:Y:S01]  /*1f20*/  ISETP.NE.AND P0, PT, R0, -0x1, PT ;  /* 0xffffffff0000780c */ /* 0x000fe20003f05270 */
[----:B------:R-:W1:Y:S01]  /*1f30*/  S2UR UR5, SR_CgaCtaId ;  /* 0x00000000000579c3 */ /* 0x000e620000008800 */
[----:B------:R-:W2:Y:S01]  /*1f40*/  LDCU.64 UR6, c[0x0][0x3c8] ;  /* 0x00007900ff0677ac */ /* 0x000ea20008000a00 */
[----:B------:R-:W-:Y:S01]  /*1f50*/  IMAD.IADD R160, R7, 0x1, -R170 ;  /* 0x0000000107a07824 */ /* 0x000fe200078e0aaa */
[----:B------:R-:W-:Y:S01]  /*1f60*/  SHF.R.U32.HI R22, RZ, 0x3, R4 ;  /* 0x00000003ff167819 */ /* 0x000fe20000011604 */
[----:B------:R-:W-:Y:S01]  /*1f70*/  IMAD.MOV.U32 R23, RZ, RZ, RZ ;  /* 0x000000ffff177224 */ /* 0x000fe200078e00ff */
[----:B------:R-:W3:Y:S01]  /*1f80*/  LDCU.64 UR10, c[0x0][0x388] ;  /* 0x00007100ff0a77ac */ /* 0x000ee20008000a00 */
        /* <DEDUP_REMOVED lines=9> */
[----:B--2---:R-:W-:Y:S02]  /*2020*/  IMAD R19, R17, UR6, RZ ;  /* 0x0000000611137c24 */ /* 0x004fe4000f8e02ff */
[----:B------:R-:W2:Y:S01]  /*2030*/  @P0 LDC.64 R2, c[0x0][0x3b0] ;  /* 0x0000ec00ff020b82 */ /* 0x000ea20000000a00 */
[----:B------:R-:W-:Y:S01]  /*2040*/  ISETP.GE.AND P2, PT, R10, R160, PT ;  /* 0x000000a00a00720c */ /* 0x000fe20003f46270 */
[----:B------:R-:W-:Y:S01]  /*2050*/  IMAD R19, R16, UR7, R19 ;  /* 0x0000000710137c24 */ /* 0x000fe2000f8e0213 */
[----:B-1----:R-:W-:Y:S01]  /*2060*/  ULEA UR5, UR5, UR4, 0x18 ;  /* 0x0000000405057291 */ /* 0x002fe2000f8ec0ff */
[----:B-----5:R-:W-:-:S04]  /*2070*/  @!P0 IMAD.WIDE.U32 R26, R169, R8, RZ ;  /* 0x00000008a91a8225 */ /* 0x020fc800078e00ff */
[----:B------:R-:W-:Y:S02]  /*2080*/  @!P0 IMAD R12, R169, R9, R27 ;  /* 0x00000009a90c8224 */ /* 0x000fe400078e021b */
[----:B------:R-:W-:Y:S02]  /*2090*/  @!P0 IMAD.MOV.U32 R13, RZ, RZ, R26 ;  /* 0x000000ffff0d8224 */ /* 0x000fe400078e001a */
[----:B--2---:R-:W-:-:S04]  /*20a0*/  @P0 IMAD.WIDE.U32 R8, R0, R2, RZ ;  /* 0x0000000200080225 */ /* 0x004fc800078e00ff */
[----:B------:R-:W-:Y:S01]  /*20b0*/  @P0 IMAD R12, R0, R3, R9 ;  /* 0x00000003000c0224 */ /* 0x000fe200078e0209 */
[----:B------:R-:W-:Y:S01]  /*20c0*/  SHF.L.U32 R0, R4, 0x3, RZ ;  /* 0x0000000304007819 */ /* 0x000fe200000006ff */
[----:B------:R-:W-:Y:S01]  /*20d0*/  @P0 IMAD.MOV.U32 R13, RZ, RZ, R8 ;  /* 0x000000ffff0d0224 */ /* 0x000fe200078e0008 */
[----:B------:R-:W1:Y:S01]  /*20e0*/  LDC.64 R2, c[0x0][0x538] ;  /* 0x00014e00ff027b82 */ /* 0x000e620000000a00 */
        /* <DEDUP_REMOVED lines=16> */
[----:B---3--:R-:W-:Y:S01]  /*21f0*/  LEA R162, P4, R28, UR10, 0x1 ;  /* 0x0000000a1ca27c11 */ /* 0x008fe2000f8808ff */
        /* <DEDUP_REMOVED lines=35> */
.L_x_6504:
[----:B------:R-:W-:Y:S05]  /*2430*/  BSYNC.RECONVERGENT B0 ;  /* 0x0000000000007941 */ /* 0x000fea0003800200 */
.L_x_6503:
        /* <DEDUP_REMOVED lines=28> */
.L_x_6506:
[----:B------:R-:W-:Y:S05]  /*2600*/  BSYNC.RECONVERGENT B0 ;  /* 0x0000000000007941 */ /* 0x000fea0003800200 */
.L_x_6505:
        /* <DEDUP_REMOVED lines=8> */
[----:B--2---:R-:W-:Y:S01]  /*2690*/  IMAD.MOV.U32 R22, RZ, RZ, R12 ;  /* 0x000000ffff167224 */ /* 0x004fe200078e000c */
        /* <DEDUP_REMOVED lines=22> */
.L_x_6508:
[----:B------:R-:W-:Y:S05]  /*2800*/  BSYNC.RECONVERGENT B0 ;  /* 0x0000000000007941 */ /* 0x000fea0003800200 */
.L_x_6507:
[----:B------:R-:W-:Y:S01]  /*2810*/  SHF.L.U64.HI R90, R11, 0x1, R90 ;  /* 0x000000010b5a7819 */ /* 0x000fe2000001025a */
[----:B------:R-:W-:Y:S01]  /*2820*/  BSSY.RECONVERGENT B0, `(.L_x_6509) ;  /* 0x000001d000007945 */ /* 0x000fe20003800200 */
[----:B--2---:R-:W-:Y:S02]  /*2830*/  IADD3 R22, P1, PT, R91, R162, RZ ;  /* 0x000000a25b167210 */ /* 0x004fe40007f3e0ff */
[----:B------:R-:W-:-:S03]  /*2840*/  ISETP.GE.AND P3, PT, R6, R5, PT ;  /* 0x000000050600720c */ /* 0x000fc60003f66270 */
[----:B------:R-:W-:Y:S01]  /*2850*/  IMAD.X R23, R90, 0x1, R163, P1 ;  /* 0x000000015a177824 */ /* 0x000fe200008e06a3 */
[----:B------:R-:W-:Y:S09]  /*2860*/  @P0 BRA `(.L_x_6510) ;  /* 0x0000000000600947 */ /* 0x000ff20003800000 */
[----:B------:R-:W2:Y:S01]  /*2870*/  LDCU.64 UR8, c[0x0][0x3b0] ;  /* 0x00007600ff0877ac */ /* 0x000ea20008000a00 */
[----:B------:R-:W-:Y:S02]  /*2880*/  IADD3 R9, P0, PT, R20, 0x30, RZ ;  /* 0x0000003014097810 */ /* 0x000fe40007f1e0ff */
[----:B------:R-:W-:Y:S01]  /*2890*/  MOV R13, R19 ;  /* 0x00000013000d7202 */ /* 0x000fe20000000f00 */
[----:B------:R-:W5:Y:S02]  /*28a0*/  LDCU UR4, c[0x0][0x440] ;  /* 0x00008800ff0477ac */ /* 0x000f640008000800 */
[----:B---34-:R-:W-:Y:S01]  /*28b0*/  IMAD.X R14, RZ, RZ, R21, P0 ;  /* 0x000000ffff0e7224 */ /* 0x018fe200000e0615 */
[----:B------:R-:W3:Y:S03]  /*28c0*/  LDCU.64 UR6, c[0x0][0x380] ;  /* 0x00007000ff0677ac */ /* 0x000ee60008000a00 */
[----:B--2---:R-:W-:-:S02]  /*28d0*/  IMAD R14, R14, UR8, RZ ;  /* 0x000000080e0e7c24 */ /* 0x004fc4000f8e02ff */
        /* <DEDUP_REMOVED lines=17> */
.L_x_6510:
[----:B------:R-:W-:Y:S05]  /*29f0*/  BSYNC.RECONVERGENT B0 ;  /* 0x0000000000007941 */ /* 0x000fea0003800200 */
.L_x_6509:
        /* <DEDUP_REMOVED lines=17> */
.L_x_6512:
[----:B------:R-:W-:Y:S05]  /*2b10*/  BSYNC.RECONVERGENT B0 ;  /* 0x0000000000007941 */ /* 0x000fea0003800200 */
.L_x_6511:
        /* <DEDUP_REMOVED lines=17> */
.L_x_6514:
[----:B------:R-:W-:Y:S05]  /*2c30*/  BSYNC.RECONVERGENT B0 ;  /* 0x0000000000007941 */ /* 0x000fea0003800200 */
.L_x_6513:
        /* <DEDUP_REMOVED lines=19> */
.L_x_6516:
[----:B------:R-:W-:Y:S05]  /*2d70*/  BSYNC.RECONVERGENT B0 ;  /* 0x0000000000007941 */ /* 0x000fea0003800200 */
.L_x_6515:
        /* <DEDUP_REMOVED lines=17> */
.L_x_6518:
[----:B------:R-:W-:Y:S05]  /*2e90*/  BSYNC.RECONVERGENT B0 ;  /* 0x0000000000007941 */ /* 0x000fea0003800200 */
.L_x_6517:
        /* <DEDUP_REMOVED lines=17> */
[----:B------:R-:W-:Y:S02]  /*2fb0*/  LOP3.LUT R3, R88, 0x1c0, RZ, 0xc0, !PT ;  /* 0x000001c058037812 */ /* 0x000fe400078ec0ff */
[----:B------:R-:W-:Y:S01]  /*2fc0*/  IADD3 R12, PT, PT, R11, 0x1, R170 ;  /* 0x000000010b0c7810 */ /* 0x000fe20007ffe0aa */
[----:B------:R-:W-:Y:S01]  /*2fd0*/  IMAD.SHL.U32 R11, R4, 0x20, RZ ;  /* 0x00000020040b7824 */ /* 0x000fe200078e00ff */
[----:B------:R-:W-:-:S02]  /*2fe0*/  LOP3.LUT R3, R3, 0x38, R0, 0xf8, !PT ;  /* 0x0000003803037812 */ /* 0x000fc400078ef800 */
[----:B------:R-:W-:Y:S01]  /*2ff0*/  IADD3 R93, PT, PT, -R7, R12, R93 ;  /* 0x0000000c075d7210 */ /* 0x000fe20007ffe15d */
[----:B------:R-:W-:Y:S01]  /*3000*/  IMAD.SHL.U32 R7, R24, 0x10, RZ ;  /* 0x0000001018077824 */ /* 0x000fe200078e00ff */
[----:B------:R-:W-:Y:S02]  /*3010*/  LOP3.LUT R88, R88, 0x200, RZ, 0xc0, !PT ;  /* 0x0000020058587812 */ /* 0x000fe400078ec0ff */
[----:B------:R-:W-:Y:S02]  /*3020*/  LOP3.LUT R92, R92, 0x6, RZ, 0xc0, !PT ;  /* 0x000000065c5c7812 */ /* 0x000fe400078ec0ff */
[----:B------:R-:W-:Y:S02]  /*3030*/  LOP3.LUT R12, R88, 0x7c00, R11, 0xf8, !PT ;  /* 0x00007c00580c7812 */ /* 0x000fe400078ef80b */
[----:B------:R-:W-:Y:S02]  /*3040*/  LOP3.LUT R27, R3, 0x8, R14, 0x78, !PT ;  /* 0x00000008031b7812 */ /* 0x000fe400078e780e */
[----:B------:R-:W-:Y:S01]  /*3050*/  IADD3 R93, PT, PT, R93, UR14, R94 ;  /* 0x0000000e5d5d7c10 */ /* 0x000fe2000fffe05e */
[----:B------:R-:W-:Y:S01]  /*3060*/  BAR.SYNC.DEFER_BLOCKING 0x0 ;  /* 0x0000000000007b1d */ /* 0x000fe20000010000 */
[----:B--2---:R-:W-:Y:S01]  /*3070*/  FMUL.FTZ R0, R9, R2 ;  /* 0x0000000209007220 */ /* 0x004fe20000410000 */
[----:B------:R-:W-:-:S02]  /*3080*/  SHF.R.U32.HI R9, RZ, 0x4, R4 ;  /* 0x00000004ff097819 */ /* 0x000fc40000011604 */
[----:B------:R-:W-:Y:S02]  /*3090*/  SHF.L.U64.HI R2, R24, 0x4, R25 ;  /* 0x0000000418027819 */ /* 0x000fe40000010219 */
        /* <DEDUP_REMOVED lines=17> */
.L_x_6520:
[----:B------:R2:W-:Y:S04]  /*31b0*/  STS.128 [R167+0x8000], RZ ;  /* 0x008000ffa7007388 */ /* 0x0005e80000000c00 */
[----:B------:R2:W-:Y:S02]  /*31c0*/  STS.128 [R167+0xa000], RZ ;  /* 0x00a000ffa7007388 */ /* 0x0005e40000000c00 */
.L_x_6521:
[----:B------:R-:W-:Y:S05]  /*31d0*/  BSYNC.RECONVERGENT B0 ;  /* 0x0000000000007941 */ /* 0x000fea0003800200 */
.L_x_6519:
[-C--:B------:R-:W-:Y:S01]  /*31e0*/  ISETP.GE.AND P1, PT, R10, R5.reuse, PT ;  /* 0x000000050a00720c */ /* 0x080fe20003f26270 */
[----:B------:R-:W-:Y:S01]  /*31f0*/  IMAD.SHL.U32 R9, R9, 0x400, RZ ;  /* 0x0000040009097824 */ /* 0x000fe200078e00ff */
[-C--:B------:R-:W-:Y:S01]  /*3200*/  ISETP.GE.AND P3, PT, R6, R5.reuse, PT ;  /* 0x000000050600720c */ /* 0x080fe20003f66270 */
        /* <DEDUP_REMOVED lines=27> */
.L_x_6523:
[----:B------:R-:W-:Y:S05]  /*33c0*/  BSYNC.RECONVERGENT B0 ;  /* 0x0000000000007941 */ /* 0x000fea0003800200 */
.L_x_6522:
        /* <DEDUP_REMOVED lines=21> */
.L_x_6525:
[----:B------:R-:W-:Y:S05]  /*3520*/  BSYNC.RECONVERGENT B0 ;  /* 0x0000000000007941 */ /* 0x000fea0003800200 */
.L_x_6524:
        /* <DEDUP_REMOVED lines=19> */
.L_x_6527:
[----:B------:R-:W-:Y:S05]  /*3660*/  BSYNC.RECONVERGENT B0 ;  /* 0x0000000000007941 */ /* 0x000fea0003800200 */
.L_x_6526:
[----:B------:R-:W-:Y:S01]  /*3670*/  LDSM.16.M88.4 R52, [R159] ;  /* 0x000000009f34783b */ /* 0x000fe20000000200 */
[----:B------:R-:W-:Y:S01]  /*3680*/  R2P PR, R4, 0x6 ;  /* 0x0000000604007804 */ /* 0x000fe20000000000 */
[----:B----4-:R-:W-:Y:S01]  /*3690*/  IMAD.MOV.U32 R3, RZ, RZ, 0x20 ;  /* 0x00000020ff037424 */ /* 0x010fe200078e00ff */
[----:B------:R-:W4:Y:S01]  /*36a0*/  LDCU UR8, c[0x0][0x50c] ;  /* 0x0000a180ff0877ac */ /* 0x000f220008000800 */
[----:B------:R-:W5:Y:S01]  /*36b0*/  LDSM.16.M88.4 R20, [R158+UR5+0x4000] ;  /* 0x004000059e14783b */ /* 0x000f620008000200 */
[----:B------:R-:W-:Y:S01]  /*36c0*/  VIADD R4, R158, UR5 ;  /* 0x000000059e047c36 */ /* 0x000fe20008000000 */
[----:B------:R-:W-:Y:S01]  /*36d0*/  VIMNMX R130, PT, PT, R93, R94, PT ;  /* 0x0000005e5d827248 */ /* 0x000fe20003fe0100 */
[----:B------:R-:W-:Y:S01]  /*36e0*/  IMAD.MOV.U32 R2, RZ, RZ, 0x40 ;  /* 0x00000040ff027424 */ /* 0x000fe200078e00ff */
[----:B------:R-:W-:Y:S01]  /*36f0*/  SEL R3, R3, 0xffffffe0, !P1 ;  /* 0xffffffe003037807 */ /* 0x000fe20004800000 */
[----:B------:R-:W2:Y:S01]  /*3700*/  LDSM.16.M88.4 R68, [R158+UR5+0x4800] ;  /* 0x004800059e44783b */ /* 0x000ea20008000200 */
[----:B------:R-:W-:Y:S01]  /*3710*/  IMAD.IADD R131, R89, 0x1, R92 ;  /* 0x0000000159837824 */ /* 0x000fe200078e025c */
[----:B------:R-:W-:-:S02]  /*3720*/  VIADDMNMX R129, R93, 0x8, R94, PT ;  /* 0x000000085d817846 */ /* 0x000fc4000380015e */
[C-C-:B------:R-:W-:Y:S01]  /*3730*/  IMAD.IADD R157, R159.reuse, 0x1, R3.reuse ;  /* 0x000000019f9d7824 */ /* 0x140fe200078e0203 */
[----:B------:R-:W3:Y:S01]  /*3740*/  LDSM.16.M88.4 R60, [R158+UR5+0x5000] ;  /* 0x005000059e3c783b */ /* 0x000ee20008000200 */
[----:B------:R-:W-:Y:S01]  /*3750*/  IMAD.IADD R153, R4, 0x1, R3 ;  /* 0x0000000104997824 */ /* 0x000fe200078e0203 */
[----:B------:R-:W-:Y:S02]  /*3760*/  SEL R2, R2, 0xffffffc0, !P2 ;  /* 0xffffffc002027807 */ /* 0x000fe40005000000 */
[----:B------:R-:W4:Y:S03]  /*3770*/  LDSM.16.M88.4 R16, [R158+UR5+0x5800] ;  /* 0x005800059e10783b */ /* 0x000f260008000200 */
[--C-:B------:R-:W-:Y:S01]  /*3780*/  IMAD.IADD R156, R159, 0x1, R2.reuse ;  /* 0x000000019f9c7824 */ /* 0x100fe200078e0202 */
[----:B-1----:R-:W-:Y:S01]  /*3790*/  LDSM.16.M88.4 R12, [R157] ;  /* 0x000000009d0c783b */ /* 0x002fe20000000200 */
[----:B------:R-:W-:-:S02]  /*37a0*/  IMAD.IADD R152, R4, 0x1, R2 ;  /* 0x0000000104987824 */ /* 0x000fc400078e0202 */
[C---:B------:R-:W-:Y:S01]  /*37b0*/  IMAD.IADD R155, R3.reuse, 0x1, R156 ;  /* 0x00000001039b7824 */ /* 0x040fe200078e029c */
[----:B------:R-:W1:Y:S02]  /*37c0*/  LDSM.16.M88.4 R84, [R153+0x4000] ;  /* 0x004000009954783b */ /* 0x000e640000000200 */
[----:B------:R-:W-:Y:S02]  /*37d0*/  IADD3 R151, PT, PT, R3, R152, RZ ;  /* 0x0000009803977210 */ /* 0x000fe40007ffe0ff */
[----:B------:R-:W1:Y:S04]  /*37e0*/  LDSM.16.M88.4 R8, [R153+0x4800] ;  /* 0x004800009908783b */ /* 0x000e680000000200 */
[----:B------:R-:W1:Y:S04]  /*37f0*/  LDSM.16.M88.4 R80, [R153+0x5000] ;  /* 0x005000009950783b */ /* 0x000e680000000200 */
[----:B------:R-:W1:Y:S04]  /*3800*/  LDSM.16.M88.4 R76, [R153+0x5800] ;  /* 0x00580000994c783b */ /* 0x000e680000000200 */
[----:B------:R-:W-:Y:S01]  /*3810*/  LDSM.16.M88.4 R48, [R156] ;  /* 0x000000009c30783b */ /* 0x000fe20000000200 */
[C---:B-----5:R-:W-:Y:S03]  /*3820*/  HMMA.16816.F32.BF16 R28, R52.reuse, R20, RZ ;  /* 0x00000014341c723c */ /* 0x060fe600000418ff */
[----:B------:R-:W5:Y:S04]  /*3830*/  LDSM.16.M88.4 R44, [R152+0x4000] ;  /* 0x00400000982c783b */ /* 0x000f680000000200 */
[----:B------:R-:W5:Y:S01]  /*3840*/  LDSM.16.M88.4 R40, [R152+0x4800] ;  /* 0x004800009828783b */ /* 0x000f620000000200 */
[C---:B------:R-:W-:Y:S03]  /*3850*/  HMMA.16816.F32.BF16 R20, R52.reuse, R22, RZ ;  /* 0x000000163414723c */ /* 0x040fe600000418ff */
[----:B------:R-:W5:Y:S04]  /*3860*/  LDSM.16.M88.4 R32, [R152+0x5800] ;  /* 0x005800009820783b */ /* 0x000f680000000200 */
[----:B------:R-:W5:Y:S01]  /*3870*/  LDSM.16.M88.4 R36, [R152+0x5000] ;  /* 0x005000009824783b */ /* 0x000f620000000200 */
        /* <DEDUP_REMOVED lines=8> */
[----:B------:R-:W2:Y:S07]  /*3900*/  LDSM.16.M88.4 R16, [R155] ;  /* 0x000000009b10783b */ /* 0x000eae0000000200 */
[C---:B-1----:R-:W-:Y:S08]  /*3910*/  HMMA.16816.F32.BF16 R28, R12.reuse, R84, R28 ;  /* 0x000000540c1c723c */ /* 0x042ff0000004181c */
[C---:B------:R-:W-:Y:S08]  /*3920*/  HMMA.16816.F32.BF16 R20, R12.reuse, R86, R20 ;  /* 0x000000560c14723c */ /* 0x040ff00000041814 */
[C---:B------:R-:W-:Y:S08]  /*3930*/  HMMA.16816.F32.BF16 R72, R12.reuse, R8, R72 ;  /* 0x000000080c48723c */ /* 0x040ff00000041848 */
[C---:B------:R-:W-:Y:S01]  /*3940*/  HMMA.16816.F32.BF16 R68, R12.reuse, R10, R68 ;  /* 0x0000000a0c44723c */ /* 0x040fe20000041844 */
[----:B------:R-:W-:Y:S07]  /*3950*/  LDSM.16.M88.4 R8, [R158+UR5+0x6000] ;  /* 0x006000059e08783b */ /* 0x000fee0008000200 */
[C---:B------:R-:W-:Y:S08]  /*3960*/  HMMA.16816.F32.BF16 R64, R12.reuse, R80, R64 ;  /* 0x000000500c40723c */ /* 0x040ff00000041840 */
[C---:B------:R-:W-:Y:S01]  /*3970*/  HMMA.16816.F32.BF16 R60, R12.reuse, R82, R60 ;  /* 0x000000520c3c723c */ /* 0x040fe2000004183c */
[----:B------:R-:W1:Y:S07]  /*3980*/  LDSM.16.M88.4 R80, [R151+0x4800] ;  /* 0x004800009750783b */ /* 0x000e6e0000000200 */
[C---:B------:R-:W-:Y:S08]  /*3990*/  HMMA.16816.F32.BF16 R56, R12.reuse, R76, R56 ;  /* 0x0000004c0c38723c */ /* 0x040ff00000041838 */
[----:B------:R-:W-:Y:S01]  /*39a0*/  HMMA.16816.F32.BF16 R52, R12, R78, R52 ;  /* 0x0000004e0c34723c */ /* 0x000fe20000041834 */
[----:B------:R-:W3:Y:S04]  /*39b0*/  LDSM.16.M88.4 R12, [R159+0x2000] ;  /* 0x002000009f0c783b */ /* 0x000ee80000000200 */
[----:B------:R-:W4:Y:S03]  /*39c0*/  LDSM.16.M88.4 R76, [R151+0x5000] ;  /* 0x00500000974c783b */ /* 0x000f260000000200 */
[C---:B-----5:R-:W-:Y:S08]  /*39d0*/  HMMA.16816.F32.BF16 R28, R48.reuse, R44, R28 ;  /* 0x0000002c301c723c */ /* 0x060ff0000004181c */
[C---:B------:R-:W-:Y:S01]  /*39e0*/  HMMA.16816.F32.BF16 R20, R48.reuse, R46, R20 ;  /* 0x0000002e3014723c */ /* 0x040fe20000041814 */
[----:B------:R-:W-:Y:S07]  /*39f0*/  LDSM.16.M88.4 R44, [R156+0x2000] ;  /* 0x002000009c2c783b */ /* 0x000fee0000000200 */
[C---:B------:R-:W-:Y:S08]  /*3a00*/  HMMA.16816.F32.BF16 R72, R48.reuse, R40, R72 ;  /* 0x000000283048723c */ /* 0x040ff00000041848 */
[C---:B------:R-:W-:Y:S08]  /*3a10*/  HMMA.16816.F32.BF16 R68, R48.reuse, R42, R68 ;  /* 0x0000002a3044723c */ /* 0x040ff00000041844 */
[C---:B------:R-:W-:Y:S08]  /*3a20*/  HMMA.16816.F32.BF16 R56, R48.reuse, R32, R56 ;  /* 0x000000203038723c */ /* 0x040ff00000041838 */
[C---:B------:R-:W-:Y:S01]  /*3a30*/  HMMA.16816.F32.BF16 R52, R48.reuse, R34, R52 ;  /* 0x000000223034723c */ /* 0x040fe20000041834 */
[----:B------:R-:W5:Y:S07]  /*3a40*/  LDSM.16.M88.4 R32, [R151+0x5800] ;  /* 0x005800009720783b */ /* 0x000f6e0000000200 */
[C---:B------:R-:W-:Y:S08]  /*3a50*/  HMMA.16816.F32.BF16 R64, R48.reuse, R36, R64 ;  /* 0x000000243040723c */ /* 0x040ff00000041840 */
[----:B------:R-:W-:Y:S01]  /*3a60*/  HMMA.16816.F32.BF16 R60, R48, R38, R60 ;  /* 0x00000026303c723c */ /* 0x000fe2000004183c */
[----:B------:R-:W-:Y:S07]  /*3a70*/  LDSM.16.M88.4 R36, [R157+0x2000] ;  /* 0x002000009d24783b */ /* 0x000fee0000000200 */
[C---:B--2---:R-:W-:Y:S01]  /*3a80*/  HMMA.16816.F32.BF16 R40, R16.reuse, R4, R28 ;  /* 0x000000041028723c */ /* 0x044fe2000004181c */
[----:B------:R-:W2:Y:S07]  /*3a90*/  LDSM.16.M88.4 R28, [R153+0x6000] ;  /* 0x00600000991c783b */ /* 0x000eae0000000200 */
[C---:B------:R-:W-:Y:S01]  /*3aa0*/  HMMA.16816.F32.BF16 R20, R16.reuse, R6, R20 ;  /* 0x000000061014723c */ /* 0x040fe20000041814 */
[----:B------:R-:W2:Y:S07]  /*3ab0*/  LDSM.16.M88.4 R4, [R158+UR5+0x6800] ;  /* 0x006800059e04783b */ /* 0x000eae0008000200 */
[----:B-1----:R-:W-:Y:S08]  /*3ac0*/  HMMA.16816.F32.BF16 R72, R16, R80, R72 ;  /* 0x000000501048723c */ /* 0x002ff00000041848 */
[----:B---3--:R-:W-:Y:S01]  /*3ad0*/  HMMA.16816.F32.BF16 R48, R12, R8, R40 ;  /* 0x000000080c30723c */ /* 0x008fe20000041828 */
[----:B------:R-:W1:Y:S07]  /*3ae0*/  LDSM.16.M88.4 R40, [R152+0x6000] ;  /* 0x006000009828783b */ /* 0x000e6e0000000200 */
[----:B------:R-:W-:Y:S08]  /*3af0*/  HMMA.16816.F32.BF16 R68, R16, R82, R68 ;  /* 0x000000521044723c */ /* 0x000ff00000041844 */
[----:B------:R-:W-:Y:S01]  /*3b00*/  HMMA.16816.F32.BF16 R20, R12, R10, R20 ;  /* 0x0000000a0c14723c */ /* 0x000fe20000041814 */
[----:B------:R-:W-:Y:S07]  /*3b10*/  LDSM.16.M88.4 R8, [R151+0x6000] ;  /* 0x006000009708783b */ /* 0x000fee0000000200 */
[C---:B----4-:R-:W-:Y:S08]  /*3b20*/  HMMA.16816.F32.BF16 R64, R16.reuse, R76, R64 ;  /* 0x0000004c1040723c */ /* 0x050ff00000041840 */
[C---:B------:R-:W-:Y:S01]  /*3b30*/  HMMA.16816.F32.BF16 R60, R16.reuse, R78, R60 ;  /* 0x0000004e103c723c */ /* 0x040fe2000004183c */
[----:B------:R-:W3:Y:S07]  /*3b40*/  LDSM.16.M88.4 R76, [R158+UR5+0x7000] ;  /* 0x007000059e4c783b */ /* 0x000eee0008000200 */
[C---:B-----5:R-:W-:Y:S08]  /*3b50*/  HMMA.16816.F32.BF16 R56, R16.reuse, R32, R56 ;  /* 0x000000201038723c */ /* 0x060ff00000041838 */
[----:B------:R-:W-:Y:S01]  /*3b60*/  HMMA.16816.F32.BF16 R52, R16, R34, R52 ;  /* 0x000000221034723c */ /* 0x000fe20000041834 */
[----:B------:R-:W4:Y:S04]  /*3b70*/  LDSM.16.M88.4 R16, [R155+0x2000] ;  /* 0x002000009b10783b */ /* 0x000f280000000200 */
[----:B------:R-:W-:Y:S03]  /*3b80*/  LDSM.16.M88.4 R32, [R153+0x6800] ;  /* 0x006800009920783b */ /* 0x000fe60000000200 */
[----:B--2---:R-:W-:Y:S08]  /*3b90*/  HMMA.16816.F32.BF16 R48, R36, R28, R48 ;  /* 0x0000001c2430723c */ /* 0x004ff00000041830 */
[C---:B------:R-:W-:Y:S08]  /*3ba0*/  HMMA.16816.F32.BF16 R72, R12.reuse, R4, R72 ;  /* 0x000000040c48723c */ /* 0x040ff00000041848 */
[----:B------:R-:W-:Y:S01]  /*3bb0*/  HMMA.16816.F32.BF16 R68, R12, R6, R68 ;  /* 0x000000060c44723c */ /* 0x000fe20000041844 */
[----:B------:R-:W2:Y:S07]  /*3bc0*/  LDSM.16.M88.4 R4, [R158+UR5+0x7800] ;  /* 0x007800059e04783b */ /* 0x000eae0008000200 */
[----:B------:R-:W-:Y:S01]  /*3bd0*/  HMMA.16816.F32.BF16 R20, R36, R30, R20 ;  /* 0x0000001e2414723c */ /* 0x000fe20000041814 */
[----:B------:R-:W-:Y:S07]  /*3be0*/  LDSM.16.M88.4 R28, [R153+0x7000] ;  /* 0x00700000991c783b */ /* 0x000fee0000000200 */
[----:B-1----:R-:W-:Y:S08]  /*3bf0*/  HMMA.16816.F32.BF16 R48, R44, R40, R48 ;  /* 0x000000282c30723c */ /* 0x002ff00000041830 */
[----:B---3--:R-:W-:Y:S01]  /*3c00*/  HMMA.16816.F32.BF16 R80, R12, R76, R64 ;  /* 0x0000004c0c50723c */ /* 0x008fe20000041840 */
[----:B------:R-:W-:Y:S07]  /*3c10*/  LDSM.16.M88.4 R64, [R152+0x6800] ;  /* 0x006800009840783b */ /* 0x000fee0000000200 */
[----:B------:R-:W-:Y:S01]  /*3c20*/  HMMA.16816.F32.BF16 R20, R44, R42, R20 ;  /* 0x0000002a2c14723c */ /* 0x000fe20000041814 */
[----:B------:R-:W1:Y:S07]  /*3c30*/  LDSM.16.M88.4 R40, [R153+0x7800] ;  /* 0x007800009928783b */ /* 0x000e6e0000000200 */
[----:B----4-:R-:W-:Y:S08]  /*3c40*/  HMMA.16816.F32.BF16 R48, R16, R8, R48 ;  /* 0x000000081030723c */ /* 0x010ff00000041830 */
[----:B--2---:R-:W-:Y:S08]  /*3c50*/  HMMA.16816.F32.BF16 R52, R12, R6, R52 ;  /* 0x000000060c34723c */ /* 0x004ff00000041834 */
[----:B------:R-:W-:Y:S01]  /*3c60*/  HMMA.16816.F32.BF16 R20, R16, R10, R20 ;  /* 0x0000000a1014723c */ /* 0x000fe20000041814 */
[----:B------:R-:W2:Y:S02]  /*3c70*/  LDSM.16.M88.4 R8, [R152+0x7800] ;  /* 0x007800009808783b */ /* 0x000ea40000000200 */
[----:B------:R-:W-:-:S05]  /*3c80*/  FMUL.FTZ R50, R50, UR8 ;  /* 0x0000000832327c20 */ /* 0x000fca0008410000 */
[C---:B------:R-:W-:Y:S08]  /*3c90*/  HMMA.16816.F32.BF16 R60, R12.reuse, R78, R60 ;  /* 0x0000004e0c3c723c */ /* 0x040ff0000004183c */
[----:B------:R-:W-:Y:S01]  /*3ca0*/  HMMA.16816.F32.BF16 R56, R12, R4, R56 ;  /* 0x000000040c38723c */ /* 0x000fe20000041838 */
[----:B------:R-:W3:Y:S02]  /*3cb0*/  LDSM.16.M88.4 R4, [R152+0x7000] ;  /* 0x007000009804783b */ /* 0x000ee40000000200 */
[----:B------:R-:W-:Y:S01]  /*3cc0*/  FMUL.FTZ R21, R21, UR8 ;  /* 0x0000000815157c20 */ /* 0x000fe20008410000 */
[----:B------:R-:W-:Y:S01]  /*3cd0*/  FMUL.FTZ R20, R20, UR8 ;  /* 0x0000000814147c20 */ /* 0x000fe20008410000 */
[----:B------:R-:W4:Y:S01]  /*3ce0*/  LDSM.16.M88.4 R12, [R151+0x7800] ;  /* 0x00780000970c783b */ /* 0x000f220000000200 */
[----:B------:R-:W-:-:S02]  /*3cf0*/  FMUL.FTZ R22, R22, UR8 ;  /* 0x0000000816167c20 */ /* 0x000fc40008410000 */
[C---:B-1----:R-:W-:Y:S01]  /*3d00*/  HMMA.16816.F32.BF16 R52, R36.reuse, R42, R52 ;  /* 0x0000002a2434723c */ /* 0x042fe20000041834 */
[----:B------:R-:W-:Y:S07]  /*3d10*/  MUFU.TANH R21, R21 ;  /* 0x0000001500157308 */ /* 0x000fee0000002400 */
[----:B------:R-:W-:Y:S01]  /*3d20*/  HMMA.16816.F32.BF16 R76, R36, R32, R72 ;  /* 0x00000020244c723c */ /* 0x000fe20000041848 */
[----:B------:R-:W1:Y:S01]  /*3d30*/  LDSM.16.M88.4 R72, [R151+0x6800] ;  /* 0x006800009748783b */ /* 0x000e620000000200 */
[----:B------:R-:W-:-:S06]  /*3d40*/  FMUL.FTZ R33, R48, UR8 ;  /* 0x0000000830217c20 */ /* 0x000fcc0008410000 */
[C---:B------:R-:W-:Y:S01]  /*3d50*/  HMMA.16816.F32.BF16 R80, R36.reuse, R28, R80 ;  /* 0x0000001c2450723c */ /* 0x040fe20000041850 */
[----:B------:R-:W-:Y:S07]  /*3d60*/  MUFU.TANH R33, R33 ;  /* 0x0000002100217308 */ /* 0x000fee0000002400 */
[----:B------:R-:W-:Y:S01]  /*3d70*/  HMMA.16816.F32.BF16 R60, R36, R30, R60 ;  /* 0x0000001e243c723c */ /* 0x000fe2000004183c */
[----:B------:R-:W5:Y:S01]  /*3d80*/  LDSM.16.M88.4 R28, [R151+0x7000] ;  /* 0x00700000971c783b */ /* 0x000f620000000200 */
[----:B------:R-:W-:-:S06]  /*3d90*/  DEPBAR.LE SB0, 0x0 ;  /* 0x000080000000791a */ /* 0x000fcc0000000000 */
[----:B------:R-:W-:Y:S01]  /*3da0*/  HMMA.16816.F32.BF16 R68, R36, R34, R68 ;  /* 0x000000222444723c */ /* 0x000fe20000041844 */
[----:B------:R-:W-:-:S06]  /*3db0*/  FMUL.FTZ R35, R49, UR8 ;  /* 0x0000000831237c20 */ /* 0x000fcc0008410000 */
[----:B------:R-:W1:Y:S01]  /*3dc0*/  MUFU.TANH R35, R35 ;  /* 0x0000002300237308 */ /* 0x000e620000002400 */
[----:B------:R-:W-:Y:S01]  /*3dd0*/  HMMA.16816.F32.BF16 R56, R36, R40, R56 ;  /* 0x000000282438723c */ /* 0x000fe20000041838 */
[----:B------:R-:W-:-:S06]  /*3de0*/  FMUL.FTZ R41, R51, UR8 ;  /* 0x0000000833297c20 */ /* 0x000fcc0008410000 */
[----:B------:R-:W1:Y:S01]  /*3df0*/  MUFU.TANH R41, R41 ;  /* 0x0000002900297308 */ /* 0x000e620000002400 */
[----:B--2---:R-:W-:Y:S01]  /*3e00*/  HMMA.16816.F32.BF16 R52, R44, R10, R52 ;  /* 0x0000000a2c34723c */ /* 0x004fe20000041834 */
[----:B------:R-:W-:-:S06]  /*3e10*/  VIADD R10, R131, 0x11 ;  /* 0x00000011830a7836 */ /* 0x000fcc0000000000 */
[----:B------:R-:W2:Y:S01]  /*3e20*/  MUFU.TANH R37, R20 ;  /* 0x0000001400257308 */ /* 0x000ea20000002400 */
[C---:B------:R-:W-:Y:S07]  /*3e30*/  HMMA.16816.F32.BF16 R76, R44.reuse, R64, R76 ;  /* 0x000000402c4c723c */ /* 0x040fee000004184c */
[----:B------:R-:W5:Y:S01]  /*3e40*/  MUFU.TANH R39, R22 ;  /* 0x0000001600277308 */ /* 0x000f620000002400 */
[C---:B------:R-:W-:Y:S08]  /*3e50*/  HMMA.16816.F32.BF16 R68, R44.reuse, R66, R68 ;  /* 0x000000422c44723c */ /* 0x040ff00000041844 */
[----:B---3--:R-:W-:Y:S01]  /*3e60*/  HMMA.16816.F32.BF16 R80, R44, R4, R80 ;  /* 0x000000042c50723c */ /* 0x008fe20000041850 */
[----:B------:R-:W-:Y:S01]  /*3e70*/  FMUL.FTZ R5, R23, UR8 ;  /* 0x0000000817057c20 */ /* 0x000fe20008410000 */
[----:B------:R-:W-:-:S05]  /*3e80*/  VIADD R4, R131, 0x38 ;  /* 0x0000003883047836 */ /* 0x000fca0000000000 */
[C---:B------:R-:W-:Y:S01]  /*3e90*/  ISETP.GE.AND P4, PT, R4.reuse, R130, PT ;  /* 0x000000820400720c */ /* 0x040fe20003f86270 */
[----:B------:R-:W-:Y:S01]  /*3ea0*/  HMMA.16816.F32.BF16 R60, R44, R6, R60 ;  /* 0x000000062c3c723c */ /* 0x000fe2000004183c */
[----:B------:R-:W-:Y:S01]  /*3eb0*/  ISETP.GE.AND P1, PT, R4, R129, PT ;  /* 0x000000810400720c */ /* 0x000fe20003f26270 */
[----:B------:R-:W-:Y:S01]  /*3ec0*/  MUFU.TANH R5, R5 ;  /* 0x0000000500057308 */ /* 0x000fe20000002400 */
[----:B------:R-:W-:Y:S01]  /*3ed0*/  I2FP.F32.S32 R4, R4 ;  /* 0x0000000400047245 */ /* 0x000fe20000201400 */
[----:B------:R-:W-:-:S04]  /*3ee0*/  VIADD R6, R131, 0x1 ;  /* 0x0000000183067836 */ /* 0x000fc80000000000 */
[----:B------:R-:W-:Y:S01]  /*3ef0*/  HMMA.16816.F32.BF16 R56, R44, R8, R56 ;  /* 0x000000082c38723c */ /* 0x000fe20000041838 */
[----:B------:R-:W-:Y:S01]  /*3f00*/  VIADD R8, R131, 0x8 ;  /* 0x0000000883087836 */ /* 0x000fe20000000000 */
[C---:B------:R-:W-:Y:S02]  /*3f10*/  ISETP.GE.AND P0, PT, R6.reuse, R130, PT ;  /* 0x000000820600720c */ /* 0x040fe40003f06270 */
[-C--:B------:R-:W-:Y:S02]  /*3f20*/  ISETP.GE.AND P6, PT, R6, R129.reuse, PT ;  /* 0x000000810600720c */ /* 0x080fe40003fc6270 */
[----:B------:R-:W-:Y:S02]  /*3f30*/  I2FP.F32.S32 R6, R6 ;  /* 0x0000000600067245 */ /* 0x000fe40000201400 */
[----:B----4-:R-:W-:Y:S01]  /*3f40*/  HMMA.16816.F32.BF16 R52, R16, R14, R52 ;  /* 0x0000000e1034723c */ /* 0x010fe20000041834 */
[C---:B------:R-:W-:Y:S02]  /*3f50*/  ISETP.GE.AND P3, PT, R8.reuse, R130, PT ;  /* 0x000000820800720c */ /* 0x040fe40003f66270 */
[----:B------:R-:W-:Y:S01]  /*3f60*/  ISETP.GE.AND P5, PT, R8, R129, PT ;  /* 0x000000810800720c */ /* 0x000fe20003fa6270 */
[C---:B-1----:R-:W-:Y:S01]  /*3f70*/  FFMA.FTZ R43, R0.reuse, R6, R35 ;  /* 0x00000006002b7223 */ /* 0x042fe20000010023 */
[----:B------:R-:W-:Y:S01]  /*3f80*/  I2FP.F32.S32 R8, R8 ;  /* 0x0000000800087245 */ /* 0x000fe20000201400 */
[----:B------:R-:W-:-:S02]  /*3f90*/  FFMA.FTZ R41, R0, R6, R41 ;  /* 0x0000000600297223 */ /* 0x000fc40000010029 */
[C---:B------:R-:W-:Y:S01]  /*3fa0*/  HMMA.16816.F32.BF16 R76, R16.reuse, R72, R76 ;  /* 0x00000048104c723c */ /* 0x040fe2000004184c */
[----:B------:R-:W-:Y:S01]  /*3fb0*/  FSEL R43, R43, -INF , !P0 ;  /* 0xff8000002b2b7808 */ /* 0x000fe20004000000 */
[CC--:B--2---:R-:W-:Y:S01]  /*3fc0*/  FFMA.FTZ R6, R0.reuse, R8.reuse, R37 ;  /* 0x0000000800067223 */ /* 0x0c4fe20000010025 */
[----:B-----5:R-:W-:Y:S01]  /*3fd0*/  FFMA.FTZ R35, R0, R8, R39 ;  /* 0x0000000800237223 */ /* 0x020fe20000010027 */
[----:B------:R-:W-:Y:S02]  /*3fe0*/  IADD3 R8, PT, PT, R131, 0x10, RZ ;  /* 0x0000001083087810 */ /* 0x000fe40007ffe0ff */
[----:B------:R-:W-:Y:S02]  /*3ff0*/  FSEL R37, R41, -INF , !P6 ;  /* 0xff80000029257808 */ /* 0x000fe40007000000 */
[C---:B------:R-:W-:Y:S01]  /*4000*/  HMMA.16816.F32.BF16 R68, R16.reuse, R74, R68 ;  /* 0x0000004a1044723c */ /* 0x040fe20000041844 */
[-C--:B------:R-:W-:Y:S02]  /*4010*/  ISETP.GE.AND P0, PT, R8, R129.reuse, PT ;  /* 0x000000810800720c */ /* 0x080fe40003f06270 */
[----:B------:R-:W-:Y:S01]  /*4020*/  FSEL R41, R6, -INF , !P3 ;  /* 0xff80000006297808 */ /* 0x000fe20005800000 */
[----:B------:R-:W-:Y:S01]  /*4030*/  FMUL.FTZ R53, R53, UR8 ;  /* 0x0000000835357c20 */ /* 0x000fe20008410000 */
[----:B------:R-:W-:Y:S01]  /*4040*/  FSEL R35, R35, -INF , !P5 ;  /* 0xff80000023237808 */ /* 0x000fe20006800000 */
[----:B------:R-:W-:Y:S01]  /*4050*/  FMUL.FTZ R55, R55, UR8 ;  /* 0x0000000837377c20 */ /* 0x000fe20008410000 */
[----:B------:R-:W-:Y:S01]  /*4060*/  I2FP.F32.S32 R6, R10 ;  /* 0x0000000a00067245 */ /* 0x000fe20000201400 */
[C---:B------:R-:W-:Y:S01]  /*4070*/  HMMA.16816.F32.BF16 R80, R16.reuse, R28, R80 ;  /* 0x0000001c1050723c */ /* 0x040fe20000041850 */
[----:B------:R-:W-:Y:S01]  /*4080*/  ISETP.GE.AND P6, PT, R10, R130, PT ;  /* 0x000000820a00720c */ /* 0x000fe20003fc6270 */
[----:B------:R-:W-:Y:S01]  /*4090*/  MUFU.TANH R53, R53 ;  /* 0x0000003500357308 */ /* 0x000fe20000002400 */
[----:B------:R-:W-:Y:S01]  /*40a0*/  FMUL.FTZ R11, R76, UR8 ;  /* 0x000000084c0b7c20 */ /* 0x000fe20008410000 */
[----:B------:R-:W-:Y:S01]  /*40b0*/  FMUL.FTZ R7, R78, UR8 ;  /* 0x000000084e077c20 */ /* 0x000fe20008410000 */
[----:B------:R-:W-:Y:S01]  /*40c0*/  FMUL.FTZ R23, R77, UR8 ;  /* 0x000000084d177c20 */ /* 0x000fe20008410000 */
[----:B------:R-:W-:Y:S01]  /*40d0*/  FMUL.FTZ R9, R79, UR8 ;  /* 0x000000084f097c20 */ /* 0x000fe20008410000 */
[----:B------:R-:W-:Y:S01]  /*40e0*/  ISETP.GE.AND P3, PT, R10, R129, PT ;  /* 0x000000810a00720c */ /* 0x000fe20003f66270 */
[----:B------:R-:W-:Y:S01]  /*40f0*/  HMMA.16816.F32.BF16 R60, R16, R30, R60 ;  /* 0x0000001e103c723c */ /* 0x000fe2000004183c */
[----:B------:R-:W-:Y:S01]  /*4100*/  VIADD R10, R131, 0x21 ;  /* 0x00000021830a7836 */ /* 0x000fe20000000000 */
[----:B------:R-:W-:Y:S01]  /*4110*/  MUFU.TANH R11, R11 ;  /* 0x0000000b000b7308 */ /* 0x000fe20000002400 */
[----:B------:R-:W-:Y:S01]  /*4120*/  FMUL.FTZ R15, R68, UR8 ;  /* 0x00000008440f7c20 */ /* 0x000fe20008410000 */
[----:B------:R-:W-:Y:S01]  /*4130*/  FMUL.FTZ R31, R70, UR8 ;  /* 0x00000008461f7c20 */ /* 0x000fe20008410000 */
[----:B------:R-:W-:-:S03]  /*4140*/  FMUL.FTZ R29, R69, UR8 ;  /* 0x00000008451d7c20 */ /* 0x000fc60008410000 */
[----:B------:R-:W-:Y:S01]  /*4150*/  HMMA.16816.F32.BF16 R56, R16, R12, R56 ;  /* 0x0000000c1038723c */ /* 0x000fe20000041838 */
[----:B------:R-:W-:Y:S01]  /*4160*/  FMUL.FTZ R13, R52, UR8 ;  /* 0x00000008340d7c20 */ /* 0x000fe20008410000 */
[----:B------:R-:W-:Y:S01]  /*4170*/  FMUL.FTZ R19, R54, UR8 ;  /* 0x0000000836137c20 */ /* 0x000fe20008410000 */
[----:B------:R-:W-:Y:S01]  /*4180*/  MUFU.TANH R7, R7 ;  /* 0x0000000700077308 */ /* 0x000fe20000002400 */
[----:B------:R-:W-:Y:S01]  /*4190*/  FMUL.FTZ R17, R71, UR8 ;  /* 0x0000000847117c20 */ /* 0x000fe20008410000 */
[----:B------:R-:W-:Y:S01]  /*41a0*/  FMUL.FTZ R81, R81, UR8 ;  /* 0x0000000851517c20 */ /* 0x000fe20008410000 */
[----:B------:R-:W-:Y:S01]  /*41b0*/  FMUL.FTZ R83, R83, UR8 ;  /* 0x0000000853537c20 */ /* 0x000fe20008410000 */
[----:B------:R-:W-:Y:S01]  /*41c0*/  FMUL.FTZ R80, R80, UR8 ;  /* 0x0000000850507c20 */ /* 0x000fe20008410000 */
[----:B------:R-:W-:Y:S01]  /*41d0*/  FMUL.FTZ R82, R82, UR8 ;  /* 0x0000000852527c20 */ /* 0x000fe20008410000 */
[----:B------:R-:W-:Y:S02]  /*41e0*/  VIADD R12, R131, 0x20 ;  /* 0x00000020830c7836 */ /* 0x000fe40000000000 */
[----:B------:R-:W1:Y:S01]  /*41f0*/  MUFU.TANH R13, R13 ;  /* 0x0000000d000d7308 */ /* 0x000e620000002400 */
[----:B------:R-:W-:Y:S01]  /*4200*/  FMUL.FTZ R63, R63, UR8 ;  /* 0x000000083f3f7c20 */ /* 0x000fe20008410000 */
[----:B------:R-:W-:Y:S01]  /*4210*/  FMUL.FTZ R60, R60, UR8 ;  /* 0x000000083c3c7c20 */ /* 0x000fe20008410000 */
[----:B------:R-:W-:Y:S01]  /*4220*/  FMUL.FTZ R61, R61, UR8 ;  /* 0x000000083d3d7c20 */ /* 0x000fe20008410000 */
[----:B------:R-:W-:-:S04]  /*4230*/  FMUL.FTZ R62, R62, UR8 ;  /* 0x000000083e3e7c20 */ /* 0x000fc80008410000 */
[----:B------:R-:W2:Y:S01]  /*4240*/  MUFU.TANH R19, R19 ;  /* 0x0000001300137308 */ /* 0x000ea20000002400 */
[----:B------:R-:W-:Y:S01]  /*4250*/  FMUL.FTZ R56, R56, UR8 ;  /* 0x0000000838387c20 */ /* 0x000fe20008410000 */
[----:B------:R-:W-:Y:S01]  /*4260*/  FMUL.FTZ R58, R58, UR8 ;  /* 0x000000083a3a7c20 */ /* 0x000fe20008410000 */
[----:B------:R-:W-:Y:S01]  /*4270*/  FMUL.FTZ R57, R57, UR8 ;  /* 0x0000000839397c20 */ /* 0x000fe20008410000 */
[----:B------:R-:W-:-:S04]  /*4280*/  FMUL.FTZ R59, R59, UR8 ;  /* 0x000000083b3b7c20 */ /* 0x000fc80008410000 */
[----:B------:R-:W3:Y:S01]  /*4290*/  MUFU.TANH R23, R23 ;  /* 0x0000001700177308 */ /* 0x000ee20000002400 */
[----:B-1----:R-:W-:-:S05]  /*42a0*/  FFMA.FTZ R13, R0, R4, R13 ;  /* 0x00000004000d7223 */ /* 0x002fca000001000d */
[----:B------:R-:W-:Y:S01]  /*42b0*/  FSEL R125, R13, -INF , !P4 ;  /* 0xff8000000d7d7808 */ /* 0x000fe20006000000 */
[C---:B------:R-:W-:Y:S01]  /*42c0*/  VIADD R13, R131.reuse, 0x19 ;  /* 0x00000019830d7836 */ /* 0x040fe20000000000 */
[----:B------:R-:W1:Y:S01]  /*42d0*/  MUFU.TANH R9, R9 ;  /* 0x0000000900097308 */ /* 0x000e620000002400 */
[----:B--2---:R-:W-:Y:S01]  /*42e0*/  FFMA.FTZ R19, R0, R4, R19 ;  /* 0x0000000400137223 */ /* 0x004fe20000010013 */
[----:B------:R-:W-:-:S04]  /*42f0*/  VIADD R4, R131, 0x9 ;  /* 0x0000000983047836 */ /* 0x000fc80000000000 */
[----:B------:R-:W-:Y:S02]  /*4300*/  FSEL R114, R19, -INF , !P1 ;  /* 0xff80000013727808 */ /* 0x000fe40004800000 */
[C---:B------:R-:W-:Y:S01]  /*4310*/  ISETP.GE.AND P2, PT, R4.reuse, R130, PT ;  /* 0x000000820400720c */ /* 0x040fe20003f46270 */
[----:B------:R-:W2:Y:S01]  /*4320*/  MUFU.TANH R15, R15 ;  /* 0x0000000f000f7308 */ /* 0x000ea20000002400 */
[----:B------:R-:W-:Y:S02]  /*4330*/  ISETP.GE.AND P4, PT, R4, R129, PT ;  /* 0x000000810400720c */ /* 0x000fe40003f86270 */
[----:B------:R-:W-:Y:S02]  /*4340*/  I2FP.F32.S32 R4, R4 ;  /* 0x0000000400047245 */ /* 0x000fe40000201400 */
[----:B------:R-:W-:Y:S02]  /*4350*/  ISETP.GE.AND P1, PT, R8, R130, PT ;  /* 0x000000820800720c */ /* 0x000fe40003f26270 */
[----:B------:R-:W-:Y:S01]  /*4360*/  I2FP.F32.S32 R8, R8 ;  /* 0x0000000800087245 */ /* 0x000fe20000201400 */
[----:B------:R-:W4:Y:S01]  /*4370*/  MUFU.TANH R31, R31 ;  /* 0x0000001f001f7308 */ /* 0x000f220000002400 */
[CC--:B------:R-:W-:Y:S01]  /*4380*/  FFMA.FTZ R39, R0.reuse, R4.reuse, R21 ;  /* 0x0000000400277223 */ /* 0x0c0fe20000010015 */
[----:B------:R-:W-:Y:S01]  /*4390*/  FFMA.FTZ R5, R0, R4, R5 ;  /* 0x0000000400057223 */ /* 0x000fe20000010005 */
[----:B------:R-:W-:-:S02]  /*43a0*/  VIADD R4, R131, 0x18 ;  /* 0x0000001883047836 */ /* 0x000fc40000000000 */
[CC--:B------:R-:W-:Y:S01]  /*43b0*/  FFMA.FTZ R11, R0.reuse, R8.reuse, R11 ;  /* 0x00000008000b7223 */ /* 0x0c0fe2000001000b */
[C---:B------:R-:W-:Y:S01]  /*43c0*/  FFMA.FTZ R7, R0.reuse, R8, R7 ;  /* 0x0000000800077223 */ /* 0x040fe20000010007 */
[----:B------:R-:W-:Y:S01]  /*43d0*/  FSEL R39, R39, -INF , !P2 ;  /* 0xff80000027277808 */ /* 0x000fe20005000000 */
[----:B---3--:R-:W-:Y:S01]  /*43e0*/  FFMA.FTZ R8, R0, R6, R23 ;  /* 0x0000000600087223 */ /* 0x008fe20000010017 */
[----:B------:R-:W3:Y:S01]  /*43f0*/  MUFU.TANH R17, R17 ;  /* 0x0000001100117308 */ /* 0x000ee20000002400 */
[----:B------:R-:W-:Y:S01]  /*4400*/  ISETP.GE.AND P5, PT, R4, R130, PT ;  /* 0x000000820400720c */ /* 0x000fe20003fa6270 */
[----:B-1----:R-:W-:Y:S01]  /*4410*/  FFMA.FTZ R9, R0, R6, R9 ;  /* 0x0000000600097223 */ /* 0x002fe20000010009 */
[-C--:B------:R-:W-:Y:S02]  /*4420*/  ISETP.GE.AND P2, PT, R4, R129.reuse, PT ;  /* 0x000000810400720c */ /* 0x080fe40003f46270 */
[----:B------:R-:W-:Y:S02]  /*4430*/  I2FP.F32.S32 R4, R4 ;  /* 0x0000000400047245 */ /* 0x000fe40000201400 */
[----:B------:R-:W-:Y:S01]  /*4440*/  FSEL R19, R11, -INF , !P1 ;  /* 0xff8000000b137808 */ /* 0x000fe20004800000 */
[----:B------:R-:W1:Y:S01]  /*4450*/  MUFU.TANH R45, R80 ;  /* 0x00000050002d7308 */ /* 0x000e620000002400 */
[----:B------:R-:W-:Y:S01]  /*4460*/  ISETP.GE.AND P1, PT, R13, R129, PT ;  /* 0x000000810d00720c */ /* 0x000fe20003f26270 */
[CC--:B--2---:R-:W-:Y:S01]  /*4470*/  FFMA.FTZ R6, R0.reuse, R4.reuse, R15 ;  /* 0x0000000400067223 */ /* 0x0c4fe2000001000f */
[----:B----4-:R-:W-:Y:S01]  /*4480*/  FFMA.FTZ R4, R0, R4, R31 ;  /* 0x0000000400047223 */ /* 0x010fe2000001001f */
[----:B------:R-:W-:-:S02]  /*4490*/  FSEL R31, R5, -INF , !P4 ;  /* 0xff800000051f7808 */ /* 0x000fc40006000000 */
[----:B------:R-:W-:Y:S02]  /*44a0*/  ISETP.GE.AND P4, PT, R13, R130, PT ;  /* 0x000000820d00720c */ /* 0x000fe40003f86270 */
[----:B------:R-:W2:Y:S01]  /*44b0*/  MUFU.TANH R47, R82 ;  /* 0x00000052002f7308 */ /* 0x000ea20000002400 */
[----:B------:R-:W-:Y:S02]  /*44c0*/  I2FP.F32.S32 R11, R13 ;  /* 0x0000000d000b7245 */ /* 0x000fe40000201400 */
[----:B------:R-:W-:Y:S02]  /*44d0*/  FSEL R15, R7, -INF , !P0 ;  /* 0xff800000070f7808 */ /* 0x000fe40004000000 */
[----:B------:R-:W-:Y:S02]  /*44e0*/  FSEL R7, R8, -INF , !P6 ;  /* 0xff80000008077808 */ /* 0x000fe40007000000 */
[----:B------:R-:W-:Y:S01]  /*44f0*/  FSEL R13, R9, -INF , !P3 ;  /* 0xff800000090d7808 */ /* 0x000fe20005800000 */
[----:B------:R-:W4:Y:S01]  /*4500*/  MUFU.TANH R81, R81 ;  /* 0x0000005100517308 */ /* 0x000f220000002400 */
[----:B------:R-:W-:Y:S01]  /*4510*/  FSEL R5, R6, -INF , !P5 ;  /* 0xff80000006057808 */ /* 0x000fe20006800000 */
[----:B---3--:R-:W-:Y:S01]  /*4520*/  FFMA.FTZ R9, R0, R11, R17 ;  /* 0x0000000b00097223 */ /* 0x008fe20000010011 */
[----:B------:R-:W-:Y:S01]  /*4530*/  I2FP.F32.S32 R8, R12 ;  /* 0x0000000c00087245 */ /* 0x000fe20000201400 */
[----:B------:R-:W-:Y:S01]  /*4540*/  VIADD R6, R131, 0x30 ;  /* 0x0000003083067836 */ /* 0x000fe20000000000 */
[----:B------:R-:W-:-:S02]  /*4550*/  ISETP.GE.AND P3, PT, R10, R130, PT ;  /* 0x000000820a00720c */ /* 0x000fc40003f66270 */
[-C--:B------:R-:W-:Y:S01]  /*4560*/  ISETP.GE.AND P5, PT, R10, R129.reuse, PT ;  /* 0x000000810a00720c */ /* 0x080fe20003fa6270 */
[----:B------:R-:W3:Y:S01]  /*4570*/  MUFU.TANH R83, R83 ;  /* 0x0000005300537308 */ /* 0x000ee20000002400 */
[----:B------:R-:W-:Y:S01]  /*4580*/  I2FP.F32.S32 R10, R10 ;  /* 0x0000000a000a7245 */ /* 0x000fe20000201400 */
[CC--:B-1----:R-:W-:Y:S01]  /*4590*/  FFMA.FTZ R45, R0.reuse, R8.reuse, R45 ;  /* 0x00000008002d7223 */ /* 0x0c2fe2000001002d */
[----:B--2---:R-:W-:Y:S01]  /*45a0*/  FFMA.FTZ R47, R0, R8, R47 ;  /* 0x00000008002f7223 */ /* 0x004fe2000001002f */
[C---:B------:R-:W-:Y:S01]  /*45b0*/  ISETP.GE.AND P0, PT, R12.reuse, R130, PT ;  /* 0x000000820c00720c */ /* 0x040fe20003f06270 */
[----:B------:R-:W-:Y:S01]  /*45c0*/  VIADD R8, R131, 0x29 ;  /* 0x0000002983087836 */ /* 0x000fe20000000000 */
[----:B------:R-:W-:Y:S02]  /*45d0*/  ISETP.GE.AND P6, PT, R12, R129, PT ;  /* 0x000000810c00720c */ /* 0x000fe40003fc6270 */
[----:B------:R-:W1:Y:S01]  /*45e0*/  MUFU.TANH R29, R29 ;  /* 0x0000001d001d7308 */ /* 0x000e620000002400 */
[----:B----4-:R-:W-:Y:S01]  /*45f0*/  FFMA.FTZ R81, R0, R10, R81 ;  /* 0x0000000a00517223 */ /* 0x010fe20000010051 */
[----:B------:R-:W-:-:S02]  /*4600*/  FSEL R9, R9, -INF , !P1 ;  /* 0xff80000009097808 */ /* 0x000fc40004800000 */
[----:B------:R-:W-:Y:S02]  /*4610*/  FSEL R137, R45, -INF , !P0 ;  /* 0xff8000002d897808 */ /* 0x000fe40004000000 */
[----:B------:R-:W-:Y:S02]  /*4620*/  ISETP.GE.AND P1, PT, R8, R130, PT ;  /* 0x000000820800720c */ /* 0x000fe40003f26270 */
[----:B------:R-:W2:Y:S01]  /*4630*/  MUFU.TANH R21, R60 ;  /* 0x0000003c00157308 */ /* 0x000ea20000002400 */
[----:B---3--:R-:W-:Y:S01]  /*4640*/  FFMA.FTZ R83, R0, R10, R83 ;  /* 0x0000000a00537223 */ /* 0x008fe20000010053 */
[----:B------:R-:W-:Y:S02]  /*4650*/  IADD3 R10, PT, PT, R131, 0x28, RZ ;  /* 0x00000028830a7810 */ /* 0x000fe40007ffe0ff */
[----:B------:R-:W-:Y:S02]  /*4660*/  ISETP.GE.AND P0, PT, R8, R129, PT ;  /* 0x000000810800720c */ /* 0x000fe40003f06270 */
[----:B------:R-:W-:-:S02]  /*4670*/  I2FP.F32.S32 R8, R8 ;  /* 0x0000000800087245 */ /* 0x000fc40000201400 */
[----:B------:R-:W3:Y:S01]  /*4680*/  MUFU.TANH R63, R63 ;  /* 0x0000003f003f7308 */ /* 0x000ee20000002400 */
[----:B-1----:R-:W-:Y:S01]  /*4690*/  FFMA.FTZ R29, R0, R11, R29 ;  /* 0x0000000b001d7223 */ /* 0x002fe2000001001d */
[----:B------:R-:W-:Y:S02]  /*46a0*/  FSEL R11, R4, -INF , !P2 ;  /* 0xff800000040b7808 */ /* 0x000fe40005000000 */
[----:B------:R-:W-:Y:S02]  /*46b0*/  I2FP.F32.S32 R4, R10 ;  /* 0x0000000a00047245 */ /* 0x000fe40000201400 */
[----:B------:R-:W-:Y:S02]  /*46c0*/  FSEL R117, R47, -INF , !P6 ;  /* 0xff8000002f757808 */ /* 0x000fe40007000000 */
[----:B------:R-:W1:Y:S01]  /*46d0*/  MUFU.TANH R61, R61 ;  /* 0x0000003d003d7308 */ /* 0x000e620000002400 */
[----:B------:R-:W-:Y:S01]  /*46e0*/  FSEL R109, R81, -INF , !P3 ;  /* 0xff800000516d7808 */ /* 0x000fe20005800000 */
[----:B--2---:R-:W-:Y:S01]  /*46f0*/  FFMA.FTZ R21, R0, R4, R21 ;  /* 0x0000000400157223 */ /* 0x004fe20000010015 */
[----:B------:R-:W-:-:S02]  /*4700*/  FSEL R17, R29, -INF , !P4 ;  /* 0xff8000001d117808 */ /* 0x000fc40006000000 */
[C---:B------:R-:W-:Y:S02]  /*4710*/  ISETP.GE.AND P6, PT, R6.reuse, R130, PT ;  /* 0x000000820600720c */ /* 0x040fe40003fc6270 */
[-C--:B------:R-:W-:Y:S01]  /*4720*/  ISETP.GE.AND P3, PT, R6, R129.reuse, PT ;  /* 0x000000810600720c */ /* 0x080fe20003f66270 */
[----:B------:R-:W2:Y:S01]  /*4730*/  MUFU.TANH R23, R62 ;  /* 0x0000003e00177308 */ /* 0x000ea20000002400 */
[----:B------:R-:W-:Y:S01]  /*4740*/  I2FP.F32.S32 R6, R6 ;  /* 0x0000000600067245 */ /* 0x000fe20000201400 */
[----:B---3--:R-:W-:Y:S01]  /*4750*/  FFMA.FTZ R63, R0, R8, R63 ;  /* 0x00000008003f7223 */ /* 0x008fe2000001003f */
[C---:B------:R-:W-:Y:S02]  /*4760*/  ISETP.GE.AND P2, PT, R10.reuse, R130, PT ;  /* 0x000000820a00720c */ /* 0x040fe40003f46270 */
[----:B------:R-:W-:Y:S02]  /*4770*/  ISETP.GE.AND P4, PT, R10, R129, PT ;  /* 0x000000810a00720c */ /* 0x000fe40003f86270 */
[----:B------:R-:W-:Y:S01]  /*4780*/  FSEL R111, R21, -INF , !P2 ;  /* 0xff800000156f7808 */ /* 0x000fe20005000000 */
[----:B------:R-:W3:Y:S01]  /*4790*/  MUFU.TANH R49, R56 ;  /* 0x0000003800317308 */ /* 0x000ee20000002400 */
[----:B-1----:R-:W-:Y:S01]  /*47a0*/  FFMA.FTZ R61, R0, R8, R61 ;  /* 0x00000008003d7223 */ /* 0x002fe2000001003d */
[----:B------:R-:W-:Y:S01]  /*47b0*/  VIADD R8, R131, 0x31 ;  /* 0x0000003183087836 */ /* 0x000fe20000000000 */
[----:B------:R-:W-:-:S02]  /*47c0*/  FSEL R21, R63, -INF , !P0 ;  /* 0xff8000003f157808 */ /* 0x000fc40004000000 */
[----:B------:R-:W-:Y:S02]  /*47d0*/  ISETP.GT.AND P0, PT, R26, R161, PT ;  /* 0x000000a11a00720c */ /* 0x000fe40003f04270 */
[----:B------:R-:W-:Y:S01]  /*47e0*/  FSEL R123, R83, -INF , !P5 ;  /* 0xff800000537b7808 */ /* 0x000fe20006800000 */
[----:B------:R-:W1:Y:S01]  /*47f0*/  MUFU.TANH R51, R58 ;  /* 0x0000003a00337308 */ /* 0x000e620000002400 */
[----:B--2---:R-:W-:Y:S01]  /*4800*/  FFMA.FTZ R23, R0, R4, R23 ;  /* 0x0000000400177223 */ /* 0x004fe20000010017 */
[----:B------:R-:W-:Y:S02]  /*4810*/  FSEL R135, R61, -INF , !P1 ;  /* 0xff8000003d877808 */ /* 0x000fe40004800000 */
[----:B------:R-:W-:Y:S02]  /*4820*/  ISETP.GE.AND P5, PT, R8, R130, PT ;  /* 0x000000820800720c */ /* 0x000fe40003fa6270 */
[----:B------:R-:W-:Y:S02]  /*4830*/  FSEL R23, R23, -INF , !P4 ;  /* 0xff80000017177808 */ /* 0x000fe40006000000 */
[----:B------:R-:W2:Y:S01]  /*4840*/  MUFU.TANH R57, R57 ;  /* 0x0000003900397308 */ /* 0x000ea20000002400 */
[----:B---3--:R-:W-:Y:S01]  /*4850*/  FFMA.FTZ R49, R0, R6, R49 ;  /* 0x0000000600317223 */ /* 0x008fe20000010031 */
[----:B------:R-:W-:Y:S01]  /*4860*/  BAR.SYNC.DEFER_BLOCKING 0x0 ;  /* 0x0000000000007b1d */ /* 0x000fe20000010000 */
[----:B------:R-:W-:-:S02]  /*4870*/  ISETP.GE.AND P2, PT, R8, R129, PT ;  /* 0x000000810800720c */ /* 0x000fc40003f46270 */
[----:B------:R-:W-:Y:S02]  /*4880*/  I2FP.F32.S32 R4, R131 ;  /* 0x0000008300047245 */ /* 0x000fe40000201400 */
[----:B------:R-:W-:Y:S01]  /*4890*/  I2FP.F32.S32 R8, R8 ;  /* 0x0000000800087245 */ /* 0x000fe20000201400 */
[----:B------:R-:W3:Y:S01]  /*48a0*/  MUFU.TANH R59, R59 ;  /* 0x0000003b003b7308 */ /* 0x000ee20000002400 */
[C---:B-1----:R-:W-:Y:S01]  /*48b0*/  FFMA.FTZ R51, R0.reuse, R6, R51 ;  /* 0x0000000600337223 */ /* 0x042fe20000010033 */
[----:B------:R-:W-:Y:S02]  /*48c0*/  VIADD R6, R131, 0x39 ;  /* 0x0000003983067836 */ /* 0x000fe40000000000 */
[----:B------:R-:W-:Y:S01]  /*48d0*/  FFMA.FTZ R33, R0, R4, R33 ;  /* 0x0000000400217223 */ /* 0x000fe20000010021 */
[----:B------:R-:W-:Y:S02]  /*48e0*/  FSEL R133, R49, -INF , !P6 ;  /* 0xff80000031857808 */ /* 0x000fe40007000000 */
[----:B------:R-:W-:Y:S01]  /*48f0*/  FSEL R119, R51, -INF , !P3 ;  /* 0xff80000033777808 */ /* 0x000fe20005800000 */
[----:B------:R-:W1:Y:S01]  /*4900*/  MUFU.TANH R55, R55 ;  /* 0x0000003700377308 */ /* 0x000e620000002400 */
[----:B------:R-:W-:Y:S01]  /*4910*/  ISETP.GE.AND P4, PT, R6, R130, PT ;  /* 0x000000820600720c */ /* 0x000fe20003f86270 */
[----:B--2---:R-:W-:Y:S01]  /*4920*/  FFMA.FTZ R57, R0, R8, R57 ;  /* 0x0000000800397223 */ /* 0x004fe20000010039 */
[----:B------:R-:W-:-:S02]  /*4930*/  ISETP.GE.AND P1, PT, R6, R129, PT ;  /* 0x000000810600720c */ /* 0x000fc40003f26270 */
[----:B------:R-:W-:Y:S02]  /*4940*/  I2FP.F32.S32 R6, R6 ;  /* 0x0000000600067245 */ /* 0x000fe40000201400 */
[C---:B------:R-:W-:Y:S01]  /*4950*/  ISETP.GE.AND P6, PT, R131.reuse, R130, PT ;  /* 0x000000828300720c */ /* 0x040fe20003fc6270 */
[----:B------:R-:W2:Y:S01]  /*4960*/  MUFU.TANH R29, R50 ;  /* 0x00000032001d7308 */ /* 0x000ea20000002400 */
[C---:B---3--:R-:W-:Y:S01]  /*4970*/  FFMA.FTZ R59, R0.reuse, R8, R59 ;  /* 0x00000008003b7223 */ /* 0x048fe2000001003b */
[CC--:B------:R-:W-:Y:S01]  /*4980*/  FFMA.FTZ R53, R0.reuse, R6.reuse, R53 ;  /* 0x0000000600357223 */ /* 0x0c0fe20000010035 */
[----:B------:R-:W-:Y:S02]  /*4990*/  ISETP.GE.AND P3, PT, R131, R129, PT ;  /* 0x000000818300720c */ /* 0x000fe40003f66270 */
[----:B------:R-:W-:Y:S02]  /*49a0*/  FSEL R127, R57, -INF , !P5 ;  /* 0xff800000397f7808 */ /* 0x000fe40006800000 */
[----:B------:R-:W-:Y:S01]  /*49b0*/  FSEL R115, R59, -INF , !P2 ;  /* 0xff8000003b737808 */ /* 0x000fe20005000000 */
[----:B-1----:R-:W-:Y:S01]  /*49c0*/  FFMA.FTZ R113, R0, R6, R55 ;  /* 0x0000000600717223 */ /* 0x002fe20000010037 */
[----:B------:R-:W-:-:S02]  /*49d0*/  FSEL R121, R53, -INF , !P4 ;  /* 0xff80000035797808 */ /* 0x000fc40006000000 */
[----:B------:R-:W-:Y:S02]  /*49e0*/  FSEL R33, R33, -INF , !P6 ;  /* 0xff80000021217808 */ /* 0x000fe40007000000 */
[----:B------:R-:W-:Y:S01]  /*49f0*/  FSEL R113, R113, -INF , !P1 ;  /* 0xff80000071717808 */ /* 0x000fe20004800000 */
[----:B--2---:R-:W-:-:S05]  /*4a00*/  FFMA.FTZ R29, R0, R4, R29 ;  /* 0x00000004001d7223 */ /* 0x004fca000001001d */
        /* <DEDUP_REMOVED lines=13> */
.L_x_6529:
        /* <DEDUP_REMOVED lines=60> */
.L_x_6530:
        /* <DEDUP_REMOVED lines=52> */
.L_x_6528:
        /* <DEDUP_REMOVED lines=33> */
[----:B------:R-:W-:Y:S01]  /*53f0*/  LDSM.16.MT88.4 R56, [R149+0xa000] ;  /* 0x00a000009538783b */ /* 0x000fe20000004200 */
        /* <DEDUP_REMOVED lines=12> */
[----:B------:R-:W1:Y:S01]  /*54c0*/  LDSM.16.MT88.4 R40, [R154+0xa000] ;  /* 0x00a000009a28783b */ /* 0x000e620000004200 */
[--C-:B------:R-:W-:Y:S01]  /*54d0*/  FFMA.FTZ R108, R29, UR4, -R116.reuse ;  /* 0x000000041d6c7c23 */ /* 0x100fe20008010874 */
[--C-:B------:R-:W-:Y:S01]  /*54e0*/  FFMA.FTZ R107, R37, UR4, -R116.reuse ;  /* 0x00000004256b7c23 */ /* 0x100fe20008010874 */
[--C-:B------:R-:W-:Y:S01]  /*54f0*/  FFMA.FTZ R35, R35, UR4, -R116.reuse ;  /* 0x0000000423237c23 */ /* 0x100fe20008010874 */
        /* <DEDUP_REMOVED lines=192> */
[----:B------:R-:W-:Y:S01]  /*6100*/  HMMA.16816.F32.BF16 R64, R4, R10, R64 ;  /* 0x0000000a0440723c */ /* 0x000fe20000041840 */
[----:B------:R-:W-:-:S04]  /*6110*/  NOP ;  /* 0x0000000000007918 */ /* 0x000fc80000000000 */
[----:B------:R-:W-:-:S15]  /*6120*/  @!P0 BRA `(.L_x_6531) ;  /* 0x0000003400948947 */ /* 0x000fde0003800000 */
        /* <DEDUP_REMOVED lines=66> */
.L_x_6532:
[----:B------:R-:W-:Y:S01]  /*6550*/  UMOV UR6, URZ ;  /* 0x000000ff00067c82 */ /* 0x000fe20008000000 */
[----:B------:R-:W-:Y:S01]  /*6560*/  IMAD.SHL.U32 R4, R24, 0x40, RZ ;  /* 0x0000004018047824 */ /* 0x000fe200078e00ff */
[----:B------:R-:W-:-:S05]  /*6570*/  IADD3 R3, P0, PT, RZ, -UR6, RZ ;  /* 0x80000006ff037c10 */ /* 0x000fca000ff1e0ff */
[----:B------:R-:W-:-:S05]  /*6580*/  IMAD.X R4, RZ, RZ, ~R4, P0 ;  /* 0x000000ffff047224 */ /* 0x000fca00000e0e04 */
[----:B------:R-:W-:-:S04]  /*6590*/  SHF.R.S64 R3, R3, 0x1f, R4 ;  /* 0x0000001f03037819 */ /* 0x000fc80000001004 */
[----:B------:R-:W-:-:S04]  /*65a0*/  IADD3 R164, P0, PT, R3, R164, RZ ;  /* 0x000000a403a47210 */ /* 0x000fc80007f1e0ff */
[----:B------:R-:W-:-:S09]  /*65b0*/  LEA.HI.X.SX32 R165, R4, R165, 0x1, P0 ;  /* 0x000000a504a57211 */ /* 0x000fd200000f0eff */
.L_x_6533:
        /* <DEDUP_REMOVED lines=37> */
[----:B------:R-:W-:Y:S01]  /*6810*/  @P1 STS.128 [R167+0x9000], RZ ;  /* 0x009000ffa7001388 */ /* 0x000fe20000000c00 */
[----:B-1----:R-:W-:-:S02]  /*6820*/  @!P0 IMAD.MOV.U32 R8, RZ, RZ, R6 ;  /* 0x000000ffff088224 */ /* 0x002fc400078e0006 */
        /* <DEDUP_REMOVED lines=19> */
[----:B--2---:R-:W1:Y:S04]  /*6960*/  LDSM.16.M88.4 R4, [R158+UR5+0x5000] ;  /* 0x005000059e04783b */ /* 0x004e680008000200 */
[----:B------:R-:W2:Y:S04]  /*6970*/  LDSM.16.M88.4 R104, [R158+UR5+0x5800] ;  /* 0x005800059e68783b */ /* 0x000ea80008000200 */
        /* <DEDUP_REMOVED lines=10> */
[C---:B------:R-:W-:Y:S08]  /*6a20*/  HMMA.16816.F32.BF16 R12, R112.reuse, R14, RZ ;  /* 0x0000000e700c723c */ /* 0x040ff000000418ff */
[C---:B-1----:R-:W-:Y:S08]  /*6a30*/  HMMA.16816.F32.BF16 R8, R112.reuse, R4, RZ ;  /* 0x000000047008723c */ /* 0x042ff000000418ff */
[C---:B------:R-:W-:Y:S08]  /*6a40*/  HMMA.16816.F32.BF16 R4, R112.reuse, R6, RZ ;  /* 0x000000067004723c */ /* 0x040ff000000418ff */
[C---:B--2---:R-:W-:Y:S08]  /*6a50*/  HMMA.16816.F32.BF16 R116, R112.reuse, R104, RZ ;  /* 0x000000687074723c */ /* 0x044ff000000418ff */
        /* <DEDUP_REMOVED lines=64> */
[----:B------:R-:W-:Y:S04]  /*6e60*/  LDSM.16.M88.4 R112, [R155+0x2000] ;  /* 0x002000009b70783b */ /* 0x000fe80000000200 */
[----:B------:R-:W3:Y:S03]  /*6e70*/  LDSM.16.M88.4 R108, [R151+0x6000] ;  /* 0x00600000976c783b */ /* 0x000ee60000000200 */
[C---:B-1----:R-:W-:Y:S08]  /*6e80*/  HMMA.16816.F32.BF16 R24, R104.reuse, R32, R24 ;  /* 0x000000206818723c */ /* 0x042ff00000041818 */
[C---:B------:R-:W-:Y:S01]  /*6e90*/  HMMA.16816.F32.BF16 R20, R104.reuse, R34, R20 ;  /* 0x000000226814723c */ /* 0x040fe20000041814 */
[----:B------:R-:W1:Y:S07]  /*6ea0*/  LDSM.16.M88.4 R32, [R152+0x7000] ;  /* 0x007000009820783b */ /* 0x000e6e0000000200 */
[C---:B--2---:R-:W-:Y:S08]  /*6eb0*/  HMMA.16816.F32.BF16 R16, R104.reuse, R28, R16 ;  /* 0x0000001c6810723c */ /* 0x044ff00000041810 */
[----:B------:R-:W-:Y:S01]  /*6ec0*/  HMMA.16816.F32.BF16 R12, R104, R30, R12 ;  /* 0x0000001e680c723c */ /* 0x000fe2000004180c */
[----:B------:R-:W2:Y:S07]  /*6ed0*/  LDSM.16.M88.4 R28, [R152+0x7800] ;  /* 0x00780000981c783b */ /* 0x000eae0000000200 */
[C---:B---3--:R-:W-:Y:S08]  /*6ee0*/  HMMA.16816.F32.BF16 R24, R112.reuse, R108, R24 ;  /* 0x0000006c7018723c */ /* 0x048ff00000041818 */
[----:B------:R-:W-:Y:S08]  /*6ef0*/  HMMA.16816.F32.BF16 R20, R112, R110, R20 ;  /* 0x0000006e7014723c */ /* 0x000ff00000041814 */
[----:B-1----:R-:W-:Y:S03]  /*6f00*/  HMMA.16816.F32.BF16 R8, R104, R32, R8 ;  /* 0x000000206808723c */ /* 0x002fe60000041808 */
[----:B------:R-:W-:Y:S01]  /*6f10*/  FMUL.FTZ R25, R25, UR8 ;  /* 0x0000000819197c20 */ /* 0x000fe20008410000 */
[----:B------:R-:W-:Y:S01]  /*6f20*/  FMUL.FTZ R3, R24, UR8 ;  /* 0x0000000818037c20 */ /* 0x000fe20008410000 */
[----:B------:R-:W-:-:S02]  /*6f30*/  FMUL.FTZ R111, R27, UR8 ;  /* 0x000000081b6f7c20 */ /* 0x000fc40008410000 */
[----:B------:R1:W-:Y:S01]  /*6f40*/  MUFU.TANH R109, R25 ;  /* 0x00000019006d7308 */ /* 0x0003e20000002400 */
[C---:B------:R-:W-:Y:S01]  /*6f50*/  HMMA.16816.F32.BF16 R4, R104.reuse, R34, R4 ;  /* 0x000000226804723c */ /* 0x040fe20000041804 */
[----:B------:R-:W3:Y:S02]  /*6f60*/  LDSM.16.M88.4 R32, [R151+0x7800] ;  /* 0x007800009720783b */ /* 0x000ee40000000200 */
[----:B------:R-:W-:Y:S01]  /*6f70*/  FMUL.FTZ R20, R20, UR8 ;  /* 0x0000000814147c20 */ /* 0x000fe20008410000 */
[----:B------:R-:W-:Y:S01]  /*6f80*/  FMUL.FTZ R21, R21, UR8 ;  /* 0x0000000815157c20 */ /* 0x000fe20008410000 */
[----:B------:R-:W-:Y:S01]  /*6f90*/  FMUL.FTZ R23, R23, UR8 ;  /* 0x0000000817177c20 */ /* 0x000fe20008410000 */
[----:B------:R-:W-:Y:S01]  /*6fa0*/  FMUL.FTZ R22, R22, UR8 ;  /* 0x0000000816167c20 */ /* 0x000fe20008410000 */
[----:B------:R-:W4:Y:S01]  /*6fb0*/  MUFU.TANH R3, R3 ;  /* 0x0000000300037308 */ /* 0x000f220000002400 */
[----:B--2---:R-:W-:Y:S01]  /*6fc0*/  HMMA.16816.F32.BF16 R120, R104, R30, R120 ;  /* 0x0000001e6878723c */ /* 0x004fe20000041878 */
[----:B------:R-:W-:-:S06]  /*6fd0*/  FMUL.FTZ R31, R26, UR8 ;  /* 0x000000081a1f7c20 */ /* 0x000fcc0008410000 */
[----:B------:R-:W2:Y:S01]  /*6fe0*/  MUFU.TANH R31, R31 ;  /* 0x0000001f001f7308 */ /* 0x000ea20000002400 */
[----:B-1----:R-:W1:Y:S01]  /*6ff0*/  LDSM.16.M88.4 R24, [R151+0x7000] ;  /* 0x007000009718783b */ /* 0x002e620000000200 */
[----:B------:R-:W-:Y:S01]  /*7000*/  HMMA.16816.F32.BF16 R12, R112, R126, R12 ;  /* 0x0000007e700c723c */ /* 0x000fe2000004180c */
[----:B------:R-:W-:-:S05]  /*7010*/  DEPBAR.LE SB0, 0x0 ;  /* 0x000080000000791a */ /* 0x000fca0000000000 */
[----:B------:R-:W-:Y:S02]  /*7020*/  MUFU.TANH R111, R111 ;  /* 0x0000006f006f7308 */ /* 0x000fe40000002400 */
[----:B------:R-:W-:Y:S06]  /*7030*/  HMMA.16816.F32.BF16 R16, R112, R124, R16 ;  /* 0x0000007c7010723c */ /* 0x000fec0000041810 */
[----:B------:R5:W-:Y:S02]  /*7040*/  MUFU.TANH R125, R20 ;  /* 0x00000014007d7308 */ /* 0x000be40000002400 */
[----:B------:R-:W-:Y:S03]  /*7050*/  HMMA.16816.F32.BF16 R116, R104, R28, R116 ;  /* 0x0000001c6874723c */ /* 0x000fe60000041874 */
[----:B------:R-:W-:Y:S01]  /*7060*/  FMUL.FTZ R105, R14, UR8 ;  /* 0x000000080e697c20 */ /* 0x000fe20008410000 */
[----:B------:R-:W-:-:S02]  /*7070*/  FMUL.FTZ R15, R15, UR8 ;  /* 0x000000080f0f7c20 */ /* 0x000fc40008410000 */
[----:B------:R-:W-:Y:S02]  /*7080*/  MUFU.TANH R21, R21 ;  /* 0x0000001500157308 */ /* 0x000fe40000002400 */
[----:B---3--:R-:W-:Y:S03]  /*7090*/  HMMA.16816.F32.BF16 R120, R112, R34, R120 ;  /* 0x000000227078723c */ /* 0x008fe60000041878 */
[----:B------:R-:W-:Y:S01]  /*70a0*/  FMUL.FTZ R18, R18, UR8 ;  /* 0x0000000812127c20 */ /* 0x000fe20008410000 */
[----:B------:R-:W-:Y:S01]  /*70b0*/  FMUL.FTZ R16, R16, UR8 ;  /* 0x0000000810107c20 */ /* 0x000fe20008410000 */
[----:B------:R-:W-:Y:S01]  /*70c0*/  FMUL.FTZ R19, R19, UR8 ;  /* 0x0000000813137c20 */ /* 0x000fe20008410000 */
[----:B------:R-:W-:Y:S01]  /*70d0*/  MUFU.TANH R127, R22 ;  /* 0x00000016007f7308 */ /* 0x000fe20000002400 */
[----:B-----5:R-:W-:Y:S02]  /*70e0*/  VIADD R20, R131, 0xffffffc9 ;  /* 0xffffffc983147836 */ /* 0x020fe40000000000 */
[----:B------:R-:W-:-:S03]  /*70f0*/  FMUL.FTZ R17, R17, UR8 ;  /* 0x0000000811117c20 */ /* 0x000fc60008410000 */
[C---:B------:R-:W-:Y:S01]  /*7100*/  HMMA.16816.F32.BF16 R116, R112.reuse, R32, R116 ;  /* 0x000000207074723c */ /* 0x040fe20000041874 */
[----:B------:R-:W-:Y:S01]  /*7110*/  FMUL.FTZ R33, R13, UR8 ;  /* 0x000000080d217c20 */ /* 0x000fe20008410000 */
[----:B------:R3:W-:Y:S05]  /*7120*/  MUFU.TANH R35, R18 ;  /* 0x0000001200237308 */ /* 0x0007ea0000002400 */
[----:B------:R-:W-:Y:S01]  /*7130*/  FMUL.FTZ R29, R122, UR8 ;  /* 0x000000087a1d7c20 */ /* 0x000fe20008410000 */
[C---:B-1----:R-:W-:Y:S01]  /*7140*/  HMMA.16816.F32.BF16 R8, R112.reuse, R24, R8 ;  /* 0x000000187008723c */ /* 0x042fe20000041808 */
[----:B------:R-:W-:Y:S01]  /*7150*/  FMUL.FTZ R25, R12, UR8 ;  /* 0x000000080c197c20 */ /* 0x000fe20008410000 */
[C---:B------:R-:W-:Y:S01]  /*7160*/  VIADD R12, R131.reuse, 0xffffffc0 ;  /* 0xffffffc0830c7836 */ /* 0x040fe20000000000 */
[----:B------:R1:W-:Y:S04]  /*7170*/  MUFU.TANH R133, R16 ;  /* 0x0000001000857308 */ /* 0x0003e80000002400 */
[----:B------:R-:W-:Y:S01]  /*7180*/  ISETP.GE.AND P4, PT, R12, R130, PT ;  /* 0x000000820c00720c */ /* 0x000fe20003f86270 */
[----:B------:R-:W-:Y:S01]  /*7190*/  HMMA.16816.F32.BF16 R4, R112, R26, R4 ;  /* 0x0000001a7004723c */ /* 0x000fe20000041804 */
[----:B------:R-:W-:Y:S01]  /*71a0*/  FMUL.FTZ R27, R120, UR8 ;  /* 0x00000008781b7c20 */ /* 0x000fe20008410000 */
[----:B------:R-:W-:Y:S01]  /*71b0*/  ISETP.GE.AND P3, PT, R12, R129, PT ;  /* 0x000000810c00720c */ /* 0x000fe20003f66270 */
[----:B------:R-:W5:Y:S01]  /*71c0*/  MUFU.TANH R29, R29 ;  /* 0x0000001d001d7308 */ /* 0x000f620000002400 */
[----:B------:R-:W-:Y:S01]  /*71d0*/  I2FP.F32.S32 R12, R12 ;  /* 0x0000000c000c7245 */ /* 0x000fe20000201400 */
[----:B---3--:R-:W-:-:S02]  /*71e0*/  VIADD R18, R131, 0xfffffff8 ;  /* 0xfffffff883127836 */ /* 0x008fc40000000000 */
[----:B------:R-:W-:Y:S02]  /*71f0*/  FMUL.FTZ R119, R119, UR8 ;  /* 0x0000000877777c20 */ /* 0x000fe40008410000 */
[----:B----4-:R-:W-:Y:S01]  /*7200*/  FFMA.FTZ R3, R0, R12, R3 ;  /* 0x0000000c00037223 */ /* 0x010fe20000010003 */
[C---:B------:R-:W-:Y:S01]  /*7210*/  ISETP.GE.AND P6, PT, R18.reuse, R130, PT ;  /* 0x000000821200720c */ /* 0x040fe20003fc6270 */
[----:B------:R-:W3:Y:S01]  /*7220*/  MUFU.TANH R27, R27 ;  /* 0x0000001b001b7308 */ /* 0x000ee20000002400 */
[----:B-1----:R-:W-:Y:S01]  /*7230*/  VIADD R16, R131, 0xffffffc1 ;  /* 0xffffffc183107836 */ /* 0x002fe20000000000 */
[-C--:B------:R-:W-:Y:S01]  /*7240*/  ISETP.GE.AND P5, PT, R18, R129.reuse, PT ;  /* 0x000000811200720c */ /* 0x080fe20003fa6270 */
[----:B------:R-:W-:Y:S01]  /*7250*/  FMUL.FTZ R13, R8, UR8 ;  /* 0x00000008080d7c20 */ /* 0x000fe20008410000 */
[----:B------:R-:W-:Y:S01]  /*7260*/  FSEL R3, R3, -INF , !P4 ;  /* 0xff80000003037808 */ /* 0x000fe20006000000 */
[----:B------:R-:W-:Y:S01]  /*7270*/  FMUL.FTZ R14, R9, UR8 ;  /* 0x00000008090e7c20 */ /* 0x000fe20008410000 */
[----:B------:R-:W-:Y:S01]  /*7280*/  I2FP.F32.S32 R18, R18 ;  /* 0x0000001200127245 */ /* 0x000fe20000201400 */
[----:B------:R-:W-:Y:S01]  /*7290*/  FMUL.FTZ R8, R11, UR8 ;  /* 0x000000080b087c20 */ /* 0x000fe20008410000 */
[----:B------:R-:W-:Y:S01]  /*72a0*/  ISETP.GE.AND P2, PT, R16, R130, PT ;  /* 0x000000821000720c */ /* 0x000fe20003f46270 */
[----:B--2---:R-:W-:Y:S01]  /*72b0*/  FFMA.FTZ R11, R0, R12, R31 ;  /* 0x0000000c000b7223 */ /* 0x004fe2000001001f */
[----:B------:R-:W-:Y:S01]  /*72c0*/  ISETP.GE.AND P4, PT, R16, R129, PT ;  /* 0x000000811000720c */ /* 0x000fe20003f86270 */
[----:B-----5:R-:W-:Y:S01]  /*72d0*/  FFMA.FTZ R24, R0, R18, R29 ;  /* 0x0000001200187223 */ /* 0x020fe2000001001d */
[----:B------:R-:W-:Y:S01]  /*72e0*/  I2FP.F32.S32 R16, R16 ;  /* 0x0000001000107245 */ /* 0x000fe20000201400 */
[----:B------:R-:W-:Y:S01]  /*72f0*/  MUFU.TANH R23, R23 ;  /* 0x0000001700177308 */ /* 0x000fe20000002400 */
[----:B------:R-:W-:Y:S01]  /*7300*/  FSEL R11, R11, -INF , !P3 ;  /* 0xff8000000b0b7808 */ /* 0x000fe20005800000 */
[C---:B------:R-:W-:Y:S01]  /*7310*/  VIADD R12, R131.reuse, 0xffffffd0 ;  /* 0xffffffd0830c7836 */ /* 0x040fe20000000000 */
[----:B------:R-:W-:Y:S01]  /*7320*/  FSEL R24, R24, -INF , !P5 ;  /* 0xff80000018187808 */ /* 0x000fe20006800000 */
[C---:B---3--:R-:W-:Y:S01]  /*7330*/  FFMA.FTZ R27, R0.reuse, R18, R27 ;  /* 0x00000012001b7223 */ /* 0x048fe2000001001b */
[CC--:B------:R-:W-:Y:S01]  /*7340*/  FFMA.FTZ R18, R0.reuse, R16.reuse, R109 ;  /* 0x0000001000127223 */ /* 0x0c0fe2000001006d */
[----:B------:R-:W-:Y:S01]  /*7350*/  FFMA.FTZ R9, R0, R16, R111 ;  /* 0x0000001000097223 */ /* 0x000fe2000001006f */
[----:B------:R-:W-:Y:S01]  /*7360*/  VIADD R16, R131, 0xffffffc8 ;  /* 0xffffffc883107836 */ /* 0x000fe20000000000 */
[----:B------:R1:W-:Y:S01]  /*7370*/  MUFU.TANH R109, R15 ;  /* 0x0000000f006d7308 */ /* 0x0003e20000002400 */
[----:B------:R-:W-:Y:S01]  /*7380*/  FSEL R104, R27, -INF , !P6 ;  /* 0xff8000001b687808 */ /* 0x000fe20007000000 */
[----:B------:R-:W-:Y:S01]  /*7390*/  FMUL.FTZ R10, R10, UR8 ;  /* 0x000000080a0a7c20 */ /* 0x000fe20008410000 */
[-C--:B------:R-:W-:Y:S01]  /*73a0*/  ISETP.GE.AND P5, PT, R20, R130.reuse, PT ;  /* 0x000000821400720c */ /* 0x080fe20003fa6270 */
[----:B------:R-:W-:Y:S01]  /*73b0*/  FMUL.FTZ R6, R6, UR8 ;  /* 0x0000000806067c20 */ /* 0x000fe20008410000 */
[----:B------:R-:W-:-:S02]  /*73c0*/  ISETP.GE.AND P3, PT, R16, R130, PT ;  /* 0x000000821000720c */ /* 0x000fc40003f66270 */
[----:B------:R-:W-:Y:S01]  /*73d0*/  ISETP.GE.AND P6, PT, R16, R129, PT ;  /* 0x000000811000720c */ /* 0x000fe20003fc6270 */
[----:B------:R-:W2:Y:S01]  /*73e0*/  MUFU.TANH R19, R19 ;  /* 0x0000001300137308 */ /* 0x000ea20000002400 */
[----:B------:R-:W-:Y:S02]  /*73f0*/  I2FP.F32.S32 R16, R16 ;  /* 0x0000001000107245 */ /* 0x000fe40000201400 */
[----:B------:R-:W-:Y:S02]  /*7400*/  FSEL R9, R9, -INF , !P4 ;  /* 0xff80000009097808 */ /* 0x000fe40006000000 */
[----:B------:R-:W-:Y:S01]  /*7410*/  ISETP.GE.AND P4, PT, R12, R130, PT ;  /* 0x000000820c00720c */ /* 0x000fe20003f86270 */
[----:B------:R-:W-:Y:S01]  /*7420*/  FFMA.FTZ R125, R0, R16, R125 ;  /* 0x00000010007d7223 */ /* 0x000fe2000001007d */
[----:B------:R-:W-:Y:S01]  /*7430*/  I2FP.F32.S32 R22, R12 ;  /* 0x0000000c00167245 */ /* 0x000fe20000201400 */
[----:B------:R-:W-:Y:S01]  /*7440*/  MUFU.TANH R25, R25 ;  /* 0x0000001900197308 */ /* 0x000fe20000002400 */
[----:B-1----:R-:W-:-:S02]  /*7450*/  FSEL R15, R18, -INF , !P2 ;  /* 0xff800000120f7808 */ /* 0x002fc40005000000 */
[----:B------:R-:W-:Y:S01]  /*7460*/  I2FP.F32.S32 R18, R20 ;  /* 0x0000001400127245 */ /* 0x000fe20000201400 */
[----:B------:R-:W-:Y:S01]  /*7470*/  FFMA.FTZ R137, R0, R22, R35 ;  /* 0x0000001600897223 */ /* 0x000fe20000010023 */
[----:B------:R-:W-:Y:S01]  /*7480*/  ISETP.GE.AND P2, PT, R20, R129, PT ;  /* 0x000000811400720c */ /* 0x000fe20003f46270 */
[----:B------:R-:W-:Y:S01]  /*7490*/  FMUL.FTZ R20, R4, UR8 ;  /* 0x0000000804147c20 */ /* 0x000fe20008410000 */
[----:B------:R-:W-:Y:S01]  /*74a0*/  FMUL.FTZ R4, R7, UR8 ;  /* 0x0000000807047c20 */ /* 0x000fe20008410000 */
[----:B------:R-:W-:Y:S01]  /*74b0*/  MUFU.TANH R33, R33 ;  /* 0x0000002100217308 */ /* 0x000fe20000002400 */
[C---:B------:R-:W-:Y:S01]  /*74c0*/  FFMA.FTZ R7, R0.reuse, R16, R127 ;  /* 0x0000001000077223 */ /* 0x040fe2000001007f */
[C---:B------:R-:W-:Y:S01]  /*74d0*/  FFMA.FTZ R21, R0.reuse, R18, R21 ;  /* 0x0000001200157223 */ /* 0x040fe20000010015 */
[----:B------:R-:W-:Y:S02]  /*74e0*/  VIADD R16, R131, 0xffffffd1 ;  /* 0xffffffd183107836 */ /* 0x000fe40000000000 */
[----:B------:R-:W-:Y:S01]  /*74f0*/  FFMA.FTZ R133, R0, R22, R133 ;  /* 0x0000001600857223 */ /* 0x000fe20000010085 */
[----:B------:R-:W-:-:S02]  /*7500*/  FSEL R7, R7, -INF , !P6 ;  /* 0xff80000007077808 */ /* 0x000fc40007000000 */
[----:B------:R1:W-:Y:S01]  /*7510*/  MUFU.TANH R31, R13 ;  /* 0x0000000d001f7308 */ /* 0x0003e20000002400 */
[----:B------:R-:W-:Y:S02]  /*7520*/  FSEL R29, R21, -INF , !P5 ;  /* 0xff800000151d7808 */ /* 0x000fe40006800000 */
[C---:B------:R-:W-:Y:S02]  /*7530*/  ISETP.GE.AND P6, PT, R16.reuse, R130, PT ;  /* 0x000000821000720c */ /* 0x040fe40003fc6270 */
[----:B------:R-:W-:Y:S02]  /*7540*/  ISETP.GE.AND P5, PT, R16, R129, PT ;  /* 0x000000811000720c */ /* 0x000fe40003fa6270 */
[----:B------:R-:W-:Y:S01]  /*7550*/  I2FP.F32.S32 R16, R16 ;  /* 0x0000001000107245 */ /* 0x000fe20000201400 */
[----:B------:R-:W3:Y:S01]  /*7560*/  MUFU.TANH R17, R17 ;  /* 0x0000001100117308 */ /* 0x000ee20000002400 */
[----:B------:R-:W-:-:S03]  /*7570*/  FSEL R143, R133, -INF , !P4 ;  /* 0xff800000858f7808 */ /* 0x000fc60006000000 */
[----:B--2---:R-:W-:-:S04]  /*7580*/  FFMA.FTZ R19, R0, R16, R19 ;  /* 0x0000001000137223 */ /* 0x004fc80000010013 */
[----:B------:R2:W-:Y:S01]  /*7590*/  MUFU.TANH R27, R14 ;  /* 0x0000000e001b7308 */ /* 0x0005e20000002400 */
[----:B-1----:R-:W-:Y:S02]  /*75a0*/  FSEL R13, R125, -INF , !P3 ;  /* 0xff8000007d0d7808 */ /* 0x002fe40005800000 */
[----:B------:R-:W-:Y:S01]  /*75b0*/  ISETP.GE.AND P3, PT, R12, R129, PT ;  /* 0x000000810c00720c */ /* 0x000fe20003f66270 */
[----:B------:R-:W-:Y:S01]  /*75c0*/  FMUL.FTZ R12, R5, UR8 ;  /* 0x00000008050c7c20 */ /* 0x000fe20008410000 */
[C---:B------:R-:W-:Y:S01]  /*75d0*/  FFMA.FTZ R5, R0.reuse, R18, R23 ;  /* 0x0000001200057223 */ /* 0x040fe20000010017 */
[----:B------:R-:W-:Y:S01]  /*75e0*/  VIADD R18, R131, 0xffffffd8 ;  /* 0xffffffd883127836 */ /* 0x000fe20000000000 */
[----:B------:R-:W-:Y:S01]  /*75f0*/  FSEL R115, R19, -INF , !P5 ;  /* 0xff80000013737808 */ /* 0x000fe20006800000 */
[----:B------:R-:W1:Y:S01]  /*7600*/  MUFU.TANH R105, R105 ;  /* 0x0000006900697308 */ /* 0x000e620000002400 */
[----:B---3--:R-:W-:Y:S01]  /*7610*/  FFMA.FTZ R141, R0, R16, R17 ;  /* 0x00000010008d7223 */ /* 0x008fe20000010011 */
[----:B------:R-:W-:Y:S01]  /*7620*/  FSEL R5, R5, -INF , !P2 ;  /* 0xff80000005057808 */ /* 0x000fe20005000000 */
[----:B------:R-:W-:Y:S01]  /*7630*/  FMUL.FTZ R19, R117, UR8 ;  /* 0x0000000875137c20 */ /* 0x000fe20008410000 */
[----:B------:R-:W-:-:S02]  /*7640*/  ISETP.GE.AND P2, PT, R18, R130, PT ;  /* 0x000000821200720c */ /* 0x000fc40003f46270 */
[----:B------:R-:W-:Y:S02]  /*7650*/  FSEL R141, R141, -INF , !P6 ;  /* 0xff8000008d8d7808 */ /* 0x000fe40007000000 */
[----:B------:R3:W4:Y:S01]  /*7660*/  MUFU.TANH R107, R10 ;  /* 0x0000000a006b7308 */ /* 0x0007220000002400 */
[----:B--2---:R-:W-:Y:S01]  /*7670*/  VIADD R14, R131, 0xffffffd9 ;  /* 0xffffffd9830e7836 */ /* 0x004fe20000000000 */
[-C--:B------:R-:W-:Y:S02]  /*7680*/  ISETP.GE.AND P4, PT, R18, R129.reuse, PT ;  /* 0x000000811200720c */ /* 0x080fe40003f86270 */
[----:B------:R-:W-:Y:S01]  /*7690*/  FSEL R137, R137, -INF , !P3 ;  /* 0xff80000089897808 */ /* 0x000fe20005800000 */
[----:B------:R-:W-:Y:S01]  /*76a0*/  BAR.SYNC.DEFER_BLOCKING 0x0 ;  /* 0x0000000000007b1d */ /* 0x000fe20000010000 */
[C---:B------:R-:W-:Y:S02]  /*76b0*/  ISETP.GE.AND P6, PT, R14.reuse, R129, PT ;  /* 0x000000810e00720c */ /* 0x040fe40003fc6270 */
[----:B------:R-:W-:-:S03]  /*76c0*/  ISETP.GE.AND P3, PT, R14, R130, PT ;  /* 0x000000820e00720c */ /* 0x000fc60003f66270 */
[----:B------:R2:W5:Y:S01]  /*76d0*/  MUFU.TANH R35, R8 ;  /* 0x0000000800237308 */ /* 0x0005620000002400 */
[----:B---3--:R-:W-:-:S07]  /*76e0*/  I2FP.F32.S32 R10, R18 ;  /* 0x00000012000a7245 */ /* 0x008fce0000201400 */
[----:B------:R3:W-:Y:S01]  /*76f0*/  MUFU.TANH R17, R12 ;  /* 0x0000000c00117308 */ /* 0x0007e20000002400 */
[CC--:B------:R-:W-:Y:S01]  /*7700*/  FFMA.FTZ R25, R0.reuse, R10.reuse, R25 ;  /* 0x0000000a00197223 */ /* 0x0c0fe20000010019 */
[----:B-1----:R-:W-:Y:S01]  /*7710*/  FFMA.FTZ R23, R0, R10, R105 ;  /* 0x0000000a00177223 */ /* 0x002fe20000010069 */
[----:B------:R-:W-:-:S05]  /*7720*/  VIADD R10, R131, 0xffffffe8 ;  /* 0xffffffe8830a7836 */ /* 0x000fca0000000000 */
[----:B------:R1:W-:Y:S01]  /*7730*/  MUFU.TANH R105, R6 ;  /* 0x0000000600697308 */ /* 0x0003e20000002400 */
[----:B--2---:R-:W-:Y:S01]  /*7740*/  I2FP.F32.S32 R8, R14 ;  /* 0x0000000e00087245 */ /* 0x004fe20000201400 */
[----:B------:R-:W-:Y:S01]  /*7750*/  FMUL.FTZ R14, R123, UR8 ;  /* 0x000000087b0e7c20 */ /* 0x000fe20008410000 */
[----:B------:R-:W-:-:S03]  /*7760*/  FSEL R23, R23, -INF , !P4 ;  /* 0xff80000017177808 */ /* 0x000fc60006000000 */
[CC--:B------:R-:W-:Y:S01]  /*7770*/  FFMA.FTZ R139, R0.reuse, R8.reuse, R33 ;  /* 0x00000008008b7223 */ /* 0x0c0fe20000010021 */
[----:B------:R-:W-:Y:S01]  /*7780*/  FFMA.FTZ R21, R0, R8, R109 ;  /* 0x0000000800157223 */ /* 0x000fe2000001006d */
[----:B------:R-:W-:Y:S01]  /*7790*/  VIADD R8, R131, 0xffffffe0 ;  /* 0xffffffe083087836 */ /* 0x000fe20000000000 */
[----:B------:R-:W-:Y:S01]  /*77a0*/  FSEL R109, R25, -INF , !P2 ;  /* 0xff800000196d7808 */ /* 0x000fe20005000000 */
[----:B---3--:R-:W-:Y:S01]  /*77b0*/  VIADD R12, R131, 0xffffffe1 ;  /* 0xffffffe1830c7836 */ /* 0x008fe20000000000 */
[----:B------:R-:W2:Y:S01]  /*77c0*/  MUFU.TANH R111, R20 ;  /* 0x00000014006f7308 */ /* 0x000ea20000002400 */
[----:B------:R-:W-:Y:S01]  /*77d0*/  FSEL R21, R21, -INF , !P6 ;  /* 0xff80000015157808 */ /* 0x000fe20007000000 */
[----:B------:R-:W-:Y:S01]  /*77e0*/  FMUL.FTZ R25, R116, UR8 ;  /* 0x0000000874197c20 */ /* 0x000fe20008410000 */
[C---:B------:R-:W-:Y:S02]  /*77f0*/  ISETP.GE.AND P5, PT, R8.reuse, R130, PT ;  /* 0x000000820800720c */ /* 0x040fe40003fa6270 */
[----:B------:R-:W-:-:S02]  /*7800*/  ISETP.GE.AND P2, PT, R8, R129, PT ;  /* 0x000000810800720c */ /* 0x000fc40003f46270 */
[----:B------:R-:W-:Y:S01]  /*7810*/  I2FP.F32.S32 R8, R8 ;  /* 0x0000000800087245 */ /* 0x000fe20000201400 */
[----:B------:R3:W2:Y:S01]  /*7820*/  MUFU.TANH R33, R4 ;  /* 0x0000000400217308 */ /* 0x0006a20000002400 */
[----:B-1----:R-:W-:Y:S02]  /*7830*/  I2FP.F32.S32 R6, R12 ;  /* 0x0000000c00067245 */ /* 0x002fe40000201400 */
[----:B------:R-:W-:Y:S01]  /*7840*/  ISETP.GE.AND P6, PT, R10, R130, PT ;  /* 0x000000820a00720c */ /* 0x000fe20003fc6270 */
[CC--:B------:R-:W-:Y:S01]  /*7850*/  FFMA.FTZ R31, R0.reuse, R8.reuse, R31 ;  /* 0x00000008001f7223 */ /* 0x0c0fe2000001001f */
[C---:B----4-:R-:W-:Y:S01]  /*7860*/  FFMA.FTZ R107, R0.reuse, R8, R107 ;  /* 0x00000008006b7223 */ /* 0x050fe2000001006b */
[----:B------:R-:W-:Y:S01]  /*7870*/  FFMA.FTZ R127, R0, R6, R27 ;  /* 0x00000006007f7223 */ /* 0x000fe2000001001b */
[----:B------:R-:W-:Y:S01]  /*7880*/  ISETP.GE.AND P4, PT, R12, R130, PT ;  /* 0x000000820c00720c */ /* 0x000fe20003f86270 */
[----:B------:R-:W-:Y:S01]  /*7890*/  MUFU.TANH R25, R25 ;  /* 0x0000001900197308 */ /* 0x000fe20000002400 */
[----:B------:R-:W-:Y:S01]  /*78a0*/  FSEL R135, R31, -INF , !P5 ;  /* 0xff8000001f877808 */ /* 0x000fe20006800000 */
[----:B------:R-:W-:Y:S01]  /*78b0*/  FMUL.FTZ R31, R118, UR8 ;  /* 0x00000008761f7c20 */ /* 0x000fe20008410000 */
[-C--:B------:R-:W-:Y:S01]  /*78c0*/  ISETP.GE.AND P5, PT, R10, R129.reuse, PT ;  /* 0x000000810a00720c */ /* 0x080fe20003fa6270 */
[----:B-----5:R-:W-:Y:S01]  /*78d0*/  FFMA.FTZ R35, R0, R6, R35 ;  /* 0x0000000600237223 */ /* 0x020fe20000010023 */
[----:B------:R-:W-:Y:S01]  /*78e0*/  FSEL R125, R107, -INF , !P2 ;  /* 0xff8000006b7d7808 */ /* 0x000fe20005000000 */
[----:B------:R-:W-:Y:S01]  /*78f0*/  VIADD R8, R131, 0xfffffff0 ;  /* 0xfffffff083087836 */ /* 0x000fe20000000000 */
[----:B------:R-:W-:Y:S01]  /*7900*/  FSEL R127, R127, -INF , !P4 ;  /* 0xff8000007f7f7808 */ /* 0x000fe20006000000 */
[----:B------:R-:W1:Y:S01]  /*7910*/  MUFU.TANH R31, R31 ;  /* 0x0000001f001f7308 */ /* 0x000e620000002400 */
[----:B---3--:R-:W-:Y:S01]  /*7920*/  I2FP.F32.S32 R4, R10 ;  /* 0x0000000a00047245 */ /* 0x008fe20000201400 */
[----:B------:R-:W-:Y:S01]  /*7930*/  VIADD R10, R131, 0xffffffe9 ;  /* 0xffffffe9830a7836 */ /* 0x000fe20000000000 */
[----:B------:R-:W-:Y:S01]  /*7940*/  FSEL R139, R139, -INF , !P3 ;  /* 0xff8000008b8b7808 */ /* 0x000fe20005800000 */
[C---:B------:R-:W-:Y:S01]  /*7950*/  VIADD R6, R131.reuse, 0xfffffff1 ;  /* 0xfffffff183067836 */ /* 0x040fe20000000000 */
[-C--:B------:R-:W-:Y:S01]  /*7960*/  ISETP.GE.AND P3, PT, R12, R129.reuse, PT ;  /* 0x000000810c00720c */ /* 0x080fe20003f66270 */
[----:B--2---:R-:W-:Y:S01]  /*7970*/  FFMA.FTZ R111, R0, R4, R111 ;  /* 0x00000004006f7223 */ /* 0x004fe2000001006f */
[----:B------:R-:W-:Y:S01]  /*7980*/  ISETP.GE.AND P2, PT, R10, R130, PT ;  /* 0x000000820a00720c */ /* 0x000fe20003f46270 */
[----:B------:R-:W-:Y:S01]  /*7990*/  FFMA.FTZ R105, R0, R4, R105 ;  /* 0x0000000400697223 */ /* 0x000fe20000010069 */
[----:B------:R-:W-:Y:S01]  /*79a0*/  ISETP.GE.AND P4, PT, R10, R129, PT ;  /* 0x000000810a00720c */ /* 0x000fe20003f86270 */
[----:B------:R-:W-:Y:S01]  /*79b0*/  VIADD R4, R131, 0xfffffff9 ;  /* 0xfffffff983047836 */ /* 0x000fe20000000000 */
[----:B------:R-:W-:Y:S01]  /*79c0*/  I2FP.F32.S32 R10, R10 ;  /* 0x0000000a000a7245 */ /* 0x000fe20000201400 */
[----:B------:R-:W-:Y:S01]  /*79d0*/  FMUL.FTZ R12, R121, UR8 ;  /* 0x00000008790c7c20 */ /* 0x000fe20008410000 */
[----:B------:R-:W-:Y:S01]  /*79e0*/  FSEL R121, R35, -INF , !P3 ;  /* 0xff80000023797808 */ /* 0x000fe20005800000 */
[----:B------:R-:W2:Y:S01]  /*79f0*/  MUFU.TANH R19, R19 ;  /* 0x0000001300137308 */ /* 0x000ea20000002400 */
[----:B------:R-:W-:Y:S01]  /*7a00*/  ISETP.GE.AND P3, PT, R8, R130, PT ;  /* 0x000000820800720c */ /* 0x000fe20003f66270 */
[CC--:B------:R-:W-:Y:S01]  /*7a10*/  FFMA.FTZ R17, R0.reuse, R10.reuse, R17 ;  /* 0x0000000a00117223 */ /* 0x0c0fe20000010011 */
[----:B------:R-:W-:Y:S01]  /*7a20*/  FFMA.FTZ R33, R0, R10, R33 ;  /* 0x0000000a00217223 */ /* 0x000fe20000010021 */
[----:B------:R-:W-:-:S02]  /*7a30*/  FSEL R133, R111, -INF , !P6 ;  /* 0xff8000006f857808 */ /* 0x000fc40007000000 */
[----:B------:R-:W-:Y:S02]  /*7a40*/  ISETP.GE.AND P6, PT, R6, R130, PT ;  /* 0x000000820600720c */ /* 0x000fe40003fc6270 */
[----:B------:R-:W-:Y:S01]  /*7a50*/  FSEL R131, R17, -INF , !P2 ;  /* 0xff80000011837808 */ /* 0x000fe20005000000 */
[----:B------:R3:W4:Y:S01]  /*7a60*/  MUFU.TANH R27, R119 ;  /* 0x00000077001b7308 */ /* 0x0007220000002400 */
[-C--:B------:R-:W-:Y:S02]  /*7a70*/  ISETP.GE.AND P2, PT, R8, R129.reuse, PT ;  /* 0x000000810800720c */ /* 0x080fe40003f46270 */
[----:B------:R-:W-:Y:S02]  /*7a80*/  I2FP.F32.S32 R8, R8 ;  /* 0x0000000800087245 */ /* 0x000fe40000201400 */
[----:B------:R-:W-:Y:S02]  /*7a90*/  FSEL R123, R33, -INF , !P4 ;  /* 0xff800000217b7808 */ /* 0x000fe40006000000 */
[----:B------:R-:W-:Y:S01]  /*7aa0*/  ISETP.GE.AND P4, PT, R6, R129, PT ;  /* 0x000000810600720c */ /* 0x000fe20003f86270 */
[----:B------:R-:W5:Y:S01]  /*7ab0*/  MUFU.TANH R35, R12 ;  /* 0x0000000c00237308 */ /* 0x000f620000002400 */
[CC--:B-1----:R-:W-:Y:S01]  /*7ac0*/  FFMA.FTZ R31, R0.reuse, R8.reuse, R31 ;  /* 0x00000008001f7223 */ /* 0x0c2fe2000001001f */
[----:B------:R-:W-:Y:S01]  /*7ad0*/  FFMA.FTZ R25, R0, R8, R25 ;  /* 0x0000000800197223 */ /* 0x000fe20000010019 */
[----:B------:R-:W-:-:S04]  /*7ae0*/  I2FP.F32.S32 R6, R6 ;  /* 0x0000000600067245 */ /* 0x000fc80000201400 */
[----:B------:R-:W-:Y:S01]  /*7af0*/  FSEL R113, R25, -INF , !P3 ;  /* 0xff80000019717808 */ /* 0x000fe20005800000 */
[----:B------:R-:W1:Y:S01]  /*7b00*/  MUFU.TANH R17, R14 ;  /* 0x0000000e00117308 */ /* 0x000e620000002400 */
[----:B---3--:R-:W-:Y:S01]  /*7b10*/  FSEL R119, R105, -INF , !P5 ;  /* 0xff80000069777808 */ /* 0x008fe20006800000 */
[CC--:B--2---:R-:W-:Y:S01]  /*7b20*/  FFMA.FTZ R19, R0.reuse, R6.reuse, R19 ;  /* 0x0000000600137223 */ /* 0x0c4fe20000010013 */
[----:B------:R-:W-:Y:S01]  /*7b30*/  FSEL R105, R31, -INF , !P2 ;  /* 0xff8000001f697808 */ /* 0x000fe20005000000 */
[----:B----4-:R-:W-:Y:S01]  /*7b40*/  FFMA.FTZ R27, R0, R6, R27 ;  /* 0x00000006001b7223 */ /* 0x010fe2000001001b */
[----:B------:R-:W-:Y:S02]  /*7b50*/  ISETP.GT.AND P2, PT, R2, R161, PT ;  /* 0x000000a10200720c */ /* 0x000fe40003f44270 */
[C---:B------:R-:W-:Y:S02]  /*7b60*/  ISETP.GE.AND P5, PT, R4.reuse, R130, PT ;  /* 0x000000820400720c */ /* 0x040fe40003fa6270 */
[----:B------:R-:W-:-:S02]  /*7b70*/  ISETP.GE.AND P3, PT, R4, R129, PT ;  /* 0x000000810400720c */ /* 0x000fc40003f66270 */
[----:B------:R-:W-:Y:S02]  /*7b80*/  I2FP.F32.S32 R4, R4 ;  /* 0x0000000400047245 */ /* 0x000fe40000201400 */
[----:B------:R-:W-:Y:S02]  /*7b90*/  FSEL R111, R19, -INF , !P6 ;  /* 0xff800000136f7808 */ /* 0x000fe40007000000 */
[----:B------:R-:W-:Y:S01]  /*7ba0*/  FSEL R27, R27, -INF , !P4 ;  /* 0xff8000001b1b7808 */ /* 0x000fe20006000000 */
[CC--:B-----5:R-:W-:Y:S01]  /*7bb0*/  FFMA.FTZ R35, R0.reuse, R4.reuse, R35 ;  /* 0x0000000400237223 */ /* 0x0e0fe20000010023 */
[----:B-1----:R-:W-:-:S04]  /*7bc0*/  FFMA.FTZ R17, R0, R4, R17 ;  /* 0x0000000400117223 */ /* 0x002fc80000010011 */
[----:B------:R-:W-:Y:S02]  /*7bd0*/  FSEL R107, R35, -INF , !P5 ;  /* 0xff800000236b7808 */ /* 0x000fe40006800000 */
[----:B------:R-:W-:Y:S01]  /*7be0*/  FSEL R25, R17, -INF , !P3 ;  /* 0xff80000011197808 */ /* 0x000fe20005800000 */
[----:B------:R-:W-:Y:S06]  /*7bf0*/  @!P2 BRA `(.L_x_6534) ;  /* 0x0000000400e4a947 */ /* 0x000fec0003800000 */
[----:B------:R-:W-:Y:S05]  /*7c00*/  BRA.U !UP1, `(.L_x_6535) ;  /* 0x0000000509007547 */ /* 0x000fea000b800000 */
[----:B------:R-:W1:Y:S01]  /*7c10*/  LDC R6, c[0x0][0x4f0] ;  /* 0x00013c00ff067b82 */ /* 0x000e620000000800 */
[----:B------:R-:W-:Y:S01]  /*7c20*/  VIADD R31, R128, 0xffffffff ;  /* 0xffffffff801f7836 */ /* 0x000fe20000000000 */
[----:B------:R-:W-:Y:S01]  /*7c30*/  SHF.L.U32 R33, R2, 0x6, RZ ;  /* 0x0000000602217819 */ /* 0x000fe200000006ff */
[----:B------:R-:W2:Y:S02]  /*7c40*/  LDCU.64 UR6, c[0x0][0x3a0] ;  /* 0x00007400ff0677ac */ /* 0x000ea40008000a00 */
[----:B------:R-:W-:-:S04]  /*7c50*/  IMAD.SHL.U32 R31, R31, 0x40, RZ ;  /* 0x000000401f1f7824 */ /* 0x000fc800078e00ff */
[----:B------:R-:W-:-:S05]  /*7c60*/  VIADD R31, R31, 0xffffff80 ;  /* 0xffffff801f1f7836 */ /* 0x000fca0000000000 */
        /* <DEDUP_REMOVED lines=8> */
[----:B------:R-:W1:Y:S01]  /*7cf0*/  F2I.FTZ.U32.TRUNC.NTZ R19, R18 ;  /* 0x0000001200137305 */ /* 0x000e62000021f000 */
[----:B------:R-:W-:Y:S02]  /*7d00*/  ISETP.GE.AND P4, PT, R33, RZ, PT ;  /* 0x000000ff2100720c */ /* 0x000fe40003f86270 */
[----:B-1----:R-:W-:Y:S01]  /*7d10*/  IADD3 R17, PT, PT, RZ, -R19, RZ ;  /* 0x80000013ff117210 */ /* 0x002fe20007ffe0ff */
[----:B------:R-:W-:-:S04]  /*7d20*/  IMAD.MOV.U32 R18, RZ, RZ, RZ ;  /* 0x000000ffff127224 */ /* 0x000fc800078e00ff */
        /* <DEDUP_REMOVED lines=17> */
[----:B------:R-:W-:-:S02]  /*7e40*/  ISETP.NE.AND P3, PT, R6, RZ, PT ;  /* 0x000000ff0600720c */ /* 0x000fc40003f65270 */
[----:B------:R-:W-:-:S05]  /*7e50*/  LOP3.LUT R17, RZ, R6, RZ, 0x33, !PT ;  /* 0x00000006ff117212 */ /* 0x000fca00078e33ff */
        /* <DEDUP_REMOVED lines=27> */
.L_x_6535:
[----:B------:R-:W-:Y:S01]  /*8010*/  UMOV UR6, URZ ;  /* 0x000000ff00067c82 */ /* 0x000fe20008000000 */
[----:B------:R-:W-:Y:S01]  /*8020*/  IMAD.SHL.U32 R4, R102, 0x40, RZ ;  /* 0x0000004066047824 */ /* 0x000fe200078e00ff */
[----:B------:R-:W-:-:S05]  /*8030*/  IADD3 R6, P2, PT, RZ, -UR6, RZ ;  /* 0x80000006ff067c10 */ /* 0x000fca000ff5e0ff */
[----:B------:R-:W-:-:S05]  /*8040*/  IMAD.X R4, RZ, RZ, ~R4, P2 ;  /* 0x000000ffff047224 */ /* 0x000fca00010e0e04 */
[----:B------:R-:W-:-:S04]  /*8050*/  SHF.R.S64 R17, R6, 0x1f, R4 ;  /* 0x0000001f06117819 */ /* 0x000fc80000001004 */
[----:B------:R-:W-:-:S04]  /*8060*/  IADD3 R162, P2, PT, R17, R162, RZ ;  /* 0x000000a211a27210 */ /* 0x000fc80007f5e0ff */
[----:B------:R-:W-:-:S09]  /*8070*/  LEA.HI.X.SX32 R163, R4, R163, 0x1, P2 ;  /* 0x000000a304a37211 */ /* 0x000fd200010f0eff */
.L_x_6536:
        /* <DEDUP_REMOVED lines=49> */
.L_x_6534:
        /* <DEDUP_REMOVED lines=16> */
[----:B-1----:R-:W1:Y:S04]  /*8490*/  SHFL.BFLY PT, R19, R8, 0x2, 0x1f ;  /* 0x0c401f0008137f89 */ /* 0x002e6800000e0000 */
[----:B------:R-:W2:Y:S01]  /*84a0*/  SHFL.BFLY PT, R17, R6, 0x2, 0x1f ;  /* 0x0c401f0006117f89 */ /* 0x000ea200000e0000 */
[----:B-1----:R-:W-:Y:S02]  /*84b0*/  FMNMX.FTZ R19, R8, R19, !PT ;  /* 0x0000001308137209 */ /* 0x002fe40007810000 */
        /* <DEDUP_REMOVED lines=10> */
[--C-:B------:R-:W-:Y:S01]  /*8560*/  FFMA.FTZ R32, R13, UR4, -R106.reuse ;  /* 0x000000040d207c23 */ /* 0x100fe2000801086a */
[----:B------:R-:W-:Y:S01]  /*8570*/  FSEL R4, R28, RZ, P1 ;  /* 0x000000ff1c047208 */ /* 0x000fe20000800000 */
[----:B------:R-:W-:Y:S01]  /*8580*/  LDSM.16.MT88.4 R12, [R150+0x8000] ;  /* 0x00800000960c783b */ /* 0x000fe20000004200 */
[C---:B------:R-:W-:Y:S01]  /*8590*/  FMUL.FTZ R26, R3.reuse, UR4 ;  /* 0x00000004031a7c20 */ /* 0x040fe20008410000 */
[----:B------:R-:W-:Y:S01]  /*85a0*/  FSETP.NEU.FTZ.AND P0, PT, R3, -INF , PT ;  /* 0xff8000000300780b */ /* 0x000fe20003f1d000 */
[----:B------:R-:W-:Y:S01]  /*85b0*/  FFMA.FTZ R31, R29, UR4, -R106 ;  /* 0x000000041d1f7c23 */ /* 0x000fe2000801086a */
[----:B------:R-:W-:Y:S01]  /*85c0*/  FADD.FTZ R4, R101, -R4 ;  /* 0x8000000465047221 */ /* 0x000fe20000010000 */
[----:B------:R-:W-:Y:S01]  /*85d0*/  MUFU.EX2 R35, R35 ;  /* 0x0000002300237308 */ /* 0x000fe20000000800 */
[----:B------:R-:W-:Y:S01]  /*85e0*/  FSEL R26, R26, RZ, P0 ;  /* 0x000000ff1a1a7208 */ /* 0x000fe20000000000 */
[----:B------:R-:W-:Y:S01]  /*85f0*/  LDSM.16.MT88.4 R16, [R149+0x8000] ;  /* 0x008000009510783b */ /* 0x000fe20000004200 */
[----:B------:R-:W-:Y:S01]  /*8600*/  FMUL.FTZ R101, R4, UR4 ;  /* 0x0000000404657c20 */ /* 0x000fe20008410000 */
[--C-:B------:R-:W-:Y:S01]  /*8610*/  FFMA.FTZ R103, R143, UR4, -R106.reuse ;  /* 0x000000048f677c23 */ /* 0x100fe2000801086a */
[----:B------:R-:W-:Y:S01]  /*8620*/  FFMA.FTZ R108, R141, UR4, -R106 ;  /* 0x000000048d6c7c23 */ /* 0x000fe2000801086a */
[--C-:B------:R-:W-:Y:S01]  /*8630*/  FFMA.FTZ R102, R11, UR4, -R26.reuse ;  /* 0x000000040b667c23 */ /* 0x100fe2000801081a */
[--C-:B------:R-:W-:Y:S01]  /*8640*/  FFMA.FTZ R30, R9, UR4, -R26.reuse ;  /* 0x00000004091e7c23 */ /* 0x100fe2000801081a */
[--C-:B------:R-:W-:Y:S01]  /*8650*/  FFMA.FTZ R34, R5, UR4, -R26.reuse ;  /* 0x0000000405227c23 */ /* 0x100fe2000801081a */
[----:B------:R-:W1:Y:S01]  /*8660*/  LDSM.16.MT88.4 R8, [R154+0x8000] ;  /* 0x008000009a08783b */ /* 0x000e620000004200 */
[----:B------:R-:W-:Y:S01]  /*8670*/  FSEL R5, R3, RZ, P0 ;  /* 0x000000ff03057208 */ /* 0x000fe20000000000 */
[----:B------:R-:W-:Y:S01]  /*8680*/  FFMA.FTZ R29, R7, UR4, -R26 ;  /* 0x00000004071d7c23 */ /* 0x000fe2000801081a */
[----:B------:R-:W2:Y:S01]  /*8690*/  MUFU.EX2 R33, R33 ;  /* 0x0000002100217308 */ /* 0x000ea20000000800 */
[--C-:B------:R-:W-:Y:S01]  /*86a0*/  FFMA.FTZ R109, R109, UR4, -R106.reuse ;  /* 0x000000046d6d7c23 */ /* 0x100fe2000801086a */
[----:B------:R-:W-:Y:S01]  /*86b0*/  FFMA.FTZ R110, R139, UR4, -R106 ;  /* 0x000000048b6e7c23 */ /* 0x000fe2000801086a */
[----:B------:R-:W-:Y:S01]  /*86c0*/  FADD.FTZ R5, R100, -R5 ;  /* 0x8000000564057221 */ /* 0x000fe20000010000 */
[--C-:B------:R-:W-:Y:S01]  /*86d0*/  FFMA.FTZ R112, R137, UR4, -R26.reuse ;  /* 0x0000000489707c23 */ /* 0x100fe2000801081a */
[--C-:B------:R-:W-:Y:S01]  /*86e0*/  FFMA.FTZ R115, R115, UR4, -R26.reuse ;  /* 0x0000000473737c23 */ /* 0x100fe2000801081a */
[--C-:B------:R-:W-:Y:S01]  /*86f0*/  FFMA.FTZ R114, R23, UR4, -R26.reuse ;  /* 0x0000000417727c23 */ /* 0x100fe2000801081a */
[----:B------:R-:W-:Y:S01]  /*8700*/  FMUL.FTZ R100, R5, UR4 ;  /* 0x0000000405647c20 */ /* 0x000fe20008410000 */
[----:B------:R-:W-:Y:S01]  /*8710*/  MUFU.EX2 R32, R32 ;  /* 0x0000002000207308 */ /* 0x000fe20000000800 */
[----:B------:R-:W-:Y:S01]  /*8720*/  FFMA.FTZ R117, R21, UR4, -R26 ;  /* 0x0000000415757c23 */ /* 0x000fe2000801081a */
[--C-:B------:R-:W-:Y:S01]  /*8730*/  FFMA.FTZ R116, R135, UR4, -R106.reuse ;  /* 0x0000000487747c23 */ /* 0x100fe2000801086a */
[----:B------:R-:W-:Y:S01]  /*8740*/  LDSM.16.MT88.4 R20, [R150+0x8800] ;  /* 0x008800009614783b */ /* 0x000fe20000004200 */
[--C-:B------:R-:W-:Y:S01]  /*8750*/  FFMA.FTZ R127, R127, UR4, -R106.reuse ;  /* 0x000000047f7f7c23 */ /* 0x100fe2000801086a */
[--C-:B------:R-:W-:Y:S01]  /*8760*/  FFMA.FTZ R118, R133, UR4, -R106.reuse ;  /* 0x0000000485767c23 */ /* 0x100fe2000801086a */
[----:B------:R-:W-:Y:S01]  /*8770*/  FFMA.FTZ R129, R131, UR4, -R106 ;  /* 0x0000000483817c23 */ /* 0x000fe2000801086a */
[--C-:B------:R-:W-:Y:S01]  /*8780*/  FFMA.FTZ R120, R125, UR4, -R26.reuse ;  /* 0x000000047d787c23 */ /* 0x100fe2000801081a */
[----:B------:R-:W3:Y:S01]  /*8790*/  MUFU.EX2 R31, R31 ;  /* 0x0000001f001f7308 */ /* 0x000ee20000000800 */
        /* <DEDUP_REMOVED lines=13> */
[----:B------:R-:W-:Y:S01]  /*8870*/  ISETP.GT.AND P0, PT, R2, R161, PT ;  /* 0x000000a10200720c */ /* 0x000fe20003f04270 */
[----:B------:R-:W-:Y:S01]  /*8880*/  LDSM.16.MT88.4 R24, [R149+0x9800] ;  /* 0x009800009518783b */ /* 0x000fe20000004200 */
[----:B------:R-:W2:Y:S01]  /*8890*/  MUFU.EX2 R30, R30 ;  /* 0x0000001e001e7308 */ /* 0x000ea20000000800 */
[----:B---3--:R-:W-:-:S07]  /*88a0*/  F2FP.BF16.F32.PACK_AB R6, R31, R32 ;  /* 0x000000201f06723e */ /* 0x008fce00000010ff */
[----:B------:R-:W-:Y:S03]  /*88b0*/  MUFU.EX2 R29, R29 ;  /* 0x0000001d001d7308 */ /* 0x000fe60000000800 */
[----:B------:R-:W-:-:S05]  /*88c0*/  @P0 IADD3 R128, PT, PT, R128, -0x3, RZ ;  /* 0xfffffffd80800810 */ /* 0x000fca0007ffe0ff */
        /* <DEDUP_REMOVED lines=235> */
.L_x_6531:
[----:B------:R-:W-:-:S07]  /*9780*/  IADD3 R128, PT, PT, R26, -0x1, RZ ;  /* 0xffffffff1a807810 */ /* 0x000fce0007ffe0ff */
.L_x_6537:
        /* <DEDUP_REMOVED lines=12> */
[----:B------:R-:W4:Y:S08]  /*9850*/  LDCU UR4, c[0x0][0x45c] ;  /* 0x00008b80ff0477ac */ /* 0x000f300008000800 */
[----:B------:R-:W-:Y:S01]  /*9860*/  @!P3 IADD3 R171, P4, PT, RZ, -R171, RZ ;  /* 0x800000abffabb210 */ /* 0x000fe20007f9e0ff */
[----:B------:R-:W2:Y:S01]  /*9870*/  LDCU.64 UR6, c[0x0][0x3a0] ;  /* 0x00007400ff0677ac */ /* 0x000ea20008000a00 */
[----:B------:R-:W2:Y:S01]  /*9880*/  LDCU.64 UR8, c[0x0][0x3a8] ;  /* 0x00007500ff0877ac */ /* 0x000ea20008000a00 */
[----:B-1----:R-:W-:-:S05]  /*9890*/  IMAD.SHL.U32 R174, R174, 0x2, RZ ;  /* 0x00000002aeae7824 */ /* 0x002fca00078e00ff */
[----:B------:R-:W-:-:S04]  /*98a0*/  LOP3.LUT R174, R174, 0x6, RZ, 0xc0, !PT ;  /* 0x00000006aeae7812 */ /* 0x000fc800078ec0ff */
[C---:B------:R-:W-:Y:S02]  /*98b0*/  LOP3.LUT R174, R175.reuse, 0x20, R174, 0xfe, !PT ;  /* 0x00000020afae7812 */ /* 0x040fe400078efeae */
[----:B--234-:R-:W-:-:S07]  /*98c0*/  IADD3 R175, PT, PT, R175, 0x40, RZ ;  /* 0x00000040afaf7810 */ /* 0x01cfce0007ffe0ff */
.L_x_6542:
        /* <DEDUP_REMOVED lines=75> */
.L_x_6539:
        /* <DEDUP_REMOVED lines=61> */
[----:B------:R-:W-:Y:S04]  /*a150*/  LDSM.16.M88.4 R144, [R152+0x4000] ;  /* 0x004000009890783b */ /* 0x000fe80000000200 */
[C---:B------:R-:W-:Y:S01]  /*a160*/  HMMA.16816.F32.BF16 R8, R108.reuse, R114, RZ ;  /* 0x000000726c08723c */ /* 0x040fe200000418ff */
[----:B------:R-:W2:Y:S05]  /*a170*/  LDSM.16.M88.4 R112, [R153+0x5800] ;  /* 0x005800009970783b */ /* 0x000eaa0000000200 */
[----:B-1----:R-:W-:Y:S02]  /*a180*/  LDSM.16.M88.4 R100, [R158+UR5+0x6800] ;  /* 0x006800059e64783b */ /* 0x002fe40008000200 */
[C---:B---3--:R-:W-:Y:S03]  /*a190*/  HMMA.16816.F32.BF16 R12, R108.reuse, R116, RZ ;  /* 0x000000746c0c723c */ /* 0x048fe600000418ff */
[----:B------:R-:W-:Y:S05]  /*a1a0*/  LDSM.16.M88.4 R104, [R158+UR5+0x7000] ;  /* 0x007000059e68783b */ /* 0x000fea0008000200 */
[C---:B------:R-:W-:Y:S01]  /*a1b0*/  HMMA.16816.F32.BF16 R16, R108.reuse, R118, RZ ;  /* 0x000000766c10723c */ /* 0x040fe200000418ff */
[----:B------:R-:W1:Y:S07]  /*a1c0*/  LDSM.16.M88.4 R116, [R156] ;  /* 0x000000009c74783b */ /* 0x000e6e0000000200 */
[C---:B----4-:R-:W-:Y:S08]  /*a1d0*/  HMMA.16816.F32.BF16 R20, R108.reuse, R120, RZ ;  /* 0x000000786c14723c */ /* 0x050ff000000418ff */
[C---:B------:R-:W-:Y:S01]  /*a1e0*/  HMMA.16816.F32.BF16 R24, R108.reuse, R122, RZ ;  /* 0x0000007a6c18723c */ /* 0x040fe200000418ff */
[----:B------:R-:W-:Y:S07]  /*a1f0*/  LDSM.16.M88.4 R120, [R152+0x5000] ;  /* 0x005000009878783b */ /* 0x000fee0000000200 */
[C---:B-----5:R-:W-:Y:S08]  /*a200*/  HMMA.16816.F32.BF16 R28, R108.reuse, R124, RZ ;  /* 0x0000007c6c1c723c */ /* 0x060ff000000418ff */
[----:B------:R-:W-:Y:S01]  /*a210*/  HMMA.16816.F32.BF16 R32, R108, R126, RZ ;  /* 0x0000007e6c20723c */ /* 0x000fe200000418ff */
[----:B------:R-:W3:Y:S05]  /*a220*/  LDSM.16.M88.4 R108, [R152+0x4800] ;  /* 0x00480000986c783b */ /* 0x000eea0000000200 */
[----:B------:R-:W4:Y:S02]  /*a230*/  LDSM.16.M88.4 R124, [R152+0x5800] ;  /* 0x00580000987c783b */ /* 0x000f240000000200 */
[C---:B------:R-:W-:Y:S08]  /*a240*/  HMMA.16816.F32.BF16 R4, R128.reuse, R132, R4 ;  /* 0x000000848004723c */ /* 0x040ff00000041804 */
[C---:B------:R-:W-:Y:S01]  /*a250*/  HMMA.16816.F32.BF16 R8, R128.reuse, R134, R8 ;  /* 0x000000868008723c */ /* 0x040fe20000041808 */
[----:B------:R-:W-:Y:S07]  /*a260*/  LDSM.16.M88.4 R132, [R151+0x4800] ;  /* 0x004800009784783b */ /* 0x000fee0000000200 */
[C---:B------:R-:W-:Y:S08]  /*a270*/  HMMA.16816.F32.BF16 R12, R128.reuse, R136, R12 ;  /* 0x00000088800c723c */ /* 0x040ff0000004180c */
[C---:B------:R-:W-:Y:S08]  /*a280*/  HMMA.16816.F32.BF16 R16, R128.reuse, R138, R16 ;  /* 0x0000008a8010723c */ /* 0x040ff00000041810 */
[C---:B------:R-:W-:Y:S08]  /*a290*/  HMMA.16816.F32.BF16 R20, R128.reuse, R140, R20 ;  /* 0x0000008c8014723c */ /* 0x040ff00000041814 */
[C---:B------:R-:W-:Y:S08]  /*a2a0*/  HMMA.16816.F32.BF16 R24, R128.reuse, R142, R24 ;  /* 0x0000008e8018723c */ /* 0x040ff00000041818 */
[C---:B--2---:R-:W-:Y:S08]  /*a2b0*/  HMMA.16816.F32.BF16 R28, R128.reuse, R112, R28 ;  /* 0x00000070801c723c */ /* 0x044ff0000004181c */
[----:B------:R-:W-:Y:S01]  /*a2c0*/  HMMA.16816.F32.BF16 R32, R128, R114, R32 ;  /* 0x000000728020723c */ /* 0x000fe20000041820 */
[----:B------:R-:W-:Y:S05]  /*a2d0*/  LDSM.16.M88.4 R112, [R155] ;  /* 0x000000009b70783b */ /* 0x000fea0000000200 */
[----:B------:R-:W2:Y:S02]  /*a2e0*/  LDSM.16.M88.4 R128, [R151+0x4000] ;  /* 0x004000009780783b */ /* 0x000ea40000000200 */
[C---:B-1----:R-:W-:Y:S08]  /*a2f0*/  HMMA.16816.F32.BF16 R4, R116.reuse, R144, R4 ;  /* 0x000000907404723c */ /* 0x042ff00000041804 */
[C---:B------:R-:W-:Y:S08]  /*a300*/  HMMA.16816.F32.BF16 R8, R116.reuse, R146, R8 ;  /* 0x000000927408723c */ /* 0x040ff00000041808 */
[C---:B---3--:R-:W-:Y:S08]  /*a310*/  HMMA.16816.F32.BF16 R12, R116.reuse, R108, R12 ;  /* 0x0000006c740c723c */ /* 0x048ff0000004180c */
[C---:B------:R-:W-:Y:S01]  /*a320*/  HMMA.16816.F32.BF16 R16, R116.reuse, R110, R16 ;  /* 0x0000006e7410723c */ /* 0x040fe20000041810 */
[----:B------:R-:W1:Y:S07]  /*a330*/  LDSM.16.M88.4 R108, [R151+0x5000] ;  /* 0x00500000976c783b */ /* 0x000e6e0000000200 */
[C---:B------:R-:W-:Y:S08]  /*a340*/  HMMA.16816.F32.BF16 R20, R116.reuse, R120, R20 ;  /* 0x000000787414723c */ /* 0x040ff00000041814 */
[C---:B------:R-:W-:Y:S01]  /*a350*/  HMMA.16816.F32.BF16 R24, R116.reuse, R122, R24 ;  /* 0x0000007a7418723c */ /* 0x040fe20000041818 */
[----:B------:R-:W3:Y:S07]  /*a360*/  LDSM.16.M88.4 R120, [R151+0x5800] ;  /* 0x005800009778783b */ /* 0x000eee0000000200 */
[C---:B----4-:R-:W-:Y:S08]  /*a370*/  HMMA.16816.F32.BF16 R28, R116.reuse, R124, R28 ;  /* 0x0000007c741c723c */ /* 0x050ff0000004181c */
[----:B------:R-:W-:Y:S01]  /*a380*/  HMMA.16816.F32.BF16 R32, R116, R126, R32 ;  /* 0x0000007e7420723c */ /* 0x000fe20000041820 */
[----:B------:R-:W-:Y:S05]  /*a390*/  LDSM.16.M88.4 R116, [R159+0x2000] ;  /* 0x002000009f74783b */ /* 0x000fea0000000200 */
[----:B------:R-:W4:Y:S02]  /*a3a0*/  LDSM.16.M88.4 R124, [R158+UR5+0x6000] ;  /* 0x006000059e7c783b */ /* 0x000f240008000200 */
[C---:B--2---:R-:W-:Y:S08]  /*a3b0*/  HMMA.16816.F32.BF16 R4, R112.reuse, R128, R4 ;  /* 0x000000807004723c */ /* 0x044ff00000041804 */
[C---:B------:R-:W-:Y:S01]  /*a3c0*/  HMMA.16816.F32.BF16 R8, R112.reuse, R130, R8 ;  /* 0x000000827008723c */ /* 0x040fe20000041808 */
[----:B------:R-:W-:Y:S07]  /*a3d0*/  LDSM.16.M88.4 R128, [R153+0x7800] ;  /* 0x007800009980783b */ /* 0x000fee0000000200 */
[C---:B------:R-:W-:Y:S08]  /*a3e0*/  HMMA.16816.F32.BF16 R12, R112.reuse, R132, R12 ;  /* 0x00000084700c723c */ /* 0x040ff0000004180c */
[C---:B------:R-:W-:Y:S08]  /*a3f0*/  HMMA.16816.F32.BF16 R16, R112.reuse, R134, R16 ;  /* 0x000000867010723c */ /* 0x040ff00000041810 */
[C---:B-1----:R-:W-:Y:S08]  /*a400*/  HMMA.16816.F32.BF16 R20, R112.reuse, R108, R20 ;  /* 0x0000006c7014723c */ /* 0x042ff00000041814 */
[C---:B------:R-:W-:Y:S01]  /*a410*/  HMMA.16816.F32.BF16 R24, R112.reuse, R110, R24 ;  /* 0x0000006e7018723c */ /* 0x040fe20000041818 */
[----:B------:R-:W1:Y:S07]  /*a420*/  LDSM.16.M88.4 R108, [R158+UR5+0x7800] ;  /* 0x007800059e6c783b */ /* 0x000e6e0008000200 */
[C---:B---3--:R-:W-:Y:S08]  /*a430*/  HMMA.16816.F32.BF16 R28, R112.reuse, R120, R28 ;  /* 0x00000078701c723c */ /* 0x048ff0000004181c */
[----:B------:R-:W-:Y:S01]  /*a440*/  HMMA.16816.F32.BF16 R32, R112, R122, R32 ;  /* 0x0000007a7020723c */ /* 0x000fe20000041820 */
[----:B------:R-:W-:Y:S05]  /*a450*/  LDSM.16.M88.4 R112, [R157+0x2000] ;  /* 0x002000009d70783b */ /* 0x000fea0000000200 */
[----:B------:R-:W2:Y:S02]  /*a460*/  LDSM.16.M88.4 R120, [R153+0x6000] ;  /* 0x006000009978783b */ /* 0x000ea40000000200 */
[C---:B----4-:R-:W-:Y:S08]  /*a470*/  HMMA.16816.F32.BF16 R4, R116.reuse, R124, R4 ;  /* 0x0000007c7404723c */ /* 0x050ff00000041804 */
        /* <DEDUP_REMOVED lines=182> */
.L_x_6541:
        /* <DEDUP_REMOVED lines=49> */
.L_x_6540:
[C---:B------:R-:W-:Y:S01]  /*b2f0*/  IADD3 R6, PT, PT, R174.reuse, -0x20, RZ ;  /* 0xffffffe0ae067810 */ /* 0x040fe20007ffe0ff */
[----:B------:R-:W-:Y:S01]  /*b300*/  LDSM.16.MT88.4 R12, [R154+0x8000] ;  /* 0x008000009a0c783b */ /* 0x000fe20000004200 */
[----:B--2---:R-:W-:Y:S02]  /*b310*/  I2FP.F32.S32 R4, R174 ;  /* 0x000000ae00047245 */ /* 0x004fe40000201400 */
[----:B------:R-:W-:Y:S02]  /*b320*/  I2FP.F32.S32 R6, R6 ;  /* 0x0000000600067245 */ /* 0x000fe40000201400 */
[----:B------:R-:W-:Y:S01]  /*b330*/  IADD3 R8, PT, PT, R174, -0x1f, RZ ;  /* 0xffffffe1ae087810 */ /* 0x000fe20007ffe0ff */
[CC--:B-1----:R-:W-:Y:S01]  /*b340*/  FFMA.FTZ R119, R0.reuse, R4.reuse, R119 ;  /* 0x0000000400777223 */ /* 0x0c2fe20000010077 */
        /* <DEDUP_REMOVED lines=15> */
[C---:B------:R-:W-:Y:S01]  /*b440*/  FFMA.FTZ R183, R0.reuse, R8, R183 ;  /* 0x0000000800b77223 */ /* 0x040fe200000100b7 */
[----:B------:R-:W-:Y:S01]  /*b450*/  I2FP.F32.S32 R4, R4 ;  /* 0x0000000400047245 */ /* 0x000fe20000201400 */
[----:B------:R-:W-:Y:S01]  /*b460*/  FFMA.FTZ R187, R0, R8, R187 ;  /* 0x0000000800bb7223 */ /* 0x000fe200000100bb */
[----:B------:R-:W-:Y:S01]  /*b470*/  I2FP.F32.S32 R6, R6 ;  /* 0x0000000600067245 */ /* 0x000fe20000201400 */
[----:B------:R-:W-:Y:S01]  /*b480*/  LDSM.16.MT88.4 R28, [R149+0x8000] ;  /* 0x00800000951c783b */ /* 0x000fe20000004200 */
[----:B------:R-:W-:Y:S01]  /*b490*/  IADD3 R5, PT, PT, R174, -0x7, RZ ;  /* 0xfffffff9ae057810 */ /* 0x000fe20007ffe0ff */
[-C--:B------:R-:W-:Y:S01]  /*b4a0*/  FFMA.FTZ R145, R0, R4.reuse, R145 ;  /* 0x0000000400917223 */ /* 0x080fe20000010091 */
[----:B------:R-:W-:Y:S01]  /*b4b0*/  IADD3 R8, PT, PT, R174, -0x10, RZ ;  /* 0xfffffff0ae087810 */ /* 0x000fe20007ffe0ff */
[----:B------:R-:W-:Y:S01]  /*b4c0*/  FFMA.FTZ R179, R0, R4, R179 ;  /* 0x0000000400b37223 */ /* 0x000fe200000100b3 */
[----:B------:R-:W-:Y:S01]  /*b4d0*/  IADD3 R4, PT, PT, R174, 0x1, RZ ;  /* 0x00000001ae047810 */ /* 0x000fe20007ffe0ff */
[CC--:B------:R-:W-:Y:S01]  /*b4e0*/  FFMA.FTZ R133, R0.reuse, R6.reuse, R133 ;  /* 0x0000000600857223 */ /* 0x0c0fe20000010085 */
[----:B------:R-:W-:Y:S01]  /*b4f0*/  I2FP.F32.S32 R5, R5 ;  /* 0x0000000500057245 */ /* 0x000fe20000201400 */
[----:B------:R-:W-:Y:S01]  /*b500*/  FFMA.FTZ R129, R0, R6, R129 ;  /* 0x0000000600817223 */ /* 0x000fe20000010081 */
[----:B------:R-:W-:Y:S02]  /*b510*/  I2FP.F32.S32 R8, R8 ;  /* 0x0000000800087245 */ /* 0x000fe40000201400 */
[----:B------:R-:W-:Y:S01]  /*b520*/  IADD3 R6, PT, PT, R174, 0x9, RZ ;  /* 0x00000009ae067810 */ /* 0x000fe20007ffe0ff */
[CC--:B------:R-:W-:Y:S01]  /*b530*/  FFMA.FTZ R147, R0.reuse, R5.reuse, R147 ;  /* 0x0000000500937223 */ /* 0x0c0fe20000010093 */
[----:B------:R-:W-:Y:S01]  /*b540*/  I2FP.F32.S32 R4, R4 ;  /* 0x0000000400047245 */ /* 0x000fe20000201400 */
[C---:B------:R-:W-:Y:S01]  /*b550*/  FFMA.FTZ R143, R0.reuse, R5, R143 ;  /* 0x00000005008f7223 */ /* 0x040fe2000001008f */
[C---:B------:R-:W-:Y:S01]  /*b560*/  FFMA.FTZ R131, R0.reuse, R8, R131 ;  /* 0x0000000800837223 */ /* 0x040fe20000010083 */
[----:B------:R-:W-:Y:S01]  /*b570*/  I2FP.F32.S32 R6, R6 ;  /* 0x0000000600067245 */ /* 0x000fe20000201400 */
[----:B------:R-:W-:Y:S01]  /*b580*/  FFMA.FTZ R127, R0, R8, R127 ;  /* 0x00000008007f7223 */ /* 0x000fe2000001007f */
[----:B------:R-:W-:Y:S01]  /*b590*/  IADD3 R5, PT, PT, R174, 0x10, RZ ;  /* 0x00000010ae057810 */ /* 0x000fe20007ffe0ff */
[-C--:B------:R-:W-:Y:S01]  /*b5a0*/  FFMA.FTZ R117, R0, R4.reuse, R117 ;  /* 0x0000000400757223 */ /* 0x080fe20000010075 */
[----:B------:R-:W-:Y:S01]  /*b5b0*/  IADD3 R8, PT, PT, R174, 0x8, RZ ;  /* 0x00000008ae087810 */ /* 0x000fe20007ffe0ff */
[C---:B------:R-:W-:Y:S01]  /*b5c0*/  FFMA.FTZ R141, R0.reuse, R4, R141 ;  /* 0x00000004008d7223 */ /* 0x040fe2000001008d */
[----:B------:R-:W-:Y:S01]  /*b5d0*/  I2FP.F32.S32 R4, R5 ;  /* 0x0000000500047245 */ /* 0x000fe20000201400 */
[C---:B------:R-:W-:Y:S01]  /*b5e0*/  FFMA.FTZ R113, R0.reuse, R6, R113 ;  /* 0x0000000600717223 */ /* 0x040fe20000010071 */
[----:B------:R-:W-:Y:S01]  /*b5f0*/  I2FP.F32.S32 R8, R8 ;  /* 0x0000000800087245 */ /* 0x000fe20000201400 */
        /* <DEDUP_REMOVED lines=10> */
[----:B------:R-:W-:Y:S02]  /*b6a0*/  IADD3 R7, PT, PT, R174, 0x11, RZ ;  /* 0x00000011ae077810 */ /* 0x000fe40007ffe0ff */
[----:B------:R-:W-:Y:S02]  /*b6b0*/  FMNMX3.FTZ R4, R4, R129, R147, !PT ;  /* 0x0000008104047276 */ /* 0x000fe40007810093 */
[----:B------:R-:W-:Y:S02]  /*b6c0*/  FMNMX3.FTZ R8, R8, R131, R145, !PT ;  /* 0x0000008308087276 */ /* 0x000fe40007810091 */
[----:B------:R-:W-:Y:S02]  /*b6d0*/  I2FP.F32.S32 R7, R7 ;  /* 0x0000000700077245 */ /* 0x000fe40000201400 */
[C---:B------:R-:W-:Y:S02]  /*b6e0*/  IADD3 R5, PT, PT, R174.reuse, 0x19, RZ ;  /* 0x00000019ae057810 */ /* 0x040fe40007ffe0ff */
[----:B------:R-:W-:Y:S01]  /*b6f0*/  IADD3 R6, PT, PT, R174, 0x18, RZ ;  /* 0x00000018ae067810 */ /* 0x000fe20007ffe0ff */
[----:B------:R-:W-:Y:S01]  /*b700*/  FFMA.FTZ R104, R0, R7, R104 ;  /* 0x0000000700687223 */ /* 0x000fe20000010068 */
        /* <DEDUP_REMOVED lines=155> */
[----:B------:R-:W-:Y:S01]  /*c0c0*/  ISETP.GT.AND P0, PT, R176, R161, PT ;  /* 0x000000a1b000720c */ /* 0x000fe20003f04270 */
        /* <DEDUP_REMOVED lines=156> */
.L_x_6538:
        /* <DEDUP_REMOVED lines=149> */
[----:B------:R3:W-:Y:S01]  /*d3e0*/  STS.64 [R16], R72 ;  /* 0x0000004810007388 */ /* 0x0007e20000000a00 */
[----:B--2---:R-:W-:-:S03]  /*d3f0*/  IMAD R8, R8, UR6, R169 ;  /* 0x0000000608087c24 */ /* 0x004fc6000f8e02a9 */
[----:B------:R2:W-:Y:S04]  /*d400*/  STS.64 [R16+0x800], R74 ;  /* 0x0008004a10007388 */ /* 0x0005e80000000a00 */
[----:B------:R4:W-:Y:S04]  /*d410*/  STS.64 [R17], R68 ;  /* 0x0000004411007388 */ /* 0x0009e80000000a00 */
[----:B------:R-:W-:Y:S04]  /*d420*/  STS.64 [R17+0x800], R70 ;  /* 0x0008004611007388 */ /* 0x000fe80000000a00 */
[----:B------:R-:W-:Y:S04]  /*d430*/  STS.64 [R10+0x4000], R36 ;  /* 0x004000240a007388 */ /* 0x000fe80000000a00 */
[----:B------:R5:W-:Y:S04]  /*d440*/  STS.64 [R10+0x4800], R38 ;  /* 0x004800260a007388 */ /* 0x000be80000000a00 */
[----:B------:R5:W-:Y:S01]  /*d450*/  STS.64 [R11+0x4000], R40 ;  /* 0x004000280b007388 */ /* 0x000be20000000a00 */
[----:B---3--:R-:W-:-:S03]  /*d460*/  IADD3 R73, PT, PT, R3, 0x28, RZ ;  /* 0x0000002803497810 */ /* 0x008fc60007ffe0ff */
[----:B------:R3:W-:Y:S01]  /*d470*/  STS.64 [R11+0x4800], R42 ;  /* 0x0048002a0b007388 */ /* 0x0007e20000000a00 */
[----:B--2---:R-:W-:-:S03]  /*d480*/  SHF.L.U32 R75, R4, 0x3, RZ ;  /* 0x00000003044b7819 */ /* 0x004fc600000006ff */
[----:B------:R3:W-:Y:S01]  /*d490*/  STS.64 [R12+0x4000], R44 ;  /* 0x0040002c0c007388 */ /* 0x0007e20000000a00 */
[----:B----4-:R-:W-:-:S03]  /*d4a0*/  MOV R69, 0xff800000 ;  /* 0xff80000000457802 */ /* 0x010fc60000000f00 */
[----:B------:R3:W-:Y:S01]  /*d4b0*/  STS.64 [R12+0x4800], R46 ;  /* 0x0048002e0c007388 */ /* 0x0007e20000000a00 */
[----:B------:R-:W-:Y:S01]  /*d4c0*/  MOV R68, 0xff800000 ;  /* 0xff80000000447802 */ /* 0x000fe20000000f00 */
[----:B------:R-:W-:Y:S01]  /*d4d0*/  @P6 FFMA.FTZ R69, R101, R18, R6 ;  /* 0x0000001265456223 */ /* 0x000fe20000010006 */
[----:B-1----:R-:W-:Y:S01]  /*d4e0*/  @P3 FFMA.FTZ R68, R100, R19, R5 ;  /* 0x0000001364443223 */ /* 0x002fe20000010005 */
[----:B------:R3:W-:Y:S01]  /*d4f0*/  STS.64 [R14+0x4000], R48 ;  /* 0x004000300e007388 */ /* 0x0007e20000000a00 */
[----:B------:R-:W-:-:S03]  /*d500*/  LOP3.LUT R75, R75, 0x1f80, RZ, 0xc0, !PT ;  /* 0x00001f804b4b7812 */ /* 0x000fc600078ec0ff */
[----:B------:R3:W-:Y:S01]  /*d510*/  STS.64 [R14+0x4800], R50 ;  /* 0x004800320e007388 */ /* 0x0007e20000000a00 */
[----:B-----5:R-:W-:-:S03]  /*d520*/  IADD3 R10, PT, PT, -R169, RZ, RZ ;  /* 0x000000ffa90a7210 */ /* 0x020fc60007ffe1ff */
        /* <DEDUP_REMOVED lines=31> */
[C---:B------:R-:W-:Y:S01]  /*d720*/  VIADD R77, R103.reuse, 0x8 ;  /* 0x00000008674d7836 */ /* 0x040fe20000000000 */
[C---:B---3--:R-:W-:Y:S02]  /*d730*/  IADD3 R2, P3, PT, R170.reuse, R103, RZ ;  /* 0x00000067aa027210 */ /* 0x048fe40007f7e0ff */
[-C--:B------:R-:W-:Y:S02]  /*d740*/  ISETP.GE.AND P6, PT, R103, R160.reuse, PT ;  /* 0x000000a06700720c */ /* 0x080fe40003fc6270 */
[----:B------:R-:W-:Y:S02]  /*d750*/  ISETP.GE.AND P4, PT, R77, R160, PT ;  /* 0x000000a04d00720c */ /* 0x000fe40003f86270 */
[----:B------:R-:W-:Y:S02]  /*d760*/  LEA.HI.X.SX32 R77, R170, RZ, 0x1, P3 ;  /* 0x000000ffaa4d7211 */ /* 0x000fe400018f0eff */
[----:B--2---:R-:W-:-:S04]  /*d770*/  LEA R76, P3, R2, UR4, 0x2 ;  /* 0x00000004024c7c11 */ /* 0x004fc8000f8610ff */
[----:B------:R-:W-:-:S05]  /*d780*/  LEA.HI.X R77, R2, UR5, R77, 0x2, P3 ;  /* 0x00000005024d7c11 */ /* 0x000fca00098f144d */
[----:B------:R2:W-:Y:S04]  /*d790*/  @!P6 STG.E desc[UR16][R76.64], R69 ;  /* 0x000000454c00e986 */ /* 0x0005e8000c101910 */
[----:B------:R2:W-:Y:S02]  /*d7a0*/  @!P4 STG.E desc[UR16][R76.64+0x20], R68 ;  /* 0x000020444c00c986 */ /* 0x0005e4000c101910 */
.L_x_6544:
[----:B------:R-:W-:Y:S05]  /*d7b0*/  BSYNC.RECONVERGENT B0 ;  /* 0x0000000000007941 */ /* 0x000fea0003800200 */
.L_x_6543:
[----:B------:R-:W-:Y:S01]  /*d7c0*/  ISETP.GE.AND P6, PT, R3, R160, PT ;  /* 0x000000a00300720c */ /* 0x000fe20003fc6270 */
[----:B------:R-:W-:Y:S01]  /*d7d0*/  BSSY.RECONVERGENT B0, `(.L_x_6545) ;  /* 0x0000011000007945 */ /* 0x000fe20003800200 */
[----:B---3--:R-:W-:Y:S02]  /*d7e0*/  LOP3.LUT R2, R75, 0x3c, R0, 0xf8, !PT ;  /* 0x0000003c4b027812 */ /* 0x008fe400078ef800 */
[----:B------:R-:W-:Y:S02]  /*d7f0*/  LOP3.LUT R70, R0, 0x3c, RZ, 0xc0, !PT ;  /* 0x0000003c00467812 */ /* 0x000fe400078ec0ff */
[----:B--2---:R-:W-:Y:S02]  /*d800*/  IADD3 R69, P3, PT, R71, R2, RZ ;  /* 0x0000000247457210 */ /* 0x004fe40007f7e0ff */
        /* <DEDUP_REMOVED lines=13> */
.L_x_6546:
[----:B------:R-:W-:Y:S05]  /*d8e0*/  BSYNC.RECONVERGENT B0 ;  /* 0x0000000000007941 */ /* 0x000fea0003800200 */
.L_x_6545:
        /* <DEDUP_REMOVED lines=17> */
.L_x_6548:
[----:B------:R-:W-:Y:S05]  /*da00*/  BSYNC.RECONVERGENT B0 ;  /* 0x0000000000007941 */ /* 0x000fea0003800200 */
.L_x_6547:
        /* <DEDUP_REMOVED lines=16> */
.L_x_6550:
[----:B------:R-:W-:Y:S05]  /*db10*/  BSYNC.RECONVERGENT B0 ;  /* 0x0000000000007941 */ /* 0x000fea0003800200 */
.L_x_6549:
        /* <DEDUP_REMOVED lines=13> */
.L_x_6552:
[----:B------:R-:W-:Y:S05]  /*dbf0*/  BSYNC.RECONVERGENT B0 ;  /* 0x0000000000007941 */ /* 0x000fea0003800200 */
.L_x_6551:
        /* <DEDUP_REMOVED lines=13> */
.L_x_6554:
[----:B------:R-:W-:Y:S05]  /*dcd0*/  BSYNC.RECONVERGENT B0 ;  /* 0x0000000000007941 */ /* 0x000fea0003800200 */
.L_x_6553:
        /* <DEDUP_REMOVED lines=13> */
.L_x_6556:
[----:B------:R-:W-:Y:S05]  /*ddb0*/  BSYNC.RECONVERGENT B0 ;  /* 0x0000000000007941 */ /* 0x000fea0003800200 */
.L_x_6555:
        /* <DEDUP_REMOVED lines=13> */
.L_x_6558:
[----:B------:R-:W-:Y:S05]  /*de90*/  BSYNC.RECONVERGENT B0 ;  /* 0x0000000000007941 */ /* 0x000fea0003800200 */
.L_x_6557:
        /* <DEDUP_REMOVED lines=14> */
.L_x_6559:
        /* <DEDUP_REMOVED lines=16> */
.L_x_7259:


//--------------------- .text._ZN5flash24flash_fwd_splitkv_kernelI23Flash_fwd_kernel_traitsILi128ELi64ELi64ELi4ELb0ELb0EN7cutlass10bfloat16_tE19Flash_kernel_traitsILi128ELi64ELi64ELi4ES3_EELb1ELb0ELb0ELb0ELb1ELb0ELb1ELb1EEEvNS_16Flash_fwd_paramsE --------------------------
	.section	.text._ZN5flash24flash_fwd_splitkv_kernelI23Flash_fwd_kernel_traitsILi128ELi64ELi64ELi4ELb0ELb0EN7cutlass10bfloat16_tE19Flash_kernel_traitsILi128ELi64ELi64ELi4ES3_EELb1ELb0ELb0ELb0ELb1ELb0ELb1ELb1EEEvNS_16Flash_fwd_paramsE,"ax",@progbits
	.align	128
        .global         _ZN5flash24flash_fwd_splitkv_kernelI23Flash_fwd_kernel_traitsILi128ELi64ELi64ELi4ELb0ELb0EN7cutlass10bfloat16_tE19Flash_kernel_traitsILi128ELi64ELi64ELi4ES3_EELb1ELb0ELb0ELb0ELb1ELb0ELb1ELb1EEEvNS_16Flash_fwd_paramsE
        .type           _ZN5flash24flash_fwd_splitkv_kernelI23Flash_fwd_kernel_traitsILi128ELi64ELi64ELi4ELb0ELb0EN7cutlass10bfloat16_tE19Flash_kernel_traitsILi128ELi64ELi64ELi4ES3_EELb1ELb0ELb0ELb0ELb1ELb0ELb1ELb1EEEvNS_16Flash_fwd_paramsE,@function
        .size           _ZN5flash24flash_fwd_splitkv_kernelI23Flash_fwd_kernel_traitsILi128ELi64ELi64ELi4ELb0ELb0EN7cutlass10bfloat16_tE19Flash_kernel_traitsILi128ELi64ELi64ELi4ES3_EELb1ELb0ELb0ELb0ELb1ELb0ELb1ELb1EEEvNS_16Flash_fwd_paramsE,(.L_x_7260 - _ZN5flash24flash_fwd_splitkv_kernelI23Flash_fwd_kernel_traitsILi128ELi64ELi64ELi4ELb0ELb0EN7cutlass10bfloat16_tE19Flash_kernel_traitsILi128ELi64ELi64ELi4ES3_EELb1ELb0ELb0ELb0ELb1ELb0ELb1ELb1EEEvNS_16Flash_fwd_paramsE)
        .other          _ZN5flash24flash_fwd_splitkv_kernelI23Flash_fwd_kernel_traitsILi128ELi64ELi64ELi4ELb0ELb0EN7cutlass10bfloat16_tE19Flash_kernel_traitsILi128ELi64ELi64ELi4ES3_EELb1ELb0ELb0ELb0ELb1ELb0ELb1ELb1EEEvNS_16Flash_fwd_paramsE,@"STO_CUDA_ENTRY STV_DEFAULT"
_ZN5flash24flash_fwd_splitkv_kernelI23Flash_fwd_kernel_traitsILi128ELi64ELi64ELi4ELb0ELb0EN7cutlass10bfloat16_tE19Flash_kernel_traitsILi128ELi64ELi64ELi4ES3_EELb1ELb0ELb0ELb0ELb1ELb0ELb1ELb1EEEvNS_16Flash_fwd_paramsE:
.text._ZN5flash24flash_fwd_splitkv_kernelI23Flash_fwd_kernel_traitsILi128ELi64ELi64ELi4ELb0ELb0EN7cutlass10bfloat16_tE19Flash_kernel_traitsILi128ELi64ELi64ELi4ES3_EELb1ELb0ELb0ELb0ELb1ELb0ELb1ELb1EEEvNS_16Flash_fwd_paramsE:
[----:B------:R-:W-:Y:S08]  /*0000*/  LDC R1, c[0x0][0x37c] ;  /* 0x0000df00ff017b82 */ /* 0x000ff00000000800 */
[----:B------:R-:W1:Y:S01]  /*0010*/  LDC R4, c[0x0][0x3e0] ;  /* 0x0000f800ff047b82 */ /* 0x000e620000000800 */
[----:B------:R-:W2:Y:S01]  /*0020*/  S2R R11, SR_CTAID.Z ;  /* 0x00000000000b7919 */ /* 0x000ea20000002700 */
[----:B------:R-:W-:Y:S01]  /*0030*/  IMAD.MOV.U32 R2, RZ, RZ, RZ ;  /* 0x000000ffff027224 */ /* 0x000fe200078e00ff */
[----:B------:R-:W3:Y:S01]  /*0040*/  LDCU.64 UR4, c[0x0][0x470] ;  /* 0x00008e00ff0477ac */ /* 0x000ee20008000a00 */
[----:B------:R-:W-:Y:S01]  /*0050*/  IMAD.MOV.U32 R12, RZ, RZ, -0x1 ;  /* 0xffffffffff0c7424 */ /* 0x000fe200078e00ff */
[----:B------:R-:W4:Y:S03]  /*0060*/  LDCU.64 UR6, c[0x0][0x358] ;  /* 0x00006b00ff0677ac */ /* 0x000f260008000a00 */
[----:B------:R-:W4:Y:S01]  /*0070*/  LDC.64 R8, c[0x0][0x460] ;  /* 0x00011800ff087b82 */ /* 0x000f220000000a00 */
[----:B-1----:R-:W1:Y:S01]  /*0080*/  I2F.U32.RP R6, R4 ;  /* 0x0000000400067306 */ /* 0x002e620000209000 */
[----:B------:R-:W-:-:S07]  /*0090*/  ISETP.NE.U32.AND P4, PT, R4, RZ, PT ;  /* 0x000000ff0400720c */ /* 0x000fce0003f85070 */
[----:B-1----:R-:W1:Y:S02]  /*00a0*/  MUFU.RCP R3, R6 ;  /* 0x0000000600037308 */ /* 0x002e640000001000 */
[----:B-1----:R-:W-:Y:S01]  /*00b0*/  VIADD R3, R3, 0xffffffe ;  /* 0x0ffffffe03037836 */ /* 0x002fe20000000000 */
[----:B------:R-:W1:Y:S05]  /*00c0*/  LDC.64 R6, c[0x0][0x460] ;  /* 0x00011800ff067b82 */ /* 0x000e6a0000000a00 */
[----:B------:R-:W3:Y:S02]  /*00d0*/  F2I.FTZ.U32.TRUNC.NTZ R3, R3 ;  /* 0x0000000300037305 */ /* 0x000ee4000021f000 */
[----:B---3--:R-:W-:-:S04]  /*00e0*/  IMAD.MOV R0, RZ, RZ, -R3 ;  /* 0x000000ffff007224 */ /* 0x008fc800078e0a03 */
[----:B------:R-:W-:Y:S01]  /*00f0*/  IMAD R5, R0, R4, RZ ;  /* 0x0000000400057224 */ /* 0x000fe200078e02ff */
[----:B-1----:R-:W-:-:S03]  /*0100*/  ISETP.NE.U32.AND P1, PT, R6, RZ, PT ;  /* 0x000000ff0600720c */ /* 0x002fc60003f25070 */
[----:B------:R-:W-:Y:S01]  /*0110*/  IMAD.HI.U32 R2, R3, R5, R2 ;  /* 0x0000000503027227 */ /* 0x000fe200078e0002 */
[----:B------:R-:W-:-:S05]  /*0120*/  ISETP.NE.AND.EX P1, PT, R7, RZ, PT, P1 ;  /* 0x000000ff0700720c */ /* 0x000fca0003f25310 */
        /* <DEDUP_REMOVED lines=15> */
[C---:B------:R-:W-:Y:S02]  /*0220*/  IMAD.SHL.U32 R5, R157.reuse, 0x4, RZ ;  /* 0x000000049d057824 */ /* 0x040fe400078e00ff */
[----:B----4-:R-:W-:Y:S01]  /*0230*/  IMAD.WIDE.U32 R16, R157, 0x4, R8 ;  /* 0x000000049d107825 */ /* 0x010fe200078e0008 */
[----:B------:R-:W-:Y:S02]  /*0240*/  ISETP.NE.AND.EX P5, PT, RZ, UR5, PT, P0 ;  /* 0x00000005ff007c0c */ /* 0x000fe4000bfa5300 */
[----:B------:R-:W-:Y:S02]  /*0250*/  SHF.R.U32.HI R6, RZ, 0x1e, R157 ;  /* 0x0000001eff067819 */ /* 0x000fe4000001169d */
[C---:B------:R-:W-:Y:S01]  /*0260*/  @P2 IADD3 R14, P0, PT, R5.reuse, R2, RZ ;  /* 0x00000002050e2210 */ /* 0x040fe20007f1e0ff */
[----:B------:R-:W2:Y:S01]  /*0270*/  @P1 LDG.E R12, desc[UR6][R16.64] ;  /* 0x00000006100c1981 */ /* 0x000ea2000c1e1900 */
[----:B------:R-:W-:-:S03]  /*0280*/  IADD3 R128, P1, PT, R5, UR4, RZ ;  /* 0x0000000405807c10 */ /* 0x000fc6000ff3e0ff */
[----:B------:R1:W2:Y:S01]  /*0290*/  @P3 LDG.E R9, desc[UR6][R16.64+0x4] ;  /* 0x0000040610093981 */ /* 0x0002a2000c1e1900 */
[C---:B------:R-:W-:Y:S01]  /*02a0*/  @P2 IMAD.X R15, R6.reuse, 0x1, R3, P0 ;  /* 0x00000001060f2824 */ /* 0x040fe200000e0603 */
[----:B------:R-:W-:Y:S01]  /*02b0*/  IADD3.X R129, PT, PT, R6, UR5, RZ, P1, !PT ;  /* 0x0000000506817c10 */ /* 0x000fe20008ffe4ff */
[----:B------:R-:W-:Y:S01]  /*02c0*/  IMAD.MOV.U32 R0, RZ, RZ, RZ ;  /* 0x000000ffff007224 */ /* 0x000fe200078e00ff */
[----:B------:R-:W3:Y:S03]  /*02d0*/  LDC.64 R2, c[0x0][0x468] ;  /* 0x00011a00ff027b82 */ /* 0x000ee60000000a00 */
[----:B------:R4:W5:Y:S04]  /*02e0*/  @P2 LDG.E R15, desc[UR6][R14.64] ;  /* 0x000000060e0f2981 */ /* 0x000968000c1e1900 */
[----:B------:R4:W5:Y:S01]  /*02f0*/  @P5 LDG.E R0, desc[UR6][R128.64] ;  /* 0x0000000680005981 */ /* 0x000962000c1e1900 */
[----:B------:R-:W1:Y:S01]  /*0300*/  LDCU.U8 UR4, c[0x0][0x532] ;  /* 0x0000a640ff0477ac */ /* 0x000e620008000000 */
[----:B------:R-:W-:Y:S01]  /*0310*/  IMAD.MOV.U32 R7, RZ, RZ, -0x1 ;  /* 0xffffffffff077424 */ /* 0x000fe200078e00ff */
[----:B------:R-:W4:Y:S01]  /*0320*/  S2R R13, SR_CTAID.X ;  /* 0x00000000000d7919 */ /* 0x000f220000002500 */
[----:B---3--:R-:W-:-:S02]  /*0330*/  ISETP.EQ.U32.AND P0, PT, R2, RZ, PT ;  /* 0x000000ff0200720c */ /* 0x008fc40003f02070 */
[----:B-1----:R-:W-:-:S04]  /*0340*/  ISETP.NE.AND P4, PT, RZ, UR4, PT ;  /* 0x00000004ff007c0c */ /* 0x002fc8000bf85270 */
[----:B------:R-:W-:Y:S02]  /*0350*/  ISETP.EQ.OR.EX P1, PT, R3, RZ, !P4, P0 ;  /* 0x000000ff0300720c */ /* 0x000fe40006722700 */
[----:B------:R-:W-:-:S05]  /*0360*/  IADD3 R16, P0, PT, R5, R2, RZ ;  /* 0x0000000205107210 */ /* 0x000fca0007f1e0ff */
[----:B------:R-:W-:Y:S01]  /*0370*/  IMAD.X R17, R6, 0x1, R3, P0 ;  /* 0x0000000106117824 */ /* 0x000fe200000e0603 */
[----:B------:R-:W-:-:S04]  /*0380*/  ISETP.NE.U32.AND P0, PT, R2, RZ, PT ;  /* 0x000000ff0200720c */ /* 0x000fc80003f05070 */
[----:B------:R-:W-:Y:S01]  /*0390*/  ISETP.NE.AND.EX P0, PT, R3, RZ, PT, P0 ;  /* 0x000000ff0300720c */ /* 0x000fe20003f05300 */
[----:B------:R-:W1:Y:S01]  /*03a0*/  @!P3 LDC R155, c[0x0][0x434] ;  /* 0x00010d00ff9bbb82 */ /* 0x000e620000000800 */
[----:B----4-:R-:W-:Y:S01]  /*03b0*/  IMAD.SHL.U32 R156, R13, 0x40, RZ ;  /* 0x000000400d9c7824 */ /* 0x010fe200078e00ff */
[----:B------:R3:W5:Y:S10]  /*03c0*/  @!P1 LDG.E R7, desc[UR6][R16.64] ;  /* 0x0000000610079981 */ /* 0x000774000c1e1900 */
[----:B------:R-:W4:Y:S01]  /*03d0*/  @!P0 LDC R83, c[0x0][0x438] ;  /* 0x00010e00ff538b82 */ /* 0x000f220000000800 */
[----:B--2---:R-:W-:-:S05]  /*03e0*/  @P3 IMAD.IADD R155, R9, 0x1, -R12 ;  /* 0x00000001099b3824 */ /* 0x004fca00078e0a0c */
[----:B-1----:R-:W-:Y:S01]  /*03f0*/  ISETP.GT.AND P1, PT, R155, R156, PT ;  /* 0x0000009c9b00720c */ /* 0x002fe20003f24270 */
[----:B---34-:R-:W-:-:S12]  /*0400*/  @!P0 BRA `(.L_x_6560) ;  /* 0x00000000000c8947 */ /* 0x018fd80003800000 */
[----:B------:R-:W2:Y:S02]  /*0410*/  @P4 LDG.E R2, desc[UR6][R16.64+0x4] ;  /* 0x0000040610024981 */ /* 0x000ea4000c1e1900 */
[----:B--2--5:R-:W-:-:S06]  /*0420*/  @P4 IADD3 R83, PT, PT, R2, -R7, RZ ;  /* 0x8000000702534210 */ /* 0x024fcc0007ffe0ff */
[----:B------:R1:W5:Y:S02]  /*0430*/  @!P4 LDG.E R83, desc[UR6][R16.64] ;  /* 0x000000061053c981 */ /* 0x000364000c1e1900 */
.L_x_6560:
        /* <DEDUP_REMOVED lines=9> */
[----:B------:R-:W-:-:S04]  /*04d0*/  SHF.R.S32.HI R19, RZ, 0x1f, R2 ;  /* 0x0000001fff137819 */ /* 0x000fc80000011402 */
[----:B------:R-:W-:Y:S01]  /*04e0*/  LEA.HI R19, R19, R2, RZ, 0x6 ;  /* 0x0000000213137211 */ /* 0x000fe200078f30ff */
[----:B------:R-:W-:Y:S01]  /*04f0*/  IMAD.MOV.U32 R2, RZ, RZ, RZ ;  /* 0x000000ffff027224 */ /* 0x000fe200078e00ff */
[----:B--2---:R-:W2:Y:S02]  /*0500*/  MUFU.RCP R3, R10 ;  /* 0x0000000a00037308 */ /* 0x004ea40000001000 */
[----:B------:R-:W-:-:S05]  /*0510*/  LEA.HI.SX32 R19, R19, R8, 0x1a ;  /* 0x0000000813137211 */ /* 0x000fca00078fd2ff */
[----:B------:R-:W-:-:S05]  /*0520*/  VIADD R19, R19, 0xffffffff ;  /* 0xffffffff13137836 */ /* 0x000fca0000000000 */
[----:B-1----:R-:W-:Y:S02]  /*0530*/  IABS R17, R19 ;  /* 0x0000001300117213 */ /* 0x002fe40000000000 */
[-C--:B------:R-:W-:Y:S01]  /*0540*/  LOP3.LUT R19, R19, R8.reuse, RZ, 0x3c, !PT ;  /* 0x0000000813137212 */ /* 0x080fe200078e3cff */
[----:B--2---:R-:W-:Y:S01]  /*0550*/  VIADD R3, R3, 0xffffffe ;  /* 0x0ffffffe03037836 */ /* 0x004fe20000000000 */
        /* <DEDUP_REMOVED lines=9> */
[----:B------:R-:W-:Y:S01]  /*05f0*/  IMAD R17, R9, R10, R17 ;  /* 0x0000000a09117224 */ /* 0x000fe200078e0211 */
[----:B------:R-:W2:Y:S04]  /*0600*/  @!P2 LDC R16, c[0x0][0x43c] ;  /* 0x00010f00ff10ab82 */ /* 0x000ea80000000800 */
[----:B------:R-:W-:-:S04]  /*0610*/  ISETP.GT.U32.AND P1, PT, R14, R17, PT ;  /* 0x000000110e00720c */ /* 0x000fc80003f24070 */
[----:B------:R-:W4:Y:S01]  /*0620*/  LDC R10, c[0x0][0x508] ;  /* 0x00014200ff0a7b82 */ /* 0x000f220000000800 */
[----:B-1----:R-:W-:Y:S02]  /*0630*/  @!P2 ISETP.NE.U32.AND P0, PT, R2, RZ, PT ;  /* 0x000000ff0200a20c */ /* 0x002fe40003f05070 */
[----:B------:R-:W1:Y:S06]  /*0640*/  S2R R2, SR_CTAID.Y ;  /* 0x0000000000027919 */ /* 0x000e6c0000002600 */
[----:B------:R-:W-:Y:S01]  /*0650*/  @!P1 IMAD.IADD R17, R17, 0x1, -R14 ;  /* 0x0000000111119824 */ /* 0x000fe200078e0a0e */
[----:B------:R-:W-:Y:S01]  /*0660*/  @!P2 ISETP.NE.AND.EX P0, PT, R3, RZ, PT, P0 ;  /* 0x000000ff0300a20c */ /* 0x000fe20003f05300 */
[----:B------:R-:W-:-:S03]  /*0670*/  @!P1 VIADD R9, R9, 0x1 ;  /* 0x0000000109099836 */ /* 0x000fc60000000000 */
[----:B------:R-:W-:Y:S01]  /*0680*/  ISETP.GE.U32.AND P4, PT, R17, R14, PT ;  /* 0x0000000e1100720c */ /* 0x000fe20003f86070 */
[----:B------:R-:W-:Y:S01]  /*0690*/  VIADD R14, R13, 0x1 ;  /* 0x000000010d0e7836 */ /* 0x000fe20000000000 */
[----:B--2---:R-:W-:Y:S02]  /*06a0*/  @!P2 SEL R16, R16, RZ, P0 ;  /* 0x000000ff1010a207 */ /* 0x004fe40000000000 */
[----:B------:R-:W-:Y:S01]  /*06b0*/  ISETP.NE.AND P0, PT, R8, RZ, PT ;  /* 0x000000ff0800720c */ /* 0x000fe20003f05270 */
[----:B------:R-:W-:Y:S02]  /*06c0*/  IMAD R14, R14, 0x40, -R155 ;  /* 0x000000400e0e7824 */ /* 0x000fe400078e0a9b */
[----:B------:R-:W-:-:S04]  /*06d0*/  @!P2 IMAD.IADD R76, R83, 0x1, R16 ;  /* 0x00000001534ca824 */ /* 0x000fc800078e0210 */
[----:B------:R-:W-:Y:S02]  /*06e0*/  VIADD R3, R76, 0x3f ;  /* 0x0000003f4c037836 */ /* 0x000fe40000000000 */
[----:B------:R-:W-:-:S03]  /*06f0*/  @P4 VIADD R9, R9, 0x1 ;  /* 0x0000000109094836 */ /* 0x000fc60000000000 */
[----:B----4-:R-:W-:Y:S01]  /*0700*/  IADD3 R10, PT, PT, R3, R10, R14 ;  /* 0x0000000a030a7210 */ /* 0x010fe20007ffe00e */
[----:B------:R-:W-:Y:S01]  /*0710*/  @!P3 IMAD.MOV R9, RZ, RZ, -R9 ;  /* 0x000000ffff09b224 */ /* 0x000fe200078e0a09 */
[----:B------:R-:W-:Y:S02]  /*0720*/  SHF.R.S32.HI R14, RZ, 0x1f, R3 ;  /* 0x0000001fff0e7819 */ /* 0x000fe40000011403 */
[----:B------:R-:W-:Y:S02]  /*0730*/  @!P0 LOP3.LUT R9, RZ, R8, RZ, 0x33, !PT ;  /* 0x00000008ff098212 */ /* 0x000fe400078e33ff */
[----:B------:R-:W-:Y:S02]  /*0740*/  SHF.R.S32.HI R15, RZ, 0x1f, R10 ;  /* 0x0000001fff0f7819 */ /* 0x000fe4000001140a */
[----:B------:R-:W-:Y:S01]  /*0750*/  LEA.HI R14, R14, R3, RZ, 0x6 ;  /* 0x000000030e0e7211 */ /* 0x000fe200078f30ff */
[----:B------:R-:W-:Y:S01]  /*0760*/  IMAD.MOV R3, RZ, RZ, -R157 ;  /* 0x000000ffff037224 */ /* 0x000fe200078e0a9d */
[----:B------:R-:W-:Y:S01]  /*0770*/  LEA.HI R15, R15, R10, RZ, 0x6 ;  /* 0x0000000a0f0f7211 */ /* 0x000fe200078f30ff */
[----:B-1----:R-:W-:Y:S01]  /*0780*/  IMAD R148, R9, R2, RZ ;  /* 0x0000000209947224 */ /* 0x002fe200078e02ff */
[----:B------:R-:W-:Y:S01]  /*0790*/  SHF.R.S32.HI R14, RZ, 0x6, R14 ;  /* 0x00000006ff0e7819 */ /* 0x000fe2000001140e */
[----:B------:R-:W-:Y:S01]  /*07a0*/  IMAD R11, R4, R3, R11 ;  /* 0x00000003040b7224 */ /* 0x000fe200078e020b */
[----:B------:R-:W-:-:S02]  /*07b0*/  SHF.R.S32.HI R15, RZ, 0x6, R15 ;  /* 0x00000006ff0f7819 */ /* 0x000fc4000001140f */
        /* <DEDUP_REMOVED lines=24> */
[----:B------:R-:W-:Y:S01]  /*0940*/  ISETP.GE.AND P1, PT, R6, R155, PT ;  /* 0x0000009b0600720c */ /* 0x000fe20003f26270 */
[----:B------:R-:W-:Y:S01]  /*0950*/  VIADD R6, R0, 0x18 ;  /* 0x0000001800067836 */ /* 0x000fe20000000000 */
[----:B------:R-:W-:-:S02]  /*0960*/  IADD3 R3, P0, PT, R2, R3, RZ ;  /* 0x0000000302037210 */ /* 0x000fc40007f1e0ff */
[-C--:B------:R-:W-:Y:S01]  /*0970*/  ISETP.GE.AND P3, PT, R4, R155.reuse, PT ;  /* 0x0000009b0400720c */ /* 0x080fe20003f66270 */
[----:B------:R-:W-:Y:S01]  /*0980*/  VIADD R4, R0, 0x28 ;  /* 0x0000002800047836 */ /* 0x000fe20000000000 */
[----:B------:R-:W-:Y:S02]  /*0990*/  LEA.HI.X.SX32 R2, R2, RZ, 0x1, P0 ;  /* 0x000000ff02027211 */ /* 0x000fe400000f0eff */
[C---:B---3--:R-:W-:Y:S02]  /*09a0*/  LEA R10, P0, R3.reuse, UR8, 0x2 ;  /* 0x00000008030a7c11 */ /* 0x048fe4000f8010ff */
[----:B------:R-:W-:Y:S01]  /*09b0*/  ISETP.GE.AND P4, PT, R6, R155, PT ;  /* 0x0000009b0600720c */ /* 0x000fe20003f86270 */
[----:B------:R-:W-:Y:S01]  /*09c0*/  VIADD R6, R0, 0x30 ;  /* 0x0000003000067836 */ /* 0x000fe20000000000 */
[----:B------:R-:W-:Y:S02]  /*09d0*/  LEA.HI.X R11, R3, UR9, R2, 0x2, P0 ;  /* 0x00000009030b7c11 */ /* 0x000fe400080f1402 */
[----:B------:R-:W-:-:S02]  /*09e0*/  IADD3 R2, P0, PT, R7, R0, RZ ;  /* 0x0000000007027210 */ /* 0x000fc40007f1e0ff */
[----:B------:R-:W-:Y:S01]  /*09f0*/  P2R R3, PR, RZ, 0x40 ;  /* 0x00000040ff037803 */ /* 0x000fe20000000000 */
[----:B------:R-:W-:Y:S01]  /*0a00*/  @!P2 STG.E.128 desc[UR6][R10.64], RZ ;  /* 0x000000ff0a00a986 */ /* 0x000fe2000c101d06 */
[----:B------:R-:W-:Y:S02]  /*0a10*/  LEA.HI.X.SX32 R7, R7, RZ, 0x1, P0 ;  /* 0x000000ff07077211 */ /* 0x000fe400000f0eff */
[----:B-1----:R-:W-:Y:S01]  /*0a20*/  LEA R8, P0, R2, UR4, 0x2 ;  /* 0x0000000402087c11 */ /* 0x002fe2000f8010ff */
[----:B------:R-:W-:Y:S01]  /*0a30*/  @!P2 STG.E.128 desc[UR6][R10.64+0x100], RZ ;  /* 0x000100ff0a00a986 */ /* 0x000fe2000c101d06 */
[----:B------:R-:W-:Y:S02]  /*0a40*/  ISETP.NE.OR P6, PT, R154, RZ, P1 ;  /* 0x000000ff9a00720c */ /* 0x000fe40000fc5670 */
        /* <DEDUP_REMOVED lines=45> */
.L_x_6561:
        /* <DEDUP_REMOVED lines=9> */
.L_x_6562:
[----:B------:R-:W-:-:S04]  /*0db0*/  UISETP.NE.U32.AND UP0, UPT, UR12, URZ, UPT ;  /* 0x000000ff0c00728c */ /* 0x000fc8000bf05070 */
[----:B------:R-:W-:-:S09]  /*0dc0*/  UISETP.NE.AND.EX UP0, UPT, UR13, URZ, UPT, UP0 ;  /* 0x000000ff0d00728c */ /* 0x000fd2000bf05300 */
[----:B------:R-:W-:Y:S05]  /*0dd0*/  BRA.U !UP0, `(.L_x_6563) ;  /* 0x0000000508a07547 */ /* 0x000fea000b800000 */
[----:B------:R-:W2:Y:S01]  /*0de0*/  LDC R5, c[0x0][0x4f0] ;  /* 0x00013c00ff057b82 */ /* 0x000ea20000000800 */
[----:B------:R-:W-:Y:S01]  /*0df0*/  LEA R6, R101, 0xffffffc0, 0x6 ;  /* 0xffffffc065067811 */ /* 0x000fe200078e30ff */
[----:B------:R-:W3:Y:S03]  /*0e00*/  LDCU.64 UR4, c[0x0][0x4e8] ;  /* 0x00009d00ff0477ac */ /* 0x000ee60008000a00 */
[----:B------:R-:W-:Y:S01]  /*0e10*/  IABS R0, R6 ;  /* 0x0000000600007213 */ /* 0x000fe20000000000 */
[----:B------:R-:W4:Y:S02]  /*0e20*/  LDCU.64 UR8, c[0x0][0x3a0] ;  /* 0x00007400ff0877ac */ /* 0x000f240008000a00 */
[----:B------:R-:W4:Y:S01]  /*0e30*/  LDC R10, c[0x0][0x3e8] ;  /* 0x0000fa00ff0a7b82 */ /* 0x000f220000000800 */
[----:B------:R-:W4:Y:S01]  /*0e40*/  LDCU.64 UR14, c[0x0][0x3b8] ;  /* 0x00007700ff0e77ac */ /* 0x000f220008000a00 */
[----:B--2---:R-:W-:-:S02]  /*0e50*/  IABS R3, R5 ;  /* 0x0000000500037213 */ /* 0x004fc40000000000 */
[----:B------:R-:W-:Y:S02]  /*0e60*/  ISETP.NE.AND P3, PT, R5, RZ, PT ;  /* 0x000000ff0500720c */ /* 0x000fe40003f65270 */
[----:B------:R-:W2:Y:S08]  /*0e70*/  I2F.RP R4, R3 ;  /* 0x0000000300047306 */ /* 0x000eb00000209400 */
[----:B--2--5:R-:W2:Y:S02]  /*0e80*/  MUFU.RCP R8, R4 ;  /* 0x0000000400087308 */ /* 0x024ea40000001000 */
[----:B--2---:R-:W-:-:S06]  /*0e90*/  IADD3 R8, PT, PT, R8, 0xffffffe, RZ ;  /* 0x0ffffffe08087810 */ /* 0x004fcc0007ffe0ff */
[----:B-1----:R-:W1:Y:S02]  /*0ea0*/  F2I.FTZ.U32.TRUNC.NTZ R9, R8 ;  /* 0x0000000800097305 */ /* 0x002e64000021f000 */
[----:B-1----:R-:W-:Y:S01]  /*0eb0*/  IMAD.MOV R2, RZ, RZ, -R9 ;  /* 0x000000ffff027224 */ /* 0x002fe200078e0a09 */
[----:B------:R-:W-:-:S03]  /*0ec0*/  MOV R8, RZ ;  /* 0x000000ff00087202 */ /* 0x000fc60000000f00 */
[----:B------:R-:W-:-:S04]  /*0ed0*/  IMAD R2, R2, R3, RZ ;  /* 0x0000000302027224 */ /* 0x000fc800078e02ff */
[----:B------:R-:W-:-:S04]  /*0ee0*/  IMAD.HI.U32 R9, R9, R2, R8 ;  /* 0x0000000209097227 */ /* 0x000fc800078e0008 */
[----:B------:R-:W-:-:S04]  /*0ef0*/  IMAD.MOV.U32 R2, RZ, RZ, R0 ;  /* 0x000000ffff027224 */ /* 0x000fc800078e0000 */
[----:B------:R-:W-:-:S04]  /*0f00*/  IMAD.HI.U32 R4, R9, R2, RZ ;  /* 0x0000000209047227 */ /* 0x000fc800078e00ff */
[----:B---3--:R-:W-:Y:S01]  /*0f10*/  IMAD.WIDE.U32 R8, R157, UR4, RZ ;  /* 0x000000049d087c25 */ /* 0x008fe2000f8e00ff */
        /* <DEDUP_REMOVED lines=17> */
[----:B------:R2:W3:Y:S01]  /*1030*/  LDG.E R8, desc[UR6][R8.64] ;  /* 0x0000000608087981 */ /* 0x0004e2000c1e1900 */
[----:B----4-:R-:W-:Y:S01]  /*1040*/  IABS R2, R10 ;  /* 0x0000000a00027213 */ /* 0x010fe20000000000 */
[----:B------:R-:W-:Y:S01]  /*1050*/  IMAD.MOV R3, RZ, RZ, -R3 ;  /* 0x000000ffff037224 */ /* 0x000fe200078e0a03 */
[----:B------:R-:W-:Y:S02]  /*1060*/  ISETP.NE.AND P2, PT, R10, RZ, PT ;  /* 0x000000ff0a00720c */ /* 0x000fe40003f45270 */
[----:B------:R-:W4:Y:S01]  /*1070*/  I2F.RP R7, R2 ;  /* 0x0000000200077306 */ /* 0x000f220000209400 */
[----:B------:R-:W-:Y:S01]  /*1080*/  IMAD R6, R5, R3, R6 ;  /* 0x0000000305067224 */ /* 0x000fe200078e0206 */
[----:B------:R-:W-:-:S06]  /*1090*/  MOV R5, UR15 ;  /* 0x0000000f00057c02 */ /* 0x000fcc0008000f00 */
[----:B----4-:R-:W4:Y:S02]  /*10a0*/  MUFU.RCP R14, R7 ;  /* 0x00000007000e7308 */ /* 0x010f240000001000 */
[----:B----4-:R-:W-:-:S06]  /*10b0*/  IADD3 R14, PT, PT, R14, 0xffffffe, RZ ;  /* 0x0ffffffe0e0e7810 */ /* 0x010fcc0007ffe0ff */
[----:B------:R-:W4:Y:S02]  /*10c0*/  F2I.FTZ.U32.TRUNC.NTZ R15, R14 ;  /* 0x0000000e000f7305 */ /* 0x000f24000021f000 */
[----:B----4-:R-:W-:Y:S01]  /*10d0*/  IMAD.MOV R0, RZ, RZ, -R15 ;  /* 0x000000ffff007224 */ /* 0x010fe200078e0a0f */
[----:B------:R-:W-:-:S03]  /*10e0*/  MOV R14, RZ ;  /* 0x000000ff000e7202 */ /* 0x000fc60000000f00 */
[----:B------:R-:W-:Y:S01]  /*10f0*/  IMAD R4, R0, R2, RZ ;  /* 0x0000000200047224 */ /* 0x000fe200078e02ff */
[----:B------:R-:W-:-:S03]  /*1100*/  IABS R0, R11 ;  /* 0x0000000b00007213 */ /* 0x000fc60000000000 */
[----:B------:R-:W-:-:S04]  /*1110*/  IMAD.HI.U32 R15, R15, R4, R14 ;  /* 0x000000040f0f7227 */ /* 0x000fc800078e000e */
[----:B------:R-:W-:-:S04]  /*1120*/  IMAD.MOV.U32 R4, RZ, RZ, R0 ;  /* 0x000000ffff047224 */ /* 0x000fc800078e0000 */
[----:B------:R-:W-:-:S05]  /*1130*/  IMAD.HI.U32 R0, R15, R4, RZ ;  /* 0x000000040f007227 */ /* 0x000fca00078e00ff */
[----:B------:R-:W-:-:S05]  /*1140*/  IADD3 R7, PT, PT, -R0, RZ, RZ ;  /* 0x000000ff00077210 */ /* 0x000fca0007ffe1ff */
[----:B--2---:R-:W-:Y:S02]  /*1150*/  IMAD R9, R2, R7, R4 ;  /* 0x0000000702097224 */ /* 0x004fe400078e0204 */
[----:B------:R-:W-:-:S03]  /*1160*/  IMAD.U32 R4, RZ, RZ, UR14 ;  /* 0x0000000eff047e24 */ /* 0x000fc6000f8e00ff */
[----:B------:R-:W-:-:S13]  /*1170*/  ISETP.GT.U32.AND P0, PT, R2, R9, PT ;  /* 0x000000090200720c */ /* 0x000fda0003f04070 */
[----:B------:R-:W-:Y:S01]  /*1180*/  @!P0 IMAD.IADD R9, R9, 0x1, -R2 ;  /* 0x0000000109098824 */ /* 0x000fe200078e0a02 */
[----:B------:R-:W-:-:S04]  /*1190*/  @!P0 IADD3 R0, PT, PT, R0, 0x1, RZ ;  /* 0x0000000100008810 */ /* 0x000fc80007ffe0ff */
[----:B------:R-:W-:Y:S02]  /*11a0*/  ISETP.GE.U32.AND P1, PT, R9, R2, PT ;  /* 0x000000020900720c */ /* 0x000fe40003f26070 */
[-C--:B------:R-:W-:Y:S02]  /*11b0*/  LOP3.LUT R2, R11, R10.reuse, RZ, 0x3c, !PT ;  /* 0x0000000a0b027212 */ /* 0x080fe400078e3cff */
[----:B------:R-:W-:Y:S02]  /*11c0*/  LOP3.LUT R10, RZ, R10, RZ, 0x33, !PT ;  /* 0x0000000aff0a7212 */ /* 0x000fe400078e33ff */
[----:B------:R-:W-:-:S07]  /*11d0*/  ISETP.GE.AND P3, PT, R2, RZ, PT ;  /* 0x000000ff0200720c */ /* 0x000fce0003f66270 */
[----:B------:R-:W-:Y:S01]  /*11e0*/  @P1 VIADD R0, R0, 0x1 ;  /* 0x0000000100001836 */ /* 0x000fe20000000000 */
[----:B---3--:R-:W-:Y:S01]  /*11f0*/  SHF.R.S32.HI R7, RZ, 0x1f, R8 ;  /* 0x0000001fff077819 */ /* 0x008fe20000011408 */
        /* <DEDUP_REMOVED lines=8> */
[----:B------:R-:W2:Y:S01]  /*1280*/  LDCU.64 UR4, c[0x0][0x3c0] ;  /* 0x00007800ff0477ac */ /* 0x000ea20008000a00 */
[----:B------:R-:W-:-:S02]  /*1290*/  IADD3 R17, PT, PT, R19, R16, RZ ;  /* 0x0000001013117210 */ /* 0x000fc40007ffe0ff */
[----:B------:R-:W-:Y:S02]  /*12a0*/  MOV R16, R18 ;  /* 0x0000001200107202 */ /* 0x000fe40000000f00 */
[----:B------:R-:W-:Y:S02]  /*12b0*/  IADD3 R15, PT, PT, R9, R14, RZ ;  /* 0x0000000e090f7210 */ /* 0x000fe40007ffe0ff */
[----:B------:R-:W-:Y:S01]  /*12c0*/  MOV R9, R0 ;  /* 0x0000000000097202 */ /* 0x000fe20000000f00 */
[----:B------:R-:W-:Y:S01]  /*12d0*/  IMAD.WIDE.U32 R16, R6, R4, R16 ;  /* 0x0000000406107225 */ /* 0x000fe200078e0010 */
[----:B------:R-:W-:Y:S02]  /*12e0*/  MOV R14, R8 ;  /* 0x00000008000e7202 */ /* 0x000fe40000000f00 */
[----:B------:R-:W-:Y:S01]  /*12f0*/  @!P3 IADD3 R9, PT, PT, -R9, RZ, RZ ;  /* 0x000000ff0909b210 */ /* 0x000fe20007ffe1ff */
[----:B------:R-:W-:-:S03]  /*1300*/  IMAD R8, R7, R4, RZ ;  /* 0x0000000407087224 */ /* 0x000fc600078e02ff */
[----:B------:R-:W-:Y:S01]  /*1310*/  SEL R9, R10, R9, !P2 ;  /* 0x000000090a097207 */ /* 0x000fe20005000000 */
[C---:B------:R-:W-:Y:S02]  /*1320*/  IMAD R8, R6.reuse, R5, R8 ;  /* 0x0000000506087224 */ /* 0x040fe400078e0208 */
[----:B--2---:R-:W-:Y:S01]  /*1330*/  IMAD.U32 R2, RZ, RZ, UR4 ;  /* 0x00000004ff027e24 */ /* 0x004fe2000f8e00ff */
[----:B------:R-:W-:Y:S01]  /*1340*/  MOV R3, UR5 ;  /* 0x0000000500037c02 */ /* 0x000fe20008000f00 */
[----:B------:R-:W-:Y:S02]  /*1350*/  IMAD.IADD R17, R17, 0x1, R8 ;  /* 0x0000000111117824 */ /* 0x000fe400078e0208 */
[-C--:B------:R-:W-:Y:S02]  /*1360*/  IMAD R7, R7, R2.reuse, RZ ;  /* 0x0000000207077224 */ /* 0x080fe400078e02ff */
[----:B------:R-:W-:-:S04]  /*1370*/  IMAD.WIDE.U32 R14, R6, R2, R14 ;  /* 0x00000002060e7225 */ /* 0x000fc800078e000e */
[----:B------:R-:W-:Y:S01]  /*1380*/  IMAD R7, R6, R3, R7 ;  /* 0x0000000306077224 */ /* 0x000fe200078e0207 */
[----:B------:R-:W-:Y:S01]  /*1390*/  SHF.R.S32.HI R6, RZ, 0x1f, R9 ;  /* 0x0000001fff067819 */ /* 0x000fe20000011409 */
[----:B-1----:R-:W-:-:S03]  /*13a0*/  IMAD.WIDE.U32 R16, R9, UR8, R16 ;  /* 0x0000000809107c25 */ /* 0x002fc6000f8e0010 */
[----:B------:R-:W-:Y:S01]  /*13b0*/  IADD3 R15, PT, PT, R15, R7, RZ ;  /* 0x000000070f0f7210 */ /* 0x000fe20007ffe0ff */
[C---:B------:R-:W-:Y:S02]  /*13c0*/  IMAD R8, R6.reuse, UR8, RZ ;  /* 0x0000000806087c24 */ /* 0x040fe4000f8e02ff */
[----:B------:R-:W-:Y:S02]  /*13d0*/  IMAD R6, R6, UR10, RZ ;  /* 0x0000000a06067c24 */ /* 0x000fe4000f8e02ff */
[C---:B------:R-:W-:Y:S02]  /*13e0*/  IMAD R8, R9.reuse, UR9, R8 ;  /* 0x0000000909087c24 */ /* 0x040fe4000f8e0208 */
[C---:B------:R-:W-:Y:S02]  /*13f0*/  IMAD R6, R9.reuse, UR11, R6 ;  /* 0x0000000b09067c24 */ /* 0x040fe4000f8e0206 */
[----:B------:R-:W-:Y:S01]  /*1400*/  IMAD.WIDE.U32 R18, R9, UR10, R14 ;  /* 0x0000000a09127c25 */ /* 0x000fe2000f8e000e */
[----:B------:R-:W-:-:S03]  /*1410*/  IADD3 R8, PT, PT, R17, R8, RZ ;  /* 0x0000000811087210 */ /* 0x000fc60007ffe0ff */
[----:B------:R-:W-:Y:S01]  /*1420*/  IMAD.MOV.U32 R14, RZ, RZ, R16 ;  /* 0x000000ffff0e7224 */ /* 0x000fe200078e0010 */
[----:B------:R-:W-:Y:S02]  /*1430*/  IADD3 R15, PT, PT, R19, R6, RZ ;  /* 0x00000006130f7210 */ /* 0x000fe40007ffe0ff */
[----:B------:R-:W-:Y:S01]  /*1440*/  MOV R16, R18 ;  /* 0x0000001200107202 */ /* 0x000fe20000000f00 */
[----:B------:R-:W-:Y:S06]  /*1450*/  BRA `(.L_x_6564) ;  /* 0x0000000400707947 */ /* 0x000fec0003800000 */
.L_x_6563:
        /* <DEDUP_REMOVED lines=15> */
.L_x_6565:
[----:B------:R-:W2:Y:S01]  /*1550*/  LDC.64 R4, c[0x0][0x3b8] ;  /* 0x0000ee00ff047b82 */ /* 0x000ea20000000a00 */
[----:B------:R-:W-:-:S05]  /*1560*/  IADD3 R2, PT, PT, R0, R7, RZ ;  /* 0x0000000700027210 */ /* 0x000fca0007ffe0ff */
[C---:B--2---:R-:W-:Y:S02]  /*1570*/  IMAD R19, R2.reuse, R5, RZ ;  /* 0x0000000502137224 */ /* 0x044fe400078e02ff */
[----:B------:R-:W-:-:S05]  /*1580*/  IMAD.WIDE.U32 R2, R2, R4, RZ ;  /* 0x0000000402027225 */ /* 0x000fca00078e00ff */
[----:B------:R-:W-:Y:S02]  /*1590*/  IADD3 R19, PT, PT, R3, R19, RZ ;  /* 0x0000001303137210 */ /* 0x000fe40007ffe0ff */
[----:B------:R-:W-:Y:S02]  /*15a0*/  MOV R18, R2 ;  /* 0x0000000200127202 */ /* 0x000fe40000000f00 */
.L_x_6566:
        /* <DEDUP_REMOVED lines=14> */
.L_x_6567:
[----:B------:R-:W2:Y:S01]  /*1690*/  LDC.64 R2, c[0x0][0x3c0] ;  /* 0x0000f000ff027b82 */ /* 0x000ea20000000a00 */
[----:B------:R-:W-:-:S05]  /*16a0*/  IADD3 R0, PT, PT, R0, R7, RZ ;  /* 0x0000000700007210 */ /* 0x000fca0007ffe0ff */
[C---:B--2---:R-:W-:Y:S02]  /*16b0*/  IMAD R21, R0.reuse, R3, RZ ;  /* 0x0000000300157224 */ /* 0x044fe400078e02ff */
[----:B------:R-:W-:-:S05]  /*16c0*/  IMAD.WIDE.U32 R6, R0, R2, RZ ;  /* 0x0000000200067225 */ /* 0x000fca00078e00ff */
[----:B------:R-:W-:Y:S02]  /*16d0*/  IADD3 R21, PT, PT, R7, R21, RZ ;  /* 0x0000001507157210 */ /* 0x000fe40007ffe0ff */
[----:B------:R-:W-:-:S07]  /*16e0*/  MOV R20, R6 ;  /* 0x0000000600147202 */ /* 0x000fce0000000f00 */
.L_x_6568:
[----:B------:R-:W2:Y:S01]  /*16f0*/  LDC R10, c[0x0][0x3e8] ;  /* 0x0000fa00ff0a7b82 */ /* 0x000ea20000000800 */
[----:B-----5:R-:W-:Y:S02]  /*1700*/  MOV R8, RZ ;  /* 0x000000ff00087202 */ /* 0x020fe40000000f00 */
[----:B------:R-:W-:Y:S02]  /*1710*/  CS2R R158, SRZ ;  /* 0x00000000009e7805 */ /* 0x000fe4000001ff00 */
[----:B--2---:R-:W-:Y:S02]  /*1720*/  IABS R6, R10 ;  /* 0x0000000a00067213 */ /* 0x004fe40000000000 */
[----:B------:R-:W-:Y:S02]  /*1730*/  ISETP.NE.AND P2, PT, R10, RZ, PT ;  /* 0x000000ff0a00720c */ /* 0x000fe40003f45270 */
        /* <DEDUP_REMOVED lines=12> */
[----:B------:R-:W-:Y:S02]  /*1800*/  IMAD R15, R14, R5, R15 ;  /* 0x000000050e0f7224 */ /* 0x000fe400078e020f */
[----:B------:R-:W-:Y:S01]  /*1810*/  IMAD R7, R0, R6, RZ ;  /* 0x0000000600077224 */ /* 0x000fe200078e02ff */
[----:B------:R-:W-:Y:S01]  /*1820*/  IABS R0, R11 ;  /* 0x0000000b00007213 */ /* 0x000fe20000000000 */
[----:B------:R-:W-:Y:S01]  /*1830*/  IMAD.IADD R21, R21, 0x1, R19 ;  /* 0x0000000115157824 */ /* 0x000fe200078e0213 */
        /* <DEDUP_REMOVED lines=11> */
[-C--:B------:R-:W-:Y:S02]  /*18f0*/  LOP3.LUT R6, R11, R10.reuse, RZ, 0x3c, !PT ;  /* 0x0000000a0b067212 */ /* 0x080fe400078e3cff */
[----:B------:R-:W-:Y:S02]  /*1900*/  LOP3.LUT R10, RZ, R10, RZ, 0x33, !PT ;  /* 0x0000000aff0a7212 */ /* 0x000fe400078e33ff */
[----:B------:R-:W-:Y:S02]  /*1910*/  ISETP.GE.AND P3, PT, R6, RZ, PT ;  /* 0x000000ff0600720c */ /* 0x000fe40003f66270 */
[----:B------:R-:W2:Y:S05]  /*1920*/  LDC.64 R6, c[0x0][0x3d0] ;  /* 0x0000f400ff067b82 */ /* 0x000eaa0000000a00 */
[----:B------:R-:W-:-:S05]  /*1930*/  @P1 VIADD R0, R0, 0x1 ;  /* 0x0000000100001836 */ /* 0x000fca0000000000 */
[----:B------:R-:W-:-:S04]  /*1940*/  MOV R17, R0 ;  /* 0x0000000000117202 */ /* 0x000fc80000000f00 */
[----:B------:R-:W-:-:S04]  /*1950*/  @!P3 IADD3 R17, PT, PT, -R17, RZ, RZ ;  /* 0x000000ff1111b210 */ /* 0x000fc80007ffe1ff */
[----:B------:R-:W-:-:S04]  /*1960*/  SEL R14, R10, R17, !P2 ;  /* 0x000000110a0e7207 */ /* 0x000fc80005000000 */
[----:B------:R-:W-:Y:S01]  /*1970*/  SHF.R.S32.HI R17, RZ, 0x1f, R14 ;  /* 0x0000001fff117819 */ /* 0x000fe2000001140e */
        /* <DEDUP_REMOVED lines=10> */
.L_x_6564:
        /* <DEDUP_REMOVED lines=9> */
[C---:B------:R-:W-:Y:S01]  /*1ab0*/  IMAD.SHL.U32 R77, R2.reuse, 0x10, RZ ;  /* 0x00000010024d7824 */ /* 0x040fe200078e00ff */
[----:B------:R-:W-:Y:S01]  /*1ac0*/  SHF.L.U64.HI R78, R2, 0x4, R3 ;  /* 0x00000004024e7819 */ /* 0x000fe20000010203 */
[----:B------:R-:W3:Y:S01]  /*1ad0*/  LDCU.64 UR8, c[0x0][0x388] ;  /* 0x00007100ff0877ac */ /* 0x000ee20008000a00 */
[----:B------:R-:W-:Y:S01]  /*1ae0*/  IMAD.SHL.U32 R117, R154, 0x4, RZ ;  /* 0x000000049a757824 */ /* 0x000fe200078e00ff */
[----:B------:R-:W2:Y:S01]  /*1af0*/  @!P0 LDC.64 R6, c[0x0][0x398] ;  /* 0x0000e600ff068b82 */ /* 0x000ea20000000a00 */
[----:B------:R-:W-:-:S02]  /*1b00*/  MOV R127, RZ ;  /* 0x000000ff007f7202 */ /* 0x000fc40000000f00 */
[C---:B------:R-:W-:Y:S02]  /*1b10*/  SHF.L.U64.HI R74, R4.reuse, 0x4, R5 ;  /* 0x00000004044a7819 */ /* 0x040fe40000010205 */
[----:B------:R-:W-:Y:S02]  /*1b20*/  LOP3.LUT R117, R117, 0x1c, RZ, 0xc0, !PT ;  /* 0x0000001c75757812 */ /* 0x000fe400078ec0ff */
[----:B------:R-:W-:Y:S02]  /*1b30*/  IADD3 R103, PT, PT, R101, -0x1, RZ ;  /* 0xffffffff65677810 */ /* 0x000fe40007ffe0ff */
[--C-:B------:R-:W-:Y:S02]  /*1b40*/  SHF.R.U32.HI R75, RZ, 0x1, R154.reuse ;  /* 0x00000001ff4b7819 */ /* 0x100fe4000001169a */
[----:B------:R-:W-:Y:S01]  /*1b50*/  SHF.L.U32 R73, R4, 0x4, RZ ;  /* 0x0000000404497819 */ /* 0x000fe200000006ff */
[----:B-1----:R-:W-:Y:S01]  /*1b60*/  @P0 IMAD.WIDE.U32 R22, R12, R124, RZ ;  /* 0x0000007c0c160225 */ /* 0x002fe200078e00ff */
[----:B------:R-:W-:-:S03]  /*1b70*/  SHF.R.U32.HI R79, RZ, 0x4, R154 ;  /* 0x00000004ff4f7819 */ /* 0x000fc6000001169a */
[----:B------:R-:W-:Y:S02]  /*1b80*/  IMAD.SHL.U32 R72, R103, 0x40, RZ ;  /* 0x0000004067487824 */ /* 0x000fe400078e00ff */
[C---:B--2---:R-:W-:Y:S02]  /*1b90*/  @!P0 IMAD.WIDE.U32 R18, R157.reuse, R6, RZ ;  /* 0x000000069d128225 */ /* 0x044fe400078e00ff */
[----:B------:R-:W1:Y:S02]  /*1ba0*/  LDC R6, c[0x0][0x450] ;  /* 0x00011400ff067b82 */ /* 0x000e640000000800 */
[----:B------:R-:W-:Y:S02]  /*1bb0*/  @!P0 IMAD R7, R157, R7, R19 ;  /* 0x000000079d078224 */ /* 0x000fe400078e0213 */
[----:B------:R-:W-:Y:S02]  /*1bc0*/  @!P0 IMAD.MOV.U32 R17, RZ, RZ, R18 ;  /* 0x000000ffff118224 */ /* 0x000fe400078e0012 */
[----:B------:R-:W-:Y:S01]  /*1bd0*/  @P0 IMAD R7, R12, R125, R23 ;  /* 0x0000007d0c070224 */ /* 0x000fe200078e0217 */
[----:B------:R-:W-:Y:S01]  /*1be0*/  SHF.R.S32.HI R12, RZ, 0x1f, R11 ;  /* 0x0000001fff0c7819 */ /* 0x000fe2000001140b */
[----:B------:R-:W-:Y:S01]  /*1bf0*/  @P0 IMAD.MOV.U32 R17, RZ, RZ, R22 ;  /* 0x000000ffff110224 */ /* 0x000fe200078e0016 */
[C---:B------:R-:W-:Y:S01]  /*1c00*/  IADD3 R22, P0, PT, R20.reuse, R14, RZ ;  /* 0x0000000e14167210 */ /* 0x040fe20007f1e0ff */
[----:B------:R-:W-:Y:S01]  /*1c10*/  IMAD.WIDE.U32 R18, R13, 0x40, R126 ;  /* 0x000000400d127825 */ /* 0x000fe200078e007e */
[----:B------:R-:W-:-:S03]  /*1c20*/  IADD3 R14, P1, PT, R20, R16, RZ ;  /* 0x00000010140e7210 */ /* 0x000fc60007f3e0ff */
[----:B------:R-:W-:Y:S01]  /*1c30*/  IMAD.X R23, RZ, RZ, R8, P0 ;  /* 0x000000ffff177224 */ /* 0x000fe200000e0608 */
[----:B------:R-:W-:Y:S01]  /*1c40*/  IADD3 R16, P0, PT, R20, R17, RZ ;  /* 0x0000001114107210 */ /* 0x000fe20007f1e0ff */
[----:B------:R-:W-:Y:S02]  /*1c50*/  IMAD.X R15, RZ, RZ, R15, P1 ;  /* 0x000000ffff0f7224 */ /* 0x000fe400008e060f */
[----:B------:R-:W-:Y:S01]  /*1c60*/  IMAD.WIDE.U32 R22, R126, R4, R22 ;  /* 0x000000047e167225 */ /* 0x000fe200078e0016 */
[----:B------:R-:W-:-:S03]  /*1c70*/  IADD3.X R17, PT, PT, RZ, R7, RZ, P0, !PT ;  /* 0x00000007ff117210 */ /* 0x000fc600007fe4ff */
[----:B------:R-:W-:Y:S01]  /*1c80*/  IMAD.WIDE.U32 R14, R126, R2, R14 ;  /* 0x000000027e0e7225 */ /* 0x000fe200078e000e */
[----:B------:R-:W-:Y:S02]  /*1c90*/  SHF.R.S32.HI R2, RZ, 0x1f, R83 ;  /* 0x0000001fff027819 */ /* 0x000fe40000011453 */
[----:B-1----:R-:W-:Y:S01]  /*1ca0*/  LEA.HI R119, R6, R6, RZ, 0x1 ;  /* 0x0000000606777211 */ /* 0x002fe200078f08ff */
[----:B------:R-:W-:Y:S01]  /*1cb0*/  IMAD R85, R126, R3, R15 ;  /* 0x000000037e557224 */ /* 0x000fe200078e020f */
[----:B------:R-:W-:Y:S01]  /*1cc0*/  LEA.HI R3, R2, R83, RZ, 0x6 ;  /* 0x0000005302037211 */ /* 0x000fe200078f30ff */
[----:B------:R-:W-:Y:S01]  /*1cd0*/  IMAD.SHL.U32 R84, R14, 0x2, RZ ;  /* 0x000000020e547824 */ /* 0x000fe200078e00ff */
[----:B------:R-:W-:Y:S01]  /*1ce0*/  SHF.R.S32.HI R119, RZ, 0x1, R119 ;  /* 0x00000001ff777819 */ /* 0x000fe20000011477 */
[----:B----4-:R-:W-:Y:S01]  /*1cf0*/  IMAD R12, R12, UR10, RZ ;  /* 0x0000000a0c0c7c24 */ /* 0x010fe2000f8e02ff */
[----:B------:R-:W-:Y:S01]  /*1d00*/  SHF.R.S32.HI R3, RZ, 0x6, R3 ;  /* 0x00000006ff037819 */ /* 0x000fe20000011403 */
[----:B------:R-:W-:Y:S01]  /*1d10*/  IMAD R87, R126, R5, R23 ;  /* 0x000000057e577224 */ /* 0x000fe200078e0217 */
[----:B------:R-:W-:Y:S01]  /*1d20*/  SHF.L.U64.HI R85, R14, 0x1, R85 ;  /* 0x000000010e557819 */ /* 0x000fe20000010255 */
[----:B------:R-:W-:Y:S01]  /*1d30*/  IMAD.SHL.U32 R86, R22, 0x2, RZ ;  /* 0x0000000216567824 */ /* 0x000fe200078e00ff */
[----:B------:R-:W-:Y:S01]  /*1d40*/  IADD3 R84, P0, PT, R84, UR4, RZ ;  /* 0x0000000454547c10 */ /* 0x000fe2000ff1e0ff */
[----:B------:R-:W-:Y:S01]  /*1d50*/  IMAD R8, R11, UR11, R12 ;  /* 0x0000000b0b087c24 */ /* 0x000fe2000f8e020c */
[----:B------:R-:W-:Y:S01]  /*1d60*/  VIMNMX R82, PT, PT, R148, R3, !PT ;  /* 0x0000000394527248 */ /* 0x000fe20007fe0100 */
[----:B------:R-:W-:Y:S01]  /*1d70*/  IMAD.SHL.U32 R5, R154, 0x40, RZ ;  /* 0x000000409a057824 */ /* 0x000fe200078e00ff */
[----:B------:R-:W-:Y:S01]  /*1d80*/  IADD3.X R85, PT, PT, R85, UR5, RZ, P0, !PT ;  /* 0x0000000555557c10 */ /* 0x000fe200087fe4ff */
[----:B------:R-:W-:Y:S01]  /*1d90*/  IMAD.WIDE.U32 R12, R11, UR10, R16 ;  /* 0x0000000a0b0c7c25 */ /* 0x000fe2000f8e0010 */
[----:B------:R-:W-:-:S02]  /*1da0*/  ISETP.GT.AND P0, PT, R101, R82, PT ;  /* 0x000000526500720c */ /* 0x000fc40003f04270 */
[----:B------:R-:W-:Y:S01]  /*1db0*/  SHF.L.U64.HI R87, R22, 0x1, R87 ;  /* 0x0000000116577819 */ /* 0x000fe20000010257 */
[-C--:B------:R-:W-:Y:S01]  /*1dc0*/  IMAD R81, R19, R124.reuse, RZ ;  /* 0x0000007c13517224 */ /* 0x080fe200078e02ff */
[----:B---3--:R-:W-:Y:S01]  /*1dd0*/  IADD3 R86, P1, PT, R86, UR8, RZ ;  /* 0x0000000856567c10 */ /* 0x008fe2000ff3e0ff */
[----:B------:R-:W-:Y:S01]  /*1de0*/  IMAD R118, R126, R119, R117 ;  /* 0x000000777e767224 */ /* 0x000fe200078e0275 */
[----:B------:R-:W-:Y:S01]  /*1df0*/  LOP3.LUT R5, R5, 0x1c0, RZ, 0xc0, !PT ;  /* 0x000001c005057812 */ /* 0x000fe200078ec0ff */
[----:B------:R-:W-:Y:S01]  /*1e00*/  IMAD.IADD R13, R13, 0x1, R8 ;  /* 0x000000010d0d7824 */ /* 0x000fe200078e0208 */
[----:B------:R-:W-:Y:S01]  /*1e10*/  IADD3.X R87, PT, PT, R87, UR9, RZ, P1, !PT ;  /* 0x0000000957577c10 */ /* 0x000fe20008ffe4ff */
[C---:B------:R-:W-:Y:S01]  /*1e20*/  IMAD R81, R18.reuse, R125, R81 ;  /* 0x0000007d12517224 */ /* 0x040fe200078e0251 */
[----:B------:R-:W-:Y:S01]  /*1e30*/  LOP3.LUT R120, R5, 0x38, R80, 0xf8, !PT ;  /* 0x0000003805787812 */ /* 0x000fe200078ef850 */
[--C-:B------:R-:W-:Y:S01]  /*1e40*/  IMAD.IADD R117, R117, 0x1, R118.reuse ;  /* 0x0000000175757824 */ /* 0x100fe200078e0276 */
[----:B------:R-:W-:Y:S01]  /*1e50*/  SHF.R.S32.HI R106, RZ, 0x1f, R118 ;  /* 0x0000001fff6a7819 */ /* 0x000fe20000011476 */
[----:B------:R-:W-:Y:S01]  /*1e60*/  IMAD.WIDE.U32 R124, R18, R124, R12 ;  /* 0x0000007c127c7225 */ /* 0x000fe200078e000c */
[----:B------:R-:W-:-:S02]  /*1e70*/  LOP3.LUT R57, R120, 0x8, R75, 0x78, !PT ;  /* 0x0000000878397812 */ /* 0x000fc400078e784b */
[----:B------:R-:W-:Y:S01]  /*1e80*/  SHF.R.S32.HI R105, RZ, 0x1f, R117 ;  /* 0x0000001fff697819 */ /* 0x000fe20000011475 */
[----:B------:R-:W-:Y:S01]  /*1e90*/  IMAD.MOV.U32 R152, RZ, RZ, R84 ;  /* 0x000000ffff987224 */ /* 0x000fe200078e0054 */
[----:B------:R-:W-:Y:S01]  /*1ea0*/  MOV R150, R86 ;  /* 0x0000005600967202 */ /* 0x000fe20000000f00 */
[----:B------:R-:W-:Y:S01]  /*1eb0*/  IMAD.MOV.U32 R149, RZ, RZ, R87 ;  /* 0x000000ffff957224 */ /* 0x000fe200078e0057 */
[----:B------:R-:W-:Y:S01]  /*1ec0*/  MOV R153, R85 ;  /* 0x0000005500997202 */ /* 0x000fe20000000f00 */
        /* <DEDUP_REMOVED lines=8> */
[----:B-----5:R-:W-:Y:S01]  /*1f50*/  IADD3 R58, PT, PT, R72, R9, RZ ;  /* 0x00000009483a7210 */ /* 0x020fe20007ffe0ff */
[C---:B------:R-:W-:Y:S01]  /*1f60*/  IMAD R111, R119.reuse, 0x30, RZ ;  /* 0x00000030776f7824 */ /* 0x040fe200078e02ff */
[----:B------:R-:W4:Y:S01]  /*1f70*/  LDC.64 R2, c[0x0][0x4a8] ;  /* 0x00012a00ff027b82 */ /* 0x000f220000000a00 */
[----:B------:R-:W-:Y:S01]  /*1f80*/  SHF.R.S32.HI R7, RZ, 0x1f, R116 ;  /* 0x0000001fff077819 */ /* 0x000fe20000011474 */
[----:B------:R-:W3:Y:S01]  /*1f90*/  LDCU.128 UR8, c[0x0][0x490] ;  /* 0x00009200ff0877ac */ /* 0x000ee20008000c00 */
[----:B------:R-:W-:Y:S01]  /*1fa0*/  SEL R10, R10, R0, !P2 ;  /* 0x000000000a0a7207 */ /* 0x000fe20005000000 */
[----:B------:R-:W-:Y:S01]  /*1fb0*/  IMAD R58, R58, R119, RZ ;  /* 0x000000773a3a7224 */ /* 0x000fe200078e02ff */
[--C-:B------:R-:W-:Y:S01]  /*1fc0*/  SHF.R.S32.HI R17, RZ, 0x1f, R83.reuse ;  /* 0x0000001fff117819 */ /* 0x100fe20000011453 */
[----:B------:R-:W3:Y:S01]  /*1fd0*/  LDCU.64 UR4, c[0x0][0x488] ;  /* 0x00009100ff0477ac */ /* 0x000ee20008000a00 */
[C---:B------:R-:W-:Y:S01]  /*1fe0*/  SHF.L.U32 R115, R119.reuse, 0x4, RZ ;  /* 0x0000000477737819 */ /* 0x040fe200000006ff */
[C---:B------:R-:W-:Y:S01]  /*1ff0*/  VIADD R114, R126.reuse, 0x10 ;  /* 0x000000107e727836 */ /* 0x040fe20000000000 */
[----:B------:R-:W-:Y:S01]  /*2000*/  SHF.L.U32 R110, R119, 0x5, RZ ;  /* 0x00000005776e7819 */ /* 0x000fe200000006ff */
[C---:B------:R-:W-:Y:S01]  /*2010*/  VIADD R112, R126.reuse, 0x30 ;  /* 0x000000307e707836 */ /* 0x040fe20000000000 */
[----:B------:R-:W-:Y:S01]  /*2020*/  IADD3 R113, PT, PT, R126, 0x20, RZ ;  /* 0x000000207e717810 */ /* 0x000fe20007ffe0ff */
[C---:B------:R-:W-:Y:S01]  /*2030*/  IMAD R109, R101.reuse, -0x40, R83 ;  /* 0xffffffc0656d7824 */ /* 0x040fe200078e0253 */
[----:B------:R-:W-:Y:S01]  /*2040*/  LOP3.LUT R19, R20, 0x40, RZ, 0xfc, !PT ;  /* 0x0000004014137812 */ /* 0x000fe200078efcff */
[----:B------:R-:W-:Y:S01]  /*2050*/  IMAD R108, R101, -0x40, R76 ;  /* 0xffffffc0656c7824 */ /* 0x000fe200078e024c */
[----:B------:R-:W-:Y:S01]  /*2060*/  SHF.R.S32.HI R104, RZ, 0x1f, R115 ;  /* 0x0000001fff687819 */ /* 0x000fe20000011473 */
[----:B-1----:R-:W-:Y:S01]  /*2070*/  IMAD.WIDE.U32 R14, R157, R4, R20 ;  /* 0x000000049d0e7225 */ /* 0x002fe200078e0014 */
[----:B------:R-:W-:-:S02]  /*2080*/  IADD3 R4, P0, PT, -R83, R126, RZ ;  /* 0x0000007e53047210 */ /* 0x000fc40007f1e1ff */
[----:B------:R-:W-:Y:S01]  /*2090*/  SHF.R.S32.HI R102, RZ, 0x1f, R110 ;  /* 0x0000001fff667819 */ /* 0x000fe2000001146e */
[----:B------:R-:W-:Y:S01]  /*20a0*/  IMAD R15, R157, R5, R15 ;  /* 0x000000059d0f7224 */ /* 0x000fe200078e020f */
[----:B------:R-:W-:Y:S01]  /*20b0*/  IADD3.X R17, PT, PT, RZ, ~R17, RZ, P0, !PT ;  /* 0x80000011ff117210 */ /* 0x000fe200007fe4ff */
[----:B--2---:R-:W-:Y:S01]  /*20c0*/  IMAD R5, R7, UR16, RZ ;  /* 0x0000001007057c24 */ /* 0x004fe2000f8e02ff */
[----:B------:R-:W-:Y:S01]  /*20d0*/  IADD3 R90, P0, PT, R58, R117, RZ ;  /* 0x000000753a5a7210 */ /* 0x000fe20007f1e0ff */
[----:B------:R-:W-:Y:S01]  /*20e0*/  IMAD.WIDE.U32 R14, R116, UR16, R14 ;  /* 0x00000010740e7c25 */ /* 0x000fe2000f8e000e */
[C---:B----4-:R-:W-:Y:S02]  /*20f0*/  SHF.L.U64.HI R98, R2.reuse, 0x4, R3 ;  /* 0x0000000402627819 */ /* 0x050fe40000010203 */
[----:B------:R-:W-:Y:S01]  /*2100*/  SHF.L.U32 R99, R2, 0x4, RZ ;  /* 0x0000000402637819 */ /* 0x000fe200000006ff */
[----:B------:R-:W-:Y:S01]  /*2110*/  IMAD R0, R116, UR17, R5 ;  /* 0x0000001174007c24 */ /* 0x000fe2000f8e0205 */
[----:B------:R-:W-:Y:S01]  /*2120*/  SHF.R.S32.HI R5, RZ, 0x1f, R10 ;  /* 0x0000001fff057819 */ /* 0x000fe2000001140a */
[----:B---3--:R-:W-:Y:S01]  /*2130*/  IMAD.WIDE.U32 R12, R157, UR10, R20 ;  /* 0x0000000a9d0c7c25 */ /* 0x008fe2000f8e0014 */
[----:B------:R-:W-:-:S03]  /*2140*/  SHF.R.S32.HI R100, RZ, 0x1f, R111 ;  /* 0x0000001fff647819 */ /* 0x000fc6000001146f */
[C---:B------:R-:W-:Y:S02]  /*2150*/  IMAD R11, R5.reuse, UR12, RZ ;  /* 0x0000000c050b7c24 */ /* 0x040fe4000f8e02ff */
[----:B------:R-:W-:Y:S02]  /*2160*/  IMAD R5, R5, UR18, RZ ;  /* 0x0000001205057c24 */ /* 0x000fe4000f8e02ff */
[----:B------:R-:W-:Y:S02]  /*2170*/  IMAD.IADD R15, R15, 0x1, R0 ;  /* 0x000000010f0f7824 */ /* 0x000fe400078e0200 */
[----:B------:R-:W-:Y:S01]  /*2180*/  IMAD R8, R10, UR19, R5 ;  /* 0x000000130a087c24 */ /* 0x000fe2000f8e0205 */
[----:B------:R-:W-:Y:S01]  /*2190*/  SHF.R.S32.HI R5, RZ, 0x1f, R58 ;  /* 0x0000001fff057819 */ /* 0x000fe2000001143a */
[----:B------:R-:W-:Y:S01]  /*21a0*/  IMAD R13, R157, UR11, R13 ;  /* 0x0000000b9d0d7c24 */ /* 0x000fe2000f8e020d */
[----:B------:R-:W-:Y:S01]  /*21b0*/  IADD3 R58, P1, PT, R58, R118, RZ ;  /* 0x000000763a3a7210 */ /* 0x000fe20007f3e0ff */
[----:B------:R-:W-:Y:S01]  /*21c0*/  IMAD R0, R7, R2, RZ ;  /* 0x0000000207007224 */ /* 0x000fe200078e02ff */
[----:B------:R-:W1:Y:S01]  /*21d0*/  LDCU.64 UR10, c[0x0][0x4d0] ;  /* 0x00009a00ff0a77ac */ /* 0x000e620008000a00 */
[----:B------:R-:W-:-:S02]  /*21e0*/  IMAD.X R91, R5, 0x1, R105, P0 ;  /* 0x00000001055b7824 */ /* 0x000fc400000e0669 */
[C---:B------:R-:W-:Y:S01]  /*21f0*/  IMAD R0, R116.reuse, R3, R0 ;  /* 0x0000000374007224 */ /* 0x040fe200078e0200 */
[----:B------:R-:W-:Y:S01]  /*2200*/  UMOV UR19, URZ ;  /* 0x000000ff00137c82 */ /* 0x000fe20008000000 */
[----:B------:R-:W-:Y:S01]  /*2210*/  IMAD.WIDE.U32 R12, R116, R2, R12 ;  /* 0x00000002740c7225 */ /* 0x000fe200078e000c */
[----:B------:R-:W-:-:S03]  /*2220*/  SHF.L.U64.HI R91, R90, 0x1, R91 ;  /* 0x000000015a5b7819 */ /* 0x000fc6000001025b */
[----:B------:R-:W-:Y:S02]  /*2230*/  IMAD.X R5, R5, 0x1, R106, P1 ;  /* 0x0000000105057824 */ /* 0x000fe400008e066a */
[C---:B------:R-:W-:Y:S02]  /*2240*/  IMAD R6, R10.reuse, UR13, R11 ;  /* 0x0000000d0a067c24 */ /* 0x040fe4000f8e020b */
[----:B------:R-:W-:Y:S01]  /*2250*/  IMAD.WIDE.U32 R14, R10, UR12, R14 ;  /* 0x0000000c0a0e7c25 */ /* 0x000fe2000f8e000e */
[----:B------:R-:W2:Y:S03]  /*2260*/  LDCU.64 UR12, c[0x0][0x4e0] ;  /* 0x00009c00ff0c77ac */ /* 0x000ea60008000a00 */
[----:B------:R-:W-:Y:S01]  /*2270*/  IMAD.IADD R13, R13, 0x1, R0 ;  /* 0x000000010d0d7824 */ /* 0x000fe200078e0200 */
[C---:B------:R-:W-:Y:S01]  /*2280*/  SHF.L.U64.HI R0, R58.reuse, 0x1, R5 ;  /* 0x000000013a007819 */ /* 0x040fe20000010205 */
[----:B------:R-:W-:Y:S01]  /*2290*/  IMAD.IADD R7, R15, 0x1, R6 ;  /* 0x000000010f077824 */ /* 0x000fe200078e0206 */
[----:B------:R-:W-:Y:S01]  /*22a0*/  SHF.L.U32 R58, R58, 0x1, RZ ;  /* 0x000000013a3a7819 */ /* 0x000fe200000006ff */
[----:B------:R-:W-:-:S02]  /*22b0*/  IMAD.MOV.U32 R6, RZ, RZ, R14 ;  /* 0x000000ffff067224 */ /* 0x000fc400078e000e */
[----:B------:R-:W-:Y:S01]  /*22c0*/  IMAD.WIDE.U32 R10, R10, UR18, R12 ;  /* 0x000000120a0a7c25 */ /* 0x000fe2000f8e000c */
[----:B------:R-:W-:Y:S01]  /*22d0*/  IADD3 R22, P0, PT, R58, UR14, RZ ;  /* 0x0000000e3a167c10 */ /* 0x000fe2000ff1e0ff */
[----:B------:R-:W-:Y:S02]  /*22e0*/  USHF.L.U32 UR18, UR16, 0x6, URZ ;  /* 0x0000000610127899 */ /* 0x000fe400080006ff */
[----:B------:R-:W-:Y:S01]  /*22f0*/  IMAD R89, R17, UR16, RZ ;  /* 0x0000001011597c24 */ /* 0x000fe2000f8e02ff */
[----:B------:R-:W-:Y:S01]  /*2300*/  IADD3.X R23, PT, PT, R0, UR15, RZ, P0, !PT ;  /* 0x0000000f00177c10 */ /* 0x000fe200087fe4ff */
[----:B------:R-:W-:Y:S01]  /*2310*/  IMAD.WIDE.U32 R6, R4, UR16, R6 ;  /* 0x0000001004067c25 */ /* 0x000fe2000f8e0006 */
[----:B------:R-:W3:Y:S01]  /*2320*/  LDCU UR16, c[0x0][0x450] ;  /* 0x00008a00ff1077ac */ /* 0x000ee20008000800 */
[----:B-1----:R-:W-:Y:S02]  /*2330*/  IADD3 R58, P0, PT, R58, UR10, RZ ;  /* 0x0000000a3a3a7c10 */ /* 0x002fe4000ff1e0ff */
[----:B------:R-:W-:Y:S01]  /*2340*/  IMAD R89, R4, UR17, R89 ;  /* 0x0000001104597c24 */ /* 0x000fe2000f8e0259 */
[----:B------:R-:W1:Y:S01]  /*2350*/  LDCU.U8 UR17, c[0x0][0x533] ;  /* 0x0000a660ff1177ac */ /* 0x000e620008000000 */
[----:B------:R-:W-:Y:S01]  /*2360*/  IADD3 R9, PT, PT, R11, R8, RZ ;  /* 0x000000080b097210 */ /* 0x000fe20007ffe0ff */
[----:B------:R-:W-:Y:S01]  /*2370*/  IMAD.SHL.U32 R90, R90, 0x2, RZ ;  /* 0x000000025a5a7824 */ /* 0x000fe200078e00ff */
[----:B------:R-:W-:Y:S01]  /*2380*/  IADD3.X R59, PT, PT, R0, UR11, RZ, P0, !PT ;  /* 0x0000000b003b7c10 */ /* 0x000fe200087fe4ff */
[-C--:B------:R-:W-:Y:S01]  /*2390*/  IMAD R17, R17, R2.reuse, RZ ;  /* 0x0000000211117224 */ /* 0x080fe200078e02ff */
[----:B------:R-:W-:Y:S01]  /*23a0*/  IADD3 R97, P0, PT, RZ, -UR19, RZ ;  /* 0x80000013ff617c10 */ /* 0x000fe2000ff1e0ff */
[----:B------:R-:W-:Y:S01]  /*23b0*/  IMAD.MOV.U32 R8, RZ, RZ, R10 ;  /* 0x000000ffff087224 */ /* 0x000fe200078e000a */
[----:B------:R-:W-:Y:S01]  /*23c0*/  IADD3 R92, P1, PT, R90, UR14, RZ ;  /* 0x0000000e5a5c7c10 */ /* 0x000fe2000ff3e0ff */
[----:B------:R-:W-:Y:S01]  /*23d0*/  IMAD.SHL.U32 R96, R2, 0x40, RZ ;  /* 0x0000004002607824 */ /* 0x000fe200078e00ff */
[----:B------:R-:W-:Y:S01]  /*23e0*/  IADD3.X R94, PT, PT, RZ, ~UR18, RZ, P0, !PT ;  /* 0x80000012ff5e7c10 */ /* 0x000fe200087fe4ff */
[C---:B------:R-:W-:Y:S01]  /*23f0*/  IMAD R17, R4.reuse, R3, R17 ;  /* 0x0000000304117224 */ /* 0x040fe200078e0211 */
[----:B------:R-:W-:Y:S01]  /*2400*/  IADD3.X R93, PT, PT, R91, UR15, RZ, P1, !PT ;  /* 0x0000000f5b5d7c10 */ /* 0x000fe20008ffe4ff */
[----:B------:R-:W-:Y:S01]  /*2410*/  IMAD.WIDE.U32 R4, R4, R2, R8 ;  /* 0x0000000204047225 */ /* 0x000fe200078e0008 */
[----:B------:R-:W-:Y:S01]  /*2420*/  LEA R88, P3, R6, UR8, 0x1 ;  /* 0x0000000806587c11 */ /* 0x000fe2000f8608ff */
[----:B------:R-:W4:Y:S01]  /*2430*/  LDCU.64 UR14, c[0x0][0x3c0] ;  /* 0x00007800ff0e77ac */ /* 0x000f220008000a00 */
[----:B------:R-:W-:Y:S01]  /*2440*/  IADD3 R89, PT, PT, R7, R89, RZ ;  /* 0x0000005907597210 */ /* 0x000fe20007ffe0ff */
[----:B------:R-:W-:Y:S01]  /*2450*/  IMAD.X R96, RZ, RZ, ~R96, P0 ;  /* 0x000000ffff607224 */ /* 0x000fe200000e0e60 */
[----:B------:R-:W-:Y:S01]  /*2460*/  LEA R18, P2, R4, UR4, 0x1 ;  /* 0x0000000404127c11 */ /* 0x000fe2000f8408ff */
[----:B------:R-:W-:Y:S01]  /*2470*/  IMAD.IADD R17, R5, 0x1, R17 ;  /* 0x0000000105117824 */ /* 0x000fe200078e0211 */
[----:B------:R-:W-:Y:S01]  /*2480*/  IADD3 R90, P1, PT, R90, UR10, RZ ;  /* 0x0000000a5a5a7c10 */ /* 0x000fe2000ff3e0ff */
[----:B------:R-:W-:Y:S01]  /*2490*/  IMAD.MOV.U32 R107, RZ, RZ, R101 ;  /* 0x000000ffff6b7224 */ /* 0x000fe200078e0065 */
[C---:B------:R-:W-:Y:S01]  /*24a0*/  SHF.R.S64 R95, R97.reuse, 0x1f, R94 ;  /* 0x0000001f615f7819 */ /* 0x040fe2000000105e */
[----:B-1----:R-:W-:Y:S01]  /*24b0*/  UISETP.NE.AND UP0, UPT, UR17, URZ, UPT ;  /* 0x000000ff1100728c */ /* 0x002fe2000bf05270 */
[----:B------:R-:W-:-:S02]  /*24c0*/  SHF.R.S64 R97, R97, 0x1f, R96 ;  /* 0x0000001f61617819 */ /* 0x000fc40000001060 */
[----:B---3--:R-:W-:Y:S02]  /*24d0*/  MOV R24, UR16 ;  /* 0x0000001000187c02 */ /* 0x008fe40008000f00 */
[----:B------:R-:W-:Y:S02]  /*24e0*/  SHF.R.S32.HI R94, RZ, 0x1f, R94 ;  /* 0x0000001fff5e7819 */ /* 0x000fe4000001145e */
[----:B------:R-:W-:Y:S02]  /*24f0*/  SHF.R.S32.HI R96, RZ, 0x1f, R96 ;  /* 0x0000001fff607819 */ /* 0x000fe40000011460 */
[----:B------:R-:W-:Y:S02]  /*2500*/  LEA.HI.X R89, R6, UR9, R89, 0x1, P3 ;  /* 0x0000000906597c11 */ /* 0x000fe400098f0c59 */
[----:B------:R-:W-:Y:S01]  /*2510*/  LEA.HI.X R17, R4, UR5, R17, 0x1, P2 ;  /* 0x0000000504117c11 */ /* 0x000fe200090f0c11 */
[----:B------:R-:W1:Y:S01]  /*2520*/  LDCU.64 UR4, c[0x0][0x3b8] ;  /* 0x00007700ff0477ac */ /* 0x000e620008000a00 */
[----:B------:R-:W-:Y:S01]  /*2530*/  IADD3.X R91, PT, PT, R91, UR11, RZ, P1, !PT ;  /* 0x0000000b5b5b7c10 */ /* 0x000fe20008ffe4ff */
[----:B--2-4-:R-:W3:Y:S06]  /*2540*/  LDCU.128 UR8, c[0x0][0x3a0] ;  /* 0x00007400ff0877ac */ /* 0x014eec0008000c00 */
.L_x_6591:
        /* <DEDUP_REMOVED lines=9> */
[----:B------:R-:W-:Y:S02]  /*25e0*/  ISETP.GT.AND P2, PT, R107, R82, PT ;  /* 0x000000526b00720c */ /* 0x000fe40003f44270 */
[----:B------:R-:W-:Y:S02]  /*25f0*/  ISETP.GE.AND P4, PT, R114, R109, !P0 ;  /* 0x0000006d7200720c */ /* 0x000fe40004786270 */
[----:B------:R-:W-:Y:S05]  /*2600*/  P2R R121, PR, RZ, 0x4 ;  /* 0x00000004ff797803 */ /* 0x000fea0000000000 */
[----:B------:R-:W2:Y:S06]  /*2610*/  @P1 LDG.E.128 R12, desc[UR6][R88.64] ;  /* 0x00000006580c1981 */ /* 0x000eac000c1e1d00 */
[----:B------:R-:W4:Y:S01]  /*2620*/  @P4 LDC.64 R2, c[0x0][0x4b0] ;  /* 0x00012c00ff024b82 */ /* 0x000f220000000a00 */
[----:B--2---:R2:W-:Y:S01]  /*2630*/  @P1 STG.E.128 desc[UR6][R84.64], R12 ;  /* 0x0000000c54001986 */ /* 0x0045e2000c101d06 */
[C---:B----4-:R-:W-:Y:S03]  /*2640*/  @P4 LEA R32, P0, R2.reuse, R88, 0x5 ;  /* 0x0000005802204211 */ /* 0x050fe600078028ff */
[----:B------:R-:W4:Y:S01]  /*2650*/  @P1 LDG.E.128 R4, desc[UR6][R88.64+0x80] ;  /* 0x0000800658041981 */ /* 0x000f22000c1e1d00 */
[----:B------:R-:W-:Y:S02]  /*2660*/  @P4 LEA.HI.X R33, R2, R89, R3, 0x5, P0 ;  /* 0x0000005902214211 */ /* 0x000fe400000f2c03 */
[C---:B------:R-:W-:Y:S04]  /*2670*/  @P4 LEA R30, P0, R77.reuse, R84, 0x1 ;  /* 0x000000544d1e4211 */ /* 0x040fe800078008ff */
[----:B------:R-:W-:Y:S02]  /*2680*/  @P4 LEA.HI.X R31, R77, R85, R78, 0x1, P0 ;  /* 0x000000554d1f4211 */ /* 0x000fe400000f0c4e */
[C---:B------:R-:W-:Y:S04]  /*2690*/  ISETP.GE.AND P0, PT, R113.reuse, R108, PT ;  /* 0x0000006c7100720c */ /* 0x040fe80003f06270 */
[----:B------:R-:W-:Y:S11]  /*26a0*/  ISETP.GE.AND P5, PT, R113, R109, !P0 ;  /* 0x0000006d7100720c */ /* 0x000ff600047a6270 */
[----:B------:R-:W-:Y:S02]  /*26b0*/  @!UPT UIADD3 URZ, UPT, UPT, URZ, URZ, URZ ;  /* 0x000000fffffff290 */ /* 0x000fe4000fffe0ff */
[----:B------:R-:W5:Y:S02]  /*26c0*/  @P5 LDC.64 R2, c[0x0][0x4b0] ;  /* 0x00012c00ff025b82 */ /* 0x000f640000000a00 */
[C---:B-----5:R-:W-:Y:S04]  /*26d0*/  @P5 LEA R28, P0, R2.reuse, R88, 0x6 ;  /* 0x00000058021c5211 */ /* 0x060fe800078030ff */
[----:B------:R-:W-:Y:S02]  /*26e0*/  @P5 LEA.HI.X R29, R2, R89, R3, 0x6, P0 ;  /* 0x00000059021d5211 */ /* 0x000fe400000f3403 */
[----:B------:R-:W5:Y:S02]  /*26f0*/  @P5 LDC.64 R2, c[0x0][0x3c0] ;  /* 0x0000f000ff025b82 */ /* 0x000f640000000a00 */
[C---:B-----5:R-:W-:Y:S04]  /*2700*/  @P5 LEA R26, P0, R2.reuse, R84, 0x6 ;  /* 0x00000054021a5211 */ /* 0x060fe800078030ff */
[----:B------:R-:W-:Y:S02]  /*2710*/  @P5 LEA.HI.X R27, R2, R85, R3, 0x6, P0 ;  /* 0x00000055021b5211 */ /* 0x000fe400000f3403 */
[C---:B------:R-:W-:Y:S04]  /*2720*/  ISETP.GE.AND P0, PT, R112.reuse, R108, PT ;  /* 0x0000006c7000720c */ /* 0x040fe80003f06270 */
[----:B------:R-:W-:Y:S02]  /*2730*/  ISETP.GE.AND P6, PT, R112, R109, !P0 ;  /* 0x0000006d7000720c */ /* 0x000fe400047c6270 */
[----:B------:R-:W-:Y:S11]  /*2740*/  ISETP.NE.AND P0, PT, R24, RZ, PT ;  /* 0x000000ff1800720c */ /* 0x000ff60003f05270 */
[----:B------:R-:W5:Y:S02]  /*2750*/  @P6 LDC.64 R2, c[0x0][0x4b0] ;  /* 0x00012c00ff026b82 */ /* 0x000f640000000a00 */
[----:B-----5:R-:W-:Y:S01]  /*2760*/  @P6 IMAD R3, R3, 0x60, RZ ;  /* 0x0000006003036824 */ /* 0x020fe200078e02ff */
[----:B----4-:R4:W-:Y:S04]  /*2770*/  @P1 STG.E.128 desc[UR6][R84.64+0x80], R4 ;  /* 0x0000800454001986 */ /* 0x0109e8000c101d06 */
[----:B------:R-:W5:Y:S04]  /*2780*/  @P4 LDG.E.128 R8, desc[UR6][R32.64] ;  /* 0x0000000620084981 */ /* 0x000f68000c1e1d00 */
[----:B-----5:R-:W-:Y:S04]  /*2790*/  @P4 STG.E.128 desc[UR6][R30.64], R8 ;  /* 0x000000081e004986 */ /* 0x020fe8000c101d06 */
[----:B--2---:R-:W2:Y:S04]  /*27a0*/  @P4 LDG.E.128 R12, desc[UR6][R32.64+0x80] ;  /* 0x00008006200c4981 */ /* 0x004ea8000c1e1d00 */
[----:B--2---:R2:W-:Y:S04]  /*27b0*/  @P4 STG.E.128 desc[UR6][R30.64+0x80], R12 ;  /* 0x0000800c1e004986 */ /* 0x0045e8000c101d06 */
[----:B----4-:R-:W4:Y:S01]  /*27c0*/  @P5 LDG.E.128 R4, desc[UR6][R28.64] ;  /* 0x000000061c045981 */ /* 0x010f22000c1e1d00 */
[----:B--2---:R-:W-:Y:S04]  /*27d0*/  @P6 IMAD.WIDE.U32 R30, R2, 0x60, R88 ;  /* 0x00000060021e6825 */ /* 0x004fe800078e0058 */
[----:B------:R-:W-:Y:S02]  /*27e0*/  @P6 IMAD.IADD R31, R31, 0x1, R3 ;  /* 0x000000011f1f6824 */ /* 0x000fe400078e0203 */
[----:B------:R-:W2:Y:S02]  /*27f0*/  @P6 LDC.64 R2, c[0x0][0x3c0] ;  /* 0x0000f000ff026b82 */ /* 0x000ea40000000a00 */
[----:B--2---:R-:W-:Y:S01]  /*2800*/  @P6 IMAD R3, R3, 0x60, RZ ;  /* 0x0000006003036824 */ /* 0x004fe200078e02ff */
[----:B----4-:R2:W-:Y:S04]  /*2810*/  @P5 STG.E.128 desc[UR6][R26.64], R4 ;  /* 0x000000041a005986 */ /* 0x0105e8000c101d06 */
[----:B------:R4:W5:Y:S02]  /*2820*/  @P5 LDG.E.128 R8, desc[UR6][R28.64+0x80] ;  /* 0x000080061c085981 */ /* 0x000964000c1e1d00 */
[----:B----4-:R-:W-:Y:S04]  /*2830*/  @P6 IMAD.WIDE.U32 R28, R2, 0x60, R84 ;  /* 0x00000060021c6825 */ /* 0x010fe800078e0054 */
[----:B------:R-:W-:Y:S01]  /*2840*/  @P6 IMAD.IADD R29, R29, 0x1, R3 ;  /* 0x000000011d1d6824 */ /* 0x000fe200078e0203 */
[----:B-----5:R4:W-:Y:S04]  /*2850*/  @P5 STG.E.128 desc[UR6][R26.64+0x80], R8 ;  /* 0x000080081a005986 */ /* 0x0209e8000c101d06 */
[----:B--2---:R-:W2:Y:S04]  /*2860*/  @P6 LDG.E.128 R4, desc[UR6][R30.64] ;  /* 0x000000061e046981 */ /* 0x004ea8000c1e1d00 */
[----:B--2---:R4:W-:Y:S04]  /*2870*/  @P6 STG.E.128 desc[UR6][R28.64], R4 ;  /* 0x000000041c006986 */ /* 0x0049e8000c101d06 */
[----:B------:R-:W2:Y:S04]  /*2880*/  @P6 LDG.E.128 R12, desc[UR6][R30.64+0x80] ;  /* 0x000080061e0c6981 */ /* 0x000ea8000c1e1d00 */
[----:B--2---:R4:W-:Y:S01]  /*2890*/  @P6 STG.E.128 desc[UR6][R28.64+0x80], R12 ;  /* 0x0000800c1c006986 */ /* 0x0049e2000c101d06 */
[----:B------:R-:W-:Y:S05]  /*28a0*/  @P0 BRA `(.L_x_6571) ;  /* 0x00000000009c0947 */ /* 0x000fea0003800000 */
[----:B------:R-:W-:Y:S01]  /*28b0*/  @P1 IMAD.MOV.U32 R16, RZ, RZ, R18 ;  /* 0x000000ffff101224 */ /* 0x000fe200078e0012 */
[----:B------:R-:W2:Y:S01]  /*28c0*/  @P5 LDC.64 R2, c[0x0][0x4a8] ;  /* 0x00012a00ff025b82 */ /* 0x000ea20000000a00 */
[C---:B------:R-:W-:Y:S01]  /*28d0*/  @P4 LEA R34, P0, R99.reuse, R18, 0x1 ;  /* 0x0000001263224211 */ /* 0x040fe200078008ff */
[----:B------:R-:W-:Y:S02]  /*28e0*/  IMAD.MOV.U32 R24, RZ, RZ, RZ ;  /* 0x000000ffff187224 */ /* 0x000fe400078e00ff */
[----:B----4-:R-:W4:Y:S01]  /*28f0*/  @P1 LDG.E.128 R4, desc[UR6][R16.64] ;  /* 0x0000000610041981 */ /* 0x010f22000c1e1d00 */
[----:B------:R-:W-:Y:S02]  /*2900*/  @P4 LEA.HI.X R35, R99, R17, R98, 0x1, P0 ;  /* 0x0000001163234211 */ /* 0x000fe400000f0c62 */
[C---:B------:R-:W-:Y:S04]  /*2910*/  @P4 LEA R32, P0, R73.reuse, R86, 0x1 ;  /* 0x0000005649204211 */ /* 0x040fe800078008ff */
[----:B------:R-:W-:Y:S01]  /*2920*/  @P4 LEA.HI.X R33, R73, R87, R74, 0x1, P0 ;  /* 0x0000005749214211 */ /* 0x000fe200000f0c4a */
[----:B----4-:R-:W-:Y:S01]  /*2930*/  @P1 STG.E.128 desc[UR6][R86.64], R4 ;  /* 0x0000000456001986 */ /* 0x010fe2000c101d06 */
[C---:B--2---:R-:W-:Y:S03]  /*2940*/  @P5 LEA R26, P0, R2.reuse, R18, 0x6 ;  /* 0x00000012021a5211 */ /* 0x044fe600078030ff */
[----:B------:R-:W2:Y:S01]  /*2950*/  @P1 LDG.E.128 R28, desc[UR6][R16.64+0x80] ;  /* 0x00008006101c1981 */ /* 0x000ea2000c1e1d00 */
[----:B------:R-:W-:Y:S02]  /*2960*/  @P5 LEA.HI.X R27, R2, R17, R3, 0x6, P0 ;  /* 0x00000011021b5211 */ /* 0x000fe400000f3403 */
[----:B------:R-:W4:Y:S01]  /*2970*/  @P5 LDC.64 R2, c[0x0][0x3b8] ;  /* 0x0000ee00ff025b82 */ /* 0x000f220000000a00 */
[----:B--2---:R4:W-:Y:S04]  /*2980*/  @P1 STG.E.128 desc[UR6][R86.64+0x80], R28 ;  /* 0x0000801c56001986 */ /* 0x0049e8000c101d06 */
[----:B------:R-:W2:Y:S01]  /*2990*/  @P4 LDG.E.128 R12, desc[UR6][R34.64] ;  /* 0x00000006220c4981 */ /* 0x000ea2000c1e1d00 */
[C---:B----4-:R-:W-:Y:S04]  /*29a0*/  @P5 LEA R28, P0, R2.reuse, R86, 0x6 ;  /* 0x00000056021c5211 */ /* 0x050fe800078030ff */
[----:B------:R-:W-:Y:S01]  /*29b0*/  @P5 LEA.HI.X R29, R2, R87, R3, 0x6, P0 ;  /* 0x00000057021d5211 */ /* 0x000fe200000f3403 */
[----:B--2---:R2:W-:Y:S04]  /*29c0*/  @P4 STG.E.128 desc[UR6][R32.64], R12 ;  /* 0x0000000c20004986 */ /* 0x0045e8000c101d06 */
[----:B------:R-:W4:Y:S04]  /*29d0*/  @P4 LDG.E.128 R8, desc[UR6][R34.64+0x80] ;  /* 0x0000800622084981 */ /* 0x000f28000c1e1d00 */
[----:B----4-:R4:W-:Y:S04]  /*29e0*/  @P4 STG.E.128 desc[UR6][R32.64+0x80], R8 ;  /* 0x0000800820004986 */ /* 0x0109e8000c101d06 */
[----:B------:R-:W5:Y:S04]  /*29f0*/  @P5 LDG.E.128 R4, desc[UR6][R26.64] ;  /* 0x000000061a045981 */ /* 0x000f68000c1e1d00 */
[----:B-----5:R4:W-:Y:S04]  /*2a00*/  @P5 STG.E.128 desc[UR6][R28.64], R4 ;  /* 0x000000041c005986 */ /* 0x0209e8000c101d06 */
[----:B--2---:R-:W2:Y:S04]  /*2a10*/  @P5 LDG.E.128 R12, desc[UR6][R26.64+0x80] ;  /* 0x000080061a0c5981 */ /* 0x004ea8000c1e1d00 */
[----:B--2---:R4:W-:Y:S01]  /*2a20*/  @P5 STG.E.128 desc[UR6][R28.64+0x80], R12 ;  /* 0x0000800c1c005986 */ /* 0x0049e2000c101d06 */
[----:B------:R-:W-:Y:S05]  /*2a30*/  @!P6 BRA `(.L_x_6572) ;  /* 0x0000004400e4e947 */ /* 0x000fea0003800000 */
[----:B------:R-:W4:Y:S01]  /*2a40*/  LDC.64 R2, c[0x0][0x4a8] ;  /* 0x00012a00ff027b82 */ /* 0x000f220000000a00 */
[----:B------:R-:W-:Y:S05]  /*2a50*/  MOV R16, R18 ;  /* 0x0000001200107202 */ /* 0x000fea0000000f00 */
[----:B----4-:R-:W-:Y:S04]  /*2a60*/  IMAD.WIDE.U32 R12, R2, 0x60, R16 ;  /* 0x00000060020c7825 */ /* 0x010fe800078e0010 */
[----:B------:R-:W-:Y:S05]  /*2a70*/  IMAD R3, R3, 0x60, RZ ;  /* 0x0000006003037824 */ /* 0x000fea00078e02ff */
[----:B------:R-:W-:Y:S02]  /*2a80*/  IADD3 R13, PT, PT, R13, R3, RZ ;  /* 0x000000030d0d7210 */ /* 0x000fe40007ffe0ff */
[----:B------:R-:W2:Y:S03]  /*2a90*/  LDC.64 R2, c[0x0][0x3b8] ;  /* 0x0000ee00ff027b82 */ /* 0x000ea60000000a00 */
[----:B------:R-:W4:Y:S01]  /*2aa0*/  LDG.E.128 R4, desc[UR6][R12.64] ;  /* 0x000000060c047981 */ /* 0x000f22000c1e1d00 */
[----:B--2---:R-:W-:Y:S04]  /*2ab0*/  IMAD.WIDE.U32 R14, R2, 0x60, R86 ;  /* 0x00000060020e7825 */ /* 0x004fe800078e0056 */
[----:B------:R-:W-:Y:S05]  /*2ac0*/  IMAD R3, R3, 0x60, RZ ;  /* 0x0000006003037824 */ /* 0x000fea00078e02ff */
[----:B------:R-:W-:Y:S05]  /*2ad0*/  IADD3 R15, PT, PT, R15, R3, RZ ;  /* 0x000000030f0f7210 */ /* 0x000fea0007ffe0ff */
[----:B----4-:R2:W-:Y:S04]  /*2ae0*/  STG.E.128 desc[UR6][R14.64], R4 ;  /* 0x000000040e007986 */ /* 0x0105e8000c101d06 */
[----:B------:R-:W4:Y:S04]  /*2af0*/  LDG.E.128 R8, desc[UR6][R12.64+0x80] ;  /* 0x000080060c087981 */ /* 0x000f28000c1e1d00 */
[----:B----4-:R2:W-:Y:S01]  /*2b00*/  STG.E.128 desc[UR6][R14.64+0x80], R8 ;  /* 0x000080080e007986 */ /* 0x0105e2000c101d06 */
[----:B------:R-:W-:Y:S05]  /*2b10*/  BRA `(.L_x_6572) ;  /* 0x0000004400ac7947 */ /* 0x000fea0003800000 */
.L_x_6571:
[----:B------:R-:W-:Y:S05]  /*2b20*/  BRA.U !UP0, `(.L_x_6573) ;  /* 0x00000019087c7547 */ /* 0x000fea000b800000 */
[C---:B------:R-:W-:Y:S01]  /*2b30*/  SHF.L.U64.HI R3, R115.reuse, 0x1, R104 ;  /* 0x0000000173037819 */ /* 0x040fe20000010268 */
[----:B----4-:R-:W-:Y:S01]  /*2b40*/  IMAD.SHL.U32 R5, R115, 0x2, RZ ;  /* 0x0000000273057824 */ /* 0x010fe200078e00ff */
[----:B------:R-:W2:Y:S01]  /*2b50*/  LDC R46, c[0x0][0x450] ;  /* 0x00011400ff2e7b82 */ /* 0x000ea20000000800 */
        /* <DEDUP_REMOVED lines=11> */
[----:B------:R-:W3:Y:S01]  /*2c10*/  @!P0 LDG.E.64 R12, desc[UR6][R22.64] ;  /* 0x00000006160c8981 */ /* 0x000ee2000c1e1b00 */
        /* <DEDUP_REMOVED lines=10> */
[C---:B---3--:R-:W-:Y:S01]  /*2cc0*/  @!P0 SHF.L.U32 R9, R13.reuse, 0x10, RZ ;  /* 0x000000100d098819 */ /* 0x048fe200000006ff */
        /* <DEDUP_REMOVED lines=31> */
[----:B------:R-:W5:Y:S08]  /*2ec0*/  LDG.E.128 R28, desc[UR6][R16.64+0x80] ;  /* 0x00008006101c7981 */ /* 0x000f70000c1e1d00 */
[----:B------:R-:W2:Y:S01]  /*2ed0*/  @!P1 LDG.E.64 R12, desc[UR6][R22.64+0x40] ;  /* 0x00004006160c9981 */ /* 0x000ea2000c1e1b00 */
[C---:B---3--:R-:W-:Y:S02]  /*2ee0*/  @!P1 SHF.L.U32 R36, R38.reuse, 0x10, RZ ;  /* 0x0000001026249819 */ /* 0x048fe400000006ff */
        /* <DEDUP_REMOVED lines=40> */
.L_x_6575:
[----:B-1-3--:R-:W-:Y:S05]  /*3170*/  BSYNC.RECONVERGENT B0 ;  /* 0x0000000000007941 */ /* 0x00afea0003800200 */
.L_x_6574:
[----:B------:R-:W-:Y:S04]  /*3180*/  BSSY.RECONVERGENT B0, `(.L_x_6576) ;  /* 0x0000060000007945 */ /* 0x000fe80003800200 */
[----:B------:R-:W-:Y:S05]  /*3190*/  @!P4 BRA `(.L_x_6577) ;  /* 0x000000040078c947 */ /* 0x000fea0003800000 */
[----:B------:R-:W-:Y:S02]  /*31a0*/  ISETP.GE.AND P0, PT, R20, R24, PT ;  /* 0x000000181400720c */ /* 0x000fe40003f06270 */
[----:B------:R-:W-:Y:S02]  /*31b0*/  LEA R48, P1, R99, R18, 0x1 ;  /* 0x0000001263307211 */ /* 0x000fe400078208ff */
[----:B------:R-:W-:Y:S02]  /*31c0*/  LEA R44, P2, R73, R86, 0x1 ;  /* 0x00000056492c7211 */ /* 0x000fe400078408ff */
[----:B------:R-:W-:Y:S02]  /*31d0*/  LEA.HI.X R49, R99, R17, R98, 0x1, P1 ;  /* 0x0000001163317211 */ /* 0x000fe400008f0c62 */
[----:B------:R-:W-:Y:S03]  /*31e0*/  ISETP.GE.AND P1, PT, R19, R24, PT ;  /* 0x000000181300720c */ /* 0x000fe60003f26270 */
[----:B----4-:R-:W3:Y:S08]  /*31f0*/  LDG.E.128 R32, desc[UR6][R48.64] ;  /* 0x0000000630207981 */ /* 0x010ef0000c1e1d00 */
[----:B------:R-:W4:Y:S06]  /*3200*/  @!P0 LDG.E.64 R38, desc[UR6][R42.64] ;  /* 0x000000062a268981 */ /* 0x000f2c000c1e1b00 */
[----:B------:R-:W5:Y:S01]  /*3210*/  @!P0 LDG.E.64 R12, desc[UR6][R10.64] ;  /* 0x000000060a0c8981 */ /* 0x000f62000c1e1b00 */
[C---:B---3--:R-:W-:Y:S02]  /*3220*/  @!P0 LOP3.LUT R15, R32.reuse, 0xffff0000, RZ, 0xc0, !PT ;  /* 0xffff0000200f8812 */ /* 0x048fe400078ec0ff */
[----:B------:R-:W-:Y:S02]  /*3230*/  @!P0 SHF.L.U32 R27, R32, 0x10, RZ ;  /* 0x00000010201b8819 */ /* 0x000fe400000006ff */
[C---:B------:R-:W-:Y:S02]  /*3240*/  @!P0 LOP3.LUT R16, R34.reuse, 0xffff0000, RZ, 0xc0, !PT ;  /* 0xffff000022108812 */ /* 0x040fe400078ec0ff */
[----:B------:R-:W-:Y:S02]  /*3250*/  @!P0 SHF.L.U32 R36, R34, 0x10, RZ ;  /* 0x0000001022248819 */ /* 0x000fe400000006ff */
[C---:B----4-:R-:W-:Y:S01]  /*3260*/  @!P0 SHF.L.U32 R25, R38.reuse, 0x10, RZ ;  /* 0x0000001026198819 */ /* 0x050fe200000006ff */
[----:B------:R-:W-:Y:S01]  /*3270*/  @!P0 IMAD.U32 R26, R39, 0x10000, RZ ;  /* 0x00010000271a8824 */ /* 0x000fe200078e00ff */
[----:B------:R-:W-:Y:S01]  /*3280*/  @!P0 LOP3.LUT R37, R38, 0xffff0000, RZ, 0xc0, !PT ;  /* 0xffff000026258812 */ /* 0x000fe200078ec0ff */
[----:B------:R-:W-:Y:S01]  /*3290*/  @!P0 IMAD.U32 R38, R35, 0x10000, RZ ;  /* 0x0001000023268824 */ /* 0x000fe200078e00ff */
[----:B------:R-:W-:Y:S01]  /*32a0*/  @!P0 LOP3.LUT R39, R39, 0xffff0000, RZ, 0xc0, !PT ;  /* 0xffff000027278812 */ /* 0x000fe200078ec0ff */
[----:B------:R-:W-:Y:S01]  /*32b0*/  @!P0 FMUL.FTZ R40, R16, R26 ;  /* 0x0000001a10288220 */ /* 0x000fe20000410000 */
[C---:B-----5:R-:W-:Y:S01]  /*32c0*/  @!P0 SHF.L.U32 R14, R12.reuse, 0x10, RZ ;  /* 0x000000100c0e8819 */ /* 0x060fe200000006ff */
        /* <DEDUP_REMOVED lines=75> */
.L_x_6577:
[----:B------:R-:W-:Y:S05]  /*3780*/  BSYNC.RECONVERGENT B0 ;  /* 0x0000000000007941 */ /* 0x000fea0003800200 */
.L_x_6576:
[----:B------:R-:W-:Y:S04]  /*3790*/  BSSY.RECONVERGENT B0, `(.L_x_6578) ;  /* 0x0000066000007945 */ /* 0x000fe80003800200 */
[----:B------:R-:W-:Y:S05]  /*37a0*/  @!P5 BRA `(.L_x_6579) ;  /* 0x000000040090d947 */ /* 0x000fea0003800000 */
[C---:B------:R-:W-:Y:S01]  /*37b0*/  LEA R26, P1, R119.reuse, R10, 0x5 ;  /* 0x0000000a771a7211 */ /* 0x040fe200078228ff */
[----:B------:R-:W3:Y:S01]  /*37c0*/  LDC.64 R48, c[0x0][0x4a8] ;  /* 0x00012a00ff307b82 */ /* 0x000ee20000000a00 */
[----:B------:R-:W-:Y:S02]  /*37d0*/  ISETP.GE.AND P0, PT, R20, R24, PT ;  /* 0x000000181400720c */ /* 0x000fe40003f06270 */
[C---:B------:R-:W-:Y:S02]  /*37e0*/  LEA.HI.X.SX32 R27, R119.reuse, R11, 0x5, P1 ;  /* 0x0000000b771b7211 */ /* 0x040fe400008f2eff */
[C---:B-1----:R-:W-:Y:S04]  /*37f0*/  LEA R44, P2, R119.reuse, R42, 0x5 ;  /* 0x0000002a772c7211 */ /* 0x042fe800078428ff */
[----:B------:R-:W-:Y:S05]  /*3800*/  LEA.HI.X.SX32 R45, R119, R43, 0x5, P2 ;  /* 0x0000002b772d7211 */ /* 0x000fea00010f2eff */
[----:B------:R-:W5:Y:S06]  /*3810*/  @!P0 LDG.E.64 R40, desc[UR6][R44.64] ;  /* 0x000000062c288981 */ /* 0x000f6c000c1e1b00 */
[----:B------:R-:W2:Y:S01]  /*3820*/  @!P0 LDG.E.64 R12, desc[UR6][R26.64] ;  /* 0x000000061a0c8981 */ /* 0x000ea2000c1e1b00 */
[C---:B---3--:R-:W-:Y:S04]  /*3830*/  LEA R50, P1, R48.reuse, R18, 0x6 ;  /* 0x0000001230327211 */ /* 0x048fe800078230ff */
[----:B------:R-:W-:Y:S02]  /*3840*/  LEA.HI.X R51, R48, R17, R49, 0x6, P1 ;  /* 0x0000001130337211 */ /* 0x000fe400008f3431 */
[----:B------:R-:W-:Y:S01]  /*3850*/  ISETP.GE.AND P1, PT, R19, R24, PT ;  /* 0x000000181300720c */ /* 0x000fe20003f26270 */
[----:B------:R-:W1:Y:S02]  /*3860*/  LDC.64 R48, c[0x0][0x3b8] ;  /* 0x0000ee00ff307b82 */ /* 0x000e640000000a00 */
[----:B----4-:R-:W3:Y:S01]  /*3870*/  LDG.E.128 R32, desc[UR6][R50.64] ;  /* 0x0000000632207981 */ /* 0x010ee2000c1e1d00 */
[----:B-1----:R-:W-:Y:S02]  /*3880*/  LEA R52, P2, R48, R86, 0x6 ;  /* 0x0000005630347211 */ /* 0x002fe400078430ff */
[C---:B-----5:R-:W-:Y:S01]  /*3890*/  @!P0 SHF.L.U32 R25, R40.reuse, 0x10, RZ ;  /* 0x0000001028198819 */ /* 0x060fe200000006ff */
[C---:B------:R-:W-:Y:S01]  /*38a0*/  @!P0 IMAD.U32 R36, R41.reuse, 0x10000, RZ ;  /* 0x0001000029248824 */ /* 0x040fe200078e00ff */
[----:B------:R-:W-:Y:S02]  /*38b0*/  @!P0 LOP3.LUT R39, R40, 0xffff0000, RZ, 0xc0, !PT ;  /* 0xffff000028278812 */ /* 0x000fe400078ec0ff */
[----:B------:R-:W-:Y:S01]  /*38c0*/  @!P0 LOP3.LUT R41, R41, 0xffff0000, RZ, 0xc0, !PT ;  /* 0xffff000029298812 */ /* 0x000fe200078ec0ff */
[C---:B--2---:R-:W-:Y:S01]  /*38d0*/  @!P0 IMAD.U32 R14, R12.reuse, 0x10000, RZ ;  /* 0x000100000c0e8824 */ /* 0x044fe200078e00ff */
[----:B------:R-:W-:Y:S01]  /*38e0*/  @!P0 LOP3.LUT R12, R12, 0xffff0000, RZ, 0xc0, !PT ;  /* 0xffff00000c0c8812 */ /* 0x000fe200078ec0ff */
[C---:B------:R-:W-:Y:S01]  /*38f0*/  @!P0 IMAD.U32 R9, R13.reuse, 0x10000, RZ ;  /* 0x000100000d098824 */ /* 0x040fe200078e00ff */
        /* <DEDUP_REMOVED lines=79> */
.L_x_6579:
[----:B------:R-:W-:Y:S05]  /*3df0*/  BSYNC.RECONVERGENT B0 ;  /* 0x0000000000007941 */ /* 0x000fea0003800200 */
.L_x_6578:
[----:B------:R-:W-:Y:S04]  /*3e00*/  BSSY.RECONVERGENT B0, `(.L_x_6580) ;  /* 0x000006a000007945 */ /* 0x000fe80003800200 */
[----:B------:R-:W-:Y:S05]  /*3e10*/  @!P6 BRA `(.L_x_6581) ;  /* 0x0000000400a0e947 */ /* 0x000fea0003800000 */
[----:B------:R-:W-:Y:S01]  /*3e20*/  MOV R16, R18 ;  /* 0x0000001200107202 */ /* 0x000fe20000000f00 */
[----:B-1----:R-:W1:Y:S01]  /*3e30*/  LDC.64 R44, c[0x0][0x4a8] ;  /* 0x00012a00ff2c7b82 */ /* 0x002e620000000a00 */
        /* <DEDUP_REMOVED lines=9> */
[----:B-1----:R-:W-:Y:S01]  /*3ed0*/  IMAD.WIDE.U32 R48, R44, 0x60, R16 ;  /* 0x000000602c307825 */ /* 0x002fe200078e0010 */
[----:B------:R-:W-:Y:S03]  /*3ee0*/  @!P0 LOP3.LUT R37, R38, 0xffff0000, RZ, 0xc0, !PT ;  /* 0xffff000026258812 */ /* 0x000fe600078ec0ff */
[----:B------:R-:W-:Y:S01]  /*3ef0*/  IMAD R45, R45, 0x60, RZ ;  /* 0x000000602d2d7824 */ /* 0x000fe200078e02ff */
[C---:B----4-:R-:W-:Y:S01]  /*3f00*/  @!P0 SHF.L.U32 R24, R10.reuse, 0x10, RZ ;  /* 0x000000100a188819 */ /* 0x050fe200000006ff */
[----:B------:R-:W-:Y:S01]  /*3f10*/  @!P0 IMAD.U32 R9, R11, 0x10000, RZ ;  /* 0x000100000b098824 */ /* 0x000fe200078e00ff */
[----:B------:R-:W-:Y:S01]  /*3f20*/  @!P0 LOP3.LUT R10, R10, 0xffff0000, RZ, 0xc0, !PT ;  /* 0xffff00000a0a8812 */ /* 0x000fe200078ec0ff */
[----:B------:R-:W-:Y:S01]  /*3f30*/  IMAD.IADD R49, R49, 0x1, R45 ;  /* 0x0000000131317824 */ /* 0x000fe200078e022d */
[----:B------:R-:W-:Y:S01]  /*3f40*/  @!P0 LOP3.LUT R11, R11, 0xffff0000, RZ, 0xc0, !PT ;  /* 0xffff00000b0b8812 */ /* 0x000fe200078ec0ff */
[----:B------:R-:W1:Y:S01]  /*3f50*/  LDC.64 R44, c[0x0][0x3b8] ;  /* 0x0000ee00ff2c7b82 */ /* 0x000e620000000a00 */
[C---:B------:R-:W-:Y:S01]  /*3f60*/  @!P0 IMAD.U32 R32, R39.reuse, 0x10000, RZ ;  /* 0x0001000027208824 */ /* 0x040fe200078e00ff */
[----:B------:R-:W-:Y:S01]  /*3f70*/  @!P0 LOP3.LUT R39, R39, 0xffff0000, RZ, 0xc0, !PT ;  /* 0xffff000027278812 */ /* 0x000fe200078ec0ff */
[----:B------:R-:W3:Y:S01]  /*3f80*/  LDG.E.128 R12, desc[UR6][R48.64] ;  /* 0x00000006300c7981 */ /* 0x000ee2000c1e1d00 */
[----:B-1----:R-:W-:Y:S04]  /*3f90*/  IMAD.WIDE.U32 R54, R44, 0x60, R86 ;  /* 0x000000602c367825 */ /* 0x002fe800078e0056 */
        /* <DEDUP_REMOVED lines=45> */
[----:B-1----:R-:W-:Y:S01]  /*4270*/  @!P1 LOP3.LUT R13, R25, 0xffff0000, RZ, 0xc0, !PT ;  /* 0xffff0000190d9812 */ /* 0x002fe200078ec0ff */
        /* <DEDUP_REMOVED lines=34> */
.L_x_6581:
[----:B------:R-:W-:Y:S05]  /*44a0*/  BSYNC.RECONVERGENT B0 ;  /* 0x0000000000007941 */ /* 0x000fea0003800200 */
.L_x_6580:
[----:B-1----:R-:W1:Y:S01]  /*44b0*/  LDC R24, c[0x0][0x450] ;  /* 0x00011400ff187b82 */ /* 0x002e620000000800 */
[----:B--2---:R-:W-:Y:S05]  /*44c0*/  IMAD.U32 R3, R46, -0x20, RZ ;  /* 0xffffffe02e037824 */ /* 0x004fea00078e00ff */
[C---:B------:R-:W-:Y:S02]  /*44d0*/  LEA R22, P1, R3.reuse, R22, 0x1 ;  /* 0x0000001603167211 */ /* 0x040fe400078208ff */
[C---:B------:R-:W-:Y:S02]  /*44e0*/  LEA R58, P0, R3.reuse, R58, 0x1 ;  /* 0x0000003a033a7211 */ /* 0x040fe400078008ff */
[C---:B------:R-:W-:Y:S02]  /*44f0*/  LEA.HI.X.SX32 R23, R3.reuse, R23, 0x1, P1 ;  /* 0x0000001703177211 */ /* 0x040fe400008f0eff */
[----:B------:R-:W-:Y:S01]  /*4500*/  LEA.HI.X.SX32 R59, R3, R59, 0x1, P0 ;  /* 0x0000003b033b7211 */ /* 0x000fe200000f0eff */
[----:B------:R-:W-:Y:S05]  /*4510*/  BRA `(.L_x_6572) ;  /* 0x0000002c002c7947 */ /* 0x000fea0003800000 */
.L_x_6573:
[----:B----4-:R-:W-:Y:S01]  /*4520*/  LEA.HI R26, R24, R24, RZ, 0x1 ;  /* 0x00000018181a7211 */ /* 0x010fe200078f08ff */
[----:B------:R-:W2:Y:S01]  /*4530*/  LDC R123, c[0x0][0x450] ;  /* 0x00011400ff7b7b82 */ /* 0x000ea20000000800 */
        /* <DEDUP_REMOVED lines=26> */
[----:B------:R4:W3:Y:S01]  /*46e0*/  @!P0 LDG.E.128 R64, desc[UR6][R46.64] ;  /* 0x000000062e408981 */ /* 0x0008e2000c1e1d00 */
[----:B------:R-:W-:Y:S03]  /*46f0*/  @!P1 SEL R136, R131, RZ, P2 ;  /* 0x000000ff83889207 */ /* 0x000fe60001000000 */
[C---:B------:R-:W-:Y:S01]  /*4700*/  @!P1 IMAD.SHL.U32 R131, R133.reuse, 0x2, RZ ;  /* 0x0000000285839824 */ /* 0x040fe200078e00ff */
[----:B------:R-:W-:Y:S03]  /*4710*/  @!P1 SHF.L.U64.HI R136, R133, 0x1, R136 ;  /* 0x0000000185889819 */ /* 0x000fe60000010288 */
[----:B------:R-:W2:Y:S01]  /*4720*/  @!P0 LDG.E.128 R132, desc[UR6][R140.64] ;  /* 0x000000068c848981 */ /* 0x000ea2000c1e1d00 */
        /* <DEDUP_REMOVED lines=21> */
[C---:B--2---:R-:W-:Y:S01]  /*4880*/  @!P0 LOP3.LUT R38, R132.reuse, 0xffff0000, RZ, 0xc0, !PT ;  /* 0xffff000084268812 */ /* 0x044fe200078ec0ff */
        /* <DEDUP_REMOVED lines=120> */
.L_x_6583:
[----:B-1-3--:R-:W-:Y:S05]  /*5010*/  BSYNC.RECONVERGENT B0 ;  /* 0x0000000000007941 */ /* 0x00afea0003800200 */
.L_x_6582:
[----:B------:R-:W-:Y:S04]  /*5020*/  BSSY.RECONVERGENT B0, `(.L_x_6584) ;  /* 0x00000ae000007945 */ /* 0x000fe80003800200 */
[----:B------:R-:W-:Y:S05]  /*5030*/  @!P4 BRA `(.L_x_6585) ;  /* 0x0000000800b0c947 */ /* 0x000fea0003800000 */
[C---:B------:R-:W-:Y:S02]  /*5040*/  ISETP.GE.AND P0, PT, R20.reuse, R24, PT ;  /* 0x000000181400720c */ /* 0x040fe40003f06270 */
[C---:B------:R-:W-:Y:S04]  /*5050*/  LEA R40, P2, R99.reuse, R18, 0x1 ;  /* 0x0000001263287211 */ /* 0x040fe800078408ff */
[----:B------:R-:W-:Y:S05]  /*5060*/  LEA.HI.X R41, R99, R17, R98, 0x1, P2 ;  /* 0x0000001163297211 */ /* 0x000fea00010f0c62 */
[----:B------:R-:W3:Y:S02]  /*5070*/  LDG.E.128 R60, desc[UR6][R40.64] ;  /* 0x00000006283c7981 */ /* 0x000ee4000c1e1d00 */
[-C--:B------:R-:W-:Y:S04]  /*5080*/  @!P0 ISETP.GE.U32.AND P1, PT, R20, R25.reuse, PT ;  /* 0x000000191400820c */ /* 0x080fe80003f26070 */
[----:B------:R-:W-:Y:S02]  /*5090*/  @!P0 SEL R56, R26, RZ, P1 ;  /* 0x000000ff1a388207 */ /* 0x000fe40000800000 */
[----:B------:R-:W-:Y:S02]  /*50a0*/  @!P0 SEL R71, R130, RZ, P1 ;  /* 0x000000ff82478207 */ /* 0x000fe40000800000 */
[----:B------:R-:W-:Y:S02]  /*50b0*/  @!P0 IADD3 R69, P2, PT, R115, R56, RZ ;  /* 0x0000003873458210 */ /* 0x000fe40007f5e0ff */
[----:B------:R-:W-:Y:S03]  /*50c0*/  @!P0 SEL R27, R25, R26, !P1 ;  /* 0x0000001a191b8207 */ /* 0x000fe60004800000 */
[----:B------:R-:W-:Y:S01]  /*50d0*/  @!P0 IMAD.X R56, R104, 0x1, R71, P2 ;  /* 0x0000000168388824 */ /* 0x000fe200010e0647 */
[----:B------:R-:W-:Y:S01]  /*50e0*/  ISETP.GE.U32.OR P2, PT, R20, R25, P0 ;  /* 0x000000191400720c */ /* 0x000fe20000746470 */
[----:B------:R-:W-:Y:S02]  /*50f0*/  @!P0 IMAD.SHL.U32 R131, R69, 0x2, RZ ;  /* 0x0000000245838824 */ /* 0x000fe400078e00ff */
[----:B------:R-:W-:Y:S01]  /*5100*/  @!P0 IMAD.WIDE R28, R27, 0x2, R40 ;  /* 0x000000021b1c8825 */ /* 0x000fe200078e0228 */
[----:B------:R-:W-:Y:S02]  /*5110*/  @!P0 SHF.L.U64.HI R56, R69, 0x1, R56 ;  /* 0x0000000145388819 */ /* 0x000fe40000010238 */
[C---:B------:R-:W-:Y:S03]  /*5120*/  @!P0 IADD3 R132, P1, PT, R131.reuse, R90, RZ ;  /* 0x0000005a83848210 */ /* 0x040fe60007f3e0ff */
[----:B------:R-:W5:Y:S01]  /*5130*/  @!P0 LDG.E.128 R28, desc[UR6][R28.64] ;  /* 0x000000061c1c8981 */ /* 0x000f62000c1e1d00 */
[C---:B------:R-:W-:Y:S02]  /*5140*/  @!P0 IADD3.X R133, PT, PT, R56.reuse, R91, RZ, P1, !PT ;  /* 0x0000005b38858210 */ /* 0x040fe40000ffe4ff */
[----:B------:R-:W-:Y:S05]  /*5150*/  @!P0 IADD3 R46, P1, PT, R131, R92, RZ ;  /* 0x0000005c832e8210 */ /* 0x000fea0007f3e0ff */
[----:B------:R-:W2:Y:S01]  /*5160*/  @!P0 LDG.E.128 R68, desc[UR6][R132.64] ;  /* 0x0000000684448981 */ /* 0x000ea2000c1e1d00 */
[----:B------:R-:W-:Y:S01]  /*5170*/  @!P0 IMAD.X R47, R56, 0x1, R93, P1 ;  /* 0x00000001382f8824 */ /* 0x000fe200008e065d */
[----:B------:R-:W-:Y:S06]  /*5180*/  ISETP.GE.AND P1, PT, R19, R24, PT ;  /* 0x000000181300720c */ /* 0x000fec0003f26270 */
[----:B------:R3:W4:Y:S02]  /*5190*/  @!P0 LDG.E.128 R52, desc[UR6][R46.64] ;  /* 0x000000062e348981 */ /* 0x000724000c1e1d00 */
[C---:B---3--:R-:W-:Y:S01]  /*51a0*/  @!P0 LOP3.LUT R47, R60.reuse, 0xffff0000, RZ, 0xc0, !PT ;  /* 0xffff00003c2f8812 */ /* 0x048fe200078ec0ff */
[----:B------:R-:W-:Y:S01]  /*51b0*/  @!P0 IMAD.U32 R45, R60, 0x10000, RZ ;  /* 0x000100003c2d8824 */ /* 0x000fe200078e00ff */
[C---:B-----5:R-:W-:Y:S01]  /*51c0*/  @!P0 SHF.L.U32 R33, R29.reuse, 0x10, RZ ;  /* 0x000000101d218819 */ /* 0x060fe200000006ff */
[----:B------:R-:W-:Y:S01]  /*51d0*/  @!P0 IMAD.U32 R38, R28, 0x10000, RZ ;  /* 0x000100001c268824 */ /* 0x000fe200078e00ff */
[----:B------:R-:W-:Y:S01]  /*51e0*/  @!P0 LOP3.LUT R35, R29, 0xffff0000, RZ, 0xc0, !PT ;  /* 0xffff00001d238812 */ /* 0x000fe200078ec0ff */
[----:B------:R-:W-:Y:S01]  /*51f0*/  @!P0 IMAD.U32 R32, R30, 0x10000, RZ ;  /* 0x000100001e208824 */ /* 0x000fe200078e00ff */
[----:B------:R-:W-:Y:S01]  /*5200*/  @!P0 LOP3.LUT R36, R28, 0xffff0000, RZ, 0xc0, !PT ;  /* 0xffff00001c248812 */ /* 0x000fe200078ec0ff */
[----:B------:R-:W-:Y:S01]  /*5210*/  @!P0 IMAD.U32 R27, R31, 0x10000, RZ ;  /* 0x000100001f1b8824 */ /* 0x000fe200078e00ff */
[----:B------:R-:W-:Y:S02]  /*5220*/  @!P0 LOP3.LUT R29, R30, 0xffff0000, RZ, 0xc0, !PT ;  /* 0xffff00001e1d8812 */ /* 0x000fe400078ec0ff */
[----:B--2---:R-:W-:Y:S01]  /*5230*/  @!P0 SHF.L.U32 R43, R68, 0x10, RZ ;  /* 0x00000010442b8819 */ /* 0x004fe200000006ff */
[----:B------:R-:W-:Y:S01]  /*5240*/  @!P0 IMAD.U32 R37, R70, 0x10000, RZ ;  /* 0x0001000046258824 */ /* 0x000fe200078e00ff */
        /* <DEDUP_REMOVED lines=70> */
[----:B------:R-:W2:Y:S08]  /*56b0*/  @!P1 LDG.E.128 R68, desc[UR6][R136.64+0x80] ;  /* 0x0000800688449981 */ /* 0x000eb0000c1e1d00 */
[----:B------:R-:W3:Y:S08]  /*56c0*/  @!P1 LDG.E.128 R28, desc[UR6][R28.64+0x80] ;  /* 0x000080061c1c9981 */ /* 0x000ef0000c1e1d00 */
[----:B------:R-:W4:Y:S08]  /*56d0*/  @!P1 LDG.E.128 R52, desc[UR6][R46.64+0x80] ;  /* 0x000080062e349981 */ /* 0x000f30000c1e1d00 */
[----:B------:R5:W4:Y:S01]  /*56e0*/  LDG.E.128 R64, desc[UR6][R40.64+0x80] ;  /* 0x0000800628407981 */ /* 0x000b22000c1e1d00 */
        /* <DEDUP_REMOVED lines=8> */
[C---:B---3--:R-:W-:Y:S01]  /*5770*/  @!P1 SHF.L.U32 R43, R28.reuse, 0x10, RZ ;  /* 0x000000101c2b9819 */ /* 0x048fe200000006ff */
[----:B------:R-:W-:Y:S01]  /*5780*/  @!P1 IMAD.U32 R39, R29, 0x10000, RZ ;  /* 0x000100001d279824 */ /* 0x000fe200078e00ff */
[----:B-----5:R-:W-:Y:S01]  /*5790*/  @!P1 LOP3.LUT R41, R28, 0xffff0000, RZ, 0xc0, !PT ;  /* 0xffff00001c299812 */ /* 0x020fe200078ec0ff */
[----:B------:R-:W-:Y:S01]  /*57a0*/  @!P1 IMAD.U32 R34, R70, 0x10000, RZ ;  /* 0x0001000046229824 */ /* 0x000fe200078e00ff */
[----:B------:R-:W-:Y:S01]  /*57b0*/  @!P1 LOP3.LUT R27, R71, 0xffff0000, RZ, 0xc0, !PT ;  /* 0xffff0000471b9812 */ /* 0x000fe200078ec0ff */
[----:B------:R-:W-:Y:S01]  /*57c0*/  @!P1 FMUL.FTZ R9, R43, R42 ;  /* 0x0000002a2b099220 */ /* 0x000fe20000410000 */
[----:B------:R-:W-:Y:S01]  /*57d0*/  @!P1 LOP3.LUT R40, R29, 0xffff0000, RZ, 0xc0, !PT ;  /* 0xffff00001d289812 */ /* 0x000fe200078ec0ff */
[----:B------:R-:W-:Y:S01]  /*57e0*/  @!P0 FADD.FTZ R36, -R36, -RZ ;  /* 0x800000ff24248221 */ /* 0x000fe20000010100 */
[C---:B----4-:R-:W-:Y:S01]  /*57f0*/  @!P1 LOP3.LUT R48, R52.reuse, 0xffff0000, RZ, 0xc0, !PT ;  /* 0xffff000034309812 */ /* 0x050fe200078ec0ff */
[----:B------:R-:W-:Y:S01]  /*5800*/  @!P1 IMAD.U32 R45, R52, 0x10000, RZ ;  /* 0x00010000342d9824 */ /* 0x000fe200078e00ff */
[----:B------:R-:W-:Y:S01]  /*5810*/  @!P1 LOP3.LUT R28, R30, 0xffff0000, RZ, 0xc0, !PT ;  /* 0xffff00001e1c9812 */ /* 0x000fe200078ec0ff */
[----:B------:R-:W-:Y:S01]  /*5820*/  @!P1 FMUL.FTZ R10, R41, R38 ;  /* 0x00000026290a9220 */ /* 0x000fe20000410000 */
[----:B------:R-:W-:Y:S01]  /*5830*/  @!P1 SHF.L.U32 R49, R53, 0x10, RZ ;  /* 0x0000001035319819 */ /* 0x000fe200000006ff */
[----:B------:R-:W-:Y:S01]  /*5840*/  @!P1 FMUL.FTZ R11, R39, R36 ;  /* 0x00000024270b9220 */ /* 0x000fe20000410000 */
[----:B------:R-:W-:Y:S01]  /*5850*/  @!P1 SHF.L.U32 R29, R31, 0x10, RZ ;  /* 0x000000101f1d9819 */ /* 0x000fe200000006ff */
[----:B------:R-:W-:Y:S01]  /*5860*/  @!P1 IMAD.U32 R52, R54, 0x10000, RZ ;  /* 0x0001000036349824 */ /* 0x000fe200078e00ff */
[C---:B------:R-:W-:Y:S01]  /*5870*/  @!P1 LOP3.LUT R47, R64.reuse, 0xffff0000, RZ, 0xc0, !PT ;  /* 0xffff0000402f9812 */ /* 0x040fe200078ec0ff */
        /* <DEDUP_REMOVED lines=40> */
.L_x_6585:
[----:B------:R-:W-:Y:S05]  /*5b00*/  BSYNC.RECONVERGENT B0 ;  /* 0x0000000000007941 */ /* 0x000fea0003800200 */
.L_x_6584:
[----:B------:R-:W-:Y:S04]  /*5b10*/  BSSY.RECONVERGENT B0, `(.L_x_6586) ;  /* 0x00000b1000007945 */ /* 0x000fe80003800200 */
[----:B------:R-:W-:Y:S05]  /*5b20*/  @!P5 BRA `(.L_x_6587) ;  /* 0x0000000800bcd947 */ /* 0x000fea0003800000 */
[C---:B------:R-:W-:Y:S01]  /*5b30*/  ISETP.GE.AND P0, PT, R20.reuse, R24, PT ;  /* 0x000000181400720c */ /* 0x040fe20003f06270 */
[----:B------:R-:W3:Y:S11]  /*5b40*/  LDC.64 R68, c[0x0][0x4a8] ;  /* 0x00012a00ff447b82 */ /* 0x000ef60000000a00 */
[----:B------:R-:W-:Y:S01]  /*5b50*/  @!UPT UIADD3 URZ, UPT, UPT, URZ, URZ, URZ ;  /* 0x000000fffffff290 */ /* 0x000fe2000fffe0ff */
[----:B------:R-:W-:Y:S04]  /*5b60*/  @!P0 ISETP.GE.U32.AND P1, PT, R20, R25, PT ;  /* 0x000000191400820c */ /* 0x000fe80003f26070 */
[----:B------:R-:W-:Y:S02]  /*5b70*/  @!P0 SEL R131, R26, RZ, P1 ;  /* 0x000000ff1a838207 */ /* 0x000fe40000800000 */
[----:B------:R-:W-:Y:S02]  /*5b80*/  @!P0 SEL R71, R130, RZ, P1 ;  /* 0x000000ff82478207 */ /* 0x000fe40000800000 */
[----:B------:R-:W-:Y:S02]  /*5b90*/  @!P0 SEL R27, R25, R26, !P1 ;  /* 0x0000001a191b8207 */ /* 0x000fe40004800000 */
[C---:B---3--:R-:W-:Y:S04]  /*5ba0*/  LEA R40, P2, R68.reuse, R18, 0x6 ;  /* 0x0000001244287211 */ /* 0x048fe800078430ff */
[----:B------:R-:W-:Y:S02]  /*5bb0*/  LEA.HI.X R41, R68, R17, R69, 0x6, P2 ;  /* 0x0000001144297211 */ /* 0x000fe400010f3445 */
[----:B------:R-:W-:Y:S01]  /*5bc0*/  @!P0 IADD3 R69, P2, PT, R110, R131, RZ ;  /* 0x000000836e458210 */ /* 0x000fe20007f5e0ff */
[----:B------:R-:W-:Y:S02]  /*5bd0*/  @!P0 IMAD.WIDE R28, R27, 0x2, R40 ;  /* 0x000000021b1c8825 */ /* 0x000fe400078e0228 */
[----:B-1----:R-:W3:Y:S02]  /*5be0*/  LDG.E.128 R60, desc[UR6][R40.64] ;  /* 0x00000006283c7981 */ /* 0x002ee4000c1e1d00 */
[----:B------:R-:W-:Y:S01]  /*5bf0*/  @!P0 IMAD.X R56, R102, 0x1, R71, P2 ;  /* 0x0000000166388824 */ /* 0x000fe200010e0647 */
[----:B------:R-:W-:Y:S01]  /*5c00*/  ISETP.GE.U32.OR P2, PT, R20, R25, P0 ;  /* 0x000000191400720c */ /* 0x000fe20000746470 */
[C---:B------:R-:W-:Y:S03]  /*5c10*/  @!P0 IMAD.SHL.U32 R131, R69.reuse, 0x2, RZ ;  /* 0x0000000245838824 */ /* 0x040fe600078e00ff */
[----:B------:R-:W-:Y:S01]  /*5c20*/  @!P0 SHF.L.U64.HI R56, R69, 0x1, R56 ;  /* 0x0000000145388819 */ /* 0x000fe20000010238 */
[----:B------:R-:W5:Y:S01]  /*5c30*/  @!P0 LDG.E.128 R28, desc[UR6][R28.64] ;  /* 0x000000061c1c8981 */ /* 0x000f62000c1e1d00 */
[C---:B------:R-:W-:Y:S04]  /*5c40*/  @!P0 IADD3 R132, P1, PT, R131.reuse, R90, RZ ;  /* 0x0000005a83848210 */ /* 0x040fe80007f3e0ff */
[C---:B------:R-:W-:Y:S02]  /*5c50*/  @!P0 IADD3.X R133, PT, PT, R56.reuse, R91, RZ, P1, !PT ;  /* 0x0000005b38858210 */ /* 0x040fe40000ffe4ff */
[----:B------:R-:W-:Y:S03]  /*5c60*/  @!P0 IADD3 R46, P1, PT, R131, R92, RZ ;  /* 0x0000005c832e8210 */ /* 0x000fe60007f3e0ff */
[----:B------:R-:W2:Y:S02]  /*5c70*/  @!P0 LDG.E.128 R68, desc[UR6][R132.64] ;  /* 0x0000000684448981 */ /* 0x000ea4000c1e1d00 */
[----:B------:R-:W-:Y:S01]  /*5c80*/  @!P0 IMAD.X R47, R56, 0x1, R93, P1 ;  /* 0x00000001382f8824 */ /* 0x000fe200008e065d */
[----:B------:R-:W-:Y:S05]  /*5c90*/  ISETP.GE.AND P1, PT, R19, R24, PT ;  /* 0x000000181300720c */ /* 0x000fea0003f26270 */
[----:B------:R3:W4:Y:S02]  /*5ca0*/  @!P0 LDG.E.128 R52, desc[UR6][R46.64] ;  /* 0x000000062e348981 */ /* 0x000724000c1e1d00 */
[C---:B---3--:R-:W-:Y:S01]  /*5cb0*/  @!P0 LOP3.LUT R47, R60.reuse, 0xffff0000, RZ, 0xc0, !PT ;  /* 0xffff00003c2f8812 */ /* 0x048fe200078ec0ff */
[----:B------:R-:W-:Y:S01]  /*5cc0*/  @!P0 IMAD.U32 R45, R60, 0x10000, RZ ;  /* 0x000100003c2d8824 */ /* 0x000fe200078e00ff */
[C---:B-----5:R-:W-:Y:S01]  /*5cd0*/  @!P0 LOP3.LUT R36, R28.reuse, 0xffff0000, RZ, 0xc0, !PT ;  /* 0xffff00001c248812 */ /* 0x060fe200078ec0ff */
[----:B------:R-:W-:Y:S01]  /*5ce0*/  @!P0 IMAD.U32 R38, R28, 0x10000, RZ ;  /* 0x000100001c268824 */ /* 0x000fe200078e00ff */
[C---:B------:R-:W-:Y:S01]  /*5cf0*/  @!P0 SHF.L.U32 R33, R29.reuse, 0x10, RZ ;  /* 0x000000101d218819 */ /* 0x040fe200000006ff */
[C---:B------:R-:W-:Y:S01]  /*5d00*/  @!P0 IMAD.U32 R32, R30.reuse, 0x10000, RZ ;  /* 0x000100001e208824 */ /* 0x040fe200078e00ff */
[----:B------:R-:W-:Y:S01]  /*5d10*/  @!P0 LOP3.LUT R35, R29, 0xffff0000, RZ, 0xc0, !PT ;  /* 0xffff00001d238812 */ /* 0x000fe200078ec0ff */
[C---:B------:R-:W-:Y:S01]  /*5d20*/  @!P0 IMAD.U32 R27, R31.reuse, 0x10000, RZ ;  /* 0x000100001f1b8824 */ /* 0x040fe200078e00ff */
[----:B------:R-:W-:Y:S02]  /*5d30*/  @!P0 LOP3.LUT R29, R30, 0xffff0000, RZ, 0xc0, !PT ;  /* 0xffff00001e1d8812 */ /* 0x000fe400078ec0ff */
[----:B------:R-:W-:Y:S02]  /*5d40*/  @!P0 LOP3.LUT R31, R31, 0xffff0000, RZ, 0xc0, !PT ;  /* 0xffff00001f1f8812 */ /* 0x000fe400078ec0ff */
[C---:B--2---:R-:W-:Y:S01]  /*5d50*/  @!P0 SHF.L.U32 R43, R68.reuse, 0x10, RZ ;  /* 0x00000010442b8819 */ /* 0x044fe200000006ff */
[C---:B------:R-:W-:Y:S01]  /*5d60*/  @!P0 IMAD.U32 R44, R69.reuse, 0x10000, RZ ;  /* 0x00010000452c8824 */ /* 0x040fe200078e00ff */
[----:B------:R-:W-:Y:S01]  /*5d70*/  @!P0 LOP3.LUT R39, R68, 0xffff0000, RZ, 0xc0, !PT ;  /* 0xffff000044278812 */ /* 0x000fe200078ec0ff */
[C---:B------:R-:W-:Y:S01]  /*5d80*/  @!P0 IMAD.U32 R37, R70.reuse, 0x10000, RZ ;  /* 0x0001000046258824 */ /* 0x040fe200078e00ff */
[----:B------:R-:W-:Y:S01]  /*5d90*/  @!P0 LOP3.LUT R42, R69, 0xffff0000, RZ, 0xc0, !PT ;  /* 0xffff0000452a8812 */ /* 0x000fe200078ec0ff */
[----:B------:R-:W-:Y:S01]  /*5da0*/  @!P2 FADD.FTZ R43, -R43, -RZ ;  /* 0x800000ff2b2ba221 */ /* 0x000fe20000010100 */
[----:B------:R-:W-:Y:S01]  /*5db0*/  @!P0 LOP3.LUT R34, R70, 0xffff0000, RZ, 0xc0, !PT ;  /* 0xffff000046228812 */ /* 0x000fe200078ec0ff */
[----:B------:R-:W1:Y:S01]  /*5dc0*/  LDC.64 R68, c[0x0][0x3b8] ;  /* 0x0000ee00ff447b82 */ /* 0x000e620000000a00 */
        /* <DEDUP_REMOVED lines=42> */
[----:B-1----:R-:W-:Y:S01]  /*6070*/  LEA R132, P3, R68, R86, 0x6 ;  /* 0x0000005644847211 */ /* 0x002fe200078630ff */
        /* <DEDUP_REMOVED lines=90> */
.L_x_6587:
[----:B------:R-:W-:Y:S05]  /*6620*/  BSYNC.RECONVERGENT B0 ;  /* 0x0000000000007941 */ /* 0x000fea0003800200 */
.L_x_6586:
[----:B------:R-:W-:Y:S04]  /*6630*/  BSSY.RECONVERGENT B0, `(.L_x_6588) ;  /* 0x00000b3000007945 */ /* 0x000fe80003800200 */
[----:B------:R-:W-:Y:S05]  /*6640*/  @!P6 BRA `(.L_x_6589) ;  /* 0x0000000800c4e947 */ /* 0x000fea0003800000 */
[C---:B------:R-:W-:Y:S01]  /*6650*/  ISETP.GE.AND P0, PT, R20.reuse, R24, PT ;  /* 0x000000181400720c */ /* 0x040fe20003f06270 */
[----:B------:R-:W5:Y:S01]  /*6660*/  LDC.64 R68, c[0x0][0x4a8] ;  /* 0x00012a00ff447b82 */ /* 0x000f620000000a00 */
[----:B------:R-:W-:Y:S11]  /*6670*/  IMAD.MOV.U32 R16, RZ, RZ, R18 ;  /* 0x000000ffff107224 */ /* 0x000ff600078e0012 */
[----:B------:R-:W-:Y:S04]  /*6680*/  @!P0 ISETP.GE.U32.AND P1, PT, R20, R25, PT ;  /* 0x000000191400820c */ /* 0x000fe80003f26070 */
[----:B------:R-:W-:Y:S02]  /*6690*/  @!P0 SEL R56, R26, RZ, P1 ;  /* 0x000000ff1a388207 */ /* 0x000fe40000800000 */
[----:B------:R-:W-:Y:S02]  /*66a0*/  @!P0 SEL R71, R130, RZ, P1 ;  /* 0x000000ff82478207 */ /* 0x000fe40000800000 */
[----:B------:R-:W-:Y:S01]  /*66b0*/  @!P0 SEL R27, R25, R26, !P1 ;  /* 0x0000001a191b8207 */ /* 0x000fe20004800000 */
[----:B-----5:R-:W-:Y:S04]  /*66c0*/  IMAD.WIDE.U32 R36, R68, 0x60, R16 ;  /* 0x0000006044247825 */ /* 0x020fe800078e0010 */
[----:B------:R-:W-:Y:S04]  /*66d0*/  IMAD R69, R69, 0x60, RZ ;  /* 0x0000006045457824 */ /* 0x000fe800078e02ff */
[----:B------:R-:W-:Y:S01]  /*66e0*/  IMAD.IADD R37, R37, 0x1, R69 ;  /* 0x0000000125257824 */ /* 0x000fe200078e0245 */
[----:B------:R-:W-:Y:S01]  /*66f0*/  @!P0 IADD3 R69, P2, PT, R111, R56, RZ ;  /* 0x000000386f458210 */ /* 0x000fe20007f5e0ff */
[----:B------:R-:W-:Y:S03]  /*6700*/  @!P0 IMAD.WIDE R28, R27, 0x2, R36 ;  /* 0x000000021b1c8825 */ /* 0x000fe600078e0224 */
[----:B------:R-:W-:Y:S01]  /*6710*/  @!P0 IADD3.X R56, PT, PT, R100, R71, RZ, P2, !PT ;  /* 0x0000004764388210 */ /* 0x000fe200017fe4ff */
[----:B------:R-:W5:Y:S01]  /*6720*/  LDG.E.128 R52, desc[UR6][R36.64] ;  /* 0x0000000624347981 */ /* 0x000f62000c1e1d00 */
[----:B------:R-:W-:Y:S01]  /*6730*/  ISETP.GE.U32.OR P2, PT, R20, R25, P0 ;  /* 0x000000191400720c */ /* 0x000fe20000746470 */
[C---:B------:R-:W-:Y:S01]  /*6740*/  @!P0 IMAD.SHL.U32 R131, R69.reuse, 0x2, RZ ;  /* 0x0000000245838824 */ /* 0x040fe200078e00ff */
[----:B------:R-:W-:Y:S04]  /*6750*/  @!P0 SHF.L.U64.HI R56, R69, 0x1, R56 ;  /* 0x0000000145388819 */ /* 0x000fe80000010238 */
[C---:B------:R-:W-:Y:S01]  /*6760*/  @!P0 IADD3 R70, P1, PT, R131.reuse, R90, RZ ;  /* 0x0000005a83468210 */ /* 0x040fe20007f3e0ff */
[----:B------:R-:W2:Y:S04]  /*6770*/  @!P0 LDG.E.128 R28, desc[UR6][R28.64] ;  /* 0x000000061c1c8981 */ /* 0x000ea8000c1e1d00 */
[C---:B------:R-:W-:Y:S01]  /*6780*/  @!P0 IMAD.X R71, R56.reuse, 0x1, R91, P1 ;  /* 0x0000000138478824 */ /* 0x040fe200008e065b */
[----:B------:R-:W-:Y:S04]  /*6790*/  @!P0 IADD3 R44, P1, PT, R131, R92, RZ ;  /* 0x0000005c832c8210 */ /* 0x000fe80007f3e0ff */
[----:B------:R-:W-:Y:S01]  /*67a0*/  @!P0 IADD3.X R45, PT, PT, R56, R93, RZ, P1, !PT ;  /* 0x0000005d382d8210 */ /* 0x000fe20000ffe4ff */
[----:B------:R-:W4:Y:S01]  /*67b0*/  @!P0 LDG.E.128 R68, desc[UR6][R70.64] ;  /* 0x0000000646448981 */ /* 0x000f22000c1e1d00 */
[----:B------:R-:W-:Y:S07]  /*67c0*/  ISETP.GE.AND P1, PT, R19, R24, PT ;  /* 0x000000181300720c */ /* 0x000fee0003f26270 */
[----:B------:R5:W3:Y:S02]  /*67d0*/  @!P0 LDG.E.128 R48, desc[UR6][R44.64] ;  /* 0x000000062c308981 */ /* 0x000ae4000c1e1d00 */
[C---:B-----5:R-:W-:Y:S02]  /*67e0*/  @!P0 SHF.L.U32 R45, R52.reuse, 0x10, RZ ;  /* 0x00000010342d8819 */ /* 0x060fe400000006ff */
[----:B------:R-:W-:Y:S02]  /*67f0*/  @!P0 LOP3.LUT R47, R52, 0xffff0000, RZ, 0xc0, !PT ;  /* 0xffff0000342f8812 */ /* 0x000fe400078ec0ff */
[C---:B--2---:R-:W-:Y:S01]  /*6800*/  @!P0 LOP3.LUT R35, R28.reuse, 0xffff0000, RZ, 0xc0, !PT ;  /* 0xffff00001c238812 */ /* 0x044fe200078ec0ff */
[----:B------:R-:W-:Y:S01]  /*6810*/  @!P0 IMAD.U32 R38, R28, 0x10000, RZ ;  /* 0x000100001c268824 */ /* 0x000fe200078e00ff */
[C---:B------:R-:W-:Y:S01]  /*6820*/  @!P0 SHF.L.U32 R32, R30.reuse, 0x10, RZ ;  /* 0x000000101e208819 */ /* 0x040fe200000006ff */
[----:B------:R-:W-:Y:S01]  /*6830*/  @!P0 IMAD.U32 R24, R31, 0x10000, RZ ;  /* 0x000100001f188824 */ /* 0x000fe200078e00ff */
[----:B------:R-:W-:Y:S01]  /*6840*/  @!P0 LOP3.LUT R28, R30, 0xffff0000, RZ, 0xc0, !PT ;  /* 0xffff00001e1c8812 */ /* 0x000fe200078ec0ff */
[----:B------:R-:W-:Y:S01]  /*6850*/  @!P0 IMAD.U32 R33, R29, 0x10000, RZ ;  /* 0x000100001d218824 */ /* 0x000fe200078e00ff */
[----:B------:R-:W-:Y:S02]  /*6860*/  @!P0 LOP3.LUT R30, R31, 0xffff0000, RZ, 0xc0, !PT ;  /* 0xffff00001f1e8812 */ /* 0x000fe400078ec0ff */
[----:B------:R-:W-:Y:S02]  /*6870*/  @!P0 LOP3.LUT R34, R29, 0xffff0000, RZ, 0xc0, !PT ;  /* 0xffff00001d228812 */ /* 0x000fe400078ec0ff */
[C---:B----4-:R-:W-:Y:S01]  /*6880*/  @!P0 SHF.L.U32 R43, R68.reuse, 0x10, RZ ;  /* 0x00000010442b8819 */ /* 0x050fe200000006ff */
[----:B------:R-:W-:Y:S01]  /*6890*/  @!P0 IMAD.U32 R40, R69, 0x10000, RZ ;  /* 0x0001000045288824 */ /* 0x000fe200078e00ff */
[----:B------:R-:W-:Y:S01]  /*68a0*/  @!P0 LOP3.LUT R42, R68, 0xffff0000, RZ, 0xc0, !PT ;  /* 0xffff0000442a8812 */ /* 0x000fe200078ec0ff */
[----:B------:R-:W-:Y:S01]  /*68b0*/  @!P0 IMAD.U32 R29, R71, 0x10000, RZ ;  /* 0x00010000471d8824 */ /* 0x000fe200078e00ff */
[----:B------:R-:W-:Y:S01]  /*68c0*/  @!P0 LOP3.LUT R41, R69, 0xffff0000, RZ, 0xc0, !PT ;  /* 0xffff000045298812 */ /* 0x000fe200078ec0ff */
[----:B------:R-:W-:Y:S01]  /*68d0*/  @!P2 FADD.FTZ R43, -R43, -RZ ;  /* 0x800000ff2b2ba221 */ /* 0x000fe20000010100 */
[C---:B------:R-:W-:Y:S01]  /*68e0*/  @!P0 SHF.L.U32 R39, R70.reuse, 0x10, RZ ;  /* 0x0000001046278819 */ /* 0x040fe200000006ff */
[----:B------:R-:W2:Y:S01]  /*68f0*/  LDC.64 R68, c[0x0][0x3b8] ;  /* 0x0000ee00ff447b82 */ /* 0x000ea20000000a00 */
[----:B------:R-:W-:Y:S01]  /*6900*/  @!P0 LOP3.LUT R31, R70, 0xffff0000, RZ, 0xc0, !PT ;  /* 0xffff0000461f8812 */ /* 0x000fe200078ec0ff */
[----:B------:R-:W-:Y:S01]  /*6910*/  @!P0 FMUL.FTZ R0, R38, R43 ;  /* 0x0000002b26008220 */ /* 0x000fe20000410000 */
[----:B------:R-:W-:Y:S01]  /*6920*/  @!P0 LOP3.LUT R27, R71, 0xffff0000, RZ, 0xc0, !PT ;  /* 0xffff0000471b8812 */ /* 0x000fe200078ec0ff */
[C---:B---3--:R-:W-:Y:S01]  /*6930*/  @!P0 IMAD.U32 R44, R48.reuse, 0x10000, RZ ;  /* 0x00010000302c8824 */ /* 0x048fe200078e00ff */
[----:B------:R-:W-:Y:S01]  /*6940*/  @!P0 LOP3.LUT R46, R48, 0xffff0000, RZ, 0xc0, !PT ;  /* 0xffff0000302e8812 */ /* 0x000fe200078ec0ff */
[----:B------:R-:W-:Y:S01]  /*6950*/  @!P2 FADD.FTZ R42, -R42, -RZ ;  /* 0x800000ff2a2aa221 */ /* 0x000fe20000010100 */
[C---:B------:R-:W-:Y:S01]  /*6960*/  @!P0 SHF.L.U32 R48, R49.reuse, 0x10, RZ ;  /* 0x0000001031308819 */ /* 0x040fe200000006ff */
[----:B------:R-:W-:Y:S01]  /*6970*/  @!P2 FADD.FTZ R40, -R40, -RZ ;  /* 0x800000ff2828a221 */ /* 0x000fe20000010100 */
[----:B------:R-:W-:Y:S01]  /*6980*/  @!P0 LOP3.LUT R49, R49, 0xffff0000, RZ, 0xc0, !PT ;  /* 0xffff000031318812 */ /* 0x000fe200078ec0ff */
[----:B------:R-:W-:Y:S01]  /*6990*/  @!P2 FADD.FTZ R41, -R41, -RZ ;  /* 0x800000ff2929a221 */ /* 0x000fe20000010100 */
[----:B------:R-:W-:Y:S01]  /*69a0*/  @!P0 FMUL.FTZ R2, R35, R42 ;  /* 0x0000002a23028220 */ /* 0x000fe20000410000 */
[----:B------:R-:W-:Y:S01]  /*69b0*/  @!P0 FFMA.FTZ R0, R45, R44, R0 ;  /* 0x0000002c2d008223 */ /* 0x000fe20000010000 */
[----:B------:R-:W-:Y:S01]  /*69c0*/  @!P0 LOP3.LUT R45, R53, 0xffff0000, RZ, 0xc0, !PT ;  /* 0xffff0000352d8812 */ /* 0x000fe200078ec0ff */
[----:B------:R-:W-:Y:S01]  /*69d0*/  @!P2 FADD.FTZ R31, -R31, -RZ ;  /* 0x800000ff1f1fa221 */ /* 0x000fe20000010100 */
[----:B------:R-:W-:Y:S01]  /*69e0*/  @!P0 FMUL.FTZ R3, R33, R40 ;  /* 0x0000002821038220 */ /* 0x000fe20000410000 */
[----:B------:R-:W-:Y:S01]  /*69f0*/  @!P2 FADD.FTZ R29, -R29, -RZ ;  /* 0x800000ff1d1da221 */ /* 0x000fe20000010100 */
[----:B------:R-:W-:Y:S01]  /*6a00*/  @!P2 FADD.FTZ R27, -R27, -RZ ;  /* 0x800000ff1b1ba221 */ /* 0x000fe20000010100 */
[----:B------:R-:W-:Y:S02]  /*6a10*/  @!P0 IMAD.U32 R44, R53, 0x10000, RZ ;  /* 0x00010000352c8824 */ /* 0x000fe400078e00ff */
[----:B------:R-:W-:Y:S01]  /*6a20*/  @!P2 FADD.FTZ R39, -R39, -RZ ;  /* 0x800000ff2727a221 */ /* 0x000fe20000010100 */
[----:B------:R-:W-:Y:S01]  /*6a30*/  @!P1 ISETP.GE.U32.AND P2, PT, R19, R25, PT ;  /* 0x000000191300920c */ /* 0x000fe20003f46070 */
[----:B------:R-:W-:Y:S01]  /*6a40*/  @!P0 FMUL.FTZ R4, R34, R41 ;  /* 0x0000002922048220 */ /* 0x000fe20000410000 */
[----:B------:R-:W-:Y:S01]  /*6a50*/  @!P0 FFMA.FTZ R2, R47, R46, R2 ;  /* 0x0000002e2f028223 */ /* 0x000fe20000010002 */
[----:B------:R-:W-:Y:S01]  /*6a60*/  @!P0 SHF.L.U32 R46, R50, 0x10, RZ ;  /* 0x00000010322e8819 */ /* 0x000fe200000006ff */
[----:B------:R-:W-:Y:S01]  /*6a70*/  @!P0 FFMA.FTZ R3, R44, R48, R3 ;  /* 0x000000302c038223 */ /* 0x000fe20000010003 */
[----:B------:R-:W-:Y:S01]  /*6a80*/  @!P1 SEL R70, R26, RZ, P2 ;  /* 0x000000ff1a469207 */ /* 0x000fe20001000000 */
[----:B------:R-:W-:Y:S01]  /*6a90*/  @!P0 FMUL.FTZ R6, R28, R31 ;  /* 0x0000001f1c068220 */ /* 0x000fe20000410000 */
[----:B------:R-:W-:Y:S01]  /*6aa0*/  @!P0 SHF.L.U32 R44, R54, 0x10, RZ ;  /* 0x00000010362c8819 */ /* 0x000fe200000006ff */
[----:B------:R-:W-:Y:S01]  /*6ab0*/  @!P0 FFMA.FTZ R4, R45, R49, R4 ;  /* 0x000000312d048223 */ /* 0x000fe20000010004 */
[----:B------:R-:W-:Y:S01]  /*6ac0*/  @!P0 LOP3.LUT R47, R50, 0xffff0000, RZ, 0xc0, !PT ;  /* 0xffff0000322f8812 */ /* 0x000fe200078ec0ff */
[----:B------:R-:W-:Y:S01]  /*6ad0*/  @!P0 FMUL.FTZ R8, R30, R27 ;  /* 0x0000001b1e088220 */ /* 0x000fe20000410000 */
[----:B------:R-:W-:Y:S01]  /*6ae0*/  @!P0 LOP3.LUT R45, R54, 0xffff0000, RZ, 0xc0, !PT ;  /* 0xffff0000362d8812 */ /* 0x000fe200078ec0ff */
[----:B------:R-:W-:Y:S01]  /*6af0*/  @!P0 FMUL.FTZ R5, R32, R39 ;  /* 0x0000002720058220 */ /* 0x000fe20000410000 */
[----:B------:R-:W-:Y:S01]  /*6b00*/  @!P0 LOP3.LUT R49, R55, 0xffff0000, RZ, 0xc0, !PT ;  /* 0xffff000037318812 */ /* 0x000fe200078ec0ff */
[C---:B------:R-:W-:Y:S01]  /*6b10*/  @!P0 IMAD.U32 R50, R51.reuse, 0x10000, RZ ;  /* 0x0001000033328824 */ /* 0x040fe200078e00ff */
        /* <DEDUP_REMOVED lines=10> */
[----:B------:R-:W-:Y:S01]  /*6bc0*/  @!P0 MOV R52, R56 ;  /* 0x0000003800348202 */ /* 0x000fe20000000f00 */
[----:B------:R-:W-:Y:S01]  /*6bd0*/  @!P0 FFMA.FTZ R8, R49, R51, R8 ;  /* 0x0000003331088223 */ /* 0x000fe20000010008 */
[----:B-1----:R-:W-:Y:S01]  /*6be0*/  @!P1 SHF.L.U64.HI R132, R70, 0x1, R71 ;  /* 0x0000000146849819 */ /* 0x002fe20000010247 */
[----:B--2---:R-:W-:Y:S01]  /*6bf0*/  IMAD.WIDE.U32 R130, R68, 0x60, R86 ;  /* 0x0000006044827825 */ /* 0x004fe200078e0056 */
[----:B------:R-:W-:Y:S02]  /*6c00*/  @!P0 F2FP.BF16.F32.PACK_AB R71, R4, R3 ;  /* 0x000000030447823e */ /* 0x000fe400000010ff */
[----:B------:R-:W-:Y:S01]  /*6c10*/  @!P0 F2FP.BF16.F32.PACK_AB R135, R8, R7 ;  /* 0x000000070887823e */ /* 0x000fe200000010ff */
[----:B------:R-:W-:Y:S01]  /*6c20*/  IMAD R69, R69, 0x60, RZ ;  /* 0x0000006045457824 */ /* 0x000fe200078e02ff */
[----:B------:R-:W-:Y:S01]  /*6c30*/  @!P0 F2FP.BF16.F32.PACK_AB R68, R6, R5 ;  /* 0x000000050644823e */ /* 0x000fe200000010ff */
[----:B------:R-:W-:Y:S01]  /*6c40*/  @!P1 IMAD.SHL.U32 R133, R70, 0x2, RZ ;  /* 0x0000000246859824 */ /* 0x000fe200078e00ff */
[----:B------:R-:W-:Y:S01]  /*6c50*/  @!P1 SEL R27, R25, R26, !P2 ;  /* 0x0000001a191b9207 */ /* 0x000fe20005000000 */
[----:B------:R-:W-:Y:S01]  /*6c60*/  @!P0 IMAD.MOV.U32 R53, RZ, RZ, R71 ;  /* 0x000000ffff358224 */ /* 0x000fe200078e0047 */
[----:B------:R-:W-:Y:S01]  /*6c70*/  IADD3 R131, PT, PT, R131, R69, RZ ;  /* 0x0000004583837210 */ /* 0x000fe20007ffe0ff */
[----:B------:R-:W-:Y:S01]  /*6c80*/  @!P0 IMAD.MOV.U32 R55, RZ, RZ, R135 ;  /* 0x000000ffff378224 */ /* 0x000fe200078e0087 */
[----:B------:R-:W-:Y:S01]  /*6c90*/  @!P0 MOV R54, R68 ;  /* 0x0000004400368202 */ /* 0x000fe20000000f00 */
        /* <DEDUP_REMOVED lines=10> */
[----:B------:R5:W4:Y:S01]  /*6d40*/  LDG.E.128 R60, desc[UR6][R36.64+0x80] ;  /* 0x00008006243c7981 */ /* 0x000b22000c1e1d00 */
[C---:B--2---:R-:W-:Y:S01]  /*6d50*/  @!P1 LOP3.LUT R35, R68.reuse, 0xffff0000, RZ, 0xc0, !PT ;  /* 0xffff000044239812 */ /* 0x044fe200078ec0ff */
[----:B------:R-:W-:Y:S01]  /*6d60*/  @!P1 IMAD.U32 R39, R68, 0x10000, RZ ;  /* 0x0001000044279824 */ /* 0x000fe200078e00ff */
[C---:B------:R-:W-:Y:S01]  /*6d70*/  @!P1 SHF.L.U32 R33, R69.reuse, 0x10, RZ ;  /* 0x0000001045219819 */ /* 0x040fe200000006ff */
[C---:B------:R-:W-:Y:S01]  /*6d80*/  @!P1 IMAD.U32 R27, R70.reuse, 0x10000, RZ ;  /* 0x00010000461b9824 */ /* 0x040fe200078e00ff */
[----:B------:R-:W-:Y:S01]  /*6d90*/  @!P1 LOP3.LUT R32, R69, 0xffff0000, RZ, 0xc0, !PT ;  /* 0xffff000045209812 */ /* 0x000fe200078ec0ff */
[----:B------:R-:W-:Y:S01]  /*6da0*/  @!P0 FADD.FTZ R39, -R39, -RZ ;  /* 0x800000ff27278221 */ /* 0x000fe20000010100 */
[----:B------:R-:W-:Y:S01]  /*6db0*/  @!P1 LOP3.LUT R26, R70, 0xffff0000, RZ, 0xc0, !PT ;  /* 0xffff0000461a9812 */ /* 0x000fe200078ec0ff */
[----:B------:R-:W-:Y:S01]  /*6dc0*/  @!P0 FADD.FTZ R35, -R35, -RZ ;  /* 0x800000ff23238221 */ /* 0x000fe20000010100 */
[C---:B---3--:R-:W-:Y:S01]  /*6dd0*/  @!P1 LOP3.LUT R38, R28.reuse, 0xffff0000, RZ, 0xc0, !PT ;  /* 0xffff00001c269812 */ /* 0x048fe200078ec0ff */
[----:B------:R-:W-:Y:S01]  /*6de0*/  @!P1 IMAD.U32 R40, R28, 0x10000, RZ ;  /* 0x000100001c289824 */ /* 0x000fe200078e00ff */
[----:B-----5:R-:W-:Y:S01]  /*6df0*/  @!P1 SHF.L.U32 R36, R29, 0x10, RZ ;  /* 0x000000101d249819 */ /* 0x020fe200000006ff */
[----:B------:R-:W-:Y:S01]  /*6e00*/  @!P0 FADD.FTZ R33, -R33, -RZ ;  /* 0x800000ff21218221 */ /* 0x000fe20000010100 */
[C---:B------:R-:W-:Y:S01]  /*6e10*/  @!P1 SHF.L.U32 R25, R71.reuse, 0x10, RZ ;  /* 0x0000001047199819 */ /* 0x040fe200000006ff */
[----:B------:R-:W-:Y:S01]  /*6e20*/  @!P1 FMUL.FTZ R9, R40, R39 ;  /* 0x0000002728099220 */ /* 0x000fe20000410000 */
[----:B------:R-:W-:Y:S01]  /*6e30*/  @!P1 LOP3.LUT R24, R71, 0xffff0000, RZ, 0xc0, !PT ;  /* 0xffff000047189812 */ /* 0x000fe200078ec0ff */
[----:B------:R-:W-:Y:S01]  /*6e40*/  @!P1 FMUL.FTZ R10, R38, R35 ;  /* 0x00000023260a9220 */ /* 0x000fe20000410000 */
[----:B------:R-:W-:Y:S01]  /*6e50*/  @!P1 LOP3.LUT R37, R29, 0xffff0000, RZ, 0xc0, !PT ;  /* 0xffff00001d259812 */ /* 0x000fe200078ec0ff */
[C---:B----4-:R-:W-:Y:S01]  /*6e60*/  @!P1 IMAD.U32 R45, R64.reuse, 0x10000, RZ ;  /* 0x00010000402d9824 */ /* 0x050fe200078e00ff */
[----:B------:R-:W-:Y:S01]  /*6e70*/  @!P1 LOP3.LUT R46, R64, 0xffff0000, RZ, 0xc0, !PT ;  /* 0xffff0000402e9812 */ /* 0x000fe200078ec0ff */
[----:B------:R-:W-:Y:S01]  /*6e80*/  @!P1 FMUL.FTZ R11, R36, R33 ;  /* 0x00000021240b9220 */ /* 0x000fe20000410000 */
[----:B------:R-:W-:Y:S01]  /*6e90*/  @!P1 LOP3.LUT R29, R30, 0xffff0000, RZ, 0xc0, !PT ;  /* 0xffff00001e1d9812 */ /* 0x000fe200078ec0ff */
[----:B------:R-:W-:Y:S01]  /*6ea0*/  @!P1 IMAD.U32 R51, R66, 0x10000, RZ ;  /* 0x0001000042339824 */ /* 0x000fe200078e00ff */
[----:B------:R-:W-:Y:S01]  /*6eb0*/  @!P1 SHF.L.U32 R49, R65, 0x10, RZ ;  /* 0x0000001041319819 */ /* 0x000fe200000006ff */
[----:B------:R-:W-:Y:S01]  /*6ec0*/  @!P0 FADD.FTZ R32, -R32, -RZ ;  /* 0x800000ff20208221 */ /* 0x000fe20000010100 */
[C---:B------:R-:W-:Y:S01]  /*6ed0*/  @!P1 LOP3.LUT R47, R60.reuse, 0xffff0000, RZ, 0xc0, !PT ;  /* 0xffff00003c2f9812 */ /* 0x040fe200078ec0ff */
        /* <DEDUP_REMOVED lines=11> */
[----:B-1----:R-:W-:Y:S01]  /*6f90*/  @!P1 LOP3.LUT R52, R66, 0xffff0000, RZ, 0xc0, !PT ;  /* 0xffff000042349812 */ /* 0x002fe200078ec0ff */
        /* <DEDUP_REMOVED lines=28> */
.L_x_6589:
[----:B------:R-:W-:Y:S05]  /*7160*/  BSYNC.RECONVERGENT B0 ;  /* 0x0000000000007941 */ /* 0x000fea0003800200 */
.L_x_6588:
[----:B------:R-:W1:Y:S01]  /*7170*/  LDC R24, c[0x0][0x450] ;  /* 0x00011400ff187b82 */ /* 0x000e620000000800 */
[----:B--2---:R-:W-:Y:S05]  /*7180*/  IMAD.U32 R123, R123, -0x20, RZ ;  /* 0xffffffe07b7b7824 */ /* 0x004fea00078e00ff */
[C---:B------:R-:W-:Y:S02]  /*7190*/  LEA R92, P1, R123.reuse, R92, 0x1 ;  /* 0x0000005c7b5c7211 */ /* 0x040fe400078208ff */
[C---:B------:R-:W-:Y:S02]  /*71a0*/  LEA R90, P0, R123.reuse, R90, 0x1 ;  /* 0x0000005a7b5a7211 */ /* 0x040fe400078008ff */
[C---:B------:R-:W-:Y:S02]  /*71b0*/  LEA.HI.X.SX32 R93, R123.reuse, R93, 0x1, P1 ;  /* 0x0000005d7b5d7211 */ /* 0x040fe400008f0eff */
[----:B------:R-:W-:Y:S09]  /*71c0*/  LEA.HI.X.SX32 R91, R123, R91, 0x1, P0 ;  /* 0x0000005b7b5b7211 */ /* 0x000ff200000f0eff */
.L_x_6572:
[----:B-1-3--:R-:W-:Y:S05]  /*71d0*/  BSYNC.RECONVERGENT B1 ;  /* 0x0000000000017941 */ /* 0x00afea0003800200 */
.L_x_6570:
[----:B------:R-:W-:Y:S04]  /*71e0*/  ISETP.NE.U32.AND P0, PT, RZ, UR12, PT ;  /* 0x0000000cff007c0c */ /* 0x000fe8000bf05070 */
[----:B------:R-:W-:Y:S11]  /*71f0*/  ISETP.NE.AND.EX P0, PT, RZ, UR13, PT, P0 ;  /* 0x0000000dff007c0c */ /* 0x000ff6000bf05300 */
[----:B------:R-:W-:Y:S02]  /*7200*/  @!UPT UIADD3 URZ, UPT, UPT, URZ, URZ, URZ ;  /* 0x000000fffffff290 */ /* 0x000fe4000fffe0ff */
[----:B------:R-:W1:Y:S01]  /*7210*/  @!P0 LDC R2, c[0x0][0x3c0] ;  /* 0x0000f000ff028b82 */ /* 0x000e620000000800 */
[----:B------:R-:W-:Y:S07]  /*7220*/  @!P0 IMAD.MOV.U32 R3, RZ, RZ, RZ ;  /* 0x000000ffff038224 */ /* 0x000fee00078e00ff */
[----:B------:R-:W3:Y:S01]  /*7230*/  @!P0 LDC R0, c[0x0][0x3b8] ;  /* 0x0000ee00ff008b82 */ /* 0x000ee20000000800 */
[----:B------:R-:W-:Y:S01]  /*7240*/  @!P0 IADD3 R3, P1, PT, RZ, -R3, RZ ;  /* 0x80000003ff038210 */ /* 0x000fe20007f3e0ff */
[----:B---3--:R-:W-:Y:S02]  /*7250*/  @!P0 IMAD.SHL.U32 R0, R0, 0x40, RZ ;  /* 0x0000004000008824 */ /* 0x008fe400078e00ff */
[----:B-1----:R-:W-:Y:S02]  /*7260*/  @!P0 IMAD.SHL.U32 R2, R2, 0x40, RZ ;  /* 0x0000004002028824 */ /* 0x002fe400078e00ff */
[----:B------:R-:W-:Y:S02]  /*7270*/  @!P0 IMAD.X R0, RZ, RZ, ~R0, P1 ;  /* 0x000000ffff008224 */ /* 0x000fe400008e0e00 */
[----:B------:R-:W-:Y:S05]  /*7280*/  @!P0 IMAD.X R2, RZ, RZ, ~R2, P1 ;  /* 0x000000ffff028224 */ /* 0x000fea00008e0e02 */
[C---:B--2-4-:R-:W-:Y:S02]  /*7290*/  @!P0 SHF.R.S64 R5, R3.reuse, 0x1f, R2 ;  /* 0x0000001f03058819 */ /* 0x054fe40000001002 */
        /* <DEDUP_REMOVED lines=78> */
.L_x_6590:
[----:B------:R-:W-:Y:S02]  /*7780*/  ISETP.NE.AND P2, PT, R121, RZ, PT ;  /* 0x000000ff7900720c */ /* 0x000fe40003f45270 */
[----:B------:R-:W-:Y:S02]  /*7790*/  IADD3 R88, P1, PT, R88, R95, RZ ;  /* 0x0000005f58587210 */ /* 0x000fe40007f3e0ff */
[----:B------:R-:W-:Y:S03]  /*77a0*/  IADD3 R18, P0, PT, R18, R97, RZ ;  /* 0x0000006112127210 */ /* 0x000fe60007f1e0ff */
[----:B------:R-:W-:Y:S02]  /*77b0*/  IMAD.X R89, R89, 0x1, R94, P1 ;  /* 0x0000000159597824 */ /* 0x000fe400008e065e */
[----:B------:R-:W-:Y:S04]  /*77c0*/  IMAD.X R17, R17, 0x1, R96, P0 ;  /* 0x0000000111117824 */ /* 0x000fe800000e0660 */
[----:B------:R-:W-:Y:S05]  /*77d0*/  @P2 BRA `(.L_x_6591) ;  /* 0xffffffac005c2947 */ /* 0x000fea000383ffff */
.L_x_6569:
        /* <DEDUP_REMOVED lines=30> */
[----:B-----5:R-:W-:Y:S02]  /*79c0*/  @!P0 LEA.HI.X R9, R41, R7, R39, 0x1, P1 ;  /* 0x0000000729098211 */ /* 0x020fe400008f0c27 */
[-C--:B------:R-:W-:Y:S01]  /*79d0*/  ISETP.GE.AND P1, PT, R40, R3.reuse, PT ;  /* 0x000000032800720c */ /* 0x080fe20003f26270 */
[----:B------:R1:W-:Y:S04]  /*79e0*/  @!P2 LDGSTS.E.BYPASS.LTC128B.128 [R2+0x2000], desc[UR6][R6.64+0x80] ;  /* 0x020000800602afae */ /* 0x0003e8000b981a06 */
        /* <DEDUP_REMOVED lines=11> */
.L_x_6595:
[----:B------:R-:W-:Y:S05]  /*7aa0*/  BSYNC.RECONVERGENT B0 ;  /* 0x0000000000007941 */ /* 0x000fea0003800200 */
.L_x_6594:
        /* <DEDUP_REMOVED lines=10> */
.L_x_6593:
        /* <DEDUP_REMOVED lines=37> */
[----:B-----5:R-:W3:Y:S01]  /*7da0*/  LDG.E.64 R8, desc[UR6][R42.64] ;  /* 0x000000062a087981 */ /* 0x020ee2000c1e1b00 */
[C---:B------:R-:W-:Y:S01]  /*7db0*/  LOP3.LUT R0, R17.reuse, 0xffff0000, RZ, 0xc0, !PT ;  /* 0xffff000011007812 */ /* 0x040fe200078ec0ff */
        /* <DEDUP_REMOVED lines=36> */
.L_x_6601:
[----:B------:R-:W-:Y:S05]  /*8000*/  BSYNC.RECONVERGENT B0 ;  /* 0x0000000000007941 */ /* 0x000fea0003800200 */
.L_x_6600:
        /* <DEDUP_REMOVED lines=9> */
[----:B--2---:R-:W-:Y:S02]  /*80a0*/  SHF.L.U32 R16, R13, 0x10, RZ ;  /* 0x000000100d107819 */ /* 0x004fe400000006ff */
        /* <DEDUP_REMOVED lines=33> */
.L_x_6603:
[----:B------:R-:W-:Y:S05]  /*82c0*/  BSYNC.RECONVERGENT B0 ;  /* 0x0000000000007941 */ /* 0x000fea0003800200 */
.L_x_6602:
[----:B------:R3:W-:Y:S02]  /*82d0*/  STS.128 [R2+0x2000], R12 ;  /* 0x0020000c02007388 */ /* 0x0007e40000000c00 */
.L_x_6599:
[----:B------:R-:W-:Y:S05]  /*82e0*/  BSYNC.RECONVERGENT B1 ;  /* 0x0000000000017941 */ /* 0x000fea0003800200 */
.L_x_6598:
        /* <DEDUP_REMOVED lines=19> */
[C---:B-----5:R-:W-:Y:S02]  /*8420*/  IADD3.X R9, PT, PT, R0.reuse, UR11, RZ, P1, !PT ;  /* 0x0000000b00097c10 */ /* 0x060fe40008ffe4ff */
[----:B------:R-:W-:-:S04]  /*8430*/  IADD3.X R7, PT, PT, R0, UR9, RZ, P0, !PT ;  /* 0x0000000900077c10 */ /* 0x000fc800087fe4ff */
        /* <DEDUP_REMOVED lines=39> */
.L_x_6607:
[----:B------:R-:W-:Y:S05]  /*86b0*/  BSYNC.RECONVERGENT B0 ;  /* 0x0000000000007941 */ /* 0x000fea0003800200 */
.L_x_6606:
        /* <DEDUP_REMOVED lines=18> */
[----:B--2---:R-:W-:Y:S01]  /*87e0*/  IMAD.U32 R16, R13, 0x10000, RZ ;  /* 0x000100000d107824 */ /* 0x004fe200078e00ff */
        /* <DEDUP_REMOVED lines=34> */
.L_x_6609:
[----:B------:R-:W-:Y:S05]  /*8a10*/  BSYNC.RECONVERGENT B0 ;  /* 0x0000000000007941 */ /* 0x000fea0003800200 */
.L_x_6608:
[----:B------:R4:W-:Y:S02]  /*8a20*/  STS.128 [R2+0x2800], R12 ;  /* 0x0028000c02007388 */ /* 0x0009e40000000c00 */
.L_x_6605:
[----:B------:R-:W-:Y:S05]  /*8a30*/  BSYNC.RECONVERGENT B1 ;  /* 0x0000000000017941 */ /* 0x000fea0003800200 */
.L_x_6604:
        /* <DEDUP_REMOVED lines=60> */
.L_x_6613:
[----:B------:R-:W-:Y:S05]  /*8e00*/  BSYNC.RECONVERGENT B0 ;  /* 0x0000000000007941 */ /* 0x000fea0003800200 */
.L_x_6612:
        /* <DEDUP_REMOVED lines=53> */
.L_x_6615:
[----:B------:R-:W-:Y:S05]  /*9160*/  BSYNC.RECONVERGENT B0 ;  /* 0x0000000000007941 */ /* 0x000fea0003800200 */
.L_x_6614:
[----:B------:R4:W-:Y:S02]  /*9170*/  STS.128 [R2+0x3000], R12 ;  /* 0x0030000c02007388 */ /* 0x0009e40000000c00 */
.L_x_6611:
[----:B------:R-:W-:Y:S05]  /*9180*/  BSYNC.RECONVERGENT B1 ;  /* 0x0000000000017941 */ /* 0x000fea0003800200 */
.L_x_6610:
        /* <DEDUP_REMOVED lines=33> */
[----:B--2---:R-:W-:Y:S02]  /*93a0*/  LOP3.LUT R23, R6, 0xffff0000, RZ, 0xc0, !PT ;  /* 0xffff000006177812 */ /* 0x004fe400078ec0ff */
[----:B---3--:R-:W-:Y:S02]  /*93b0*/  LOP3.LUT R17, R4, 0xffff0000, RZ, 0xc0, !PT ;  /* 0xffff000004117812 */ /* 0x008fe400078ec0ff */
[C---:B------:R-:W-:Y:S01]  /*93c0*/  LOP3.LUT R16, R5.reuse, 0xffff0000, RZ, 0xc0, !PT ;  /* 0xffff000005107812 */ /* 0x040fe200078ec0ff */
[----:B------:R-:W-:Y:S01]  /*93d0*/  IMAD.U32 R5, R5, 0x10000, RZ ;  /* 0x0001000005057824 */ /* 0x000fe200078e00ff */
[C---:B------:R-:W-:Y:S01]  /*93e0*/  LOP3.LUT R19, R7.reuse, 0xffff0000, RZ, 0xc0, !PT ;  /* 0xffff000007137812 */ /* 0x040fe200078ec0ff */
[C---:B------:R-:W-:Y:S01]  /*93f0*/  FMUL.FTZ R11, R0.reuse, R17 ;  /* 0x00000011000b7220 */ /* 0x040fe20000410000 */
[----:B------:R-:W-:Y:S01]  /*9400*/  FMUL.FTZ R0, R0, R23 ;  /* 0x0000001700007220 */ /* 0x000fe20000410000 */
[----:B------:R-:W-:Y:S01]  /*9410*/  SHF.L.U32 R7, R7, 0x10, RZ ;  /* 0x0000001007077819 */ /* 0x000fe200000006ff */
[----:B------:R-:W-:Y:S01]  /*9420*/  IMAD.U32 R4, R4, 0x10000, RZ ;  /* 0x0001000004047824 */ /* 0x000fe200078e00ff */
[----:B------:R-:W-:Y:S01]  /*9430*/  SHF.L.U32 R6, R6, 0x10, RZ ;  /* 0x0000001006067819 */ /* 0x000fe200000006ff */
[----:B------:R-:W-:Y:S01]  /*9440*/  FMUL.FTZ R18, R24, R16 ;  /* 0x0000001018127220 */ /* 0x000fe20000410000 */
        /* <DEDUP_REMOVED lines=18> */
.L_x_6617:
[----:B------:R-:W-:Y:S05]  /*9570*/  BSYNC.RECONVERGENT B0 ;  /* 0x0000000000007941 */ /* 0x000fea0003800200 */
.L_x_6616:
        /* <DEDUP_REMOVED lines=19> */
[----:B--2---:R-:W-:Y:S01]  /*96b0*/  IMAD.U32 R16, R15, 0x10000, RZ ;  /* 0x000100000f107824 */ /* 0x004fe200078e00ff */
        /* <DEDUP_REMOVED lines=15> */
[----:B------:R-:W-:Y:S01]  /*97b0*/  FMUL.FTZ R15, R15, R12 ;  /* 0x0000000c0f0f7220 */ /* 0x000fe20000410000 */
[----:B------:R-:W-:Y:S01]  /*97c0*/  SHF.L.U32 R13, R6, 0x10, RZ ;  /* 0x00000010060d7819 */ /* 0x000fe200000006ff */
[----:B------:R-:W-:Y:S01]  /*97d0*/  FFMA.FTZ R3, R3, R11, R0 ;  /* 0x0000000b03037223 */ /* 0x000fe20000010000 */
[----:B------:R-:W-:-:S02]  /*97e0*/  IMAD.U32 R11, R4, 0x10000, RZ ;  /* 0x00010000040b7824 */ /* 0x000fc400078e00ff */
[C---:B------:R-:W-:Y:S01]  /*97f0*/  FFMA.FTZ R19, R16.reuse, R12, -R19 ;  /* 0x0000000c10137223 */ /* 0x040fe20000010813 */
[----:B------:R-:W-:Y:S01]  /*9800*/  FFMA.FTZ R16, R16, R9, R15 ;  /* 0x0000000910107223 */ /* 0x000fe2000001000f */
[----:B------:R-:W-:Y:S01]  /*9810*/  FMUL.FTZ R0, R14, R5 ;  /* 0x000000050e007220 */ /* 0x000fe20000410000 */
[C---:B------:R-:W-:Y:S01]  /*9820*/  FMUL.FTZ R9, R18.reuse, R11 ;  /* 0x0000000b12097220 */ /* 0x040fe20000410000 */
[----:B------:R-:W-:Y:S01]  /*9830*/  FMUL.FTZ R18, R18, R13 ;  /* 0x0000000d12127220 */ /* 0x000fe20000410000 */
        /* <DEDUP_REMOVED lines=9> */
.L_x_6619:
[----:B------:R-:W-:Y:S05]  /*98d0*/  BSYNC.RECONVERGENT B0 ;  /* 0x0000000000007941 */ /* 0x000fea0003800200 */
.L_x_6618:
[----:B------:R3:W-:Y:S01]  /*98e0*/  STS.128 [R2+0x3800], R12 ;  /* 0x0038000c02007388 */ /* 0x0007e20000000c00 */
[----:B------:R-:W-:Y:S05]  /*98f0*/  BRA `(.L_x_6596) ;  /* 0x0000002c00447947 */ /* 0x000fea0003800000 */
.L_x_6597:
        /* <DEDUP_REMOVED lines=92> */
.L_x_6623:
[----:B------:R-:W-:Y:S05]  /*9ec0*/  BSYNC.RECONVERGENT B0 ;  /* 0x0000000000007941 */ /* 0x000fea0003800200 */
.L_x_6622:
        /* <DEDUP_REMOVED lines=84> */
.L_x_6625:
[----:B------:R-:W-:Y:S05]  /*a410*/  BSYNC.RECONVERGENT B0 ;  /* 0x0000000000007941 */ /* 0x000fea0003800200 */
.L_x_6624:
[----:B------:R3:W-:Y:S02]  /*a420*/  STS.128 [R2+0x2000], R8 ;  /* 0x0020000802007388 */ /* 0x0007e40000000c00 */
.L_x_6621:
[----:B------:R-:W-:Y:S05]  /*a430*/  BSYNC.RECONVERGENT B1 ;  /* 0x0000000000017941 */ /* 0x000fea0003800200 */
.L_x_6620:
        /* <DEDUP_REMOVED lines=91> */
.L_x_6629:
[----:B------:R-:W-:Y:S05]  /*a9f0*/  BSYNC.RECONVERGENT B0 ;  /* 0x0000000000007941 */ /* 0x000fea0003800200 */
.L_x_6628:
        /* <DEDUP_REMOVED lines=85> */
.L_x_6631:
[----:B------:R-:W-:Y:S05]  /*af50*/  BSYNC.RECONVERGENT B0 ;  /* 0x0000000000007941 */ /* 0x000fea0003800200 */
.L_x_6630:
[----:B------:R4:W-:Y:S02]  /*af60*/  STS.128 [R2+0x2800], R8 ;  /* 0x0028000802007388 */ /* 0x0009e40000000c00 */
.L_x_6627:
[----:B------:R-:W-:Y:S05]  /*af70*/  BSYNC.RECONVERGENT B1 ;  /* 0x0000000000017941 */ /* 0x000fea0003800200 */
.L_x_6626:
        /* <DEDUP_REMOVED lines=91> */
.L_x_6635:
[----:B------:R-:W-:Y:S05]  /*b530*/  BSYNC.RECONVERGENT B0 ;  /* 0x0000000000007941 */ /* 0x000fea0003800200 */
.L_x_6634:
        /* <DEDUP_REMOVED lines=58> */
[----:B----4-:R-:W-:Y:S01]  /*b8e0*/  LOP3.LUT R12, R16, 0xffff0000, RZ, 0xc0, !PT ;  /* 0xffff0000100c7812 */ /* 0x010fe200078ec0ff */
        /* <DEDUP_REMOVED lines=27> */
.L_x_6637:
[----:B------:R-:W-:Y:S05]  /*baa0*/  BSYNC.RECONVERGENT B0 ;  /* 0x0000000000007941 */ /* 0x000fea0003800200 */
.L_x_6636:
[----:B------:R4:W-:Y:S02]  /*bab0*/  STS.128 [R2+0x3000], R8 ;  /* 0x0030000802007388 */ /* 0x0009e40000000c00 */
.L_x_6633:
[----:B------:R-:W-:Y:S05]  /*bac0*/  BSYNC.RECONVERGENT B1 ;  /* 0x0000000000017941 */ /* 0x000fea0003800200 */
.L_x_6632:
        /* <DEDUP_REMOVED lines=33> */
[C---:B------:R-:W-:Y:S01]  /*bce0*/  IMAD.U32 R35, R14.reuse, 0x10000, RZ ;  /* 0x000100000e237824 */ /* 0x040fe200078e00ff */
[----:B------:R-:W-:Y:S01]  /*bcf0*/  LOP3.LUT R4, R13, 0xffff0000, RZ, 0xc0, !PT ;  /* 0xffff00000d047812 */ /* 0x000fe200078ec0ff */
[----:B------:R-:W-:Y:S01]  /*bd00*/  IMAD.U32 R39, R15, 0x10000, RZ ;  /* 0x000100000f277824 */ /* 0x000fe200078e00ff */
[----:B-1----:R-:W-:Y:S02]  /*bd10*/  SHF.L.U32 R36, R13, 0x10, RZ ;  /* 0x000000100d247819 */ /* 0x002fe400000006ff */
        /* <DEDUP_REMOVED lines=54> */
.L_x_6639:
[----:B------:R-:W-:Y:S05]  /*c080*/  BSYNC.RECONVERGENT B0 ;  /* 0x0000000000007941 */ /* 0x000fea0003800200 */
.L_x_6638:
        /* <DEDUP_REMOVED lines=34> */
[----:B------:R-:W-:Y:S01]  /*c2b0*/  IMAD.U32 R25, R18, 0x10000, RZ ;  /* 0x0001000012197824 */ /* 0x000fe200078e00ff */
[----:B------:R-:W-:-:S02]  /*c2c0*/  SHF.L.U32 R23, R16, 0x10, RZ ;  /* 0x0000001010177819 */ /* 0x000fc400000006ff */
[----:B------:R-:W-:Y:S02]  /*c2d0*/  LOP3.LUT R11, R16, 0xffff0000, RZ, 0xc0, !PT ;  /* 0xffff0000100b7812 */ /* 0x000fe400078ec0ff */
[----:B------:R-:W-:Y:S01]  /*c2e0*/  LOP3.LUT R17, R18, 0xffff0000, RZ, 0xc0, !PT ;  /* 0xffff000012117812 */ /* 0x000fe200078ec0ff */
[----:B--2---:R-:W-:Y:S01]  /*c2f0*/  IMAD.U32 R18, R4, 0x10000, RZ ;  /* 0x0001000004127824 */ /* 0x004fe200078e00ff */
[C---:B------:R-:W-:Y:S02]  /*c300*/  SHF.L.U32 R16, R19.reuse, 0x10, RZ ;  /* 0x0000001013107819 */ /* 0x040fe400000006ff */
[----:B------:R-:W-:Y:S01]  /*c310*/  LOP3.LUT R27, R19, 0xffff0000, RZ, 0xc0, !PT ;  /* 0xffff0000131b7812 */ /* 0x000fe200078ec0ff */
[----:B------:R-:W-:Y:S01]  /*c320*/  IMAD.U32 R19, R5, 0x10000, RZ ;  /* 0x0001000005137824 */ /* 0x000fe200078e00ff */
[----:B------:R-:W-:Y:S01]  /*c330*/  SHF.L.U32 R28, R6, 0x10, RZ ;  /* 0x00000010061c7819 */ /* 0x000fe200000006ff */
[----:B------:R-:W-:Y:S01]  /*c340*/  @!P0 FADD.FTZ R18, -R18, -RZ ;  /* 0x800000ff12128221 */ /* 0x000fe20000010100 */
[----:B------:R-:W-:Y:S01]  /*c350*/  LOP3.LUT R4, R4, 0xffff0000, RZ, 0xc0, !PT ;  /* 0xffff000004047812 */ /* 0x000fe200078ec0ff */
[----:B------:R-:W-:Y:S01]  /*c360*/  @!P0 FADD.FTZ R19, -R19, -RZ ;  /* 0x800000ff13138221 */ /* 0x000fe20000010100 */
        /* <DEDUP_REMOVED lines=40> */
.L_x_6641:
[----:B------:R-:W-:Y:S05]  /*c5f0*/  BSYNC.RECONVERGENT B0 ;  /* 0x0000000000007941 */ /* 0x000fea0003800200 */
.L_x_6640:
[----:B------:R1:W-:Y:S02]  /*c600*/  STS.128 [R2+0x3800], R8 ;  /* 0x0038000802007388 */ /* 0x0003e40000000c00 */
.L_x_6596:
[----:B------:R-:W-:Y:S05]  /*c610*/  BSYNC.RECONVERGENT B2 ;  /* 0x0000000000027941 */ /* 0x000fea0003800200 */
.L_x_6592:
[----:B------:R-:W-:Y:S01]  /*c620*/  IMAD.IADD R3, R76, 0x1, -R72 ;  /* 0x000000014c037824 */ /* 0x000fe200078e0a48 */
[----:B------:R-:W2:Y:S01]  /*c630*/  LDCU UR4, c[0x0][0x508] ;  /* 0x0000a100ff0477ac */ /* 0x000ea20008000800 */
[----:B------:R-:W-:Y:S01]  /*c640*/  IMAD.SHL.U32 R0, R79, 0x400, RZ ;  /* 0x000004004f007824 */ /* 0x000fe200078e00ff */
[----:B------:R-:W-:Y:S02]  /*c650*/  LOP3.LUT R75, R75, 0x1f0, RZ, 0xc0, !PT ;  /* 0x000001f04b4b7812 */ /* 0x000fe400078ec0ff */
[-C--:B------:R-:W-:Y:S02]  /*c660*/  ISETP.GE.AND P5, PT, R38, R3.reuse, PT ;  /* 0x000000032600720c */ /* 0x080fe40003fa6270 */
[-C--:B------:R-:W-:Y:S02]  /*c670*/  ISETP.GE.AND P1, PT, R40, R3.reuse, PT ;  /* 0x000000032800720c */ /* 0x080fe40003f26270 */
[-C--:B------:R-:W-:Y:S02]  /*c680*/  ISETP.GE.AND P2, PT, R126, R3.reuse, PT ;  /* 0x000000037e00720c */ /* 0x080fe40003f46270 */
[----:B------:R-:W-:-:S02]  /*c690*/  ISETP.GE.AND P0, PT, R34, R3, PT ;  /* 0x000000032200720c */ /* 0x000fc40003f06270 */
[-C--:B------:R-:W-:Y:S02]  /*c6a0*/  ISETP.GE.AND P3, PT, R38, R3.reuse, PT ;  /* 0x000000032600720c */ /* 0x080fe40003f66270 */
[----:B------:R-:W-:Y:S02]  /*c6b0*/  ISETP.GE.AND P4, PT, R34, R3, PT ;  /* 0x000000032200720c */ /* 0x000fe40003f86270 */
[----:B------:R-:W-:Y:S01]  /*c6c0*/  LOP3.LUT R0, R0, 0x400, RZ, 0xc0, !PT ;  /* 0x0000040000007812 */ /* 0x000fe200078ec0ff */
[----:B-1-3--:R-:W1:Y:S04]  /*c6d0*/  @!P5 LDC.64 R6, c[0x0][0x3b8] ;  /* 0x0000ee00ff06db82 */ /* 0x00ae680000000a00 */
[----:B------:R-:W-:Y:S02]  /*c6e0*/  @!P2 IMAD.MOV.U32 R151, RZ, RZ, R149 ;  /* 0x000000ffff97a224 */ /* 0x000fe400078e0095 */
[----:B--2-4-:R-:W-:-:S02]  /*c6f0*/  @!P0 LEA R8, P6, R73, R150, 0x1 ;  /* 0x0000009649088211 */ /* 0x014fc400078c08ff */
[----:B------:R-:W2:Y:S01]  /*c700*/  @!P1 LDC.64 R4, c[0x0][0x3b8] ;  /* 0x0000ee00ff049b82 */ /* 0x000ea20000000a00 */
[----:B------:R-:W-:Y:S01]  /*c710*/  @!PT LDS RZ, [RZ] ;  /* 0x00000000fffff984 */ /* 0x000fe20000000800 */
[----:B------:R-:W-:Y:S01]  /*c720*/  @!PT LDS RZ, [RZ] ;  /* 0x00000000fffff984 */ /* 0x000fe20000000800 */
[----:B------:R-:W-:Y:S01]  /*c730*/  @!PT LDS RZ, [RZ] ;  /* 0x00000000fffff984 */ /* 0x000fe20000000800 */
[----:B------:R-:W-:Y:S01]  /*c740*/  @!P2 LDGSTS.E.BYPASS.LTC128B.128 [R2+0x4000], desc[UR6][R150.64] ;  /* 0x040000009602afae */ /* 0x000fe2000b981a06 */
[----:B-----5:R-:W-:-:S03]  /*c750*/  @!P0 LEA.HI.X R9, R73, R149, R74, 0x1, P6 ;  /* 0x0000009549098211 */ /* 0x020fc600030f0c4a */
[----:B------:R3:W-:Y:S04]  /*c760*/  @!P2 LDGSTS.E.BYPASS.LTC128B.128 [R2+0x6000], desc[UR6][R150.64+0x80] ;  /* 0x060000809602afae */ /* 0x0007e8000b981a06 */
[----:B------:R-:W-:Y:S04]  /*c770*/  @!P0 LDGSTS.E.BYPASS.LTC128B.128 [R2+0x4800], desc[UR6][R8.64] ;  /* 0x0480000008028fae */ /* 0x000fe8000b981a06 */
[----:B------:R4:W-:Y:S01]  /*c780*/  @!P0 LDGSTS.E.BYPASS.LTC128B.128 [R2+0x6800], desc[UR6][R8.64+0x80] ;  /* 0x0680008008028fae */ /* 0x0009e2000b981a06 */
[----:B------:R-:W-:Y:S02]  /*c790*/  ISETP.GE.AND P0, PT, R40, R3, PT ;  /* 0x000000032800720c */ /* 0x000fe40003f06270 */
[----:B-1----:R-:W-:-:S02]  /*c7a0*/  @!P5 LEA R10, P6, R6, R150, 0x6 ;  /* 0x00000096060ad211 */ /* 0x002fc400078c30ff */
[----:B------:R-:W-:Y:S02]  /*c7b0*/  LOP3.LUT R3, R120, 0x8, R154, 0x78, !PT ;  /* 0x0000000878037812 */ /* 0x000fe400078e789a */
[----:B------:R-:W-:-:S03]  /*c7c0*/  @!P5 LEA.HI.X R11, R6, R149, R7, 0x6, P6 ;  /* 0x00000095060bd211 */ /* 0x000fc600030f3407 */
[----:B------:R-:W-:Y:S02]  /*c7d0*/  IMAD R0, R3, 0x2, R0 ;  /* 0x0000000203007824 */ /* 0x000fe400078e0200 */
[----:B--2---:R-:W-:Y:S01]  /*c7e0*/  @!P1 IMAD R5, R5, 0x60, RZ ;  /* 0x0000006005059824 */ /* 0x004fe200078e02ff */
[----:B------:R-:W-:Y:S01]  /*c7f0*/  @!P5 LDGSTS.E.BYPASS.LTC128B.128 [R2+0x5000], desc[UR6][R10.64] ;  /* 0x050000000a02dfae */ /* 0x000fe2000b981a06 */
[----:B------:R-:W-:Y:S02]  /*c800*/  IMAD.SHL.U32 R3, R154, 0x40, RZ ;  /* 0x000000409a037824 */ /* 0x000fe400078e00ff */
[----:B------:R-:W-:Y:S01]  /*c810*/  VIADD R146, R0, UR5 ;  /* 0x0000000500927c36 */ /* 0x000fe20008000000 */
[----:B------:R1:W-:Y:S01]  /*c820*/  @!P5 LDGSTS.E.BYPASS.LTC128B.128 [R2+0x7000], desc[UR6][R10.64+0x80] ;  /* 0x070000800a02dfae */ /* 0x0003e2000b981a06 */
[----:B---3--:R-:W-:Y:S02]  /*c830*/  @!P1 IMAD.MOV.U32 R151, RZ, RZ, R149 ;  /* 0x000000ffff979224 */ /* 0x008fe400078e0095 */
[----:B------:R-:W-:-:S04]  /*c840*/  @!P1 IMAD.WIDE.U32 R6, R4, 0x60, R150 ;  /* 0x0000006004069825 */ /* 0x000fc800078e0096 */
[----:B------:R-:W-:Y:S02]  /*c850*/  @!P1 IMAD.IADD R13, R5, 0x1, R7 ;  /* 0x00000001050d9824 */ /* 0x000fe400078e0207 */
[----:B------:R-:W-:Y:S01]  /*c860*/  @!P1 IMAD.MOV.U32 R12, RZ, RZ, R6 ;  /* 0x000000ffff0c9224 */ /* 0x000fe200078e0006 */
[----:B------:R-:W1:Y:S04]  /*c870*/  @!P3 LDC.64 R4, c[0x0][0x3c0] ;  /* 0x0000f000ff04bb82 */ /* 0x000e680000000a00 */
[----:B------:R-:W-:Y:S04]  /*c880*/  @!P1 LDGSTS.E.BYPASS.LTC128B.128 [R2+0x5800], desc[UR6][R12.64] ;  /* 0x058000000c029fae */ /* 0x000fe8000b981a06 */
[----:B------:R2:W-:Y:S01]  /*c890*/  @!P1 LDGSTS.E.BYPASS.LTC128B.128 [R2+0x7800], desc[UR6][R12.64+0x80] ;  /* 0x078000800c029fae */ /* 0x0005e2000b981a06 */
[----:B------:R-:W3:Y:S01]  /*c8a0*/  @!P0 LDC.64 R6, c[0x0][0x3c0] ;  /* 0x0000f000ff068b82 */ /* 0x000ee20000000a00 */
[----:B----4-:R-:W-:-:S02]  /*c8b0*/  @!P4 LEA R8, P1, R77, R152, 0x1 ;  /* 0x000000984d08c211 */ /* 0x010fc400078208ff */
[----:B------:R-:W0:Y:S02]  /*c8c0*/  LDGDEPBAR ;  /* 0x00000000000079af */ /* 0x000e240000000000 */
[----:B------:R-:W-:Y:S02]  /*c8d0*/  @!P4 LEA.HI.X R9, R77, R153, R78, 0x1, P1 ;  /* 0x000000994d09c211 */ /* 0x000fe400008f0c4e */
[----:B-1----:R-:W-:-:S04]  /*c8e0*/  @!P3 LEA R10, P1, R4, R152, 0x6 ;  /* 0x00000098040ab211 */ /* 0x002fc800078230ff */
[----:B------:R-:W-:Y:S01]  /*c8f0*/  @!P3 LEA.HI.X R11, R4, R153, R5, 0x6, P1 ;  /* 0x00000099040bb211 */ /* 0x000fe200008f3405 */
[----:B------:R-:W-:Y:S01]  /*c900*/  IMAD.SHL.U32 R5, R154, 0x20, RZ ;  /* 0x000000209a057824 */ /* 0x000fe200078e00ff */
[----:B------:R-:W-:Y:S01]  /*c910*/  LOP3.LUT R4, R3, 0x200, RZ, 0xc0, !PT ;  /* 0x0000020003047812 */ /* 0x000fe200078ec0ff */
[----:B---3--:R-:W-:Y:S02]  /*c920*/  @!P0 IMAD R7, R7, 0x60, RZ ;  /* 0x0000006007078824 */ /* 0x008fe400078e02ff */
[----:B--2---:R-:W-:Y:S01]  /*c930*/  @!P0 IMAD.WIDE.U32 R12, R6, 0x60, R152 ;  /* 0x00000060060c8825 */ /* 0x004fe200078e0098 */
[----:B------:R-:W-:-:S04]  /*c940*/  DEPBAR.LE SB0, 0x0 ;  /* 0x000080000000791a */ /* 0x000fc80000000000 */
[----:B------:R-:W-:Y:S01]  /*c950*/  BAR.SYNC.DEFER_BLOCKING 0x0 ;  /* 0x0000000000007b1d */ /* 0x000fe20000010000 */
[----:B------:R-:W-:Y:S01]  /*c960*/  LOP3.LUT R6, R4, 0x7c00, R5, 0xf8, !PT ;  /* 0x00007c0004067812 */ /* 0x000fe200078ef805 */
[----:B------:R-:W-:Y:S02]  /*c970*/  @!P0 IMAD.IADD R7, R7, 0x1, R13 ;  /* 0x0000000107078824 */ /* 0x000fe400078e020d */
[----:B------:R-:W-:Y:S02]  /*c980*/  IMAD.MOV.U32 R5, RZ, RZ, 0x20 ;  /* 0x00000020ff057424 */ /* 0x000fe400078e00ff */
[----:B------:R-:W-:Y:S02]  /*c990*/  IMAD.IADD R147, R57, 0x1, R6 ;  /* 0x0000000139937824 */ /* 0x000fe400078e0206 */
[----:B------:R-:W-:-:S03]  /*c9a0*/  @!P0 IMAD.MOV.U32 R6, RZ, RZ, R12 ;  /* 0x000000ffff068224 */ /* 0x000fc600078e000c */
        /* <DEDUP_REMOVED lines=8> */
[----:B------:R-:W-:-:S03]  /*ca30*/  R2P PR, R154, 0x6 ;  /* 0x000000069a007804 */ /* 0x000fc60000000000 */
[----:B------:R-:W-:Y:S02]  /*ca40*/  @P4 STS.128 [R2+0x8800], RZ ;  /* 0x008800ff02004388 */ /* 0x000fe40000000c00 */
[----:B------:R-:W-:Y:S02]  /*ca50*/  SEL R5, R5, 0xffffffe0, !P1 ;  /* 0xffffffe005057807 */ /* 0x000fe40004800000 */
[----:B------:R-:W-:Y:S03]  /*ca60*/  @P4 STS.128 [R2+0xa800], RZ ;  /* 0x00a800ff02004388 */ /* 0x000fe60000000c00 */
[--C-:B------:R-:W-:Y:S01]  /*ca70*/  IMAD.IADD R145, R147, 0x1, R5.reuse ;  /* 0x0000000193917824 */ /* 0x100fe200078e0205 */
[----:B------:R-:W-:Y:S01]  /*ca80*/  @!PT LDS RZ, [RZ] ;  /* 0x00000000fffff984 */ /* 0x000fe20000000800 */
[----:B------:R-:W-:Y:S01]  /*ca90*/  @!PT LDS RZ, [RZ] ;  /* 0x00000000fffff984 */ /* 0x000fe20000000800 */
[----:B------:R-:W-:Y:S01]  /*caa0*/  @!PT LDS RZ, [RZ] ;  /* 0x00000000fffff984 */ /* 0x000fe20000000800 */
[----:B------:R-:W-:Y:S01]  /*cab0*/  @!P4 LDGSTS.E.BYPASS.LTC128B.128 [R2+0x8800], desc[UR6][R8.64] ;  /* 0x088000000802cfae */ /* 0x000fe2000b981a06 */
[----:B------:R-:W-:-:S03]  /*cac0*/  IMAD.IADD R141, R146, 0x1, R5 ;  /* 0x00000001928d7824 */ /* 0x000fc600078e0205 */
        /* <DEDUP_REMOVED lines=17> */
[----:B------:R-:W2:Y:S04]  /*cbe0*/  LDSM.16.M88.4 R48, [R0+UR5+0x4000] ;  /* 0x004000050030783b */ /* 0x000ea80008000200 */
[----:B------:R-:W3:Y:S04]  /*cbf0*/  LDSM.16.M88.4 R40, [R0+UR5+0x4800] ;  /* 0x004800050028783b */ /* 0x000ee80008000200 */
[----:B------:R-:W4:Y:S04]  /*cc00*/  LDSM.16.M88.4 R32, [R0+UR5+0x5000] ;  /* 0x005000050020783b */ /* 0x000f280008000200 */
[----:B------:R-:W4:Y:S04]  /*cc10*/  LDSM.16.M88.4 R12, [R0+UR5+0x5800] ;  /* 0x00580005000c783b */ /* 0x000f280008000200 */
[----:B------:R-:W-:Y:S01]  /*cc20*/  LDSM.16.M88.4 R88, [R145] ;  /* 0x000000009158783b */ /* 0x000fe20000000200 */
[----:B-1----:R-:W-:-:S03]  /*cc30*/  IMAD.MOV.U32 R7, RZ, RZ, 0x40 ;  /* 0x00000040ff077424 */ /* 0x002fc600078e00ff */
[----:B------:R-:W1:Y:S01]  /*cc40*/  LDSM.16.M88.4 R8, [R141+0x4800] ;  /* 0x004800008d08783b */ /* 0x000e620000000200 */
[----:B------:R-:W-:-:S03]  /*cc50*/  IADD3 R6, PT, PT, R75, 0x1, R156 ;  /* 0x000000014b067810 */ /* 0x000fc60007ffe09c */
[----:B------:R-:W1:Y:S01]  /*cc60*/  LDSM.16.M88.4 R16, [R141+0x4000] ;  /* 0x004000008d10783b */ /* 0x000e620000000200 */
[----:B------:R-:W-:-:S03]  /*cc70*/  SEL R7, R7, 0xffffffc0, !P2 ;  /* 0xffffffc007077807 */ /* 0x000fc60005000000 */
[----:B------:R-:W1:Y:S02]  /*cc80*/  LDSM.16.M88.4 R96, [R141+0x5000] ;  /* 0x005000008d60783b */ /* 0x000e640000000200 */
[--C-:B------:R-:W-:Y:S02]  /*cc90*/  IMAD.IADD R144, R147, 0x1, R7.reuse ;  /* 0x0000000193907824 */ /* 0x100fe400078e0207 */
[----:B------:R-:W-:Y:S01]  /*cca0*/  IMAD.IADD R140, R146, 0x1, R7 ;  /* 0x00000001928c7824 */ /* 0x000fe200078e0207 */
[----:B------:R-:W-:Y:S01]  /*ccb0*/  LDSM.16.M88.4 R92, [R141+0x5800] ;  /* 0x005800008d5c783b */ /* 0x000fe20000000200 */
[C---:B------:R-:W-:Y:S02]  /*ccc0*/  IMAD.IADD R143, R5.reuse, 0x1, R144 ;  /* 0x00000001058f7824 */ /* 0x040fe400078e0290 */
[----:B------:R-:W-:Y:S01]  /*ccd0*/  IMAD.IADD R139, R5, 0x1, R140 ;  /* 0x00000001058b7824 */ /* 0x000fe200078e028c */
[----:B------:R-:W-:Y:S01]  /*cce0*/  LDSM.16.M88.4 R64, [R144] ;  /* 0x000000009040783b */ /* 0x000fe20000000200 */
[C---:B--2---:R-:W-:Y:S03]  /*ccf0*/  HMMA.16816.F32.BF16 R52, R20.reuse, R48, RZ ;  /* 0x000000301434723c */ /* 0x044fe600000418ff */
        /* <DEDUP_REMOVED lines=16> */
[----:B------:R-:W1:Y:S07]  /*ce00*/  LDSM.16.M88.4 R8, [R143] ;  /* 0x000000008f08783b */ /* 0x000e6e0000000200 */
[C---:B------:R-:W-:Y:S08]  /*ce10*/  HMMA.16816.F32.BF16 R52, R88.reuse, R16, R52 ;  /* 0x000000105834723c */ /* 0x040ff00000041834 */
[C---:B------:R-:W-:Y:S01]  /*ce20*/  HMMA.16816.F32.BF16 R48, R88.reuse, R18, R48 ;  /* 0x000000125830723c */ /* 0x040fe20000041830 */
[----:B------:R-:W-:Y:S07]  /*ce30*/  LDSM.16.M88.4 R16, [R139+0x5000] ;  /* 0x005000008b10783b */ /* 0x000fee0000000200 */
[----:B------:R-:W-:Y:S08]  /*ce40*/  HMMA.16816.F32.BF16 R36, R88, R96, R36 ;  /* 0x000000605824723c */ /* 0x000ff00000041824 */
[C---:B--2---:R-:W-:Y:S08]  /*ce50*/  HMMA.16816.F32.BF16 R44, R64.reuse, R12, R44 ;  /* 0x0000000c402c723c */ /* 0x044ff0000004182c */
[----:B------:R-:W-:Y:S01]  /*ce60*/  HMMA.16816.F32.BF16 R40, R64, R14, R40 ;  /* 0x0000000e4028723c */ /* 0x000fe20000041828 */
[----:B------:R-:W2:Y:S07]  /*ce70*/  LDSM.16.M88.4 R12, [R139+0x5800] ;  /* 0x005800008b0c783b */ /* 0x000eae0000000200 */
        /* <DEDUP_REMOVED lines=14> */
[----:B------:R-:W3:Y:S04]  /*cf60*/  LDSM.16.M88.4 R64, [R0+UR5+0x6800] ;  /* 0x006800050040783b */ /* 0x000ee80008000200 */
[----:B------:R-:W-:Y:S03]  /*cf70*/  LDSM.16.M88.4 R80, [R140+0x6000] ;  /* 0x006000008c50783b */ /* 0x000fe60000000200 */
[C---:B-1----:R-:W-:Y:S08]  /*cf80*/  HMMA.16816.F32.BF16 R52, R8.reuse, R60, R52 ;  /* 0x0000003c0834723c */ /* 0x042ff00000041834 */
[C---:B------:R-:W-:Y:S01]  /*cf90*/  HMMA.16816.F32.BF16 R48, R8.reuse, R62, R48 ;  /* 0x0000003e0830723c */ /* 0x040fe20000041830 */
[----:B------:R-:W1:Y:S07]  /*cfa0*/  LDSM.16.M88.4 R60, [R0+UR5+0x7000] ;  /* 0x00700005003c783b */ /* 0x000e6e0008000200 */
[C---:B------:R-:W-:Y:S08]  /*cfb0*/  HMMA.16816.F32.BF16 R44, R8.reuse, R24, R44 ;  /* 0x00000018082c723c */ /* 0x040ff0000004182c */
[C---:B------:R-:W-:Y:S01]  /*cfc0*/  HMMA.16816.F32.BF16 R40, R8.reuse, R26, R40 ;  /* 0x0000001a0828723c */ /* 0x040fe20000041828 */
[----:B------:R4:W1:Y:S07]  /*cfd0*/  LDSM.16.M88.4 R24, [R0+UR5+0x7800] ;  /* 0x007800050018783b */ /* 0x00086e0008000200 */
[C---:B--2---:R-:W-:Y:S08]  /*cfe0*/  HMMA.16816.F32.BF16 R28, R8.reuse, R12, R28 ;  /* 0x0000000c081c723c */ /* 0x044ff0000004181c */
[C---:B------:R-:W-:Y:S01]  /*cff0*/  HMMA.16816.F32.BF16 R20, R8.reuse, R14, R20 ;  /* 0x0000000e0814723c */ /* 0x040fe20000041814 */
[----:B------:R-:W2:Y:S07]  /*d000*/  LDSM.16.M88.4 R12, [R141+0x6800] ;  /* 0x006800008d0c783b */ /* 0x000eae0000000200 */
[----:B------:R-:W-:Y:S01]  /*d010*/  HMMA.16816.F32.BF16 R36, R8, R16, R36 ;  /* 0x000000100824723c */ /* 0x000fe20000041824 */
[----:B----4-:R-:W-:-:S04]  /*d020*/  SHF.R.U32.HI R0, RZ, 0x2, R154 ;  /* 0x00000002ff007819 */ /* 0x010fc8000001169a */
[----:B------:R-:W-:-:S03]  /*d030*/  LOP3.LUT R0, R0, 0x7, RZ, 0xc0, !PT ;  /* 0x0000000700007812 */ /* 0x000fc600078ec0ff */
[----:B------:R-:W-:Y:S01]  /*d040*/  HMMA.16816.F32.BF16 R32, R8, R18, R32 ;  /* 0x000000120820723c */ /* 0x000fe20000041820 */
[----:B------:R-:W4:Y:S01]  /*d050*/  LDSM.16.M88.4 R16, [R141+0x6000] ;  /* 0x006000008d10783b */ /* 0x000f220000000200 */
[----:B------:R-:W-:-:S03]  /*d060*/  IADD3 R3, PT, PT, -R155, R6, R0 ;  /* 0x000000069b037210 */ /* 0x000fc60007ffe100 */
[----:B------:R-:W4:Y:S01]  /*d070*/  LDSM.16.M88.4 R8, [R141+0x7000] ;  /* 0x007000008d08783b */ /* 0x000f220000000200 */
[--C-:B------:R-:W-:Y:S02]  /*d080*/  IADD3 R3, PT, PT, R3, UR4, R76.reuse ;  /* 0x0000000403037c10 */ /* 0x100fe4000fffe04c */
[----:B---3--:R-:W-:Y:S02]  /*d090*/  HMMA.16816.F32.BF16 R44, R88, R64, R44 ;  /* 0x00000040582c723c */ /* 0x008fe4000004182c */
[C---:B------:R-:W-:Y:S02]  /*d0a0*/  VIMNMX R0, PT, PT, R3.reuse, R76, PT ;  /* 0x0000004c03007248 */ /* 0x040fe40003fe0100 */
[----:B------:R-:W-:-:S04]  /*d0b0*/  VIADDMNMX R102, R3, 0x8, R76, PT ;  /* 0x0000000803667846 */ /* 0x000fc8000380014c */
        /* <DEDUP_REMOVED lines=8> */
[C---:B------:R-:W-:Y:S08]  /*d140*/  HMMA.16816.F32.BF16 R28, R88.reuse, R24, R28 ;  /* 0x00000018581c723c */ /* 0x040ff0000004181c */
[----:B------:R-:W-:Y:S01]  /*d150*/  HMMA.16816.F32.BF16 R88, R88, R26, R20 ;  /* 0x0000001a5858723c */ /* 0x000fe20000041814 */
[----:B------:R-:W-:Y:S04]  /*d160*/  LDSM.16.M88.4 R24, [R143+0x2000] ;  /* 0x002000008f18783b */ /* 0x000fe80000000200 */
[----:B------:R-:W-:Y:S03]  /*d170*/  LDSM.16.M88.4 R20, [R139+0x6000] ;  /* 0x006000008b14783b */ /* 0x000fe60000000200 */
[C---:B--2---:R-:W-:Y:S08]  /*d180*/  HMMA.16816.F32.BF16 R44, R92.reuse, R12, R44 ;  /* 0x0000000c5c2c723c */ /* 0x044ff0000004182c */
[C---:B------:R-:W-:Y:S01]  /*d190*/  HMMA.16816.F32.BF16 R40, R92.reuse, R14, R40 ;  /* 0x0000000e5c28723c */ /* 0x040fe20000041828 */
[----:B------:R-:W2:Y:S07]  /*d1a0*/  LDSM.16.M88.4 R12, [R139+0x7000] ;  /* 0x007000008b0c783b */ /* 0x000eae0000000200 */
[C---:B----4-:R-:W-:Y:S08]  /*d1b0*/  HMMA.16816.F32.BF16 R52, R92.reuse, R16, R52 ;  /* 0x000000105c34723c */ /* 0x050ff00000041834 */
[C---:B------:R-:W-:Y:S01]  /*d1c0*/  HMMA.16816.F32.BF16 R48, R92.reuse, R18, R48 ;  /* 0x000000125c30723c */ /* 0x040fe20000041830 */
[----:B------:R-:W4:Y:S07]  /*d1d0*/  LDSM.16.M88.4 R16, [R139+0x6800] ;  /* 0x006800008b10783b */ /* 0x000f2e0000000200 */
[C---:B------:R-:W-:Y:S08]  /*d1e0*/  HMMA.16816.F32.BF16 R36, R92.reuse, R8, R36 ;  /* 0x000000085c24723c */ /* 0x040ff00000041824 */
[----:B------:R-:W-:Y:S01]  /*d1f0*/  HMMA.16816.F32.BF16 R32, R92, R10, R32 ;  /* 0x0000000a5c20723c */ /* 0x000fe20000041820 */
[----:B------:R-:W4:Y:S01]  /*d200*/  LDSM.16.M88.4 R8, [R139+0x7800] ;  /* 0x007800008b08783b */ /* 0x000f220000000200 */
[----:B------:R-:W-:-:S06]  /*d210*/  DEPBAR.LE SB0, 0x0 ;  /* 0x000080000000791a */ /* 0x000fcc0000000000 */
[C---:B------:R-:W-:Y:S08]  /*d220*/  HMMA.16816.F32.BF16 R28, R92.reuse, R96, R28 ;  /* 0x000000605c1c723c */ /* 0x040ff0000004181c */
[----:B------:R-:W-:Y:S08]  /*d230*/  HMMA.16816.F32.BF16 R88, R92, R98, R88 ;  /* 0x000000625c58723c */ /* 0x000ff00000041858 */
[C---:B---3--:R-:W-:Y:S08]  /*d240*/  HMMA.16816.F32.BF16 R36, R84.reuse, R64, R36 ;  /* 0x000000405424723c */ /* 0x048ff00000041824 */
[C---:B------:R-:W-:Y:S08]  /*d250*/  HMMA.16816.F32.BF16 R32, R84.reuse, R66, R32 ;  /* 0x000000425420723c */ /* 0x040ff00000041820 */
[C---:B------:R-:W-:Y:S08]  /*d260*/  HMMA.16816.F32.BF16 R52, R84.reuse, R80, R52 ;  /* 0x000000505434723c */ /* 0x040ff00000041834 */
[C---:B------:R-:W-:Y:S08]  /*d270*/  HMMA.16816.F32.BF16 R48, R84.reuse, R82, R48 ;  /* 0x000000525430723c */ /* 0x040ff00000041830 */
[C---:B------:R-:W-:Y:S08]  /*d280*/  HMMA.16816.F32.BF16 R44, R84.reuse, R68, R44 ;  /* 0x00000044542c723c */ /* 0x040ff0000004182c */
[C---:B------:R-:W-:Y:S08]  /*d290*/  HMMA.16816.F32.BF16 R40, R84.reuse, R70, R40 ;  /* 0x000000465428723c */ /* 0x040ff00000041828 */
[C---:B-1----:R-:W-:Y:S08]  /*d2a0*/  HMMA.16816.F32.BF16 R28, R84.reuse, R60, R28 ;  /* 0x0000003c541c723c */ /* 0x042ff0000004181c */
[----:B------:R-:W-:Y:S08]  /*d2b0*/  HMMA.16816.F32.BF16 R88, R84, R62, R88 ;  /* 0x0000003e5458723c */ /* 0x000ff00000041858 */
[C---:B--2---:R-:W-:Y:S08]  /*d2c0*/  HMMA.16816.F32.BF16 R36, R24.reuse, R12, R36 ;  /* 0x0000000c1824723c */ /* 0x044ff00000041824 */
[C---:B------:R-:W-:Y:S08]  /*d2d0*/  HMMA.16816.F32.BF16 R32, R24.reuse, R14, R32 ;  /* 0x0000000e1820723c */ /* 0x040ff00000041820 */
[C---:B------:R-:W-:Y:S08]  /*d2e0*/  HMMA.16816.F32.BF16 R52, R24.reuse, R20, R52 ;  /* 0x000000141834723c */ /* 0x040ff00000041834 */
        /* <DEDUP_REMOVED lines=19> */
.L_x_6643:
        /* <DEDUP_REMOVED lines=60> */
.L_x_6644:
[----:B------:R-:W1:Y:S01]  /*d7e0*/  LDCU UR4, c[0x0][0x3bc] ;  /* 0x00007780ff0477ac */ /* 0x000e620008000800 */
[C---:B------:R-:W-:Y:S01]  /*d7f0*/  LEA R8, P0, R73.reuse, R150, 0x1 ;  /* 0x0000009649087211 */ /* 0x040fe200078008ff */
[----:B------:R-:W-:Y:S01]  /*d800*/  IMAD.MOV.U32 R151, RZ, RZ, R149 ;  /* 0x000000ffff977224 */ /* 0x000fe200078e0095 */
[----:B------:R-:W-:Y:S02]  /*d810*/  USHF.L.U32 UR8, UR10, 0x5, URZ ;  /* 0x000000050a087899 */ /* 0x000fe400080006ff */
[----:B------:R-:W-:Y:S02]  /*d820*/  LEA.HI.X R9, R73, R149, R74, 0x1, P0 ;  /* 0x0000009549097211 */ /* 0x000fe400000f0c4a */
[----:B------:R-:W-:Y:S01]  /*d830*/  @!PT LDS RZ, [RZ] ;  /* 0x00000000fffff984 */ /* 0x000fe20000000800 */
[----:B------:R-:W-:Y:S01]  /*d840*/  @!PT LDS RZ, [RZ] ;  /* 0x00000000fffff984 */ /* 0x000fe20000000800 */
[----:B------:R-:W-:Y:S01]  /*d850*/  @!PT LDS RZ, [RZ] ;  /* 0x00000000fffff984 */ /* 0x000fe20000000800 */
[----:B------:R2:W-:Y:S02]  /*d860*/  LDGSTS.E.BYPASS.LTC128B.128 [R2+0x4000], desc[UR6][R150.64] ;  /* 0x0400000096027fae */ /* 0x0005e4000b981a06 */
[----:B------:R-:W-:Y:S02]  /*d870*/  IADD3 R10, P0, PT, R8, UR8, RZ ;  /* 0x00000008080a7c10 */ /* 0x000fe4000ff1e0ff */
[----:B------:R2:W-:Y:S04]  /*d880*/  LDGSTS.E.BYPASS.LTC128B.128 [R2+0x6000], desc[UR6][R150.64+0x80] ;  /* 0x0600008096027fae */ /* 0x0005e8000b981a06 */
[----:B------:R2:W-:Y:S01]  /*d890*/  LDGSTS.E.BYPASS.LTC128B.128 [R2+0x4800], desc[UR6][R8.64] ;  /* 0x0480000008027fae */ /* 0x0005e2000b981a06 */
[----:B-1----:R-:W-:-:S03]  /*d8a0*/  USHF.L.U64.HI UR4, UR10, 0x5, UR4 ;  /* 0x000000050a047899 */ /* 0x002fc60008010204 */
[----:B------:R2:W-:Y:S03]  /*d8b0*/  LDGSTS.E.BYPASS.LTC128B.128 [R2+0x6800], desc[UR6][R8.64+0x80] ;  /* 0x0680008008027fae */ /* 0x0005e6000b981a06 */
        /* <DEDUP_REMOVED lines=8> */
.L_x_6642:
[----:B------:R-:W-:Y:S01]  /*d940*/  IMAD.SHL.U32 R6, R154, 0x2, RZ ;  /* 0x000000029a067824 */ /* 0x000fe200078e00ff */
[----:B------:R-:W1:Y:S01]  /*d950*/  LDCU UR4, c[0x0][0x45c] ;  /* 0x00008b80ff0477ac */ /* 0x000e620008000800 */
[----:B------:R-:W-:-:S03]  /*d960*/  IMAD.IADD R142, R4, 0x1, R57 ;  /* 0x00000001048e7824 */ /* 0x000fc600078e0239 */
        /* <DEDUP_REMOVED lines=14> */
[----:B------:R-:W-:Y:S01]  /*da50*/  IMAD.IADD R138, R5, 0x1, R142 ;  /* 0x00000001058a7824 */ /* 0x000fe200078e028e */
[----:B------:R-:W-:Y:S01]  /*da60*/  ISETP.GE.AND P3, PT, R11, R102, PT ;  /* 0x000000660b00720c */ /* 0x000fe20003f66270 */
[----:B------:R-:W-:Y:S01]  /*da70*/  VIADD R11, R3, 0x10 ;  /* 0x00000010030b7836 */ /* 0x000fe20000000000 */
[----:B------:R-:W-:Y:S01]  /*da80*/  ISETP.GE.AND P4, PT, R9, R0, PT ;  /* 0x000000000900720c */ /* 0x000fe20003f86270 */
[----:B------:R-:W-:Y:S01]  /*da90*/  IMAD.IADD R136, R5, 0x1, R137 ;  /* 0x0000000105887824 */ /* 0x000fe200078e0289 */
[----:B------:R-:W-:Y:S01]  /*daa0*/  ISETP.GE.AND P5, PT, R9, R102, PT ;  /* 0x000000660900720c */ /* 0x000fe20003fa6270 */
[----:B------:R-:W-:Y:S01]  /*dab0*/  VIADD R9, R3, 0x11 ;  /* 0x0000001103097836 */ /* 0x000fe20000000000 */
[----:B------:R-:W-:Y:S01]  /*dac0*/  ISETP.GE.AND P6, PT, R11, R0, PT ;  /* 0x000000000b00720c */ /* 0x000fe20003fc6270 */
[----:B------:R-:W-:Y:S01]  /*dad0*/  LDSM.16.MT88.4 R76, [R138+0xa000] ;  /* 0x00a000008a4c783b */ /* 0x000fe20000004200 */
[----:B------:R-:W-:-:S02]  /*dae0*/  FSEL R58, R53, -INF , !P2 ;  /* 0xff800000353a7808 */ /* 0x000fc40005000000 */
[----:B------:R-:W-:Y:S02]  /*daf0*/  P2R R8, PR, RZ, 0x40 ;  /* 0x00000040ff087803 */ /* 0x000fe40000000000 */
[----:B------:R-:W-:Y:S02]  /*db00*/  ISETP.GE.AND P6, PT, R9, R0, PT ;  /* 0x000000000900720c */ /* 0x000fe40003fc6270 */
[----:B------:R-:W-:Y:S01]  /*db10*/  ISETP.GE.AND P2, PT, R11, R102, PT ;  /* 0x000000660b00720c */ /* 0x000fe20003f46270 */
[----:B------:R-:W-:Y:S01]  /*db20*/  VIADD R11, R3, 0x18 ;  /* 0x00000018030b7836 */ /* 0x000fe20000000000 */
[----:B------:R-:W-:Y:S02]  /*db30*/  FSEL R56, R55, -INF , !P0 ;  /* 0xff80000037387808 */ /* 0x000fe40004000000 */
[----:B------:R-:W-:Y:S02]  /*db40*/  ISETP.NE.AND P0, PT, R8, RZ, PT ;  /* 0x000000ff0800720c */ /* 0x000fe40003f05270 */
[----:B------:R-:W-:-:S02]  /*db50*/  P2R R8, PR, RZ, 0x40 ;  /* 0x00000040ff087803 */ /* 0x000fc40000000000 */
[----:B------:R-:W-:Y:S02]  /*db60*/  P2R R6, PR, RZ, 0x4 ;  /* 0x00000004ff067803 */ /* 0x000fe40000000000 */
[----:B------:R-:W-:Y:S02]  /*db70*/  FSEL R60, R48, -INF , !P1 ;  /* 0xff800000303c7808 */ /* 0x000fe40004800000 */
[----:B------:R-:W-:Y:S02]  /*db80*/  FSEL R48, R49, -INF , !P4 ;  /* 0xff80000031307808 */ /* 0x000fe40006000000 */
[----:B------:R-:W-:Y:S02]  /*db90*/  ISETP.NE.AND P4, PT, R8, RZ, PT ;  /* 0x000000ff0800720c */ /* 0x000fe40003f85270 */
[----:B------:R-:W-:Y:S02]  /*dba0*/  FSEL R26, R51, -INF , !P5 ;  /* 0xff800000331a7808 */ /* 0x000fe40006800000 */
[----:B------:R-:W-:-:S02]  /*dbb0*/  ISETP.GE.AND P6, PT, R11, R0, PT ;  /* 0x000000000b00720c */ /* 0x000fc40003fc6270 */
[-C--:B------:R-:W-:Y:S01]  /*dbc0*/  ISETP.GE.AND P1, PT, R11, R102.reuse, PT ;  /* 0x000000660b00720c */ /* 0x080fe20003f26270 */
[----:B------:R-:W-:Y:S01]  /*dbd0*/  VIADD R11, R3, 0x21 ;  /* 0x00000021030b7836 */ /* 0x000fe20000000000 */
[----:B------:R-:W-:Y:S02]  /*dbe0*/  ISETP.NE.AND P5, PT, R6, RZ, PT ;  /* 0x000000ff0600720c */ /* 0x000fe40003fa5270 */
[-C--:B------:R-:W-:Y:S01]  /*dbf0*/  ISETP.GE.AND P2, PT, R9, R102.reuse, PT ;  /* 0x000000660900720c */ /* 0x080fe20003f46270 */
        /* <DEDUP_REMOVED lines=8> */
[----:B------:R-:W-:Y:S02]  /*dc80*/  FSEL R24, R44, -INF , !P0 ;  /* 0xff8000002c187808 */ /* 0x000fe40004000000 */
[----:B------:R-:W-:Y:S02]  /*dc90*/  ISETP.GE.AND P6, PT, R11, R102, PT ;  /* 0x000000660b00720c */ /* 0x000fe40003fc6270 */
[----:B------:R-:W-:-:S02]  /*dca0*/  ISETP.GE.AND P3, PT, R9, R0, PT ;  /* 0x000000000900720c */ /* 0x000fc40003f66270 */
[----:B------:R-:W-:Y:S02]  /*dcb0*/  ISETP.GE.AND P0, PT, R9, R102, PT ;  /* 0x000000660900720c */ /* 0x000fe40003f06270 */
[----:B------:R-:W-:Y:S02]  /*dcc0*/  P2R R9, PR, RZ, 0x10 ;  /* 0x00000010ff097803 */ /* 0x000fe40000000000 */
[----:B------:R-:W-:Y:S02]  /*dcd0*/  ISETP.GE.AND P4, PT, R11, R0, PT ;  /* 0x000000000b00720c */ /* 0x000fe40003f86270 */
[----:B------:R-:W-:Y:S02]  /*dce0*/  FSEL R16, R47, -INF , !P2 ;  /* 0xff8000002f107808 */ /* 0x000fe40005000000 */
[----:B------:R-:W-:Y:S01]  /*dcf0*/  P2R R11, PR, RZ, 0x40 ;  /* 0x00000040ff0b7803 */ /* 0x000fe20000000000 */
[----:B------:R-:W-:Y:S01]  /*dd00*/  LDSM.16.MT88.4 R44, [R138+0x8000] ;  /* 0x008000008a2c783b */ /* 0x000fe20000004200 */
[----:B------:R-:W-:-:S02]  /*dd10*/  FSEL R10, R42, -INF , !P1 ;  /* 0xff8000002a0a7808 */ /* 0x000fc40004800000 */
[C---:B------:R-:W-:Y:S02]  /*dd20*/  ISETP.GE.AND P2, PT, R17.reuse, R0, PT ;  /* 0x000000001100720c */ /* 0x040fe40003f46270 */
[----:B------:R-:W-:Y:S01]  /*dd30*/  ISETP.GE.AND P6, PT, R17, R102, PT ;  /* 0x000000661100720c */ /* 0x000fe20003fc6270 */
[C---:B------:R-:W-:Y:S01]  /*dd40*/  VIADD R17, R3.reuse, 0x29 ;  /* 0x0000002903117836 */ /* 0x040fe20000000000 */
[----:B------:R-:W-:Y:S02]  /*dd50*/  ISETP.GE.AND P1, PT, R3, R0, PT ;  /* 0x000000000300720c */ /* 0x000fe40003f26270 */
[----:B------:R-:W-:Y:S02]  /*dd60*/  FSEL R116, R36, -INF , !P5 ;  /* 0xff80000024747808 */ /* 0x000fe40006800000 */
[----:B------:R-:W-:Y:S01]  /*dd70*/  ISETP.NE.AND P5, PT, R11, RZ, PT ;  /* 0x000000ff0b00720c */ /* 0x000fe20003fa5270 */
[----:B------:R-:W-:Y:S01]  /*dd80*/  VIADD R11, R3, 0x38 ;  /* 0x00000038030b7836 */ /* 0x000fe20000000000 */
[----:B------:R-:W-:-:S02]  /*dd90*/  FSEL R52, R52, -INF , !P1 ;  /* 0xff80000034347808 */ /* 0x000fc40004800000 */
[----:B------:R-:W-:Y:S02]  /*dda0*/  ISETP.GE.AND P1, PT, R17, R0, PT ;  /* 0x000000001100720c */ /* 0x000fe40003f26270 */
[----:B------:R-:W-:Y:S02]  /*ddb0*/  FSEL R8, R43, -INF , !P0 ;  /* 0xff8000002b087808 */ /* 0x000fe40004000000 */
[----:B------:R-:W-:Y:S02]  /*ddc0*/  ISETP.GE.AND P0, PT, R3, R102, PT ;  /* 0x000000660300720c */ /* 0x000fe40003f06270 */
[----:B------:R-:W-:Y:S02]  /*ddd0*/  FSEL R164, R33, -INF , !P1 ;  /* 0xff80000021a47808 */ /* 0x000fe40004800000 */
[----:B------:R-:W-:Y:S02]  /*dde0*/  ISETP.GE.AND P1, PT, R11, R0, PT ;  /* 0x000000000b00720c */ /* 0x000fe40003f26270 */
[----:B------:R-:W-:-:S02]  /*ddf0*/  FMNMX3.FTZ R21, R52, R58, R60, !PT ;  /* 0x0000003a34157276 */ /* 0x000fc4000781003c */
[----:B------:R-:W-:Y:S02]  /*de00*/  FSEL R166, R37, -INF , !P4 ;  /* 0xff80000025a67808 */ /* 0x000fe40006000000 */
[----:B------:R-:W-:Y:S02]  /*de10*/  FSEL R54, R54, -INF , !P0 ;  /* 0xff80000036367808 */ /* 0x000fe40004000000 */
[----:B------:R-:W-:Y:S01]  /*de20*/  ISETP.GE.AND P4, PT, R17, R102, PT ;  /* 0x000000661100720c */ /* 0x000fe20003f86270 */
[C---:B------:R-:W-:Y:S01]  /*de30*/  VIADD R17, R3.reuse, 0x31 ;  /* 0x0000003103117836 */ /* 0x040fe20000000000 */
[----:B------:R-:W-:Y:S01]  /*de40*/  FSEL R130, R88, -INF , !P1 ;  /* 0xff80000058827808 */ /* 0x000fe20004800000 */
[----:B------:R-:W-:Y:S01]  /*de50*/  VIADD R3, R3, 0x39 ;  /* 0x0000003903037836 */ /* 0x000fe20000000000 */
[----:B------:R-:W-:Y:S02]  /*de60*/  FMNMX3.FTZ R21, R21, R48, R24, !PT ;  /* 0x0000003015157276 */ /* 0x000fe40007810018 */
[----:B------:R-:W-:-:S02]  /*de70*/  ISETP.NE.AND P1, PT, R9, RZ, PT ;  /* 0x000000ff0900720c */ /* 0x000fc40003f25270 */
[----:B------:R-:W-:Y:S02]  /*de80*/  FMNMX3.FTZ R9, R54, R56, R50, !PT ;  /* 0x0000003836097276 */ /* 0x000fe40007810032 */
[----:B------:R-:W-:Y:S02]  /*de90*/  FSEL R118, R32, -INF , !P2 ;  /* 0xff80000020767808 */ /* 0x000fe40005000000 */
[----:B------:R-:W-:Y:S02]  /*dea0*/  FSEL R20, R41, -INF , !P3 ;  /* 0xff80000029147808 */ /* 0x000fe40005800000 */
[----:B------:R-:W-:Y:S02]  /*deb0*/  FMNMX3.FTZ R21, R21, R6, R22, !PT ;  /* 0x0000000615157276 */ /* 0x000fe40007810016 */
[----:B------:R-:W-:Y:S02]  /*dec0*/  ISETP.GE.AND P2, PT, R17, R0, PT ;  /* 0x000000001100720c */ /* 0x000fe40003f46270 */
[----:B------:R-:W-:-:S02]  /*ded0*/  FMNMX3.FTZ R9, R9, R26, R18, !PT ;  /* 0x0000001a09097276 */ /* 0x000fc40007810012 */
[----:B------:R-:W-:Y:S02]  /*dee0*/  ISETP.GE.AND P0, PT, R19, R0, PT ;  /* 0x000000001300720c */ /* 0x000fe40003f06270 */
[----:B------:R-:W-:Y:S02]  /*def0*/  FMNMX3.FTZ R21, R21, R20, R116, !PT ;  /* 0x0000001415157276 */ /* 0x000fe40007810074 */
[----:B------:R-:W-:Y:S02]  /*df00*/  FSEL R132, R13, -INF , !P2 ;  /* 0xff8000000d847808 */ /* 0x000fe40005000000 */
[----:B------:R-:W-:Y:S02]  /*df10*/  FSEL R120, R38, -INF , !P1 ;  /* 0xff80000026787808 */ /* 0x000fe40004800000 */
[----:B------:R-:W-:Y:S02]  /*df20*/  FMNMX3.FTZ R13, R9, R16, R10, !PT ;  /* 0x00000010090d7276 */ /* 0x000fe4000781000a */
        /* <DEDUP_REMOVED lines=9> */
[----:B------:R-:W-:Y:S02]  /*dfc0*/  FMNMX3.FTZ R21, R21, R164, R134, !PT ;  /* 0x000000a415157276 */ /* 0x000fe40007810086 */
[----:B------:R-:W-:Y:S02]  /*dfd0*/  ISETP.GE.AND P2, PT, R17, R102, PT ;  /* 0x000000661100720c */ /* 0x000fe40003f46270 */
[----:B------:R-:W-:Y:S02]  /*dfe0*/  FSEL R160, R35, -INF , !P4 ;  /* 0xff80000023a07808 */ /* 0x000fe40006000000 */
[----:B------:R-:W-:Y:S02]  /*dff0*/  FSEL R28, R14, -INF , !P3 ;  /* 0xff8000000e1c7808 */ /* 0x000fe40005800000 */
[----:B------:R-:W-:-:S02]  /*e000*/  FMNMX3.FTZ R11, R11, R162, R122, !PT ;  /* 0x000000a20b0b7276 */ /* 0x000fc4000781007a */
[----:B------:R-:W-:Y:S02]  /*e010*/  FSEL R30, R89, -INF , !P0 ;  /* 0xff800000591e7808 */ /* 0x000fe40004000000 */
[----:B------:R-:W-:Y:S02]  /*e020*/  FMNMX3.FTZ R21, R21, R132, R130, !PT ;  /* 0x0000008415157276 */ /* 0x000fe40007810082 */
[----:B------:R-:W-:Y:S02]  /*e030*/  ISETP.GE.AND P0, PT, R3, R102, PT ;  /* 0x000000660300720c */ /* 0x000fe40003f06270 */
[----:B------:R-:W-:Y:S02]  /*e040*/  FSEL R128, R15, -INF , !P2 ;  /* 0xff8000000f807808 */ /* 0x000fe40005000000 */
[----:B------:R-:W-:Y:S02]  /*e050*/  FSEL R126, R90, -INF , !P1 ;  /* 0xff8000005a7e7808 */ /* 0x000fe40004800000 */
[----:B------:R-:W-:-:S02]  /*e060*/  FMNMX3.FTZ R11, R11, R160, R28, !PT ;  /* 0x000000a00b0b7276 */ /* 0x000fc4000781001c */
[----:B------:R-:W-:Y:S02]  /*e070*/  FMNMX.FTZ R9, R30, R21, !PT ;  /* 0x000000151e097209 */ /* 0x000fe40007810000 */
[----:B------:R-:W-:Y:S02]  /*e080*/  FSEL R124, R91, -INF , !P0 ;  /* 0xff8000005b7c7808 */ /* 0x000fe40004000000 */
[----:B------:R-:W-:Y:S01]  /*e090*/  FMNMX3.FTZ R11, R11, R128, R126, !PT ;  /* 0x000000800b0b7276 */ /* 0x000fe2000781007e */
[----:B------:R-:W2:Y:S03]  /*e0a0*/  SHFL.BFLY PT, R12, R9, 0x2, 0x1f ;  /* 0x0c401f00090c7f89 */ /* 0x000ea600000e0000 */
[----:B------:R-:W-:-:S05]  /*e0b0*/  FMNMX.FTZ R14, R124, R11, !PT ;  /* 0x0000000b7c0e7209 */ /* 0x000fca0007810000 */
[----:B------:R-:W3:Y:S01]  /*e0c0*/  SHFL.BFLY PT, R3, R14, 0x2, 0x1f ;  /* 0x0c401f000e037f89 */ /* 0x000ee200000e0000 */
        /* <DEDUP_REMOVED lines=17> */
[----:B------:R-:W-:Y:S01]  /*e1e0*/  LDSM.16.MT88.4 R60, [R136+0x8000] ;  /* 0x00800000883c783b */ /* 0x000fe20000004200 */
[----:B------:R-:W-:Y:S01]  /*e1f0*/  FFMA.FTZ R106, R6, UR4, -R29 ;  /* 0x00000004066a7c23 */ /* 0x000fe2000801081d */
[----:B------:R-:W-:Y:S01]  /*e200*/  MUFU.EX2 R113, R113 ;  /* 0x0000007100717308 */ /* 0x000fe20000000800 */
[--C-:B------:R-:W-:Y:S01]  /*e210*/  FFMA.FTZ R114, R54, UR4, -R123.reuse ;  /* 0x0000000436727c23 */ /* 0x100fe2000801087b */
[--C-:B------:R-:W-:Y:S01]  /*e220*/  FFMA.FTZ R115, R56, UR4, -R123.reuse ;  /* 0x0000000438737c23 */ /* 0x100fe2000801087b */
[--C-:B------:R-:W-:Y:S01]  /*e230*/  FFMA.FTZ R110, R50, UR4, -R123.reuse ;  /* 0x00000004326e7c23 */ /* 0x100fe2000801087b */
[----:B------:R-:W-:Y:S01]  /*e240*/  FFMA.FTZ R111, R26, UR4, -R123 ;  /* 0x000000041a6f7c23 */ /* 0x000fe2000801087b */
[----:B------:R-:W1:Y:S01]  /*e250*/  LDSM.16.MT88.4 R52, [R137+0x8000] ;  /* 0x008000008934783b */ /* 0x000e620000004200 */
[--C-:B------:R-:W-:Y:S01]  /*e260*/  FFMA.FTZ R107, R24, UR4, -R29.reuse ;  /* 0x00000004186b7c23 */ /* 0x100fe2000801081d */
[--C-:B------:R-:W-:Y:S01]  /*e270*/  FFMA.FTZ R33, R22, UR4, -R29.reuse ;  /* 0x0000000416217c23 */ /* 0x100fe2000801081d */
[----:B------:R-:W2:Y:S01]  /*e280*/  MUFU.EX2 R112, R112 ;  /* 0x0000007000707308 */ /* 0x000ea20000000800 */
[----:B------:R-:W3:Y:S01]  /*e290*/  LDSM.16.MT88.4 R4, [R136+0xa000] ;  /* 0x00a000008804783b */ /* 0x000ee20000004200 */
[----:B------:R-:W-:Y:S01]  /*e2a0*/  FFMA.FTZ R32, R20, UR4, -R29 ;  /* 0x0000000414207c23 */ /* 0x000fe2000801081d */
[--C-:B------:R-:W-:Y:S01]  /*e2b0*/  FFMA.FTZ R105, R18, UR4, -R123.reuse ;  /* 0x0000000412697c23 */ /* 0x100fe2000801087b */
[--C-:B------:R-:W-:Y:S01]  /*e2c0*/  FFMA.FTZ R104, R16, UR4, -R123.reuse ;  /* 0x0000000410687c23 */ /* 0x100fe2000801087b */
[--C-:B------:R-:W-:Y:S01]  /*e2d0*/  FFMA.FTZ R34, R10, UR4, -R123.reuse ;  /* 0x000000040a227c23 */ /* 0x100fe2000801087b */
[----:B------:R-:W-:Y:S01]  /*e2e0*/  FFMA.FTZ R35, R8, UR4, -R123 ;  /* 0x0000000408237c23 */ /* 0x000fe2000801087b */
[----:B------:R-:W-:Y:S01]  /*e2f0*/  LDSM.16.MT88.4 R20, [R136+0x8800] ;  /* 0x008800008814783b */ /* 0x000fe20000004200 */
[----:B------:R-:W-:Y:S01]  /*e300*/  MUFU.EX2 R109, R109 ;  /* 0x0000006d006d7308 */ /* 0x000fe20000000800 */
[--C-:B------:R-:W-:Y:S01]  /*e310*/  FFMA.FTZ R116, R116, UR4, -R29.reuse ;  /* 0x0000000474747c23 */ /* 0x100fe2000801081d */
[--C-:B------:R-:W-:Y:S01]  /*e320*/  FFMA.FTZ R117, R166, UR4, -R29.reuse ;  /* 0x00000004a6757c23 */ /* 0x100fe2000801081d */
[----:B------:R-:W4:Y:S01]  /*e330*/  LDSM.16.MT88.4 R8, [R137+0x8800] ;  /* 0x008800008908783b */ /* 0x000f220000004200 */
[--C-:B------:R-:W-:Y:S01]  /*e340*/  FFMA.FTZ R118, R118, UR4, -R29.reuse ;  /* 0x0000000476767c23 */ /* 0x100fe2000801081d */
[----:B------:R-:W-:Y:S01]  /*e350*/  FFMA.FTZ R119, R164, UR4, -R29 ;  /* 0x00000004a4777c23 */ /* 0x000fe2000801081d */
[--C-:B------:R-:W-:Y:S01]  /*e360*/  FFMA.FTZ R120, R120, UR4, -R123.reuse ;  /* 0x0000000478787c23 */ /* 0x100fe2000801087b */
[----:B------:R-:W5:Y:S01]  /*e370*/  LDSM.16.MT88.4 R16, [R142+0xa800] ;  /* 0x00a800008e10783b */ /* 0x000f620000004200 */
[----:B------:R-:W1:Y:S01]  /*e380*/  MUFU.EX2 R108, R108 ;  /* 0x0000006c006c7308 */ /* 0x000e620000000800 */
[----:B--2---:R-:W-:Y:S01]  /*e390*/  F2FP.BF16.F32.PACK_AB R84, R112, R113 ;  /* 0x000000717054723e */ /* 0x004fe200000010ff */
[--C-:B------:R-:W-:Y:S01]  /*e3a0*/  FFMA.FTZ R121, R162, UR4, -R123.reuse ;  /* 0x00000004a2797c23 */ /* 0x100fe2000801087b */
[----:B------:R-:W-:Y:S01]  /*e3b0*/  LDSM.16.MT88.4 R24, [R138+0x8800] ;  /* 0x008800008a18783b */ /* 0x000fe20000004200 */
        /* <DEDUP_REMOVED lines=11> */
[----:B------:R-:W-:Y:S01]  /*e470*/  FADD.FTZ R112, R113, R112 ;  /* 0x0000007071707221 */ /* 0x000fe20000010000 */
[----:B------:R-:W2:Y:S01]  /*e480*/  MUFU.EX2 R115, R115 ;  /* 0x0000007300737308 */ /* 0x000ea20000000800 */
[----:B-1----:R-:W-:Y:S01]  /*e490*/  F2FP.BF16.F32.PACK_AB R86, R108, R109 ;  /* 0x0000006d6c56723e */ /* 0x002fe200000010ff */
[----:B------:R-:W-:Y:S01]  /*e4a0*/  LDSM.16.MT88.4 R28, [R142+0x9800] ;  /* 0x009800008e1c783b */ /* 0x000fe20000004200 */
[----:B------:R-:W-:Y:S01]  /*e4b0*/  FADD.FTZ R109, R109, R112 ;  /* 0x000000706d6d7221 */ /* 0x000fe20000010000 */
[----:B------:R-:W-:-:S03]  /*e4c0*/  ISETP.GT.AND P0, PT, R103, R148, PT ;  /* 0x000000946700720c */ /* 0x000fc60003f04270 */
[----:B------:R-:W-:Y:S01]  /*e4d0*/  FADD.FTZ R108, R108, R109 ;  /* 0x0000006d6c6c7221 */ /* 0x000fe20000010000 */
        /* <DEDUP_REMOVED lines=36> */
[----:B---3--:R-:W-:Y:S01]  /*e720*/  HMMA.16816.F32.BF16 R88, R84, R4, RZ ;  /* 0x000000045458723c */ /* 0x008fe200000418ff */
        /* <DEDUP_REMOVED lines=12> */
[----:B------:R-:W3:Y:S04]  /*e7f0*/  LDSM.16.MT88.4 R12, [R138+0xa800] ;  /* 0x00a800008a0c783b */ /* 0x000ee80000004200 */
[----:B------:R-:W-:Y:S03]  /*e800*/  MUFU.EX2 R130, R130 ;  /* 0x0000008200827308 */ /* 0x000fe60000000800 */
[C---:B------:R-:W-:Y:S05]  /*e810*/  HMMA.16816.F32.BF16 R48, R4.reuse, R8, R48 ;  /* 0x000000080430723c */ /* 0x040fea0000041830 */
        /* <DEDUP_REMOVED lines=9> */
[C---:B---3--:R-:W-:Y:S08]  /*e8b0*/  HMMA.16816.F32.BF16 R72, R4.reuse, R12, R72 ;  /* 0x0000000c0448723c */ /* 0x048ff00000041848 */
[C---:B------:R-:W-:Y:S01]  /*e8c0*/  HMMA.16816.F32.BF16 R76, R4.reuse, R14, R76 ;  /* 0x0000000e044c723c */ /* 0x040fe2000004184c */
[----:B------:R-:W3:Y:S07]  /*e8d0*/  LDSM.16.MT88.4 R12, [R137+0x9000] ;  /* 0x00900000890c783b */ /* 0x000eee0000004200 */
[C---:B-1----:R-:W-:Y:S08]  /*e8e0*/  HMMA.16816.F32.BF16 R92, R4.reuse, R8, R92 ;  /* 0x00000008045c723c */ /* 0x042ff0000004185c */
[C---:B------:R-:W-:Y:S01]  /*e8f0*/  HMMA.16816.F32.BF16 R80, R4.reuse, R10, R80 ;  /* 0x0000000a0450723c */ /* 0x040fe20000041850 */
[----:B------:R-:W1:Y:S07]  /*e900*/  LDSM.16.MT88.4 R8, [R136+0x9000] ;  /* 0x009000008808783b */ /* 0x000e6e0000004200 */
[C---:B------:R-:W-:Y:S01]  /*e910*/  HMMA.16816.F32.BF16 R68, R4.reuse, R18, R68 ;  /* 0x000000120444723c */ /* 0x040fe20000041844 */
[----:B------:R-:W5:Y:S07]  /*e920*/  LDSM.16.MT88.4 R16, [R138+0x9000] ;  /* 0x009000008a10783b */ /* 0x000f6e0000004200 */
[C---:B------:R-:W-:Y:S08]  /*e930*/  HMMA.16816.F32.BF16 R40, R4.reuse, R24, R40 ;  /* 0x000000180428723c */ /* 0x040ff00000041828 */
[C---:B------:R-:W-:Y:S01]  /*e940*/  HMMA.16816.F32.BF16 R44, R4.reuse, R26, R44 ;  /* 0x0000001a042c723c */ /* 0x040fe2000004182c */
[----:B------:R-:W4:Y:S07]  /*e950*/  LDSM.16.MT88.4 R24, [R142+0x9000] ;  /* 0x009000008e18783b */ /* 0x000f2e0000004200 */
[C---:B--2---:R-:W-:Y:S08]  /*e960*/  HMMA.16816.F32.BF16 R88, R4.reuse, R20, R88 ;  /* 0x000000140458723c */ /* 0x044ff00000041858 */
        /* <DEDUP_REMOVED lines=8> */
[----:B------:R-:W2:Y:S07]  /*e9f0*/  LDSM.16.MT88.4 R12, [R138+0xb000] ;  /* 0x00b000008a0c783b */ /* 0x000eae0000004200 */
[C---:B-1----:R-:W-:Y:S08]  /*ea00*/  HMMA.16816.F32.BF16 R56, R4.reuse, R8, R56 ;  /* 0x000000080438723c */ /* 0x042ff00000041838 */
[C---:B------:R-:W-:Y:S01]  /*ea10*/  HMMA.16816.F32.BF16 R60, R4.reuse, R10, R60 ;  /* 0x0000000a043c723c */ /* 0x040fe2000004183c */
[----:B------:R-:W1:Y:S07]  /*ea20*/  LDSM.16.MT88.4 R8, [R136+0xb000] ;  /* 0x00b000008808783b */ /* 0x000e6e0000004200 */
[C---:B-----5:R-:W-:Y:S08]  /*ea30*/  HMMA.16816.F32.BF16 R40, R4.reuse, R16, R40 ;  /* 0x000000100428723c */ /* 0x060ff00000041828 */
[C---:B------:R-:W-:Y:S01]  /*ea40*/  HMMA.16816.F32.BF16 R44, R4.reuse, R18, R44 ;  /* 0x00000012042c723c */ /* 0x040fe2000004182c */
[----:B------:R-:W3:Y:S07]  /*ea50*/  LDSM.16.MT88.4 R16, [R137+0xb000] ;  /* 0x00b000008910783b */ /* 0x000eee0000004200 */
[C---:B----4-:R-:W-:Y:S08]  /*ea60*/  HMMA.16816.F32.BF16 R96, R4.reuse, R24, R96 ;  /* 0x000000180460723c */ /* 0x050ff00000041860 */
        /* <DEDUP_REMOVED lines=56> */
[C---:B------:R-:W-:Y:S08]  /*edf0*/  HMMA.16816.F32.BF16 R60, R4.reuse, R22, R60 ;  /* 0x00000016043c723c */ /* 0x040ff0000004183c */
[C---:B------:R-:W-:Y:S08]  /*ee00*/  HMMA.16816.F32.BF16 R76, R4.reuse, R18, R76 ;  /* 0x00000012044c723c */ /* 0x040ff0000004184c */
[C---:B------:R-:W-:Y:S08]  /*ee10*/  HMMA.16816.F32.BF16 R80, R4.reuse, R14, R80 ;  /* 0x0000000e0450723c */ /* 0x040ff00000041850 */
[----:B------:R-:W-:Y:S01]  /*ee20*/  HMMA.16816.F32.BF16 R84, R4, R10, R84 ;  /* 0x0000000a0454723c */ /* 0x000fe20000041854 */
[----:B------:R-:W-:-:S04]  /*ee30*/  NOP ;  /* 0x0000000000007918 */ /* 0x000fc80000000000 */
[----:B------:R-:W-:-:S15]  /*ee40*/  @!P0 BRA `(.L_x_6645) ;  /* 0x0000002c00388947 */ /* 0x000fde0003800000 */
        /* <DEDUP_REMOVED lines=11> */
[----:B------:R-:W-:Y:S01]  /*ef00*/  IABS R9, R6 ;  /* 0x0000000600097213 */ /* 0x000fe20000000000 */
[----:B------:R-:W3:Y:S03]  /*ef10*/  LDCU.64 UR8, c[0x0][0x3a8] ;  /* 0x00007500ff0877ac */ /* 0x000ee60008000a00 */
[----:B------:R-:W-:-:S02]  /*ef20*/  IABS R11, R4 ;  /* 0x00000004000b7213 */ /* 0x000fc40000000000 */
        /* <DEDUP_REMOVED lines=55> */
.L_x_6646:
        /* <DEDUP_REMOVED lines=8> */
.L_x_6647:
[----:B------:R-:W1:Y:S01]  /*f320*/  LDCU UR8, c[0x0][0x3c4] ;  /* 0x00007880ff0877ac */ /* 0x000e620008000800 */
[----:B------:R-:W-:Y:S01]  /*f330*/  @!PT LDS RZ, [RZ] ;  /* 0x00000000fffff984 */ /* 0x000fe20000000800 */
[----:B------:R-:W-:Y:S01]  /*f340*/  @!PT LDS RZ, [RZ] ;  /* 0x00000000fffff984 */ /* 0x000fe20000000800 */
[----:B------:R-:W-:Y:S01]  /*f350*/  @!PT LDS RZ, [RZ] ;  /* 0x00000000fffff984 */ /* 0x000fe20000000800 */
[----:B------:R-:W-:Y:S01]  /*f360*/  LDGSTS.E.BYPASS.LTC128B.128 [R2+0x8000], desc[UR6][R152.64] ;  /* 0x0800000098027fae */ /* 0x000fe2000b981a06 */
[----:B------:R-:W-:Y:S01]  /*f370*/  IMAD.SHL.U32 R103, R154, 0x2, RZ ;  /* 0x000000029a677824 */ /* 0x000fe200078e00ff */
[----:B------:R-:W-:Y:S02]  /*f380*/  USHF.L.U32 UR9, UR10, 0x5, URZ ;  /* 0x000000050a097899 */ /* 0x000fe400080006ff */
[----:B------:R-:W-:Y:S04]  /*f390*/  LDGSTS.E.BYPASS.LTC128B.128 [R2+0xa000], desc[UR6][R152.64+0x80] ;  /* 0x0a00008098027fae */ /* 0x000fe8000b981a06 */
        /* <DEDUP_REMOVED lines=59> */
[----:B------:R-:W4:Y:S03]  /*f750*/  LDSM.16.M88.4 R112, [R146+0x6000] ;  /* 0x006000009270783b */ /* 0x000f260000000200 */
[C---:B-----5:R-:W-:Y:S08]  /*f760*/  HMMA.16816.F32.BF16 R108, R116.reuse, R8, R108 ;  /* 0x00000008746c723c */ /* 0x060ff0000004186c */
        /* <DEDUP_REMOVED lines=17> */
[----:B------:R-:W2:Y:S07]  /*f880*/  LDSM.16.M88.4 R4, [R145+0x2000] ;  /* 0x002000009104783b */ /* 0x000eae0000000200 */
[C---:B------:R-:W-:Y:S08]  /*f890*/  HMMA.16816.F32.BF16 R24, R124.reuse, R8, R24 ;  /* 0x000000087c18723c */ /* 0x040ff00000041818 */
[C---:B------:R-:W-:Y:S01]  /*f8a0*/  HMMA.16816.F32.BF16 R20, R124.reuse, R10, R20 ;  /* 0x0000000a7c14723c */ /* 0x040fe20000041814 */
[----:B------:R-:W3:Y:S07]  /*f8b0*/  LDSM.16.M88.4 R8, [R141+0x7800] ;  /* 0x007800008d08783b */ /* 0x000eee0000000200 */
        /* <DEDUP_REMOVED lines=12> */
[----:B------:R-:W4:Y:S07]  /*f980*/  LDSM.16.M88.4 R112, [R140+0x7800] ;  /* 0x007800008c70783b */ /* 0x000f2e0000000200 */
[C---:B---3--:R-:W-:Y:S08]  /*f990*/  HMMA.16816.F32.BF16 R16, R4.reuse, R8, R16 ;  /* 0x000000080410723c */ /* 0x048ff00000041810 */
[----:B------:R-:W-:Y:S01]  /*f9a0*/  HMMA.16816.F32.BF16 R12, R4, R10, R12 ;  /* 0x0000000a040c723c */ /* 0x000fe2000004180c */
[----:B------:R-:W-:Y:S04]  /*f9b0*/  LDSM.16.M88.4 R8, [R143+0x2000] ;  /* 0x002000008f08783b */ /* 0x000fe80000000200 */
[----:B------:R-:W3:Y:S03]  /*f9c0*/  LDSM.16.M88.4 R4, [R139+0x6000] ;  /* 0x006000008b04783b */ /* 0x000ee60000000200 */
[C---:B-1----:R-:W-:Y:S08]  /*f9d0*/  HMMA.16816.F32.BF16 R108, R128.reuse, R124, R108 ;  /* 0x0000007c806c723c */ /* 0x042ff0000004186c */
[C---:B------:R-:W-:Y:S08]  /*f9e0*/  HMMA.16816.F32.BF16 R104, R128.reuse, R126, R104 ;  /* 0x0000007e8068723c */ /* 0x040ff00000041868 */
[C---:B--2---:R-:W-:Y:S08]  /*f9f0*/  HMMA.16816.F32.BF16 R32, R128.reuse, R120, R32 ;  /* 0x000000788020723c */ /* 0x044ff00000041820 */
[C---:B------:R-:W-:Y:S01]  /*fa00*/  HMMA.16816.F32.BF16 R28, R128.reuse, R122, R28 ;  /* 0x0000007a801c723c */ /* 0x040fe2000004181c */
[----:B------:R-:W1:Y:S07]  /*fa10*/  LDSM.16.M88.4 R120, [R139+0x6800] ;  /* 0x006800008b78783b */ /* 0x000e6e0000000200 */
[----:B----4-:R-:W-:Y:S08]  /*fa20*/  HMMA.16816.F32.BF16 R16, R128, R112, R16 ;  /* 0x000000708010723c */ /* 0x010ff00000041810 */
[----:B---3--:R-:W-:Y:S01]  /*fa30*/  HMMA.16816.F32.BF16 R108, R8, R4, R108 ;  /* 0x00000004086c723c */ /* 0x008fe2000004186c */
[----:B------:R-:W-:-:S05]  /*fa40*/  LOP3.LUT R4, R103, 0x6, RZ, 0xc0, !PT ;  /* 0x0000000667047812 */ /* 0x000fca00078ec0ff */
[----:B------:R-:W-:Y:S02]  /*fa50*/  IMAD R103, R101, 0x40, R4 ;  /* 0x0000004065677824 */ /* 0x000fe400078e0204 */
[----:B------:R-:W-:Y:S01]  /*fa60*/  HMMA.16816.F32.BF16 R12, R128, R114, R12 ;  /* 0x00000072800c723c */ /* 0x000fe2000004180c */
[----:B------:R-:W2:Y:S01]  /*fa70*/  LDSM.16.M88.4 R112, [R139+0x7000] ;  /* 0x007000008b70783b */ /* 0x000ea20000000200 */
[----:B------:R-:W-:-:S05]  /*fa80*/  VIADD R5, R103, 0xffffff80 ;  /* 0xffffff8067057836 */ /* 0x000fca0000000000 */
[C---:B------:R-:W-:Y:S01]  /*fa90*/  ISETP.GE.AND P2, PT, R5.reuse, R0, PT ;  /* 0x000000000500720c */ /* 0x040fe20003f46270 */
[----:B------:R-:W-:Y:S01]  /*faa0*/  HMMA.16816.F32.BF16 R104, R8, R6, R104 ;  /* 0x000000060868723c */ /* 0x000fe20000041868 */
[----:B------:R-:W-:Y:S01]  /*fab0*/  ISETP.GE.AND P0, PT, R5, R102, PT ;  /* 0x000000660500720c */ /* 0x000fe20003f06270 */
[C---:B------:R-:W-:Y:S01]  /*fac0*/  VIADD R5, R103.reuse, 0xffffff81 ;  /* 0xffffff8167057836 */ /* 0x040fe20000000000 */
[----:B------:R-:W-:Y:S01]  /*fad0*/  FSEL R126, R108, -INF , !P2 ;  /* 0xff8000006c7e7808 */ /* 0x000fe20005000000 */
[----:B------:R-:W-:-:S03]  /*fae0*/  VIADD R7, R103, 0xffffff89 ;  /* 0xffffff8967077836 */ /* 0x000fc60000000000 */
[C---:B------:R-:W-:Y:S01]  /*faf0*/  ISETP.GE.AND P1, PT, R5.reuse, R0, PT ;  /* 0x000000000500720c */ /* 0x040fe20003f26270 */
[----:B------:R-:W-:Y:S01]  /*fb00*/  HMMA.16816.F32.BF16 R24, R128, R116, R24 ;  /* 0x000000748018723c */ /* 0x000fe20000041818 */
[----:B------:R-:W-:Y:S01]  /*fb10*/  ISETP.GE.AND P3, PT, R5, R102, PT ;  /* 0x000000660500720c */ /* 0x000fe20003f66270 */
[----:B------:R-:W-:Y:S01]  /*fb20*/  VIADD R5, R103, 0xffffff90 ;  /* 0xffffff9067057836 */ /* 0x000fe20000000000 */
[----:B------:R-:W-:Y:S01]  /*fb30*/  ISETP.GE.AND P6, PT, R7, R0, PT ;  /* 0x000000000700720c */ /* 0x000fe20003fc6270 */
[----:B------:R-:W-:Y:S01]  /*fb40*/  VIADD R117, R103, 0xffffff88 ;  /* 0xffffff8867757836 */ /* 0x000fe20000000000 */
[----:B------:R-:W-:-:S03]  /*fb50*/  ISETP.GE.AND P2, PT, R7, R102, PT ;  /* 0x000000660700720c */ /* 0x000fc60003f46270 */
[----:B------:R-:W-:Y:S01]  /*fb60*/  HMMA.16816.F32.BF16 R20, R128, R118, R20 ;  /* 0x000000768014723c */ /* 0x000fe20000041814 */
[----:B------:R-:W-:Y:S02]  /*fb70*/  FSEL R129, R110, -INF , !P0 ;  /* 0xff8000006e817808 */ /* 0x000fe40004000000 */
[----:B------:R-:W-:Y:S02]  /*fb80*/  FSEL R128, R109, -INF , !P1 ;  /* 0xff8000006d807808 */ /* 0x000fe40004800000 */
[C---:B------:R-:W-:Y:S02]  /*fb90*/  ISETP.GE.AND P0, PT, R5.reuse, R0, PT ;  /* 0x000000000500720c */ /* 0x040fe40003f06270 */
[----:B------:R-:W-:Y:S01]  /*fba0*/  ISETP.GE.AND P1, PT, R5, R102, PT ;  /* 0x000000660500720c */ /* 0x000fe20003f26270 */
[----:B-1----:R-:W-:Y:S01]  /*fbb0*/  HMMA.16816.F32.BF16 R32, R8, R120, R32 ;  /* 0x000000780820723c */ /* 0x002fe20000041820 */
[----:B------:R-:W1:Y:S01]  /*fbc0*/  LDSM.16.M88.4 R4, [R139+0x7800] ;  /* 0x007800008b04783b */ /* 0x000e620000000200 */
[----:B------:R-:W-:Y:S01]  /*fbd0*/  ISETP.GE.AND P4, PT, R117, R0, PT ;  /* 0x000000007500720c */ /* 0x000fe20003f86270 */
[----:B------:R-:W-:-:S04]  /*fbe0*/  DEPBAR.LE SB0, 0x0 ;  /* 0x000080000000791a */ /* 0x000fc80000000000 */
[----:B------:R-:W-:Y:S01]  /*fbf0*/  ISETP.GE.AND P5, PT, R117, R102, PT ;  /* 0x000000667500720c */ /* 0x000fe20003fa6270 */
[C---:B------:R-:W-:Y:S01]  /*fc00*/  HMMA.16816.F32.BF16 R28, R8.reuse, R122, R28 ;  /* 0x0000007a081c723c */ /* 0x040fe2000004181c */
[----:B------:R-:W-:Y:S01]  /*fc10*/  P2R R108, PR, RZ, 0x4 ;  /* 0x00000004ff6c7803 */ /* 0x000fe20000000000 */
[----:B------:R-:W-:Y:S01]  /*fc20*/  VIADD R117, R103, 0xffffff91 ;  /* 0xffffff9167757836 */ /* 0x000fe20000000000 */
[----:B------:R-:W-:Y:S02]  /*fc30*/  P2R R110, PR, RZ, 0x1 ;  /* 0x00000001ff6e7803 */ /* 0x000fe40000000000 */
[----:B------:R-:W-:Y:S02]  /*fc40*/  FSEL R133, R106, -INF , !P5 ;  /* 0xff8000006a857808 */ /* 0x000fe40006800000 */
[----:B------:R-:W-:Y:S01]  /*fc50*/  ISETP.NE.AND P5, PT, R108, RZ, PT ;  /* 0x000000ff6c00720c */ /* 0x000fe20003fa5270 */
[----:B--2---:R-:W-:Y:S01]  /*fc60*/  HMMA.16816.F32.BF16 R24, R8, R112, R24 ;  /* 0x000000700818723c */ /* 0x004fe20000041818 */
[----:B------:R-:W-:Y:S01]  /*fc70*/  FSEL R109, R111, -INF , !P3 ;  /* 0xff8000006f6d7808 */ /* 0x000fe20005800000 */
[----:B------:R-:W-:Y:S01]  /*fc80*/  VIADD R111, R103, 0xffffff98 ;  /* 0xffffff98676f7836 */ /* 0x000fe20000000000 */
[----:B------:R-:W-:-:S02]  /*fc90*/  ISETP.GE.AND P2, PT, R117, R0, PT ;  /* 0x000000007500720c */ /* 0x000fc40003f46270 */
[-C--:B------:R-:W-:Y:S01]  /*fca0*/  ISETP.GE.AND P0, PT, R117, R102.reuse, PT ;  /* 0x000000667500720c */ /* 0x080fe20003f06270 */
[----:B------:R-:W-:Y:S01]  /*fcb0*/  VIADD R117, R103, 0xffffff99 ;  /* 0xffffff9967757836 */ /* 0x000fe20000000000 */
[----:B------:R-:W-:Y:S01]  /*fcc0*/  ISETP.NE.AND P3, PT, R110, RZ, PT ;  /* 0x000000ff6e00720c */ /* 0x000fe20003f65270 */
[----:B------:R-:W-:Y:S01]  /*fcd0*/  HMMA.16816.F32.BF16 R20, R8, R114, R20 ;  /* 0x000000720814723c */ /* 0x000fe20000041814 */
[----:B------:R-:W-:Y:S01]  /*fce0*/  FSEL R131, R107, -INF , !P5 ;  /* 0xff8000006b837808 */ /* 0x000fe20006800000 */
[----:B------:R-:W-:Y:S01]  /*fcf0*/  VIADD R107, R103, 0xffffffa0 ;  /* 0xffffffa0676b7836 */ /* 0x000fe20000000000 */
[----:B------:R-:W-:Y:S02]  /*fd00*/  FSEL R106, R32, -INF , !P3 ;  /* 0xff800000206a7808 */ /* 0x000fe40005800000 */
[----:B------:R-:W-:Y:S02]  /*fd10*/  ISETP.GE.AND P3, PT, R117, R102, PT ;  /* 0x000000667500720c */ /* 0x000fe40003f66270 */
[----:B------:R-:W-:-:S02]  /*fd20*/  FSEL R130, R105, -INF , !P6 ;  /* 0xff80000069827808 */ /* 0x000fc40007000000 */
[----:B------:R-:W-:Y:S02]  /*fd30*/  FSEL R127, R34, -INF , !P1 ;  /* 0xff800000227f7808 */ /* 0x000fe40004800000 */
[----:B------:R-:W-:Y:S02]  /*fd40*/  ISETP.GE.AND P6, PT, R111, R102, PT ;  /* 0x000000666f00720c */ /* 0x000fe40003fc6270 */
[-C--:B------:R-:W-:Y:S02]  /*fd50*/  ISETP.GE.AND P5, PT, R117, R0.reuse, PT ;  /* 0x000000007500720c */ /* 0x080fe40003fa6270 */
[-C--:B------:R-:W-:Y:S01]  /*fd60*/  ISETP.GE.AND P1, PT, R107, R0.reuse, PT ;  /* 0x000000006b00720c */ /* 0x080fe20003f26270 */
[C---:B-1----:R-:W-:Y:S01]  /*fd70*/  HMMA.16816.F32.BF16 R16, R8.reuse, R4, R16 ;  /* 0x000000040810723c */ /* 0x042fe20000041810 */
[----:B------:R-:W-:Y:S02]  /*fd80*/  P2R R32, PR, RZ, 0x8 ;  /* 0x00000008ff207803 */ /* 0x000fe40000000000 */
[----:B------:R-:W-:Y:S01]  /*fd90*/  FSEL R104, R104, -INF , !P4 ;  /* 0xff80000068687808 */ /* 0x000fe20006000000 */
[----:B------:R-:W-:Y:S01]  /*fda0*/  BAR.SYNC.DEFER_BLOCKING 0x0 ;  /* 0x0000000000007b1d */ /* 0x000fe20000010000 */
[----:B------:R-:W-:Y:S01]  /*fdb0*/  ISETP.GE.AND P4, PT, R111, R0, PT ;  /* 0x000000006f00720c */ /* 0x000fe20003f86270 */
[----:B------:R-:W-:Y:S01]  /*fdc0*/  VIADD R111, R103, 0xffffffa1 ;  /* 0xffffffa1676f7836 */ /* 0x000fe20000000000 */
[----:B------:R-:W-:Y:S01]  /*fdd0*/  FSEL R118, R33, -INF , !P2 ;  /* 0xff80000021767808 */ /* 0x000fe20005000000 */
[----:B------:R-:W-:Y:S01]  /*fde0*/  HMMA.16816.F32.BF16 R12, R8, R6, R12 ;  /* 0x00000006080c723c */ /* 0x000fe2000004180c */
[----:B------:R-:W-:Y:S01]  /*fdf0*/  P2R R105, PR, RZ, 0x20 ;  /* 0x00000020ff697803 */ /* 0x000fe20000000000 */
[C---:B------:R-:W-:Y:S01]  /*fe00*/  VIADD R9, R103.reuse, 0xffffffb8 ;  /* 0xffffffb867097836 */ /* 0x040fe20000000000 */
[----:B------:R-:W-:Y:S01]  /*fe10*/  P2R R33, PR, RZ, 0x2 ;  /* 0x00000002ff217803 */ /* 0x000fe20000000000 */
[----:B------:R-:W-:Y:S01]  /*fe20*/  VIADD R7, R103, 0xffffffb9 ;  /* 0xffffffb967077836 */ /* 0x000fe20000000000 */
[----:B------:R-:W-:-:S02]  /*fe30*/  FSEL R125, R30, -INF , !P6 ;  /* 0xff8000001e7d7808 */ /* 0x000fc40007000000 */
[----:B------:R-:W-:Y:S02]  /*fe40*/  ISETP.NE.AND P6, PT, R32, RZ, PT ;  /* 0x000000ff2000720c */ /* 0x000fe40003fc5270 */
[----:B------:R-:W-:Y:S01]  /*fe50*/  FSEL R117, R35, -INF , !P0 ;  /* 0xff80000023757808 */ /* 0x000fe20004000000 */
[----:B------:R-:W-:Y:S01]  /*fe60*/  VIADD R35, R103, 0xffffffa9 ;  /* 0xffffffa967237836 */ /* 0x000fe20000000000 */
[----:B------:R-:W-:Y:S02]  /*fe70*/  FSEL R108, R28, -INF , !P4 ;  /* 0xff8000001c6c7808 */ /* 0x000fe40006000000 */
[----:B------:R-:W-:Y:S02]  /*fe80*/  ISETP.NE.AND P0, PT, R105, RZ, PT ;  /* 0x000000ff6900720c */ /* 0x000fe40003f05270 */
[----:B------:R-:W-:Y:S01]  /*fe90*/  ISETP.NE.AND P4, PT, R33, RZ, PT ;  /* 0x000000ff2100720c */ /* 0x000fe20003f85270 */
[----:B------:R-:W-:Y:S01]  /*fea0*/  VIADD R33, R103, 0xffffffa8 ;  /* 0xffffffa867217836 */ /* 0x000fe20000000000 */
[----:B------:R-:W-:Y:S01]  /*feb0*/  FSEL R119, R31, -INF , !P6 ;  /* 0xff8000001f777808 */ /* 0x000fe20007000000 */
[----:B------:R-:W-:Y:S01]  /*fec0*/  VIADD R31, R103, 0xffffffb1 ;  /* 0xffffffb1671f7836 */ /* 0x000fe20000000000 */
[----:B------:R-:W-:-:S02]  /*fed0*/  ISETP.GE.AND P5, PT, R107, R102, PT ;  /* 0x000000666b00720c */ /* 0x000fc40003fa6270 */
[----:B------:R-:W-:Y:S01]  /*fee0*/  FSEL R116, R29, -INF , !P0 ;  /* 0xff8000001d747808 */ /* 0x000fe20004000000 */
[----:B------:R-:W-:Y:S01]  /*fef0*/  VIADD R29, R103, 0xffffffb0 ;  /* 0xffffffb0671d7836 */ /* 0x000fe20000000000 */
[----:B------:R-:W-:Y:S01]  /*ff00*/  FSEL R120, R24, -INF , !P4 ;  /* 0xff80000018787808 */ /* 0x000fe20006000000 */
[----:B------:R-:W-:Y:S01]  /*ff10*/  VIADD R103, R101, 0xfffffffe ;  /* 0xfffffffe65677836 */ /* 0x000fe20000000000 */
[----:B------:R-:W-:Y:S02]  /*ff20*/  ISETP.GE.AND P4, PT, R35, R102, PT ;  /* 0x000000662300720c */ /* 0x000fe40003f86270 */
[----:B------:R-:W-:Y:S02]  /*ff30*/  FSEL R121, R26, -INF , !P5 ;  /* 0xff8000001a797808 */ /* 0x000fe40006800000 */
[----:B------:R-:W-:Y:S02]  /*ff40*/  ISETP.GE.AND P5, PT, R31, R0, PT ;  /* 0x000000001f00720c */ /* 0x000fe40003fa6270 */
[----:B------:R-:W-:-:S02]  /*ff50*/  P2R R4, PR, RZ, 0x10 ;  /* 0x00000010ff047803 */ /* 0x000fc40000000000 */
[-C--:B------:R-:W-:Y:S02]  /*ff60*/  ISETP.GE.AND P3, PT, R111, R0.reuse, PT ;  /* 0x000000006f00720c */ /* 0x080fe40003f66270 */
[----:B------:R-:W-:Y:S02]  /*ff70*/  ISETP.GE.AND P4, PT, R29, R0, PT ;  /* 0x000000001d00720c */ /* 0x000fe40003f86270 */
[----:B------:R-:W-:Y:S02]  /*ff80*/  FSEL R114, R17, -INF , !P5 ;  /* 0xff80000011727808 */ /* 0x000fe40006800000 */
[----:B------:R-:W-:Y:S02]  /*ff90*/  ISETP.GT.AND P5, PT, R103, R148, PT ;  /* 0x000000946700720c */ /* 0x000fe40003fa4270 */
[-C--:B------:R-:W-:Y:S02]  /*ffa0*/  ISETP.GE.AND P1, PT, R111, R102.reuse, PT ;  /* 0x000000666f00720c */ /* 0x080fe40003f26270 */
[----:B------:R-:W-:-:S02]  /*ffb0*/  ISETP.GE.AND P0, PT, R33, R102, PT ;  /* 0x000000662100720c */ /* 0x000fc40003f06270 */
[----:B------:R-:W-:Y:S02]  /*ffc0*/  FSEL R122, R25, -INF , !P3 ;  /* 0xff800000197a7808 */ /* 0x000fe40005800000 */
[----:B------:R-:W-:Y:S02]  /*ffd0*/  P2R R5, PR, RZ, 0x10 ;  /* 0x00000010ff057803 */ /* 0x000fe40000000000 */
[----:B------:R-:W-:Y:S02]  /*ffe0*/  ISETP.GE.AND P3, PT, R29, R102, PT ;  /* 0x000000661d00720c */ /* 0x000fe40003f66270 */
[----:B------:R-:W-:Y:S02]  /*fff0*/  FSEL R27, R27, -INF , !P1 ;  /* 0xff8000001b1b7808 */ /* 0x000fe40004800000 */
[----:B------:R-:W-:Y:S02]  /*10000*/  FSEL R25, R22, -INF , !P0 ;  /* 0xff80000016197808 */ /* 0x000fe40004000000 */
[----:B------:R-:W-:-:S02]  /*10010*/  ISETP.GE.AND P2, PT, R33, R0, PT ;  /* 0x000000002100720c */ /* 0x000fc40003f46270 */
[----:B------:R-:W-:Y:S02]  /*10020*/  ISETP.GE.AND P6, PT, R35, R0, PT ;  /* 0x000000002300720c */ /* 0x000fe40003fc6270 */
[----:B------:R-:W-:Y:S02]  /*10030*/  ISETP.NE.AND P1, PT, R4, RZ, PT ;  /* 0x000000ff0400720c */ /* 0x000fe40003f25270 */
[----:B------:R-:W-:Y:S02]  /*10040*/  ISETP.NE.AND P0, PT, R5, RZ, PT ;  /* 0x000000ff0500720c */ /* 0x000fe40003f05270 */
[----:B------:R-:W-:Y:S02]  /*10050*/  P2R R4, PR, RZ, 0x8 ;  /* 0x00000008ff047803 */ /* 0x000fe40000000000 */
[----:B------:R-:W-:Y:S02]  /*10060*/  FSEL R26, R20, -INF , !P2 ;  /* 0xff800000141a7808 */ /* 0x000fe40005000000 */
[----:B------:R-:W-:-:S02]  /*10070*/  FSEL R124, R21, -INF , !P6 ;  /* 0xff800000157c7808 */ /* 0x000fc40007000000 */
[----:B------:R-:W-:Y:S02]  /*10080*/  FSEL R123, R23, -INF , !P1 ;  /* 0xff800000177b7808 */ /* 0x000fe40004800000 */
[----:B------:R-:W-:Y:S02]  /*10090*/  FSEL R24, R16, -INF , !P0 ;  /* 0xff80000010187808 */ /* 0x000fe40004000000 */
[----:B------:R-:W-:Y:S02]  /*100a0*/  ISETP.GE.AND P4, PT, R31, R102, PT ;  /* 0x000000661f00720c */ /* 0x000fe40003f86270 */
[-C--:B------:R-:W-:Y:S02]  /*100b0*/  ISETP.GE.AND P3, PT, R9, R0.reuse, PT ;  /* 0x000000000900720c */ /* 0x080fe40003f66270 */
[----:B------:R-:W-:Y:S02]  /*100c0*/  ISETP.NE.AND P6, PT, R4, RZ, PT ;  /* 0x000000ff0400720c */ /* 0x000fe40003fc5270 */
        /* <DEDUP_REMOVED lines=15> */
[----:B------:R-:W-:Y:S01]  /*101c0*/  IMAD.SHL.U32 R11, R11, 0x40, RZ ;  /* 0x000000400b0b7824 */ /* 0x000fe200078e00ff */
[----:B------:R-:W3:Y:S04]  /*101d0*/  LDCU.64 UR8, c[0x0][0x3a0] ;  /* 0x00007400ff0877ac */ /* 0x000ee80008000a00 */
[----:B------:R-:W-:-:S04]  /*101e0*/  IADD3 R11, PT, PT, R11, -0x80, RZ ;  /* 0xffffff800b0b7810 */ /* 0x000fc80007ffe0ff */
[----:B------:R-:W-:Y:S02]  /*101f0*/  IABS R6, R11 ;  /* 0x0000000b00067213 */ /* 0x000fe40000000000 */
[-C--:B-1----:R-:W-:Y:S02]  /*10200*/  IABS R0, R4.reuse ;  /* 0x0000000400007213 */ /* 0x082fe40000000000 */
[----:B------:R-:W-:Y:S02]  /*10210*/  LOP3.LUT R11, R11, R4, RZ, 0x3c, !PT ;  /* 0x000000040b0b7212 */ /* 0x000fe400078e3cff */
[----:B------:R-:W1:Y:S02]  /*10220*/  I2F.RP R8, R0 ;  /* 0x0000000000087306 */ /* 0x000e640000209400 */
[----:B------:R-:W-:-:S06]  /*10230*/  ISETP.GE.AND P4, PT, R11, RZ, PT ;  /* 0x000000ff0b00720c */ /* 0x000fcc0003f86270 */
[----:B-1----:R-:W1:Y:S02]  /*10240*/  MUFU.RCP R12, R8 ;  /* 0x00000008000c7308 */ /* 0x002e640000001000 */
[----:B-1----:R-:W-:Y:S01]  /*10250*/  VIADD R12, R12, 0xffffffe ;  /* 0x0ffffffe0c0c7836 */ /* 0x002fe20000000000 */
[----:B------:R-:W-:Y:S02]  /*10260*/  IABS R8, R5 ;  /* 0x0000000500087213 */ /* 0x000fe40000000000 */
[----:B------:R-:W-:-:S03]  /*10270*/  LOP3.LUT R5, R5, R4, RZ, 0x3c, !PT ;  /* 0x0000000405057212 */ /* 0x000fc600078e3cff */
[----:B------:R-:W1:Y:S01]  /*10280*/  F2I.FTZ.U32.TRUNC.NTZ R13, R12 ;  /* 0x0000000c000d7305 */ /* 0x000e62000021f000 */
[----:B------:R-:W-:Y:S02]  /*10290*/  ISETP.GE.AND P6, PT, R5, RZ, PT ;  /* 0x000000ff0500720c */ /* 0x000fe40003fc6270 */
[----:B------:R-:W-:Y:S02]  /*102a0*/  LOP3.LUT R5, RZ, R4, RZ, 0x33, !PT ;  /* 0x00000004ff057212 */ /* 0x000fe400078e33ff */
        /* <DEDUP_REMOVED lines=45> */
.L_x_6649:
        /* <DEDUP_REMOVED lines=8> */
.L_x_6650:
        /* <DEDUP_REMOVED lines=22> */
.L_x_6648:
        /* <DEDUP_REMOVED lines=230> */
[C---:B----4-:R-:W-:Y:S02]  /*115c0*/  HMMA.16816.F32.BF16 R64, R4.reuse, R12, R64 ;  /* 0x0000000c0440723c */ /* 0x050fe40000041840 */
[----:B------:R-:W-:Y:S06]  /*115d0*/  MUFU.EX2 R110, R110 ;  /* 0x0000006e006e7308 */ /* 0x000fec0000000800 */
[C---:B------:R-:W-:Y:S01]  /*115e0*/  HMMA.16816.F32.BF16 R68, R4.reuse, R14, R68 ;  /* 0x0000000e0444723c */ /* 0x040fe20000041844 */
[----:B------:R-:W3:Y:S01]  /*115f0*/  LDSM.16.MT88.4 R12, [R136+0xa800] ;  /* 0x00a80000880c783b */ /* 0x000ee20000004200 */
[----:B------:R-:W4:Y:S06]  /*11600*/  MUFU.EX2 R107, R107 ;  /* 0x0000006b006b7308 */ /* 0x000f2c0000000800 */
[C---:B-----5:R-:W-:Y:S02]  /*11610*/  HMMA.16816.F32.BF16 R72, R4.reuse, R8, R72 ;  /* 0x000000080448723c */ /* 0x060fe40000041848 */
[----:B------:R-:W-:Y:S06]  /*11620*/  MUFU.EX2 R105, R105 ;  /* 0x0000006900697308 */ /* 0x000fec0000000800 */
[C---:B------:R-:W-:Y:S01]  /*11630*/  HMMA.16816.F32.BF16 R76, R4.reuse, R10, R76 ;  /* 0x0000000a044c723c */ /* 0x040fe2000004184c */
[----:B------:R-:W5:Y:S01]  /*11640*/  LDSM.16.MT88.4 R8, [R142+0x9000] ;  /* 0x009000008e08783b */ /* 0x000f620000004200 */
[----:B------:R-:W4:Y:S06]  /*11650*/  MUFU.EX2 R102, R102 ;  /* 0x0000006600667308 */ /* 0x000f2c0000000800 */
[C---:B------:R-:W-:Y:S01]  /*11660*/  HMMA.16816.F32.BF16 R60, R4.reuse, R18, R60 ;  /* 0x00000012043c723c */ /* 0x040fe2000004183c */
[----:B------:R-:W4:Y:S07]  /*11670*/  LDSM.16.MT88.4 R16, [R138+0x9000] ;  /* 0x009000008a10783b */ /* 0x000f2e0000004200 */
[C---:B--2---:R-:W-:Y:S08]  /*11680*/  HMMA.16816.F32.BF16 R92, R4.reuse, R20, R92 ;  /* 0x00000014045c723c */ /* 0x044ff0000004185c */
[C---:B------:R-:W-:Y:S01]  /*11690*/  HMMA.16816.F32.BF16 R80, R4.reuse, R22, R80 ;  /* 0x000000160450723c */ /* 0x040fe20000041850 */
[----:B------:R-:W-:Y:S07]  /*116a0*/  LDSM.16.MT88.4 R20, [R137+0x9000] ;  /* 0x009000008914783b */ /* 0x000fee0000004200 */
[C---:B---3--:R-:W-:Y:S08]  /*116b0*/  HMMA.16816.F32.BF16 R88, R4.reuse, R12, R88 ;  /* 0x0000000c0458723c */ /* 0x048ff00000041858 */
[----:B------:R-:W-:Y:S01]  /*116c0*/  HMMA.16816.F32.BF16 R84, R4, R14, R84 ;  /* 0x0000000e0454723c */ /* 0x000fe20000041854 */
[----:B------:R-:W2:Y:S01]  /*116d0*/  LDSM.16.MT88.4 R12, [R136+0x9000] ;  /* 0x00900000880c783b */ /* 0x000ea20000004200 */
[----:B------:R-:W-:Y:S01]  /*116e0*/  F2FP.BF16.F32.PACK_AB R4, R125, R120 ;  /* 0x000000787d04723e */ /* 0x000fe200000010ff */
[----:B------:R-:W-:Y:S01]  /*116f0*/  FADD.FTZ R120, R120, R115 ;  /* 0x0000007378787221 */ /* 0x000fe20000010000 */
[C---:B------:R-:W-:Y:S01]  /*11700*/  F2FP.BF16.F32.PACK_AB R5, R124.reuse, R121 ;  /* 0x000000797c05723e */ /* 0x040fe200000010ff */
        /* <DEDUP_REMOVED lines=51> */
[C---:B--2---:R-:W-:Y:S08]  /*11a40*/  HMMA.16816.F32.BF16 R64, R4.reuse, R12, R64 ;  /* 0x0000000c0440723c */ /* 0x044ff00000041840 */
[C---:B------:R-:W-:Y:S01]  /*11a50*/  HMMA.16816.F32.BF16 R68, R4.reuse, R14, R68 ;  /* 0x0000000e0444723c */ /* 0x040fe20000041844 */
[----:B------:R-:W2:Y:S07]  /*11a60*/  LDSM.16.MT88.4 R12, [R136+0xb800] ;  /* 0x00b80000880c783b */ /* 0x000eae0000004200 */
[C---:B---3--:R-:W-:Y:S08]  /*11a70*/  HMMA.16816.F32.BF16 R48, R4.reuse, R16, R48 ;  /* 0x000000100430723c */ /* 0x048ff00000041830 */
[C---:B------:R-:W-:Y:S08]  /*11a80*/  HMMA.16816.F32.BF16 R52, R4.reuse, R18, R52 ;  /* 0x000000120434723c */ /* 0x040ff00000041834 */
[C---:B----4-:R-:W-:Y:S08]  /*11a90*/  HMMA.16816.F32.BF16 R56, R4.reuse, R24, R56 ;  /* 0x000000180438723c */ /* 0x050ff00000041838 */
[C---:B------:R-:W-:Y:S08]  /*11aa0*/  HMMA.16816.F32.BF16 R60, R4.reuse, R26, R60 ;  /* 0x0000001a043c723c */ /* 0x040ff0000004183c */
[C---:B-1----:R-:W-:Y:S08]  /*11ab0*/  HMMA.16816.F32.BF16 R72, R4.reuse, R8, R72 ;  /* 0x000000080448723c */ /* 0x042ff00000041848 */
[C---:B------:R-:W-:Y:S08]  /*11ac0*/  HMMA.16816.F32.BF16 R76, R4.reuse, R10, R76 ;  /* 0x0000000a044c723c */ /* 0x040ff0000004184c */
[C---:B-----5:R-:W-:Y:S08]  /*11ad0*/  HMMA.16816.F32.BF16 R92, R4.reuse, R20, R92 ;  /* 0x00000014045c723c */ /* 0x060ff0000004185c */
[C---:B------:R-:W-:Y:S08]  /*11ae0*/  HMMA.16816.F32.BF16 R80, R4.reuse, R22, R80 ;  /* 0x000000160450723c */ /* 0x040ff00000041850 */
[C---:B--2---:R-:W-:Y:S08]  /*11af0*/  HMMA.16816.F32.BF16 R88, R4.reuse, R12, R88 ;  /* 0x0000000c0458723c */ /* 0x044ff00000041858 */
[----:B------:R-:W-:Y:S01]  /*11b00*/  HMMA.16816.F32.BF16 R84, R4, R14, R84 ;  /* 0x0000000e0454723c */ /* 0x000fe20000041854 */
[----:B------:R-:W-:-:S04]  /*11b10*/  NOP ;  /* 0x0000000000007918 */ /* 0x000fc80000000000 */
[----:B------:R-:W-:-:S15]  /*11b20*/  @P5 BRA `(.L_x_6651) ;  /* 0x0000000000045947 */ /* 0x000fde0003800000 */
.L_x_6645:
[----:B------:R-:W-:-:S07]  /*11b30*/  IADD3 R161, PT, PT, R103, -0x1, RZ ;  /* 0xffffffff67a17810 */ /* 0x000fce0007ffe0ff */
.L_x_6651:
        /* <DEDUP_REMOVED lines=14> */
[----:B------:R-:W-:-:S04]  /*11c20*/  @!P3 IADD3 R160, P0, PT, RZ, -R160, RZ ;  /* 0x800000a0ffa0b210 */ /* 0x000fc80007f1e0ff */
[----:B------:R-:W-:Y:S01]  /*11c30*/  P2R R163, PR, RZ, 0x1 ;  /* 0x00000001ffa37803 */ /* 0x000fe20000000000 */
[----:B-1----:R-:W-:-:S12]  /*11c40*/  ULEA UR5, UR5, UR12, 0x18 ;  /* 0x0000000c05057291 */ /* 0x002fd8000f8ec0ff */
.L_x_6656:
[----:B------:R-:W-:Y:S01]  /*11c50*/  IMAD.MOV.U32 R8, RZ, RZ, R152 ;  /* 0x000000ffff087224 */ /* 0x000fe200078e0098 */
[----:B------:R-:W-:Y:S01]  /*11c60*/  ISETP.NE.AND P0, PT, R163, RZ, PT ;  /* 0x000000ffa300720c */ /* 0x000fe20003f05270 */
[----:B------:R-:W1:Y:S01]  /*11c70*/  @!P3 LDC R2, c[0x0][0x3c0] ;  /* 0x0000f000ff02bb82 */ /* 0x000e620000000800 */
[----:B------:R-:W-:Y:S07]  /*11c80*/  DEPBAR.LE SB0, 0x0 ;  /* 0x000080000000791a */ /* 0x000fee0000000000 */
[----:B------:R-:W-:Y:S01]  /*11c90*/  BAR.SYNC.DEFER_BLOCKING 0x0 ;  /* 0x0000000000007b1d */ /* 0x000fe20000010000 */
[----:B------:R-:W-:Y:S02]  /*11ca0*/  IMAD.SHL.U32 R4, R154, 0x8, RZ ;  /* 0x000000089a047824 */ /* 0x000fe400078e00ff */
[----:B------:R-:W-:Y:S02]  /*11cb0*/  IMAD.MOV.U32 R6, RZ, RZ, R153 ;  /* 0x000000ffff067224 */ /* 0x000fe400078e0099 */
[----:B-1----:R-:W-:Y:S04]  /*11cc0*/  @!P3 IMAD.SHL.U32 R3, R2, 0x40, RZ ;  /* 0x000000400203b824 */ /* 0x002fe800078e00ff */
[----:B------:R-:W-:Y:S01]  /*11cd0*/  @!P3 IMAD.X R3, RZ, RZ, ~R3, P0 ;  /* 0x000000ffff03b224 */ /* 0x000fe200000e0e03 */
[----:B------:R-:W1:Y:S04]  /*11ce0*/  LDC R5, c[0x0][0x3c4] ;  /* 0x0000f100ff057b82 */ /* 0x000e680000000800 */
[----:B------:R-:W-:Y:S04]  /*11cf0*/  @!P3 SHF.R.S64 R7, R160, 0x1f, R3 ;  /* 0x0000001fa007b819 */ /* 0x000fe80000001003 */
[----:B------:R-:W-:Y:S02]  /*11d00*/  @!P3 IADD3 R152, P0, PT, R152, R7, RZ ;  /* 0x000000079898b210 */ /* 0x000fe40007f1e0ff */
[----:B------:R-:W-:Y:S02]  /*11d10*/  LOP3.LUT R7, R4, 0x1f8, RZ, 0xc0, !PT ;  /* 0x000001f804077812 */ /* 0x000fe400078ec0ff */
        /* <DEDUP_REMOVED lines=63> */
.L_x_6653:
[----:B------:R-:W-:Y:S01]  /*12110*/  LOP3.LUT R7, R7, 0x38, R154, 0x78, !PT ;  /* 0x0000003807077812 */ /* 0x000fe200078e789a */
[C---:B------:R-:W-:Y:S01]  /*12120*/  IMAD.SHL.U32 R9, R2.reuse, 0x20, RZ ;  /* 0x0000002002097824 */ /* 0x040fe200078e00ff */
[----:B-1----:R-:W-:Y:S01]  /*12130*/  SHF.L.U64.HI R5, R2, 0x5, R5 ;  /* 0x0000000502057819 */ /* 0x002fe20000010205 */
[----:B------:R-:W-:Y:S01]  /*12140*/  VIADD R161, R161, 0xffffffff ;  /* 0xffffffffa1a17836 */ /* 0x000fe20000000000 */
[----:B------:R-:W-:Y:S02]  /*12150*/  LOP3.LUT R4, R7, 0x1e00, R4, 0xf8, !PT ;  /* 0x00001e0007047812 */ /* 0x000fe400078ef804 */
[----:B------:R-:W-:Y:S02]  /*12160*/  IADD3 R6, P0, PT, R9, R152, RZ ;  /* 0x0000009809067210 */ /* 0x000fe40007f1e0ff */
[----:B------:R-:W-:Y:S02]  /*12170*/  LEA R3, R4, UR5, 0x1 ;  /* 0x0000000504037c11 */ /* 0x000fe4000f8e08ff */
[-C--:B------:R-:W-:Y:S01]  /*12180*/  IADD3 R12, P1, PT, R6, R9.reuse, RZ ;  /* 0x00000009060c7210 */ /* 0x080fe20007f3e0ff */
[----:B------:R-:W-:Y:S02]  /*12190*/  IMAD.X R7, R5, 0x1, R153, P0 ;  /* 0x0000000105077824 */ /* 0x000fe400000e0699 */
[----:B------:R-:W-:Y:S01]  /*121a0*/  @!PT LDS RZ, [RZ] ;  /* 0x00000000fffff984 */ /* 0x000fe20000000800 */
[----:B------:R-:W-:Y:S01]  /*121b0*/  @!PT LDS RZ, [RZ] ;  /* 0x00000000fffff984 */ /* 0x000fe20000000800 */
[----:B------:R-:W-:Y:S01]  /*121c0*/  @!PT LDS RZ, [RZ] ;  /* 0x00000000fffff984 */ /* 0x000fe20000000800 */
[----:B------:R-:W-:Y:S01]  /*121d0*/  LDGSTS.E.BYPASS.LTC128B.128 [R3+0x8000], desc[UR6][R152.64] ;  /* 0x0800000098037fae */ /* 0x000fe2000b981a06 */
[----:B------:R-:W-:Y:S01]  /*121e0*/  IADD3 R4, P0, PT, R12, R9, RZ ;  /* 0x000000090c047210 */ /* 0x000fe20007f1e0ff */
[--C-:B------:R-:W-:Y:S02]  /*121f0*/  IMAD.X R13, R7, 0x1, R5.reuse, P1 ;  /* 0x00000001070d7824 */ /* 0x100fe400008e0605 */
[----:B------:R-:W-:Y:S02]  /*12200*/  LDGSTS.E.BYPASS.LTC128B.128 [R3+0xa000], desc[UR6][R152.64+0x80] ;  /* 0x0a00008098037fae */ /* 0x000fe4000b981a06 */
[----:B------:R-:W-:Y:S01]  /*12210*/  IMAD.X R5, R13, 0x1, R5, P0 ;  /* 0x000000010d057824 */ /* 0x000fe200000e0605 */
[----:B------:R-:W-:Y:S01]  /*12220*/  ISETP.GT.AND P0, PT, R161, R148, PT ;  /* 0x00000094a100720c */ /* 0x000fe20003f04270 */
[----:B------:R-:W-:Y:S04]  /*12230*/  LDGSTS.E.BYPASS.LTC128B.128 [R3+0x8800], desc[UR6][R6.64] ;  /* 0x0880000006037fae */ /* 0x000fe8000b981a06 */
[----:B------:R-:W-:Y:S04]  /*12240*/  LDGSTS.E.BYPASS.LTC128B.128 [R3+0xa800], desc[UR6][R6.64+0x80] ;  /* 0x0a80008006037fae */ /* 0x000fe8000b981a06 */
[----:B------:R-:W-:Y:S04]  /*12250*/  LDGSTS.E.BYPASS.LTC128B.128 [R3+0x9000], desc[UR6][R12.64] ;  /* 0x090000000c037fae */ /* 0x000fe8000b981a06 */
[----:B------:R-:W-:Y:S04]  /*12260*/  LDGSTS.E.BYPASS.LTC128B.128 [R3+0xb000], desc[UR6][R12.64+0x80] ;  /* 0x0b0000800c037fae */ /* 0x000fe8000b981a06 */
[----:B------:R-:W-:Y:S04]  /*12270*/  LDGSTS.E.BYPASS.LTC128B.128 [R3+0x9800], desc[UR6][R4.64] ;  /* 0x0980000004037fae */ /* 0x000fe8000b981a06 */
[----:B------:R1:W-:Y:S04]  /*12280*/  LDGSTS.E.BYPASS.LTC128B.128 [R3+0xb800], desc[UR6][R4.64+0x80] ;  /* 0x0b80008004037fae */ /* 0x0003e8000b981a06 */
[----:B------:R-:W-:Y:S04]  /*12290*/  LDSM.16.M88.4 R32, [R147] ;  /* 0x000000009320783b */ /* 0x000fe80000000200 */
[----:B------:R-:W1:Y:S04]  /*122a0*/  LDSM.16.M88.4 R8, [R146+0x4000] ;  /* 0x004000009208783b */ /* 0x000e680000000200 */
[----:B------:R-:W5:Y:S04]  /*122b0*/  LDSM.16.M88.4 R16, [R146+0x4800] ;  /* 0x004800009210783b */ /* 0x000f680000000200 */
[----:B------:R-:W2:Y:S04]  /*122c0*/  LDSM.16.M88.4 R24, [R146+0x5000] ;  /* 0x005000009218783b */ /* 0x000ea80000000200 */
[----:B------:R-:W0:Y:S04]  /*122d0*/  LDGDEPBAR ;  /* 0x00000000000079af */ /* 0x000e280000000000 */
[----:B------:R-:W3:Y:S04]  /*122e0*/  LDSM.16.M88.4 R104, [R146+0x5800] ;  /* 0x005800009268783b */ /* 0x000ee80000000200 */
[----:B------:R-:W-:Y:S04]  /*122f0*/  LDSM.16.M88.4 R108, [R145] ;  /* 0x00000000916c783b */ /* 0x000fe80000000200 */
[----:B------:R-:W4:Y:S04]  /*12300*/  LDSM.16.M88.4 R112, [R141+0x4000] ;  /* 0x004000008d70783b */ /* 0x000f280000000200 */
[----:B------:R-:W4:Y:S04]  /*12310*/  LDSM.16.M88.4 R116, [R141+0x4800] ;  /* 0x004800008d74783b */ /* 0x000f280000000200 */
[----:B------:R-:W4:Y:S04]  /*12320*/  LDSM.16.M88.4 R120, [R141+0x5000] ;  /* 0x005000008d78783b */ /* 0x000f280000000200 */
[----:B------:R-:W4:Y:S01]  /*12330*/  LDSM.16.M88.4 R124, [R141+0x5800] ;  /* 0x005800008d7c783b */ /* 0x000f220000000200 */
[C---:B-1----:R-:W-:Y:S03]  /*12340*/  HMMA.16816.F32.BF16 R4, R32.reuse, R8, RZ ;  /* 0x000000082004723c */ /* 0x042fe600000418ff */
[----:B------:R-:W-:Y:S04]  /*12350*/  LDSM.16.M88.4 R128, [R140+0x4000] ;  /* 0x004000008c80783b */ /* 0x000fe80000000200 */
[----:B------:R-:W-:Y:S01]  /*12360*/  LDSM.16.M88.4 R132, [R140+0x4800] ;  /* 0x004800008c84783b */ /* 0x000fe20000000200 */
[C---:B------:R-:W-:Y:S08]  /*12370*/  HMMA.16816.F32.BF16 R8, R32.reuse, R10, RZ ;  /* 0x0000000a2008723c */ /* 0x040ff000000418ff */
[C---:B-----5:R-:W-:Y:S08]  /*12380*/  HMMA.16816.F32.BF16 R12, R32.reuse, R16, RZ ;  /* 0x00000010200c723c */ /* 0x060ff000000418ff */
[C---:B------:R-:W-:Y:S08]  /*12390*/  HMMA.16816.F32.BF16 R16, R32.reuse, R18, RZ ;  /* 0x000000122010723c */ /* 0x040ff000000418ff */
[C---:B--2---:R-:W-:Y:S08]  /*123a0*/  HMMA.16816.F32.BF16 R20, R32.reuse, R24, RZ ;  /* 0x000000182014723c */ /* 0x044ff000000418ff */
[C---:B------:R-:W-:Y:S08]  /*123b0*/  HMMA.16816.F32.BF16 R24, R32.reuse, R26, RZ ;  /* 0x0000001a2018723c */ /* 0x040ff000000418ff */
[C---:B---3--:R-:W-:Y:S08]  /*123c0*/  HMMA.16816.F32.BF16 R28, R32.reuse, R104, RZ ;  /* 0x00000068201c723c */ /* 0x048ff000000418ff */
[----:B------:R-:W-:Y:S01]  /*123d0*/  HMMA.16816.F32.BF16 R32, R32, R106, RZ ;  /* 0x0000006a2020723c */ /* 0x000fe200000418ff */
[----:B------:R-:W1:Y:S07]  /*123e0*/  LDSM.16.M88.4 R104, [R144] ;  /* 0x000000009068783b */ /* 0x000e6e0000000200 */
[C---:B----4-:R-:W-:Y:S08]  /*123f0*/  HMMA.16816.F32.BF16 R4, R108.reuse, R112, R4 ;  /* 0x000000706c04723c */ /* 0x050ff00000041804 */
[C---:B------:R-:W-:Y:S01]  /*12400*/  HMMA.16816.F32.BF16 R8, R108.reuse, R114, R8 ;  /* 0x000000726c08723c */ /* 0x040fe20000041808 */
[----:B------:R-:W2:Y:S07]  /*12410*/  LDSM.16.M88.4 R112, [R140+0x5000] ;  /* 0x005000008c70783b */ /* 0x000eae0000000200 */
        /* <DEDUP_REMOVED lines=9> */
[----:B------:R-:W4:Y:S03]  /*124b0*/  LDSM.16.M88.4 R124, [R139+0x4800] ;  /* 0x004800008b7c783b */ /* 0x000f260000000200 */
        /* <DEDUP_REMOVED lines=8> */
[----:B------:R-:W-:Y:S07]  /*12540*/  LDSM.16.M88.4 R112, [R146+0x6000] ;  /* 0x006000009270783b */ /* 0x000fee0000000200 */
[C---:B---3--:R-:W-:Y:S08]  /*12550*/  HMMA.16816.F32.BF16 R28, R104.reuse, R108, R28 ;  /* 0x0000006c681c723c */ /* 0x048ff0000004181c */
[----:B------:R-:W-:Y:S01]  /*12560*/  HMMA.16816.F32.BF16 R32, R104, R110, R32 ;  /* 0x0000006e6820723c */ /* 0x000fe20000041820 */
[----:B------:R-:W2:Y:S04]  /*12570*/  LDSM.16.M88.4 R104, [R139+0x5800] ;  /* 0x005800008b68783b */ /* 0x000ea80000000200 */
[----:B------:R-:W3:Y:S03]  /*12580*/  LDSM.16.M88.4 R108, [R147+0x2000] ;  /* 0x00200000936c783b */ /* 0x000ee60000000200 */
        /* <DEDUP_REMOVED lines=8> */
[----:B------:R-:W-:Y:S07]  /*12610*/  LDSM.16.M88.4 R128, [R140+0x6000] ;  /* 0x006000008c80783b */ /* 0x000fee0000000200 */
[C---:B--2---:R-:W-:Y:S08]  /*12620*/  HMMA.16816.F32.BF16 R28, R116.reuse, R104, R28 ;  /* 0x00000068741c723c */ /* 0x044ff0000004181c */
[----:B------:R-:W-:Y:S01]  /*12630*/  HMMA.16816.F32.BF16 R32, R116, R106, R32 ;  /* 0x0000006a7420723c */ /* 0x000fe20000041820 */
[----:B------:R-:W-:Y:S04]  /*12640*/  LDSM.16.M88.4 R104, [R145+0x2000] ;  /* 0x002000009168783b */ /* 0x000fe80000000200 */
[----:B------:R-:W-:Y:S03]  /*12650*/  LDSM.16.M88.4 R116, [R141+0x6800] ;  /* 0x006800008d74783b */ /* 0x000fe60000000200 */
[C---:B---3--:R-:W-:Y:S08]  /*12660*/  HMMA.16816.F32.BF16 R4, R108.reuse, R112, R4 ;  /* 0x000000706c04723c */ /* 0x048ff00000041804 */
[C---:B------:R-:W-:Y:S01]  /*12670*/  HMMA.16816.F32.BF16 R8, R108.reuse, R114, R8 ;  /* 0x000000726c08723c */ /* 0x040fe20000041808 */
[----:B------:R-:W1:Y:S07]  /*12680*/  LDSM.16.M88.4 R112, [R141+0x6000] ;  /* 0x006000008d70783b */ /* 0x000e6e0000000200 */
[C---:B------:R-:W-:Y:S08]  /*12690*/  HMMA.16816.F32.BF16 R12, R108.reuse, R132, R12 ;  /* 0x000000846c0c723c */ /* 0x040ff0000004180c */
[C---:B------:R-:W-:Y:S01]  /*126a0*/  HMMA.16816.F32.BF16 R16, R108.reuse, R134, R16 ;  /* 0x000000866c10723c */ /* 0x040fe20000041810 */
[----:B------:R-:W-:Y:S07]  /*126b0*/  LDSM.16.M88.4 R132, [R140+0x6800] ;  /* 0x006800008c84783b */ /* 0x000fee0000000200 */
[C---:B-----5:R-:W-:Y:S08]  /*126c0*/  HMMA.16816.F32.BF16 R20, R108.reuse, R120, R20 ;  /* 0x000000786c14723c */ /* 0x060ff00000041814 */
        /* <DEDUP_REMOVED lines=14> */
[----:B------:R-:W-:Y:S07]  /*127b0*/  LDSM.16.M88.4 R120, [R139+0x6800] ;  /* 0x006800008b78783b */ /* 0x000fee0000000200 */
[C---:B---3--:R-:W-:Y:S08]  /*127c0*/  HMMA.16816.F32.BF16 R28, R104.reuse, R108, R28 ;  /* 0x0000006c681c723c */ /* 0x048ff0000004181c */
[----:B------:R-:W-:Y:S01]  /*127d0*/  HMMA.16816.F32.BF16 R32, R104, R110, R32 ;  /* 0x0000006e6820723c */ /* 0x000fe20000041820 */
[----:B------:R-:W-:Y:S04]  /*127e0*/  LDSM.16.M88.4 R104, [R143+0x2000] ;  /* 0x002000008f68783b */ /* 0x000fe80000000200 */
[----:B------:R-:W2:Y:S03]  /*127f0*/  LDSM.16.M88.4 R108, [R139+0x6000] ;  /* 0x006000008b6c783b */ /* 0x000ea60000000200 */
[C---:B----4-:R-:W-:Y:S08]  /*12800*/  HMMA.16816.F32.BF16 R4, R124.reuse, R128, R4 ;  /* 0x000000807c04723c */ /* 0x050ff00000041804 */
[C---:B------:R-:W-:Y:S01]  /*12810*/  HMMA.16816.F32.BF16 R8, R124.reuse, R130, R8 ;  /* 0x000000827c08723c */ /* 0x040fe20000041808 */
[----:B------:R-:W3:Y:S07]  /*12820*/  LDSM.16.M88.4 R128, [R139+0x7000] ;  /* 0x007000008b80783b */ /* 0x000eee0000000200 */
[C---:B------:R-:W-:Y:S08]  /*12830*/  HMMA.16816.F32.BF16 R12, R124.reuse, R132, R12 ;  /* 0x000000847c0c723c */ /* 0x040ff0000004180c */
[C---:B------:R-:W-:Y:S01]  /*12840*/  HMMA.16816.F32.BF16 R16, R124.reuse, R134, R16 ;  /* 0x000000867c10723c */ /* 0x040fe20000041810 */
[----:B------:R-:W4:Y:S01]  /*12850*/  LDSM.16.M88.4 R132, [R139+0x7800] ;  /* 0x007800008b84783b */ /* 0x000f220000000200 */
[----:B------:R-:W-:Y:S04]  /*12860*/  DEPBAR.LE SB0, 0x0 ;  /* 0x000080000000791a */ /* 0x000fe80000000000 */
[----:B------:R-:W-:Y:S02]  /*12870*/  BAR.SYNC.DEFER_BLOCKING 0x0 ;  /* 0x0000000000007b1d */ /* 0x000fe40000010000 */
        /* <DEDUP_REMOVED lines=30> */
[----:B------:R-:W1:Y:S02]  /*12a60*/  I2F.RP R108, R100 ;  /* 0x00000064006c7306 */ /* 0x000e640000209400 */
[----:B------:R-:W-:Y:S08]  /*12a70*/  ISETP.GE.AND P2, PT, R103, RZ, PT ;  /* 0x000000ff6700720c */ /* 0x000ff00003f46270 */
        /* <DEDUP_REMOVED lines=54> */
.L_x_6655:
        /* <DEDUP_REMOVED lines=21> */
.L_x_6654:
        /* <DEDUP_REMOVED lines=155> */
[----:B------:R-:W-:Y:S01]  /*138e0*/  FADD.FTZ R120, R120, R121 ;  /* 0x0000007978787221 */ /* 0x000fe20000010000 */
[----:B------:R-:W-:Y:S03]  /*138f0*/  FADD.FTZ R6, R6, R123 ;  /* 0x0000007b06067221 */ /* 0x000fe60000010000 */
[----:B------:R-:W-:Y:S01]  /*13900*/  MUFU.EX2 R130, R130 ;  /* 0x0000008200827308 */ /* 0x000fe20000000800 */
[----:B------:R-:W-:Y:S01]  /*13910*/  FADD.FTZ R7, R7, R120 ;  /* 0x0000007807077221 */ /* 0x000fe20000010000 */
[C---:B------:R-:W-:Y:S03]  /*13920*/  HMMA.16816.F32.BF16 R48, R96.reuse, R112, R48 ;  /* 0x000000706030723c */ /* 0x040fe60000041830 */
[----:B------:R-:W-:Y:S01]  /*13930*/  FADD.FTZ R103, R103, R6 ;  /* 0x0000000667677221 */ /* 0x000fe20000010000 */
[----:B------:R-:W-:Y:S04]  /*13940*/  FADD.FTZ R7, R102, R7 ;  /* 0x0000000766077221 */ /* 0x000fe80000010000 */
        /* <DEDUP_REMOVED lines=10> */
[C---:B--2---:R-:W-:Y:S07]  /*139f0*/  HMMA.16816.F32.BF16 R56, R96.reuse, R104, R56 ;  /* 0x000000686038723c */ /* 0x044fee0000041838 */
        /* <DEDUP_REMOVED lines=25> */
[C---:B-1----:R-:W-:Y:S03]  /*13b90*/  HMMA.16816.F32.BF16 R16, R96.reuse, R108, R16 ;  /* 0x0000006c6010723c */ /* 0x042fe60000041810 */
[--C-:B------:R-:W-:Y:S05]  /*13ba0*/  FFMA.FTZ R108, R21, UR4, -R125.reuse ;  /* 0x00000004156c7c23 */ /* 0x100fea000801087d */
[----:B------:R-:W-:Y:S01]  /*13bb0*/  HMMA.16816.F32.BF16 R84, R96, R110, R84 ;  /* 0x0000006e6054723c */ /* 0x000fe20000041854 */
        /* <DEDUP_REMOVED lines=16> */
[----:B------:R-:W-:Y:S01]  /*13cc0*/  FFMA.FTZ R118, R24, UR4, -R125 ;  /* 0x0000000418767c23 */ /* 0x000fe2000801087d */
[----:B------:R-:W5:Y:S02]  /*13cd0*/  LDSM.16.MT88.4 R20, [R136+0xa800] ;  /* 0x00a800008814783b */ /* 0x000f640000004200 */
[C---:B-1----:R-:W-:Y:S05]  /*13ce0*/  HMMA.16816.F32.BF16 R64, R88.reuse, R96, R64 ;  /* 0x000000605840723c */ /* 0x042fea0000041840 */
[----:B------:R-:W1:Y:S01]  /*13cf0*/  MUFU.EX2 R119, R119 ;  /* 0x0000007700777308 */ /* 0x000e620000000800 */
[----:B----4-:R-:W-:Y:S02]  /*13d00*/  LDSM.16.MT88.4 R108, [R138+0x9000] ;  /* 0x009000008a6c783b */ /* 0x010fe40000004200 */
[C---:B------:R-:W-:Y:S07]  /*13d10*/  HMMA.16816.F32.BF16 R68, R88.reuse, R98, R68 ;  /* 0x000000625844723c */ /* 0x040fee0000041844 */
[----:B------:R-:W4:Y:S01]  /*13d20*/  MUFU.EX2 R118, R118 ;  /* 0x0000007600767308 */ /* 0x000f220000000800 */
[----:B------:R-:W4:Y:S01]  /*13d30*/  LDSM.16.MT88.4 R96, [R142+0x9000] ;  /* 0x009000008e60783b */ /* 0x000f220000004200 */
[C---:B---3--:R-:W-:Y:S03]  /*13d40*/  HMMA.16816.F32.BF16 R72, R88.reuse, R92, R72 ;  /* 0x0000005c5848723c */ /* 0x048fe60000041848 */
[--C-:B------:R-:W-:Y:S01]  /*13d50*/  FFMA.FTZ R92, R27, UR4, -R124.reuse ;  /* 0x000000041b5c7c23 */ /* 0x100fe2000801087c */
[----:B------:R-:W-:Y:S03]  /*13d60*/  FFMA.FTZ R124, R35, UR4, -R124 ;  /* 0x00000004237c7c23 */ /* 0x000fe6000801087c */
[----:B------:R-:W3:Y:S01]  /*13d70*/  LDSM.16.MT88.4 R24, [R136+0x9000] ;  /* 0x009000008818783b */ /* 0x000ee20000004200 */
[----:B------:R1:W4:Y:S01]  /*13d80*/  MUFU.EX2 R5, R92 ;  /* 0x0000005c00057308 */ /* 0x0003220000000800 */
[C---:B------:R-:W-:Y:S09]  /*13d90*/  HMMA.16816.F32.BF16 R76, R88.reuse, R94, R76 ;  /* 0x0000005e584c723c */ /* 0x040ff2000004184c */
[----:B------:R-:W-:Y:S01]  /*13da0*/  MUFU.EX2 R124, R124 ;  /* 0x0000007c007c7308 */ /* 0x000fe20000000800 */
[C---:B--2---:R-:W-:Y:S08]  /*13db0*/  HMMA.16816.F32.BF16 R12, R88.reuse, R104, R12 ;  /* 0x00000068580c723c */ /* 0x044ff0000004180c */
[C---:B------:R-:W-:Y:S01]  /*13dc0*/  HMMA.16816.F32.BF16 R80, R88.reuse, R106, R80 ;  /* 0x0000006a5850723c */ /* 0x040fe20000041850 */
[----:B-1----:R-:W-:Y:S07]  /*13dd0*/  LDSM.16.MT88.4 R92, [R138+0xb000] ;  /* 0x00b000008a5c783b */ /* 0x002fee0000004200 */
[C---:B-----5:R-:W-:Y:S01]  /*13de0*/  HMMA.16816.F32.BF16 R16, R88.reuse, R20, R16 ;  /* 0x000000145810723c */ /* 0x060fe20000041810 */
[----:B------:R-:W-:Y:S02]  /*13df0*/  LDSM.16.MT88.4 R104, [R138+0x9800] ;  /* 0x009800008a68783b */ /* 0x000fe40000004200 */
[----:B------:R-:W-:Y:S01]  /*13e00*/  F2FP.BF16.F32.PACK_AB R20, R117, R134 ;  /* 0x000000867514723e */ /* 0x000fe200000010ff */
[----:B------:R-:W-:Y:S01]  /*13e10*/  FADD.FTZ R134, R134, R131 ;  /* 0x0000008386867221 */ /* 0x000fe20000010000 */
[----:B------:R-:W-:Y:S01]  /*13e20*/  F2FP.BF16.F32.PACK_AB R21, R119, R116 ;  /* 0x000000747715723e */ /* 0x000fe200000010ff */
        /* <DEDUP_REMOVED lines=10> */
[--C-:B------:R-:W-:Y:S01]  /*13ed0*/  FFMA.FTZ R96, R28, UR4, -R125.reuse ;  /* 0x000000041c607c23 */ /* 0x100fe2000801087d */
[--C-:B------:R-:W-:Y:S01]  /*13ee0*/  FFMA.FTZ R97, R29, UR4, -R125.reuse ;  /* 0x000000041d617c23 */ /* 0x100fe2000801087d */
[----:B------:R-:W-:Y:S01]  /*13ef0*/  FFMA.FTZ R125, R33, UR4, -R125 ;  /* 0x00000004217d7c23 */ /* 0x000fe2000801087d */
[C---:B------:R-:W-:Y:S01]  /*13f00*/  HMMA.16816.F32.BF16 R36, R20.reuse, R98, R36 ;  /* 0x000000621424723c */ /* 0x040fe20000041824 */
[----:B------:R-:W-:Y:S01]  /*13f10*/  LDSM.16.MT88.4 R28, [R136+0xb000] ;  /* 0x00b00000881c783b */ /* 0x000fe20000004200 */
[----:B------:R-:W2:Y:S01]  /*13f20*/  MUFU.EX2 R4, R96 ;  /* 0x0000006000047308 */ /* 0x000ea20000000800 */
[----:B------:R-:W-:Y:S01]  /*13f30*/  FADD.FTZ R135, R135, R118 ;  /* 0x0000007687877221 */ /* 0x000fe20000010000 */
[----:B------:R-:W-:Y:S04]  /*13f40*/  FADD.FTZ R7, R5, R0 ;  /* 0x0000000005077221 */ /* 0x000fe80000010000 */
[C---:B------:R-:W-:Y:S01]  /*13f50*/  HMMA.16816.F32.BF16 R40, R20.reuse, R108, R40 ;  /* 0x0000006c1428723c */ /* 0x040fe20000041828 */
[----:B------:R-:W-:Y:S03]  /*13f60*/  LDSM.16.MT88.4 R32, [R142+0xb800] ;  /* 0x00b800008e20783b */ /* 0x000fe60000004200 */
[----:B------:R-:W4:Y:S04]  /*13f70*/  MUFU.EX2 R101, R97 ;  /* 0x0000006100657308 */ /* 0x000f280000000800 */
[C---:B------:R-:W-:Y:S01]  /*13f80*/  HMMA.16816.F32.BF16 R44, R20.reuse, R110, R44 ;  /* 0x0000006e142c723c */ /* 0x040fe2000004182c */
[----:B------:R-:W-:Y:S05]  /*13f90*/  LDSM.16.MT88.4 R108, [R137+0x9800] ;  /* 0x00980000896c783b */ /* 0x000fea0000004200 */
[----:B------:R-:W5:Y:S01]  /*13fa0*/  MUFU.EX2 R125, R125 ;  /* 0x0000007d007d7308 */ /* 0x000f620000000800 */
[----:B--2---:R-:W-:Y:S01]  /*13fb0*/  FADD.FTZ R0, R4, R135 ;  /* 0x0000008704007221 */ /* 0x004fe20000010000 */
        /* <DEDUP_REMOVED lines=17> */
[----:B----4-:R-:W-:Y:S02]  /*140d0*/  F2FP.BF16.F32.PACK_AB R20, R101, R4 ;  /* 0x000000046514723e */ /* 0x010fe400000010ff */
[----:B------:R-:W-:Y:S01]  /*140e0*/  F2FP.BF16.F32.PACK_AB R21, R167, R166 ;  /* 0x000000a6a715723e */ /* 0x000fe200000010ff */
[----:B------:R-:W-:Y:S01]  /*140f0*/  FADD.FTZ R166, R166, R7 ;  /* 0x00000007a6a67221 */ /* 0x000fe20000010000 */
[----:B-----5:R-:W-:Y:S01]  /*14100*/  F2FP.BF16.F32.PACK_AB R22, R125, R168 ;  /* 0x000000a87d16723e */ /* 0x020fe200000010ff */
[----:B------:R-:W-:Y:S01]  /*14110*/  FADD.FTZ R7, R101, R0 ;  /* 0x0000000065077221 */ /* 0x000fe20000010000 */
[----:B------:R-:W-:Y:S01]  /*14120*/  F2FP.BF16.F32.PACK_AB R23, R124, R169 ;  /* 0x000000a97c17723e */ /* 0x000fe200000010ff */
[----:B------:R-:W-:Y:S01]  /*14130*/  FADD.FTZ R166, R167, R166 ;  /* 0x000000a6a7a67221 */ /* 0x000fe20000010000 */
[----:B------:R-:W-:Y:S01]  /*14140*/  MOV R0, R3 ;  /* 0x0000000300007202 */ /* 0x000fe20000000f00 */
[----:B------:R-:W-:Y:S01]  /*14150*/  FADD.FTZ R164, R168, R7 ;  /* 0x00000007a8a47221 */ /* 0x000fe20000010000 */
[----:B------:R-:W-:Y:S01]  /*14160*/  MOV R101, R100 ;  /* 0x0000006400657202 */ /* 0x000fe20000000f00 */
        /* <DEDUP_REMOVED lines=22> */
.L_x_6652:
[----:B------:R-:W1:Y:S01]  /*142d0*/  SHFL.BFLY PT, R5, R164, 0x2, 0x1f ;  /* 0x0c401f00a4057f89 */ /* 0x000e6200000e0000 */
[C---:B------:R-:W-:Y:S01]  /*142e0*/  SHF.L.U32 R101, R154.reuse, 0x4, RZ ;  /* 0x000000049a657819 */ /* 0x040fe200000006ff */
[----:B------:R-:W2:Y:S01]  /*142f0*/  S2UR UR9, SR_CTAID.Y ;  /* 0x00000000000979c3 */ /* 0x000ea20000002600 */
[C---:B------:R-:W-:Y:S01]  /*14300*/  SHF.L.U32 R7, R154.reuse, 0x1, RZ ;  /* 0x000000019a077819 */ /* 0x040fe200000006ff */
[----:B------:R-:W3:Y:S01]  /*14310*/  SHFL.BFLY PT, R0, R165, 0x2, 0x1f ;  /* 0x0c401f00a5007f89 */ /* 0x000ee200000e0000 */
[----:B------:R-:W-:Y:S01]  /*14320*/  SHF.L.U32 R12, R154, 0x5, RZ ;  /* 0x000000059a0c7819 */ /* 0x000fe200000006ff */
[----:B------:R-:W4:Y:S01]  /*14330*/  LDCU UR4, c[0x0][0x44c] ;  /* 0x00008980ff0477ac */ /* 0x000f220008000800 */
[----:B------:R-:W-:Y:S01]  /*14340*/  LOP3.LUT R11, R7, 0x6, RZ, 0xc0, !PT ;  /* 0x00000006070b7812 */ /* 0x000fe200078ec0ff */
[----:B------:R-:W-:Y:S02]  /*14350*/  BSSY.RECONVERGENT B0, `(.L_x_6657) ;  /* 0x00000bb000007945 */ /* 0x000fe40003800200 */
[----:B------:R-:W5:Y:S01]  /*14360*/  S2UR UR8, SR_CTAID.Z ;  /* 0x00000000000879c3 */ /* 0x000f620000002700 */
[----:B------:R-:W-:-:S02]  /*14370*/  LOP3.LUT R12, R11, 0x7c00, R12, 0xf8, !PT ;  /* 0x00007c000b0c7812 */ /* 0x000fc400078ef80c */
[----:B------:R-:W-:-:S05]  /*14380*/  MOV R11, 0x20 ;  /* 0x00000020000b7802 */ /* 0x000fca0000000f00 */
[----:B------:R-:W5:Y:S01]  /*14390*/  LDC R15, c[0x0][0x3e0] ;  /* 0x0000f800ff0f7b82 */ /* 0x000f620000000800 */
[----:B-1----:R-:W-:Y:S01]  /*143a0*/  FADD.FTZ R2, R5, R164 ;  /* 0x000000a405027221 */ /* 0x002fe20000010000 */
[----:B---3--:R-:W-:-:S04]  /*143b0*/  FADD.FTZ R9, R0, R165 ;  /* 0x000000a500097221 */ /* 0x008fc80000010000 */
[----:B------:R-:W1:Y:S01]  /*143c0*/  SHFL.BFLY PT, R5, R2, 0x1, 0x1f ;  /* 0x0c201f0002057f89 */ /* 0x000e6200000e0000 */
[----:B------:R-:W-:-:S03]  /*143d0*/  SHF.L.U32 R0, R154, 0x2, RZ ;  /* 0x000000029a007819 */ /* 0x000fc600000006ff */
[----:B------:R-:W3:Y:S01]  /*143e0*/  SHFL.BFLY PT, R4, R9, 0x1, 0x1f ;  /* 0x0c201f0009047f89 */ /* 0x000ee200000e0000 */
[----:B------:R-:W-:Y:S01]  /*143f0*/  LOP3.LUT R10, R0, 0x1f8, RZ, 0xc0, !PT ;  /* 0x000001f8000a7812 */ /* 0x000fe200078ec0ff */
[----:B-1----:R-:W-:Y:S01]  /*14400*/  FADD.FTZ R5, R2, R5 ;  /* 0x0000000502057221 */ /* 0x002fe20000010000 */
[C---:B------:R-:W-:Y:S02]  /*14410*/  LOP3.LUT R2, R101.reuse, 0x1c0, RZ, 0xc0, !PT ;  /* 0x000001c065027812 */ /* 0x040fe400078ec0ff */
[----:B------:R-:W-:Y:S01]  /*14420*/  LOP3.LUT R101, R101, 0x10, RZ, 0xc0, !PT ;  /* 0x0000001065657812 */ /* 0x000fe200078ec0ff */
[----:B------:R-:W1:Y:S01]  /*14430*/  MUFU.RCP R8, R5 ;  /* 0x0000000500087308 */ /* 0x000e620000001000 */
[----:B---3--:R-:W-:Y:S01]  /*14440*/  FADD.FTZ R4, R9, R4 ;  /* 0x0000000409047221 */ /* 0x008fe20000010000 */
[----:B------:R-:W-:Y:S01]  /*14450*/  SHF.R.U32.HI R9, RZ, 0x1, R154 ;  /* 0x00000001ff097819 */ /* 0x000fe2000001169a */
[----:B------:R-:W-:Y:S01]  /*14460*/  BAR.SYNC.DEFER_BLOCKING 0x0 ;  /* 0x0000000000007b1d */ /* 0x000fe20000010000 */
[----:B------:R-:W-:-:S02]  /*14470*/  FSETP.NE.FTZ.AND P1, PT, R5, RZ, PT ;  /* 0x000000ff0500720b */ /* 0x000fc40003f35000 */
[----:B------:R-:W-:Y:S02]  /*14480*/  FSETP.NE.FTZ.AND P0, PT, R4, RZ, PT ;  /* 0x000000ff0400720b */ /* 0x000fe40003f15000 */
[----:B------:R-:W-:Y:S01]  /*14490*/  LOP3.LUT R7, R2, 0x38, R7, 0xf8, !PT ;  /* 0x0000003802077812 */ /* 0x000fe200078ef807 */
[----:B------:R-:W3:Y:S01]  /*144a0*/  MUFU.RCP R6, R4 ;  /* 0x0000000400067308 */ /* 0x000ee20000001000 */
[----:B------:R-:W-:Y:S02]  /*144b0*/  LOP3.LUT R10, R10, 0x38, R9, 0x78, !PT ;  /* 0x000000380a0a7812 */ /* 0x000fe400078e7809 */
[----:B------:R-:W-:Y:S02]  /*144c0*/  SHF.R.U32.HI R2, RZ, 0x2, R154 ;  /* 0x00000002ff027819 */ /* 0x000fe4000001169a */
[----:B------:R-:W-:Y:S02]  /*144d0*/  LOP3.LUT R9, R9, 0x30, RZ, 0xc0, !PT ;  /* 0x0000003009097812 */ /* 0x000fe400078ec0ff */
[----:B------:R-:W-:Y:S01]  /*144e0*/  R2P PR, R154, 0x1c ;  /* 0x0000001c9a007804 */ /* 0x000fe20000000000 */
[----:B------:R-:W4:Y:S01]  /*144f0*/  @P1 LDC R17, c[0x0][0x458] ;  /* 0x00011600ff111b82 */ /* 0x000f220000000800 */
[----:B-1----:R-:W-:Y:S01]  /*14500*/  FSEL R8, R8, 1, P1 ;  /* 0x3f80000008087808 */ /* 0x002fe20000800000 */
[----:B------:R-:W1:Y:S01]  /*14510*/  @P1 MUFU.LG2 R5, R5 ;  /* 0x0000000500051308 */ /* 0x000e620000000c00 */
[----:B------:R-:W-:-:S02]  /*14520*/  LOP3.LUT R2, R9, 0x7, R2, 0xf8, !PT ;  /* 0x0000000709027812 */ /* 0x000fc400078ef802 */
[----:B------:R-:W-:Y:S01]  /*14530*/  LOP3.LUT R7, R12, R7, RZ, 0xfc, !PT ;  /* 0x000000070c077212 */ /* 0x000fe200078efcff */
[C---:B------:R-:W-:Y:S01]  /*14540*/  FMUL.FTZ R96, R8.reuse, R96 ;  /* 0x0000006008607220 */ /* 0x040fe20000410000 */
        /* <DEDUP_REMOVED lines=33> */
[----:B------:R-:W4:Y:S01]  /*14760*/  @P0 LDC R18, c[0x0][0x458] ;  /* 0x00011600ff120b82 */ /* 0x000f220000000800 */
[----:B---3--:R-:W-:Y:S01]  /*14770*/  FSEL R6, R6, 1, P0 ;  /* 0x3f80000006067808 */ /* 0x008fe20000000000 */
[----:B------:R-:W3:Y:S01]  /*14780*/  @P0 MUFU.LG2 R4, R4 ;  /* 0x0000000400040308 */ /* 0x000ee20000000c00 */
[----:B------:R-:W-:Y:S01]  /*14790*/  SEL R7, R9, 0xffffffc0, !P3 ;  /* 0xffffffc009077807 */ /* 0x000fe20005800000 */
[----:B------:R-:W-:Y:S01]  /*147a0*/  STS.64 [R8], R96 ;  /* 0x0000006008007388 */ /* 0x000fe20000000a00 */
[----:B------:R-:W-:Y:S01]  /*147b0*/  LEA R101, R10, R101, 0x2 ;  /* 0x000000650a657211 */ /* 0x000fe200078e10ff */
[C---:B------:R-:W-:Y:S01]  /*147c0*/  FMUL.FTZ R98, R6.reuse, R98 ;  /* 0x0000006206627220 */ /* 0x040fe20000410000 */
[----:B------:R-:W-:Y:S01]  /*147d0*/  SEL R11, R11, 0xffffffe0, !P2 ;  /* 0xffffffe00b0b7807 */ /* 0x000fe20005000000 */
        /* <DEDUP_REMOVED lines=48> */
[----:B------:R-:W2:Y:S01]  /*14ae0*/  LDC.64 R6, c[0x0][0x430] ;  /* 0x00010c00ff067b82 */ /* 0x000ea20000000a00 */
[----:B------:R-:W-:Y:S01]  /*14af0*/  STS.64 [R10+0x800], R50 ;  /* 0x000800320a007388 */ /* 0x000fe20000000a00 */
[----:B---3--:R-:W-:-:S03]  /*14b00*/  @P0 FMUL.FTZ R4, R4, 0.69314718246459960938 ;  /* 0x3f31721804040820 */ /* 0x008fc60000410000 */
[----:B------:R-:W-:Y:S04]  /*14b10*/  STS.64 [R14], R52 ;  /* 0x000000340e007388 */ /* 0x000fe80000000a00 */
[----:B------:R-:W-:Y:S04]  /*14b20*/  STS.64 [R14+0x800], R54 ;  /* 0x000800360e007388 */ /* 0x000fe80000000a00 */
[----:B------:R-:W-:Y:S04]  /*14b30*/  STS.64 [R16], R56 ;  /* 0x0000003810007388 */ /* 0x000fe80000000a00 */
[----:B------:R-:W-:Y:S04]  /*14b40*/  STS.64 [R16+0x800], R58 ;  /* 0x0008003a10007388 */ /* 0x000fe80000000a00 */
[----:B------:R-:W-:Y:S01]  /*14b50*/  STS.64 [R11], R60 ;  /* 0x0000003c0b007388 */ /* 0x000fe20000000a00 */
[----:B--2---:R-:W-:-:S03]  /*14b60*/  IMAD R6, R6, UR9, R157 ;  /* 0x0000000906067c24 */ /* 0x004fc6000f8e029d */
        /* <DEDUP_REMOVED lines=10> */
[----:B------:R1:W-:Y:S01]  /*14c10*/  STS.64 [R10+0x4000], R92 ;  /* 0x0040005c0a007388 */ /* 0x0003e20000000a00 */
[----:B--2---:R-:W-:-:S03]  /*14c20*/  MOV R69, 0xff800000 ;  /* 0xff80000000457802 */ /* 0x004fc60000000f00 */
[----:B------:R1:W-:Y:S01]  /*14c30*/  STS.64 [R10+0x4800], R94 ;  /* 0x0048005e0a007388 */ /* 0x0003e20000000a00 */
[----:B-----5:R-:W-:Y:S02]  /*14c40*/  IMAD R8, R15, R8, UR8 ;  /* 0x000000080f087e24 */ /* 0x020fe4000f8e0208 */
[----:B----4-:R-:W-:Y:S01]  /*14c50*/  @P0 FFMA.FTZ R69, R3, R18, R4 ;  /* 0x0000001203450223 */ /* 0x010fe20000010004 */
[----:B---3--:R-:W-:Y:S01]  /*14c60*/  MOV R70, 0xff800000 ;  /* 0xff80000000467802 */ /* 0x008fe20000000f00 */
[----:B------:R1:W-:Y:S01]  /*14c70*/  STS.64 [R14+0x4000], R80 ;  /* 0x004000500e007388 */ /* 0x0003e20000000a00 */
[----:B------:R-:W-:Y:S02]  /*14c80*/  IMAD R6, R6, R15, R8 ;  /* 0x0000000f06067224 */ /* 0x000fe400078e0208 */
[----:B------:R-:W-:Y:S01]  /*14c90*/  @P1 FFMA.FTZ R70, R100, R17, R5 ;  /* 0x0000001164461223 */ /* 0x000fe20000010005 */
[----:B------:R-:W-:Y:S01]  /*14ca0*/  LOP3.LUT P0, RZ, R154, 0x3, RZ, 0xc0, !PT ;  /* 0x000000039aff7812 */ /* 0x000fe2000780c0ff */
        /* <DEDUP_REMOVED lines=8> */
[----:B------:R-:W2:Y:S01]  /*14d30*/  S2R R68, SR_TID.X ;  /* 0x0000000000447919 */ /* 0x000ea20000002100 */
[----:B------:R1:W3:Y:S04]  /*14d40*/  LDS.128 R64, [R101+UR5] ;  /* 0x0000000565407984 */ /* 0x0002e80008000c00 */
        /* <DEDUP_REMOVED lines=27> */
.L_x_6658:
[----:B------:R-:W-:Y:S05]  /*14f00*/  BSYNC.RECONVERGENT B0 ;  /* 0x0000000000007941 */ /* 0x000fea0003800200 */
.L_x_6657:
[----:B------:R-:W3:Y:S01]  /*14f10*/  LDCU.64 UR4, c[0x0][0x3f8] ;  /* 0x00007f00ff0477ac */ /* 0x000ee20008000a00 */
[----:B--2---:R-:W-:Y:S01]  /*14f20*/  IMAD.SHL.U32 R69, R154, 0x8, RZ ;  /* 0x000000089a457824 */ /* 0x004fe200078e00ff */
[----:B------:R-:W-:Y:S01]  /*14f30*/  SHF.R.U32.HI R68, RZ, 0x4, R68 ;  /* 0x00000004ff447819 */ /* 0x000fe20000011644 */
[----:B------:R-:W-:-:S03]  /*14f40*/  IMAD.IADD R155, R155, 0x1, -R156 ;  /* 0x000000019b9b7824 */ /* 0x000fc600078e0a9c */
[----:B------:R-:W-:Y:S01]  /*14f50*/  LOP3.LUT R69, R69, 0x1f80, RZ, 0xc0, !PT ;  /* 0x00001f8045457812 */ /* 0x000fe200078ec0ff */
[C---:B------:R-:W-:Y:S01]  /*14f60*/  VIADD R2, R68.reuse, 0x8 ;  /* 0x0000000844027836 */ /* 0x040fe20000000000 */
[CC--:B------:R-:W-:Y:S01]  /*14f70*/  ISETP.GE.AND P3, PT, R68.reuse, R155.reuse, PT ;  /* 0x0000009b4400720c */ /* 0x0c0fe20003f66270 */
[C---:B------:R-:W-:Y:S01]  /*14f80*/  VIADD R70, R68.reuse, 0x10 ;  /* 0x0000001044467836 */ /* 0x040fe20000000000 */
[----:B------:R-:W-:Y:S01]  /*14f90*/  LOP3.LUT R0, R69, 0x3c, R0, 0xf8, !PT ;  /* 0x0000003c45007812 */ /* 0x000fe200078ef800 */
[----:B------:R-:W-:Y:S01]  /*14fa0*/  VIADD R72, R68, 0x20 ;  /* 0x0000002044487836 */ /* 0x000fe20000000000 */
[-C--:B------:R-:W-:Y:S01]  /*14fb0*/  ISETP.GE.AND P6, PT, R2, R155.reuse, PT ;  /* 0x0000009b0200720c */ /* 0x080fe20003fc6270 */
[----:B------:R-:W-:Y:S01]  /*14fc0*/  VIADD R2, R68, 0x18 ;  /* 0x0000001844027836 */ /* 0x000fe20000000000 */
[C---:B------:R-:W-:Y:S02]  /*14fd0*/  IADD3 R0, P0, PT, R3.reuse, R0, RZ ;  /* 0x0000000003007210 */ /* 0x040fe40007f1e0ff */
[----:B------:R-:W-:Y:S01]  /*14fe0*/  ISETP.GE.AND P5, PT, R70, R155, PT ;  /* 0x0000009b4600720c */ /* 0x000fe20003fa6270 */
[----:B------:R-:W-:Y:S01]  /*14ff0*/  VIADD R70, R68, 0x28 ;  /* 0x0000002844467836 */ /* 0x000fe20000000000 */
[----:B------:R-:W-:-:S02]  /*15000*/  LEA.HI.X.SX32 R3, R3, RZ, 0x1, P0 ;  /* 0x000000ff03037211 */ /* 0x000fc400000f0eff */
[----:B---3--:R-:W-:Y:S02]  /*15010*/  LEA R74, P0, R0, UR4, 0x2 ;  /* 0x00000004004a7c11 */ /* 0x008fe4000f8010ff */
[-C--:B------:R-:W-:Y:S01]  /*15020*/  ISETP.GE.AND P4, PT, R2, R155.reuse, PT ;  /* 0x0000009b0200720c */ /* 0x080fe20003f86270 */
[----:B------:R-:W-:Y:S01]  /*15030*/  VIADD R2, R68, 0x30 ;  /* 0x0000003044027836 */ /* 0x000fe20000000000 */
[----:B------:R-:W-:Y:S01]  /*15040*/  LEA.HI.X R75, R0, UR5, R3, 0x2, P0 ;  /* 0x00000005004b7c11 */ /* 0x000fe200080f1403 */
[----:B------:R-:W-:Y:S01]  /*15050*/  VIADD R68, R68, 0x38 ;  /* 0x0000003844447836 */ /* 0x000fe20000000000 */
[-C--:B------:R-:W-:Y:S02]  /*15060*/  ISETP.GE.AND P2, PT, R72, R155.reuse, PT ;  /* 0x0000009b4800720c */ /* 0x080fe40003f46270 */
[-C--:B------:R-:W-:Y:S01]  /*15070*/  ISETP.GE.AND P1, PT, R70, R155.reuse, PT ;  /* 0x0000009b4600720c */ /* 0x080fe20003f26270 */
[----:B------:R2:W-:Y:S01]  /*15080*/  @!P3 STG.E.128 desc[UR6][R74.64], R64 ;  /* 0x000000404a00b986 */ /* 0x0005e2000c101d06 */
[----:B------:R-:W-:-:S03]  /*15090*/  ISETP.GE.AND P0, PT, R2, R155, PT ;  /* 0x0000009b0200720c */ /* 0x000fc60003f06270 */
        /* <DEDUP_REMOVED lines=18> */
.L_x_6659:
        /* <DEDUP_REMOVED lines=12> */
.L_x_7260:


//--------------------- .text._ZN5flash24flash_fwd_splitkv_kernelI23Flash_fwd_kernel_traitsILi128ELi64ELi64ELi4ELb0ELb0EN7cutlass10bfloat16_tE19Flash_kernel_traitsILi128ELi64ELi64ELi4ES3_EELb1ELb0ELb0ELb0ELb1ELb1ELb1ELb1EEEvNS_16Flash_fwd_paramsE --------------------------
	.section	.text._ZN5flash24flash_fwd_splitkv_kernelI23Flash_fwd_kernel_traitsILi128ELi64ELi64ELi4ELb0ELb0EN7cutlass10bfloat16_tE19Flash_kernel_traitsILi128ELi64ELi64ELi4ES3_EELb1ELb0ELb0ELb0ELb1ELb1ELb1ELb1EEEvNS_16Flash_fwd_paramsE,"ax",@progbits
	.align	128
        .global         _ZN5flash24flash_fwd_splitkv_kernelI23Flash_fwd_kernel_traitsILi128ELi64ELi64ELi4ELb0ELb0EN7cutlass10bfloat16_tE19Flash_kernel_traitsILi128ELi64ELi64ELi4ES3_EELb1ELb0ELb0ELb0ELb1ELb1ELb1ELb1EEEvNS_16Flash_fwd_paramsE
        .type           _ZN5flash24flash_fwd_splitkv_kernelI23Flash_fwd_kernel_traitsILi128ELi64ELi64ELi4ELb0ELb0EN7cutlass10bfloat16_tE19Flash_kernel_traitsILi128ELi64ELi64ELi4ES3_EELb1ELb0ELb0ELb0ELb1ELb1ELb1ELb1EEEvNS_16Flash_fwd_paramsE,@function
        .size           _ZN5flash24flash_fwd_splitkv_kernelI23Flash_fwd_kernel_traitsILi128ELi64ELi64ELi4ELb0ELb0EN7cutlass10bfloat16_tE19Flash_kernel_traitsILi128ELi64ELi64ELi4ES3_EELb1ELb0ELb0ELb0ELb1ELb1ELb1ELb1EEEvNS_16Flash_fwd_paramsE,(.L_x_7261 - _ZN5flash24flash_fwd_splitkv_kernelI23Flash_fwd_kernel_traitsILi128ELi64ELi64ELi4ELb0ELb0EN7cutlass10bfloat16_tE19Flash_kernel_traitsILi128ELi64ELi64ELi4ES3_EELb1ELb0ELb0ELb0ELb1ELb1ELb1ELb1EEEvNS_16Flash_fwd_paramsE)
        .other          _ZN5flash24flash_fwd_splitkv_kernelI23Flash_fwd_kernel_traitsILi128ELi64ELi64ELi4ELb0ELb0EN7cutlass10bfloat16_tE19Flash_kernel_traitsILi128ELi64ELi64ELi4ES3_EELb1ELb0ELb0ELb0ELb1ELb1ELb1ELb1EEEvNS_16Flash_fwd_paramsE,@"STO_CUDA_ENTRY STV_DEFAULT"
_ZN5flash24flash_fwd_splitkv_kernelI23Flash_fwd_kernel_traitsILi128ELi64ELi64ELi4ELb0ELb0EN7cutlass10bfloat16_tE19Flash_kernel_traitsILi128ELi64ELi64ELi4ES3_EELb1ELb0ELb0ELb0ELb1ELb1ELb1ELb1EEEvNS_16Flash_fwd_paramsE:
.text._ZN5flash24flash_fwd_splitkv_kernelI23Flash_fwd_kernel_traitsILi128ELi64ELi64ELi4ELb0ELb0EN7cutlass10bfloat16_tE19Flash_kernel_traitsILi128ELi64ELi64ELi4ES3_EELb1ELb0ELb0ELb0ELb1ELb1ELb1ELb1EEEvNS_16Flash_fwd_paramsE:
        /* <DEDUP_REMOVED lines=68> */
.L_x_6660:
        /* <DEDUP_REMOVED lines=142> */
.L_x_6661:
        /* <DEDUP_REMOVED lines=9> */
.L_x_6662:
        /* <DEDUP_REMOVED lines=107> */
.L_x_6663:
        /* <DEDUP_REMOVED lines=15> */
.L_x_6665:
[----:B------:R-:W2:Y:S01]  /*1550*/  LDC.64 R4, c[0x0][0x3b8] ;  /* 0x0000ee00ff047b82 */ /* 0x000ea20000000a00 */
[----:B------:R-:W-:-:S05]  /*1560*/  IADD3 R2, PT, PT, R0, R7, RZ ;  /* 0x0000000700027210 */ /* 0x000fca0007ffe0ff */
[C---:B--2---:R-:W-:Y:S02]  /*1570*/  IMAD R19, R2.reuse, R5, RZ ;  /* 0x0000000502137224 */ /* 0x044fe400078e02ff */
[----:B------:R-:W-:-:S05]  /*1580*/  IMAD.WIDE.U32 R2, R2, R4, RZ ;  /* 0x0000000402027225 */ /* 0x000fca00078e00ff */
[----:B------:R-:W-:Y:S02]  /*1590*/  IADD3 R19, PT, PT, R3, R19, RZ ;  /* 0x0000001303137210 */ /* 0x000fe40007ffe0ff */
[----:B------:R-:W-:Y:S02]  /*15a0*/  MOV R18, R2 ;  /* 0x0000000200127202 */ /* 0x000fe40000000f00 */
.L_x_6666:
        /* <DEDUP_REMOVED lines=14> */
.L_x_6667:
[----:B------:R-:W2:Y:S01]  /*1690*/  LDC.64 R2, c[0x0][0x3c0] ;  /* 0x0000f000ff027b82 */ /* 0x000ea20000000a00 */
[----:B------:R-:W-:-:S05]  /*16a0*/  IADD3 R0, PT, PT, R0, R7, RZ ;  /* 0x0000000700007210 */ /* 0x000fca0007ffe0ff */
[C---:B--2---:R-:W-:Y:S02]  /*16b0*/  IMAD R21, R0.reuse, R3, RZ ;  /* 0x0000000300157224 */ /* 0x044fe400078e02ff */
[----:B------:R-:W-:-:S05]  /*16c0*/  IMAD.WIDE.U32 R6, R0, R2, RZ ;  /* 0x0000000200067225 */ /* 0x000fca00078e00ff */
[----:B------:R-:W-:Y:S02]  /*16d0*/  IADD3 R21, PT, PT, R7, R21, RZ ;  /* 0x0000001507157210 */ /* 0x000fe40007ffe0ff */
[----:B------:R-:W-:-:S07]  /*16e0*/  MOV R20, R6 ;  /* 0x0000000600147202 */ /* 0x000fce0000000f00 */
.L_x_6668:
        /* <DEDUP_REMOVED lines=51> */
.L_x_6664:
        /* <DEDUP_REMOVED lines=179> */
.L_x_6691:
        /* <DEDUP_REMOVED lines=93> */
.L_x_6671:
        /* <DEDUP_REMOVED lines=101> */
.L_x_6675:
[----:B-1-3--:R-:W-:Y:S05]  /*3170*/  BSYNC.RECONVERGENT B0 ;  /* 0x0000000000007941 */ /* 0x00afea0003800200 */
.L_x_6674:
        /* <DEDUP_REMOVED lines=96> */
.L_x_6677:
[----:B------:R-:W-:Y:S05]  /*3780*/  BSYNC.RECONVERGENT B0 ;  /* 0x0000000000007941 */ /* 0x000fea0003800200 */
.L_x_6676:
        /* <DEDUP_REMOVED lines=102> */
.L_x_6679:
[----:B------:R-:W-:Y:S05]  /*3df0*/  BSYNC.RECONVERGENT B0 ;  /* 0x0000000000007941 */ /* 0x000fea0003800200 */
.L_x_6678:
        /* <DEDUP_REMOVED lines=106> */
.L_x_6681:
[----:B------:R-:W-:Y:S05]  /*44a0*/  BSYNC.RECONVERGENT B0 ;  /* 0x0000000000007941 */ /* 0x000fea0003800200 */
.L_x_6680:
[----:B-1----:R-:W1:Y:S01]  /*44b0*/  LDC R24, c[0x0][0x450] ;  /* 0x00011400ff187b82 */ /* 0x002e620000000800 */
[----:B--2---:R-:W-:Y:S05]  /*44c0*/  IMAD.U32 R3, R46, -0x20, RZ ;  /* 0xffffffe02e037824 */ /* 0x004fea00078e00ff */
[C---:B------:R-:W-:Y:S02]  /*44d0*/  LEA R22, P1, R3.reuse, R22, 0x1 ;  /* 0x0000001603167211 */ /* 0x040fe400078208ff */
[C---:B------:R-:W-:Y:S02]  /*44e0*/  LEA R58, P0, R3.reuse, R58, 0x1 ;  /* 0x0000003a033a7211 */ /* 0x040fe400078008ff */
[C---:B------:R-:W-:Y:S02]  /*44f0*/  LEA.HI.X.SX32 R23, R3.reuse, R23, 0x1, P1 ;  /* 0x0000001703177211 */ /* 0x040fe400008f0eff */
[----:B------:R-:W-:Y:S01]  /*4500*/  LEA.HI.X.SX32 R59, R3, R59, 0x1, P0 ;  /* 0x0000003b033b7211 */ /* 0x000fe200000f0eff */
[----:B------:R-:W-:Y:S05]  /*4510*/  BRA `(.L_x_6672) ;  /* 0x0000002c002c7947 */ /* 0x000fea0003800000 */
.L_x_6673:
        /* <DEDUP_REMOVED lines=175> */
.L_x_6683:
[----:B-1-3--:R-:W-:Y:S05]  /*5010*/  BSYNC.RECONVERGENT B0 ;  /* 0x0000000000007941 */ /* 0x00afea0003800200 */
.L_x_6682:
        /* <DEDUP_REMOVED lines=174> */
.L_x_6685:
[----:B------:R-:W-:Y:S05]  /*5b00*/  BSYNC.RECONVERGENT B0 ;  /* 0x0000000000007941 */ /* 0x000fea0003800200 */
.L_x_6684:
        /* <DEDUP_REMOVED lines=177> */
.L_x_6687:
[----:B------:R-:W-:Y:S05]  /*6620*/  BSYNC.RECONVERGENT B0 ;  /* 0x0000000000007941 */ /* 0x000fea0003800200 */
.L_x_6686:
        /* <DEDUP_REMOVED lines=179> */
.L_x_6689:
[----:B------:R-:W-:Y:S05]  /*7160*/  BSYNC.RECONVERGENT B0 ;  /* 0x0000000000007941 */ /* 0x000fea0003800200 */
.L_x_6688:
[----:B------:R-:W1:Y:S01]  /*7170*/  LDC R24, c[0x0][0x450] ;  /* 0x00011400ff187b82 */ /* 0x000e620000000800 */
[----:B--2---:R-:W-:Y:S05]  /*7180*/  IMAD.U32 R123, R123, -0x20, RZ ;  /* 0xffffffe07b7b7824 */ /* 0x004fea00078e00ff */
[C---:B------:R-:W-:Y:S02]  /*7190*/  LEA R92, P1, R123.reuse, R92, 0x1 ;  /* 0x0000005c7b5c7211 */ /* 0x040fe400078208ff */
[C---:B------:R-:W-:Y:S02]  /*71a0*/  LEA R90, P0, R123.reuse, R90, 0x1 ;  /* 0x0000005a7b5a7211 */ /* 0x040fe400078008ff */
[C---:B------:R-:W-:Y:S02]  /*71b0*/  LEA.HI.X.SX32 R93, R123.reuse, R93, 0x1, P1 ;  /* 0x0000005d7b5d7211 */ /* 0x040fe400008f0eff */
[----:B------:R-:W-:Y:S09]  /*71c0*/  LEA.HI.X.SX32 R91, R123, R91, 0x1, P0 ;  /* 0x0000005b7b5b7211 */ /* 0x000ff200000f0eff */
.L_x_6672:
[----:B-1-3--:R-:W-:Y:S05]  /*71d0*/  BSYNC.RECONVERGENT B1 ;  /* 0x0000000000017941 */ /* 0x00afea0003800200 */
.L_x_6670:
        /* <DEDUP_REMOVED lines=90> */
.L_x_6690:
[----:B------:R-:W-:Y:S02]  /*7780*/  ISETP.NE.AND P2, PT, R121, RZ, PT ;  /* 0x000000ff7900720c */ /* 0x000fe40003f45270 */
[----:B------:R-:W-:Y:S02]  /*7790*/  IADD3 R88, P1, PT, R88, R95, RZ ;  /* 0x0000005f58587210 */ /* 0x000fe40007f3e0ff */
[----:B------:R-:W-:Y:S03]  /*77a0*/  IADD3 R18, P0, PT, R18, R97, RZ ;  /* 0x0000006112127210 */ /* 0x000fe60007f1e0ff */
[----:B------:R-:W-:Y:S02]  /*77b0*/  IMAD.X R89, R89, 0x1, R94, P1 ;  /* 0x0000000159597824 */ /* 0x000fe400008e065e */
[----:B------:R-:W-:Y:S04]  /*77c0*/  IMAD.X R17, R17, 0x1, R96, P0 ;  /* 0x0000000111117824 */ /* 0x000fe800000e0660 */
[----:B------:R-:W-:Y:S05]  /*77d0*/  @P2 BRA `(.L_x_6691) ;  /* 0xffffffac005c2947 */ /* 0x000fea000383ffff */
.L_x_6669:
        /* <DEDUP_REMOVED lines=44> */
.L_x_6695:
[----:B------:R-:W-:Y:S05]  /*7aa0*/  BSYNC.RECONVERGENT B0 ;  /* 0x0000000000007941 */ /* 0x000fea0003800200 */
.L_x_6694:
        /* <DEDUP_REMOVED lines=10> */
.L_x_6693:
        /* <DEDUP_REMOVED lines=75> */
.L_x_6701:
[----:B------:R-:W-:Y:S05]  /*8000*/  BSYNC.RECONVERGENT B0 ;  /* 0x0000000000007941 */ /* 0x000fea0003800200 */
.L_x_6700:
        /* <DEDUP_REMOVED lines=43> */
.L_x_6703:
[----:B------:R-:W-:Y:S05]  /*82c0*/  BSYNC.RECONVERGENT B0 ;  /* 0x0000000000007941 */ /* 0x000fea0003800200 */
.L_x_6702:
[----:B------:R3:W-:Y:S02]  /*82d0*/  STS.128 [R2+0x2000], R12 ;  /* 0x0020000c02007388 */ /* 0x0007e40000000c00 */
.L_x_6699:
[----:B------:R-:W-:Y:S05]  /*82e0*/  BSYNC.RECONVERGENT B1 ;  /* 0x0000000000017941 */ /* 0x000fea0003800200 */
.L_x_6698:
        /* <DEDUP_REMOVED lines=60> */
.L_x_6707:
[----:B------:R-:W-:Y:S05]  /*86b0*/  BSYNC.RECONVERGENT B0 ;  /* 0x0000000000007941 */ /* 0x000fea0003800200 */
.L_x_6706:
        /* <DEDUP_REMOVED lines=53> */
.L_x_6709:
[----:B------:R-:W-:Y:S05]  /*8a10*/  BSYNC.RECONVERGENT B0 ;  /* 0x0000000000007941 */ /* 0x000fea0003800200 */
.L_x_6708:
[----:B------:R4:W-:Y:S02]  /*8a20*/  STS.128 [R2+0x2800], R12 ;  /* 0x0028000c02007388 */ /* 0x0009e40000000c00 */
.L_x_6705:
[----:B------:R-:W-:Y:S05]  /*8a30*/  BSYNC.RECONVERGENT B1 ;  /* 0x0000000000017941 */ /* 0x000fea0003800200 */
.L_x_6704:
        /* <DEDUP_REMOVED lines=60> */
.L_x_6713:
[----:B------:R-:W-:Y:S05]  /*8e00*/  BSYNC.RECONVERGENT B0 ;  /* 0x0000000000007941 */ /* 0x000fea0003800200 */
.L_x_6712:
        /* <DEDUP_REMOVED lines=53> */
.L_x_6715:
[----:B------:R-:W-:Y:S05]  /*9160*/  BSYNC.RECONVERGENT B0 ;  /* 0x0000000000007941 */ /* 0x000fea0003800200 */
.L_x_6714:
[----:B------:R4:W-:Y:S02]  /*9170*/  STS.128 [R2+0x3000], R12 ;  /* 0x0030000c02007388 */ /* 0x0009e40000000c00 */
.L_x_6711:
[----:B------:R-:W-:Y:S05]  /*9180*/  BSYNC.RECONVERGENT B1 ;  /* 0x0000000000017941 */ /* 0x000fea0003800200 */
.L_x_6710:
        /* <DEDUP_REMOVED lines=62> */
.L_x_6717:
[----:B------:R-:W-:Y:S05]  /*9570*/  BSYNC.RECONVERGENT B0 ;  /* 0x0000000000007941 */ /* 0x000fea0003800200 */
.L_x_6716:
        /* <DEDUP_REMOVED lines=53> */
.L_x_6719:
[----:B------:R-:W-:Y:S05]  /*98d0*/  BSYNC.RECONVERGENT B0 ;  /* 0x0000000000007941 */ /* 0x000fea0003800200 */
.L_x_6718:
[----:B------:R3:W-:Y:S01]  /*98e0*/  STS.128 [R2+0x3800], R12 ;  /* 0x0038000c02007388 */ /* 0x0007e20000000c00 */
[----:B------:R-:W-:Y:S05]  /*98f0*/  BRA `(.L_x_6696) ;  /* 0x0000002c00447947 */ /* 0x000fea0003800000 */
.L_x_6697:
        /* <DEDUP_REMOVED lines=92> */
.L_x_6723:
[----:B------:R-:W-:Y:S05]  /*9ec0*/  BSYNC.RECONVERGENT B0 ;  /* 0x0000000000007941 */ /* 0x000fea0003800200 */
.L_x_6722:
        /* <DEDUP_REMOVED lines=84> */
.L_x_6725:
[----:B------:R-:W-:Y:S05]  /*a410*/  BSYNC.RECONVERGENT B0 ;  /* 0x0000000000007941 */ /* 0x000fea0003800200 */
.L_x_6724:
[----:B------:R3:W-:Y:S02]  /*a420*/  STS.128 [R2+0x2000], R8 ;  /* 0x0020000802007388 */ /* 0x0007e40000000c00 */
.L_x_6721:
[----:B------:R-:W-:Y:S05]  /*a430*/  BSYNC.RECONVERGENT B1 ;  /* 0x0000000000017941 */ /* 0x000fea0003800200 */
.L_x_6720:
        /* <DEDUP_REMOVED lines=91> */
.L_x_6729:
[----:B------:R-:W-:Y:S05]  /*a9f0*/  BSYNC.RECONVERGENT B0 ;  /* 0x0000000000007941 */ /* 0x000fea0003800200 */
.L_x_6728:
        /* <DEDUP_REMOVED lines=85> */
.L_x_6731:
[----:B------:R-:W-:Y:S05]  /*af50*/  BSYNC.RECONVERGENT B0 ;  /* 0x0000000000007941 */ /* 0x000fea0003800200 */
.L_x_6730:
[----:B------:R4:W-:Y:S02]  /*af60*/  STS.128 [R2+0x2800], R8 ;  /* 0x0028000802007388 */ /* 0x0009e40000000c00 */
.L_x_6727:
[----:B------:R-:W-:Y:S05]  /*af70*/  BSYNC.RECONVERGENT B1 ;  /* 0x0000000000017941 */ /* 0x000fea0003800200 */
.L_x_6726:
        /* <DEDUP_REMOVED lines=91> */
.L_x_6735:
[----:B------:R-:W-:Y:S05]  /*b530*/  BSYNC.RECONVERGENT B0 ;  /* 0x0000000000007941 */ /* 0x000fea0003800200 */
.L_x_6734:
        /* <DEDUP_REMOVED lines=86> */
.L_x_6737:
[----:B------:R-:W-:Y:S05]  /*baa0*/  BSYNC.RECONVERGENT B0 ;  /* 0x0000000000007941 */ /* 0x000fea0003800200 */
.L_x_6736:
[----:B------:R4:W-:Y:S02]  /*bab0*/  STS.128 [R2+0x3000], R8 ;  /* 0x0030000802007388 */ /* 0x0009e40000000c00 */
.L_x_6733:
[----:B------:R-:W-:Y:S05]  /*bac0*/  BSYNC.RECONVERGENT B1 ;  /* 0x0000000000017941 */ /* 0x000fea0003800200 */
.L_x_6732:
        /* <DEDUP_REMOVED lines=91> */
.L_x_6739:
[----:B------:R-:W-:Y:S05]  /*c080*/  BSYNC.RECONVERGENT B0 ;  /* 0x0000000000007941 */ /* 0x000fea0003800200 */
.L_x_6738:
        /* <DEDUP_REMOVED lines=86> */
.L_x_6741:
[----:B------:R-:W-:Y:S05]  /*c5f0*/  BSYNC.RECONVERGENT B0 ;  /* 0x0000000000007941 */ /* 0x000fea0003800200 */
.L_x_6740:
[----:B------:R1:W-:Y:S02]  /*c600*/  STS.128 [R2+0x3800], R8 ;  /* 0x0038000802007388 */ /* 0x0003e40000000c00 */
.L_x_6696:
[----:B------:R-:W-:Y:S05]  /*c610*/  BSYNC.RECONVERGENT B2 ;  /* 0x0000000000027941 */ /* 0x000fea0003800200 */
.L_x_6692:
[----:B------:R-:W-:Y:S01]  /*c620*/  IADD3 R3, PT, PT, -R72, R76, RZ ;  /* 0x0000004c48037210 */ /* 0x000fe20007ffe1ff */
[----:B------:R-:W-:Y:S01]  /*c630*/  IMAD.SHL.U32 R0, R79, 0x400, RZ ;  /* 0x000004004f007824 */ /* 0x000fe200078e00ff */
[----:B------:R-:W2:Y:S01]  /*c640*/  LDCU UR14, c[0x0][0x50c] ;  /* 0x0000a180ff0e77ac */ /* 0x000ea20008000800 */
[----:B------:R-:W-:Y:S02]  /*c650*/  LOP3.LUT R75, R75, 0x1f0, RZ, 0xc0, !PT ;  /* 0x000001f04b4b7812 */ /* 0x000fe400078ec0ff */
[-C--:B------:R-:W-:Y:S01]  /*c660*/  ISETP.GE.AND P5, PT, R38, R3.reuse, PT ;  /* 0x000000032600720c */ /* 0x080fe20003fa6270 */
[----:B------:R-:W2:Y:S01]  /*c670*/  LDCU UR4, c[0x0][0x508] ;  /* 0x0000a100ff0477ac */ /* 0x000ea20008000800 */
        /* <DEDUP_REMOVED lines=21> */
[----:B------:R-:W-:Y:S02]  /*c7d0*/  @!P5 LEA.HI.X R11, R6, R147, R7, 0x6, P6 ;  /* 0x00000093060bd211 */ /* 0x000fe400030f3407 */
[----:B------:R-:W-:Y:S01]  /*c7e0*/  LEA R0, R3, R0, 0x1 ;  /* 0x0000000003007211 */ /* 0x000fe200078e08ff */
[----:B------:R-:W-:Y:S02]  /*c7f0*/  IMAD.SHL.U32 R3, R152, 0x40, RZ ;  /* 0x0000004098037824 */ /* 0x000fe400078e00ff */
[----:B--2---:R-:W-:Y:S01]  /*c800*/  @!P1 IMAD R5, R5, 0x60, RZ ;  /* 0x0000006005059824 */ /* 0x004fe200078e02ff */
[----:B------:R-:W-:Y:S01]  /*c810*/  @!P5 LDGSTS.E.BYPASS.LTC128B.128 [R2+0x5000], desc[UR6][R10.64] ;  /* 0x050000000a02dfae */ /* 0x000fe2000b981a06 */
[----:B------:R-:W-:-:S03]  /*c820*/  IADD3 R144, PT, PT, R0, UR5, RZ ;  /* 0x0000000500907c10 */ /* 0x000fc6000fffe0ff */
[----:B------:R1:W-:Y:S01]  /*c830*/  @!P5 LDGSTS.E.BYPASS.LTC128B.128 [R2+0x7000], desc[UR6][R10.64+0x80] ;  /* 0x070000800a02dfae */ /* 0x0003e2000b981a06 */
[----:B---3--:R-:W-:-:S03]  /*c840*/  @!P1 MOV R149, R147 ;  /* 0x0000009300959202 */ /* 0x008fc60000000f00 */
[----:B------:R-:W-:-:S04]  /*c850*/  @!P1 IMAD.WIDE.U32 R6, R4, 0x60, R148 ;  /* 0x0000006004069825 */ /* 0x000fc800078e0094 */
[----:B------:R-:W-:Y:S01]  /*c860*/  @!P1 IMAD.IADD R13, R5, 0x1, R7 ;  /* 0x00000001050d9824 */ /* 0x000fe200078e0207 */
[----:B------:R-:W-:Y:S01]  /*c870*/  @!P1 MOV R12, R6 ;  /* 0x00000006000c9202 */ /* 0x000fe20000000f00 */
        /* <DEDUP_REMOVED lines=8> */
[----:B------:R-:W-:Y:S02]  /*c900*/  @!P3 LEA.HI.X R11, R4, R151, R5, 0x6, P1 ;  /* 0x00000097040bb211 */ /* 0x000fe400008f3405 */
[----:B------:R-:W-:Y:S02]  /*c910*/  SHF.L.U32 R5, R152, 0x5, RZ ;  /* 0x0000000598057819 */ /* 0x000fe400000006ff */
[----:B------:R-:W-:Y:S01]  /*c920*/  LOP3.LUT R4, R3, 0x200, RZ, 0xc0, !PT ;  /* 0x0000020003047812 */ /* 0x000fe200078ec0ff */
[----:B---3--:R-:W-:Y:S02]  /*c930*/  @!P0 IMAD R7, R7, 0x60, RZ ;  /* 0x0000006007078824 */ /* 0x008fe400078e02ff */
[----:B--2---:R-:W-:Y:S01]  /*c940*/  @!P0 IMAD.WIDE.U32 R12, R6, 0x60, R150 ;  /* 0x00000060060c8825 */ /* 0x004fe200078e0096 */
[----:B------:R-:W-:-:S04]  /*c950*/  DEPBAR.LE SB0, 0x0 ;  /* 0x000080000000791a */ /* 0x000fc80000000000 */
[----:B------:R-:W-:Y:S01]  /*c960*/  BAR.SYNC.DEFER_BLOCKING 0x0 ;  /* 0x0000000000007b1d */ /* 0x000fe20000010000 */
[----:B------:R-:W-:Y:S01]  /*c970*/  LOP3.LUT R6, R4, 0x7c00, R5, 0xf8, !PT ;  /* 0x00007c0004067812 */ /* 0x000fe200078ef805 */
[----:B------:R-:W-:Y:S01]  /*c980*/  IMAD.MOV.U32 R5, RZ, RZ, 0x20 ;  /* 0x00000020ff057424 */ /* 0x000fe200078e00ff */
[----:B------:R-:W-:-:S03]  /*c990*/  @!P0 IADD3 R7, PT, PT, R7, R13, RZ ;  /* 0x0000000d07078210 */ /* 0x000fc60007ffe0ff */
[----:B------:R-:W-:Y:S01]  /*c9a0*/  IMAD.IADD R145, R57, 0x1, R6 ;  /* 0x0000000139917824 */ /* 0x000fe200078e0206 */
[----:B------:R-:W-:-:S04]  /*c9b0*/  @!P0 MOV R6, R12 ;  /* 0x0000000c00068202 */ /* 0x000fc80000000f00 */
        /* <DEDUP_REMOVED lines=11> */
[----:B------:R-:W-:Y:S02]  /*ca70*/  @P4 STS.128 [R2+0xa800], RZ ;  /* 0x00a800ff02004388 */ /* 0x000fe40000000c00 */
[----:B------:R-:W-:Y:S01]  /*ca80*/  IADD3 R143, PT, PT, R145, R5, RZ ;  /* 0x00000005918f7210 */ /* 0x000fe20007ffe0ff */
[----:B------:R-:W-:Y:S01]  /*ca90*/  IMAD.IADD R139, R144, 0x1, R5 ;  /* 0x00000001908b7824 */ /* 0x000fe200078e0205 */
        /* <DEDUP_REMOVED lines=23> */
[----:B------:R-:W4:Y:S04]  /*cc10*/  LDSM.16.M88.4 R52, [R0+UR5+0x5000] ;  /* 0x005000050034783b */ /* 0x000f280008000200 */
[----:B------:R-:W4:Y:S04]  /*cc20*/  LDSM.16.M88.4 R12, [R0+UR5+0x5800] ;  /* 0x00580005000c783b */ /* 0x000f280008000200 */
[----:B-1----:R-:W-:Y:S01]  /*cc30*/  LDSM.16.M88.4 R8, [R143] ;  /* 0x000000008f08783b */ /* 0x002fe20000000200 */
[----:B--2---:R-:W-:-:S03]  /*cc40*/  MOV R7, 0x40 ;  /* 0x0000004000077802 */ /* 0x004fc60000000f00 */
[----:B------:R-:W1:Y:S01]  /*cc50*/  LDSM.16.M88.4 R36, [R139+0x4000] ;  /* 0x004000008b24783b */ /* 0x000e620000000200 */
[----:B------:R-:W-:-:S03]  /*cc60*/  SEL R7, R7, 0xffffffc0, !P2 ;  /* 0xffffffc007077807 */ /* 0x000fc60005000000 */
[----:B------:R-:W2:Y:S01]  /*cc70*/  LDSM.16.M88.4 R40, [R139+0x5000] ;  /* 0x005000008b28783b */ /* 0x000ea20000000200 */
[----:B------:R-:W-:-:S03]  /*cc80*/  IADD3 R142, PT, PT, R145, R7, RZ ;  /* 0x00000007918e7210 */ /* 0x000fc60007ffe0ff */
[----:B------:R-:W2:Y:S01]  /*cc90*/  LDSM.16.M88.4 R68, [R139+0x4800] ;  /* 0x004800008b44783b */ /* 0x000ea20000000200 */
[----:B------:R-:W-:Y:S01]  /*cca0*/  IMAD.IADD R138, R144, 0x1, R7 ;  /* 0x00000001908a7824 */ /* 0x000fe200078e0207 */
[C---:B------:R-:W-:Y:S02]  /*ccb0*/  IADD3 R141, PT, PT, R5.reuse, R142, RZ ;  /* 0x0000008e058d7210 */ /* 0x040fe40007ffe0ff */
[----:B------:R-:W2:Y:S02]  /*ccc0*/  LDSM.16.M88.4 R24, [R139+0x5800] ;  /* 0x005800008b18783b */ /* 0x000ea40000000200 */
[----:B------:R-:W-:Y:S02]  /*ccd0*/  IADD3 R137, PT, PT, R5, R138, RZ ;  /* 0x0000008a05897210 */ /* 0x000fe40007ffe0ff */
        /* <DEDUP_REMOVED lines=8> */
[C---:B------:R-:W-:Y:S08]  /*cd60*/  HMMA.16816.F32.BF16 R60, R44.reuse, R52, RZ ;  /* 0x000000342c3c723c */ /* 0x040ff000000418ff */
[C---:B------:R-:W-:Y:S08]  /*cd70*/  HMMA.16816.F32.BF16 R64, R44.reuse, R66, RZ ;  /* 0x000000422c40723c */ /* 0x040ff000000418ff */
[C---:B------:R-:W-:Y:S08]  /*cd80*/  HMMA.16816.F32.BF16 R52, R44.reuse, R54, RZ ;  /* 0x000000362c34723c */ /* 0x040ff000000418ff */
[C---:B------:R-:W-:Y:S08]  /*cd90*/  HMMA.16816.F32.BF16 R48, R44.reuse, R12, RZ ;  /* 0x0000000c2c30723c */ /* 0x040ff000000418ff */
[----:B------:R-:W-:Y:S01]  /*cda0*/  HMMA.16816.F32.BF16 R44, R44, R14, RZ ;  /* 0x0000000e2c2c723c */ /* 0x000fe200000418ff */
[----:B------:R-:W3:Y:S07]  /*cdb0*/  LDSM.16.M88.4 R12, [R142] ;  /* 0x000000008e0c783b */ /* 0x000eee0000000200 */
        /* <DEDUP_REMOVED lines=11> */
[----:B------:R-:W-:Y:S04]  /*ce70*/  LDSM.16.M88.4 R8, [R141] ;  /* 0x000000008d08783b */ /* 0x000fe80000000200 */
[----:B------:R-:W4:Y:S03]  /*ce80*/  LDSM.16.M88.4 R24, [R137+0x4000] ;  /* 0x004000008918783b */ /* 0x000f260000000200 */
        /* <DEDUP_REMOVED lines=8> */
[----:B------:R-:W-:Y:S07]  /*cf10*/  LDSM.16.M88.4 R84, [R0+UR5+0x6800] ;  /* 0x006800050054783b */ /* 0x000fee0008000200 */
[C---:B--2---:R-:W-:Y:S08]  /*cf20*/  HMMA.16816.F32.BF16 R48, R12.reuse, R40, R48 ;  /* 0x000000280c30723c */ /* 0x044ff00000041830 */
[----:B------:R-:W-:Y:S01]  /*cf30*/  HMMA.16816.F32.BF16 R44, R12, R42, R44 ;  /* 0x0000002a0c2c723c */ /* 0x000fe2000004182c */
[----:B------:R-:W2:Y:S04]  /*cf40*/  LDSM.16.M88.4 R12, [R137+0x5800] ;  /* 0x00580000890c783b */ /* 0x000ea80000000200 */
[----:B------:R-:W2:Y:S03]  /*cf50*/  LDSM.16.M88.4 R40, [R143+0x2000] ;  /* 0x002000008f28783b */ /* 0x000ea60000000200 */
[C---:B----4-:R-:W-:Y:S08]  /*cf60*/  HMMA.16816.F32.BF16 R16, R8.reuse, R24, R16 ;  /* 0x000000180810723c */ /* 0x050ff00000041810 */
[C---:B------:R-:W-:Y:S01]  /*cf70*/  HMMA.16816.F32.BF16 R32, R8.reuse, R26, R32 ;  /* 0x0000001a0820723c */ /* 0x040fe20000041820 */
[----:B------:R-:W-:Y:S07]  /*cf80*/  LDSM.16.M88.4 R24, [R142+0x2000] ;  /* 0x002000008e18783b */ /* 0x000fee0000000200 */
[C---:B---3--:R-:W-:Y:S08]  /*cf90*/  HMMA.16816.F32.BF16 R28, R8.reuse, R20, R28 ;  /* 0x00000014081c723c */ /* 0x048ff0000004181c */
[----:B------:R-:W-:Y:S01]  /*cfa0*/  HMMA.16816.F32.BF16 R64, R8, R22, R64 ;  /* 0x000000160840723c */ /* 0x000fe20000041840 */
[----:B------:R-:W3:Y:S07]  /*cfb0*/  LDSM.16.M88.4 R20, [R138+0x6000] ;  /* 0x006000008a14783b */ /* 0x000eee0000000200 */
[C---:B-1----:R-:W-:Y:S08]  /*cfc0*/  HMMA.16816.F32.BF16 R16, R80.reuse, R36, R16 ;  /* 0x000000245010723c */ /* 0x042ff00000041810 */
[----:B------:R-:W-:Y:S01]  /*cfd0*/  HMMA.16816.F32.BF16 R32, R80, R38, R32 ;  /* 0x000000265020723c */ /* 0x000fe20000041820 */
[----:B------:R-:W-:Y:S07]  /*cfe0*/  LDSM.16.M88.4 R36, [R139+0x6800] ;  /* 0x006800008b24783b */ /* 0x000fee0000000200 */
[C---:B------:R-:W-:Y:S08]  /*cff0*/  HMMA.16816.F32.BF16 R60, R8.reuse, R68, R60 ;  /* 0x00000044083c723c */ /* 0x040ff0000004183c */
[C---:B------:R-:W-:Y:S01]  /*d000*/  HMMA.16816.F32.BF16 R52, R8.reuse, R70, R52 ;  /* 0x000000460834723c */ /* 0x040fe20000041834 */
[----:B------:R-:W-:Y:S07]  /*d010*/  LDSM.16.M88.4 R68, [R0+UR5+0x7000] ;  /* 0x007000050044783b */ /* 0x000fee0008000200 */
[C---:B--2---:R-:W-:Y:S08]  /*d020*/  HMMA.16816.F32.BF16 R48, R8.reuse, R12, R48 ;  /* 0x0000000c0830723c */ /* 0x044ff00000041830 */
[----:B------:R-:W-:Y:S01]  /*d030*/  HMMA.16816.F32.BF16 R44, R8, R14, R44 ;  /* 0x0000000e082c723c */ /* 0x000fe2000004182c */
[----:B------:R-:W-:Y:S04]  /*d040*/  LDSM.16.M88.4 R12, [R141+0x2000] ;  /* 0x002000008d0c783b */ /* 0x000fe80000000200 */
[----:B------:R-:W1:Y:S03]  /*d050*/  LDSM.16.M88.4 R8, [R137+0x6000] ;  /* 0x006000008908783b */ /* 0x000e660000000200 */
[C---:B------:R-:W-:Y:S08]  /*d060*/  HMMA.16816.F32.BF16 R16, R40.reuse, R88, R16 ;  /* 0x000000582810723c */ /* 0x040ff00000041810 */
[----:B------:R-:W-:Y:S08]  /*d070*/  HMMA.16816.F32.BF16 R32, R40, R90, R32 ;  /* 0x0000005a2820723c */ /* 0x000ff00000041820 */
[----:B------:R-:W-:Y:S08]  /*d080*/  HMMA.16816.F32.BF16 R28, R80, R84, R28 ;  /* 0x00000054501c723c */ /* 0x000ff0000004181c */
[C---:B---3--:R-:W-:Y:S08]  /*d090*/  HMMA.16816.F32.BF16 R16, R24.reuse, R20, R16 ;  /* 0x000000141810723c */ /* 0x048ff00000041810 */
[----:B------:R-:W-:Y:S01]  /*d0a0*/  HMMA.16816.F32.BF16 R32, R24, R22, R32 ;  /* 0x000000161820723c */ /* 0x000fe20000041820 */
[----:B------:R2:W3:Y:S07]  /*d0b0*/  LDSM.16.M88.4 R20, [R0+UR5+0x7800] ;  /* 0x007800050014783b */ /* 0x0004ee0008000200 */
[----:B------:R-:W-:Y:S08]  /*d0c0*/  HMMA.16816.F32.BF16 R64, R80, R86, R64 ;  /* 0x000000565040723c */ /* 0x000ff00000041840 */
[C---:B-1----:R-:W-:Y:S08]  /*d0d0*/  HMMA.16816.F32.BF16 R16, R12.reuse, R8, R16 ;  /* 0x000000080c10723c */ /* 0x042ff00000041810 */
[----:B------:R-:W-:Y:S01]  /*d0e0*/  HMMA.16816.F32.BF16 R32, R12, R10, R32 ;  /* 0x0000000a0c20723c */ /* 0x000fe20000041820 */
[----:B------:R-:W1:Y:S01]  /*d0f0*/  LDSM.16.M88.4 R8, [R139+0x7000] ;  /* 0x007000008b08783b */ /* 0x000e620000000200 */
[----:B--2---:R-:W-:-:S04]  /*d100*/  SHF.R.U32.HI R0, RZ, 0x2, R152 ;  /* 0x00000002ff007819 */ /* 0x004fc80000011698 */
[----:B------:R-:W-:Y:S02]  /*d110*/  LOP3.LUT R0, R0, 0x7, RZ, 0xc0, !PT ;  /* 0x0000000700007812 */ /* 0x000fe400078ec0ff */
[----:B------:R-:W-:Y:S01]  /*d120*/  HMMA.16816.F32.BF16 R84, R80, R68, R60 ;  /* 0x000000445054723c */ /* 0x000fe2000004183c */
[----:B------:R-:W-:Y:S02]  /*d130*/  LDSM.16.M88.4 R60, [R138+0x6800] ;  /* 0x006800008a3c783b */ /* 0x000fe40000000200 */
[----:B------:R-:W-:Y:S01]  /*d140*/  FMUL.FTZ R3, R16, UR14 ;  /* 0x0000000e10037c20 */ /* 0x000fe20008410000 */
[----:B------:R-:W-:Y:S01]  /*d150*/  FMUL.FTZ R6, R17, UR14 ;  /* 0x0000000e11067c20 */ /* 0x000fe20008410000 */
[----:B------:R-:W-:Y:S01]  /*d160*/  FMUL.FTZ R56, R18, UR14 ;  /* 0x0000000e12387c20 */ /* 0x000fe20008410000 */
[----:B------:R-:W-:Y:S02]  /*d170*/  FMUL.FTZ R58, R19, UR14 ;  /* 0x0000000e133a7c20 */ /* 0x000fe40008410000 */
[----:B------:R-:W-:Y:S01]  /*d180*/  HMMA.16816.F32.BF16 R88, R40, R36, R28 ;  /* 0x000000242858723c */ /* 0x000fe2000004181c */
[----:B------:R-:W2:Y:S01]  /*d190*/  LDSM.16.M88.4 R16, [R138+0x7000] ;  /* 0x007000008a10783b */ /* 0x000ea20000000200 */
[----:B------:R-:W4:Y:S03]  /*d1a0*/  MUFU.TANH R3, R3 ;  /* 0x0000000300037308 */ /* 0x000f260000002400 */
[----:B------:R-:W-:Y:S03]  /*d1b0*/  LDSM.16.M88.4 R28, [R137+0x6800] ;  /* 0x00680000891c783b */ /* 0x000fe60000000200 */
[----:B------:R-:W-:Y:S02]  /*d1c0*/  HMMA.16816.F32.BF16 R52, R80, R70, R52 ;  /* 0x000000465034723c */ /* 0x000fe40000041834 */
[----:B------:R-:W1:Y:S06]  /*d1d0*/  MUFU.TANH R6, R6 ;  /* 0x0000000600067308 */ /* 0x000e6c0000002400 */
[----:B------:R-:W-:Y:S01]  /*d1e0*/  HMMA.16816.F32.BF16 R64, R40, R38, R64 ;  /* 0x000000262840723c */ /* 0x000fe20000041840 */
[----:B------:R-:W4:Y:S01]  /*d1f0*/  LDSM.16.M88.4 R36, [R139+0x7800] ;  /* 0x007800008b24783b */ /* 0x000f220000000200 */
[----:B------:R-:W2:Y:S06]  /*d200*/  MUFU.TANH R56, R56 ;  /* 0x0000003800387308 */ /* 0x000eac0000002400 */
[----:B---3--:R-:W-:Y:S01]  /*d210*/  HMMA.16816.F32.BF16 R48, R80, R20, R48 ;  /* 0x000000145030723c */ /* 0x008fe20000041830 */
[----:B------:R-:W-:Y:S01]  /*d220*/  FMUL.FTZ R20, R32, UR14 ;  /* 0x0000000e20147c20 */ /* 0x000fe20008410000 */
[----:B------:R-:W-:Y:S01]  /*d230*/  FMUL.FTZ R21, R33, UR14 ;  /* 0x0000000e21157c20 */ /* 0x000fe20008410000 */
[----:B------:R-:W3:Y:S05]  /*d240*/  MUFU.TANH R58, R58 ;  /* 0x0000003a003a7308 */ /* 0x000eea0000002400 */
[C---:B-1----:R-:W-:Y:S03]  /*d250*/  HMMA.16816.F32.BF16 R84, R40.reuse, R8, R84 ;  /* 0x000000082854723c */ /* 0x042fe60000041854 */
[----:B------:R-:W1:Y:S05]  /*d260*/  MUFU.TANH R20, R20 ;  /* 0x0000001400147308 */ /* 0x000e6a0000002400 */
[----:B------:R-:W-:Y:S01]  /*d270*/  HMMA.16816.F32.BF16 R52, R40, R10, R52 ;  /* 0x0000000a2834723c */ /* 0x000fe20000041834 */
[----:B------:R-:W3:Y:S02]  /*d280*/  LDSM.16.M88.4 R8, [R138+0x7800] ;  /* 0x007800008a08783b */ /* 0x000ee40000000200 */
[----:B------:R-:W1:Y:S05]  /*d290*/  MUFU.TANH R21, R21 ;  /* 0x0000001500157308 */ /* 0x000e6a0000002400 */
[----:B------:R-:W-:Y:S08]  /*d2a0*/  HMMA.16816.F32.BF16 R44, R80, R22, R44 ;  /* 0x00000016502c723c */ /* 0x000ff0000004182c */
[C---:B--2---:R-:W-:Y:S08]  /*d2b0*/  HMMA.16816.F32.BF16 R84, R24.reuse, R16, R84 ;  /* 0x000000101854723c */ /* 0x044ff00000041854 */
[----:B------:R-:W-:Y:S01]  /*d2c0*/  HMMA.16816.F32.BF16 R52, R24, R18, R52 ;  /* 0x000000121834723c */ /* 0x000fe20000041834 */
[----:B------:R-:W2:Y:S07]  /*d2d0*/  LDSM.16.M88.4 R16, [R137+0x7800] ;  /* 0x007800008910783b */ /* 0x000eae0000000200 */
[C---:B----4-:R-:W-:Y:S08]  /*d2e0*/  HMMA.16816.F32.BF16 R48, R40.reuse, R36, R48 ;  /* 0x000000242830723c */ /* 0x050ff00000041830 */
[----:B------:R-:W-:Y:S08]  /*d2f0*/  HMMA.16816.F32.BF16 R44, R40, R38, R44 ;  /* 0x00000026282c723c */ /* 0x000ff0000004182c */
[C---:B------:R-:W-:Y:S08]  /*d300*/  HMMA.16816.F32.BF16 R88, R24.reuse, R60, R88 ;  /* 0x0000003c1858723c */ /* 0x040ff00000041858 */
[----:B------:R-:W-:Y:S01]  /*d310*/  HMMA.16816.F32.BF16 R64, R24, R62, R64 ;  /* 0x0000003e1840723c */ /* 0x000fe20000041840 */
[----:B------:R-:W4:Y:S01]  /*d320*/  LDSM.16.M88.4 R60, [R137+0x7000] ;  /* 0x00700000893c783b */ /* 0x000f220000000200 */
[----:B------:R-:W-:-:S06]  /*d330*/  DEPBAR.LE SB0, 0x0 ;  /* 0x000080000000791a */ /* 0x000fcc0000000000 */
[C---:B---3--:R-:W-:Y:S08]  /*d340*/  HMMA.16816.F32.BF16 R48, R24.reuse, R8, R48 ;  /* 0x000000081830723c */ /* 0x048ff00000041830 */
[----:B------:R-:W-:Y:S01]  /*d350*/  HMMA.16816.F32.BF16 R44, R24, R10, R44 ;  /* 0x0000000a182c723c */ /* 0x000fe2000004182c */
[----:B------:R-:W-:-:S07]  /*d360*/  IADD3 R10, PT, PT, R75, 0x1, R154 ;  /* 0x000000014b0a7810 */ /* 0x000fce0007ffe09a */
[----:B------:R-:W-:Y:S01]  /*d370*/  HMMA.16816.F32.BF16 R88, R12, R28, R88 ;  /* 0x0000001c0c58723c */ /* 0x000fe20000041858 */
[----:B------:R-:W-:Y:S01]  /*d380*/  FMUL.FTZ R28, R34, UR14 ;  /* 0x0000000e221c7c20 */ /* 0x000fe20008410000 */
[----:B------:R-:W-:-:S05]  /*d390*/  FMUL.FTZ R29, R35, UR14 ;  /* 0x0000000e231d7c20 */ /* 0x000fca0008410000 */
[----:B------:R-:W3:Y:S01]  /*d3a0*/  MUFU.TANH R28, R28 ;  /* 0x0000001c001c7308 */ /* 0x000ee20000002400 */
[C---:B------:R-:W-:Y:S07]  /*d3b0*/  HMMA.16816.F32.BF16 R64, R12.reuse, R30, R64 ;  /* 0x0000001e0c40723c */ /* 0x040fee0000041840 */
[----:B------:R-:W1:Y:S01]  /*d3c0*/  MUFU.TANH R29, R29 ;  /* 0x0000001d001d7308 */ /* 0x000e620000002400 */
[----:B--2---:R-:W-:Y:S03]  /*d3d0*/  HMMA.16816.F32.BF16 R48, R12, R16, R48 ;  /* 0x000000100c30723c */ /* 0x004fe60000041830 */
[----:B------:R-:W-:Y:S01]  /*d3e0*/  FMUL.FTZ R32, R88, UR14 ;  /* 0x0000000e58207c20 */ /* 0x000fe20008410000 */
[----:B------:R-:W-:Y:S01]  /*d3f0*/  FMUL.FTZ R30, R89, UR14 ;  /* 0x0000000e591e7c20 */ /* 0x000fe20008410000 */
[----:B------:R-:W-:Y:S01]  /*d400*/  FMUL.FTZ R31, R90, UR14 ;  /* 0x0000000e5a1f7c20 */ /* 0x000fe20008410000 */
[----:B------:R-:W-:-:S02]  /*d410*/  FMUL.FTZ R33, R91, UR14 ;  /* 0x0000000e5b217c20 */ /* 0x000fc40008410000 */
[C---:B------:R-:W-:Y:S01]  /*d420*/  HMMA.16816.F32.BF16 R44, R12.reuse, R18, R44 ;  /* 0x000000120c2c723c */ /* 0x040fe2000004182c */
[----:B------:R-:W2:Y:S02]  /*d430*/  MUFU.TANH R32, R32 ;  /* 0x0000002000207308 */ /* 0x000ea40000002400 */
        /* <DEDUP_REMOVED lines=11> */
[----:B------:R-:W1:Y:S01]  /*d4f0*/  MUFU.TANH R31, R31 ;  /* 0x0000001f001f7308 */ /* 0x000e620000002400 */
[----:B------:R-:W-:Y:S01]  /*d500*/  IADD3 R13, PT, PT, -R153, R10, R0 ;  /* 0x0000000a990d7210 */ /* 0x000fe20007ffe100 */
[----:B------:R-:W-:Y:S01]  /*d510*/  FMUL.FTZ R11, R45, UR14 ;  /* 0x0000000e2d0b7c20 */ /* 0x000fe20008410000 */
[----:B------:R-:W-:Y:S01]  /*d520*/  FMUL.FTZ R44, R44, UR14 ;  /* 0x0000000e2c2c7c20 */ /* 0x000fe20008410000 */
[----:B------:R-:W-:Y:S01]  /*d530*/  FMUL.FTZ R46, R46, UR14 ;  /* 0x0000000e2e2e7c20 */ /* 0x000fe20008410000 */
[----:B------:R-:W-:Y:S01]  /*d540*/  FMUL.FTZ R47, R47, UR14 ;  /* 0x0000000e2f2f7c20 */ /* 0x000fe20008410000 */
[----:B------:R-:W-:Y:S02]  /*d550*/  IADD3 R13, PT, PT, R13, UR4, R76 ;  /* 0x000000040d0d7c10 */ /* 0x000fe4000fffe04c */
[----:B------:R-:W1:Y:S02]  /*d560*/  MUFU.TANH R33, R33 ;  /* 0x0000002100217308 */ /* 0x000e640000002400 */
[----:B------:R-:W-:Y:S01]  /*d570*/  FMUL.FTZ R84, R84, UR14 ;  /* 0x0000000e54547c20 */ /* 0x000fe20008410000 */
[----:B------:R-:W-:Y:S01]  /*d580*/  FMUL.FTZ R85, R85, UR14 ;  /* 0x0000000e55557c20 */ /* 0x000fe20008410000 */
[----:B------:R-:W-:Y:S01]  /*d590*/  FMUL.FTZ R86, R86, UR14 ;  /* 0x0000000e56567c20 */ /* 0x000fe20008410000 */
[----:B------:R-:W-:Y:S01]  /*d5a0*/  FMUL.FTZ R87, R87, UR14 ;  /* 0x0000000e57577c20 */ /* 0x000fe20008410000 */
[----:B------:R-:W-:-:S02]  /*d5b0*/  VIMNMX R0, PT, PT, R13, R76, PT ;  /* 0x0000004c0d007248 */ /* 0x000fc40003fe0100 */
[----:B------:R-:W1:Y:S01]  /*d5c0*/  MUFU.TANH R34, R34 ;  /* 0x0000002200227308 */ /* 0x000e620000002400 */
[----:B------:R-:W-:Y:S01]  /*d5d0*/  VIADDMNMX R102, R13, 0x8, R76, PT ;  /* 0x000000080d667846 */ /* 0x000fe2000380014c */
        /* <DEDUP_REMOVED lines=37> */
.L_x_6743:
        /* <DEDUP_REMOVED lines=60> */
.L_x_6744:
[----:B------:R-:W2:Y:S01]  /*dbf0*/  LDCU UR4, c[0x0][0x3bc] ;  /* 0x00007780ff0477ac */ /* 0x000ea20008000800 */
        /* <DEDUP_REMOVED lines=11> */
[----:B--2---:R-:W-:-:S03]  /*dcb0*/  USHF.L.U64.HI UR4, UR10, 0x5, UR4 ;  /* 0x000000050a047899 */ /* 0x004fc60008010204 */
        /* <DEDUP_REMOVED lines=9> */
.L_x_6742:
[----:B------:R-:W-:Y:S01]  /*dd50*/  IMAD.SHL.U32 R10, R152, 0x2, RZ ;  /* 0x00000002980a7824 */ /* 0x000fe200078e00ff */
[----:B------:R-:W2:Y:S01]  /*dd60*/  LDCU UR4, c[0x0][0x45c] ;  /* 0x00008b80ff0477ac */ /* 0x000ea20008000800 */
[----:B------:R-:W-:-:S03]  /*dd70*/  IMAD.IADD R140, R4, 0x1, R57 ;  /* 0x00000001048c7824 */ /* 0x000fc600078e0239 */
[----:B------:R-:W-:Y:S02]  /*dd80*/  LOP3.LUT R10, R10, 0x6, RZ, 0xc0, !PT ;  /* 0x000000060a0a7812 */ /* 0x000fe400078ec0ff */
[----:B------:R-:W-:-:S03]  /*dd90*/  LEA R140, R140, UR5, 0x1 ;  /* 0x000000058c8c7c11 */ /* 0x000fc6000f8e08ff */
[----:B---3--:R-:W-:Y:S02]  /*dda0*/  IMAD R13, R103, 0x40, R10 ;  /* 0x00000040670d7824 */ /* 0x008fe400078e020a */
[----:B------:R-:W-:Y:S01]  /*ddb0*/  LDSM.16.MT88.4 R92, [R140+0x8000] ;  /* 0x008000008c5c783b */ /* 0x000fe20000004200 */
[--C-:B------:R-:W-:Y:S02]  /*ddc0*/  IMAD.IADD R107, R7, 0x1, R140.reuse ;  /* 0x00000001076b7824 */ /* 0x100fe400078e028c */
[C---:B------:R-:W-:Y:S02]  /*ddd0*/  VIADD R15, R13.reuse, 0x1 ;  /* 0x000000010d0f7836 */ /* 0x040fe40000000000 */
[C---:B------:R-:W-:Y:S01]  /*dde0*/  VIADD R17, R13.reuse, 0x8 ;  /* 0x000000080d117836 */ /* 0x040fe20000000000 */
[----:B------:R-:W-:Y:S01]  /*ddf0*/  LDSM.16.MT88.4 R76, [R107+0x8000] ;  /* 0x008000006b4c783b */ /* 0x000fe20000004200 */
        /* <DEDUP_REMOVED lines=9> */
[C---:B------:R-:W-:Y:S01]  /*de90*/  ISETP.GE.AND P4, PT, R15.reuse, R0, PT ;  /* 0x000000000f00720c */ /* 0x040fe20003f86270 */
[----:B-1----:R-:W-:Y:S01]  /*dea0*/  LDSM.16.MT88.4 R84, [R136+0x8000] ;  /* 0x008000008854783b */ /* 0x002fe20000004200 */
[----:B------:R-:W-:Y:S01]  /*deb0*/  ISETP.GE.AND P5, PT, R15, R102, PT ;  /* 0x000000660f00720c */ /* 0x000fe20003fa6270 */
[----:B------:R-:W-:Y:S01]  /*dec0*/  VIADD R15, R13, 0x11 ;  /* 0x000000110d0f7836 */ /* 0x000fe20000000000 */
[----:B------:R-:W-:Y:S01]  /*ded0*/  ISETP.GE.AND P6, PT, R17, R0, PT ;  /* 0x000000001100720c */ /* 0x000fe20003fc6270 */
[----:B------:R-:W-:Y:S01]  /*dee0*/  LDSM.16.MT88.4 R68, [R106+0x8000] ;  /* 0x008000006a44783b */ /* 0x000fe20000004200 */
[----:B------:R-:W-:-:S02]  /*def0*/  FSEL R26, R6, -INF , !P2 ;  /* 0xff800000061a7808 */ /* 0x000fc40005000000 */
[----:B------:R-:W-:Y:S01]  /*df00*/  FSEL R58, R58, -INF , !P0 ;  /* 0xff8000003a3a7808 */ /* 0x000fe20004000000 */
[----:B------:R-:W-:Y:S01]  /*df10*/  LDSM.16.MT88.4 R48, [R136+0xa000] ;  /* 0x00a000008830783b */ /* 0x000fe20000004200 */
[----:B------:R-:W-:Y:S02]  /*df20*/  P2R R6, PR, RZ, 0x40 ;  /* 0x00000040ff067803 */ /* 0x000fe40000000000 */
[----:B------:R-:W-:Y:S02]  /*df30*/  ISETP.GE.AND P0, PT, R15, R0, PT ;  /* 0x000000000f00720c */ /* 0x000fe40003f06270 */
[----:B------:R-:W-:Y:S01]  /*df40*/  ISETP.GE.AND P6, PT, R17, R102, PT ;  /* 0x000000661100720c */ /* 0x000fe20003fc6270 */
[----:B------:R-:W-:Y:S01]  /*df50*/  VIADD R17, R13, 0x18 ;  /* 0x000000180d117836 */ /* 0x000fe20000000000 */
[----:B------:R-:W-:Y:S02]  /*df60*/  P2R R10, PR, RZ, 0x1 ;  /* 0x00000001ff0a7803 */ /* 0x000fe40000000000 */
[----:B------:R-:W-:-:S02]  /*df70*/  FSEL R38, R20, -INF , !P1 ;  /* 0xff80000014267808 */ /* 0x000fc40004800000 */
[----:B------:R-:W-:Y:S02]  /*df80*/  FSEL R24, R28, -INF , !P3 ;  /* 0xff8000001c187808 */ /* 0x000fe40005800000 */
[C---:B------:R-:W-:Y:S02]  /*df90*/  ISETP.GE.AND P3, PT, R17.reuse, R0, PT ;  /* 0x000000001100720c */ /* 0x040fe40003f66270 */
[-C--:B------:R-:W-:Y:S01]  /*dfa0*/  ISETP.GE.AND P0, PT, R17, R102.reuse, PT ;  /* 0x000000661100720c */ /* 0x080fe20003f06270 */
[----:B------:R-:W-:Y:S01]  /*dfb0*/  VIADD R17, R13, 0x20 ;  /* 0x000000200d117836 */ /* 0x000fe20000000000 */
[----:B------:R-:W-:Y:S02]  /*dfc0*/  FSEL R20, R29, -INF , !P5 ;  /* 0xff8000001d147808 */ /* 0x000fe40006800000 */
[----:B------:R-:W-:Y:S02]  /*dfd0*/  ISETP.NE.AND P5, PT, R10, RZ, PT ;  /* 0x000000ff0a00720c */ /* 0x000fe40003fa5270 */
[----:B------:R-:W-:Y:S01]  /*dfe0*/  ISETP.GE.AND P1, PT, R15, R102, PT ;  /* 0x000000660f00720c */ /* 0x000fe20003f26270 */
[----:B------:R-:W-:Y:S01]  /*dff0*/  VIADD R15, R13, 0x19 ;  /* 0x000000190d0f7836 */ /* 0x000fe20000000000 */
[----:B------:R-:W-:Y:S01]  /*e000*/  FSEL R36, R21, -INF , !P4 ;  /* 0xff80000015247808 */ /* 0x000fe20006000000 */
[----:B------:R-:W-:Y:S01]  /*e010*/  VIADD R21, R13, 0x28 ;  /* 0x000000280d157836 */ /* 0x000fe20000000000 */
[----:B------:R-:W-:-:S02]  /*e020*/  ISETP.NE.AND P4, PT, R6, RZ, PT ;  /* 0x000000ff0600720c */ /* 0x000fc40003f85270 */
[----:B------:R-:W-:Y:S02]  /*e030*/  FSEL R6, R30, -INF , !P5 ;  /* 0xff8000001e067808 */ /* 0x000fe40006800000 */
[-C--:B------:R-:W-:Y:S02]  /*e040*/  ISETP.GE.AND P5, PT, R17, R102.reuse, PT ;  /* 0x000000661100720c */ /* 0x080fe40003fa6270 */
[----:B------:R-:W-:Y:S02]  /*e050*/  FSEL R16, R33, -INF , !P1 ;  /* 0xff80000021107808 */ /* 0x000fe40004800000 */
[----:B------:R-:W-:Y:S02]  /*e060*/  FSEL R32, R32, -INF , !P4 ;  /* 0xff80000020207808 */ /* 0x000fe40006000000 */
[----:B------:R-:W-:Y:S02]  /*e070*/  ISETP.GE.AND P1, PT, R19, R102, PT ;  /* 0x000000661300720c */ /* 0x000fe40003f26270 */
[----:B------:R-:W-:-:S02]  /*e080*/  ISETP.GE.AND P2, PT, R15, R0, PT ;  /* 0x000000000f00720c */ /* 0x000fc40003f46270 */
[----:B------:R-:W-:Y:S02]  /*e090*/  ISETP.GE.AND P4, PT, R15, R102, PT ;  /* 0x000000660f00720c */ /* 0x000fe40003f86270 */
[----:B------:R-:W-:Y:S02]  /*e0a0*/  P2R R15, PR, RZ, 0x20 ;  /* 0x00000020ff0f7803 */ /* 0x000fe40000000000 */
[----:B------:R-:W-:Y:S02]  /*e0b0*/  FSEL R12, R31, -INF , !P6 ;  /* 0xff8000001f0c7808 */ /* 0x000fe40007000000 */
[-C--:B------:R-:W-:Y:S02]  /*e0c0*/  ISETP.GE.AND P5, PT, R19, R0.reuse, PT ;  /* 0x000000001300720c */ /* 0x080fe40003fa6270 */
[----:B------:R-:W-:Y:S01]  /*e0d0*/  ISETP.GE.AND P6, PT, R17, R0, PT ;  /* 0x000000001100720c */ /* 0x000fe20003fc6270 */
[----:B------:R-:W-:Y:S01]  /*e0e0*/  VIADD R17, R13, 0x29 ;  /* 0x000000290d117836 */ /* 0x000fe20000000000 */
[----:B------:R-:W-:-:S02]  /*e0f0*/  FSEL R18, R34, -INF , !P3 ;  /* 0xff80000022127808 */ /* 0x000fc40005800000 */
[----:B------:R-:W-:Y:S02]  /*e100*/  P2R R19, PR, RZ, 0x2 ;  /* 0x00000002ff137803 */ /* 0x000fe40000000000 */
[----:B------:R-:W-:Y:S02]  /*e110*/  ISETP.GE.AND P3, PT, R13, R0, PT ;  /* 0x000000000d00720c */ /* 0x000fe40003f66270 */
[C---:B------:R-:W-:Y:S02]  /*e120*/  ISETP.GE.AND P1, PT, R21.reuse, R102, PT ;  /* 0x000000661500720c */ /* 0x040fe40003f26270 */
[----:B------:R-:W-:Y:S02]  /*e130*/  FSEL R10, R22, -INF , !P0 ;  /* 0xff800000160a7808 */ /* 0x000fe40004000000 */
[----:B------:R-:W-:Y:S02]  /*e140*/  ISETP.GE.AND P0, PT, R21, R0, PT ;  /* 0x000000001500720c */ /* 0x000fe40003f06270 */
[----:B------:R-:W-:-:S02]  /*e150*/  P2R R21, PR, RZ, 0x2 ;  /* 0x00000002ff157803 */ /* 0x000fc40000000000 */
[----:B------:R-:W-:Y:S01]  /*e160*/  FSEL R22, R3, -INF , !P3 ;  /* 0xff80000003167808 */ /* 0x000fe20005800000 */
[----:B------:R-:W-:Y:S01]  /*e170*/  VIADD R3, R13, 0x38 ;  /* 0x000000380d037836 */ /* 0x000fe20000000000 */
[----:B------:R-:W-:Y:S02]  /*e180*/  ISETP.GE.AND P1, PT, R17, R0, PT ;  /* 0x000000001100720c */ /* 0x000fe40003f26270 */
[----:B------:R-:W-:Y:S02]  /*e190*/  ISETP.GE.AND P3, PT, R13, R102, PT ;  /* 0x000000660d00720c */ /* 0x000fe40003f66270 */
[----:B------:R-:W-:Y:S02]  /*e1a0*/  FSEL R118, R118, -INF , !P6 ;  /* 0xff80000076767808 */ /* 0x000fe40007000000 */
[----:B------:R-:W-:Y:S02]  /*e1b0*/  FSEL R164, R164, -INF , !P1 ;  /* 0xff800000a4a47808 */ /* 0x000fe40004800000 */
[----:B------:R-:W-:-:S02]  /*e1c0*/  ISETP.NE.AND P6, PT, R21, RZ, PT ;  /* 0x000000ff1500720c */ /* 0x000fc40003fc5270 */
[----:B------:R-:W-:Y:S02]  /*e1d0*/  ISETP.GE.AND P1, PT, R3, R0, PT ;  /* 0x000000000300720c */ /* 0x000fe40003f26270 */
[----:B------:R-:W-:Y:S02]  /*e1e0*/  FMNMX3.FTZ R21, R22, R26, R38, !PT ;  /* 0x0000001a16157276 */ /* 0x000fe40007810026 */
[----:B------:R-:W-:Y:S02]  /*e1f0*/  FSEL R56, R56, -INF , !P3 ;  /* 0xff80000038387808 */ /* 0x000fe40005800000 */
[----:B------:R-:W-:Y:S02]  /*e200*/  FSEL R132, R132, -INF , !P1 ;  /* 0xff80000084847808 */ /* 0x000fe40004800000 */
[----:B------:R-:W-:Y:S02]  /*e210*/  FMNMX3.FTZ R21, R21, R36, R32, !PT ;  /* 0x0000002415157276 */ /* 0x000fe40007810020 */
[----:B------:R-:W-:-:S02]  /*e220*/  ISETP.NE.AND P1, PT, R15, RZ, PT ;  /* 0x000000ff0f00720c */ /* 0x000fc40003f25270 */
[----:B------:R-:W-:Y:S02]  /*e230*/  FSEL R166, R166, -INF , !P5 ;  /* 0xff800000a6a67808 */ /* 0x000fe40006800000 */
[----:B------:R-:W-:Y:S02]  /*e240*/  FMNMX3.FTZ R15, R56, R58, R24, !PT ;  /* 0x0000003a380f7276 */ /* 0x000fe40007810018 */
[----:B------:R-:W-:Y:S01]  /*e250*/  ISETP.NE.AND P5, PT, R19, RZ, PT ;  /* 0x000000ff1300720c */ /* 0x000fe20003fa5270 */
[----:B------:R-:W-:Y:S01]  /*e260*/  VIADD R19, R13, 0x30 ;  /* 0x000000300d137836 */ /* 0x000fe20000000000 */
[----:B------:R-:W-:Y:S02]  /*e270*/  FSEL R14, R35, -INF , !P2 ;  /* 0xff800000230e7808 */ /* 0x000fe40005000000 */
[----:B------:R-:W-:Y:S02]  /*e280*/  FMNMX3.FTZ R21, R21, R6, R18, !PT ;  /* 0x0000000615157276 */ /* 0x000fe40007810012 */
[----:B------:R-:W-:-:S02]  /*e290*/  FSEL R8, R8, -INF , !P4 ;  /* 0xff80000008087808 */ /* 0x000fc40006000000 */
[----:B------:R-:W-:Y:S02]  /*e2a0*/  FMNMX3.FTZ R15, R15, R20, R12, !PT ;  /* 0x000000140f0f7276 */ /* 0x000fe4000781000c */
[----:B------:R-:W-:Y:S01]  /*e2b0*/  ISETP.GE.AND P4, PT, R17, R102, PT ;  /* 0x000000661100720c */ /* 0x000fe20003f86270 */
[C---:B------:R-:W-:Y:S01]  /*e2c0*/  VIADD R17, R13.reuse, 0x31 ;  /* 0x000000310d117836 */ /* 0x040fe20000000000 */
[----:B------:R-:W-:Y:S01]  /*e2d0*/  FSEL R120, R120, -INF , !P0 ;  /* 0xff80000078787808 */ /* 0x000fe20004000000 */
[----:B------:R-:W-:Y:S01]  /*e2e0*/  VIADD R13, R13, 0x39 ;  /* 0x000000390d0d7836 */ /* 0x000fe20000000000 */
[----:B------:R-:W-:Y:S02]  /*e2f0*/  ISETP.GE.AND P0, PT, R19, R0, PT ;  /* 0x000000001300720c */ /* 0x000fe40003f06270 */
[----:B------:R-:W-:Y:S02]  /*e300*/  FMNMX3.FTZ R21, R21, R14, R118, !PT ;  /* 0x0000000e15157276 */ /* 0x000fe40007810076 */
[----:B------:R-:W-:-:S02]  /*e310*/  FSEL R122, R122, -INF , !P1 ;  /* 0xff8000007a7a7808 */ /* 0x000fc40004800000 */
[----:B------:R-:W-:Y:S02]  /*e320*/  FMNMX3.FTZ R15, R15, R16, R10, !PT ;  /* 0x000000100f0f7276 */ /* 0x000fe4000781000a */
[----:B------:R-:W-:Y:S02]  /*e330*/  ISETP.GE.AND P2, PT, R17, R0, PT ;  /* 0x000000001100720c */ /* 0x000fe40003f46270 */
        /* <DEDUP_REMOVED lines=24> */
[----:B------:R-:W-:-:S05]  /*e4c0*/  FMNMX.FTZ R40, R126, R3, !PT ;  /* 0x000000037e287209 */ /* 0x000fca0007810000 */
[----:B------:R-:W3:Y:S01]  /*e4d0*/  SHFL.BFLY PT, R3, R40, 0x2, 0x1f ;  /* 0x0c401f0028037f89 */ /* 0x000ee200000e0000 */
[----:B-1----:R-:W-:-:S05]  /*e4e0*/  FMNMX.FTZ R11, R11, R34, !PT ;  /* 0x000000220b0b7209 */ /* 0x002fca0007810000 */
[----:B------:R-:W1:Y:S01]  /*e4f0*/  SHFL.BFLY PT, R100, R11, 0x1, 0x1f ;  /* 0x0c201f000b647f89 */ /* 0x000e6200000e0000 */
[----:B---3--:R-:W-:-:S03]  /*e500*/  FMNMX.FTZ R34, R40, R3, !PT ;  /* 0x0000000328227209 */ /* 0x008fc60007810000 */
[----:B------:R-:W-:Y:S04]  /*e510*/  LDSM.16.MT88.4 R40, [R140+0xa000] ;  /* 0x00a000008c28783b */ /* 0x000fe80000004200 */
        /* <DEDUP_REMOVED lines=20> */
[----:B------:R-:W1:Y:S01]  /*e660*/  LDSM.16.MT88.4 R56, [R107+0xa000] ;  /* 0x00a000006b38783b */ /* 0x000e620000004200 */
[--C-:B------:R-:W-:Y:S01]  /*e670*/  FFMA.FTZ R109, R32, UR4, -R29.reuse ;  /* 0x00000004206d7c23 */ /* 0x100fe2000801081d */
[----:B------:R-:W2:Y:S01]  /*e680*/  MUFU.EX2 R114, R114 ;  /* 0x0000007200727308 */ /* 0x000ea20000000800 */
[----:B------:R-:W-:Y:S01]  /*e690*/  FFMA.FTZ R32, R14, UR4, -R29 ;  /* 0x000000040e207c23 */ /* 0x000fe2000801081d */
[----:B------:R-:W-:Y:S01]  /*e6a0*/  FFMA.FTZ R105, R12, UR4, -R125 ;  /* 0x000000040c697c23 */ /* 0x000fe2000801087d */
[----:B------:R-:W-:Y:S01]  /*e6b0*/  FFMA.FTZ R33, R18, UR4, -R29 ;  /* 0x0000000412217c23 */ /* 0x000fe2000801081d */
[----:B------:R-:W3:Y:S01]  /*e6c0*/  LDSM.16.MT88.4 R12, [R140+0x8800] ;  /* 0x008800008c0c783b */ /* 0x000ee20000004200 */
[--C-:B------:R-:W-:Y:S01]  /*e6d0*/  FFMA.FTZ R104, R16, UR4, -R125.reuse ;  /* 0x0000000410687c23 */ /* 0x100fe2000801087d */
[--C-:B------:R-:W-:Y:S01]  /*e6e0*/  FFMA.FTZ R34, R10, UR4, -R125.reuse ;  /* 0x000000040a227c23 */ /* 0x100fe2000801087d */
[----:B------:R-:W-:Y:S01]  /*e6f0*/  FFMA.FTZ R35, R8, UR4, -R125 ;  /* 0x0000000408237c23 */ /* 0x000fe2000801087d */
[----:B------:R-:W-:Y:S01]  /*e700*/  MUFU.EX2 R111, R111 ;  /* 0x0000006f006f7308 */ /* 0x000fe20000000800 */
[----:B------:R-:W4:Y:S01]  /*e710*/  LDSM.16.MT88.4 R8, [R107+0x8800] ;  /* 0x008800006b08783b */ /* 0x000f220000004200 */
[--C-:B------:R-:W-:Y:S01]  /*e720*/  FFMA.FTZ R118, R118, UR4, -R29.reuse ;  /* 0x0000000476767c23 */ /* 0x100fe2000801081d */
[--C-:B------:R-:W-:Y:S01]  /*e730*/  FFMA.FTZ R119, R166, UR4, -R29.reuse ;  /* 0x00000004a6777c23 */ /* 0x100fe2000801081d */
[--C-:B------:R-:W-:Y:S01]  /*e740*/  FFMA.FTZ R120, R120, UR4, -R29.reuse ;  /* 0x0000000478787c23 */ /* 0x100fe2000801081d */
[----:B------:R-:W5:Y:S01]  /*e750*/  LDSM.16.MT88.4 R20, [R106+0x8800] ;  /* 0x008800006a14783b */ /* 0x000f620000004200 */
[----:B------:R-:W-:Y:S01]  /*e760*/  FFMA.FTZ R121, R164, UR4, -R29 ;  /* 0x00000004a4797c23 */ /* 0x000fe2000801081d */
[--C-:B------:R-:W-:Y:S01]  /*e770*/  FFMA.FTZ R122, R122, UR4, -R125.reuse ;  /* 0x000000047a7a7c23 */ /* 0x100fe2000801087d */
[----:B------:R-:W1:Y:S01]  /*e780*/  MUFU.EX2 R110, R110 ;  /* 0x0000006e006e7308 */ /* 0x000e620000000800 */
[----:B--2---:R-:W-:Y:S01]  /*e790*/  F2FP.BF16.F32.PACK_AB R64, R114, R115 ;  /* 0x000000737240723e */ /* 0x004fe200000010ff */
[----:B------:R-:W2:Y:S01]  /*e7a0*/  LDSM.16.MT88.4 R16, [R140+0xa800] ;  /* 0x00a800008c10783b */ /* 0x000ea20000004200 */
[--C-:B------:R-:W-:Y:S01]  /*e7b0*/  FFMA.FTZ R123, R162, UR4, -R125.reuse ;  /* 0x00000004a27b7c23 */ /* 0x100fe2000801087d */
[--C-:B------:R-:W-:Y:S01]  /*e7c0*/  FFMA.FTZ R124, R124, UR4, -R125.reuse ;  /* 0x000000047c7c7c23 */ /* 0x100fe2000801087d */
[----:B------:R-:W-:Y:S01]  /*e7d0*/  FFMA.FTZ R127, R160, UR4, -R125 ;  /* 0x00000004a07f7c23 */ /* 0x000fe2000801087d */
[----:B------:R-:W-:Y:S01]  /*e7e0*/  LDSM.16.MT88.4 R24, [R136+0x8800] ;  /* 0x008800008818783b */ /* 0x000fe20000004200 */
        /* <DEDUP_REMOVED lines=9> */
[----:B------:R-:W3:Y:S01]  /*e880*/  MUFU.EX2 R117, R117 ;  /* 0x0000007500757308 */ /* 0x000ee20000000800 */
[----:B-1----:R-:W-:Y:S01]  /*e890*/  F2FP.BF16.F32.PACK_AB R66, R110, R111 ;  /* 0x0000006f6e42723e */ /* 0x002fe200000010ff */
[----:B------:R-:W-:Y:S01]  /*e8a0*/  FADD.FTZ R114, R115, R114 ;  /* 0x0000007273727221 */ /* 0x000fe20000010000 */
[----:B------:R-:W-:Y:S01]  /*e8b0*/  LDSM.16.MT88.4 R28, [R140+0x9800] ;  /* 0x009800008c1c783b */ /* 0x000fe20000004200 */
[----:B------:R-:W-:-:S02]  /*e8c0*/  ISETP.GT.AND P0, PT, R103, R146, PT ;  /* 0x000000926700720c */ /* 0x000fc40003f04270 */
[----:B------:R-:W-:Y:S02]  /*e8d0*/  FADD.FTZ R111, R111, R114 ;  /* 0x000000726f6f7221 */ /* 0x000fe40000010000 */
[----:B------:R-:W-:Y:S02]  /*e8e0*/  MUFU.EX2 R112, R112 ;  /* 0x0000007000707308 */ /* 0x000fe40000000800 */
[----:B------:R-:W-:-:S06]  /*e8f0*/  FADD.FTZ R110, R110, R111 ;  /* 0x0000006f6e6e7221 */ /* 0x000fcc0000010000 */
[----:B------:R-:W1:Y:S01]  /*e900*/  MUFU.EX2 R113, R113 ;  /* 0x0000007100717308 */ /* 0x000e620000000800 */
[----:B---3--:R-:W-:Y:S01]  /*e910*/  F2FP.BF16.F32.PACK_AB R65, R117, R116 ;  /* 0x000000747541723e */ /* 0x008fe200000010ff */
[----:B------:R-:W-:-:S06]  /*e920*/  FADD.FTZ R117, R116, R117 ;  /* 0x0000007574757221 */ /* 0x000fcc0000010000 */
[----:B------:R-:W-:Y:S08]  /*e930*/  MUFU.EX2 R109, R109 ;  /* 0x0000006d006d7308 */ /* 0x000ff00000000800 */
[----:B------:R-:W3:Y:S01]  /*e940*/  MUFU.EX2 R108, R108 ;  /* 0x0000006c006c7308 */ /* 0x000ee20000000800 */
        /* <DEDUP_REMOVED lines=50> */
[C---:B-----5:R-:W-:Y:S05]  /*ec70*/  HMMA.16816.F32.BF16 R72, R4.reuse, R20, R72 ;  /* 0x000000140448723c */ /* 0x060fea0000041848 */
[----:B------:R-:W5:Y:S03]  /*ec80*/  MUFU.EX2 R163, R163 ;  /* 0x000000a300a37308 */ /* 0x000f660000000800 */
[C---:B------:R-:W-:Y:S01]  /*ec90*/  HMMA.16816.F32.BF16 R68, R4.reuse, R22, R68 ;  /* 0x000000160444723c */ /* 0x040fe20000041844 */
[----:B------:R-:W3:Y:S07]  /*eca0*/  LDSM.16.MT88.4 R20, [R106+0xa800] ;  /* 0x00a800006a14783b */ /* 0x000eee0000004200 */
[C---:B--2---:R-:W-:Y:S08]  /*ecb0*/  HMMA.16816.F32.BF16 R36, R4.reuse, R16, R36 ;  /* 0x000000100424723c */ /* 0x044ff00000041824 */
[C---:B----4-:R-:W-:Y:S08]  /*ecc0*/  HMMA.16816.F32.BF16 R44, R4.reuse, R12, R44 ;  /* 0x0000000c042c723c */ /* 0x050ff0000004182c */
[C---:B------:R-:W-:Y:S01]  /*ecd0*/  HMMA.16816.F32.BF16 R48, R4.reuse, R14, R48 ;  /* 0x0000000e0430723c */ /* 0x040fe20000041830 */
[----:B------:R-:W2:Y:S07]  /*ece0*/  LDSM.16.MT88.4 R12, [R107+0x9000] ;  /* 0x009000006b0c783b */ /* 0x000eae0000004200 */
[C---:B-1----:R-:W-:Y:S08]  /*ecf0*/  HMMA.16816.F32.BF16 R52, R4.reuse, R8, R52 ;  /* 0x000000080434723c */ /* 0x042ff00000041834 */
[C---:B------:R-:W-:Y:S01]  /*ed00*/  HMMA.16816.F32.BF16 R56, R4.reuse, R10, R56 ;  /* 0x0000000a0438723c */ /* 0x040fe20000041838 */
[----:B------:R-:W1:Y:S07]  /*ed10*/  LDSM.16.MT88.4 R8, [R106+0x9000] ;  /* 0x009000006a08783b */ /* 0x000e6e0000004200 */
[C---:B------:R-:W-:Y:S01]  /*ed20*/  HMMA.16816.F32.BF16 R40, R4.reuse, R18, R40 ;  /* 0x000000120428723c */ /* 0x040fe20000041828 */
[----:B------:R-:W4:Y:S07]  /*ed30*/  LDSM.16.MT88.4 R16, [R136+0x9000] ;  /* 0x009000008810783b */ /* 0x000f2e0000004200 */
[C---:B------:R-:W-:Y:S08]  /*ed40*/  HMMA.16816.F32.BF16 R88, R4.reuse, R24, R88 ;  /* 0x000000180458723c */ /* 0x040ff00000041858 */
[C---:B------:R-:W-:Y:S01]  /*ed50*/  HMMA.16816.F32.BF16 R84, R4.reuse, R26, R84 ;  /* 0x0000001a0454723c */ /* 0x040fe20000041854 */
[----:B------:R-:W5:Y:S07]  /*ed60*/  LDSM.16.MT88.4 R24, [R140+0x9000] ;  /* 0x009000008c18783b */ /* 0x000f6e0000004200 */
[C---:B---3--:R-:W-:Y:S08]  /*ed70*/  HMMA.16816.F32.BF16 R60, R4.reuse, R20, R60 ;  /* 0x00000014043c723c */ /* 0x048ff0000004183c */
        /* <DEDUP_REMOVED lines=15> */
[C---:B-----5:R-:W-:Y:S08]  /*ee70*/  HMMA.16816.F32.BF16 R96, R4.reuse, R24, R96 ;  /* 0x000000180460723c */ /* 0x060ff00000041860 */
        /* <DEDUP_REMOVED lines=131> */
.L_x_6746:
        /* <DEDUP_REMOVED lines=8> */
.L_x_6747:
        /* <DEDUP_REMOVED lines=26> */
[----:B-1----:R-:W1:Y:S04]  /*f8d0*/  LDSM.16.M88.4 R4, [R139+0x4800] ;  /* 0x004800008b04783b */ /* 0x002e680000000200 */
[----:B------:R-:W1:Y:S04]  /*f8e0*/  LDSM.16.M88.4 R116, [R139+0x5000] ;  /* 0x005000008b74783b */ /* 0x000e680000000200 */
[----:B------:R-:W1:Y:S04]  /*f8f0*/  LDSM.16.M88.4 R132, [R139+0x4000] ;  /* 0x004000008b84783b */ /* 0x000e680000000200 */
[----:B------:R-:W1:Y:S04]  /*f900*/  LDSM.16.M88.4 R112, [R139+0x5800] ;  /* 0x005800008b70783b */ /* 0x000e680000000200 */
[----:B------:R-:W-:Y:S01]  /*f910*/  LDSM.16.M88.4 R128, [R138+0x4000] ;  /* 0x004000008a80783b */ /* 0x000fe20000000200 */
[C---:B---3--:R-:W-:Y:S03]  /*f920*/  HMMA.16816.F32.BF16 R24, R120.reuse, R20, RZ ;  /* 0x000000147818723c */ /* 0x048fe600000418ff */
[----:B------:R-:W0:Y:S05]  /*f930*/  LDGDEPBAR ;  /* 0x00000000000079af */ /* 0x000e2a0000000000 */
[C---:B------:R-:W-:Y:S08]  /*f940*/  HMMA.16816.F32.BF16 R20, R120.reuse, R22, RZ ;  /* 0x000000167814723c */ /* 0x040ff000000418ff */
[C---:B----4-:R-:W-:Y:S08]  /*f950*/  HMMA.16816.F32.BF16 R32, R120.reuse, R28, RZ ;  /* 0x0000001c7820723c */ /* 0x050ff000000418ff */
[C---:B--2---:R-:W-:Y:S08]  /*f960*/  HMMA.16816.F32.BF16 R16, R120.reuse, R12, RZ ;  /* 0x0000000c7810723c */ /* 0x044ff000000418ff */
[C---:B------:R-:W-:Y:S08]  /*f970*/  HMMA.16816.F32.BF16 R28, R120.reuse, R30, RZ ;  /* 0x0000001e781c723c */ /* 0x040ff000000418ff */
[C---:B------:R-:W-:Y:S08]  /*f980*/  HMMA.16816.F32.BF16 R12, R120.reuse, R14, RZ ;  /* 0x0000000e780c723c */ /* 0x040ff000000418ff */
[C---:B-----5:R-:W-:Y:S08]  /*f990*/  HMMA.16816.F32.BF16 R124, R120.reuse, R108, RZ ;  /* 0x0000006c787c723c */ /* 0x060ff000000418ff */
[----:B------:R-:W-:Y:S01]  /*f9a0*/  HMMA.16816.F32.BF16 R120, R120, R110, RZ ;  /* 0x0000006e7878723c */ /* 0x000fe200000418ff */
[----:B------:R-:W-:Y:S07]  /*f9b0*/  LDSM.16.M88.4 R108, [R142] ;  /* 0x000000008e6c783b */ /* 0x000fee0000000200 */
[C---:B-1----:R-:W-:Y:S08]  /*f9c0*/  HMMA.16816.F32.BF16 R24, R8.reuse, R4, R24 ;  /* 0x000000040818723c */ /* 0x042ff00000041818 */
        /* <DEDUP_REMOVED lines=24> */
[----:B------:R-:W3:Y:S03]  /*fb50*/  LDSM.16.M88.4 R108, [R144+0x6000] ;  /* 0x00600000906c783b */ /* 0x000ee60000000200 */
[C---:B----4-:R-:W-:Y:S08]  /*fb60*/  HMMA.16816.F32.BF16 R32, R112.reuse, R8, R32 ;  /* 0x000000087020723c */ /* 0x050ff00000041820 */
[C---:B------:R-:W-:Y:S01]  /*fb70*/  HMMA.16816.F32.BF16 R28, R112.reuse, R10, R28 ;  /* 0x0000000a701c723c */ /* 0x040fe2000004181c */
[----:B------:R-:W4:Y:S07]  /*fb80*/  LDSM.16.M88.4 R8, [R144+0x6800] ;  /* 0x006800009008783b */ /* 0x000f2e0000000200 */
[C---:B-1----:R-:W-:Y:S08]  /*fb90*/  HMMA.16816.F32.BF16 R24, R112.reuse, R4, R24 ;  /* 0x000000047018723c */ /* 0x042ff00000041818 */
[C---:B------:R-:W-:Y:S01]  /*fba0*/  HMMA.16816.F32.BF16 R20, R112.reuse, R6, R20 ;  /* 0x000000067014723c */ /* 0x040fe20000041814 */
[----:B------:R-:W1:Y:S07]  /*fbb0*/  LDSM.16.M88.4 R4, [R144+0x7000] ;  /* 0x007000009004783b */ /* 0x000e6e0000000200 */
[C---:B-----5:R-:W-:Y:S08]  /*fbc0*/  HMMA.16816.F32.BF16 R16, R112.reuse, R128, R16 ;  /* 0x000000807010723c */ /* 0x060ff00000041810 */
[C---:B------:R-:W-:Y:S01]  /*fbd0*/  HMMA.16816.F32.BF16 R12, R112.reuse, R130, R12 ;  /* 0x00000082700c723c */ /* 0x040fe2000004180c */
[----:B------:R-:W5:Y:S07]  /*fbe0*/  LDSM.16.M88.4 R128, [R144+0x7800] ;  /* 0x007800009080783b */ /* 0x000f6e0000000200 */
        /* <DEDUP_REMOVED lines=9> */
[----:B------:R-:W-:Y:S07]  /*fc80*/  LDSM.16.M88.4 R8, [R142+0x2000] ;  /* 0x002000008e08783b */ /* 0x000fee0000000200 */
[C---:B-1----:R-:W-:Y:S08]  /*fc90*/  HMMA.16816.F32.BF16 R16, R132.reuse, R4, R16 ;  /* 0x000000048410723c */ /* 0x042ff00000041810 */
[C---:B------:R-:W-:Y:S01]  /*fca0*/  HMMA.16816.F32.BF16 R12, R132.reuse, R6, R12 ;  /* 0x00000006840c723c */ /* 0x040fe2000004180c */
[----:B------:R-:W1:Y:S07]  /*fcb0*/  LDSM.16.M88.4 R4, [R138+0x6000] ;  /* 0x006000008a04783b */ /* 0x000e6e0000000200 */
[C---:B-----5:R-:W-:Y:S08]  /*fcc0*/  HMMA.16816.F32.BF16 R124, R132.reuse, R128, R124 ;  /* 0x00000080847c723c */ /* 0x060ff0000004187c */
[----:B------:R-:W-:Y:S08]  /*fcd0*/  HMMA.16816.F32.BF16 R120, R132, R130, R120 ;  /* 0x000000828478723c */ /* 0x000ff00000041878 */
[C---:B--2---:R-:W-:Y:S08]  /*fce0*/  HMMA.16816.F32.BF16 R32, R116.reuse, R112, R32 ;  /* 0x000000707420723c */ /* 0x044ff00000041820 */
[C---:B------:R-:W-:Y:S01]  /*fcf0*/  HMMA.16816.F32.BF16 R128, R116.reuse, R114, R28 ;  /* 0x000000727480723c */ /* 0x040fe2000004181c */
[----:B------:R-:W-:Y:S04]  /*fd00*/  LDSM.16.M88.4 R112, [R141+0x2000] ;  /* 0x002000008d70783b */ /* 0x000fe80000000200 */
[----:B------:R-:W2:Y:S03]  /*fd10*/  LDSM.16.M88.4 R28, [R137+0x6000] ;  /* 0x00600000891c783b */ /* 0x000ea60000000200 */
[----:B---3--:R-:W-:Y:S08]  /*fd20*/  HMMA.16816.F32.BF16 R24, R116, R108, R24 ;  /* 0x0000006c7418723c */ /* 0x008ff00000041818 */
[C---:B-1----:R-:W-:Y:S08]  /*fd30*/  HMMA.16816.F32.BF16 R32, R8.reuse, R4, R32 ;  /* 0x000000040820723c */ /* 0x042ff00000041820 */
[----:B------:R-:W-:Y:S01]  /*fd40*/  HMMA.16816.F32.BF16 R128, R8, R6, R128 ;  /* 0x000000060880723c */ /* 0x000fe20000041880 */
[----:B------:R-:W1:Y:S07]  /*fd50*/  LDSM.16.M88.4 R4, [R138+0x6800] ;  /* 0x006800008a04783b */ /* 0x000e6e0000000200 */
[----:B------:R-:W-:Y:S01]  /*fd60*/  HMMA.16816.F32.BF16 R20, R116, R110, R20 ;  /* 0x0000006e7414723c */ /* 0x000fe20000041814 */
[----:B------:R-:W3:Y:S07]  /*fd70*/  LDSM.16.M88.4 R108, [R139+0x7000] ;  /* 0x007000008b6c783b */ /* 0x000eee0000000200 */
[C---:B--2---:R-:W-:Y:S08]  /*fd80*/  HMMA.16816.F32.BF16 R32, R112.reuse, R28, R32 ;  /* 0x0000001c7020723c */ /* 0x044ff00000041820 */
[----:B------:R-:W-:Y:S01]  /*fd90*/  HMMA.16816.F32.BF16 R128, R112, R30, R128 ;  /* 0x0000001e7080723c */ /* 0x000fe20000041880 */
[----:B------:R-:W2:Y:S10]  /*fda0*/  LDSM.16.M88.4 R28, [R137+0x6800] ;  /* 0x00680000891c783b */ /* 0x000eb40000000200 */
[----:B------:R-:W-:Y:S01]  /*fdb0*/  FMUL.FTZ R32, R32, UR14 ;  /* 0x0000000e20207c20 */ /* 0x000fe20008410000 */
[----:B-1----:R-:W-:Y:S01]  /*fdc0*/  HMMA.16816.F32.BF16 R24, R8, R4, R24 ;  /* 0x000000040818723c */ /* 0x002fe20000041818 */
[----:B------:R-:W-:Y:S01]  /*fdd0*/  FMUL.FTZ R33, R33, UR14 ;  /* 0x0000000e21217c20 */ /* 0x000fe20008410000 */
[----:B------:R-:W-:Y:S01]  /*fde0*/  FMUL.FTZ R34, R34, UR14 ;  /* 0x0000000e22227c20 */ /* 0x000fe20008410000 */
[----:B------:R-:W-:-:S02]  /*fdf0*/  FMUL.FTZ R35, R35, UR14 ;  /* 0x0000000e23237c20 */ /* 0x000fc40008410000 */
[----:B------:R-:W1:Y:S02]  /*fe00*/  MUFU.TANH R32, R32 ;  /* 0x0000002000207308 */ /* 0x000e640000002400 */
[----:B------:R-:W-:Y:S01]  /*fe10*/  FMUL.FTZ R104, R129, UR14 ;  /* 0x0000000e81687c20 */ /* 0x000fe20008410000 */
[----:B------:R-:W-:Y:S01]  /*fe20*/  HMMA.16816.F32.BF16 R20, R8, R6, R20 ;  /* 0x000000060814723c */ /* 0x000fe20000041814 */
[----:B------:R-:W4:Y:S01]  /*fe30*/  LDSM.16.M88.4 R4, [R138+0x7000] ;  /* 0x007000008a04783b */ /* 0x000f220000000200 */
[----:B------:R-:W-:Y:S01]  /*fe40*/  FMUL.FTZ R105, R130, UR14 ;  /* 0x0000000e82697c20 */ /* 0x000fe20008410000 */
[----:B------:R-:W-:Y:S01]  /*fe50*/  FMUL.FTZ R103, R128, UR14 ;  /* 0x0000000e80677c20 */ /* 0x000fe20008410000 */
[----:B------:R-:W-:Y:S01]  /*fe60*/  FMUL.FTZ R128, R131, UR14 ;  /* 0x0000000e83807c20 */ /* 0x000fe20008410000 */
[----:B------:R-:W-:Y:S03]  /*fe70*/  MUFU.TANH R33, R33 ;  /* 0x0000002100217308 */ /* 0x000fe60000002400 */
[C---:B---3--:R-:W-:Y:S05]  /*fe80*/  HMMA.16816.F32.BF16 R16, R116.reuse, R108, R16 ;  /* 0x0000006c7410723c */ /* 0x048fea0000041810 */
[----:B------:R-:W3:Y:S03]  /*fe90*/  MUFU.TANH R34, R34 ;  /* 0x0000002200227308 */ /* 0x000ee60000002400 */
[----:B------:R-:W-:Y:S01]  /*fea0*/  HMMA.16816.F32.BF16 R108, R116, R110, R12 ;  /* 0x0000006e746c723c */ /* 0x000fe2000004180c */
[----:B------:R-:W5:Y:S04]  /*feb0*/  LDSM.16.M88.4 R12, [R137+0x7000] ;  /* 0x00700000890c783b */ /* 0x000f680000000200 */
[----:B------:R-:W3:Y:S03]  /*fec0*/  MUFU.TANH R105, R105 ;  /* 0x0000006900697308 */ /* 0x000ee60000002400 */
[C---:B--2---:R-:W-:Y:S05]  /*fed0*/  HMMA.16816.F32.BF16 R24, R112.reuse, R28, R24 ;  /* 0x0000001c7018723c */ /* 0x044fea0000041818 */
[----:B------:R-:W2:Y:S03]  /*fee0*/  MUFU.TANH R35, R35 ;  /* 0x0000002300237308 */ /* 0x000ea60000002400 */
[----:B------:R-:W-:Y:S01]  /*fef0*/  HMMA.16816.F32.BF16 R20, R112, R30, R20 ;  /* 0x0000001e7014723c */ /* 0x000fe20000041814 */
[----:B------:R-:W1:Y:S04]  /*ff00*/  LDSM.16.M88.4 R28, [R139+0x7800] ;  /* 0x007800008b1c783b */ /* 0x000e680000000200 */
[----:B------:R-:W2:Y:S03]  /*ff10*/  MUFU.TANH R103, R103 ;  /* 0x0000006700677308 */ /* 0x000ea60000002400 */
[C---:B----4-:R-:W-:Y:S03]  /*ff20*/  HMMA.16816.F32.BF16 R16, R8.reuse, R4, R16 ;  /* 0x000000040810723c */ /* 0x050fe60000041810 */
[----:B------:R-:W-:Y:S01]  /*ff30*/  FMUL.FTZ R129, R26, UR14 ;  /* 0x0000000e1a817c20 */ /* 0x000fe20008410000 */
[----:B------:R-:W-:Y:S01]  /*ff40*/  FMUL.FTZ R26, R27, UR14 ;  /* 0x0000000e1b1a7c20 */ /* 0x000fe20008410000 */
[----:B------:R-:W-:Y:S01]  /*ff50*/  FMUL.FTZ R24, R24, UR14 ;  /* 0x0000000e18187c20 */ /* 0x000fe20008410000 */
[----:B------:R-:W4:Y:S01]  /*ff60*/  MUFU.TANH R104, R104 ;  /* 0x0000006800687308 */ /* 0x000f220000002400 */
[----:B------:R-:W-:Y:S01]  /*ff70*/  FMUL.FTZ R25, R25, UR14 ;  /* 0x0000000e19197c20 */ /* 0x000fe20008410000 */
[----:B------:R-:W-:Y:S01]  /*ff80*/  HMMA.16816.F32.BF16 R108, R8, R6, R108 ;  /* 0x00000006086c723c */ /* 0x000fe2000004186c */
[----:B------:R-:W3:Y:S02]  /*ff90*/  LDSM.16.M88.4 R4, [R138+0x7800] ;  /* 0x007800008a04783b */ /* 0x000ee40000000200 */
[----:B------:R-:W-:Y:S01]  /*ffa0*/  FMUL.FTZ R130, R20, UR14 ;  /* 0x0000000e14827c20 */ /* 0x000fe20008410000 */
[----:B------:R-:W-:-:S02]  /*ffb0*/  FMUL.FTZ R27, R22, UR14 ;  /* 0x0000000e161b7c20 */ /* 0x000fc40008410000 */
[----:B------:R-:W4:Y:S06]  /*ffc0*/  MUFU.TANH R128, R128 ;  /* 0x0000008000807308 */ /* 0x000f2c0000002400 */
[C---:B-----5:R-:W-:Y:S01]  /*ffd0*/  HMMA.16816.F32.BF16 R16, R112.reuse, R12, R16 ;  /* 0x0000000c7010723c */ /* 0x060fe20000041810 */
[----:B------:R-:W-:Y:S01]  /*ffe0*/  FMUL.FTZ R12, R21, UR14 ;  /* 0x0000000e150c7c20 */ /* 0x000fe20008410000 */
[----:B------:R-:W5:Y:S06]  /*fff0*/  MUFU.TANH R129, R129 ;  /* 0x0000008100817308 */ /* 0x000f6c0000002400 */
[----:B------:R-:W-:Y:S01]  /*10000*/  HMMA.16816.F32.BF16 R108, R112, R14, R108 ;  /* 0x0000000e706c723c */ /* 0x000fe2000004186c */
[----:B------:R-:W-:Y:S01]  /*10010*/  IMAD.SHL.U32 R14, R152, 0x2, RZ ;  /* 0x00000002980e7824 */ /* 0x000fe200078e00ff */
[----:B------:R-:W5:Y:S04]  /*10020*/  MUFU.TANH R24, R24 ;  /* 0x0000001800187308 */ /* 0x000f680000002400 */
[----:B------:R-:W-:-:S02]  /*10030*/  LOP3.LUT R14, R14, 0x6, RZ, 0xc0, !PT ;  /* 0x000000060e0e7812 */ /* 0x000fc400078ec0ff */
[C---:B-1----:R-:W-:Y:S01]  /*10040*/  HMMA.16816.F32.BF16 R124, R116.reuse, R28, R124 ;  /* 0x0000001c747c723c */ /* 0x042fe2000004187c */
[----:B------:R-:W-:Y:S01]  /*10050*/  FMUL.FTZ R28, R23, UR14 ;  /* 0x0000000e171c7c20 */ /* 0x000fe20008410000 */
[----:B------:R-:W1:Y:S01]  /*10060*/  MUFU.TANH R26, R26 ;  /* 0x0000001a001a7308 */ /* 0x000e620000002400 */
[----:B------:R-:W2:Y:S01]  /*10070*/  LDSM.16.M88.4 R20, [R137+0x7800] ;  /* 0x007800008914783b */ /* 0x000ea20000000200 */
[----:B------:R-:W-:Y:S02]  /*10080*/  IMAD R14, R101, 0x40, R14 ;  /* 0x00000040650e7824 */ /* 0x000fe400078e020e */
[----:B------:R-:W-:Y:S01]  /*10090*/  FMUL.FTZ R29, R17, UR14 ;  /* 0x0000000e111d7c20 */ /* 0x000fe20008410000 */
[----:B------:R-:W-:Y:S01]  /*100a0*/  FMUL.FTZ R17, R18, UR14 ;  /* 0x0000000e12117c20 */ /* 0x000fe20008410000 */
[----:B------:R-:W-:Y:S01]  /*100b0*/  FMUL.FTZ R16, R16, UR14 ;  /* 0x0000000e10107c20 */ /* 0x000fe20008410000 */
[----:B------:R-:W-:Y:S01]  /*100c0*/  HMMA.16816.F32.BF16 R120, R116, R30, R120 ;  /* 0x0000001e7478723c */ /* 0x000fe20000041878 */
[----:B------:R-:W-:-:S04]  /*100d0*/  DEPBAR.LE SB0, 0x0 ;  /* 0x000080000000791a */ /* 0x000fc80000000000 */
[----:B------:R-:W1:Y:S01]  /*100e0*/  MUFU.TANH R13, R130 ;  /* 0x00000082000d7308 */ /* 0x000e620000002400 */
[----:B------:R-:W-:-:S05]  /*100f0*/  FMUL.FTZ R108, R108, UR14 ;  /* 0x0000000e6c6c7c20 */ /* 0x000fca0008410000 */
[C---:B---3--:R-:W-:Y:S01]  /*10100*/  HMMA.16816.F32.BF16 R124, R8.reuse, R4, R124 ;  /* 0x00000004087c723c */ /* 0x048fe2000004187c */
[C---:B------:R-:W-:Y:S02]  /*10110*/  VIADD R5, R14.reuse, 0xffffff80 ;  /* 0xffffff800e057836 */ /* 0x040fe40000000000 */
[----:B------:R-:W-:Y:S01]  /*10120*/  FMUL.FTZ R4, R19, UR14 ;  /* 0x0000000e13047c20 */ /* 0x000fe20008410000 */
[C---:B------:R-:W-:Y:S01]  /*10130*/  VIADD R19, R14.reuse, 0xffffff98 ;  /* 0xffffff980e137836 */ /* 0x040fe20000000000 */
[----:B------:R-:W3:Y:S01]  /*10140*/  MUFU.TANH R27, R27 ;  /* 0x0000001b001b7308 */ /* 0x000ee20000002400 */
[C---:B------:R-:W-:Y:S02]  /*10150*/  ISETP.GE.AND P2, PT, R5.reuse, R0, PT ;  /* 0x000000000500720c */ /* 0x040fe40003f46270 */
[----:B------:R-:W-:Y:S01]  /*10160*/  ISETP.GE.AND P0, PT, R5, R102, PT ;  /* 0x000000660500720c */ /* 0x000fe20003f06270 */
[C---:B------:R-:W-:Y:S01]  /*10170*/  VIADD R5, R14.reuse, 0xffffff81 ;  /* 0xffffff810e057836 */ /* 0x040fe20000000000 */
[----:B------:R-:W-:Y:S01]  /*10180*/  HMMA.16816.F32.BF16 R120, R8, R6, R120 ;  /* 0x000000060878723c */ /* 0x000fe20000041878 */
[----:B------:R-:W-:Y:S01]  /*10190*/  VIADD R9, R14, 0xffffff88 ;  /* 0xffffff880e097836 */ /* 0x000fe20000000000 */
[----:B------:R-:W-:Y:S01]  /*101a0*/  FSEL R32, R32, -INF , !P2 ;  /* 0xff80000020207808 */ /* 0x000fe20005000000 */
[----:B------:R-:W3:Y:S01]  /*101b0*/  MUFU.TANH R25, R25 ;  /* 0x0000001900197308 */ /* 0x000ee20000002400 */
[C---:B------:R-:W-:Y:S01]  /*101c0*/  ISETP.GE.AND P1, PT, R5.reuse, R0, PT ;  /* 0x000000000500720c */ /* 0x040fe20003f26270 */
[----:B------:R-:W-:Y:S01]  /*101d0*/  FMUL.FTZ R11, R110, UR14 ;  /* 0x0000000e6e0b7c20 */ /* 0x000fe20008410000 */
[----:B------:R-:W-:Y:S01]  /*101e0*/  ISETP.GE.AND P3, PT, R5, R102, PT ;  /* 0x000000660500720c */ /* 0x000fe20003f66270 */
[C---:B------:R-:W-:Y:S01]  /*101f0*/  VIADD R5, R14.reuse, 0xffffff89 ;  /* 0xffffff890e057836 */ /* 0x040fe20000000000 */
[----:B------:R-:W-:Y:S01]  /*10200*/  ISETP.GE.AND P4, PT, R9, R0, PT ;  /* 0x000000000900720c */ /* 0x000fe20003f86270 */
[----:B------:R-:W-:Y:S01]  /*10210*/  FMUL.FTZ R8, R109, UR14 ;  /* 0x0000000e6d087c20 */ /* 0x000fe20008410000 */
[----:B------:R-:W-:Y:S01]  /*10220*/  ISETP.GE.AND P5, PT, R9, R102, PT ;  /* 0x000000660900720c */ /* 0x000fe20003fa6270 */
[C---:B------:R-:W-:Y:S01]  /*10230*/  VIADD R9, R14.reuse, 0xffffff90 ;  /* 0xffffff900e097836 */ /* 0x040fe20000000000 */
[C---:B------:R-:W-:Y:S01]  /*10240*/  ISETP.GE.AND P6, PT, R5.reuse, R0, PT ;  /* 0x000000000500720c */ /* 0x040fe20003fc6270 */
[----:B--2---:R-:W-:Y:S01]  /*10250*/  HMMA.16816.F32.BF16 R124, R112, R20, R124 ;  /* 0x00000014707c723c */ /* 0x004fe2000004187c */
[----:B------:R-:W-:Y:S01]  /*10260*/  ISETP.GE.AND P2, PT, R5, R102, PT ;  /* 0x000000660500720c */ /* 0x000fe20003f46270 */
[----:B------:R-:W-:Y:S01]  /*10270*/  VIADD R21, R14, 0xffffff99 ;  /* 0xffffff990e157836 */ /* 0x000fe20000000000 */
[----:B------:R-:W-:Y:S01]  /*10280*/  FSEL R5, R34, -INF , !P0 ;  /* 0xff80000022057808 */ /* 0x000fe20004000000 */
[----:B------:R-:W2:Y:S01]  /*10290*/  MUFU.TANH R12, R12 ;  /* 0x0000000c000c7308 */ /* 0x000ea20000002400 */
[----:B------:R-:W-:-:S02]  /*102a0*/  FSEL R6, R33, -INF , !P1 ;  /* 0xff80000021067808 */ /* 0x000fc40004800000 */
[C---:B------:R-:W-:Y:S01]  /*102b0*/  ISETP.GE.AND P0, PT, R9.reuse, R0, PT ;  /* 0x000000000900720c */ /* 0x040fe20003f06270 */
[----:B------:R-:W-:Y:S01]  /*102c0*/  HMMA.16816.F32.BF16 R120, R112, R22, R120 ;  /* 0x000000167078723c */ /* 0x000fe20000041878 */
[----:B------:R-:W-:Y:S01]  /*102d0*/  ISETP.GE.AND P1, PT, R9, R102, PT ;  /* 0x000000660900720c */ /* 0x000fe20003f26270 */
[C---:B------:R-:W-:Y:S01]  /*102e0*/  VIADD R9, R14.reuse, 0xffffff91 ;  /* 0xffffff910e097836 */ /* 0x040fe20000000000 */
[----:B------:R-:W-:Y:S01]  /*102f0*/  P2R R18, PR, RZ, 0x4 ;  /* 0x00000004ff127803 */ /* 0x000fe20000000000 */
[----:B------:R-:W-:Y:S01]  /*10300*/  VIADD R23, R14, 0xffffffa0 ;  /* 0xffffffa00e177836 */ /* 0x000fe20000000000 */
[----:B------:R-:W-:Y:S01]  /*10310*/  P2R R10, PR, RZ, 0x1 ;  /* 0x00000001ff0a7803 */ /* 0x000fe20000000000 */
[----:B------:R-:W2:Y:S01]  /*10320*/  MUFU.TANH R28, R28 ;  /* 0x0000001c001c7308 */ /* 0x000ea20000002400 */
[C---:B------:R-:W-:Y:S02]  /*10330*/  ISETP.GE.AND P2, PT, R9.reuse, R0, PT ;  /* 0x000000000900720c */ /* 0x040fe40003f46270 */
[----:B------:R-:W-:-:S02]  /*10340*/  ISETP.GE.AND P0, PT, R9, R102, PT ;  /* 0x000000660900720c */ /* 0x000fc40003f06270 */
[----:B------:R-:W-:Y:S01]  /*10350*/  FSEL R9, R105, -INF , !P5 ;  /* 0xff80000069097808 */ /* 0x000fe20006800000 */
[----:B------:R-:W-:Y:S01]  /*10360*/  FMUL.FTZ R116, R125, UR14 ;  /* 0x0000000e7d747c20 */ /* 0x000fe20008410000 */
[----:B------:R-:W-:Y:S01]  /*10370*/  FSEL R35, R35, -INF , !P3 ;  /* 0xff80000023237808 */ /* 0x000fe20005800000 */
[----:B------:R-:W2:Y:S01]  /*10380*/  MUFU.TANH R16, R16 ;  /* 0x0000001000107308 */ /* 0x000ea20000002400 */
[----:B------:R-:W-:Y:S01]  /*10390*/  ISETP.NE.AND P5, PT, R18, RZ, PT ;  /* 0x000000ff1200720c */ /* 0x000fe20003fa5270 */
[----:B------:R-:W-:Y:S01]  /*103a0*/  FMUL.FTZ R30, R124, UR14 ;  /* 0x0000000e7c1e7c20 */ /* 0x000fe20008410000 */
[----:B------:R-:W-:Y:S01]  /*103b0*/  ISETP.NE.AND P3, PT, R10, RZ, PT ;  /* 0x000000ff0a00720c */ /* 0x000fe20003f65270 */
[----:B------:R-:W-:Y:S01]  /*103c0*/  FMUL.FTZ R113, R126, UR14 ;  /* 0x0000000e7e717c20 */ /* 0x000fe20008410000 */
[----:B------:R-:W-:Y:S01]  /*103d0*/  FSEL R10, R103, -INF , !P4 ;  /* 0xff800000670a7808 */ /* 0x000fe20006000000 */
[----:B------:R-:W-:Y:S01]  /*103e0*/  FMUL.FTZ R114, R120, UR14 ;  /* 0x0000000e78727c20 */ /* 0x000fe20008410000 */
[----:B----4-:R-:W-:Y:S01]  /*103f0*/  FSEL R18, R104, -INF , !P6 ;  /* 0xff80000068127808 */ /* 0x010fe20007000000 */
[----:B------:R-:W4:Y:S01]  /*10400*/  MUFU.TANH R17, R17 ;  /* 0x0000001100117308 */ /* 0x000f220000002400 */
[----:B------:R-:W-:Y:S01]  /*10410*/  ISETP.GE.AND P4, PT, R19, R0, PT ;  /* 0x000000001300720c */ /* 0x000fe20003f86270 */
[----:B------:R-:W-:Y:S01]  /*10420*/  FMUL.FTZ R112, R121, UR14 ;  /* 0x0000000e79707c20 */ /* 0x000fe20008410000 */
[----:B------:R-:W-:Y:S01]  /*10430*/  ISETP.GE.AND P6, PT, R19, R102, PT ;  /* 0x000000661300720c */ /* 0x000fe20003fc6270 */
[----:B------:R-:W-:Y:S01]  /*10440*/  FMUL.FTZ R109, R127, UR14 ;  /* 0x0000000e7f6d7c20 */ /* 0x000fe20008410000 */
[----:B------:R-:W-:Y:S01]  /*10450*/  FSEL R19, R128, -INF , !P5 ;  /* 0xff80000080137808 */ /* 0x000fe20006800000 */
[----:B------:R-:W-:Y:S01]  /*10460*/  FMUL.FTZ R105, R122, UR14 ;  /* 0x0000000e7a697c20 */ /* 0x000fe20008410000 */
[-C--:B------:R-:W-:Y:S01]  /*10470*/  ISETP.GE.AND P5, PT, R21, R0.reuse, PT ;  /* 0x000000001500720c */ /* 0x080fe20003fa6270 */
[----:B------:R-:W4:Y:S01]  /*10480*/  MUFU.TANH R116, R116 ;  /* 0x0000007400747308 */ /* 0x000f220000002400 */
[----:B-----5:R-:W-:Y:S01]  /*10490*/  FSEL R129, R129, -INF , !P1 ;  /* 0xff80000081817808 */ /* 0x020fe20004800000 */
[----:B------:R-:W-:Y:S01]  /*104a0*/  FMUL.FTZ R104, R123, UR14 ;  /* 0x0000000e7b687c20 */ /* 0x000fe20008410000 */
[----:B------:R-:W-:Y:S01]  /*104b0*/  FSEL R118, R24, -INF , !P3 ;  /* 0xff80000018767808 */ /* 0x000fe20005800000 */
[----:B------:R-:W-:Y:S01]  /*104c0*/  VIADD R103, R101, 0xfffffffe ;  /* 0xfffffffe65677836 */ /* 0x000fe20000000000 */
[----:B------:R-:W-:-:S02]  /*104d0*/  ISETP.GE.AND P1, PT, R23, R0, PT ;  /* 0x000000001700720c */ /* 0x000fc40003f26270 */
[-C--:B------:R-:W-:Y:S01]  /*104e0*/  ISETP.GE.AND P3, PT, R21, R102.reuse, PT ;  /* 0x000000661500720c */ /* 0x080fe20003f66270 */
[----:B------:R-:W-:Y:S01]  /*104f0*/  VIADD R21, R14, 0xffffffa1 ;  /* 0xffffffa10e157836 */ /* 0x000fe20000000000 */
[----:B------:R-:W-:Y:S01]  /*10500*/  P2R R22, PR, RZ, 0x20 ;  /* 0x00000020ff167803 */ /* 0x000fe20000000000 */
[----:B------:R5:W4:Y:S01]  /*10510*/  MUFU.TANH R15, R29 ;  /* 0x0000001d000f7308 */ /* 0x000b220000002400 */
[----:B------:R-:W-:Y:S02]  /*10520*/  ISETP.GE.AND P5, PT, R23, R102, PT ;  /* 0x000000661700720c */ /* 0x000fe40003fa6270 */
[----:B------:R-:W-:Y:S02]  /*10530*/  P2R R23, PR, RZ, 0x2 ;  /* 0x00000002ff177803 */ /* 0x000fe40000000000 */
[----:B-1----:R-:W-:Y:S02]  /*10540*/  FSEL R119, R26, -INF , !P0 ;  /* 0xff8000001a777808 */ /* 0x002fe40004000000 */
[----:B------:R-:W-:Y:S01]  /*10550*/  P2R R20, PR, RZ, 0x8 ;  /* 0x00000008ff147803 */ /* 0x000fe20000000000 */
[----:B------:R-:W1:Y:S01]  /*10560*/  MUFU.TANH R4, R4 ;  /* 0x0000000400047308 */ /* 0x000e620000002400 */
[----:B------:R-:W-:-:S02]  /*10570*/  ISETP.NE.AND P0, PT, R22, RZ, PT ;  /* 0x000000ff1600720c */ /* 0x000fc40003f05270 */
[----:B------:R-:W-:Y:S02]  /*10580*/  ISETP.GE.AND P3, PT, R21, R0, PT ;  /* 0x000000001500720c */ /* 0x000fe40003f66270 */
[----:B------:R-:W-:Y:S01]  /*10590*/  FSEL R22, R13, -INF , !P4 ;  /* 0xff8000000d167808 */ /* 0x000fe20006000000 */
[C---:B------:R-:W-:Y:S01]  /*105a0*/  VIADD R13, R14.reuse, 0xffffffa9 ;  /* 0xffffffa90e0d7836 */ /* 0x040fe20000000000 */
[----:B------:R-:W-:Y:S01]  /*105b0*/  ISETP.GE.AND P1, PT, R21, R102, PT ;  /* 0x000000661500720c */ /* 0x000fe20003f26270 */
[----:B------:R-:W-:Y:S01]  /*105c0*/  VIADD R21, R14, 0xffffffa8 ;  /* 0xffffffa80e157836 */ /* 0x000fe20000000000 */
[----:B------:R-:W-:Y:S01]  /*105d0*/  ISETP.NE.AND P4, PT, R23, RZ, PT ;  /* 0x000000ff1700720c */ /* 0x000fe20003f85270 */
[----:B-----5:R-:W-:Y:S01]  /*105e0*/  FMUL.FTZ R29, R111, UR14 ;  /* 0x0000000e6f1d7c20 */ /* 0x020fe20008410000 */
[----:B---3--:R-:W-:Y:S01]  /*105f0*/  FSEL R23, R27, -INF , !P6 ;  /* 0xff8000001b177808 */ /* 0x008fe20007000000 */
[----:B------:R-:W3:Y:S01]  /*10600*/  MUFU.TANH R7, R108 ;  /* 0x0000006c00077308 */ /* 0x000ee20000002400 */
[----:B------:R-:W-:-:S02]  /*10610*/  ISETP.NE.AND P6, PT, R20, RZ, PT ;  /* 0x000000ff1400720c */ /* 0x000fc40003fc5270 */
[----:B------:R-:W-:Y:S01]  /*10620*/  FSEL R110, R25, -INF , !P2 ;  /* 0xff800000196e7808 */ /* 0x000fe20005000000 */
[----:B------:R-:W-:Y:S01]  /*10630*/  VIADD R25, R14, 0xffffffb0 ;  /* 0xffffffb00e197836 */ /* 0x000fe20000000000 */
[----:B--2---:R-:W-:Y:S02]  /*10640*/  FSEL R20, R12, -INF , !P0 ;  /* 0xff8000000c147808 */ /* 0x004fe40004000000 */
[C---:B------:R-:W-:Y:S01]  /*10650*/  ISETP.GE.AND P2, PT, R21.reuse, R0, PT ;  /* 0x000000001500720c */ /* 0x040fe20003f46270 */
[----:B------:R-:W2:Y:S01]  /*10660*/  MUFU.TANH R11, R11 ;  /* 0x0000000b000b7308 */ /* 0x000ea20000002400 */
[----:B------:R-:W-:Y:S02]  /*10670*/  ISETP.GE.AND P0, PT, R21, R102, PT ;  /* 0x000000661500720c */ /* 0x000fe40003f06270 */
[----:B------:R-:W-:Y:S02]  /*10680*/  FSEL R21, R28, -INF , !P6 ;  /* 0xff8000001c157808 */ /* 0x000fe40007000000 */
[----:B------:R-:W-:-:S02]  /*10690*/  FSEL R128, R16, -INF , !P4 ;  /* 0xff80000010807808 */ /* 0x000fc40006000000 */
[C---:B------:R-:W-:Y:S01]  /*106a0*/  ISETP.GE.AND P6, PT, R13.reuse, R0, PT ;  /* 0x000000000d00720c */ /* 0x040fe20003fc6270 */
[----:B------:R-:W5:Y:S01]  /*106b0*/  MUFU.TANH R8, R8 ;  /* 0x0000000800087308 */ /* 0x000f620000002400 */
[----:B------:R-:W-:Y:S01]  /*106c0*/  ISETP.GE.AND P4, PT, R13, R102, PT ;  /* 0x000000660d00720c */ /* 0x000fe20003f86270 */
[----:B------:R-:W-:Y:S01]  /*106d0*/  VIADD R13, R14, 0xffffffb1 ;  /* 0xffffffb10e0d7836 */ /* 0x000fe20000000000 */
[----:B----4-:R-:W-:Y:S02]  /*106e0*/  FSEL R127, R17, -INF , !P5 ;  /* 0xff800000117f7808 */ /* 0x010fe40006800000 */
[----:B------:R-:W-:Y:S02]  /*106f0*/  P2R R16, PR, RZ, 0x10 ;  /* 0x00000010ff107803 */ /* 0x000fe40000000000 */
[-C--:B------:R-:W-:Y:S01]  /*10700*/  ISETP.GE.AND P5, PT, R13, R0.reuse, PT ;  /* 0x000000000d00720c */ /* 0x080fe20003fa6270 */
[----:B------:R-:W4:Y:S01]  /*10710*/  MUFU.TANH R29, R29 ;  /* 0x0000001d001d7308 */ /* 0x000f220000002400 */
[----:B------:R-:W-:-:S02]  /*10720*/  ISETP.GE.AND P4, PT, R25, R0, PT ;  /* 0x000000001900720c */ /* 0x000fc40003f86270 */
[----:B------:R-:W-:Y:S02]  /*10730*/  FSEL R116, R116, -INF , !P5 ;  /* 0xff80000074747808 */ /* 0x000fe40006800000 */
[----:B------:R-:W-:Y:S02]  /*10740*/  ISETP.GT.AND P5, PT, R103, R146, PT ;  /* 0x000000926700720c */ /* 0x000fe40003fa4270 */
[----:B------:R-:W-:Y:S01]  /*10750*/  FSEL R126, R15, -INF , !P3 ;  /* 0xff8000000f7e7808 */ /* 0x000fe20005800000 */
[----:B------:R-:W4:Y:S01]  /*10760*/  MUFU.TANH R30, R30 ;  /* 0x0000001e001e7308 */ /* 0x000f220000002400 */
[----:B------:R-:W-:Y:S02]  /*10770*/  P2R R12, PR, RZ, 0x10 ;  /* 0x00000010ff0c7803 */ /* 0x000fe40000000000 */
[----:B------:R-:W-:Y:S02]  /*10780*/  ISETP.GE.AND P3, PT, R25, R102, PT ;  /* 0x000000661900720c */ /* 0x000fe40003f66270 */
[----:B-1----:R-:W-:-:S02]  /*10790*/  FSEL R125, R4, -INF , !P1 ;  /* 0xff800000047d7808 */ /* 0x002fc40004800000 */
[----:B---3--:R-:W-:Y:S01]  /*107a0*/  FSEL R124, R7, -INF , !P2 ;  /* 0xff800000077c7808 */ /* 0x008fe20005000000 */
[----:B------:R-:W1:Y:S01]  /*107b0*/  MUFU.TANH R114, R114 ;  /* 0x0000007200727308 */ /* 0x000e620000002400 */
[----:B------:R-:W-:Y:S01]  /*107c0*/  ISETP.GE.AND P4, PT, R13, R102, PT ;  /* 0x000000660d00720c */ /* 0x000fe20003f86270 */
[C---:B------:R-:W-:Y:S01]  /*107d0*/  VIADD R13, R14.reuse, 0xffffffb8 ;  /* 0xffffffb80e0d7836 */ /* 0x040fe20000000000 */
[----:B--2---:R-:W-:Y:S01]  /*107e0*/  FSEL R25, R11, -INF , !P0 ;  /* 0xff8000000b197808 */ /* 0x004fe20004000000 */
[----:B------:R-:W-:Y:S01]  /*107f0*/  VIADD R7, R14, 0xffffffb9 ;  /* 0xffffffb90e077836 */ /* 0x000fe20000000000 */
[----:B------:R-:W-:Y:S02]  /*10800*/  ISETP.NE.AND P1, PT, R16, RZ, PT ;  /* 0x000000ff1000720c */ /* 0x000fe40003f25270 */
[----:B------:R-:W-:Y:S01]  /*10810*/  ISETP.NE.AND P0, PT, R12, RZ, PT ;  /* 0x000000ff0c00720c */ /* 0x000fe20003f05270 */
[----:B------:R-:W2:Y:S01]  /*10820*/  MUFU.TANH R112, R112 ;  /* 0x0000007000707308 */ /* 0x000ea20000002400 */
[----:B------:R-:W-:-:S02]  /*10830*/  P2R R4, PR, RZ, 0x8 ;  /* 0x00000008ff047803 */ /* 0x000fc40000000000 */
[----:B-----5:R-:W-:Y:S02]  /*10840*/  FSEL R26, R8, -INF , !P6 ;  /* 0xff800000081a7808 */ /* 0x020fe40007000000 */
[----:B----4-:R-:W-:Y:S02]  /*10850*/  FSEL R27, R29, -INF , !P1 ;  /* 0xff8000001d1b7808 */ /* 0x010fe40004800000 */
[----:B------:R-:W-:Y:S01]  /*10860*/  FSEL R24, R30, -INF , !P0 ;  /* 0xff8000001e187808 */ /* 0x000fe20004000000 */
[----:B------:R-:W3:Y:S01]  /*10870*/  MUFU.TANH R113, R113 ;  /* 0x0000007100717308 */ /* 0x000ee20000002400 */
[-C--:B------:R-:W-:Y:S02]  /*10880*/  ISETP.GE.AND P3, PT, R13, R0.reuse, PT ;  /* 0x000000000d00720c */ /* 0x080fe40003f66270 */
[----:B------:R-:W-:Y:S02]  /*10890*/  ISETP.NE.AND P6, PT, R4, RZ, PT ;  /* 0x000000ff0400720c */ /* 0x000fe40003fc5270 */
[----:B------:R-:W-:-:S02]  /*108a0*/  ISETP.GE.AND P2, PT, R7, R0, PT ;  /* 0x000000000700720c */ /* 0x000fc40003f46270 */
[-C--:B------:R-:W-:Y:S01]  /*108b0*/  ISETP.GE.AND P1, PT, R13, R102.reuse, PT ;  /* 0x000000660d00720c */ /* 0x080fe20003f26270 */
[----:B------:R-:W4:Y:S01]  /*108c0*/  MUFU.TANH R109, R109 ;  /* 0x0000006d006d7308 */ /* 0x000f220000002400 */
[----:B------:R-:W-:Y:S01]  /*108d0*/  BAR.SYNC.DEFER_BLOCKING 0x0 ;  /* 0x0000000000007b1d */ /* 0x000fe20000010000 */
[----:B------:R-:W-:Y:S02]  /*108e0*/  ISETP.GE.AND P0, PT, R7, R102, PT ;  /* 0x000000660700720c */ /* 0x000fe40003f06270 */
[----:B-1----:R-:W-:Y:S02]  /*108f0*/  FSEL R114, R114, -INF , !P3 ;  /* 0xff80000072727808 */ /* 0x002fe40005800000 */
[----:B--2---:R-:W-:Y:S02]  /*10900*/  FSEL R112, R112, -INF , !P2 ;  /* 0xff80000070707808 */ /* 0x004fe40005000000 */
[----:B------:R-:W1:Y:S01]  /*10910*/  MUFU.TANH R105, R105 ;  /* 0x0000006900697308 */ /* 0x000e620000002400 */
[----:B---3--:R-:W-:-:S07]  /*10920*/  FSEL R113, R113, -INF , !P6 ;  /* 0xff80000071717808 */ /* 0x008fce0007000000 */
[----:B------:R-:W2:Y:S01]  /*10930*/  MUFU.TANH R104, R104 ;  /* 0x0000006800687308 */ /* 0x000ea20000002400 */
[----:B----4-:R-:W-:Y:S02]  /*10940*/  FSEL R109, R109, -INF , !P4 ;  /* 0xff8000006d6d7808 */ /* 0x010fe40006000000 */
[----:B-1----:R-:W-:Y:S02]  /*10950*/  FSEL R105, R105, -INF , !P1 ;  /* 0xff80000069697808 */ /* 0x002fe40004800000 */
[----:B--2---:R-:W-:Y:S01]  /*10960*/  FSEL R104, R104, -INF , !P0 ;  /* 0xff80000068687808 */ /* 0x004fe20004000000 */
        /* <DEDUP_REMOVED lines=51> */
[----:B------:R-:W-:-:S04]  /*10ca0*/  IMAD R7, R7, R4, -0x40 ;  /* 0xffffffc007077424 */ /* 0x000fc800078e0204 */
[----:B--2---:R-:W-:Y:S01]  /*10cb0*/  IMAD.WIDE.U32 R12, R7, UR10, RZ ;  /* 0x0000000a070c7c25 */ /* 0x004fe2000f8e00ff */
[----:B------:R-:W-:-:S05]  /*10cc0*/  SHF.R.S32.HI R4, RZ, 0x1f, R7 ;  /* 0x0000001fff047819 */ /* 0x000fca0000011407 */
[----:B------:R-:W-:-:S04]  /*10cd0*/  IMAD R4, R4, UR10, RZ ;  /* 0x0000000a04047c24 */ /* 0x000fc8000f8e02ff */
[----:B------:R-:W-:-:S04]  /*10ce0*/  IMAD R4, R7, UR11, R4 ;  /* 0x0000000b07047c24 */ /* 0x000fc8000f8e0204 */
        /* <DEDUP_REMOVED lines=10> */
.L_x_6749:
        /* <DEDUP_REMOVED lines=8> */
.L_x_6750:
        /* <DEDUP_REMOVED lines=22> */
.L_x_6748:
        /* <DEDUP_REMOVED lines=42> */
[----:B------:R-:W-:Y:S01]  /*11210*/  FSEL R6, R0, RZ, P0 ;  /* 0x000000ff00067208 */ /* 0x000fe20000000000 */
[----:B------:R-:W2:Y:S01]  /*11220*/  LDSM.16.MT88.4 R16, [R136+0x8000] ;  /* 0x008000008810783b */ /* 0x000ea20000004200 */
[----:B------:R-:W-:Y:S01]  /*11230*/  MUFU.EX2 R102, R102 ;  /* 0x0000006600667308 */ /* 0x000fe20000000800 */
[----:B------:R-:W-:Y:S01]  /*11240*/  FADD.FTZ R4, R100, -R5 ;  /* 0x8000000564047221 */ /* 0x000fe20000010000 */
[--C-:B------:R-:W-:Y:S01]  /*11250*/  FFMA.FTZ R100, R118, UR4, -R115.reuse ;  /* 0x0000000476647c23 */ /* 0x100fe20008010873 */
[----:B------:R-:W-:Y:S01]  /*11260*/  FADD.FTZ R6, R3, -R6 ;  /* 0x8000000603067221 */ /* 0x000fe20000010000 */
[--C-:B------:R-:W-:Y:S01]  /*11270*/  FFMA.FTZ R111, R110, UR4, -R115.reuse ;  /* 0x000000046e6f7c23 */ /* 0x100fe20008010873 */
[----:B------:R-:W-:Y:S01]  /*11280*/  FMUL.FTZ R35, R4, UR4 ;  /* 0x0000000404237c20 */ /* 0x000fe20008410000 */
[--C-:B------:R-:W-:Y:S01]  /*11290*/  FFMA.FTZ R110, R22, UR4, -R115.reuse ;  /* 0x00000004166e7c23 */ /* 0x100fe20008010873 */
[----:B------:R-:W-:Y:S01]  /*112a0*/  FMUL.FTZ R3, R6, UR4 ;  /* 0x0000000406037c20 */ /* 0x000fe20008410000 */
[----:B------:R-:W3:Y:S01]  /*112b0*/  MUFU.EX2 R32, R32 ;  /* 0x0000002000207308 */ /* 0x000ee20000000800 */
        /* <DEDUP_REMOVED lines=19> */
[----:B------:R-:W-:Y:S01]  /*113f0*/  LDSM.16.MT88.4 R24, [R107+0xb000] ;  /* 0x00b000006b18783b */ /* 0x000fe20000004200 */
[--C-:B------:R-:W-:Y:S01]  /*11400*/  FFMA.FTZ R114, R114, UR4, -R115.reuse ;  /* 0x0000000472727c23 */ /* 0x100fe20008010873 */
[----:B------:R-:W-:Y:S01]  /*11410*/  FFMA.FTZ R115, R112, UR4, -R115 ;  /* 0x0000000470737c23 */ /* 0x000fe20008010873 */
[--C-:B------:R-:W-:Y:S01]  /*11420*/  FFMA.FTZ R112, R113, UR4, -R108.reuse ;  /* 0x0000000471707c23 */ /* 0x100fe2000801086c */
[----:B------:R-:W-:Y:S01]  /*11430*/  MUFU.EX2 R34, R34 ;  /* 0x0000002200227308 */ /* 0x000fe20000000800 */
[--C-:B------:R-:W-:Y:S01]  /*11440*/  FFMA.FTZ R109, R109, UR4, -R108.reuse ;  /* 0x000000046d6d7c23 */ /* 0x100fe2000801086c */
[--C-:B------:R-:W-:Y:S01]  /*11450*/  FFMA.FTZ R105, R105, UR4, -R108.reuse ;  /* 0x0000000469697c23 */ /* 0x100fe2000801086c */
[----:B------:R-:W-:-:S05]  /*11460*/  FFMA.FTZ R104, R104, UR4, -R108 ;  /* 0x0000000468687c23 */ /* 0x000fca000801086c */
        /* <DEDUP_REMOVED lines=92> */
[-C--:B------:R-:W-:Y:S01]  /*11a30*/  MOV R3, R0.reuse ;  /* 0x0000000000037202 */ /* 0x080fe20000000f00 */
[----:B------:R-:W-:Y:S01]  /*11a40*/  FADD.FTZ R32, R32, R35 ;  /* 0x0000002320207221 */ /* 0x000fe20000010000 */
[----:B------:R-:W-:Y:S01]  /*11a50*/  @P5 MOV R3, R0 ;  /* 0x0000000000035202 */ /* 0x000fe20000000f00 */
        /* <DEDUP_REMOVED lines=142> */
.L_x_6745:
[----:B------:R-:W-:-:S07]  /*12340*/  IADD3 R101, PT, PT, R103, -0x1, RZ ;  /* 0xffffffff67657810 */ /* 0x000fce0007ffe0ff */
.L_x_6751:
        /* <DEDUP_REMOVED lines=15> */
[----:B------:R-:W2:Y:S03]  /*12440*/  LDCU.64 UR10, c[0x0][0x3a8] ;  /* 0x00007500ff0a77ac */ /* 0x000ea60008000a00 */
[----:B------:R-:W-:Y:S01]  /*12450*/  P2R R161, PR, RZ, 0x1 ;  /* 0x00000001ffa17803 */ /* 0x000fe20000000000 */
[----:B-1----:R-:W-:-:S12]  /*12460*/  ULEA UR5, UR5, UR13, 0x18 ;  /* 0x0000000d05057291 */ /* 0x002fd8000f8ec0ff */
.L_x_6756:
        /* <DEDUP_REMOVED lines=76> */
.L_x_6753:
[----:B------:R-:W-:Y:S02]  /*12930*/  LOP3.LUT R7, R7, 0x38, R152, 0x78, !PT ;  /* 0x0000003807077812 */ /* 0x000fe400078e7898 */
[----:B------:R-:W-:Y:S02]  /*12940*/  SHF.L.U32 R9, R2, 0x5, RZ ;  /* 0x0000000502097819 */ /* 0x000fe400000006ff */
[----:B------:R-:W-:Y:S02]  /*12950*/  LOP3.LUT R4, R7, 0x1e00, R4, 0xf8, !PT ;  /* 0x00001e0007047812 */ /* 0x000fe400078ef804 */
        /* <DEDUP_REMOVED lines=16> */
[----:B------:R1:W-:Y:S06]  /*12a60*/  LDGSTS.E.BYPASS.LTC128B.128 [R3+0xa800], desc[UR6][R6.64+0x80] ;  /* 0x0a80008006037fae */ /* 0x0003ec000b981a06 */
[----:B------:R-:W-:Y:S06]  /*12a70*/  LDGSTS.E.BYPASS.LTC128B.128 [R3+0x9000], desc[UR6][R12.64] ;  /* 0x090000000c037fae */ /* 0x000fec000b981a06 */
[----:B------:R-:W-:Y:S06]  /*12a80*/  LDGSTS.E.BYPASS.LTC128B.128 [R3+0xb000], desc[UR6][R12.64+0x80] ;  /* 0x0b0000800c037fae */ /* 0x000fec000b981a06 */
[----:B------:R-:W-:Y:S06]  /*12a90*/  LDGSTS.E.BYPASS.LTC128B.128 [R3+0x9800], desc[UR6][R14.64] ;  /* 0x098000000e037fae */ /* 0x000fec000b981a06 */
[----:B------:R5:W-:Y:S06]  /*12aa0*/  LDGSTS.E.BYPASS.LTC128B.128 [R3+0xb800], desc[UR6][R14.64+0x80] ;  /* 0x0b8000800e037fae */ /* 0x000bec000b981a06 */
[----:B------:R-:W-:Y:S06]  /*12ab0*/  LDSM.16.M88.4 R32, [R145] ;  /* 0x000000009120783b */ /* 0x000fec0000000200 */
[----:B------:R-:W1:Y:S06]  /*12ac0*/  LDSM.16.M88.4 R8, [R144+0x4000] ;  /* 0x004000009008783b */ /* 0x000e6c0000000200 */
[----:B------:R-:W5:Y:S06]  /*12ad0*/  LDSM.16.M88.4 R16, [R144+0x4800] ;  /* 0x004800009010783b */ /* 0x000f6c0000000200 */
[----:B------:R-:W2:Y:S06]  /*12ae0*/  LDSM.16.M88.4 R24, [R144+0x5000] ;  /* 0x005000009018783b */ /* 0x000eac0000000200 */
[----:B------:R-:W0:Y:S06]  /*12af0*/  LDGDEPBAR ;  /* 0x00000000000079af */ /* 0x000e2c0000000000 */
[----:B------:R-:W3:Y:S06]  /*12b00*/  LDSM.16.M88.4 R100, [R144+0x5800] ;  /* 0x005800009064783b */ /* 0x000eec0000000200 */
        /* <DEDUP_REMOVED lines=38> */
[C---:B-1----:R-:W-:Y:S08]  /*12d70*/  HMMA.16816.F32.BF16 R28, R128.reuse, R116, R28 ;  /* 0x00000074801c723c */ /* 0x042ff0000004181c */
[----:B------:R-:W-:Y:S01]  /*12d80*/  HMMA.16816.F32.BF16 R32, R128, R118, R32 ;  /* 0x000000768020723c */ /* 0x000fe20000041820 */
[----:B------:R-:W1:Y:S06]  /*12d90*/  LDSM.16.M88.4 R116, [R144+0x6000] ;  /* 0x006000009074783b */ /* 0x000e6c0000000200 */
[----:B------:R-:W3:Y:S01]  /*12da0*/  LDSM.16.M88.4 R128, [R144+0x6800] ;  /* 0x006800009080783b */ /* 0x000ee20000000200 */
        /* <DEDUP_REMOVED lines=8> */
[----:B------:R-:W-:Y:S07]  /*12e30*/  LDSM.16.M88.4 R132, [R139+0x7000] ;  /* 0x007000008b84783b */ /* 0x000fee0000000200 */
[C---:B--2---:R-:W-:Y:S08]  /*12e40*/  HMMA.16816.F32.BF16 R28, R108.reuse, R100, R28 ;  /* 0x000000646c1c723c */ /* 0x044ff0000004181c */
[----:B------:R-:W-:Y:S01]  /*12e50*/  HMMA.16816.F32.BF16 R32, R108, R102, R32 ;  /* 0x000000666c20723c */ /* 0x000fe20000041820 */
[----:B------:R-:W-:Y:S06]  /*12e60*/  LDSM.16.M88.4 R100, [R143+0x2000] ;  /* 0x002000008f64783b */ /* 0x000fec0000000200 */
[----:B------:R-:W2:Y:S01]  /*12e70*/  LDSM.16.M88.4 R108, [R139+0x6000] ;  /* 0x006000008b6c783b */ /* 0x000ea20000000200 */
        /* <DEDUP_REMOVED lines=9> */
[C---:B------:R-:W-:Y:S08]  /*12f10*/  HMMA.16816.F32.BF16 R28, R112.reuse, R124, R28 ;  /* 0x0000007c701c723c */ /* 0x040ff0000004181c */
[----:B------:R-:W-:Y:S01]  /*12f20*/  HMMA.16816.F32.BF16 R32, R112, R126, R32 ;  /* 0x0000007e7020723c */ /* 0x000fe20000041820 */
[----:B------:R-:W4:Y:S06]  /*12f30*/  LDSM.16.M88.4 R112, [R142+0x2000] ;  /* 0x002000008e70783b */ /* 0x000f2c0000000200 */
[----:B------:R-:W-:Y:S01]  /*12f40*/  LDSM.16.M88.4 R124, [R141+0x2000] ;  /* 0x002000008d7c783b */ /* 0x000fe20000000200 */
        /* <DEDUP_REMOVED lines=10> */
[----:B------:R-:W3:Y:S06]  /*12ff0*/  LDSM.16.M88.4 R100, [R138+0x7800] ;  /* 0x007800008a64783b */ /* 0x000eec0000000200 */
[----:B------:R-:W5:Y:S01]  /*13000*/  LDSM.16.M88.4 R128, [R137+0x6000] ;  /* 0x006000008980783b */ /* 0x000f620000000200 */
[C---:B----4-:R-:W-:Y:S08]  /*13010*/  HMMA.16816.F32.BF16 R4, R112.reuse, R120, R4 ;  /* 0x000000787004723c */ /* 0x050ff00000041804 */
[C---:B------:R-:W-:Y:S08]  /*13020*/  HMMA.16816.F32.BF16 R8, R112.reuse, R122, R8 ;  /* 0x0000007a7008723c */ /* 0x040ff00000041808 */
[C---:B--2---:R-:W-:Y:S08]  /*13030*/  HMMA.16816.F32.BF16 R12, R112.reuse, R108, R12 ;  /* 0x0000006c700c723c */ /* 0x044ff0000004180c */
[C---:B------:R-:W-:Y:S08]  /*13040*/  HMMA.16816.F32.BF16 R16, R112.reuse, R110, R16 ;  /* 0x0000006e7010723c */ /* 0x040ff00000041810 */
[C---:B-1----:R-:W-:Y:S08]  /*13050*/  HMMA.16816.F32.BF16 R20, R112.reuse, R116, R20 ;  /* 0x000000747014723c */ /* 0x042ff00000041814 */
[C---:B------:R-:W-:Y:S08]  /*13060*/  HMMA.16816.F32.BF16 R24, R112.reuse, R118, R24 ;  /* 0x000000767018723c */ /* 0x040ff00000041818 */
[C---:B---3--:R-:W-:Y:S08]  /*13070*/  HMMA.16816.F32.BF16 R28, R112.reuse, R100, R28 ;  /* 0x00000064701c723c */ /* 0x048ff0000004181c */
[----:B------:R-:W-:Y:S01]  /*13080*/  HMMA.16816.F32.BF16 R32, R112, R102, R32 ;  /* 0x000000667020723c */ /* 0x000fe20000041820 */
[----:B------:R-:W1:Y:S07]  /*13090*/  LDSM.16.M88.4 R100, [R137+0x6800] ;  /* 0x006800008964783b */ /* 0x000e6e0000000200 */
[C---:B-----5:R-:W-:Y:S08]  /*130a0*/  HMMA.16816.F32.BF16 R4, R124.reuse, R128, R4 ;  /* 0x000000807c04723c */ /* 0x060ff00000041804 */
[C---:B------:R-:W-:Y:S11]  /*130b0*/  HMMA.16816.F32.BF16 R8, R124.reuse, R130, R8 ;  /* 0x000000827c08723c */ /* 0x040ff60000041808 */
[----:B------:R-:W-:Y:S01]  /*130c0*/  FMUL.FTZ R135, R4, UR12 ;  /* 0x0000000c04877c20 */ /* 0x000fe20008410000 */
[----:B------:R-:W-:Y:S01]  /*130d0*/  FMUL.FTZ R133, R5, UR12 ;  /* 0x0000000c05857c20 */ /* 0x000fe20008410000 */
[----:B------:R-:W-:Y:S01]  /*130e0*/  FMUL.FTZ R131, R6, UR12 ;  /* 0x0000000c06837c20 */ /* 0x000fe20008410000 */
[----:B------:R-:W-:Y:S02]  /*130f0*/  FMUL.FTZ R129, R7, UR12 ;  /* 0x0000000c07817c20 */ /* 0x000fe40008410000 */
[----:B------:R-:W2:Y:S01]  /*13100*/  LDSM.16.M88.4 R4, [R137+0x7000] ;  /* 0x007000008904783b */ /* 0x000ea20000000200 */
        /* <DEDUP_REMOVED lines=8> */
[C---:B------:R-:W-:Y:S09]  /*13190*/  HMMA.16816.F32.BF16 R16, R124.reuse, R102, R16 ;  /* 0x000000667c10723c */ /* 0x040ff20000041810 */
        /* <DEDUP_REMOVED lines=9> */
[C---:B--2---:R-:W-:Y:S06]  /*13230*/  HMMA.16816.F32.BF16 R20, R124.reuse, R4, R20 ;  /* 0x000000047c14723c */ /* 0x044fec0000041814 */
[----:B------:R-:W2:Y:S01]  /*13240*/  MUFU.TANH R131, R131 ;  /* 0x0000008300837308 */ /* 0x000ea20000002400 */
[----:B-----5:R-:W5:Y:S01]  /*13250*/  LDSM.16.M88.4 R8, [R137+0x7800] ;  /* 0x007800008908783b */ /* 0x020f620000000200 */
[----:B------:R-:W-:Y:S04]  /*13260*/  DEPBAR.LE SB0, 0x0 ;  /* 0x000080000000791a */ /* 0x000fe80000000000 */
[----:B------:R-:W-:Y:S01]  /*13270*/  FMUL.FTZ R19, R19, UR12 ;  /* 0x0000000c13137c20 */ /* 0x000fe20008410000 */
[C---:B------:R-:W-:Y:S03]  /*13280*/  HMMA.16816.F32.BF16 R24, R124.reuse, R6, R24 ;  /* 0x000000067c18723c */ /* 0x040fe60000041818 */
[----:B------:R-:W1:Y:S01]  /*13290*/  MUFU.TANH R129, R129 ;  /* 0x0000008100817308 */ /* 0x000e620000002400 */
[----:B------:R-:W-:Y:S09]  /*132a0*/  BAR.SYNC.DEFER_BLOCKING 0x0 ;  /* 0x0000000000007b1d */ /* 0x000ff20000010000 */
        /* <DEDUP_REMOVED lines=116> */
.L_x_6755:
        /* <DEDUP_REMOVED lines=21> */
.L_x_6754:
        /* <DEDUP_REMOVED lines=15> */
[----:B--2---:R-:W-:Y:S01]  /*13c30*/  FMNMX3.FTZ R3, R4, R111, R113, !PT ;  /* 0x0000006f04037276 */ /* 0x004fe20007810071 */
[----:B------:R-:W-:Y:S01]  /*13c40*/  LDSM.16.MT88.4 R124, [R136+0xb800] ;  /* 0x00b80000887c783b */ /* 0x000fe20000004200 */
[----:B------:R-:W-:Y:S02]  /*13c50*/  FMNMX3.FTZ R2, R2, R104, R103, !PT ;  /* 0x0000006802027276 */ /* 0x000fe40007810067 */
[----:B------:R-:W-:Y:S02]  /*13c60*/  FMNMX3.FTZ R6, R3, R110, R109, !PT ;  /* 0x0000006e03067276 */ /* 0x000fe4000781006d */
[----:B------:R-:W-:Y:S02]  /*13c70*/  FMNMX3.FTZ R7, R2, R102, R101, !PT ;  /* 0x0000006602077276 */ /* 0x000fe40007810065 */
[----:B------:R-:W-:Y:S01]  /*13c80*/  IADD3 R160, PT, PT, R160, -0x40, RZ ;  /* 0xffffffc0a0a07810 */ /* 0x000fe20007ffe0ff */
[----:B------:R-:W1:Y:S08]  /*13c90*/  SHFL.BFLY PT, R3, R6, 0x2, 0x1f ;  /* 0x0c401f0006037f89 */ /* 0x000e7000000e0000 */
[----:B------:R-:W2:Y:S01]  /*13ca0*/  SHFL.BFLY PT, R2, R7, 0x2, 0x1f ;  /* 0x0c401f0007027f89 */ /* 0x000ea200000e0000 */
        /* <DEDUP_REMOVED lines=21> */
[----:B------:R-:W-:Y:S01]  /*13e00*/  FFMA.FTZ R130, R129, UR4, -R108 ;  /* 0x0000000481827c23 */ /* 0x000fe2000801086c */
[----:B------:R-:W-:Y:S01]  /*13e10*/  FFMA.FTZ R131, R193, UR4, -R112 ;  /* 0x00000004c1837c23 */ /* 0x000fe20008010870 */
[--C-:B------:R-:W-:Y:S01]  /*13e20*/  FFMA.FTZ R129, R191, UR4, -R108.reuse ;  /* 0x00000004bf817c23 */ /* 0x100fe2000801086c */
[--C-:B------:R-:W-:Y:S01]  /*13e30*/  FFMA.FTZ R128, R189, UR4, -R108.reuse ;  /* 0x00000004bd807c23 */ /* 0x100fe2000801086c */
[----:B------:R-:W-:Y:S01]  /*13e40*/  FFMA.FTZ R172, R123, UR4, -R108 ;  /* 0x000000047bac7c23 */ /* 0x000fe2000801086c */
[----:B------:R-:W-:Y:S03]  /*13e50*/  FFMA.FTZ R174, R121, UR4, -R112 ;  /* 0x0000000479ae7c23 */ /* 0x000fe60008010870 */
[----:B------:R-:W2:Y:S01]  /*13e60*/  MUFU.EX2 R0, R6 ;  /* 0x0000000600007308 */ /* 0x000ea20000000800 */
[----:B------:R-:W-:Y:S01]  /*13e70*/  LDSM.16.MT88.4 R120, [R140+0xb800] ;  /* 0x00b800008c78783b */ /* 0x000fe20000004200 */
[----:B------:R-:W-:Y:S01]  /*13e80*/  FFMA.FTZ R176, R117, UR4, -R108 ;  /* 0x0000000475b07c23 */ /* 0x000fe2000801086c */
[--C-:B------:R-:W-:Y:S01]  /*13e90*/  FFMA.FTZ R149, R185, UR4, -R112.reuse ;  /* 0x00000004b9957c23 */ /* 0x100fe20008010870 */
[----:B------:R-:W-:Y:S01]  /*13ea0*/  FFMA.FTZ R162, R187, UR4, -R112 ;  /* 0x00000004bba27c23 */ /* 0x000fe20008010870 */
        /* <DEDUP_REMOVED lines=52> */
[----:B------:R-:W-:Y:S01]  /*141f0*/  FFMA.FTZ R167, R167, UR4, -R112 ;  /* 0x00000004a7a77c23 */ /* 0x000fe20008010870 */
[--C-:B------:R-:W-:Y:S01]  /*14200*/  FFMA.FTZ R168, R177, UR4, -R108.reuse ;  /* 0x00000004b1a87c23 */ /* 0x100fe2000801086c */
[----:B------:R-:W-:Y:S01]  /*14210*/  FFMA.FTZ R177, R115, UR4, -R108 ;  /* 0x0000000473b17c23 */ /* 0x000fe2000801086c */
[C---:B------:R-:W-:Y:S01]  /*14220*/  FMUL.FTZ R60, R2.reuse, R60 ;  /* 0x0000003c023c7220 */ /* 0x040fe20000410000 */
        /* <DEDUP_REMOVED lines=12> */
[--C-:B------:R-:W-:Y:S01]  /*142f0*/  FFMA.FTZ R178, R111, UR4, -R112.reuse ;  /* 0x000000046fb27c23 */ /* 0x100fe20008010870 */
[----:B------:R-:W-:Y:S01]  /*14300*/  LDSM.16.MT88.4 R116, [R106+0x9800] ;  /* 0x009800006a74783b */ /* 0x000fe20000004200 */
[--C-:B------:R-:W-:Y:S01]  /*14310*/  FFMA.FTZ R180, R110, UR4, -R112.reuse ;  /* 0x000000046eb47c23 */ /* 0x100fe20008010870 */
[----:B------:R-:W-:Y:S01]  /*14320*/  FFMA.FTZ R112, R109, UR4, -R112 ;  /* 0x000000046d707c23 */ /* 0x000fe20008010870 */
[C---:B------:R-:W-:Y:S01]  /*14330*/  FMUL.FTZ R52, R2.reuse, R52 ;  /* 0x0000003402347220 */ /* 0x040fe20000410000 */
[----:B------:R-:W-:Y:S01]  /*14340*/  FMUL.FTZ R53, R2, R53 ;  /* 0x0000003502357220 */ /* 0x000fe20000410000 */
[----:B------:R-:W-:Y:S01]  /*14350*/  FMUL.FTZ R54, R0, R54 ;  /* 0x0000003600367220 */ /* 0x000fe20000410000 */
[----:B------:R1:W-:Y:S01]  /*14360*/  MUFU.EX2 R181, R112 ;  /* 0x0000007000b57308 */ /* 0x0003e20000000800 */
[----:B--2---:R-:W-:Y:S01]  /*14370*/  F2FP.BF16.F32.PACK_AB R99, R128, R129 ;  /* 0x000000818063723e */ /* 0x004fe200000010ff */
[----:B------:R-:W-:Y:S01]  /*14380*/  FMUL.FTZ R55, R0, R55 ;  /* 0x0000003700377220 */ /* 0x000fe20000410000 */
[C---:B------:R-:W-:Y:S01]  /*14390*/  FMUL.FTZ R56, R2.reuse, R56 ;  /* 0x0000003802387220 */ /* 0x040fe20000410000 */
[----:B------:R-:W-:Y:S01]  /*143a0*/  FMUL.FTZ R57, R2, R57 ;  /* 0x0000003902397220 */ /* 0x000fe20000410000 */
[C---:B------:R-:W-:Y:S01]  /*143b0*/  FMUL.FTZ R58, R0.reuse, R58 ;  /* 0x0000003a003a7220 */ /* 0x040fe20000410000 */
[----:B------:R-:W-:Y:S01]  /*143c0*/  FMUL.FTZ R59, R0, R59 ;  /* 0x0000003b003b7220 */ /* 0x000fe20000410000 */
[--C-:B------:R-:W-:Y:S01]  /*143d0*/  FFMA.FTZ R169, R169, UR4, -R108.reuse ;  /* 0x00000004a9a97c23 */ /* 0x100fe2000801086c */
[C---:B------:R-:W-:Y:S02]  /*143e0*/  HMMA.16816.F32.BF16 R4, R96.reuse, R12, R4 ;  /* 0x0000000c6004723c */ /* 0x040fe40000041804 */
[----:B------:R-:W-:Y:S03]  /*143f0*/  MUFU.EX2 R149, R149 ;  /* 0x0000009500957308 */ /* 0x000fe60000000800 */
[C---:B------:R-:W-:Y:S01]  /*14400*/  FMUL.FTZ R12, R2.reuse, R88 ;  /* 0x00000058020c7220 */ /* 0x040fe20000410000 */
[----:B------:R-:W-:Y:S01]  /*14410*/  FMUL.FTZ R13, R2, R89 ;  /* 0x00000059020d7220 */ /* 0x000fe20000410000 */
[--C-:B------:R-:W-:Y:S01]  /*14420*/  FFMA.FTZ R183, R183, UR4, -R108.reuse ;  /* 0x00000004b7b77c23 */ /* 0x100fe2000801086c */
[C---:B------:R-:W-:Y:S01]  /*14430*/  HMMA.16816.F32.BF16 R8, R96.reuse, R14, R8 ;  /* 0x0000000e6008723c */ /* 0x040fe20000041808 */
[----:B-1----:R-:W-:Y:S03]  /*14440*/  LDSM.16.MT88.4 R112, [R107+0x9800] ;  /* 0x009800006b70783b */ /* 0x002fe60000004200 */
[----:B------:R-:W1:Y:S01]  /*14450*/  MUFU.EX2 R162, R162 ;  /* 0x000000a200a27308 */ /* 0x000e620000000800 */
[C---:B------:R-:W-:Y:S01]  /*14460*/  FMUL.FTZ R14, R0.reuse, R90 ;  /* 0x0000005a000e7220 */ /* 0x040fe20000410000 */
[----:B------:R-:W-:Y:S01]  /*14470*/  FMUL.FTZ R15, R0, R91 ;  /* 0x0000005b000f7220 */ /* 0x000fe20000410000 */
[--C-:B------:R-:W-:Y:S01]  /*14480*/  FFMA.FTZ R171, R171, UR4, -R108.reuse ;  /* 0x00000004abab7c23 */ /* 0x100fe2000801086c */
[--C-:B------:R-:W-:Y:S01]  /*14490*/  FFMA.FTZ R104, R104, UR4, -R108.reuse ;  /* 0x0000000468687c23 */ /* 0x100fe2000801086c */
[--C-:B------:R-:W-:Y:S01]  /*144a0*/  FFMA.FTZ R103, R103, UR4, -R108.reuse ;  /* 0x0000000467677c23 */ /* 0x100fe2000801086c */
[--C-:B------:R-:W-:Y:S01]  /*144b0*/  FFMA.FTZ R102, R102, UR4, -R108.reuse ;  /* 0x0000000466667c23 */ /* 0x100fe2000801086c */
[----:B------:R-:W2:Y:S03]  /*144c0*/  LDSM.16.MT88.4 R88, [R106+0x8000] ;  /* 0x008000006a58783b */ /* 0x000ea60000004200 */
[----:B------:R-:W-:Y:S01]  /*144d0*/  MUFU.EX2 R105, R183 ;  /* 0x000000b700697308 */ /* 0x000fe20000000800 */
[C---:B------:R-:W-:Y:S03]  /*144e0*/  HMMA.16816.F32.BF16 R12, R96.reuse, R20, R12 ;  /* 0x00000014600c723c */ /* 0x040fe6000004180c */
[C---:B------:R-:W-:Y:S01]  /*144f0*/  FMUL.FTZ R20, R2.reuse, R80 ;  /* 0x0000005002147220 */ /* 0x040fe20000410000 */
[C---:B------:R-:W-:Y:S01]  /*14500*/  FMUL.FTZ R21, R2.reuse, R81 ;  /* 0x0000005102157220 */ /* 0x040fe20000410000 */
[----:B------:R-:W-:Y:S01]  /*14510*/  FFMA.FTZ R108, R101, UR4, -R108 ;  /* 0x00000004656c7c23 */ /* 0x000fe2000801086c */
[----:B------:R-:W-:Y:S03]  /*14520*/  FFMA.FTZ R135, R2, R165, R135 ;  /* 0x000000a502877223 */ /* 0x000fe60000010087 */
[----:B------:R-:W3:Y:S01]  /*14530*/  MUFU.EX2 R164, R164 ;  /* 0x000000a400a47308 */ /* 0x000ee20000000800 */
[C---:B------:R-:W-:Y:S03]  /*14540*/  HMMA.16816.F32.BF16 R16, R96.reuse, R22, R16 ;  /* 0x000000166010723c */ /* 0x040fe60000041810 */
[C---:B------:R-:W-:Y:S01]  /*14550*/  FMUL.FTZ R22, R0.reuse, R82 ;  /* 0x0000005200167220 */ /* 0x040fe20000410000 */
[C---:B------:R-:W-:Y:S01]  /*14560*/  FMUL.FTZ R23, R0.reuse, R83 ;  /* 0x0000005300177220 */ /* 0x040fe20000410000 */
[----:B------:R-:W-:Y:S01]  /*14570*/  FFMA.FTZ R133, R0, R163, R133 ;  /* 0x000000a300857223 */ /* 0x000fe20000010085 */
[----:B------:R-:W4:Y:S03]  /*14580*/  LDSM.16.MT88.4 R80, [R140+0xa000] ;  /* 0x00a000008c50783b */ /* 0x000f260000004200 */
[----:B------:R-:W-:Y:S01]  /*14590*/  MUFU.EX2 R166, R166 ;  /* 0x000000a600a67308 */ /* 0x000fe20000000800 */
[----:B------:R-:W-:Y:S01]  /*145a0*/  ISETP.GT.AND P0, PT, R159, R146, PT ;  /* 0x000000929f00720c */ /* 0x000fe20003f04270 */
[----:B------:R-:W-:Y:S01]  /*145b0*/  FADD.FTZ R135, R134, R135 ;  /* 0x0000008786877221 */ /* 0x000fe20000010000 */
[----:B------:R-:W-:Y:S01]  /*145c0*/  FADD.FTZ R130, R130, R133 ;  /* 0x0000008582827221 */ /* 0x000fe20000010000 */
[C---:B------:R-:W-:Y:S03]  /*145d0*/  HMMA.16816.F32.BF16 R20, R96.reuse, R28, R20 ;  /* 0x0000001c6014723c */ /* 0x040fe60000041814 */
[C---:B------:R-:W-:Y:S01]  /*145e0*/  FMUL.FTZ R28, R2.reuse, R72 ;  /* 0x00000048021c7220 */ /* 0x040fe20000410000 */
[----:B------:R-:W-:Y:S02]  /*145f0*/  FMUL.FTZ R29, R2, R73 ;  /* 0x00000049021d7220 */ /* 0x000fe40000410000 */
[----:B------:R-:W5:Y:S01]  /*14600*/  MUFU.EX2 R167, R167 ;  /* 0x000000a700a77308 */ /* 0x000f620000000800 */
[----:B------:R-:W-:Y:S01]  /*14610*/  FADD.FTZ R129, R129, R130 ;  /* 0x0000008281817221 */ /* 0x000fe20000010000 */
[C---:B------:R-:W-:Y:S03]  /*14620*/  HMMA.16816.F32.BF16 R24, R96.reuse, R30, R24 ;  /* 0x0000001e6018723c */ /* 0x040fe60000041818 */
[C---:B------:R-:W-:Y:S01]  /*14630*/  FMUL.FTZ R30, R0.reuse, R74 ;  /* 0x0000004a001e7220 */ /* 0x040fe20000410000 */
[----:B------:R-:W-:Y:S04]  /*14640*/  FMUL.FTZ R31, R0, R75 ;  /* 0x0000004b001f7220 */ /* 0x000fe80000410000 */
[----:B------:R-:W-:Y:S01]  /*14650*/  MUFU.EX2 R169, R169 ;  /* 0x000000a900a97308 */ /* 0x000fe20000000800 */
[----:B------:R-:W1:Y:S01]  /*14660*/  LDSM.16.MT88.4 R72, [R136+0xa000] ;  /* 0x00a000008848783b */ /* 0x000e620000004200 */
[----:B------:R-:W-:Y:S01]  /*14670*/  FADD.FTZ R0, R132, R135 ;  /* 0x0000008784007221 */ /* 0x000fe20000010000 */
[----:B------:R-:W-:Y:S01]  /*14680*/  FADD.FTZ R128, R128, R129 ;  /* 0x0000008180807221 */ /* 0x000fe20000010000 */
[C---:B--2---:R-:W-:Y:S06]  /*14690*/  HMMA.16816.F32.BF16 R28, R96.reuse, R88, R28 ;  /* 0x00000058601c723c */ /* 0x044fec000004181c */
[----:B------:R-:W2:Y:S01]  /*146a0*/  MUFU.EX2 R168, R168 ;  /* 0x000000a800a87308 */ /* 0x000ea20000000800 */
[----:B------:R-:W-:Y:S01]  /*146b0*/  FADD.FTZ R0, R131, R0 ;  /* 0x0000000083007221 */ /* 0x000fe20000010000 */
[C---:B------:R-:W-:Y:S01]  /*146c0*/  HMMA.16816.F32.BF16 R32, R96.reuse, R90, R32 ;  /* 0x0000005a6020723c */ /* 0x040fe20000041820 */
[----:B------:R-:W-:Y:S07]  /*146d0*/  LDSM.16.MT88.4 R88, [R106+0x8800] ;  /* 0x008800006a58783b */ /* 0x000fee0000004200 */
        /* <DEDUP_REMOVED lines=13> */
[----:B------:R-:W-:Y:S02]  /*147b0*/  F2FP.BF16.F32.PACK_AB R68, R162, R149 ;  /* 0x00000095a244723e */ /* 0x000fe400000010ff */
[----:B---3--:R-:W-:Y:S04]  /*147c0*/  F2FP.BF16.F32.PACK_AB R69, R164, R105 ;  /* 0x00000069a445723e */ /* 0x008fe800000010ff */
[----:B------:R-:W-:Y:S01]  /*147d0*/  MUFU.EX2 R176, R176 ;  /* 0x000000b000b07308 */ /* 0x000fe20000000800 */
[C---:B------:R-:W-:Y:S03]  /*147e0*/  HMMA.16816.F32.BF16 R56, R96.reuse, R70, R56 ;  /* 0x000000466038723c */ /* 0x040fe60000041838 */
[----:B-----5:R-:W-:Y:S02]  /*147f0*/  F2FP.BF16.F32.PACK_AB R70, R167, R166 ;  /* 0x000000a6a746723e */ /* 0x020fe400000010ff */
[----:B--2---:R-:W-:Y:S04]  /*14800*/  F2FP.BF16.F32.PACK_AB R71, R168, R169 ;  /* 0x000000a9a847723e */ /* 0x004fe800000010ff */
[----:B------:R-:W-:Y:S01]  /*14810*/  MUFU.EX2 R177, R177 ;  /* 0x000000b100b17308 */ /* 0x000fe20000000800 */
[C---:B------:R-:W-:Y:S09]  /*14820*/  HMMA.16816.F32.BF16 R60, R96.reuse, R76, R60 ;  /* 0x0000004c603c723c */ /* 0x040ff2000004183c */
[----:B------:R-:W-:Y:S01]  /*14830*/  MUFU.EX2 R178, R178 ;  /* 0x000000b200b27308 */ /* 0x000fe20000000800 */
[----:B------:R-:W-:Y:S01]  /*14840*/  HMMA.16816.F32.BF16 R64, R96, R78, R64 ;  /* 0x0000004e6040723c */ /* 0x000fe20000041840 */
[----:B------:R-:W2:Y:S08]  /*14850*/  LDSM.16.MT88.4 R76, [R140+0xa800] ;  /* 0x00a800008c4c783b */ /* 0x000eb00000004200 */
[----:B------:R-:W-:Y:S01]  /*14860*/  MUFU.EX2 R179, R179 ;  /* 0x000000b300b37308 */ /* 0x000fe20000000800 */
[C---:B-1----:R-:W-:Y:S09]  /*14870*/  HMMA.16816.F32.BF16 R4, R68.reuse, R72, R4 ;  /* 0x000000484404723c */ /* 0x042ff20000041804 */
[----:B------:R-:W-:Y:S01]  /*14880*/  MUFU.EX2 R104, R104 ;  /* 0x0000006800687308 */ /* 0x000fe20000000800 */
[C---:B------:R-:W-:Y:S01]  /*14890*/  HMMA.16816.F32.BF16 R8, R68.reuse, R74, R8 ;  /* 0x0000004a4408723c */ /* 0x040fe20000041808 */
[----:B------:R-:W1:Y:S08]  /*148a0*/  LDSM.16.MT88.4 R72, [R136+0xa800] ;  /* 0x00a800008848783b */ /* 0x000e700000004200 */
[----:B------:R-:W3:Y:S01]  /*148b0*/  MUFU.EX2 R103, R103 ;  /* 0x0000006700677308 */ /* 0x000ee20000000800 */
[C---:B------:R-:W-:Y:S09]  /*148c0*/  HMMA.16816.F32.BF16 R12, R68.reuse, R80, R12 ;  /* 0x00000050440c723c */ /* 0x040ff2000004180c */
[----:B------:R-:W4:Y:S01]  /*148d0*/  MUFU.EX2 R180, R180 ;  /* 0x000000b400b47308 */ /* 0x000f220000000800 */
[C---:B------:R-:W-:Y:S01]  /*148e0*/  HMMA.16816.F32.BF16 R16, R68.reuse, R82, R16 ;  /* 0x000000524410723c */ /* 0x040fe20000041810 */
[----:B------:R-:W5:Y:S08]  /*148f0*/  LDSM.16.MT88.4 R80, [R107+0xa800] ;  /* 0x00a800006b50783b */ /* 0x000f700000004200 */
[----:B------:R-:W-:Y:S01]  /*14900*/  MUFU.EX2 R102, R102 ;  /* 0x0000006600667308 */ /* 0x000fe20000000800 */
[----:B---3--:R-:W-:Y:S01]  /*14910*/  F2FP.BF16.F32.PACK_AB R109, R103, R104 ;  /* 0x00000068676d723e */ /* 0x008fe200000010ff */
[C---:B------:R-:W-:Y:S08]  /*14920*/  HMMA.16816.F32.BF16 R20, R68.reuse, R84, R20 ;  /* 0x000000544414723c */ /* 0x040ff00000041814 */
[----:B------:R3:W2:Y:S01]  /*14930*/  MUFU.EX2 R101, R108 ;  /* 0x0000006c00657308 */ /* 0x0006a20000000800 */
[----:B----4-:R-:W-:Y:S01]  /*14940*/  F2FP.BF16.F32.PACK_AB R110, R181, R180 ;  /* 0x000000b4b56e723e */ /* 0x010fe200000010ff */
[C---:B------:R-:W-:Y:S01]  /*14950*/  HMMA.16816.F32.BF16 R24, R68.reuse, R86, R24 ;  /* 0x000000564418723c */ /* 0x040fe20000041818 */
[----:B------:R-:W4:Y:S07]  /*14960*/  LDSM.16.MT88.4 R84, [R106+0xa800] ;  /* 0x00a800006a54783b */ /* 0x000f2e0000004200 */
[C---:B------:R-:W-:Y:S03]  /*14970*/  HMMA.16816.F32.BF16 R28, R68.reuse, R88, R28 ;  /* 0x00000058441c723c */ /* 0x040fe6000004181c */
[----:B---3--:R-:W-:Y:S05]  /*14980*/  F2FP.BF16.F32.PACK_AB R108, R179, R178 ;  /* 0x000000b2b36c723e */ /* 0x008fea00000010ff */
[C---:B------:R-:W-:Y:S01]  /*14990*/  HMMA.16816.F32.BF16 R32, R68.reuse, R90, R32 ;  /* 0x0000005a4420723c */ /* 0x040fe20000041820 */
[----:B------:R-:W-:Y:S02]  /*149a0*/  LDSM.16.MT88.4 R88, [R136+0x9000] ;  /* 0x009000008858783b */ /* 0x000fe40000004200 */
[----:B--2---:R-:W-:Y:S05]  /*149b0*/  F2FP.BF16.F32.PACK_AB R111, R101, R102 ;  /* 0x00000066656f723e */ /* 0x004fea00000010ff */
[C---:B------:R-:W-:Y:S08]  /*149c0*/  HMMA.16816.F32.BF16 R36, R68.reuse, R76, R36 ;  /* 0x0000004c4424723c */ /* 0x040ff00000041824 */
        /* <DEDUP_REMOVED lines=18> */
[C---:B------:R-:W-:Y:S08]  /*14af0*/  HMMA.16816.F32.BF16 R12, R68.reuse, R88, R12 ;  /* 0x00000058440c723c */ /* 0x040ff0000004180c */
[C---:B------:R-:W-:Y:S08]  /*14b00*/  HMMA.16816.F32.BF16 R16, R68.reuse, R90, R16 ;  /* 0x0000005a4410723c */ /* 0x040ff00000041810 */
        /* <DEDUP_REMOVED lines=11> */
[C---:B-1----:R-:W-:Y:S08]  /*14bc0*/  HMMA.16816.F32.BF16 R52, R68.reuse, R72, R52 ;  /* 0x000000484434723c */ /* 0x042ff00000041834 */
[C---:B------:R-:W-:Y:S08]  /*14bd0*/  HMMA.16816.F32.BF16 R56, R68.reuse, R74, R56 ;  /* 0x0000004a4438723c */ /* 0x040ff00000041838 */
[C---:B------:R-:W-:Y:S08]  /*14be0*/  HMMA.16816.F32.BF16 R60, R68.reuse, R84, R60 ;  /* 0x00000054443c723c */ /* 0x040ff0000004183c */
[----:B------:R-:W-:Y:S08]  /*14bf0*/  HMMA.16816.F32.BF16 R64, R68, R86, R64 ;  /* 0x000000564440723c */ /* 0x000ff00000041840 */
[C---:B------:R-:W-:Y:S01]  /*14c00*/  HMMA.16816.F32.BF16 R96, R108.reuse, R92, R4 ;  /* 0x0000005c6c60723c */ /* 0x040fe20000041804 */
[----:B------:R-:W1:Y:S07]  /*14c10*/  LDSM.16.MT88.4 R4, [R107+0xb800] ;  /* 0x00b800006b04783b */ /* 0x000e6e0000004200 */
[C---:B------:R-:W-:Y:S01]  /*14c20*/  HMMA.16816.F32.BF16 R92, R108.reuse, R94, R8 ;  /* 0x0000005e6c5c723c */ /* 0x040fe20000041808 */
[----:B------:R-:W2:Y:S07]  /*14c30*/  LDSM.16.MT88.4 R8, [R106+0xb800] ;  /* 0x00b800006a08783b */ /* 0x000eae0000004200 */
[C---:B---3--:R-:W-:Y:S03]  /*14c40*/  HMMA.16816.F32.BF16 R88, R108.reuse, R80, R12 ;  /* 0x000000506c58723c */ /* 0x048fe6000004180c */
[----:B------:R-:W-:Y:S01]  /*14c50*/  FADD.FTZ R15, R149, R0 ;  /* 0x00000000950f7221 */ /* 0x000fe20000010000 */
[----:B------:R-:W-:Y:S01]  /*14c60*/  MOV R0, R3 ;  /* 0x0000000300007202 */ /* 0x000fe20000000f00 */
[----:B------:R-:W-:Y:S01]  /*14c70*/  FADD.FTZ R13, R105, R128 ;  /* 0x00000080690d7221 */ /* 0x000fe20000010000 */
[----:B------:R-:W-:Y:S01]  /*14c80*/  MOV R105, R100 ;  /* 0x0000006400697202 */ /* 0x000fe20000000f00 */
        /* <DEDUP_REMOVED lines=37> */
.L_x_6752:
[----:B------:R-:W1:Y:S01]  /*14ee0*/  SHFL.BFLY PT, R2, R165, 0x2, 0x1f ;  /* 0x0c401f00a5027f89 */ /* 0x000e6200000e0000 */
[C---:B------:R-:W-:Y:S01]  /*14ef0*/  SHF.L.U32 R4, R152.reuse, 0x1, RZ ;  /* 0x0000000198047819 */ /* 0x040fe200000006ff */
[----:B------:R-:W2:Y:S01]  /*14f00*/  S2UR UR9, SR_CTAID.Y ;  /* 0x00000000000979c3 */ /* 0x000ea20000002600 */
[C---:B------:R-:W-:Y:S01]  /*14f10*/  SHF.L.U32 R101, R152.reuse, 0x4, RZ ;  /* 0x0000000498657819 */ /* 0x040fe200000006ff */
[----:B------:R-:W3:Y:S01]  /*14f20*/  SHFL.BFLY PT, R0, R163, 0x2, 0x1f ;  /* 0x0c401f00a3007f89 */ /* 0x000ee200000e0000 */
[----:B------:R-:W-:Y:S01]  /*14f30*/  SHF.L.U32 R9, R152, 0x5, RZ ;  /* 0x0000000598097819 */ /* 0x000fe200000006ff */
[----:B------:R-:W4:Y:S01]  /*14f40*/  LDCU UR4, c[0x0][0x44c] ;  /* 0x00008980ff0477ac */ /* 0x000f220008000800 */
[C---:B------:R-:W-:Y:S01]  /*14f50*/  LOP3.LUT R13, R101.reuse, 0x1c0, RZ, 0xc0, !PT ;  /* 0x000001c0650d7812 */ /* 0x040fe200078ec0ff */
[----:B------:R-:W-:Y:S01]  /*14f60*/  BSSY.RECONVERGENT B0, `(.L_x_6757) ;  /* 0x00000bb000007945 */ /* 0x000fe20003800200 */
[----:B------:R-:W-:Y:S01]  /*14f70*/  LOP3.LUT R101, R101, 0x10, RZ, 0xc0, !PT ;  /* 0x0000001065657812 */ /* 0x000fe200078ec0ff */
[----:B------:R-:W5:Y:S08]  /*14f80*/  S2UR UR8, SR_CTAID.Z ;  /* 0x00000000000879c3 */ /* 0x000f700000002700 */
        /* <DEDUP_REMOVED lines=8> */
[----:B------:R-:W-:Y:S02]  /*15010*/  LOP3.LUT R2, R4, 0x6, RZ, 0xc0, !PT ;  /* 0x0000000604027812 */ /* 0x000fe400078ec0ff */
[----:B------:R-:W-:Y:S01]  /*15020*/  LOP3.LUT R4, R13, 0x38, R4, 0xf8, !PT ;  /* 0x000000380d047812 */ /* 0x000fe200078ef804 */
[----:B------:R-:W1:Y:S01]  /*15030*/  MUFU.RCP R8, R7 ;  /* 0x0000000700087308 */ /* 0x000e620000001000 */
[----:B---3--:R-:W-:Y:S01]  /*15040*/  FADD.FTZ R6, R11, R6 ;  /* 0x000000060b067221 */ /* 0x008fe20000010000 */
[----:B------:R-:W-:Y:S01]  /*15050*/  BAR.SYNC.DEFER_BLOCKING 0x0 ;  /* 0x0000000000007b1d */ /* 0x000fe20000010000 */
[----:B------:R-:W-:Y:S02]  /*15060*/  FSETP.NE.FTZ.AND P1, PT, R7, RZ, PT ;  /* 0x000000ff0700720b */ /* 0x000fe40003f35000 */
[----:B------:R-:W-:-:S02]  /*15070*/  SHF.R.U32.HI R11, RZ, 0x1, R152 ;  /* 0x00000001ff0b7819 */ /* 0x000fc40000011698 */
[----:B------:R-:W-:Y:S01]  /*15080*/  FSETP.NE.FTZ.AND P0, PT, R6, RZ, PT ;  /* 0x000000ff0600720b */ /* 0x000fe20003f15000 */
[----:B------:R-:W3:Y:S01]  /*15090*/  MUFU.RCP R5, R6 ;  /* 0x0000000600057308 */ /* 0x000ee20000001000 */
[----:B------:R-:W-:Y:S02]  /*150a0*/  LOP3.LUT R9, R2, 0x7c00, R9, 0xf8, !PT ;  /* 0x00007c0002097812 */ /* 0x000fe400078ef809 */
[----:B------:R-:W-:Y:S02]  /*150b0*/  R2P PR, R152, 0x1c ;  /* 0x0000001c98007804 */ /* 0x000fe40000000000 */
[----:B------:R-:W-:Y:S02]  /*150c0*/  LOP3.LUT R10, R10, 0x38, R11, 0x78, !PT ;  /* 0x000000380a0a7812 */ /* 0x000fe400078e780b */
[----:B------:R-:W-:Y:S01]  /*150d0*/  LOP3.LUT R4, R9, R4, RZ, 0xfc, !PT ;  /* 0x0000000409047212 */ /* 0x000fe200078efcff */
[----:B------:R-:W4:Y:S01]  /*150e0*/  @P1 LDC R19, c[0x0][0x458] ;  /* 0x00011600ff131b82 */ /* 0x000f220000000800 */
[----:B-1----:R-:W-:Y:S01]  /*150f0*/  FSEL R8, R8, 1, P1 ;  /* 0x3f80000008087808 */ /* 0x002fe20000800000 */
[----:B------:R-:W1:Y:S01]  /*15100*/  @P1 MUFU.LG2 R7, R7 ;  /* 0x0000000700071308 */ /* 0x000e620000000c00 */
[----:B------:R-:W-:-:S02]  /*15110*/  LEA R101, R10, R101, 0x2 ;  /* 0x000000650a657211 */ /* 0x000fc400078e10ff */
        /* <DEDUP_REMOVED lines=34> */
[----:B------:R-:W5:Y:S01]  /*15340*/  @P0 LDC R20, c[0x0][0x458] ;  /* 0x00011600ff140b82 */ /* 0x000f620000000800 */
[----:B------:R-:W-:Y:S01]  /*15350*/  LEA R10, R4, UR5, 0x2 ;  /* 0x00000005040a7c11 */ /* 0x000fe2000f8e10ff */
[----:B------:R-:W2:Y:S01]  /*15360*/  @P0 MUFU.LG2 R6, R6 ;  /* 0x0000000600060308 */ /* 0x000ea20000000c00 */
[----:B---3--:R-:W-:Y:S01]  /*15370*/  FSEL R5, R5, 1, P0 ;  /* 0x3f80000005057808 */ /* 0x008fe20000000000 */
[----:B-1----:R-:W-:Y:S01]  /*15380*/  @P1 FMUL.FTZ R7, R7, 0.69314718246459960938 ;  /* 0x3f31721807071820 */ /* 0x002fe20000410000 */
[----:B------:R-:W-:Y:S01]  /*15390*/  SEL R13, R8, 0xffffffc0, !P3 ;  /* 0xffffffc0080d7807 */ /* 0x000fe20005800000 */
[----:B------:R-:W-:Y:S01]  /*153a0*/  STS.64 [R10], R96 ;  /* 0x000000600a007388 */ /* 0x000fe20000000a00 */
[----:B------:R-:W-:Y:S01]  /*153b0*/  SHF.R.U32.HI R2, RZ, 0x2, R152 ;  /* 0x00000002ff027819 */ /* 0x000fe20000011698 */
[----:B------:R-:W-:Y:S01]  /*153c0*/  FMUL.FTZ R98, R5, R98 ;  /* 0x0000006205627220 */ /* 0x000fe20000410000 */
[----:B------:R-:W-:Y:S01]  /*153d0*/  LOP3.LUT R11, R11, 0x30, RZ, 0xc0, !PT ;  /* 0x000000300b0b7812 */ /* 0x000fe200078ec0ff */
[----:B------:R-:W-:Y:S01]  /*153e0*/  FMUL.FTZ R99, R5, R99 ;  /* 0x0000006305637220 */ /* 0x000fe20000410000 */
        /* <DEDUP_REMOVED lines=8> */
[----:B------:R-:W-:Y:S01]  /*15470*/  LOP3.LUT R2, R11, 0x7, R2, 0xf8, !PT ;  /* 0x000000070b027812 */ /* 0x000fe200078ef802 */
[----:B------:R-:W-:Y:S01]  /*15480*/  FMUL.FTZ R86, R5, R86 ;  /* 0x0000005605567220 */ /* 0x000fe20000410000 */
[----:B------:R-:W-:Y:S01]  /*15490*/  IADD3 R11, PT, PT, R9, R10, RZ ;  /* 0x0000000a090b7210 */ /* 0x000fe20007ffe0ff */
        /* <DEDUP_REMOVED lines=26> */
[----:B------:R-:W1:Y:S01]  /*15640*/  LDC.64 R8, c[0x0][0x430] ;  /* 0x00010c00ff087b82 */ /* 0x000e620000000a00 */
        /* <DEDUP_REMOVED lines=11> */
[----:B--2---:R-:W-:Y:S01]  /*15700*/  @P0 FMUL.FTZ R6, R6, 0.69314718246459960938 ;  /* 0x3f31721806060820 */ /* 0x004fe20000410000 */
[----:B------:R-:W-:Y:S04]  /*15710*/  STS.64 [R12+0x800], R82 ;  /* 0x000800520c007388 */ /* 0x000fe80000000a00 */
[----:B------:R-:W-:Y:S04]  /*15720*/  STS.64 [R16], R76 ;  /* 0x0000004c10007388 */ /* 0x000fe80000000a00 */
[----:B------:R-:W-:Y:S01]  /*15730*/  STS.64 [R16+0x800], R78 ;  /* 0x0008004e10007388 */ /* 0x000fe20000000a00 */
[----:B-1----:R-:W-:-:S03]  /*15740*/  IMAD R8, R8, UR9, R155 ;  /* 0x0000000908087c24 */ /* 0x002fc6000f8e029b */
[----:B------:R-:W-:Y:S04]  /*15750*/  STS.64 [R18], R72 ;  /* 0x0000004812007388 */ /* 0x000fe80000000a00 */
[----:B------:R-:W-:Y:S04]  /*15760*/  STS.64 [R18+0x800], R74 ;  /* 0x0008004a12007388 */ /* 0x000fe80000000a00 */
[----:B------:R1:W-:Y:S04]  /*15770*/  STS.64 [R13], R68 ;  /* 0x000000440d007388 */ /* 0x0003e80000000a00 */
[----:B------:R2:W-:Y:S04]  /*15780*/  STS.64 [R13+0x800], R70 ;  /* 0x000800460d007388 */ /* 0x0005e80000000a00 */
[----:B------:R-:W-:Y:S04]  /*15790*/  STS.64 [R10+0x4000], R36 ;  /* 0x004000240a007388 */ /* 0x000fe80000000a00 */
[----:B------:R3:W-:Y:S04]  /*157a0*/  STS.64 [R10+0x4800], R38 ;  /* 0x004800260a007388 */ /* 0x0007e80000000a00 */
[----:B------:R3:W-:Y:S04]  /*157b0*/  STS.64 [R11+0x4000], R40 ;  /* 0x004000280b007388 */ /* 0x0007e80000000a00 */
[----:B------:R3:W-:Y:S04]  /*157c0*/  STS.64 [R11+0x4800], R42 ;  /* 0x0048002a0b007388 */ /* 0x0007e80000000a00 */
[----:B------:R3:W-:Y:S01]  /*157d0*/  STS.64 [R14+0x4000], R44 ;  /* 0x0040002c0e007388 */ /* 0x0007e20000000a00 */
[----:B-1----:R-:W-:-:S03]  /*157e0*/  MOV R69, 0xff800000 ;  /* 0xff80000000457802 */ /* 0x002fc60000000f00 */
[----:B------:R1:W-:Y:S01]  /*157f0*/  STS.64 [R14+0x4800], R46 ;  /* 0x0048002e0e007388 */ /* 0x0003e20000000a00 */
[----:B-----5:R-:W-:Y:S01]  /*15800*/  @P0 FFMA.FTZ R69, R3, R20, R6 ;  /* 0x0000001403450223 */ /* 0x020fe20000010006 */
[----:B------:R-:W-:Y:S02]  /*15810*/  LOP3.LUT P0, RZ, R152, 0x3, RZ, 0xc0, !PT ;  /* 0x0000000398ff7812 */ /* 0x000fe4000780c0ff */
[----:B------:R1:W-:Y:S01]  /*15820*/  STS.64 [R15+0x4000], R48 ;  /* 0x004000300f007388 */ /* 0x0003e20000000a00 */
[----:B--2---:R-:W-:Y:S01]  /*15830*/  MOV R70, 0xff800000 ;  /* 0xff80000000467802 */ /* 0x004fe20000000f00 */
[----:B----4-:R-:W-:Y:S02]  /*15840*/  @P1 FFMA.FTZ R70, R100, R19, R7 ;  /* 0x0000001364461223 */ /* 0x010fe40000010007 */
        /* <DEDUP_REMOVED lines=44> */
.L_x_6758:
[----:B------:R-:W-:Y:S05]  /*15b10*/  BSYNC.RECONVERGENT B0 ;  /* 0x0000000000007941 */ /* 0x000fea0003800200 */
.L_x_6757:
        /* <DEDUP_REMOVED lines=43> */
.L_x_6759:
        /* <DEDUP_REMOVED lines=11> */
.L_x_7261:


//--------------------- .text._ZN5flash24flash_fwd_splitkv_kernelI23Flash_fwd_kernel_traitsILi128ELi64ELi64ELi4ELb0ELb0EN7cutlass10bfloat16_tE19Flash_kernel_traitsILi128ELi64ELi64ELi4ES3_EELb1ELb0ELb1ELb0ELb0ELb0ELb1ELb1EEEvNS_16Flash_fwd_paramsE --------------------------
	.section	.text._ZN5flash24flash_fwd_splitkv_kernelI23Flash_fwd_kernel_traitsILi128ELi64ELi64ELi4ELb0ELb0EN7cutlass10bfloat16_tE19Flash_kernel_traitsILi128ELi64ELi64ELi4ES3_EELb1ELb0ELb1ELb0ELb0ELb0ELb1ELb1EEEvNS_16Flash_fwd_paramsE,"ax",@progbits
	.align	128
        .global         _ZN5flash24flash_fwd_splitkv_kernelI23Flash_fwd_kernel_traitsILi128ELi64ELi64ELi4ELb0ELb0EN7cutlass10bfloat16_tE19Flash_kernel_traitsILi128ELi64ELi64ELi4ES3_EELb1ELb0ELb1ELb0ELb0ELb0ELb1ELb1EEEvNS_16Flash_fwd_paramsE
        .type           _ZN5flash24flash_fwd_splitkv_kernelI23Flash_fwd_kernel_traitsILi128ELi64ELi64ELi4ELb0ELb0EN7cutlass10bfloat16_tE19Flash_kernel_traitsILi128ELi64ELi64ELi4ES3_EELb1ELb0ELb1ELb0ELb0ELb0ELb1ELb1EEEvNS_16Flash_fwd_paramsE,@function
        .size           _ZN5flash24flash_fwd_splitkv_kernelI23Flash_fwd_kernel_traitsILi128ELi64ELi64ELi4ELb0ELb0EN7cutlass10bfloat16_tE19Flash_kernel_traitsILi128ELi64ELi64ELi4ES3_EELb1ELb0ELb1ELb0ELb0ELb0ELb1ELb1EEEvNS_16Flash_fwd_paramsE,(.L_x_7262 - _ZN5flash24flash_fwd_splitkv_kernelI23Flash_fwd_kernel_traitsILi128ELi64ELi64ELi4ELb0ELb0EN7cutlass10bfloat16_tE19Flash_kernel_traitsILi128ELi64ELi64ELi4ES3_EELb1ELb0ELb1ELb0ELb0ELb0ELb1ELb1EEEvNS_16Flash_fwd_paramsE)
        .other          _ZN5flash24flash_fwd_splitkv_kernelI23Flash_fwd_kernel_traitsILi128ELi64ELi64ELi4ELb0ELb0EN7cutlass10bfloat16_tE19Flash_kernel_traitsILi128ELi64ELi64ELi4ES3_EELb1ELb0ELb1ELb0ELb0ELb0ELb1ELb1EEEvNS_16Flash_fwd_paramsE,@"STO_CUDA_ENTRY STV_DEFAULT"
_ZN5flash24flash_fwd_splitkv_kernelI23Flash_fwd_kernel_traitsILi128ELi64ELi64ELi4ELb0ELb0EN7cutlass10bfloat16_tE19Flash_kernel_traitsILi128ELi64ELi64ELi4ES3_EELb1ELb0ELb1ELb0ELb0ELb0ELb1ELb1EEEvNS_16Flash_fwd_paramsE:
.text._ZN5flash24flash_fwd_splitkv_kernelI23Flash_fwd_kernel_traitsILi128ELi64ELi64ELi4ELb0ELb0EN7cutlass10bfloat16_tE19Flash_kernel_traitsILi128ELi64ELi64ELi4ES3_EELb1ELb0ELb1ELb0ELb0ELb0ELb1ELb1EEEvNS_16Flash_fwd_paramsE:
        /* <DEDUP_REMOVED lines=68> */
.L_x_6760:
        /* <DEDUP_REMOVED lines=40> */
[----:B---3--:R-:W-:Y:S01]  /*06c0*/  @!P3 SEL R3, R14, RZ, P2 ;  /* 0x000000ff0e03b207 */ /* 0x008fe20001000000 */
[----:B------:R-:W-:-:S04]  /*06d0*/  VIADD R14, R11, 0x1 ;  /* 0x000000010b0e7836 */ /* 0x000fc80000000000 */
[----:B------:R-:W-:Y:S02]  /*06e0*/  @!P3 IMAD.IADD R51, R64, 0x1, R3 ;  /* 0x000000014033b824 */ /* 0x000fe400078e0203 */
[----:B------:R-:W-:Y:S02]  /*06f0*/  @P5 VIADD R6, R6, 0x1 ;  /* 0x0000000106065836 */ /* 0x000fe40000000000 */
[----:B------:R-:W-:Y:S02]  /*0700*/  VIADD R3, R51, 0x3f ;  /* 0x0000003f33037836 */ /* 0x000fe40000000000 */
[----:B------:R-:W-:Y:S02]  /*0710*/  IMAD R14, R14, 0x40, -R159 ;  /* 0x000000400e0e7824 */ /* 0x000fe400078e0a9f */
[----:B------:R-:W-:Y:S01]  /*0720*/  @!P0 IMAD.MOV R6, RZ, RZ, -R6 ;  /* 0x000000ffff068224 */ /* 0x000fe200078e0a06 */
[----:B------:R-:W-:Y:S02]  /*0730*/  @!P1 LOP3.LUT R6, RZ, R4, RZ, 0x33, !PT ;  /* 0x00000004ff069212 */ /* 0x000fe400078e33ff */
[----:B------:R-:W-:-:S02]  /*0740*/  SHF.R.S32.HI R4, RZ, 0x1f, R3 ;  /* 0x0000001fff047819 */ /* 0x000fc40000011403 */
[----:B----4-:R-:W-:Y:S02]  /*0750*/  IADD3 R12, PT, PT, R3, R12, R14 ;  /* 0x0000000c030c7210 */ /* 0x010fe40007ffe00e */
[----:B------:R-:W-:Y:S02]  /*0760*/  LEA.HI R3, R4, R3, RZ, 0x6 ;  /* 0x0000000304037211 */ /* 0x000fe400078f30ff */
[----:B------:R-:W-:Y:S02]  /*0770*/  SHF.R.S32.HI R13, RZ, 0x1f, R12 ;  /* 0x0000001fff0d7819 */ /* 0x000fe4000001140c */
[----:B------:R-:W-:Y:S01]  /*0780*/  SHF.R.S32.HI R3, RZ, 0x6, R3 ;  /* 0x00000006ff037819 */ /* 0x000fe20000011403 */
[----:B-1----:R-:W-:Y:S01]  /*0790*/  IMAD R152, R6, R2, RZ ;  /* 0x0000000206987224 */ /* 0x002fe200078e02ff */
[----:B------:R-:W-:-:S04]  /*07a0*/  LEA.HI R13, R13, R12, RZ, 0x6 ;  /* 0x0000000c0d0d7211 */ /* 0x000fc800078f30ff */
[----:B------:R-:W-:Y:S02]  /*07b0*/  SHF.R.S32.HI R13, RZ, 0x6, R13 ;  /* 0x00000006ff0d7819 */ /* 0x000fe4000001140d */
[----:B------:R-:W-:-:S04]  /*07c0*/  VIADDMNMX R6, R152, R6, R3, PT ;  /* 0x0000000698067246 */ /* 0x000fc80003800103 */
[----:B------:R-:W-:-:S04]  /*07d0*/  VIMNMX R103, PT, PT, R6, R13, PT ;  /* 0x0000000d06677248 */ /* 0x000fc80003fe0100 */
[----:B------:R-:W-:-:S13]  /*07e0*/  ISETP.GE.AND P0, PT, R152, R103, PT ;  /* 0x000000679800720c */ /* 0x000fda0003f06270 */
[----:B--2---:R-:W-:Y:S05]  /*07f0*/  @!P0 BRA `(.L_x_6761) ;  /* 0x0000000800ac8947 */ /* 0x004fea0003800000 */
        /* <DEDUP_REMOVED lines=35> */
.L_x_6763:
[----:B------:R-:W-:Y:S05]  /*0a30*/  BSYNC.RECONVERGENT B0 ;  /* 0x0000000000007941 */ /* 0x000fea0003800200 */
.L_x_6762:
        /* <DEDUP_REMOVED lines=15> */
.L_x_6765:
[----:B------:R-:W-:Y:S05]  /*0b30*/  BSYNC.RECONVERGENT B0 ;  /* 0x0000000000007941 */ /* 0x000fea0003800200 */
.L_x_6764:
        /* <DEDUP_REMOVED lines=15> */
.L_x_6767:
[----:B------:R-:W-:Y:S05]  /*0c30*/  BSYNC.RECONVERGENT B0 ;  /* 0x0000000000007941 */ /* 0x000fea0003800200 */
.L_x_6766:
        /* <DEDUP_REMOVED lines=14> */
.L_x_6769:
[----:B------:R-:W-:Y:S05]  /*0d20*/  BSYNC.RECONVERGENT B0 ;  /* 0x0000000000007941 */ /* 0x000fea0003800200 */
.L_x_6768:
        /* <DEDUP_REMOVED lines=13> */
.L_x_6771:
[----:B------:R-:W-:Y:S05]  /*0e00*/  BSYNC.RECONVERGENT B0 ;  /* 0x0000000000007941 */ /* 0x000fea0003800200 */
.L_x_6770:
        /* <DEDUP_REMOVED lines=13> */
.L_x_6773:
[----:B------:R-:W-:Y:S05]  /*0ee0*/  BSYNC.RECONVERGENT B0 ;  /* 0x0000000000007941 */ /* 0x000fea0003800200 */
.L_x_6772:
        /* <DEDUP_REMOVED lines=13> */
.L_x_6775:
[----:B------:R-:W-:Y:S05]  /*0fc0*/  BSYNC.RECONVERGENT B0 ;  /* 0x0000000000007941 */ /* 0x000fea0003800200 */
.L_x_6774:
        /* <DEDUP_REMOVED lines=13> */
.L_x_6777:
[----:B------:R-:W-:Y:S05]  /*10a0*/  BSYNC.RECONVERGENT B0 ;  /* 0x0000000000007941 */ /* 0x000fea0003800200 */
.L_x_6776:
        /* <DEDUP_REMOVED lines=32> */
.L_x_6761:
        /* <DEDUP_REMOVED lines=11> */
.L_x_6778:
        /* <DEDUP_REMOVED lines=38> */
[----:B------:R-:W-:-:S03]  /*15c0*/  IMAD.MOV R5, RZ, RZ, -R5 ;  /* 0x000000ffff057224 */ /* 0x000fc600078e0a05 */
[----:B------:R-:W2:Y:S01]  /*15d0*/  I2F.RP R9, R2 ;  /* 0x0000000200097306 */ /* 0x000ea20000209400 */
[----:B------:R-:W-:Y:S01]  /*15e0*/  IMAD R6, R7, R5, R6 ;  /* 0x0000000507067224 */ /* 0x000fe200078e0206 */
[----:B----4-:R-:W-:-:S04]  /*15f0*/  MOV R5, UR15 ;  /* 0x0000000f00057c02 */ /* 0x010fc80008000f00 */
[----:B------:R-:W-:Y:S02]  /*1600*/  SHF.R.S32.HI R7, RZ, 0x1f, R6 ;  /* 0x0000001fff077819 */ /* 0x000fe40000011406 */
[----:B--2---:R-:W2:Y:S02]  /*1610*/  MUFU.RCP R12, R9 ;  /* 0x00000009000c7308 */ /* 0x004ea40000001000 */
[----:B--2---:R-:W-:-:S06]  /*1620*/  IADD3 R12, PT, PT, R12, 0xffffffe, RZ ;  /* 0x0ffffffe0c0c7810 */ /* 0x004fcc0007ffe0ff */
        /* <DEDUP_REMOVED lines=9> */
[----:B------:R-:W-:Y:S02]  /*16c0*/  IMAD R13, R2, R9, R4 ;  /* 0x00000009020d7224 */ /* 0x000fe400078e0204 */
[----:B------:R-:W-:-:S03]  /*16d0*/  IMAD.U32 R4, RZ, RZ, UR14 ;  /* 0x0000000eff047e24 */ /* 0x000fc6000f8e00ff */
[----:B------:R-:W-:-:S13]  /*16e0*/  ISETP.GT.U32.AND P0, PT, R2, R13, PT ;  /* 0x0000000d0200720c */ /* 0x000fda0003f04070 */
[----:B------:R-:W-:Y:S01]  /*16f0*/  @!P0 IMAD.IADD R13, R13, 0x1, -R2 ;  /* 0x000000010d0d8824 */ /* 0x000fe200078e0a02 */
[----:B------:R-:W-:-:S04]  /*1700*/  @!P0 IADD3 R0, PT, PT, R0, 0x1, RZ ;  /* 0x0000000100008810 */ /* 0x000fc80007ffe0ff */
[----:B------:R-:W-:Y:S02]  /*1710*/  ISETP.GE.U32.AND P1, PT, R13, R2, PT ;  /* 0x000000020d00720c */ /* 0x000fe40003f26070 */
[----:B------:R-:W-:-:S04]  /*1720*/  LOP3.LUT R2, R164, R3, RZ, 0x3c, !PT ;  /* 0x00000003a4027212 */ /* 0x000fc800078e3cff */
[----:B------:R-:W-:-:S07]  /*1730*/  ISETP.GE.AND P0, PT, R2, RZ, PT ;  /* 0x000000ff0200720c */ /* 0x000fce0003f06270 */
[----:B------:R-:W-:Y:S01]  /*1740*/  @P1 VIADD R0, R0, 0x1 ;  /* 0x0000000100001836 */ /* 0x000fe20000000000 */
        /* <DEDUP_REMOVED lines=15> */
[----:B------:R-:W-:Y:S02]  /*1840*/  LOP3.LUT R14, RZ, R3, RZ, 0x33, !PT ;  /* 0x00000003ff0e7212 */ /* 0x000fe400078e33ff */
[----:B------:R-:W-:Y:S02]  /*1850*/  @!P0 IADD3 R9, PT, PT, -R9, RZ, RZ ;  /* 0x000000ff09098210 */ /* 0x000fe40007ffe1ff */
[----:B------:R-:W-:Y:S01]  /*1860*/  MOV R12, R8 ;  /* 0x00000008000c7202 */ /* 0x000fe20000000f00 */
[----:B------:R-:W-:Y:S01]  /*1870*/  IMAD R8, R7, R4, RZ ;  /* 0x0000000407087224 */ /* 0x000fe200078e02ff */
[----:B------:R-:W-:Y:S01]  /*1880*/  SEL R9, R14, R9, !P1 ;  /* 0x000000090e097207 */ /* 0x000fe20004800000 */
[----:B--2---:R-:W-:Y:S01]  /*1890*/  IMAD.U32 R2, RZ, RZ, UR4 ;  /* 0x00000004ff027e24 */ /* 0x004fe2000f8e00ff */
[----:B------:R-:W-:Y:S01]  /*18a0*/  MOV R3, UR5 ;  /* 0x0000000500037c02 */ /* 0x000fe20008000f00 */
[----:B------:R-:W-:-:S02]  /*18b0*/  IMAD R8, R6, R5, R8 ;  /* 0x0000000506087224 */ /* 0x000fc400078e0208 */
[-C--:B------:R-:W-:Y:S02]  /*18c0*/  IMAD R7, R7, R2.reuse, RZ ;  /* 0x0000000207077224 */ /* 0x080fe400078e02ff */
[----:B------:R-:W-:-:S04]  /*18d0*/  IMAD.WIDE.U32 R12, R6, R2, R12 ;  /* 0x00000002060c7225 */ /* 0x000fc800078e000c */
[----:B------:R-:W-:Y:S01]  /*18e0*/  IMAD R7, R6, R3, R7 ;  /* 0x0000000306077224 */ /* 0x000fe200078e0207 */
[----:B------:R-:W-:Y:S01]  /*18f0*/  SHF.R.S32.HI R6, RZ, 0x1f, R9 ;  /* 0x0000001fff067819 */ /* 0x000fe20000011409 */
[----:B------:R-:W-:-:S03]  /*1900*/  IMAD.IADD R17, R17, 0x1, R8 ;  /* 0x0000000111117824 */ /* 0x000fc600078e0208 */
[----:B------:R-:W-:Y:S01]  /*1910*/  IADD3 R13, PT, PT, R13, R7, RZ ;  /* 0x000000070d0d7210 */ /* 0x000fe20007ffe0ff */
[C---:B-1----:R-:W-:Y:S02]  /*1920*/  IMAD R8, R6.reuse, UR8, RZ ;  /* 0x0000000806087c24 */ /* 0x042fe4000f8e02ff */
[----:B------:R-:W-:Y:S02]  /*1930*/  IMAD R6, R6, UR10, RZ ;  /* 0x0000000a06067c24 */ /* 0x000fe4000f8e02ff */
[C---:B------:R-:W-:Y:S02]  /*1940*/  IMAD R8, R9.reuse, UR9, R8 ;  /* 0x0000000909087c24 */ /* 0x040fe4000f8e0208 */
[----:B------:R-:W-:-:S04]  /*1950*/  IMAD.WIDE.U32 R16, R9, UR8, R16 ;  /* 0x0000000809107c25 */ /* 0x000fc8000f8e0010 */
[----:B------:R-:W-:Y:S01]  /*1960*/  IMAD R6, R9, UR11, R6 ;  /* 0x0000000b09067c24 */ /* 0x000fe2000f8e0206 */
[----:B------:R-:W-:Y:S01]  /*1970*/  IADD3 R8, PT, PT, R17, R8, RZ ;  /* 0x0000000811087210 */ /* 0x000fe20007ffe0ff */
[----:B------:R-:W-:-:S04]  /*1980*/  IMAD.WIDE.U32 R18, R9, UR10, R12 ;  /* 0x0000000a09127c25 */ /* 0x000fc8000f8e000c */
[----:B------:R-:W-:Y:S01]  /*1990*/  IMAD.MOV.U32 R12, RZ, RZ, R16 ;  /* 0x000000ffff0c7224 */ /* 0x000fe200078e0010 */
[----:B------:R-:W-:Y:S02]  /*19a0*/  IADD3 R13, PT, PT, R19, R6, RZ ;  /* 0x00000006130d7210 */ /* 0x000fe40007ffe0ff */
[----:B------:R-:W-:Y:S01]  /*19b0*/  MOV R16, R18 ;  /* 0x0000001200107202 */ /* 0x000fe20000000f00 */
[----:B------:R-:W-:Y:S06]  /*19c0*/  BRA `(.L_x_6780) ;  /* 0x00000004006c7947 */ /* 0x000fec0003800000 */
.L_x_6779:
        /* <DEDUP_REMOVED lines=15> */
.L_x_6781:
[----:B------:R-:W2:Y:S01]  /*1ac0*/  LDC.64 R4, c[0x0][0x3b8] ;  /* 0x0000ee00ff047b82 */ /* 0x000ea20000000a00 */
[----:B------:R-:W-:-:S05]  /*1ad0*/  IADD3 R0, PT, PT, R8, R9, RZ ;  /* 0x0000000908007210 */ /* 0x000fca0007ffe0ff */
[C---:B--2---:R-:W-:Y:S02]  /*1ae0*/  IMAD R19, R0.reuse, R5, RZ ;  /* 0x0000000500137224 */ /* 0x044fe400078e02ff */
[----:B-1----:R-:W-:-:S05]  /*1af0*/  IMAD.WIDE.U32 R2, R0, R4, RZ ;  /* 0x0000000400027225 */ /* 0x002fca00078e00ff */
[----:B------:R-:W-:Y:S02]  /*1b00*/  IADD3 R19, PT, PT, R3, R19, RZ ;  /* 0x0000001303137210 */ /* 0x000fe40007ffe0ff */
[----:B------:R-:W-:Y:S02]  /*1b10*/  MOV R18, R2 ;  /* 0x0000000200127202 */ /* 0x000fe40000000f00 */
.L_x_6782:
        /* <DEDUP_REMOVED lines=14> */
.L_x_6783:
[----:B------:R-:W1:Y:S01]  /*1c00*/  LDC.64 R2, c[0x0][0x3c0] ;  /* 0x0000f000ff027b82 */ /* 0x000e620000000a00 */
[----:B------:R-:W-:-:S05]  /*1c10*/  IADD3 R8, PT, PT, R8, R9, RZ ;  /* 0x0000000908087210 */ /* 0x000fca0007ffe0ff */
[C---:B-1----:R-:W-:Y:S02]  /*1c20*/  IMAD R21, R8.reuse, R3, RZ ;  /* 0x0000000308157224 */ /* 0x042fe400078e02ff */
[----:B------:R-:W-:-:S05]  /*1c30*/  IMAD.WIDE.U32 R8, R8, R2, RZ ;  /* 0x0000000208087225 */ /* 0x000fca00078e00ff */
[----:B------:R-:W-:Y:S02]  /*1c40*/  IADD3 R21, PT, PT, R9, R21, RZ ;  /* 0x0000001509157210 */ /* 0x000fe40007ffe0ff */
[----:B------:R-:W-:-:S07]  /*1c50*/  MOV R20, R8 ;  /* 0x0000000800147202 */ /* 0x000fce0000000f00 */
.L_x_6784:
        /* <DEDUP_REMOVED lines=14> */
[----:B-----5:R-:W-:Y:S01]  /*1d40*/  IMAD R7, R0, R6, RZ ;  /* 0x0000000600077224 */ /* 0x020fe200078e02ff */
        /* <DEDUP_REMOVED lines=35> */
.L_x_6780:
[----:B------:R-:W-:Y:S01]  /*1f80*/  IMAD.MOV.U32 R9, RZ, RZ, RZ ;  /* 0x000000ffff097224 */ /* 0x000fe200078e00ff */
[----:B------:R-:W-:Y:S01]  /*1f90*/  ISETP.NE.AND P2, PT, R10, -0x1, PT ;  /* 0xffffffff0a00780c */ /* 0x000fe20003f45270 */
[----:B------:R-:W1:Y:S01]  /*1fa0*/  LDC.64 R108, c[0x0][0x3b0] ;  /* 0x0000ec00ff6c7b82 */ /* 0x000e620000000a00 */
[----:B------:R-:W2:Y:S03]  /*1fb0*/  LDCU.64 UR10, c[0x0][0x3c8] ;  /* 0x00007900ff0a77ac */ /* 0x000ea60008000a00 */
[----:B------:R3:W5:Y:S01]  /*1fc0*/  @P4 LDG.E R9, desc[UR6][R112.64] ;  /* 0x0000000670094981 */ /* 0x000762000c1e1900 */
[----:B------:R-:W-:Y:S01]  /*1fd0*/  IMAD.SHL.U32 R60, R158, 0x8, RZ ;  /* 0x000000089e3c7824 */ /* 0x000fe200078e00ff */
[----:B------:R-:W-:Y:S01]  /*1fe0*/  SHF.R.S32.HI R165, RZ, 0x1f, R164 ;  /* 0x0000001fffa57819 */ /* 0x000fe200000114a4 */
[----:B------:R-:W4:Y:S01]  /*1ff0*/  LDCU.64 UR4, c[0x0][0x390] ;  /* 0x00007200ff0477ac */ /* 0x000f220008000a00 */
[--C-:B------:R-:W-:Y:S01]  /*2000*/  SHF.R.U32.HI R110, RZ, 0x3, R158.reuse ;  /* 0x00000003ff6e7819 */ /* 0x100fe2000001169e */
[----:B------:R-:W-:Y:S01]  /*2010*/  IMAD.MOV.U32 R111, RZ, RZ, RZ ;  /* 0x000000ffff6f7224 */ /* 0x000fe200078e00ff */
[C---:B------:R-:W-:Y:S01]  /*2020*/  SHF.L.U64.HI R56, R2.reuse, 0x4, R3 ;  /* 0x0000000402387819 */ /* 0x040fe20000010203 */
[----:B------:R-:W3:Y:S01]  /*2030*/  LDCU.64 UR8, c[0x0][0x388] ;  /* 0x00007100ff0877ac */ /* 0x000ee20008000a00 */
[----:B------:R-:W4:Y:S01]  /*2040*/  @!P2 LDC.64 R6, c[0x0][0x398] ;  /* 0x0000e600ff06ab82 */ /* 0x000f220000000a00 */
[----:B------:R-:W-:Y:S01]  /*2050*/  SHF.L.U32 R57, R2, 0x4, RZ ;  /* 0x0000000402397819 */ /* 0x000fe200000006ff */
[----:B------:R-:W-:Y:S01]  /*2060*/  IMAD.SHL.U32 R61, R158, 0x40, RZ ;  /* 0x000000409e3d7824 */ /* 0x000fe200078e00ff */
[--C-:B------:R-:W-:Y:S01]  /*2070*/  SHF.R.U32.HI R102, RZ, 0x1, R158.reuse ;  /* 0x00000001ff667819 */ /* 0x100fe2000001169e */
[----:B------:R-:W-:Y:S01]  /*2080*/  VIADD R105, R103, 0xffffffff ;  /* 0xffffffff67697836 */ /* 0x000fe20000000000 */
[C---:B------:R-:W-:Y:S01]  /*2090*/  SHF.L.U64.HI R80, R4.reuse, 0x4, R5 ;  /* 0x0000000404507819 */ /* 0x040fe20000010205 */
[----:B------:R-:W-:Y:S01]  /*20a0*/  IMAD.SHL.U32 R81, R4, 0x10, RZ ;  /* 0x0000001004517824 */ /* 0x000fe200078e00ff */
[----:B------:R-:W-:Y:S01]  /*20b0*/  LOP3.LUT R61, R61, 0x1c0, RZ, 0xc0, !PT ;  /* 0x000001c03d3d7812 */ /* 0x000fe200078ec0ff */
[----:B--2---:R-:W-:Y:S01]  /*20c0*/  IMAD R17, R165, UR10, RZ ;  /* 0x0000000aa5117c24 */ /* 0x004fe2000f8e02ff */
[----:B------:R-:W-:-:S02]  /*20d0*/  SHF.R.U32.HI R58, RZ, 0x4, R158 ;  /* 0x00000004ff3a7819 */ /* 0x000fc4000001169e */
[----:B------:R-:W-:Y:S01]  /*20e0*/  LOP3.LUT R61, R61, 0x38, R60, 0xf8, !PT ;  /* 0x000000383d3d7812 */ /* 0x000fe200078ef83c */
[C---:B-1----:R-:W-:Y:S01]  /*20f0*/  @P2 IMAD.WIDE.U32 R20, R10.reuse, R108, RZ ;  /* 0x0000006c0a142225 */ /* 0x042fe200078e00ff */
[----:B------:R-:W-:Y:S02]  /*2100*/  SHF.L.U32 R50, R105, 0x6, RZ ;  /* 0x0000000669327819 */ /* 0x000fe400000006ff */
[----:B------:R-:W-:Y:S01]  /*2110*/  LOP3.LUT R59, R61, 0x8, R102, 0x78, !PT ;  /* 0x000000083d3b7812 */ /* 0x000fe200078e7866 */
[C---:B----4-:R-:W-:Y:S02]  /*2120*/  @!P2 IMAD.WIDE.U32 R18, R161.reuse, R6, RZ ;  /* 0x00000006a112a225 */ /* 0x050fe400078e00ff */
[----:B------:R-:W1:Y:S02]  /*2130*/  LDC R6, c[0x0][0x450] ;  /* 0x00011400ff067b82 */ /* 0x000e640000000800 */
[----:B------:R-:W-:Y:S02]  /*2140*/  @!P2 IMAD R7, R161, R7, R19 ;  /* 0x00000007a107a224 */ /* 0x000fe400078e0213 */
[----:B------:R-:W-:Y:S01]  /*2150*/  @P2 IMAD R7, R10, R109, R21 ;  /* 0x0000006d0a072224 */ /* 0x000fe200078e0215 */
[----:B------:R-:W-:Y:S01]  /*2160*/  LOP3.LUT R10, R60, 0x38, RZ, 0xc0, !PT ;  /* 0x000000383c0a7812 */ /* 0x000fe200078ec0ff */
[----:B------:R-:W-:Y:S01]  /*2170*/  @!P2 IMAD.MOV.U32 R15, RZ, RZ, R18 ;  /* 0x000000ffff0fa224 */ /* 0x000fe200078e0012 */
[----:B------:R-:W-:Y:S01]  /*2180*/  @P2 MOV R15, R20 ;  /* 0x00000014000f2202 */ /* 0x000fe20000000f00 */
[----:B------:R-:W-:Y:S01]  /*2190*/  IMAD.WIDE.U32 R18, R11, 0x40, R110 ;  /* 0x000000400b127825 */ /* 0x000fe200078e006e */
[----:B------:R-:W-:-:S02]  /*21a0*/  IADD3 R20, P3, PT, R10, R12, RZ ;  /* 0x0000000c0a147210 */ /* 0x000fc40007f7e0ff */
[C---:B------:R-:W-:Y:S01]  /*21b0*/  IADD3 R12, P2, PT, R10.reuse, R16, RZ ;  /* 0x000000100a0c7210 */ /* 0x040fe20007f5e0ff */
[----:B------:R-:W-:Y:S01]  /*21c0*/  IMAD R63, R19, R108, RZ ;  /* 0x0000006c133f7224 */ /* 0x000fe200078e02ff */
[C---:B------:R-:W-:Y:S01]  /*21d0*/  LOP3.LUT R100, R10.reuse, 0x40, RZ, 0xfc, !PT ;  /* 0x000000400a647812 */ /* 0x040fe200078efcff */
[----:B------:R-:W-:Y:S01]  /*21e0*/  IMAD.X R21, RZ, RZ, R8, P3 ;  /* 0x000000ffff157224 */ /* 0x000fe200018e0608 */
[----:B------:R-:W-:Y:S01]  /*21f0*/  IADD3 R22, P3, PT, R10, R15, RZ ;  /* 0x0000000f0a167210 */ /* 0x000fe20007f7e0ff */
[----:B------:R-:W-:Y:S02]  /*2200*/  IMAD.X R13, RZ, RZ, R13, P2 ;  /* 0x000000ffff0d7224 */ /* 0x000fe400010e060d */
[----:B------:R-:W-:Y:S02]  /*2210*/  IMAD R8, R164, UR11, R17 ;  /* 0x0000000ba4087c24 */ /* 0x000fe4000f8e0211 */
[----:B------:R-:W-:-:S04]  /*2220*/  IMAD.WIDE.U32 R16, R110, R2, R12 ;  /* 0x000000026e107225 */ /* 0x000fc800078e000c */
[----:B------:R-:W-:Y:S01]  /*2230*/  IMAD R65, R110, R3, R17 ;  /* 0x000000036e417224 */ /* 0x000fe200078e0211 */
[----:B------:R-:W-:Y:S01]  /*2240*/  SHF.R.S32.HI R3, RZ, 0x1f, R64 ;  /* 0x0000001fff037819 */ /* 0x000fe20000011440 */
[----:B------:R-:W-:Y:S01]  /*2250*/  IMAD.SHL.U32 R66, R16, 0x2, RZ ;  /* 0x0000000210427824 */ /* 0x000fe200078e00ff */
[----:B-1----:R-:W-:Y:S01]  /*2260*/  LEA.HI R107, R6, R6, RZ, 0x1 ;  /* 0x00000006066b7211 */ /* 0x002fe200078f08ff */
[----:B------:R-:W-:Y:S01]  /*2270*/  IMAD.SHL.U32 R2, R158, 0x4, RZ ;  /* 0x000000049e027824 */ /* 0x000fe200078e00ff */
[----:B------:R-:W-:Y:S01]  /*2280*/  LEA.HI R3, R3, R64, RZ, 0x6 ;  /* 0x0000004003037211 */ /* 0x000fe200078f30ff */
[----:B------:R-:W-:Y:S01]  /*2290*/  IMAD.WIDE.U32 R20, R110, R4, R20 ;  /* 0x000000046e147225 */ /* 0x000fe200078e0014 */
[----:B------:R-:W-:Y:S02]  /*22a0*/  SHF.L.U64.HI R65, R16, 0x1, R65 ;  /* 0x0000000110417819 */ /* 0x000fe40000010241 */
[----:B------:R-:W-:Y:S01]  /*22b0*/  SHF.R.S32.HI R3, RZ, 0x6, R3 ;  /* 0x00000006ff037819 */ /* 0x000fe20000011403 */
[----:B------:R-:W-:Y:S01]  /*22c0*/  IMAD.X R23, RZ, RZ, R7, P3 ;  /* 0x000000ffff177224 */ /* 0x000fe200018e0607 */
[----:B------:R-:W-:Y:S01]  /*22d0*/  IADD3 R66, P2, PT, R66, UR4, RZ ;  /* 0x0000000442427c10 */ /* 0x000fe2000ff5e0ff */
[----:B------:R-:W-:Y:S01]  /*22e0*/  IMAD R69, R110, R5, R21 ;  /* 0x000000056e457224 */ /* 0x000fe200078e0215 */
[----:B------:R-:W-:Y:S01]  /*22f0*/  VIMNMX R62, PT, PT, R152, R3, !PT ;  /* 0x00000003983e7248 */ /* 0x000fe20007fe0100 */
[----:B------:R-:W-:Y:S01]  /*2300*/  IMAD.WIDE.U32 R12, R164, UR10, R22 ;  /* 0x0000000aa40c7c25 */ /* 0x000fe2000f8e0016 */
[----:B------:R-:W-:-:S02]  /*2310*/  IADD3.X R65, PT, PT, R65, UR5, RZ, P2, !PT ;  /* 0x0000000541417c10 */ /* 0x000fc400097fe4ff */
[----:B------:R-:W-:Y:S01]  /*2320*/  ISETP.GT.AND P2, PT, R103, R62, PT ;  /* 0x0000003e6700720c */ /* 0x000fe20003f44270 */
[----:B------:R-:W-:Y:S01]  /*2330*/  IMAD.IADD R13, R13, 0x1, R8 ;  /* 0x000000010d0d7824 */ /* 0x000fe200078e0208 */
[----:B------:R-:W-:Y:S01]  /*2340*/  LOP3.LUT R2, R2, 0x1c, RZ, 0xc0, !PT ;  /* 0x0000001c02027812 */ /* 0x000fe200078ec0ff */
[C---:B------:R-:W-:Y:S01]  /*2350*/  IMAD R63, R18.reuse, R109, R63 ;  /* 0x0000006d123f7224 */ /* 0x040fe200078e023f */
[----:B------:R-:W-:Y:S01]  /*2360*/  SHF.R.S32.HI R107, RZ, 0x1, R107 ;  /* 0x00000001ff6b7819 */ /* 0x000fe2000001146b */
[----:B------:R-:W-:Y:S01]  /*2370*/  IMAD.WIDE.U32 R108, R18, R108, R12 ;  /* 0x0000006c126c7225 */ /* 0x000fe200078e000c */
[C---:B------:R-:W-:Y:S02]  /*2380*/  SHF.L.U32 R68, R20.reuse, 0x1, RZ ;  /* 0x0000000114447819 */ /* 0x040fe400000006ff */
[----:B------:R-:W-:Y:S01]  /*2390*/  SHF.L.U64.HI R69, R20, 0x1, R69 ;  /* 0x0000000114457819 */ /* 0x000fe20000010245 */
[----:B------:R-:W-:Y:S01]  /*23a0*/  IMAD R101, R110, R107, R2 ;  /* 0x0000006b6e657224 */ /* 0x000fe200078e0202 */
[----:B---3--:R-:W-:Y:S01]  /*23b0*/  IADD3 R68, P3, PT, R68, UR8, RZ ;  /* 0x0000000844447c10 */ /* 0x008fe2000ff7e0ff */
[----:B------:R-:W-:-:S02]  /*23c0*/  IMAD.MOV.U32 R156, RZ, RZ, R66 ;  /* 0x000000ffff9c7224 */ /* 0x000fc400078e0042 */
[--C-:B------:R-:W-:Y:S01]  /*23d0*/  IMAD.IADD R99, R2, 0x1, R101.reuse ;  /* 0x0000000102637824 */ /* 0x100fe200078e0265 */
[----:B------:R-:W-:Y:S01]  /*23e0*/  IADD3.X R69, PT, PT, R69, UR9, RZ, P3, !PT ;  /* 0x0000000945457c10 */ /* 0x000fe20009ffe4ff */
[----:B------:R-:W-:Y:S01]  /*23f0*/  IMAD.MOV.U32 R154, RZ, RZ, R68 ;  /* 0x000000ffff9a7224 */ /* 0x000fe200078e0044 */
[----:B------:R-:W-:Y:S01]  /*2400*/  SHF.R.S32.HI R88, RZ, 0x1f, R101 ;  /* 0x0000001fff587819 */ /* 0x000fe20000011465 */
[----:B------:R-:W-:Y:S01]  /*2410*/  IMAD.MOV.U32 R157, RZ, RZ, R65 ;  /* 0x000000ffff9d7224 */ /* 0x000fe200078e0041 */
[----:B------:R-:W-:Y:S01]  /*2420*/  SHF.R.S32.HI R87, RZ, 0x1f, R99 ;  /* 0x0000001fff577819 */ /* 0x000fe20000011463 */
[----:B------:R-:W-:Y:S01]  /*2430*/  IMAD.IADD R63, R109, 0x1, R63 ;  /* 0x000000016d3f7824 */ /* 0x000fe200078e023f */
[----:B------:R-:W-:Y:S01]  /*2440*/  MOV R153, R69 ;  /* 0x0000004500997202 */ /* 0x000fe20000000f00 */
        /* <DEDUP_REMOVED lines=104> */
.L_x_6837:
        /* <DEDUP_REMOVED lines=14> */
[----:B------:R-:W2:Y:S01]  /*2bb0*/  @!P2 LDG.E.128 R16, desc[UR6][R70.64] ;  /* 0x000000064610a981 */ /* 0x000ea2000c1e1d00 */
[--C-:B------:R-:W-:Y:S05]  /*2bc0*/  @!P2 IMAD.MOV.U32 R67, RZ, RZ, R65.reuse ;  /* 0x000000ffff43a224 */ /* 0x100fea00078e0041 */
[----:B--2---:R2:W-:Y:S04]  /*2bd0*/  @!P2 STG.E.128 desc[UR6][R66.64], R16 ;  /* 0x000000104200a986 */ /* 0x0045e8000c101d06 */
[----:B------:R-:W4:Y:S01]  /*2be0*/  @!P1 LDG.E.128 R4, desc[UR6][R70.64+0x80] ;  /* 0x0000800646049981 */ /* 0x000f22000c1e1d00 */
[----:B--2---:R-:W-:Y:S05]  /*2bf0*/  @!P1 IMAD.MOV.U32 R67, RZ, RZ, R65 ;  /* 0x000000ffff439224 */ /* 0x004fea00078e0041 */
[----:B----4-:R2:W-:Y:S02]  /*2c00*/  @!P1 STG.E.128 desc[UR6][R66.64+0x80], R4 ;  /* 0x0000800442009986 */ /* 0x0105e4000c101d06 */
.L_x_6787:
[----:B-1-3--:R-:W-:Y:S05]  /*2c10*/  BSYNC.RECONVERGENT B0 ;  /* 0x0000000000007941 */ /* 0x00afea0003800200 */
.L_x_6786:
        /* <DEDUP_REMOVED lines=9> */
[----:B------:R-:W3:Y:S04]  /*2cb0*/  @!P2 LDG.E.128 R16, desc[UR6][R22.64] ;  /* 0x000000061610a981 */ /* 0x000ee8000c1e1d00 */
[----:B---3--:R1:W-:Y:S06]  /*2cc0*/  @!P2 STG.E.128 desc[UR6][R20.64], R16 ;  /* 0x000000101400a986 */ /* 0x0083ec000c101d06 */
[----:B--2---:R-:W2:Y:S04]  /*2cd0*/  @!P1 LDG.E.128 R4, desc[UR6][R22.64+0x80] ;  /* 0x0000800616049981 */ /* 0x004ea8000c1e1d00 */
[----:B--2---:R1:W-:Y:S02]  /*2ce0*/  @!P1 STG.E.128 desc[UR6][R20.64+0x80], R4 ;  /* 0x0000800414009986 */ /* 0x0043e4000c101d06 */
.L_x_6789:
[----:B------:R-:W-:Y:S05]  /*2cf0*/  BSYNC.RECONVERGENT B0 ;  /* 0x0000000000007941 */ /* 0x000fea0003800200 */
.L_x_6788:
        /* <DEDUP_REMOVED lines=14> */
.L_x_6791:
[----:B------:R-:W-:Y:S05]  /*2de0*/  BSYNC.RECONVERGENT B0 ;  /* 0x0000000000007941 */ /* 0x000fea0003800200 */
.L_x_6790:
[----:B------:R-:W-:Y:S01]  /*2df0*/  ISETP.NE.AND P1, PT, R13, RZ, PT ;  /* 0x000000ff0d00720c */ /* 0x000fe20003f25270 */
[----:B------:R-:W-:Y:S01]  /*2e00*/  BSSY.RECONVERGENT B0, `(.L_x_6792) ;  /* 0x0000012000007945 */ /* 0x000fe20003800200 */
[----:B------:R-:W-:Y:S03]  /*2e10*/  IADD3 R89, PT, PT, R89, -0x1, RZ ;  /* 0xffffffff59597810 */ /* 0x000fe60007ffe0ff */
[----:B------:R-:W-:Y:S05]  /*2e20*/  @!P3 BRA `(.L_x_6793) ;  /* 0x00000000003cb947 */ /* 0x000fea0003800000 */
[----:B------:R-:W1:Y:S01]  /*2e30*/  LDC.64 R2, c[0x0][0x4b0] ;  /* 0x00012c00ff027b82 */ /* 0x000e620000000a00 */
[----:B------:R-:W-:Y:S02]  /*2e40*/  ISETP.GE.AND P6, PT, R10, UR17, PT ;  /* 0x000000110a007c0c */ /* 0x000fe4000bfc6270 */
[----:B--2---:R-:W-:Y:S02]  /*2e50*/  MOV R67, R65 ;  /* 0x0000004100437202 */ /* 0x004fe40000000f00 */
[----:B------:R-:W-:Y:S01]  /*2e60*/  ISETP.GE.AND P2, PT, R100, UR17, PT ;  /* 0x0000001164007c0c */ /* 0x000fe2000bf46270 */
[----:B-1-3--:R-:W-:Y:S04]  /*2e70*/  IMAD.WIDE.U32 R20, R2, 0x60, R70 ;  /* 0x0000006002147825 */ /* 0x00afe800078e0046 */
        /* <DEDUP_REMOVED lines=10> */
.L_x_6793:
[----:B------:R-:W-:Y:S05]  /*2f20*/  BSYNC.RECONVERGENT B0 ;  /* 0x0000000000007941 */ /* 0x000fea0003800200 */
.L_x_6792:
        /* <DEDUP_REMOVED lines=10> */
[----:B-1-34-:R1:W3:Y:S02]  /*2fd0*/  @!P1 LDG.E.128 R16, desc[UR6][R8.64] ;  /* 0x0000000608109981 */ /* 0x01a2e4000c1e1d00 */
[----:B-1----:R-:W-:Y:S02]  /*2fe0*/  @!P0 IMAD.MOV.U32 R8, RZ, RZ, R12 ;  /* 0x000000ffff088224 */ /* 0x002fe400078e000c */
[----:B---3--:R1:W-:Y:S04]  /*2ff0*/  @!P1 STG.E.128 desc[UR6][R68.64], R16 ;  /* 0x0000001044009986 */ /* 0x0083e8000c101d06 */
[----:B--2---:R-:W2:Y:S04]  /*3000*/  @!P0 LDG.E.128 R4, desc[UR6][R8.64+0x80] ;  /* 0x0000800608048981 */ /* 0x004ea8000c1e1d00 */
[----:B--2---:R1:W-:Y:S02]  /*3010*/  @!P0 STG.E.128 desc[UR6][R68.64+0x80], R4 ;  /* 0x0000800444008986 */ /* 0x0043e4000c101d06 */
.L_x_6797:
[----:B------:R-:W-:Y:S05]  /*3020*/  BSYNC.RECONVERGENT B0 ;  /* 0x0000000000007941 */ /* 0x000fea0003800200 */
.L_x_6796:
        /* <DEDUP_REMOVED lines=8> */
[----:B----4-:R-:W3:Y:S04]  /*30b0*/  @!P1 LDG.E.128 R16, desc[UR6][R20.64] ;  /* 0x0000000614109981 */ /* 0x010ee8000c1e1d00 */
[----:B---3--:R1:W-:Y:S04]  /*30c0*/  @!P1 STG.E.128 desc[UR6][R2.64], R16 ;  /* 0x0000001002009986 */ /* 0x0083e8000c101d06 */
[----:B--2---:R-:W2:Y:S04]  /*30d0*/  @!P0 LDG.E.128 R4, desc[UR6][R20.64+0x80] ;  /* 0x0000800614048981 */ /* 0x004ea8000c1e1d00 */
[----:B--2---:R1:W-:Y:S02]  /*30e0*/  @!P0 STG.E.128 desc[UR6][R2.64+0x80], R4 ;  /* 0x0000800402008986 */ /* 0x0043e4000c101d06 */
.L_x_6799:
[----:B------:R-:W-:Y:S05]  /*30f0*/  BSYNC.RECONVERGENT B0 ;  /* 0x0000000000007941 */ /* 0x000fea0003800200 */
.L_x_6798:
        /* <DEDUP_REMOVED lines=14> */
.L_x_6801:
[----:B------:R-:W-:Y:S05]  /*31e0*/  BSYNC.RECONVERGENT B0 ;  /* 0x0000000000007941 */ /* 0x000fea0003800200 */
.L_x_6800:
[----:B------:R-:W-:Y:S01]  /*31f0*/  MOV R13, RZ ;  /* 0x000000ff000d7202 */ /* 0x000fe20000000f00 */
[----:B------:R-:W-:Y:S05]  /*3200*/  @!P3 BRA `(.L_x_6802) ;  /* 0x0000004c0014b947 */ /* 0x000fea0003800000 */
[----:B-1----:R-:W3:Y:S01]  /*3210*/  LDC.64 R2, c[0x0][0x4a8] ;  /* 0x00012a00ff027b82 */ /* 0x002ee20000000a00 */
[----:B------:R-:W-:Y:S02]  /*3220*/  MOV R8, R12 ;  /* 0x0000000c00087202 */ /* 0x000fe40000000f00 */
[----:B------:R-:W-:Y:S03]  /*3230*/  ISETP.GE.AND P0, PT, R10, UR17, PT ;  /* 0x000000110a007c0c */ /* 0x000fe6000bf06270 */
[----:B---34-:R-:W-:Y:S04]  /*3240*/  IMAD.WIDE.U32 R16, R2, 0x60, R8 ;  /* 0x0000006002107825 */ /* 0x018fe800078e0008 */
[----:B------:R-:W-:Y:S05]  /*3250*/  IMAD R3, R3, 0x60, RZ ;  /* 0x0000006003037824 */ /* 0x000fea00078e02ff */
[----:B------:R-:W-:Y:S02]  /*3260*/  IADD3 R17, PT, PT, R17, R3, RZ ;  /* 0x0000000311117210 */ /* 0x000fe40007ffe0ff */
[----:B------:R-:W1:Y:S03]  /*3270*/  LDC.64 R2, c[0x0][0x3b8] ;  /* 0x0000ee00ff027b82 */ /* 0x000e660000000a00 */
[----:B--2---:R-:W2:Y:S01]  /*3280*/  @!P0 LDG.E.128 R4, desc[UR6][R16.64] ;  /* 0x0000000610048981 */ /* 0x004ea2000c1e1d00 */
        /* <DEDUP_REMOVED lines=10> */
.L_x_6795:
        /* <DEDUP_REMOVED lines=10> */
[----:B-1-34-:R-:W3:Y:S08]  /*33d0*/  LDG.E.128 R16, desc[UR6][R8.64] ;  /* 0x0000000608107981 */ /* 0x01aef0000c1e1d00 */
[----:B------:R-:W4:Y:S06]  /*33e0*/  @!P0 LDG.E.64 R28, desc[UR6][R48.64] ;  /* 0x00000006301c8981 */ /* 0x000f2c000c1e1b00 */
[----:B--2---:R-:W2:Y:S01]  /*33f0*/  @!P0 LDG.E.64 R6, desc[UR6][R14.64] ;  /* 0x000000060e068981 */ /* 0x004ea2000c1e1b00 */
        /* <DEDUP_REMOVED lines=41> */
.L_x_6807:
[----:B------:R-:W-:Y:S05]  /*3690*/  BSYNC.RECONVERGENT B0 ;  /* 0x0000000000007941 */ /* 0x000fea0003800200 */
.L_x_6806:
        /* <DEDUP_REMOVED lines=47> */
.L_x_6805:
[----:B------:R-:W-:Y:S05]  /*3990*/  BSYNC.RECONVERGENT B1 ;  /* 0x0000000000017941 */ /* 0x000fea0003800200 */
.L_x_6804:
        /* <DEDUP_REMOVED lines=63> */
.L_x_6811:
[----:B------:R-:W-:Y:S05]  /*3d90*/  BSYNC.RECONVERGENT B0 ;  /* 0x0000000000007941 */ /* 0x000fea0003800200 */
.L_x_6810:
        /* <DEDUP_REMOVED lines=47> */
.L_x_6809:
[----:B------:R-:W-:Y:S05]  /*4090*/  BSYNC.RECONVERGENT B1 ;  /* 0x0000000000017941 */ /* 0x000fea0003800200 */
.L_x_6808:
        /* <DEDUP_REMOVED lines=63> */
.L_x_6815:
[----:B------:R-:W-:Y:S05]  /*4490*/  BSYNC.RECONVERGENT B0 ;  /* 0x0000000000007941 */ /* 0x000fea0003800200 */
.L_x_6814:
        /* <DEDUP_REMOVED lines=47> */
.L_x_6813:
[----:B------:R-:W-:Y:S05]  /*4790*/  BSYNC.RECONVERGENT B1 ;  /* 0x0000000000017941 */ /* 0x000fea0003800200 */
.L_x_6812:
        /* <DEDUP_REMOVED lines=66> */
.L_x_6819:
[----:B------:R-:W-:Y:S05]  /*4bc0*/  BSYNC.RECONVERGENT B0 ;  /* 0x0000000000007941 */ /* 0x000fea0003800200 */
.L_x_6818:
        /* <DEDUP_REMOVED lines=47> */
.L_x_6817:
[----:B------:R-:W-:Y:S05]  /*4ec0*/  BSYNC.RECONVERGENT B1 ;  /* 0x0000000000017941 */ /* 0x000fea0003800200 */
.L_x_6816:
        /* <DEDUP_REMOVED lines=8> */
.L_x_6803:
[----:B-1-34-:R-:W-:Y:S01]  /*4f50*/  LEA.HI R16, R13, R13, RZ, 0x1 ;  /* 0x0000000d0d107211 */ /* 0x01afe200078f08ff */
[----:B------:R-:W-:Y:S01]  /*4f60*/  BSSY.RECONVERGENT B1, `(.L_x_6820) ;  /* 0x00000b7000017945 */ /* 0x000fe20003800200 */
[----:B------:R-:W-:Y:S02]  /*4f70*/  SHF.R.U32.HI R17, RZ, 0x1, R13 ;  /* 0x00000001ff117819 */ /* 0x000fe4000001160d */
[----:B------:R-:W-:Y:S05]  /*4f80*/  SHF.R.S32.HI R16, RZ, 0x1, R16 ;  /* 0x00000001ff107819 */ /* 0x000fea0000011410 */
[----:B------:R-:W-:Y:S05]  /*4f90*/  IMAD.MOV R16, RZ, RZ, -R16 ;  /* 0x000000ffff107224 */ /* 0x000fea00078e0a10 */
[----:B--2---:R-:W-:Y:S01]  /*4fa0*/  SHF.R.S32.HI R67, RZ, 0x1f, R16 ;  /* 0x0000001fff437819 */ /* 0x004fe20000011410 */
        /* <DEDUP_REMOVED lines=89> */
.L_x_6823:
[----:B------:R-:W-:Y:S05]  /*5540*/  BSYNC.RECONVERGENT B0 ;  /* 0x0000000000007941 */ /* 0x000fea0003800200 */
.L_x_6822:
        /* <DEDUP_REMOVED lines=88> */
.L_x_6821:
[----:B------:R-:W-:Y:S05]  /*5ad0*/  BSYNC.RECONVERGENT B1 ;  /* 0x0000000000017941 */ /* 0x000fea0003800200 */
.L_x_6820:
        /* <DEDUP_REMOVED lines=96> */
.L_x_6827:
[----:B------:R-:W-:Y:S05]  /*60e0*/  BSYNC.RECONVERGENT B0 ;  /* 0x0000000000007941 */ /* 0x000fea0003800200 */
.L_x_6826:
        /* <DEDUP_REMOVED lines=88> */
.L_x_6825:
[----:B------:R-:W-:Y:S05]  /*6670*/  BSYNC.RECONVERGENT B1 ;  /* 0x0000000000017941 */ /* 0x000fea0003800200 */
.L_x_6824:
        /* <DEDUP_REMOVED lines=98> */
.L_x_6831:
[----:B------:R-:W-:Y:S05]  /*6ca0*/  BSYNC.RECONVERGENT B0 ;  /* 0x0000000000007941 */ /* 0x000fea0003800200 */
.L_x_6830:
        /* <DEDUP_REMOVED lines=86> */
.L_x_6829:
[----:B------:R-:W-:Y:S05]  /*7210*/  BSYNC.RECONVERGENT B1 ;  /* 0x0000000000017941 */ /* 0x000fea0003800200 */
.L_x_6828:
        /* <DEDUP_REMOVED lines=101> */
.L_x_6835:
[----:B------:R-:W-:Y:S05]  /*7870*/  BSYNC.RECONVERGENT B0 ;  /* 0x0000000000007941 */ /* 0x000fea0003800200 */
.L_x_6834:
        /* <DEDUP_REMOVED lines=86> */
.L_x_6833:
[----:B------:R-:W-:Y:S05]  /*7de0*/  BSYNC.RECONVERGENT B1 ;  /* 0x0000000000017941 */ /* 0x000fea0003800200 */
.L_x_6832:
[----:B------:R-:W5:Y:S08]  /*7df0*/  LDC R3, c[0x0][0x450] ;  /* 0x00011400ff037b82 */ /* 0x000f700000000800 */
[----:B------:R-:W1:Y:S01]  /*7e00*/  LDC R13, c[0x0][0x450] ;  /* 0x00011400ff0d7b82 */ /* 0x000e620000000800 */
[----:B-----5:R-:W-:Y:S05]  /*7e10*/  IMAD.U32 R3, R3, -0x20, RZ ;  /* 0xffffffe003037824 */ /* 0x020fea00078e00ff */
[C---:B------:R-:W-:Y:S02]  /*7e20*/  LEA R74, P1, R3.reuse, R74, 0x1 ;  /* 0x0000004a034a7211 */ /* 0x040fe400078208ff */
[C---:B------:R-:W-:Y:S02]  /*7e30*/  LEA R72, P0, R3.reuse, R72, 0x1 ;  /* 0x0000004803487211 */ /* 0x040fe400078008ff */
[C---:B------:R-:W-:Y:S02]  /*7e40*/  LEA.HI.X.SX32 R75, R3.reuse, R75, 0x1, P1 ;  /* 0x0000004b034b7211 */ /* 0x040fe400008f0eff */
[----:B-1----:R-:W-:Y:S09]  /*7e50*/  LEA.HI.X.SX32 R73, R3, R73, 0x1, P0 ;  /* 0x0000004903497211 */ /* 0x002ff200000f0eff */
.L_x_6802:
[----:B------:R-:W-:Y:S05]  /*7e60*/  BSYNC.RECONVERGENT B2 ;  /* 0x0000000000027941 */ /* 0x000fea0003800200 */
.L_x_6794:
        /* <DEDUP_REMOVED lines=91> */
.L_x_6836:
[----:B------:R-:W-:Y:S02]  /*8420*/  IADD3 R70, P1, PT, R70, R77, RZ ;  /* 0x0000004d46467210 */ /* 0x000fe40007f3e0ff */
[----:B------:R-:W-:Y:S03]  /*8430*/  IADD3 R12, P0, PT, R12, R79, RZ ;  /* 0x0000004f0c0c7210 */ /* 0x000fe60007f1e0ff */
[----:B------:R-:W-:Y:S02]  /*8440*/  IMAD.X R71, R71, 0x1, R76, P1 ;  /* 0x0000000147477824 */ /* 0x000fe400008e064c */
[----:B------:R-:W-:Y:S01]  /*8450*/  IMAD.X R9, R9, 0x1, R78, P0 ;  /* 0x0000000109097824 */ /* 0x000fe200000e064e */
[----:B------:R-:W-:Y:S07]  /*8460*/  @P2 BRA `(.L_x_6837) ;  /* 0xffffffa400982947 */ /* 0x000fee000383ffff */
.L_x_6785:
[----:B-----5:R-:W1:Y:S01]  /*8470*/  LDC R9, c[0x0][0x450] ;  /* 0x00011400ff097b82 */ /* 0x020e620000000800 */
        /* <DEDUP_REMOVED lines=42> */
.L_x_6841:
[----:B------:R-:W-:Y:S05]  /*8720*/  BSYNC.RECONVERGENT B0 ;  /* 0x0000000000007941 */ /* 0x000fea0003800200 */
.L_x_6840:
        /* <DEDUP_REMOVED lines=17> */
.L_x_6843:
[----:B------:R-:W-:Y:S05]  /*8840*/  BSYNC.RECONVERGENT B0 ;  /* 0x0000000000007941 */ /* 0x000fea0003800200 */
.L_x_6842:
        /* <DEDUP_REMOVED lines=17> */
.L_x_6845:
[----:B------:R-:W-:Y:S05]  /*8960*/  BSYNC.RECONVERGENT B0 ;  /* 0x0000000000007941 */ /* 0x000fea0003800200 */
.L_x_6844:
        /* <DEDUP_REMOVED lines=17> */
.L_x_6839:
        /* <DEDUP_REMOVED lines=79> */
.L_x_6853:
[----:B------:R-:W-:Y:S05]  /*8f70*/  BSYNC.RECONVERGENT B0 ;  /* 0x0000000000007941 */ /* 0x000fea0003800200 */
.L_x_6852:
[----:B-----5:R-:W-:Y:S01]  /*8f80*/  IMAD.MOV.U32 R6, RZ, RZ, R14 ;  /* 0x000000ffff067224 */ /* 0x020fe200078e000e */
[----:B------:R-:W-:Y:S01]  /*8f90*/  MOV R4, R12 ;  /* 0x0000000c00047202 */ /* 0x000fe20000000f00 */
[----:B------:R-:W-:Y:S01]  /*8fa0*/  IMAD.MOV.U32 R7, RZ, RZ, R15 ;  /* 0x000000ffff077224 */ /* 0x000fe200078e000f */
[----:B------:R-:W-:Y:S02]  /*8fb0*/  MOV R5, R13 ;  /* 0x0000000d00057202 */ /* 0x000fe40000000f00 */
.L_x_6851:
[----:B------:R-:W-:Y:S05]  /*8fc0*/  BSYNC.RECONVERGENT B1 ;  /* 0x0000000000017941 */ /* 0x000fea0003800200 */
.L_x_6850:
        /* <DEDUP_REMOVED lines=49> */
.L_x_6855:
[----:B------:R-:W-:Y:S05]  /*92e0*/  BSYNC.RECONVERGENT B0 ;  /* 0x0000000000007941 */ /* 0x000fea0003800200 */
.L_x_6854:
[----:B-----5:R3:W-:Y:S02]  /*92f0*/  STS.128 [R130+0x2000], R12 ;  /* 0x0020000c82007388 */ /* 0x0207e40000000c00 */
.L_x_6849:
[----:B------:R-:W-:Y:S05]  /*9300*/  BSYNC.RECONVERGENT B2 ;  /* 0x0000000000027941 */ /* 0x000fea0003800200 */
.L_x_6848:
        /* <DEDUP_REMOVED lines=63> */
.L_x_6861:
[----:B------:R-:W-:Y:S05]  /*9700*/  BSYNC.RECONVERGENT B0 ;  /* 0x0000000000007941 */ /* 0x000fea0003800200 */
.L_x_6860:
[----:B-----5:R1:W-:Y:S02]  /*9710*/  STS.128 [R130+0x800], R12 ;  /* 0x0008000c82007388 */ /* 0x0203e40000000c00 */
.L_x_6859:
[----:B------:R-:W-:Y:S05]  /*9720*/  BSYNC.RECONVERGENT B1 ;  /* 0x0000000000017941 */ /* 0x000fea0003800200 */
.L_x_6858:
        /* <DEDUP_REMOVED lines=55> */
.L_x_6863:
[----:B------:R-:W-:Y:S05]  /*9aa0*/  BSYNC.RECONVERGENT B0 ;  /* 0x0000000000007941 */ /* 0x000fea0003800200 */
.L_x_6862:
[----:B-----5:R3:W-:Y:S02]  /*9ab0*/  STS.128 [R130+0x2800], R12 ;  /* 0x0028000c82007388 */ /* 0x0207e40000000c00 */
.L_x_6857:
[----:B------:R-:W-:Y:S05]  /*9ac0*/  BSYNC.RECONVERGENT B2 ;  /* 0x0000000000027941 */ /* 0x000fea0003800200 */
.L_x_6856:
[----:B------:R-:W-:Y:S01]  /*9ad0*/  IADD3 R36, PT, PT, R110, 0x20, RZ ;  /* 0x000000206e247810 */ /* 0x000fe20007ffe0ff */
[----:B------:R-:W-:Y:S03]  /*9ae0*/  BSSY.RECONVERGENT B2, `(.L_x_6864) ;  /* 0x000007b000027945 */ /* 0x000fe60003800200 */
[----:B------:R-:W-:-:S13]  /*9af0*/  ISETP.GE.AND P0, PT, R36, R17, PT ;  /* 0x000000112400720c */ /* 0x000fda0003f06270 */
[----:B------:R-:W-:Y:S05]  /*9b00*/  @P0 BRA `(.L_x_6865) ;  /* 0x0000000400e00947 */ /* 0x000fea0003800000 */
[----:B------:R-:W5:Y:S01]  /*9b10*/  LDC R21, c[0x0][0x440] ;  /* 0x00011000ff157b82 */ /* 0x000f620000000800 */
[C---:B-1-3--:R-:W-:Y:S01]  /*9b20*/  LEA R30, P1, R2.reuse, R34, 0x6 ;  /* 0x00000022021e7211 */ /* 0x04afe200078230ff */
[----:B------:R-:W-:Y:S01]  /*9b30*/  BSSY.RECONVERGENT B1, `(.L_x_6866) ;  /* 0x000003c000017945 */ /* 0x000fe20003800200 */
[----:B------:R-:W-:Y:S02]  /*9b40*/  IMAD.SHL.U32 R19, R107, 0x20, RZ ;  /* 0x000000206b137824 */ /* 0x000fe400078e00ff */
[----:B------:R-:W-:Y:S02]  /*9b50*/  LEA.HI.X R31, R2, R35, R3, 0x6, P1 ;  /* 0x00000023021f7211 */ /* 0x000fe400008f3403 */
[----:B-----5:R-:W-:-:S13]  /*9b60*/  ISETP.GE.AND P0, PT, R10, R21, PT ;  /* 0x000000150a00720c */ /* 0x020fda0003f06270 */
        /* <DEDUP_REMOVED lines=54> */
.L_x_6869:
[----:B------:R-:W-:Y:S05]  /*9ed0*/  BSYNC.RECONVERGENT B0 ;  /* 0x0000000000007941 */ /* 0x000fea0003800200 */
.L_x_6868:
[----:B-----5:R1:W-:Y:S02]  /*9ee0*/  STS.128 [R130+0x1000], R12 ;  /* 0x0010000c82007388 */ /* 0x0203e40000000c00 */
.L_x_6867:
[----:B------:R-:W-:Y:S05]  /*9ef0*/  BSYNC.RECONVERGENT B1 ;  /* 0x0000000000017941 */ /* 0x000fea0003800200 */
.L_x_6866:
        /* <DEDUP_REMOVED lines=55> */
.L_x_6871:
[----:B------:R-:W-:Y:S05]  /*a270*/  BSYNC.RECONVERGENT B0 ;  /* 0x0000000000007941 */ /* 0x000fea0003800200 */
.L_x_6870:
[----:B-----5:R1:W-:Y:S02]  /*a280*/  STS.128 [R130+0x3000], R12 ;  /* 0x0030000c82007388 */ /* 0x0203e40000000c00 */
.L_x_6865:
[----:B------:R-:W-:Y:S05]  /*a290*/  BSYNC.RECONVERGENT B2 ;  /* 0x0000000000027941 */ /* 0x000fea0003800200 */
.L_x_6864:
        /* <DEDUP_REMOVED lines=65> */
.L_x_6875:
[----:B------:R-:W-:Y:S05]  /*a6b0*/  BSYNC.RECONVERGENT B0 ;  /* 0x0000000000007941 */ /* 0x000fea0003800200 */
.L_x_6874:
[----:B-----5:R3:W-:Y:S02]  /*a6c0*/  STS.128 [R130+0x1800], R12 ;  /* 0x0018000c82007388 */ /* 0x0207e40000000c00 */
.L_x_6873:
[----:B------:R-:W-:Y:S05]  /*a6d0*/  BSYNC.RECONVERGENT B1 ;  /* 0x0000000000017941 */ /* 0x000fea0003800200 */
.L_x_6872:
        /* <DEDUP_REMOVED lines=57> */
.L_x_6877:
[----:B------:R-:W-:Y:S05]  /*aa70*/  BSYNC.RECONVERGENT B0 ;  /* 0x0000000000007941 */ /* 0x000fea0003800200 */
.L_x_6876:
[----:B-----5:R3:W-:Y:S01]  /*aa80*/  STS.128 [R130+0x3800], R12 ;  /* 0x0038000c82007388 */ /* 0x0207e20000000c00 */
[----:B------:R-:W-:Y:S05]  /*aa90*/  BRA `(.L_x_6846) ;  /* 0x0000002c00dc7947 */ /* 0x000fea0003800000 */
.L_x_6847:
        /* <DEDUP_REMOVED lines=100> */
.L_x_6882:
[----:B------:R-:W-:Y:S05]  /*b0e0*/  BSYNC.RECONVERGENT B0 ;  /* 0x0000000000007941 */ /* 0x000fea0003800200 */
.L_x_6881:
[----:B------:R-:W-:Y:S05]  /*b0f0*/  BSYNC.RECONVERGENT B1 ;  /* 0x0000000000017941 */ /* 0x000fea0003800200 */
.L_x_6880:
        /* <DEDUP_REMOVED lines=89> */
.L_x_6884:
[----:B------:R-:W-:Y:S05]  /*b690*/  BSYNC.RECONVERGENT B0 ;  /* 0x0000000000007941 */ /* 0x000fea0003800200 */
.L_x_6883:
[----:B-----5:R3:W-:Y:S02]  /*b6a0*/  STS.128 [R130+0x2000], R20 ;  /* 0x0020001482007388 */ /* 0x0207e40000000c00 */
.L_x_6879:
[----:B------:R-:W-:Y:S05]  /*b6b0*/  BSYNC.RECONVERGENT B2 ;  /* 0x0000000000027941 */ /* 0x000fea0003800200 */
.L_x_6878:
        /* <DEDUP_REMOVED lines=95> */
.L_x_6890:
[----:B------:R-:W-:Y:S05]  /*bcb0*/  BSYNC.RECONVERGENT B0 ;  /* 0x0000000000007941 */ /* 0x000fea0003800200 */
.L_x_6889:
[----:B-----5:R3:W-:Y:S02]  /*bcc0*/  STS.128 [R130+0x800], R20 ;  /* 0x0008001482007388 */ /* 0x0207e40000000c00 */
.L_x_6888:
[----:B------:R-:W-:Y:S05]  /*bcd0*/  BSYNC.RECONVERGENT B1 ;  /* 0x0000000000017941 */ /* 0x000fea0003800200 */
.L_x_6887:
        /* <DEDUP_REMOVED lines=88> */
.L_x_6892:
[----:B------:R-:W-:Y:S05]  /*c260*/  BSYNC.RECONVERGENT B0 ;  /* 0x0000000000007941 */ /* 0x000fea0003800200 */
.L_x_6891:
[----:B-----5:R1:W-:Y:S02]  /*c270*/  STS.128 [R130+0x2800], R4 ;  /* 0x0028000482007388 */ /* 0x0203e40000000c00 */
.L_x_6886:
[----:B------:R-:W-:Y:S05]  /*c280*/  BSYNC.RECONVERGENT B2 ;  /* 0x0000000000027941 */ /* 0x000fea0003800200 */
.L_x_6885:
        /* <DEDUP_REMOVED lines=95> */
.L_x_6898:
[----:B------:R-:W-:Y:S05]  /*c880*/  BSYNC.RECONVERGENT B0 ;  /* 0x0000000000007941 */ /* 0x000fea0003800200 */
.L_x_6897:
[----:B-----5:R3:W-:Y:S02]  /*c890*/  STS.128 [R130+0x1000], R20 ;  /* 0x0010001482007388 */ /* 0x0207e40000000c00 */
.L_x_6896:
[----:B------:R-:W-:Y:S05]  /*c8a0*/  BSYNC.RECONVERGENT B1 ;  /* 0x0000000000017941 */ /* 0x000fea0003800200 */
.L_x_6895:
        /* <DEDUP_REMOVED lines=86> */
.L_x_6900:
[----:B------:R-:W-:Y:S05]  /*ce10*/  BSYNC.RECONVERGENT B0 ;  /* 0x0000000000007941 */ /* 0x000fea0003800200 */
.L_x_6899:
[----:B-----5:R3:W-:Y:S02]  /*ce20*/  STS.128 [R130+0x3000], R20 ;  /* 0x0030001482007388 */ /* 0x0207e40000000c00 */
.L_x_6894:
[----:B------:R-:W-:Y:S05]  /*ce30*/  BSYNC.RECONVERGENT B2 ;  /* 0x0000000000027941 */ /* 0x000fea0003800200 */
.L_x_6893:
[----:B------:R-:W-:-:S04]  /*ce40*/  IADD3 R38, PT, PT, R110, 0x30, RZ ;  /* 0x000000306e267810 */ /* 0x000fc80007ffe0ff */
[----:B------:R-:W-:-:S13]  /*ce50*/  ISETP.GE.AND P0, PT, R38, R29, PT ;  /* 0x0000001d2600720c */ /* 0x000fda0003f06270 */
[----:B------:R-:W-:Y:S05]  /*ce60*/  @P0 BRA `(.L_x_6846) ;  /* 0x0000000800e80947 */ /* 0x000fea0003800000 */
[----:B------:R-:W5:Y:S01]  /*ce70*/  LDC R25, c[0x0][0x440] ;  /* 0x00011000ff197b82 */ /* 0x000f620000000800 */
[----:B------:R-:W-:Y:S01]  /*ce80*/  IMAD R3, R3, 0x60, RZ ;  /* 0x0000006003037824 */ /* 0x000fe200078e02ff */
[----:B------:R-:W-:Y:S01]  /*ce90*/  BSSY.RECONVERGENT B1, `(.L_x_6901) ;  /* 0x000005e000017945 */ /* 0x000fe20003800200 */
[----:B-12---:R-:W-:-:S05]  /*cea0*/  IMAD.WIDE.U32 R42, R2, 0x60, R34 ;  /* 0x00000060022a7825 */ /* 0x006fca00078e0022 */
[----:B------:R-:W-:Y:S01]  /*ceb0*/  IADD3 R43, PT, PT, R43, R3, RZ ;  /* 0x000000032b2b7210 */ /* 0x000fe20007ffe0ff */
[----:B------:R-:W-:Y:S01]  /*cec0*/  IMAD R3, R26, 0x30, RZ ;  /* 0x000000301a037824 */ /* 0x000fe200078e02ff */
        /* <DEDUP_REMOVED lines=88> */
.L_x_6904:
[----:B------:R-:W-:Y:S05]  /*d450*/  BSYNC.RECONVERGENT B0 ;  /* 0x0000000000007941 */ /* 0x000fea0003800200 */
.L_x_6903:
[----:B-----5:R3:W-:Y:S02]  /*d460*/  STS.128 [R130+0x1800], R20 ;  /* 0x0018001482007388 */ /* 0x0207e40000000c00 */
.L_x_6902:
[----:B------:R-:W-:Y:S05]  /*d470*/  BSYNC.RECONVERGENT B1 ;  /* 0x0000000000017941 */ /* 0x000fea0003800200 */
.L_x_6901:
        /* <DEDUP_REMOVED lines=87> */
.L_x_6906:
[----:B------:R-:W-:Y:S05]  /*d9f0*/  BSYNC.RECONVERGENT B0 ;  /* 0x0000000000007941 */ /* 0x000fea0003800200 */
.L_x_6905:
[----:B-----5:R1:W-:Y:S02]  /*da00*/  STS.128 [R130+0x3800], R4 ;  /* 0x0038000482007388 */ /* 0x0203e40000000c00 */
.L_x_6846:
[----:B------:R-:W-:Y:S05]  /*da10*/  BSYNC.RECONVERGENT B3 ;  /* 0x0000000000037941 */ /* 0x000fea0003800200 */
.L_x_6838:
        /* <DEDUP_REMOVED lines=29> */
.L_x_6908:
[----:B------:R-:W-:Y:S05]  /*dbf0*/  BSYNC.RECONVERGENT B0 ;  /* 0x0000000000007941 */ /* 0x000fea0003800200 */
.L_x_6907:
[----:B------:R-:W-:Y:S04]  /*dc00*/  BSSY.RECONVERGENT B0, `(.L_x_6909) ;  /* 0x0000011000007945 */ /* 0x000fe80003800200 */
[----:B------:R-:W-:Y:S05]  /*dc10*/  @P4 BRA `(.L_x_6910) ;  /* 0x00000000003c4947 */ /* 0x000fea0003800000 */
[----:B------:R-:W3:Y:S02]  /*dc20*/  LDCU UR4, c[0x0][0x440] ;  /* 0x00008800ff0477ac */ /* 0x000ee40008000800 */
[----:B---3--:R-:W-:Y:S02]  /*dc30*/  ISETP.GE.AND P0, PT, R100, UR4, PT ;  /* 0x0000000464007c0c */ /* 0x008fe4000bf06270 */
[----:B------:R-:W-:-:S11]  /*dc40*/  ISETP.GE.AND P1, PT, R10, UR4, PT ;  /* 0x000000040a007c0c */ /* 0x000fd6000bf26270 */
[----:B--2---:R-:W-:Y:S02]  /*dc50*/  @!P0 IMAD.MOV.U32 R4, RZ, RZ, R14 ;  /* 0x000000ffff048224 */ /* 0x004fe400078e000e */
        /* <DEDUP_REMOVED lines=11> */
.L_x_6910:
[----:B------:R-:W-:Y:S05]  /*dd10*/  BSYNC.RECONVERGENT B0 ;  /* 0x0000000000007941 */ /* 0x000fea0003800200 */
.L_x_6909:
[----:B------:R-:W-:Y:S04]  /*dd20*/  BSSY.RECONVERGENT B0, `(.L_x_6911) ;  /* 0x0000013000007945 */ /* 0x000fe80003800200 */
[----:B------:R-:W-:Y:S05]  /*dd30*/  @P3 BRA `(.L_x_6912) ;  /* 0x0000000000443947 */ /* 0x000fea0003800000 */
[----:B------:R-:W5:Y:S01]  /*dd40*/  LDCU UR4, c[0x0][0x440] ;  /* 0x00008800ff0477ac */ /* 0x000f620008000800 */
[----:B--234-:R-:W-:-:S04]  /*dd50*/  IMAD.WIDE.U32 R4, R128, 0x20, RZ ;  /* 0x0000002080047825 */ /* 0x01cfc800078e00ff */
        /* <DEDUP_REMOVED lines=15> */
.L_x_6912:
[----:B------:R-:W-:Y:S05]  /*de50*/  BSYNC.RECONVERGENT B0 ;  /* 0x0000000000007941 */ /* 0x000fea0003800200 */
.L_x_6911:
        /* <DEDUP_REMOVED lines=17> */
.L_x_6914:
[----:B------:R-:W-:Y:S05]  /*df70*/  BSYNC.RECONVERGENT B0 ;  /* 0x0000000000007941 */ /* 0x000fea0003800200 */
.L_x_6913:
[----:B------:R-:W2:Y:S01]  /*df80*/  LDCU.64 UR8, c[0x0][0x540] ;  /* 0x0000a800ff0877ac */ /* 0x000ea20008000a00 */
[----:B------:R-:W0:Y:S01]  /*df90*/  LDGDEPBAR ;  /* 0x00000000000079af */ /* 0x000e220000000000 */
[----:B------:R-:W5:Y:S01]  /*dfa0*/  LDCU UR4, c[0x0][0x508] ;  /* 0x0000a100ff0477ac */ /* 0x000f620008000800 */
[C---:B--23--:R-:W-:Y:S01]  /*dfb0*/  IMAD.WIDE.U32 R4, R161.reuse, UR8, R164 ;  /* 0x00000008a1047c25 */ /* 0x04cfe2000f8e00a4 */
[----:B------:R-:W2:Y:S03]  /*dfc0*/  LDCU UR8, c[0x0][0x458] ;  /* 0x00008b00ff0877ac */ /* 0x000ea60008000800 */
[----:B------:R-:W-:Y:S01]  /*dfd0*/  IMAD R0, R161, UR9, R5 ;  /* 0x00000009a1007c24 */ /* 0x000fe2000f8e0205 */
[----:B-1----:R-:W-:Y:S01]  /*dfe0*/  LEA R2, P0, R4, R2, 0x2 ;  /* 0x0000000204027211 */ /* 0x002fe200078010ff */
[----:B------:R-:W-:Y:S01]  /*dff0*/  IMAD.SHL.U32 R7, R158, 0x40, RZ ;  /* 0x000000409e077824 */ /* 0x000fe200078e00ff */
[----:B------:R-:W-:-:S04]  /*e000*/  DEPBAR.LE SB0, 0x0 ;  /* 0x000080000000791a */ /* 0x000fc80000000000 */
[----:B------:R-:W-:-:S06]  /*e010*/  LEA.HI.X R3, R4, R3, R0, 0x2, P0 ;  /* 0x0000000304037211 */ /* 0x000fcc00000f1400 */
[----:B------:R1:W3:Y:S01]  /*e020*/  LDG.E R3, desc[UR6][R2.64] ;  /* 0x0000000602037981 */ /* 0x0002e2000c1e1900 */
[----:B------:R-:W-:Y:S01]  /*e030*/  LOP3.LUT R5, R102, 0x1f0, RZ, 0xc0, !PT ;  /* 0x000001f066057812 */ /* 0x000fe200078ec0ff */
[----:B--2---:R-:W3:Y:S01]  /*e040*/  MUFU.RCP R0, UR8 ;  /* 0x0000000800007d08 */ /* 0x004ee20008001000 */
[----:B------:R-:W-:Y:S01]  /*e050*/  SHF.R.U32.HI R4, RZ, 0x2, R158 ;  /* 0x00000002ff047819 */ /* 0x000fe2000001169e */
[----:B------:R-:W-:Y:S01]  /*e060*/  BSSY.RECONVERGENT B0, `(.L_x_6915) ;  /* 0x000001d000007945 */ /* 0x000fe20003800200 */
[----:B------:R-:W-:Y:S02]  /*e070*/  IADD3 R8, PT, PT, R5, 0x1, R160 ;  /* 0x0000000105087810 */ /* 0x000fe40007ffe0a0 */
[----:B------:R-:W-:Y:S02]  /*e080*/  LOP3.LUT R4, R4, 0x7, RZ, 0xc0, !PT ;  /* 0x0000000704047812 */ /* 0x000fe400078ec0ff */
[----:B------:R-:W-:Y:S02]  /*e090*/  LOP3.LUT R5, R7, 0x200, RZ, 0xc0, !PT ;  /* 0x0000020007057812 */ /* 0x000fe400078ec0ff */
[----:B------:R-:W-:-:S04]  /*e0a0*/  IADD3 R8, PT, PT, -R159, R8, R4 ;  /* 0x000000089f087210 */ /* 0x000fc80007ffe104 */
[----:B-----5:R-:W-:Y:S01]  /*e0b0*/  IADD3 R8, PT, PT, R8, UR4, R51 ;  /* 0x0000000408087c10 */ /* 0x020fe2000fffe033 */
[----:B-1----:R-:W-:-:S05]  /*e0c0*/  IMAD.SHL.U32 R2, R158, 0x20, RZ ;  /* 0x000000209e027824 */ /* 0x002fca00078e00ff */
[----:B------:R-:W-:Y:S01]  /*e0d0*/  LOP3.LUT R2, R5, 0x7c00, R2, 0xf8, !PT ;  /* 0x00007c0005027812 */ /* 0x000fe200078ef802 */
[----:B------:R-:W-:Y:S01]  /*e0e0*/  BAR.SYNC.DEFER_BLOCKING 0x0 ;  /* 0x0000000000007b1d */ /* 0x000fe20000010000 */
[----:B---3--:R-:W-:-:S05]  /*e0f0*/  FMUL.FTZ R0, R3, R0 ;  /* 0x0000000003007220 */ /* 0x008fca0000410000 */
        /* <DEDUP_REMOVED lines=17> */
.L_x_6916:
[----:B------:R2:W-:Y:S04]  /*e210*/  STS.128 [R130+0x8000], RZ ;  /* 0x008000ff82007388 */ /* 0x0005e80000000c00 */
[----:B------:R2:W-:Y:S02]  /*e220*/  STS.128 [R130+0xa000], RZ ;  /* 0x00a000ff82007388 */ /* 0x0005e40000000c00 */
.L_x_6917:
[----:B------:R-:W-:Y:S05]  /*e230*/  BSYNC.RECONVERGENT B0 ;  /* 0x0000000000007941 */ /* 0x000fea0003800200 */
.L_x_6915:
[-C--:B------:R-:W-:Y:S01]  /*e240*/  ISETP.GE.AND P1, PT, R32, R13.reuse, PT ;  /* 0x0000000d2000720c */ /* 0x080fe20003f26270 */
[----:B------:R-:W3:Y:S01]  /*e250*/  LDC.64 R24, c[0x0][0x3c0] ;  /* 0x0000f000ff187b82 */ /* 0x000ee20000000a00 */
[----:B------:R-:W-:Y:S01]  /*e260*/  IMAD.SHL.U32 R58, R58, 0x400, RZ ;  /* 0x000004003a3a7824 */ /* 0x000fe200078e00ff */
[----:B------:R-:W-:Y:S01]  /*e270*/  LOP3.LUT R3, R61, 0x8, R158, 0x78, !PT ;  /* 0x000000083d037812 */ /* 0x000fe200078e789e */
[----:B------:R-:W-:Y:S01]  /*e280*/  IMAD.IADD R147, R59, 0x1, R2 ;  /* 0x000000013b937824 */ /* 0x000fe200078e0202 */
[----:B------:R-:W-:Y:S01]  /*e290*/  LEA R12, P0, R57, R156, 0x1 ;  /* 0x0000009c390c7211 */ /* 0x000fe200078008ff */
[----:B------:R-:W-:Y:S01]  /*e2a0*/  BSSY.RECONVERGENT B0, `(.L_x_6918) ;  /* 0x0000017000007945 */ /* 0x000fe20003800200 */
[----:B------:R-:W-:Y:S02]  /*e2b0*/  LOP3.LUT R58, R58, 0x400, RZ, 0xc0, !PT ;  /* 0x000004003a3a7812 */ /* 0x000fe400078ec0ff */
[-C--:B------:R-:W-:Y:S02]  /*e2c0*/  ISETP.GE.AND P2, PT, R36, R13.reuse, PT ;  /* 0x0000000d2400720c */ /* 0x080fe40003f46270 */
[----:B------:R-:W-:Y:S01]  /*e2d0*/  ISETP.GE.AND P3, PT, R38, R13, PT ;  /* 0x0000000d2600720c */ /* 0x000fe20003f66270 */
[----:B------:R-:W-:Y:S01]  /*e2e0*/  IMAD R3, R3, 0x2, R58 ;  /* 0x0000000203037824 */ /* 0x000fe200078e023a */
[----:B------:R1:W-:Y:S01]  /*e2f0*/  @P1 STS.128 [R130+0x8800], RZ ;  /* 0x008800ff82001388 */ /* 0x0003e20000000c00 */
[----:B------:R-:W-:-:S02]  /*e300*/  LEA.HI.X R13, R57, R157, R56, 0x1, P0 ;  /* 0x0000009d390d7211 */ /* 0x000fc400000f0c38 */
[----:B------:R-:W-:Y:S01]  /*e310*/  LEA R147, R147, UR5, 0x1 ;  /* 0x0000000593937c11 */ /* 0x000fe2000f8e08ff */
[----:B------:R1:W-:Y:S01]  /*e320*/  @P1 STS.128 [R130+0xa800], RZ ;  /* 0x00a800ff82001388 */ /* 0x0003e20000000c00 */
[----:B------:R-:W-:Y:S06]  /*e330*/  @P1 BRA `(.L_x_6919) ;  /* 0x0000000000341947 */ /* 0x000fec0003800000 */
        /* <DEDUP_REMOVED lines=13> */
.L_x_6919:
[----:B------:R-:W-:Y:S05]  /*e410*/  BSYNC.RECONVERGENT B0 ;  /* 0x0000000000007941 */ /* 0x000fea0003800200 */
.L_x_6918:
[----:B------:R1:W-:Y:S01]  /*e420*/  @P2 STS.128 [R130+0x9000], RZ ;  /* 0x009000ff82002388 */ /* 0x0003e20000000c00 */
[----:B------:R-:W-:Y:S03]  /*e430*/  BSSY.RECONVERGENT B0, `(.L_x_6920) ;  /* 0x0000014000007945 */ /* 0x000fe60003800200 */
[----:B------:R1:W-:Y:S01]  /*e440*/  @P2 STS.128 [R130+0xb000], RZ ;  /* 0x00b000ff82002388 */ /* 0x0003e20000000c00 */
[----:B------:R-:W-:Y:S05]  /*e450*/  @P2 BRA `(.L_x_6921) ;  /* 0x0000000000442947 */ /* 0x000fea0003800000 */
[----:B------:R-:W5:Y:S01]  /*e460*/  LDCU UR4, c[0x0][0x440] ;  /* 0x00008800ff0477ac */ /* 0x000f620008000800 */
[----:B---3--:R-:W-:-:S04]  /*e470*/  IMAD.WIDE.U32 R16, R24, 0x20, RZ ;  /* 0x0000002018107825 */ /* 0x008fc800078e00ff */
        /* <DEDUP_REMOVED lines=15> */
.L_x_6921:
[----:B------:R-:W-:Y:S05]  /*e570*/  BSYNC.RECONVERGENT B0 ;  /* 0x0000000000007941 */ /* 0x000fea0003800200 */
.L_x_6920:
        /* <DEDUP_REMOVED lines=19> */
.L_x_6923:
[----:B------:R-:W-:Y:S05]  /*e6b0*/  BSYNC.RECONVERGENT B0 ;  /* 0x0000000000007941 */ /* 0x000fea0003800200 */
.L_x_6922:
[----:B------:R-:W-:Y:S01]  /*e6c0*/  LDSM.16.M88.4 R20, [R147] ;  /* 0x000000009314783b */ /* 0x000fe20000000200 */
[----:B------:R-:W-:Y:S01]  /*e6d0*/  R2P PR, R158, 0x6 ;  /* 0x000000069e007804 */ /* 0x000fe20000000000 */
[----:B------:R-:W-:Y:S01]  /*e6e0*/  IMAD.MOV.U32 R2, RZ, RZ, 0x20 ;  /* 0x00000020ff027424 */ /* 0x000fe200078e00ff */
[----:B------:R-:W-:Y:S01]  /*e6f0*/  VIADDMNMX R131, R8, 0x8, R51, PT ;  /* 0x0000000808837846 */ /* 0x000fe20003800133 */
[----:B------:R-:W5:Y:S01]  /*e700*/  LDSM.16.M88.4 R60, [R3+UR5+0x4000] ;  /* 0x00400005033c783b */ /* 0x000f620008000200 */
[----:B------:R-:W-:Y:S02]  /*e710*/  VIADD R146, R3, UR5 ;  /* 0x0000000503927c36 */ /* 0x000fe40008000000 */
[----:B------:R-:W-:Y:S01]  /*e720*/  SEL R2, R2, 0xffffffe0, !P1 ;  /* 0xffffffe002027807 */ /* 0x000fe20004800000 */
[----:B------:R-:W2:Y:S01]  /*e730*/  LDSM.16.M88.4 R52, [R3+UR5+0x4800] ;  /* 0x004800050334783b */ /* 0x000ea20008000200 */
[----:B------:R-:W-:-:S03]  /*e740*/  IMAD.MOV.U32 R4, RZ, RZ, 0x40 ;  /* 0x00000040ff047424 */ /* 0x000fc600078e00ff */
[C-C-:B------:R-:W-:Y:S01]  /*e750*/  IMAD.IADD R145, R147.reuse, 0x1, R2.reuse ;  /* 0x0000000193917824 */ /* 0x140fe200078e0202 */
[----:B------:R-:W3:Y:S01]  /*e760*/  LDSM.16.M88.4 R40, [R3+UR5+0x5000] ;  /* 0x005000050328783b */ /* 0x000ee20008000200 */
[----:B------:R-:W-:Y:S01]  /*e770*/  IMAD.IADD R142, R146, 0x1, R2 ;  /* 0x00000001928e7824 */ /* 0x000fe200078e0202 */
[----:B------:R-:W-:Y:S02]  /*e780*/  SEL R4, R4, 0xffffffc0, !P2 ;  /* 0xffffffc004047807 */ /* 0x000fe40005000000 */
[----:B------:R-:W4:Y:S03]  /*e790*/  LDSM.16.M88.4 R32, [R3+UR5+0x5800] ;  /* 0x005800050320783b */ /* 0x000f260008000200 */
[--C-:B------:R-:W-:Y:S01]  /*e7a0*/  IMAD.IADD R144, R147, 0x1, R4.reuse ;  /* 0x0000000193907824 */ /* 0x100fe200078e0204 */
[----:B------:R-:W-:Y:S01]  /*e7b0*/  LDSM.16.M88.4 R28, [R145] ;  /* 0x00000000911c783b */ /* 0x000fe20000000200 */
[----:B------:R-:W-:-:S02]  /*e7c0*/  IMAD.IADD R141, R146, 0x1, R4 ;  /* 0x00000001928d7824 */ /* 0x000fc400078e0204 */
[C---:B------:R-:W-:Y:S01]  /*e7d0*/  IMAD.IADD R143, R2.reuse, 0x1, R144 ;  /* 0x00000001028f7824 */ /* 0x040fe200078e0290 */
[----:B------:R-:W4:Y:S01]  /*e7e0*/  LDSM.16.M88.4 R16, [R142+0x4000] ;  /* 0x004000008e10783b */ /* 0x000f220000000200 */
[----:B------:R-:W-:-:S03]  /*e7f0*/  IMAD.IADD R140, R2, 0x1, R141 ;  /* 0x00000001028c7824 */ /* 0x000fc600078e028d */
[----:B-1----:R-:W1:Y:S04]  /*e800*/  LDSM.16.M88.4 R12, [R142+0x4800] ;  /* 0x004800008e0c783b */ /* 0x002e680000000200 */
[----:B------:R-:W1:Y:S04]  /*e810*/  LDSM.16.M88.4 R72, [R142+0x5000] ;  /* 0x005000008e48783b */ /* 0x000e680000000200 */
[----:B------:R-:W1:Y:S04]  /*e820*/  LDSM.16.M88.4 R68, [R142+0x5800] ;  /* 0x005800008e44783b */ /* 0x000e680000000200 */
        /* <DEDUP_REMOVED lines=11> */
[----:B------:R-:W0:Y:S05]  /*e8e0*/  LDGDEPBAR ;  /* 0x00000000000079af */ /* 0x000e2a0000000000 */
[C---:B---3--:R-:W-:Y:S08]  /*e8f0*/  HMMA.16816.F32.BF16 R44, R20.reuse, R40, RZ ;  /* 0x00000028142c723c */ /* 0x048ff000000418ff */
[C---:B------:R-:W-:Y:S08]  /*e900*/  HMMA.16816.F32.BF16 R40, R20.reuse, R42, RZ ;  /* 0x0000002a1428723c */ /* 0x040ff000000418ff */
[C---:B----4-:R-:W-:Y:S08]  /*e910*/  HMMA.16816.F32.BF16 R88, R20.reuse, R32, RZ ;  /* 0x000000201458723c */ /* 0x050ff000000418ff */
        /* <DEDUP_REMOVED lines=10> */
[----:B------:R-:W-:Y:S07]  /*e9c0*/  LDSM.16.M88.4 R72, [R143] ;  /* 0x000000008f48783b */ /* 0x000fee0000000200 */
[C---:B------:R-:W-:Y:S08]  /*e9d0*/  HMMA.16816.F32.BF16 R88, R28.reuse, R68, R88 ;  /* 0x000000441c58723c */ /* 0x040ff00000041858 */
[----:B------:R-:W-:Y:S01]  /*e9e0*/  HMMA.16816.F32.BF16 R20, R28, R70, R20 ;  /* 0x000000461c14723c */ /* 0x000fe20000041814 */
[----:B------:R-:W3:Y:S04]  /*e9f0*/  LDSM.16.M88.4 R28, [R140+0x4000] ;  /* 0x004000008c1c783b */ /* 0x000ee80000000200 */
[----:B------:R-:W-:Y:S03]  /*ea00*/  LDSM.16.M88.4 R68, [R3+UR5+0x6800] ;  /* 0x006800050344783b */ /* 0x000fe60008000200 */
[C---:B--2---:R-:W-:Y:S08]  /*ea10*/  HMMA.16816.F32.BF16 R64, R32.reuse, R16, R64 ;  /* 0x000000102040723c */ /* 0x044ff00000041840 */
[C---:B------:R-:W-:Y:S01]  /*ea20*/  HMMA.16816.F32.BF16 R60, R32.reuse, R18, R60 ;  /* 0x00000012203c723c */ /* 0x040fe2000004183c */
[----:B------:R-:W2:Y:S07]  /*ea30*/  LDSM.16.M88.4 R16, [R140+0x4800] ;  /* 0x004800008c10783b */ /* 0x000eae0000000200 */
[C---:B------:R-:W-:Y:S08]  /*ea40*/  HMMA.16816.F32.BF16 R56, R32.reuse, R36, R56 ;  /* 0x000000242038723c */ /* 0x040ff00000041838 */
[C---:B------:R-:W-:Y:S01]  /*ea50*/  HMMA.16816.F32.BF16 R52, R32.reuse, R38, R52 ;  /* 0x000000262034723c */ /* 0x040fe20000041834 */
[----:B------:R-:W-:Y:S07]  /*ea60*/  LDSM.16.M88.4 R36, [R147+0x2000] ;  /* 0x002000009324783b */ /* 0x000fee0000000200 */
[C---:B-1----:R-:W-:Y:S08]  /*ea70*/  HMMA.16816.F32.BF16 R44, R32.reuse, R12, R44 ;  /* 0x0000000c202c723c */ /* 0x042ff0000004182c */
[C---:B------:R-:W-:Y:S01]  /*ea80*/  HMMA.16816.F32.BF16 R40, R32.reuse, R14, R40 ;  /* 0x0000000e2028723c */ /* 0x040fe20000041828 */
[----:B------:R-:W1:Y:S07]  /*ea90*/  LDSM.16.M88.4 R12, [R3+UR5+0x6000] ;  /* 0x00600005030c783b */ /* 0x000e6e0008000200 */
[C---:B------:R-:W-:Y:S08]  /*eaa0*/  HMMA.16816.F32.BF16 R88, R32.reuse, R84, R88 ;  /* 0x000000542058723c */ /* 0x040ff00000041858 */
[----:B------:R-:W-:Y:S01]  /*eab0*/  HMMA.16816.F32.BF16 R20, R32, R86, R20 ;  /* 0x000000562014723c */ /* 0x000fe20000041814 */
[----:B------:R-:W4:Y:S04]  /*eac0*/  LDSM.16.M88.4 R32, [R3+UR5+0x7000] ;  /* 0x007000050320783b */ /* 0x000f280008000200 */
[----:B------:R-:W-:Y:S03]  /*ead0*/  LDSM.16.M88.4 R84, [R144+0x2000] ;  /* 0x002000009054783b */ /* 0x000fe60000000200 */
[C---:B---3--:R-:W-:Y:S08]  /*eae0*/  HMMA.16816.F32.BF16 R64, R72.reuse, R28, R64 ;  /* 0x0000001c4840723c */ /* 0x048ff00000041840 */
[C---:B------:R-:W-:Y:S01]  /*eaf0*/  HMMA.16816.F32.BF16 R60, R72.reuse, R30, R60 ;  /* 0x0000001e483c723c */ /* 0x040fe2000004183c */
[----:B------:R3:W5:Y:S07]  /*eb00*/  LDSM.16.M88.4 R28, [R3+UR5+0x7800] ;  /* 0x00780005031c783b */ /* 0x00076e0008000200 */
[C---:B--2---:R-:W-:Y:S08]  /*eb10*/  HMMA.16816.F32.BF16 R56, R72.reuse, R16, R56 ;  /* 0x000000104838723c */ /* 0x044ff00000041838 */
[----:B------:R-:W-:Y:S01]  /*eb20*/  HMMA.16816.F32.BF16 R52, R72, R18, R52 ;  /* 0x000000124834723c */ /* 0x000fe20000041834 */
[----:B------:R-:W2:Y:S07]  /*eb30*/  LDSM.16.M88.4 R16, [R142+0x6000] ;  /* 0x006000008e10783b */ /* 0x000eae0000000200 */
[----:B-1----:R-:W-:Y:S01]  /*eb40*/  HMMA.16816.F32.BF16 R64, R36, R12, R64 ;  /* 0x0000000c2440723c */ /* 0x002fe20000041840 */
[----:B---3--:R-:W-:-:S05]  /*eb50*/  IMAD.SHL.U32 R3, R158, 0x2, RZ ;  /* 0x000000029e037824 */ /* 0x008fca00078e00ff */
[----:B------:R-:W-:Y:S02]  /*eb60*/  LOP3.LUT R3, R3, 0x6, RZ, 0xc0, !PT ;  /* 0x0000000603037812 */ /* 0x000fe400078ec0ff */
[----:B------:R-:W-:Y:S01]  /*eb70*/  HMMA.16816.F32.BF16 R60, R36, R14, R60 ;  /* 0x0000000e243c723c */ /* 0x000fe2000004183c */
[----:B------:R-:W1:Y:S02]  /*eb80*/  LDSM.16.M88.4 R12, [R142+0x6800] ;  /* 0x006800008e0c783b */ /* 0x000e640000000200 */
[----:B------:R-:W-:Y:S01]  /*eb90*/  IMAD.IADD R132, R50, 0x1, R3 ;  /* 0x0000000132847824 */ /* 0x000fe200078e0203 */
[----:B------:R-:W-:-:S03]  /*eba0*/  VIMNMX R3, PT, PT, R8, R51, PT ;  /* 0x0000003308037248 */ /* 0x000fc60003fe0100 */
[C---:B------:R-:W-:Y:S01]  /*ebb0*/  VIADD R8, R132.reuse, 0x8 ;  /* 0x0000000884087836 */ /* 0x040fe20000000000 */
[----:B------:R-:W-:Y:S01]  /*ebc0*/  HMMA.16816.F32.BF16 R44, R72, R80, R44 ;  /* 0x00000050482c723c */ /* 0x000fe2000004182c */
[----:B------:R-:W-:-:S03]  /*ebd0*/  VIADD R48, R132, 0x21 ;  /* 0x0000002184307836 */ /* 0x000fc60000000000 */
[C---:B------:R-:W-:Y:S02]  /*ebe0*/  ISETP.GE.AND P3, PT, R8.reuse, R3, PT ;  /* 0x000000030800720c */ /* 0x040fe40003f66270 */
[----:B------:R-:W-:Y:S02]  /*ebf0*/  ISETP.GE.AND P5, PT, R8, R131, PT ;  /* 0x000000830800720c */ /* 0x000fe40003fa6270 */
        /* <DEDUP_REMOVED lines=11> */
[----:B------:R-:W-:Y:S07]  /*ecb0*/  LDSM.16.M88.4 R32, [R140+0x6000] ;  /* 0x006000008c20783b */ /* 0x000fee0000000200 */
[C---:B-----5:R-:W-:Y:S08]  /*ecc0*/  HMMA.16816.F32.BF16 R88, R36.reuse, R28, R88 ;  /* 0x0000001c2458723c */ /* 0x060ff00000041858 */
        /* <DEDUP_REMOVED lines=26> */
[C---:B------:R-:W-:Y:S02]  /*ee70*/  ISETP.GE.AND P4, PT, R18.reuse, R3, PT ;  /* 0x000000031200720c */ /* 0x040fe40003f86270 */
[----:B------:R-:W-:-:S05]  /*ee80*/  ISETP.GE.AND P1, PT, R18, R131, PT ;  /* 0x000000831200720c */ /* 0x000fca0003f26270 */
[C---:B------:R-:W-:Y:S01]  /*ee90*/  HMMA.16816.F32.BF16 R60, R12.reuse, R34, R60 ;  /* 0x000000220c3c723c */ /* 0x040fe2000004183c */
[----:B------:R-:W-:Y:S02]  /*eea0*/  VIADD R34, R132, 0x1 ;  /* 0x0000000184227836 */ /* 0x000fe40000000000 */
[CC--:B------:R-:W-:Y:S01]  /*eeb0*/  FFMA.FTZ R36, R0.reuse, R19.reuse, R36 ;  /* 0x0000001300247223 */ /* 0x0c0fe20000010024 */
[----:B------:R-:W-:Y:S02]  /*eec0*/  FFMA.FTZ R38, R0, R19, R38 ;  /* 0x0000001300267223 */ /* 0x000fe40000010026 */
[C---:B------:R-:W-:Y:S02]  /*eed0*/  ISETP.GE.AND P0, PT, R34.reuse, R3, PT ;  /* 0x000000032200720c */ /* 0x040fe40003f06270 */
[----:B------:R-:W-:Y:S01]  /*eee0*/  HMMA.16816.F32.BF16 R52, R12, R30, R52 ;  /* 0x0000001e0c34723c */ /* 0x000fe20000041834 */
[----:B------:R-:W-:Y:S01]  /*eef0*/  BAR.SYNC.DEFER_BLOCKING 0x0 ;  /* 0x0000000000007b1d */ /* 0x000fe20000010000 */
[----:B------:R-:W-:-:S02]  /*ef00*/  ISETP.GE.AND P6, PT, R34, R131, PT ;  /* 0x000000832200720c */ /* 0x000fc40003fc6270 */
[----:B------:R-:W-:Y:S02]  /*ef10*/  I2FP.F32.S32 R34, R34 ;  /* 0x0000002200227245 */ /* 0x000fe40000201400 */
[----:B------:R-:W-:Y:S02]  /*ef20*/  FSEL R116, R36, -INF , !P4 ;  /* 0xff80000024747808 */ /* 0x000fe40006000000 */
[C---:B------:R-:W-:Y:S01]  /*ef30*/  HMMA.16816.F32.BF16 R56, R12.reuse, R28, R56 ;  /* 0x0000001c0c38723c */ /* 0x040fe20000041838 */
[----:B------:R-:W-:Y:S02]  /*ef40*/  VIADD R28, R132, 0x9 ;  /* 0x00000009841c7836 */ /* 0x000fe40000000000 */
[CC--:B------:R-:W-:Y:S01]  /*ef50*/  FFMA.FTZ R65, R0.reuse, R34.reuse, R65 ;  /* 0x0000002200417223 */ /* 0x0c0fe20000010041 */
[----:B------:R-:W-:Y:S01]  /*ef60*/  FFMA.FTZ R34, R0, R34, R67 ;  /* 0x0000002200227223 */ /* 0x000fe20000010043 */
[----:B------:R-:W-:Y:S02]  /*ef70*/  FSEL R112, R38, -INF , !P1 ;  /* 0xff80000026707808 */ /* 0x000fe40004800000 */
[C---:B------:R-:W-:Y:S01]  /*ef80*/  ISETP.GE.AND P2, PT, R28.reuse, R3, PT ;  /* 0x000000031c00720c */ /* 0x040fe20003f46270 */
[----:B------:R-:W-:Y:S01]  /*ef90*/  HMMA.16816.F32.BF16 R44, R12, R20, R44 ;  /* 0x000000140c2c723c */ /* 0x000fe2000004182c */
[----:B------:R-:W-:Y:S01]  /*efa0*/  ISETP.GE.AND P4, PT, R28, R131, PT ;  /* 0x000000831c00720c */ /* 0x000fe20003f86270 */
[----:B------:R-:W-:Y:S01]  /*efb0*/  VIADD R20, R132, 0x20 ;  /* 0x0000002084147836 */ /* 0x000fe20000000000 */
[----:B------:R-:W-:-:S02]  /*efc0*/  I2FP.F32.S32 R28, R28 ;  /* 0x0000001c001c7245 */ /* 0x000fc40000201400 */
[----:B------:R-:W-:Y:S02]  /*efd0*/  FSEL R34, R34, -INF , !P6 ;  /* 0xff80000022227808 */ /* 0x000fe40007000000 */
[----:B------:R-:W-:Y:S01]  /*efe0*/  FSEL R38, R65, -INF , !P0 ;  /* 0xff80000041267808 */ /* 0x000fe20004000000 */
[----:B------:R-:W-:Y:S01]  /*eff0*/  HMMA.16816.F32.BF16 R40, R12, R22, R40 ;  /* 0x000000160c28723c */ /* 0x000fe20000041828 */
[CC--:B------:R-:W-:Y:S01]  /*f000*/  FFMA.FTZ R36, R0.reuse, R28.reuse, R61 ;  /* 0x0000001c00247223 */ /* 0x0c0fe2000001003d */
[----:B------:R-:W-:-:S04]  /*f010*/  FFMA.FTZ R28, R0, R28, R63 ;  /* 0x0000001c001c7223 */ /* 0x000fc8000001003f */
[----:B------:R-:W-:Y:S02]  /*f020*/  FSEL R36, R36, -INF , !P2 ;  /* 0xff80000024247808 */ /* 0x000fe40005000000 */
[----:B------:R-:W-:Y:S01]  /*f030*/  HMMA.16816.F32.BF16 R88, R12, R16, R88 ;  /* 0x000000100c58723c */ /* 0x000fe20000041858 */
[----:B------:R-:W-:Y:S01]  /*f040*/  I2FP.F32.S32 R13, R8 ;  /* 0x00000008000d7245 */ /* 0x000fe20000201400 */
[----:B------:R-:W-:Y:S01]  /*f050*/  VIADD R8, R132, 0x18 ;  /* 0x0000001884087836 */ /* 0x000fe20000000000 */
[----:B------:R-:W-:Y:S01]  /*f060*/  FSEL R28, R28, -INF , !P4 ;  /* 0xff8000001c1c7808 */ /* 0x000fe20006000000 */
[----:B------:R-:W-:Y:S02]  /*f070*/  VIADD R12, R132, 0x10 ;  /* 0x00000010840c7836 */ /* 0x000fe40000000000 */
[-C--:B------:R-:W-:Y:S01]  /*f080*/  FFMA.FTZ R32, R0, R13.reuse, R60 ;  /* 0x0000000d00207223 */ /* 0x080fe2000001003c */
[----:B------:R-:W-:Y:S02]  /*f090*/  VIADD R14, R132, 0x11 ;  /* 0x00000011840e7836 */ /* 0x000fe40000000000 */
[----:B------:R-:W-:Y:S01]  /*f0a0*/  FFMA.FTZ R30, R0, R13, R62 ;  /* 0x0000000d001e7223 */ /* 0x000fe2000001003e */
[----:B------:R-:W-:-:S02]  /*f0b0*/  I2FP.F32.S32 R13, R8 ;  /* 0x00000008000d7245 */ /* 0x000fc40000201400 */
[----:B------:R-:W-:Y:S02]  /*f0c0*/  I2FP.F32.S32 R15, R12 ;  /* 0x0000000c000f7245 */ /* 0x000fe40000201400 */
[----:B------:R-:W-:Y:S01]  /*f0d0*/  FSEL R32, R32, -INF , !P3 ;  /* 0xff80000020207808 */ /* 0x000fe20005800000 */
[----:B------:R-:W-:Y:S01]  /*f0e0*/  FFMA.FTZ R18, R0, R13, R52 ;  /* 0x0000000d00127223 */ /* 0x000fe20000010034 */
[----:B------:R-:W-:Y:S01]  /*f0f0*/  ISETP.GE.AND P6, PT, R14, R3, PT ;  /* 0x000000030e00720c */ /* 0x000fe20003fc6270 */
[----:B------:R-:W-:Y:S01]  /*f100*/  FFMA.FTZ R16, R0, R15, R58 ;  /* 0x0000000f00107223 */ /* 0x000fe2000001003a */
[----:B------:R-:W-:Y:S01]  /*f110*/  ISETP.GE.AND P3, PT, R14, R131, PT ;  /* 0x000000830e00720c */ /* 0x000fe20003f66270 */
[----:B------:R-:W-:Y:S01]  /*f120*/  FFMA.FTZ R26, R0, R15, R56 ;  /* 0x0000000f001a7223 */ /* 0x000fe20000010038 */
[----:B------:R-:W-:Y:S01]  /*f130*/  I2FP.F32.S32 R14, R14 ;  /* 0x0000000e000e7245 */ /* 0x000fe20000201400 */
[----:B------:R-:W-:Y:S01]  /*f140*/  VIADD R52, R132, 0x29 ;  /* 0x0000002984347836 */ /* 0x000fe20000000000 */
[----:B------:R-:W-:-:S02]  /*f150*/  ISETP.GE.AND P1, PT, R12, R3, PT ;  /* 0x000000030c00720c */ /* 0x000fc40003f26270 */
[----:B------:R-:W-:Y:S01]  /*f160*/  ISETP.GE.AND P0, PT, R12, R131, PT ;  /* 0x000000830c00720c */ /* 0x000fe20003f06270 */
[C---:B------:R-:W-:Y:S01]  /*f170*/  FFMA.FTZ R12, R0.reuse, R13, R54 ;  /* 0x0000000d000c7223 */ /* 0x040fe20000010036 */
[----:B------:R-:W-:Y:S01]  /*f180*/  I2FP.F32.S32 R13, R20 ;  /* 0x00000014000d7245 */ /* 0x000fe20000201400 */
        /* <DEDUP_REMOVED lines=8> */
[----:B------:R-:W-:Y:S01]  /*f210*/  VIADD R54, R132, 0x28 ;  /* 0x0000002884367836 */ /* 0x000fe20000000000 */
[----:B------:R-:W-:Y:S01]  /*f220*/  ISETP.GE.AND P0, PT, R20, R3, PT ;  /* 0x000000031400720c */ /* 0x000fe20003f06270 */
[----:B------:R-:W-:Y:S01]  /*f230*/  FFMA.FTZ R46, R0, R13, R46 ;  /* 0x0000000d002e7223 */ /* 0x000fe2000001002e */
[----:B------:R-:W-:-:S02]  /*f240*/  FSEL R26, R26, -INF , !P1 ;  /* 0xff8000001a1a7808 */ /* 0x000fc40004800000 */
[C---:B------:R-:W-:Y:S02]  /*f250*/  ISETP.GE.AND P4, PT, R8.reuse, R3, PT ;  /* 0x000000030800720c */ /* 0x040fe40003f86270 */
[----:B------:R-:W-:Y:S02]  /*f260*/  ISETP.GE.AND P1, PT, R8, R131, PT ;  /* 0x000000830800720c */ /* 0x000fe40003f26270 */
[----:B------:R-:W-:Y:S02]  /*f270*/  FSEL R14, R14, -INF , !P3 ;  /* 0xff8000000e0e7808 */ /* 0x000fe40005800000 */
[----:B------:R-:W-:Y:S02]  /*f280*/  FSEL R18, R18, -INF , !P5 ;  /* 0xff80000012127808 */ /* 0x000fe40006800000 */
[----:B------:R-:W-:Y:S02]  /*f290*/  I2FP.F32.S32 R8, R8 ;  /* 0x0000000800087245 */ /* 0x000fe40000201400 */
[----:B------:R-:W-:-:S02]  /*f2a0*/  ISETP.GE.AND P3, PT, R48, R3, PT ;  /* 0x000000033000720c */ /* 0x000fc40003f66270 */
[-C--:B------:R-:W-:Y:S02]  /*f2b0*/  ISETP.GE.AND P5, PT, R48, R131.reuse, PT ;  /* 0x000000833000720c */ /* 0x080fe40003fa6270 */
[----:B------:R-:W-:Y:S02]  /*f2c0*/  I2FP.F32.S32 R48, R48 ;  /* 0x0000003000307245 */ /* 0x000fe40000201400 */
[----:B------:R-:W-:Y:S02]  /*f2d0*/  FSEL R172, R44, -INF , !P0 ;  /* 0xff8000002cac7808 */ /* 0x000fe40004000000 */
[----:B------:R-:W-:Y:S01]  /*f2e0*/  I2FP.F32.S32 R44, R52 ;  /* 0x00000034002c7245 */ /* 0x000fe20000201400 */
[-C--:B------:R-:W-:Y:S01]  /*f2f0*/  FFMA.FTZ R45, R0, R48.reuse, R45 ;  /* 0x00000030002d7223 */ /* 0x080fe2000001002d */
[----:B------:R-:W-:Y:S01]  /*f300*/  FSEL R22, R22, -INF , !P6 ;  /* 0xff80000016167808 */ /* 0x000fe20007000000 */
[----:B------:R-:W-:Y:S01]  /*f310*/  FFMA.FTZ R47, R0, R48, R47 ;  /* 0x00000030002f7223 */ /* 0x000fe2000001002f */
[----:B------:R-:W-:Y:S01]  /*f320*/  ISETP.GE.AND P6, PT, R20, R131, PT ;  /* 0x000000831400720c */ /* 0x000fe20003fc6270 */
[CC--:B------:R-:W-:Y:S01]  /*f330*/  FFMA.FTZ R20, R0.reuse, R8.reuse, R53 ;  /* 0x0000000800147223 */ /* 0x0c0fe20000010035 */
[----:B------:R-:W-:Y:S01]  /*f340*/  FFMA.FTZ R8, R0, R8, R55 ;  /* 0x0000000800087223 */ /* 0x000fe20000010037 */
[----:B------:R-:W-:Y:S01]  /*f350*/  I2FP.F32.S32 R15, R54 ;  /* 0x00000036000f7245 */ /* 0x000fe20000201400 */
[----:B------:R-:W-:-:S02]  /*f360*/  VIADD R48, R132, 0x30 ;  /* 0x0000003084307836 */ /* 0x000fc40000000000 */
[-C--:B------:R-:W-:Y:S01]  /*f370*/  FFMA.FTZ R43, R0, R44.reuse, R43 ;  /* 0x0000002c002b7223 */ /* 0x080fe2000001002b */
[----:B------:R-:W-:Y:S01]  /*f380*/  ISETP.GE.AND P0, PT, R52, R131, PT ;  /* 0x000000833400720c */ /* 0x000fe20003f06270 */
[----:B------:R-:W-:Y:S01]  /*f390*/  FFMA.FTZ R41, R0, R44, R41 ;  /* 0x0000002c00297223 */ /* 0x000fe20000010029 */
[----:B------:R-:W-:Y:S01]  /*f3a0*/  FSEL R20, R20, -INF , !P4 ;  /* 0xff80000014147808 */ /* 0x000fe20006000000 */
[----:B------:R-:W-:Y:S01]  /*f3b0*/  FFMA.FTZ R42, R0, R15, R42 ;  /* 0x0000000f002a7223 */ /* 0x000fe2000001002a */
[----:B------:R-:W-:Y:S01]  /*f3c0*/  FSEL R8, R8, -INF , !P1 ;  /* 0xff80000008087808 */ /* 0x000fe20004800000 */
[----:B------:R-:W-:Y:S01]  /*f3d0*/  VIADD R44, R132, 0x39 ;  /* 0x00000039842c7836 */ /* 0x000fe20000000000 */
[----:B------:R-:W-:Y:S01]  /*f3e0*/  ISETP.GE.AND P4, PT, R54, R131, PT ;  /* 0x000000833600720c */ /* 0x000fe20003f86270 */
[----:B------:R-:W-:Y:S01]  /*f3f0*/  FFMA.FTZ R40, R0, R15, R40 ;  /* 0x0000000f00287223 */ /* 0x000fe20000010028 */
[----:B------:R-:W-:Y:S02]  /*f400*/  ISETP.GE.AND P1, PT, R52, R3, PT ;  /* 0x000000033400720c */ /* 0x000fe40003f26270 */
[----:B------:R-:W-:Y:S01]  /*f410*/  FSEL R124, R46, -INF , !P6 ;  /* 0xff8000002e7c7808 */ /* 0x000fe20007000000 */
[----:B------:R-:W-:Y:S01]  /*f420*/  VIADD R46, R132, 0x31 ;  /* 0x00000031842e7836 */ /* 0x000fe20000000000 */
[----:B------:R-:W-:-:S02]  /*f430*/  I2FP.F32.S32 R13, R48 ;  /* 0x00000030000d7245 */ /* 0x000fc40000201400 */
[----:B------:R-:W-:Y:S02]  /*f440*/  FSEL R136, R43, -INF , !P0 ;  /* 0xff8000002b887808 */ /* 0x000fe40004000000 */
[----:B------:R-:W-:Y:S01]  /*f450*/  ISETP.GT.AND P0, PT, R105, R152, PT ;  /* 0x000000986900720c */ /* 0x000fe20003f04270 */
[-C--:B------:R-:W-:Y:S01]  /*f460*/  FFMA.FTZ R88, R0, R13.reuse, R88 ;  /* 0x0000000d00587223 */ /* 0x080fe20000010058 */
[----:B------:R-:W-:Y:S01]  /*f470*/  FSEL R126, R42, -INF , !P4 ;  /* 0xff8000002a7e7808 */ /* 0x000fe20006000000 */
[----:B------:R-:W-:Y:S01]  /*f480*/  FFMA.FTZ R90, R0, R13, R90 ;  /* 0x0000000d005a7223 */ /* 0x000fe2000001005a */
[----:B------:R-:W-:Y:S02]  /*f490*/  FSEL R138, R41, -INF , !P1 ;  /* 0xff800000298a7808 */ /* 0x000fe40004800000 */
[----:B------:R-:W-:Y:S02]  /*f4a0*/  FSEL R12, R12, -INF , !P2 ;  /* 0xff8000000c0c7808 */ /* 0x000fe40005000000 */
[----:B------:R-:W-:-:S02]  /*f4b0*/  ISETP.GE.AND P4, PT, R44, R3, PT ;  /* 0x000000032c00720c */ /* 0x000fc40003f86270 */
[----:B------:R-:W-:Y:S02]  /*f4c0*/  ISETP.GE.AND P1, PT, R44, R131, PT ;  /* 0x000000832c00720c */ /* 0x000fe40003f26270 */
[----:B------:R-:W-:Y:S02]  /*f4d0*/  ISETP.GE.AND P2, PT, R54, R3, PT ;  /* 0x000000033600720c */ /* 0x000fe40003f46270 */
[----:B------:R-:W-:Y:S02]  /*f4e0*/  FSEL R168, R45, -INF , !P3 ;  /* 0xff8000002da87808 */ /* 0x000fe40005800000 */
[----:B------:R-:W-:Y:S02]  /*f4f0*/  I2FP.F32.S32 R13, R132 ;  /* 0x00000084000d7245 */ /* 0x000fe40000201400 */
[----:B------:R-:W-:Y:S02]  /*f500*/  I2FP.F32.S32 R15, R46 ;  /* 0x0000002e000f7245 */ /* 0x000fe40000201400 */
[----:B------:R-:W-:Y:S01]  /*f510*/  I2FP.F32.S32 R44, R44 ;  /* 0x0000002c002c7245 */ /* 0x000fe20000201400 */
[----:B------:R-:W-:Y:S01]  /*f520*/  FFMA.FTZ R42, R0, R13, R64 ;  /* 0x0000000d002a7223 */ /* 0x000fe20000010040 */
[----:B------:R-:W-:Y:S01]  /*f530*/  ISETP.GE.AND P6, PT, R48, R3, PT ;  /* 0x000000033000720c */ /* 0x000fe20003fc6270 */
[----:B------:R-:W-:Y:S01]  /*f540*/  FFMA.FTZ R89, R0, R15, R89 ;  /* 0x0000000f00597223 */ /* 0x000fe20000010059 */
[----:B------:R-:W-:Y:S01]  /*f550*/  ISETP.GE.AND P3, PT, R48, R131, PT ;  /* 0x000000833000720c */ /* 0x000fe20003f66270 */
[----:B------:R-:W-:Y:S01]  /*f560*/  FFMA.FTZ R91, R0, R15, R91 ;  /* 0x0000000f005b7223 */ /* 0x000fe2000001005b */
[----:B------:R-:W-:Y:S01]  /*f570*/  FSEL R170, R40, -INF , !P2 ;  /* 0xff80000028aa7808 */ /* 0x000fe20005000000 */
[CC--:B------:R-:W-:Y:S01]  /*f580*/  FFMA.FTZ R37, R0.reuse, R44.reuse, R37 ;  /* 0x0000002c00257223 */ /* 0x0c0fe20000010025 */
[----:B------:R-:W-:Y:S01]  /*f590*/  FSEL R134, R47, -INF , !P5 ;  /* 0xff8000002f867808 */ /* 0x000fe20006800000 */
[C---:B------:R-:W-:Y:S01]  /*f5a0*/  FFMA.FTZ R39, R0.reuse, R44, R39 ;  /* 0x0000002c00277223 */ /* 0x040fe20000010027 */
[----:B------:R-:W-:Y:S01]  /*f5b0*/  FFMA.FTZ R40, R0, R13, R66 ;  /* 0x0000000d00287223 */ /* 0x000fe20000010042 */
[----:B------:R-:W-:-:S02]  /*f5c0*/  FSEL R122, R88, -INF , !P6 ;  /* 0xff800000587a7808 */ /* 0x000fc40007000000 */
[----:B------:R-:W-:Y:S02]  /*f5d0*/  FSEL R118, R90, -INF , !P3 ;  /* 0xff8000005a767808 */ /* 0x000fe40005800000 */
[C---:B------:R-:W-:Y:S02]  /*f5e0*/  ISETP.GE.AND P5, PT, R46.reuse, R3, PT ;  /* 0x000000032e00720c */ /* 0x040fe40003fa6270 */
[----:B------:R-:W-:Y:S02]  /*f5f0*/  ISETP.GE.AND P2, PT, R46, R131, PT ;  /* 0x000000832e00720c */ /* 0x000fe40003f46270 */
[C---:B------:R-:W-:Y:S02]  /*f600*/  ISETP.GE.AND P6, PT, R132.reuse, R3, PT ;  /* 0x000000038400720c */ /* 0x040fe40003fc6270 */
[----:B------:R-:W-:Y:S02]  /*f610*/  ISETP.GE.AND P3, PT, R132, R131, PT ;  /* 0x000000838400720c */ /* 0x000fe40003f66270 */
        /* <DEDUP_REMOVED lines=18> */
.L_x_6925:
        /* <DEDUP_REMOVED lines=59> */
.L_x_6926:
        /* <DEDUP_REMOVED lines=10> */
[----:B------:R-:W-:Y:S02]  /*fb90*/  @!P2 IMAD.MOV.U32 R155, RZ, RZ, R153 ;  /* 0x000000ffff9ba224 */ /* 0x000fe400078e0099 */
[----:B------:R-:W-:-:S03]  /*fba0*/  IMAD.X R11, R45, 0x1, R9, P0 ;  /* 0x000000012d0b7824 */ /* 0x000fc600000e0609 */
        /* <DEDUP_REMOVED lines=42> */
.L_x_6924:
        /* <DEDUP_REMOVED lines=18> */
[----:B------:R-:W2:Y:S03]  /*ff70*/  SHFL.BFLY PT, R6, R11, 0x2, 0x1f ;  /* 0x0c401f000b067f89 */ /* 0x000ea600000e0000 */
[----:B------:R-:W-:Y:S01]  /*ff80*/  LOP3.LUT R166, R167, 0x38, RZ, 0xc0, !PT ;  /* 0x00000038a7a67812 */ /* 0x000fe200078ec0ff */
[----:B------:R-:W3:Y:S03]  /*ff90*/  SHFL.BFLY PT, R9, R10, 0x2, 0x1f ;  /* 0x0c401f000a097f89 */ /* 0x000ee600000e0000 */
[----:B------:R-:W-:-:S02]  /*ffa0*/  LOP3.LUT R7, R166, 0x1c0, R7, 0xf8, !PT ;  /* 0x000001c0a6077812 */ /* 0x000fc400078ef807 */
        /* <DEDUP_REMOVED lines=14> */
[----:B------:R-:W-:Y:S01]  /*10090*/  IADD3 R149, PT, PT, R4, R151, RZ ;  /* 0x0000009704957210 */ /* 0x000fe20007ffe0ff */
[----:B------:R-:W1:Y:S01]  /*100a0*/  LDSM.16.MT88.4 R64, [R151+0xa000] ;  /* 0x00a000009740783b */ /* 0x000e620000004200 */
[----:B------:R-:W-:Y:S01]  /*100b0*/  FSETP.NEU.FTZ.AND P0, PT, R101, -INF , PT ;  /* 0xff8000006500780b */ /* 0x000fe20003f1d000 */
[--C-:B------:R-:W-:Y:S01]  /*100c0*/  FFMA.FTZ R111, R42, UR4, -R123.reuse ;  /* 0x000000042a6f7c23 */ /* 0x100fe2000801087b */
[----:B------:R-:W-:Y:S01]  /*100d0*/  IADD3 R148, PT, PT, R2, R149, RZ ;  /* 0x0000009502947210 */ /* 0x000fe20007ffe0ff */
[--C-:B------:R-:W-:Y:S01]  /*100e0*/  FFMA.FTZ R108, R38, UR4, -R123.reuse ;  /* 0x00000004266c7c23 */ /* 0x100fe2000801087b */
[----:B------:R-:W-:Y:S01]  /*100f0*/  FSEL R119, R119, RZ, P0 ;  /* 0x000000ff77777208 */ /* 0x000fe20000000000 */
[--C-:B------:R-:W-:Y:S01]  /*10100*/  FFMA.FTZ R32, R32, UR4, -R123.reuse ;  /* 0x0000000420207c23 */ /* 0x100fe2000801087b */
[----:B------:R-:W-:Y:S01]  /*10110*/  IADD3 R150, PT, PT, R2, R151, RZ ;  /* 0x0000009702967210 */ /* 0x000fe20007ffe0ff */
[----:B------:R-:W2:Y:S01]  /*10120*/  LDSM.16.MT88.4 R56, [R148+0x8000] ;  /* 0x008000009438783b */ /* 0x000ea20000004200 */
[----:B------:R-:W-:Y:S01]  /*10130*/  FFMA.FTZ R27, R36, UR4, -R123 ;  /* 0x00000004241b7c23 */ /* 0x000fe2000801087b */
[--C-:B------:R-:W-:Y:S01]  /*10140*/  FFMA.FTZ R109, R34, UR4, -R119.reuse ;  /* 0x00000004226d7c23 */ /* 0x100fe20008010877 */
[--C-:B------:R-:W-:Y:S01]  /*10150*/  FFMA.FTZ R104, R40, UR4, -R119.reuse ;  /* 0x0000000428687c23 */ /* 0x100fe20008010877 */
[--C-:B------:R-:W-:Y:S01]  /*10160*/  FFMA.FTZ R34, R30, UR4, -R119.reuse ;  /* 0x000000041e227c23 */ /* 0x100fe20008010877 */
[--C-:B------:R-:W-:Y:S01]  /*10170*/  FFMA.FTZ R107, R28, UR4, -R119.reuse ;  /* 0x000000041c6b7c23 */ /* 0x100fe20008010877 */
[----:B------:R-:W3:Y:S01]  /*10180*/  LDSM.16.MT88.4 R92, [R151+0x8000] ;  /* 0x00800000975c783b */ /* 0x000ee20000004200 */
[----:B------:R-:W-:Y:S01]  /*10190*/  MUFU.EX2 R111, R111 ;  /* 0x0000006f006f7308 */ /* 0x000fe20000000800 */
[--C-:B------:R-:W-:Y:S01]  /*101a0*/  FFMA.FTZ R110, R8, UR4, -R119.reuse ;  /* 0x00000004086e7c23 */ /* 0x100fe20008010877 */
[--C-:B------:R-:W-:Y:S01]  /*101b0*/  FFMA.FTZ R113, R14, UR4, -R119.reuse ;  /* 0x000000040e717c23 */ /* 0x100fe20008010877 */
[----:B------:R-:W4:Y:S01]  /*101c0*/  LDSM.16.MT88.4 R40, [R150+0x8000] ;  /* 0x008000009628783b */ /* 0x000f220000004200 */
[----:B------:R-:W-:Y:S01]  /*101d0*/  FFMA.FTZ R115, R12, UR4, -R119 ;  /* 0x000000040c737c23 */ /* 0x000fe20008010877 */
[--C-:B------:R-:W-:Y:S01]  /*101e0*/  FFMA.FTZ R26, R26, UR4, -R123.reuse ;  /* 0x000000041a1a7c23 */ /* 0x100fe2000801087b */
[--C-:B------:R-:W-:Y:S01]  /*101f0*/  FFMA.FTZ R35, R22, UR4, -R123.reuse ;  /* 0x0000000416237c23 */ /* 0x100fe2000801087b */
[----:B------:R-:W5:Y:S01]  /*10200*/  LDSM.16.MT88.4 R48, [R149+0x8000] ;  /* 0x008000009530783b */ /* 0x000f620000004200 */
[----:B------:R-:W1:Y:S01]  /*10210*/  MUFU.EX2 R108, R108 ;  /* 0x0000006c006c7308 */ /* 0x000e620000000800 */
[--C-:B------:R-:W-:Y:S01]  /*10220*/  FFMA.FTZ R2, R18, UR4, -R123.reuse ;  /* 0x0000000412027c23 */ /* 0x100fe2000801087b */
[----:B------:R-:W-:Y:S01]  /*10230*/  FFMA.FTZ R33, R20, UR4, -R123 ;  /* 0x0000000414217c23 */ /* 0x000fe2000801087b */
[----:B------:R-:W5:Y:S01]  /*10240*/  LDSM.16.MT88.4 R72, [R150+0xa000] ;  /* 0x00a000009648783b */ /* 0x000f620000004200 */
[--C-:B------:R-:W-:Y:S01]  /*10250*/  FFMA.FTZ R106, R16, UR4, -R119.reuse ;  /* 0x00000004106a7c23 */ /* 0x100fe20008010877 */
[--C-:B------:R-:W-:Y:S01]  /*10260*/  FFMA.FTZ R124, R124, UR4, -R119.reuse ;  /* 0x000000047c7c7c23 */ /* 0x100fe20008010877 */
[--C-:B------:R-:W-:Y:S01]  /*10270*/  FFMA.FTZ R127, R134, UR4, -R119.reuse ;  /* 0x00000004867f7c23 */ /* 0x100fe20008010877 */
[----:B------:R-:W5:Y:S01]  /*10280*/  LDSM.16.MT88.4 R80, [R149+0xa000] ;  /* 0x00a000009550783b */ /* 0x000f620000004200 */
[----:B------:R-:W-:Y:S01]  /*10290*/  MUFU.EX2 R32, R32 ;  /* 0x0000002000207308 */ /* 0x000fe20000000800 */
[--C-:B------:R-:W-:Y:S01]  /*102a0*/  FFMA.FTZ R126, R126, UR4, -R119.reuse ;  /* 0x000000047e7e7c23 */ /* 0x100fe20008010877 */
[----:B------:R-:W-:Y:S01]  /*102b0*/  FFMA.FTZ R125, R136, UR4, -R119 ;  /* 0x00000004887d7c23 */ /* 0x000fe20008010877 */
[----:B------:R-:W5:Y:S01]  /*102c0*/  LDSM.16.MT88.4 R4, [R148+0xa000] ;  /* 0x00a000009404783b */ /* 0x000f620000004200 */
[--C-:B------:R-:W-:Y:S01]  /*102d0*/  FFMA.FTZ R122, R122, UR4, -R123.reuse ;  /* 0x000000047a7a7c23 */ /* 0x100fe2000801087b */
[--C-:B------:R-:W-:Y:S01]  /*102e0*/  FFMA.FTZ R121, R121, UR4, -R123.reuse ;  /* 0x0000000479797c23 */ /* 0x100fe2000801087b */
[----:B------:R-:W-:Y:S01]  /*102f0*/  FFMA.FTZ R116, R116, UR4, -R123 ;  /* 0x0000000474747c23 */ /* 0x000fe2000801087b */
[----:B------:R-:W5:Y:S01]  /*10300*/  LDSM.16.MT88.4 R8, [R151+0xa800] ;  /* 0x00a800009708783b */ /* 0x000f620000004200 */
[----:B------:R-:W2:Y:S01]  /*10310*/  MUFU.EX2 R27, R27 ;  /* 0x0000001b001b7308 */ /* 0x000ea20000000800 */
[----:B-1----:R-:W-:Y:S01]  /*10320*/  F2FP.BF16.F32.PACK_AB R84, R108, R111 ;  /* 0x0000006f6c54723e */ /* 0x002fe200000010ff */
[--C-:B------:R-:W-:Y:S01]  /*10330*/  FFMA.FTZ R118, R118, UR4, -R119.reuse ;  /* 0x0000000476767c23 */ /* 0x100fe20008010877 */
[----:B------:R-:W1:Y:S01]  /*10340*/  LDSM.16.MT88.4 R12, [R148+0x8800] ;  /* 0x00880000940c783b */ /* 0x000e620000004200 */
[--C-:B------:R-:W-:Y:S01]  /*10350*/  FFMA.FTZ R117, R117, UR4, -R119.reuse ;  /* 0x0000000475757c23 */ /* 0x100fe20008010877 */
[--C-:B------:R-:W-:Y:S01]  /*10360*/  FFMA.FTZ R112, R112, UR4, -R119.reuse ;  /* 0x0000000470707c23 */ /* 0x100fe20008010877 */
[----:B------:R-:W-:Y:S01]  /*10370*/  FFMA.FTZ R173, R114, UR4, -R119 ;  /* 0x0000000472ad7c23 */ /* 0x000fe20008010877 */
[----:B------:R-:W1:Y:S01]  /*10380*/  LDSM.16.MT88.4 R16, [R149+0x8800] ;  /* 0x008800009510783b */ /* 0x000e620000004200 */
[----:B------:R-:W-:Y:S01]  /*10390*/  MUFU.EX2 R104, R104 ;  /* 0x0000006800687308 */ /* 0x000fe20000000800 */
[----:B------:R-:W-:Y:S01]  /*103a0*/  FADD.FTZ R111, R111, R108 ;  /* 0x0000006c6f6f7221 */ /* 0x000fe20000010000 */
[----:B------:R-:W-:Y:S01]  /*103b0*/  ISETP.GT.AND P0, PT, R105, R152, PT ;  /* 0x000000986900720c */ /* 0x000fe20003f04270 */
[----:B------:R-:W1:Y:S04]  /*103c0*/  LDSM.16.MT88.4 R28, [R151+0x8800] ;  /* 0x00880000971c783b */ /* 0x000e680000004200 */
[----:B------:R-:W-:Y:S01]  /*103d0*/  LDSM.16.MT88.4 R20, [R150+0x8800] ;  /* 0x008800009614783b */ /* 0x000fe20000004200 */
[----:B------:R-:W3:Y:S01]  /*103e0*/  MUFU.EX2 R109, R109 ;  /* 0x0000006d006d7308 */ /* 0x000ee20000000800 */
[----:B--2---:R-:W-:Y:S01]  /*103f0*/  F2FP.BF16.F32.PACK_AB R86, R27, R32 ;  /* 0x000000201b56723e */ /* 0x004fe200000010ff */
[----:B------:R-:W-:-:S04]  /*10400*/  FADD.FTZ R32, R32, R111 ;  /* 0x0000006f20207221 */ /* 0x000fc80000010000 */
[----:B------:R-:W-:Y:S02]  /*10410*/  FADD.FTZ R27, R27, R32 ;  /* 0x000000201b1b7221 */ /* 0x000fe40000010000 */
[----:B------:R-:W-:Y:S08]  /*10420*/  MUFU.EX2 R34, R34 ;  /* 0x0000002200227308 */ /* 0x000ff00000000800 */
[----:B------:R-:W2:Y:S01]  /*10430*/  MUFU.EX2 R107, R107 ;  /* 0x0000006b006b7308 */ /* 0x000ea20000000800 */
[----:B---3--:R-:W-:Y:S01]  /*10440*/  F2FP.BF16.F32.PACK_AB R85, R109, R104 ;  /* 0x000000686d55723e */ /* 0x008fe200000010ff */
[----:B------:R-:W-:-:S06]  /*10450*/  FADD.FTZ R109, R104, R109 ;  /* 0x0000006d686d7221 */ /* 0x000fcc0000010000 */
[----:B------:R-:W-:Y:S08]  /*10460*/  MUFU.EX2 R26, R26 ;  /* 0x0000001a001a7308 */ /* 0x000ff00000000800 */
[----:B------:R-:W3:Y:S01]  /*10470*/  MUFU.EX2 R35, R35 ;  /* 0x0000002300237308 */ /* 0x000ee20000000800 */
        /* <DEDUP_REMOVED lines=13> */
[----:B------:R-:W1:Y:S01]  /*10550*/  MUFU.EX2 R110, R110 ;  /* 0x0000006e006e7308 */ /* 0x000e620000000800 */
[C---:B----4-:R-:W-:Y:S07]  /*10560*/  HMMA.16816.F32.BF16 R36, R84.reuse, R40, RZ ;  /* 0x000000285424723c */ /* 0x050fee00000418ff */
[----:B------:R-:W-:Y:S01]  /*10570*/  MUFU.EX2 R124, R124 ;  /* 0x0000007c007c7308 */ /* 0x000fe20000000800 */
[C---:B-----5:R-:W-:Y:S07]  /*10580*/  HMMA.16816.F32.BF16 R44, R84.reuse, R48, RZ ;  /* 0x00000030542c723c */ /* 0x060fee00000418ff */
[----:B------:R-:W-:Y:S01]  /*10590*/  MUFU.EX2 R127, R127 ;  /* 0x0000007f007f7308 */ /* 0x000fe20000000800 */
[C---:B------:R-:W-:Y:S07]  /*105a0*/  HMMA.16816.F32.BF16 R68, R84.reuse, R72, RZ ;  /* 0x000000485444723c */ /* 0x040fee00000418ff */
        /* <DEDUP_REMOVED lines=13> */
[----:B------:R-:W-:Y:S01]  /*10680*/  HMMA.16816.F32.BF16 R88, R84, R4, RZ ;  /* 0x000000045458723c */ /* 0x000fe200000418ff */
[----:B---3--:R-:W-:Y:S01]  /*10690*/  F2FP.BF16.F32.PACK_AB R4, R35, R26 ;  /* 0x0000001a2304723e */ /* 0x008fe200000010ff */
[----:B------:R-:W-:Y:S01]  /*106a0*/  FADD.FTZ R26, R26, R27 ;  /* 0x0000001b1a1a7221 */ /* 0x000fe20000010000 */
[----:B--2---:R-:W-:-:S03]  /*106b0*/  F2FP.BF16.F32.PACK_AB R5, R113, R106 ;  /* 0x0000006a7105723e */ /* 0x004fc600000010ff */
[----:B------:R-:W-:Y:S01]  /*106c0*/  FADD.FTZ R35, R35, R26 ;  /* 0x0000001a23237221 */ /* 0x000fe20000010000 */
[----:B------:R-:W-:Y:S01]  /*106d0*/  MUFU.EX2 R112, R112 ;  /* 0x0000007000707308 */ /* 0x000fe20000000800 */
[----:B------:R-:W-:Y:S01]  /*106e0*/  HMMA.16816.F32.BF16 R84, R84, R6, RZ ;  /* 0x000000065454723c */ /* 0x000fe200000418ff */
[----:B------:R-:W-:Y:S01]  /*106f0*/  F2FP.BF16.F32.PACK_AB R6, R33, R2 ;  /* 0x000000022106723e */ /* 0x000fe200000010ff */
[----:B------:R-:W-:Y:S01]  /*10700*/  FADD.FTZ R2, R2, R35 ;  /* 0x0000002302027221 */ /* 0x000fe20000010000 */
[----:B-1----:R-:W-:-:S03]  /*10710*/  F2FP.BF16.F32.PACK_AB R7, R110, R115 ;  /* 0x000000736e07723e */ /* 0x002fc600000010ff */
[----:B------:R-:W-:Y:S01]  /*10720*/  FADD.FTZ R2, R33, R2 ;  /* 0x0000000221027221 */ /* 0x000fe20000010000 */
[----:B------:R-:W-:Y:S03]  /*10730*/  MUFU.EX2 R173, R173 ;  /* 0x000000ad00ad7308 */ /* 0x000fe60000000800 */
[C---:B------:R-:W-:Y:S08]  /*10740*/  HMMA.16816.F32.BF16 R60, R4.reuse, R8, R60 ;  /* 0x00000008043c723c */ /* 0x040ff0000004183c */
[C---:B------:R-:W-:Y:S01]  /*10750*/  HMMA.16816.F32.BF16 R64, R4.reuse, R10, R64 ;  /* 0x0000000a0440723c */ /* 0x040fe20000041840 */
[----:B------:R-:W1:Y:S07]  /*10760*/  LDSM.16.MT88.4 R8, [R148+0xa800] ;  /* 0x00a800009408783b */ /* 0x000e6e0000004200 */
[C---:B------:R-:W-:Y:S08]  /*10770*/  HMMA.16816.F32.BF16 R52, R4.reuse, R12, R52 ;  /* 0x0000000c0434723c */ /* 0x040ff00000041834 */
[C---:B------:R-:W-:Y:S01]  /*10780*/  HMMA.16816.F32.BF16 R56, R4.reuse, R14, R56 ;  /* 0x0000000e0438723c */ /* 0x040fe20000041838 */
[----:B------:R-:W2:Y:S07]  /*10790*/  LDSM.16.MT88.4 R12, [R149+0xa800] ;  /* 0x00a80000950c783b */ /* 0x000eae0000004200 */
[C---:B------:R-:W-:Y:S08]  /*107a0*/  HMMA.16816.F32.BF16 R44, R4.reuse, R16, R44 ;  /* 0x00000010042c723c */ /* 0x040ff0000004182c */
        /* <DEDUP_REMOVED lines=14> */
[--C-:B------:R-:W-:Y:S01]  /*10890*/  FFMA.FTZ R30, R170, UR4, -R123.reuse ;  /* 0x00000004aa1e7c23 */ /* 0x100fe2000801087b */
[--C-:B------:R-:W-:Y:S01]  /*108a0*/  FFMA.FTZ R31, R138, UR4, -R123.reuse ;  /* 0x000000048a1f7c23 */ /* 0x100fe2000801087b */
[----:B------:R-:W-:-:S04]  /*108b0*/  FFMA.FTZ R123, R120, UR4, -R123 ;  /* 0x00000004787b7c23 */ /* 0x000fc8000801087b */
[----:B------:R-:W-:Y:S01]  /*108c0*/  MUFU.EX2 R30, R30 ;  /* 0x0000001e001e7308 */ /* 0x000fe20000000800 */
[C---:B------:R-:W-:Y:S07]  /*108d0*/  HMMA.16816.F32.BF16 R36, R4.reuse, R20, R36 ;  /* 0x000000140424723c */ /* 0x040fee0000041824 */
[----:B------:R-:W5:Y:S01]  /*108e0*/  MUFU.EX2 R31, R31 ;  /* 0x0000001f001f7308 */ /* 0x000f620000000800 */
[C---:B------:R-:W-:Y:S01]  /*108f0*/  HMMA.16816.F32.BF16 R40, R4.reuse, R22, R40 ;  /* 0x000000160428723c */ /* 0x040fe20000041828 */
[----:B------:R-:W-:Y:S06]  /*10900*/  LDSM.16.MT88.4 R20, [R148+0xb000] ;  /* 0x00b000009414783b */ /* 0x000fec0000004200 */
[----:B------:R-:W2:Y:S01]  /*10910*/  MUFU.EX2 R123, R123 ;  /* 0x0000007b007b7308 */ /* 0x000ea20000000800 */
[C---:B---3--:R-:W-:Y:S08]  /*10920*/  HMMA.16816.F32.BF16 R68, R4.reuse, R16, R68 ;  /* 0x000000100444723c */ /* 0x048ff00000041844 */
[----:B------:R-:W-:Y:S01]  /*10930*/  HMMA.16816.F32.BF16 R72, R4, R18, R72 ;  /* 0x000000120448723c */ /* 0x000fe20000041848 */
[----:B-1----:R-:W-:Y:S01]  /*10940*/  F2FP.BF16.F32.PACK_AB R4, R28, R29 ;  /* 0x0000001d1c04723e */ /* 0x002fe200000010ff */
[----:B------:R-:W1:Y:S01]  /*10950*/  LDSM.16.MT88.4 R16, [R151+0x9000] ;  /* 0x009000009710783b */ /* 0x000e620000004200 */
[----:B------:R-:W-:Y:S01]  /*10960*/  F2FP.BF16.F32.PACK_AB R5, R127, R124 ;  /* 0x0000007c7f05723e */ /* 0x000fe200000010ff */
[----:B------:R-:W-:Y:S01]  /*10970*/  FADD.FTZ R29, R29, R2 ;  /* 0x000000021d1d7221 */ /* 0x000fe20000010000 */
[----:B-----5:R-:W-:-:S02]  /*10980*/  F2FP.BF16.F32.PACK_AB R6, R31, R30 ;  /* 0x0000001e1f06723e */ /* 0x020fc400000010ff */
[----:B------:R-:W-:-:S07]  /*10990*/  F2FP.BF16.F32.PACK_AB R7, R125, R126 ;  /* 0x0000007e7d07723e */ /* 0x000fce00000010ff */
        /* <DEDUP_REMOVED lines=21> */
[----:B------:R-:W-:Y:S01]  /*10af0*/  HMMA.16816.F32.BF16 R80, R4, R10, R80 ;  /* 0x0000000a0450723c */ /* 0x000fe20000041850 */
[----:B------:R-:W-:Y:S01]  /*10b00*/  F2FP.BF16.F32.PACK_AB R4, R121, R122 ;  /* 0x0000007a7904723e */ /* 0x000fe200000010ff */
[----:B------:R-:W3:Y:S01]  /*10b10*/  LDSM.16.MT88.4 R8, [R150+0x9800] ;  /* 0x009800009608783b */ /* 0x000ee20000004200 */
        /* <DEDUP_REMOVED lines=15> */
[----:B-1----:R-:W-:Y:S01]  /*10c10*/  HMMA.16816.F32.BF16 R68, R4, R16, R68 ;  /* 0x000000100444723c */ /* 0x002fe20000041844 */
[----:B------:R-:W-:-:S04]  /*10c20*/  FADD.FTZ R16, R106, R107 ;  /* 0x0000006b6a107221 */ /* 0x000fc80000010000 */
[----:B------:R-:W-:-:S03]  /*10c30*/  FADD.FTZ R16, R113, R16 ;  /* 0x0000001071107221 */ /* 0x000fc60000010000 */
[C---:B------:R-:W-:Y:S08]  /*10c40*/  HMMA.16816.F32.BF16 R72, R4.reuse, R18, R72 ;  /* 0x000000120448723c */ /* 0x040ff00000041848 */
[C---:B---3--:R-:W-:Y:S08]  /*10c50*/  HMMA.16816.F32.BF16 R60, R4.reuse, R8, R60 ;  /* 0x00000008043c723c */ /* 0x048ff0000004183c */
        /* <DEDUP_REMOVED lines=93> */
.L_x_6928:
[----:B------:R-:W-:Y:S01]  /*11230*/  UMOV UR8, URZ ;  /* 0x000000ff00087c82 */ /* 0x000fe20008000000 */
[----:B------:R-:W-:Y:S01]  /*11240*/  IMAD.SHL.U32 R2, R24, 0x40, RZ ;  /* 0x0000004018027824 */ /* 0x000fe200078e00ff */
[----:B------:R-:W-:-:S05]  /*11250*/  IADD3 R4, P0, PT, RZ, -UR8, RZ ;  /* 0x80000008ff047c10 */ /* 0x000fca000ff1e0ff */
[----:B------:R-:W-:-:S05]  /*11260*/  IMAD.X R2, RZ, RZ, ~R2, P0 ;  /* 0x000000ffff027224 */ /* 0x000fca00000e0e02 */
[----:B------:R-:W-:-:S04]  /*11270*/  SHF.R.S64 R5, R4, 0x1f, R2 ;  /* 0x0000001f04057819 */ /* 0x000fc80000001002 */
[----:B------:R-:W-:-:S04]  /*11280*/  IADD3 R156, P0, PT, R5, R156, RZ ;  /* 0x0000009c059c7210 */ /* 0x000fc80007f1e0ff */
[----:B------:R-:W-:-:S09]  /*11290*/  LEA.HI.X.SX32 R157, R2, R157, 0x1, P0 ;  /* 0x0000009d029d7211 */ /* 0x000fd200000f0eff */
.L_x_6929:
        /* <DEDUP_REMOVED lines=13> */
[----:B------:R-:W-:-:S05]  /*11370*/  ISETP.GE.AND P3, PT, R2, R131, PT ;  /* 0x000000830200720c */ /* 0x000fca0003f66270 */
        /* <DEDUP_REMOVED lines=43> */
[----:B-1----:R-:W1:Y:S04]  /*11630*/  LDSM.16.M88.4 R8, [R146+0x5000] ;  /* 0x005000009208783b */ /* 0x002e680000000200 */
[----:B------:R-:W2:Y:S04]  /*11640*/  LDSM.16.M88.4 R124, [R146+0x5800] ;  /* 0x00580000927c783b */ /* 0x000ea80000000200 */
        /* <DEDUP_REMOVED lines=42> */
[----:B------:R-:W-:Y:S07]  /*118f0*/  LDSM.16.M88.4 R104, [R146+0x6000] ;  /* 0x006000009268783b */ /* 0x000fee0000000200 */
[C---:B--2---:R-:W-:Y:S08]  /*11900*/  HMMA.16816.F32.BF16 R20, R112.reuse, R116, R20 ;  /* 0x000000747014723c */ /* 0x044ff00000041814 */
[C---:B------:R-:W-:Y:S01]  /*11910*/  HMMA.16816.F32.BF16 R16, R112.reuse, R118, R16 ;  /* 0x000000767010723c */ /* 0x040fe20000041810 */
[----:B------:R-:W-:Y:S07]  /*11920*/  LDSM.16.M88.4 R116, [R146+0x6800] ;  /* 0x006800009274783b */ /* 0x000fee0000000200 */
[C---:B---3--:R-:W-:Y:S08]  /*11930*/  HMMA.16816.F32.BF16 R12, R112.reuse, R108, R12 ;  /* 0x0000006c700c723c */ /* 0x048ff0000004180c */
[C---:B------:R-:W-:Y:S01]  /*11940*/  HMMA.16816.F32.BF16 R8, R112.reuse, R110, R8 ;  /* 0x0000006e7008723c */ /* 0x040fe20000041808 */
[----:B------:R-:W1:Y:S07]  /*11950*/  LDSM.16.M88.4 R108, [R147+0x2000] ;  /* 0x00200000936c783b */ /* 0x000e6e0000000200 */
[C---:B----4-:R-:W-:Y:S08]  /*11960*/  HMMA.16816.F32.BF16 R4, R112.reuse, R32, R4 ;  /* 0x000000207004723c */ /* 0x050ff00000041804 */
        /* <DEDUP_REMOVED lines=39> */
[----:B------:R-:W-:Y:S01]  /*11be0*/  HMMA.16816.F32.BF16 R16, R108, R118, R16 ;  /* 0x000000766c10723c */ /* 0x000fe20000041810 */
[----:B------:R-:W3:Y:S04]  /*11bf0*/  LDSM.16.M88.4 R116, [R140+0x6800] ;  /* 0x006800008c74783b */ /* 0x000ee80000000200 */
[----:B------:R-:W4:Y:S01]  /*11c00*/  LDSM.16.M88.4 R108, [R140+0x7000] ;  /* 0x007000008c6c783b */ /* 0x000f220000000200 */
[----:B------:R-:W-:-:S04]  /*11c10*/  DEPBAR.LE SB0, 0x0 ;  /* 0x000080000000791a */ /* 0x000fc80000000000 */
[----:B-1----:R-:W-:Y:S01]  /*11c20*/  HMMA.16816.F32.BF16 R28, R112, R104, R28 ;  /* 0x00000068701c723c */ /* 0x002fe2000004181c */
[----:B------:R-:W-:-:S05]  /*11c30*/  VIADD R104, R132, 0xffffffc1 ;  /* 0xffffffc184687836 */ /* 0x000fca0000000000 */
[----:B------:R-:W-:Y:S02]  /*11c40*/  ISETP.GE.AND P5, PT, R104, R3, PT ;  /* 0x000000036800720c */ /* 0x000fe40003fa6270 */
[----:B------:R-:W-:Y:S01]  /*11c50*/  HMMA.16816.F32.BF16 R24, R112, R106, R24 ;  /* 0x0000006a7018723c */ /* 0x000fe20000041818 */
[----:B------:R-:W-:-:S07]  /*11c60*/  VIADD R106, R132, 0xffffffc9 ;  /* 0xffffffc9846a7836 */ /* 0x000fce0000000000 */
[C---:B--2---:R-:W-:Y:S01]  /*11c70*/  HMMA.16816.F32.BF16 R120, R112.reuse, R34, R120 ;  /* 0x000000227078723c */ /* 0x044fe20000041878 */
[----:B------:R-:W-:Y:S01]  /*11c80*/  I2FP.F32.S32 R35, R2 ;  /* 0x0000000200237245 */ /* 0x000fe20000201400 */
[C---:B------:R-:W-:Y:S02]  /*11c90*/  VIADD R34, R132.reuse, 0xfffffff8 ;  /* 0xfffffff884227836 */ /* 0x040fe40000000000 */
[----:B------:R-:W-:Y:S02]  /*11ca0*/  VIADD R2, R132, 0xffffffc8 ;  /* 0xffffffc884027836 */ /* 0x000fe40000000000 */
[CC--:B------:R-:W-:Y:S01]  /*11cb0*/  FFMA.FTZ R28, R0.reuse, R35.reuse, R28 ;  /* 0x00000023001c7223 */ /* 0x0c0fe2000001001c */
[----:B------:R-:W-:Y:S01]  /*11cc0*/  I2FP.F32.S32 R105, R34 ;  /* 0x0000002200697245 */ /* 0x000fe20000201400 */
[----:B------:R-:W-:Y:S01]  /*11cd0*/  FFMA.FTZ R30, R0, R35, R30 ;  /* 0x00000023001e7223 */ /* 0x000fe2000001001e */
[----:B------:R-:W-:Y:S01]  /*11ce0*/  ISETP.GE.AND P2, PT, R34, R3, PT ;  /* 0x000000032200720c */ /* 0x000fe20003f46270 */
[----:B------:R-:W-:Y:S01]  /*11cf0*/  HMMA.16816.F32.BF16 R4, R112, R32, R4 ;  /* 0x000000207004723c */ /* 0x000fe20000041804 */
[----:B------:R-:W-:-:S02]  /*11d00*/  FSEL R28, R28, -INF , !P4 ;  /* 0xff8000001c1c7808 */ /* 0x000fc40006000000 */
[-C--:B------:R-:W-:Y:S02]  /*11d10*/  ISETP.GE.AND P4, PT, R104, R131.reuse, PT ;  /* 0x000000836800720c */ /* 0x080fe40003f86270 */
[----:B------:R-:W-:Y:S02]  /*11d20*/  I2FP.F32.S32 R104, R104 ;  /* 0x0000006800687245 */ /* 0x000fe40000201400 */
[----:B------:R-:W-:Y:S01]  /*11d30*/  ISETP.GE.AND P6, PT, R34, R131, PT ;  /* 0x000000832200720c */ /* 0x000fe20003fc6270 */
[C---:B---3--:R-:W-:Y:S01]  /*11d40*/  HMMA.16816.F32.BF16 R20, R112.reuse, R116, R20 ;  /* 0x000000747014723c */ /* 0x048fe20000041814 */
[CC--:B------:R-:W-:Y:S01]  /*11d50*/  FFMA.FTZ R35, R0.reuse, R105.reuse, R120 ;  /* 0x0000006900237223 */ /* 0x0c0fe20000010078 */
[C---:B------:R-:W-:Y:S01]  /*11d60*/  FFMA.FTZ R122, R0.reuse, R105, R122 ;  /* 0x00000069007a7223 */ /* 0x040fe2000001007a */
[-C--:B------:R-:W-:Y:S01]  /*11d70*/  FFMA.FTZ R34, R0, R104.reuse, R29 ;  /* 0x0000006800227223 */ /* 0x080fe2000001001d */
[----:B------:R-:W-:Y:S01]  /*11d80*/  FSEL R30, R30, -INF , !P3 ;  /* 0xff8000001e1e7808 */ /* 0x000fe20005800000 */
[----:B------:R-:W-:Y:S01]  /*11d90*/  FFMA.FTZ R31, R0, R104, R31 ;  /* 0x00000068001f7223 */ /* 0x000fe2000001001f */
[----:B------:R-:W-:Y:S01]  /*11da0*/  FSEL R35, R35, -INF , !P2 ;  /* 0xff80000023237808 */ /* 0x000fe20005000000 */
[----:B------:R-:W-:Y:S01]  /*11db0*/  VIADD R104, R132, 0xffffffd8 ;  /* 0xffffffd884687836 */ /* 0x000fe20000000000 */
[C---:B------:R-:W-:Y:S01]  /*11dc0*/  ISETP.GE.AND P3, PT, R2.reuse, R3, PT ;  /* 0x000000030200720c */ /* 0x040fe20003f66270 */
[----:B----4-:R-:W-:Y:S01]  /*11dd0*/  HMMA.16816.F32.BF16 R12, R112, R108, R12 ;  /* 0x0000006c700c723c */ /* 0x010fe2000004180c */
[----:B------:R-:W-:Y:S01]  /*11de0*/  BAR.SYNC.DEFER_BLOCKING 0x0 ;  /* 0x0000000000007b1d */ /* 0x000fe20000010000 */
[----:B------:R-:W-:Y:S01]  /*11df0*/  ISETP.GE.AND P2, PT, R2, R131, PT ;  /* 0x000000830200720c */ /* 0x000fe20003f46270 */
[----:B------:R-:W-:Y:S01]  /*11e00*/  VIADD R108, R132, 0xffffffd0 ;  /* 0xffffffd0846c7836 */ /* 0x000fe20000000000 */
[----:B------:R-:W-:Y:S01]  /*11e10*/  I2FP.F32.S32 R29, R2 ;  /* 0x00000002001d7245 */ /* 0x000fe20000201400 */
[----:B------:R-:W-:Y:S01]  /*11e20*/  VIADD R105, R103, 0xfffffffe ;  /* 0xfffffffe67697836 */ /* 0x000fe20000000000 */
[----:B------:R-:W-:-:S02]  /*11e30*/  FSEL R2, R122, -INF , !P6 ;  /* 0xff8000007a027808 */ /* 0x000fc40007000000 */
[----:B------:R-:W-:Y:S01]  /*11e40*/  FSEL R34, R34, -INF , !P5 ;  /* 0xff80000022227808 */ /* 0x000fe20006800000 */
[----:B------:R-:W-:Y:S01]  /*11e50*/  FFMA.FTZ R24, R0, R29, R24 ;  /* 0x0000001d00187223 */ /* 0x000fe20000010018 */
[C---:B------:R-:W-:Y:S01]  /*11e60*/  ISETP.GE.AND P6, PT, R106.reuse, R3, PT ;  /* 0x000000036a00720c */ /* 0x040fe20003fc6270 */
[C---:B------:R-:W-:Y:S01]  /*11e70*/  HMMA.16816.F32.BF16 R16, R112.reuse, R118, R16 ;  /* 0x000000767010723c */ /* 0x040fe20000041810 */
[----:B------:R-:W-:Y:S01]  /*11e80*/  ISETP.GE.AND P5, PT, R106, R131, PT ;  /* 0x000000836a00720c */ /* 0x000fe20003fa6270 */
[----:B------:R-:W-:Y:S01]  /*11e90*/  FFMA.FTZ R178, R0, R29, R26 ;  /* 0x0000001d00b27223 */ /* 0x000fe2000001001a */
[----:B------:R-:W-:Y:S02]  /*11ea0*/  I2FP.F32.S32 R106, R106 ;  /* 0x0000006a006a7245 */ /* 0x000fe40000201400 */
[----:B------:R-:W-:Y:S02]  /*11eb0*/  FSEL R182, R24, -INF , !P3 ;  /* 0xff80000018b67808 */ /* 0x000fe40005800000 */
[----:B------:R-:W-:Y:S01]  /*11ec0*/  I2FP.F32.S32 R29, R108 ;  /* 0x0000006c001d7245 */ /* 0x000fe20000201400 */
[CC--:B------:R-:W-:Y:S01]  /*11ed0*/  FFMA.FTZ R25, R0.reuse, R106.reuse, R25 ;  /* 0x0000006a00197223 */ /* 0x0c0fe20000010019 */
[----:B------:R-:W-:Y:S01]  /*11ee0*/  FFMA.FTZ R27, R0, R106, R27 ;  /* 0x0000006a001b7223 */ /* 0x000fe2000001001b */
[----:B------:R-:W-:Y:S01]  /*11ef0*/  VIADD R106, R132, 0xffffffd1 ;  /* 0xffffffd1846a7836 */ /* 0x000fe20000000000 */
[----:B------:R-:W-:Y:S01]  /*11f00*/  HMMA.16816.F32.BF16 R8, R112, R110, R8 ;  /* 0x0000006e7008723c */ /* 0x000fe20000041808 */
[----:B------:R-:W-:Y:S01]  /*11f10*/  FSEL R178, R178, -INF , !P2 ;  /* 0xff800000b2b27808 */ /* 0x000fe20005000000 */
[CC--:B------:R-:W-:Y:S01]  /*11f20*/  FFMA.FTZ R174, R0.reuse, R29.reuse, R20 ;  /* 0x0000001d00ae7223 */ /* 0x0c0fe20000010014 */
[----:B------:R-:W-:Y:S01]  /*11f30*/  FFMA.FTZ R22, R0, R29, R22 ;  /* 0x0000001d00167223 */ /* 0x000fe20000010016 */
[----:B------:R-:W-:Y:S01]  /*11f40*/  I2FP.F32.S32 R24, R106 ;  /* 0x0000006a00187245 */ /* 0x000fe20000201400 */
[----:B------:R-:W-:Y:S01]  /*11f50*/  VIADD R20, R132, 0xffffffd9 ;  /* 0xffffffd984147836 */ /* 0x000fe20000000000 */
[----:B------:R-:W-:-:S02]  /*11f60*/  ISETP.GE.AND P3, PT, R108, R131, PT ;  /* 0x000000836c00720c */ /* 0x000fc40003f66270 */
[-C--:B------:R-:W-:Y:S01]  /*11f70*/  ISETP.GE.AND P2, PT, R106, R3.reuse, PT ;  /* 0x000000036a00720c */ /* 0x080fe20003f46270 */
[-C--:B------:R-:W-:Y:S01]  /*11f80*/  FFMA.FTZ R110, R0, R24.reuse, R21 ;  /* 0x00000018006e7223 */ /* 0x080fe20000010015 */
[----:B------:R-:W-:Y:S01]  /*11f90*/  FSEL R22, R22, -INF , !P3 ;  /* 0xff80000016167808 */ /* 0x000fe20005800000 */
[----:B------:R-:W-:Y:S01]  /*11fa0*/  FFMA.FTZ R23, R0, R24, R23 ;  /* 0x0000001800177223 */ /* 0x000fe20000010017 */
[----:B------:R-:W-:Y:S01]  /*11fb0*/  ISETP.GE.AND P3, PT, R20, R3, PT ;  /* 0x000000031400720c */ /* 0x000fe20003f66270 */
[----:B------:R-:W-:Y:S01]  /*11fc0*/  VIADD R24, R132, 0xffffffe1 ;  /* 0xffffffe184187836 */ /* 0x000fe20000000000 */
[----:B------:R-:W-:Y:S02]  /*11fd0*/  FSEL R110, R110, -INF , !P2 ;  /* 0xff8000006e6e7808 */ /* 0x000fe40005000000 */
[----:B------:R-:W-:Y:S02]  /*11fe0*/  ISETP.GE.AND P2, PT, R20, R131, PT ;  /* 0x000000831400720c */ /* 0x000fe40003f46270 */
[----:B------:R-:W-:-:S02]  /*11ff0*/  I2FP.F32.S32 R21, R104 ;  /* 0x0000006800157245 */ /* 0x000fc40000201400 */
[----:B------:R-:W-:Y:S02]  /*12000*/  I2FP.F32.S32 R20, R20 ;  /* 0x0000001400147245 */ /* 0x000fe40000201400 */
[----:B------:R-:W-:Y:S01]  /*12010*/  FSEL R180, R25, -INF , !P6 ;  /* 0xff80000019b47808 */ /* 0x000fe20007000000 */
[C---:B------:R-:W-:Y:S01]  /*12020*/  FFMA.FTZ R16, R0.reuse, R21, R16 ;  /* 0x0000001500107223 */ /* 0x040fe20000010010 */
[----:B------:R-:W-:Y:S01]  /*12030*/  FSEL R176, R27, -INF , !P5 ;  /* 0xff8000001bb07808 */ /* 0x000fe20006800000 */
[CC--:B------:R-:W-:Y:S01]  /*12040*/  FFMA.FTZ R17, R0.reuse, R20.reuse, R17 ;  /* 0x0000001400117223 */ /* 0x0c0fe20000010011 */
[----:B------:R-:W-:Y:S01]  /*12050*/  FFMA.FTZ R19, R0, R20, R19 ;  /* 0x0000001400137223 */ /* 0x000fe20000010013 */
[----:B------:R-:W-:Y:S01]  /*12060*/  FSEL R26, R31, -INF , !P4 ;  /* 0xff8000001f1a7808 */ /* 0x000fe20006000000 */
[----:B------:R-:W-:Y:S01]  /*12070*/  VIADD R20, R132, 0xffffffe0 ;  /* 0xffffffe084147836 */ /* 0x000fe20000000000 */
[----:B------:R-:W-:Y:S01]  /*12080*/  ISETP.GE.AND P6, PT, R106, R131, PT ;  /* 0x000000836a00720c */ /* 0x000fe20003fc6270 */
[----:B------:R-:W-:Y:S01]  /*12090*/  FFMA.FTZ R21, R0, R21, R18 ;  /* 0x0000001500157223 */ /* 0x000fe20000010012 */
[-C--:B------:R-:W-:Y:S01]  /*120a0*/  ISETP.GE.AND P5, PT, R104, R3.reuse, PT ;  /* 0x000000036800720c */ /* 0x080fe20003fa6270 */
[----:B------:R-:W-:Y:S01]  /*120b0*/  VIADD R18, R132, 0xffffffe8 ;  /* 0xffffffe884127836 */ /* 0x000fe20000000000 */
[----:B------:R-:W-:-:S02]  /*120c0*/  ISETP.GE.AND P4, PT, R108, R3, PT ;  /* 0x000000036c00720c */ /* 0x000fc40003f86270 */
[----:B------:R-:W-:Y:S02]  /*120d0*/  FSEL R116, R23, -INF , !P6 ;  /* 0xff80000017747808 */ /* 0x000fe40007000000 */
[----:B------:R-:W-:Y:S02]  /*120e0*/  FSEL R170, R16, -INF , !P5 ;  /* 0xff80000010aa7808 */ /* 0x000fe40006800000 */
[----:B------:R-:W-:Y:S02]  /*120f0*/  FSEL R174, R174, -INF , !P4 ;  /* 0xff800000aeae7808 */ /* 0x000fe40006000000 */
[----:B------:R-:W-:Y:S02]  /*12100*/  I2FP.F32.S32 R23, R20 ;  /* 0x0000001400177245 */ /* 0x000fe40000201400 */
[----:B------:R-:W-:Y:S02]  /*12110*/  I2FP.F32.S32 R16, R24 ;  /* 0x0000001800107245 */ /* 0x000fe40000201400 */
[----:B------:R-:W-:Y:S01]  /*12120*/  ISETP.GE.AND P4, PT, R104, R131, PT ;  /* 0x000000836800720c */ /* 0x000fe20003f86270 */
[----:B------:R-:W-:Y:S01]  /*12130*/  FFMA.FTZ R126, R0, R23, R14 ;  /* 0x00000017007e7223 */ /* 0x000fe2000001000e */
[----:B------:R-:W-:Y:S01]  /*12140*/  ISETP.GE.AND P6, PT, R20, R3, PT ;  /* 0x000000031400720c */ /* 0x000fe20003fc6270 */
[-C--:B------:R-:W-:Y:S01]  /*12150*/  FFMA.FTZ R134, R0, R16.reuse, R13 ;  /* 0x0000001000867223 */ /* 0x080fe2000001000d */
[----:B------:R-:W-:Y:S01]  /*12160*/  ISETP.GE.AND P5, PT, R20, R131, PT ;  /* 0x000000831400720c */ /* 0x000fe20003fa6270 */
[----:B------:R-:W-:Y:S01]  /*12170*/  VIADD R14, R132, 0xffffffe9 ;  /* 0xffffffe9840e7836 */ /* 0x000fe20000000000 */
[----:B------:R-:W-:Y:S01]  /*12180*/  FSEL R20, R21, -INF , !P4 ;  /* 0xff80000015147808 */ /* 0x000fe20006000000 */
[----:B------:R-:W-:Y:S01]  /*12190*/  FFMA.FTZ R12, R0, R23, R12 ;  /* 0x00000017000c7223 */ /* 0x000fe2000001000c */
[----:B------:R-:W-:Y:S01]  /*121a0*/  ISETP.GE.AND P4, PT, R24, R3, PT ;  /* 0x000000031800720c */ /* 0x000fe20003f86270 */
[----:B------:R-:W-:Y:S01]  /*121b0*/  FFMA.FTZ R15, R0, R16, R15 ;  /* 0x00000010000f7223 */ /* 0x000fe2000001000f */
[----:B------:R-:W-:-:S02]  /*121c0*/  FSEL R126, R126, -INF , !P5 ;  /* 0xff8000007e7e7808 */ /* 0x000fc40006800000 */
[----:B------:R-:W-:Y:S02]  /*121d0*/  FSEL R134, R134, -INF , !P4 ;  /* 0xff80000086867808 */ /* 0x000fe40006000000 */
[C---:B------:R-:W-:Y:S02]  /*121e0*/  ISETP.GE.AND P5, PT, R14.reuse, R3, PT ;  /* 0x000000030e00720c */ /* 0x040fe40003fa6270 */
[----:B------:R-:W-:Y:S02]  /*121f0*/  ISETP.GE.AND P4, PT, R14, R131, PT ;  /* 0x000000830e00720c */ /* 0x000fe40003f86270 */
[----:B------:R-:W-:Y:S02]  /*12200*/  I2FP.F32.S32 R14, R14 ;  /* 0x0000000e000e7245 */ /* 0x000fe40000201400 */
[----:B------:R-:W-:Y:S02]  /*12210*/  FSEL R136, R12, -INF , !P6 ;  /* 0xff8000000c887808 */ /* 0x000fe40007000000 */
[----:B------:R-:W-:Y:S01]  /*12220*/  I2FP.F32.S32 R13, R18 ;  /* 0x00000012000d7245 */ /* 0x000fe20000201400 */
[CC--:B------:R-:W-:Y:S01]  /*12230*/  FFMA.FTZ R12, R0.reuse, R14.reuse, R9 ;  /* 0x0000000e000c7223 */ /* 0x0c0fe20000010009 */
[----:B------:R-:W-:Y:S01]  /*12240*/  FFMA.FTZ R11, R0, R14, R11 ;  /* 0x0000000e000b7223 */ /* 0x000fe2000001000b */
[----:B------:R-:W-:Y:S01]  /*12250*/  VIADD R14, R132, 0xfffffff0 ;  /* 0xfffffff0840e7836 */ /* 0x000fe20000000000 */
[----:B------:R-:W-:Y:S01]  /*12260*/  FSEL R168, R19, -INF , !P2 ;  /* 0xff80000013a87808 */ /* 0x000fe20005000000 */
[----:B------:R-:W-:Y:S01]  /*12270*/  FFMA.FTZ R138, R0, R13, R8 ;  /* 0x0000000d008a7223 */ /* 0x000fe20000010008 */
[----:B------:R-:W-:Y:S01]  /*12280*/  ISETP.GE.AND P2, PT, R18, R3, PT ;  /* 0x000000031200720c */ /* 0x000fe20003f46270 */
[----:B------:R-:W-:Y:S01]  /*12290*/  FFMA.FTZ R120, R0, R13, R10 ;  /* 0x0000000d00787223 */ /* 0x000fe2000001000a */
[----:B------:R-:W-:Y:S01]  /*122a0*/  I2FP.F32.S32 R9, R14 ;  /* 0x0000000e00097245 */ /* 0x000fe20000201400 */
[C---:B------:R-:W-:Y:S01]  /*122b0*/  VIADD R10, R132.reuse, 0xfffffff1 ;  /* 0xfffffff1840a7836 */ /* 0x040fe20000000000 */
[----:B------:R-:W-:Y:S01]  /*122c0*/  FSEL R118, R17, -INF , !P3 ;  /* 0xff80000011767808 */ /* 0x000fe20005800000 */
[----:B------:R-:W-:Y:S01]  /*122d0*/  VIADD R8, R132, 0xfffffff9 ;  /* 0xfffffff984087836 */ /* 0x000fe20000000000 */
[----:B------:R-:W-:Y:S01]  /*122e0*/  ISETP.GE.AND P3, PT, R24, R131, PT ;  /* 0x000000831800720c */ /* 0x000fe20003f66270 */
[-C--:B------:R-:W-:Y:S01]  /*122f0*/  FFMA.FTZ R6, R0, R9.reuse, R6 ;  /* 0x0000000900067223 */ /* 0x080fe20000010006 */
[----:B------:R-:W-:Y:S01]  /*12300*/  FSEL R138, R138, -INF , !P2 ;  /* 0xff8000008a8a7808 */ /* 0x000fe20005000000 */
[----:B------:R-:W-:Y:S01]  /*12310*/  FFMA.FTZ R4, R0, R9, R4 ;  /* 0x0000000900047223 */ /* 0x000fe20000010004 */
[----:B------:R-:W-:-:S02]  /*12320*/  ISETP.GE.AND P2, PT, R14, R131, PT ;  /* 0x000000830e00720c */ /* 0x000fc40003f46270 */
[----:B------:R-:W-:Y:S02]  /*12330*/  FSEL R124, R15, -INF , !P3 ;  /* 0xff8000000f7c7808 */ /* 0x000fe40005800000 */
[----:B------:R-:W-:Y:S02]  /*12340*/  ISETP.GE.AND P6, PT, R18, R131, PT ;  /* 0x000000831200720c */ /* 0x000fe40003fc6270 */
[----:B------:R-:W-:Y:S02]  /*12350*/  ISETP.GE.AND P3, PT, R14, R3, PT ;  /* 0x000000030e00720c */ /* 0x000fe40003f66270 */
[----:B------:R-:W-:Y:S02]  /*12360*/  FSEL R106, R6, -INF , !P2 ;  /* 0xff800000066a7808 */ /* 0x000fe40005000000 */
[----:B------:R-:W-:Y:S02]  /*12370*/  ISETP.GT.AND P2, PT, R105, R152, PT ;  /* 0x000000986900720c */ /* 0x000fe40003f44270 */
        /* <DEDUP_REMOVED lines=83> */
.L_x_6931:
[----:B------:R-:W-:Y:S01]  /*128b0*/  UMOV UR8, URZ ;  /* 0x000000ff00087c82 */ /* 0x000fe20008000000 */
[----:B------:R-:W-:Y:S01]  /*128c0*/  IMAD.SHL.U32 R3, R128, 0x40, RZ ;  /* 0x0000004080037824 */ /* 0x000fe200078e00ff */
[----:B------:R-:W-:-:S05]  /*128d0*/  IADD3 R4, P2, PT, RZ, -UR8, RZ ;  /* 0x80000008ff047c10 */ /* 0x000fca000ff5e0ff */
[----:B------:R-:W-:-:S05]  /*128e0*/  IMAD.X R3, RZ, RZ, ~R3, P2 ;  /* 0x000000ffff037224 */ /* 0x000fca00010e0e03 */
[----:B------:R-:W-:-:S04]  /*128f0*/  SHF.R.S64 R5, R4, 0x1f, R3 ;  /* 0x0000001f04057819 */ /* 0x000fc80000001003 */
[----:B------:R-:W-:-:S04]  /*12900*/  IADD3 R154, P2, PT, R5, R154, RZ ;  /* 0x0000009a059a7210 */ /* 0x000fc80007f5e0ff */
[----:B------:R-:W-:-:S09]  /*12910*/  LEA.HI.X.SX32 R153, R3, R153, 0x1, P2 ;  /* 0x0000009903997211 */ /* 0x000fd200010f0eff */
.L_x_6932:
[C---:B------:R-:W-:Y:S01]  /*12920*/  IMAD.SHL.U32 R3, R128.reuse, 0x20, RZ ;  /* 0x0000002080037824 */ /* 0x040fe200078e00ff */
[C---:B------:R-:W-:Y:S01]  /*12930*/  LEA R8, P2, R128.reuse, R154, 0x5 ;  /* 0x0000009a80087211 */ /* 0x040fe200078428ff */
[----:B------:R-:W-:Y:S01]  /*12940*/  @!P1 IMAD.MOV.U32 R155, RZ, RZ, R153 ;  /* 0x000000ffff9b9224 */ /* 0x000fe200078e0099 */
[--C-:B------:R-:W-:Y:S02]  /*12950*/  SHF.L.U64.HI R4, R128, 0x5, R129.reuse ;  /* 0x0000000580047819 */ /* 0x100fe40000010281 */
[----:B------:R-:W-:Y:S02]  /*12960*/  IADD3 R6, P3, PT, R8, R3, RZ ;  /* 0x0000000308067210 */ /* 0x000fe40007f7e0ff */
[----:B------:R-:W-:Y:S01]  /*12970*/  LEA.HI.X R9, R128, R153, R129, 0x5, P2 ;  /* 0x0000009980097211 */ /* 0x000fe200010f2c81 */
[----:B------:R-:W-:Y:S01]  /*12980*/  @!PT LDS RZ, [RZ] ;  /* 0x00000000fffff984 */ /* 0x000fe20000000800 */
[----:B------:R-:W-:Y:S01]  /*12990*/  @!PT LDS RZ, [RZ] ;  /* 0x00000000fffff984 */ /* 0x000fe20000000800 */
[----:B------:R-:W-:Y:S01]  /*129a0*/  @!PT LDS RZ, [RZ] ;  /* 0x00000000fffff984 */ /* 0x000fe20000000800 */
[----:B------:R1:W-:Y:S01]  /*129b0*/  @!P1 LDGSTS.E.BYPASS.LTC128B.128 [R130+0x4000], desc[UR6][R154.64] ;  /* 0x040000009a829fae */ /* 0x0003e2000b981a06 */
[----:B------:R-:W-:Y:S02]  /*129c0*/  IADD3 R10, P2, PT, R6, R3, RZ ;  /* 0x00000003060a7210 */ /* 0x000fe40007f5e0ff */
[----:B------:R-:W-:Y:S01]  /*129d0*/  IADD3.X R7, PT, PT, R9, R4, RZ, P3, !PT ;  /* 0x0000000409077210 */ /* 0x000fe20001ffe4ff */
[----:B------:R2:W-:Y:S03]  /*129e0*/  @P1 STS.128 [R130+0x4000], RZ ;  /* 0x004000ff82001388 */ /* 0x0005e60000000c00 */
[----:B------:R-:W-:Y:S01]  /*129f0*/  @!P0 MOV R5, R7 ;  /* 0x0000000700058202 */ /* 0x000fe20000000f00 */
[----:B------:R-:W-:-:S02]  /*12a00*/  IMAD.X R11, R7, 0x1, R4, P2 ;  /* 0x00000001070b7824 */ /* 0x000fc400010e0604 */
[----:B------:R-:W-:Y:S02]  /*12a10*/  @!P0 IMAD.MOV.U32 R4, RZ, RZ, R6 ;  /* 0x000000ffff048224 */ /* 0x000fe400078e0006 */
        /* <DEDUP_REMOVED lines=37> */
.L_x_6930:
[----:B------:R-:W-:Y:S01]  /*12c70*/  FMNMX3.FTZ R3, R102, R28, R34, !PT ;  /* 0x0000001c66037276 */ /* 0x000fe20007810022 */
[----:B------:R-:W-:Y:S01]  /*12c80*/  LDSM.16.MT88.4 R16, [R151+0x8000] ;  /* 0x008000009710783b */ /* 0x000fe20000004200 */
[----:B--2---:R-:W-:Y:S02]  /*12c90*/  FMNMX3.FTZ R7, R101, R30, R26, !PT ;  /* 0x0000001e65077276 */ /* 0x004fe4000781001a */
        /* <DEDUP_REMOVED lines=34> */
[----:B------:R-:W-:Y:S01]  /*12ec0*/  ISETP.GT.AND P0, PT, R105, R152, PT ;  /* 0x000000986900720c */ /* 0x000fe20003f04270 */
        /* <DEDUP_REMOVED lines=40> */
[----:B------:R-:W-:-:S02]  /*13150*/  @P0 IADD3 R103, PT, PT, R103, -0x3, RZ ;  /* 0xfffffffd67670810 */ /* 0x000fc40007ffe0ff */
        /* <DEDUP_REMOVED lines=122> */
[-C--:B------:R-:W-:Y:S01]  /*13900*/  MOV R102, R24.reuse ;  /* 0x0000001800667202 */ /* 0x080fe20000000f00 */
        /* <DEDUP_REMOVED lines=9> */
[----:B------:R-:W-:Y:S01]  /*139a0*/  FADD.FTZ R118, R117, R118 ;  /* 0x0000007675767221 */ /* 0x000fe20000010000 */
[----:B------:R-:W-:-:S02]  /*139b0*/  @P0 MOV R102, R24 ;  /* 0x0000001800660202 */ /* 0x000fc40000000f00 */
        /* <DEDUP_REMOVED lines=102> */
[----:B------:R-:W-:Y:S01]  /*14020*/  HMMA.16816.F32.BF16 R84, R4, R14, R84 ;  /* 0x0000000e0454723c */ /* 0x000fe20000041854 */
[----:B------:R-:W-:-:S04]  /*14030*/  NOP ;  /* 0x0000000000007918 */ /* 0x000fc80000000000 */
[----:B------:R-:W-:-:S15]  /*14040*/  @P0 BRA `(.L_x_6933) ;  /* 0x0000000000040947 */ /* 0x000fde0003800000 */
.L_x_6927:
[----:B------:R-:W-:-:S07]  /*14050*/  IADD3 R103, PT, PT, R105, -0x1, RZ ;  /* 0xffffffff69677810 */ /* 0x000fce0007ffe0ff */
.L_x_6933:
[----:B------:R-:W-:-:S13]  /*14060*/  ISETP.GE.AND P0, PT, R103, R152, PT ;  /* 0x000000986700720c */ /* 0x000fda0003f06270 */
[----:B------:R-:W-:Y:S05]  /*14070*/  @!P0 BRA `(.L_x_6934) ;  /* 0x0000002c00e08947 */ /* 0x000fea0003800000 */
[----:B------:R-:W1:Y:S01]  /*14080*/  S2UR UR5, SR_CgaCtaId ;  /* 0x00000000000579c3 */ /* 0x000e620000008800 */
        /* <DEDUP_REMOVED lines=8> */
[----:B------:R-:W-:Y:S01]  /*14110*/  UMOV UR13, 0x400 ;  /* 0x00000400000d7882 */ /* 0x000fe20000000000 */
[----:B------:R-:W-:Y:S01]  /*14120*/  VIADD R171, R103, 0x1 ;  /* 0x0000000167ab7836 */ /* 0x000fe20000000000 */
[C---:B------:R-:W-:Y:S01]  /*14130*/  LOP3.LUT R169, R170.reuse, 0x20, R169, 0xfe, !PT ;  /* 0x00000020aaa97812 */ /* 0x040fe200078efea9 */
[----:B------:R-:W2:Y:S01]  /*14140*/  LDCU UR12, c[0x0][0x440] ;  /* 0x00008800ff0c77ac */ /* 0x000ea20008000800 */
[----:B------:R-:W-:Y:S01]  /*14150*/  IADD3 R170, PT, PT, R170, 0x40, RZ ;  /* 0x00000040aaaa7810 */ /* 0x000fe20007ffe0ff */
[----:B------:R-:W3:Y:S04]  /*14160*/  LDCU UR4, c[0x0][0x45c] ;  /* 0x00008b80ff0477ac */ /* 0x000ee80008000800 */
[----:B------:R-:W-:Y:S01]  /*14170*/  @!P3 IADD3 R168, P4, PT, RZ, -R168, RZ ;  /* 0x800000a8ffa8b210 */ /* 0x000fe20007f9e0ff */
[----:B------:R-:W4:Y:S01]  /*14180*/  LDCU.64 UR8, c[0x0][0x3a0] ;  /* 0x00007400ff0877ac */ /* 0x000f220008000a00 */
[----:B------:R-:W2:Y:S01]  /*14190*/  LDCU.64 UR10, c[0x0][0x3a8] ;  /* 0x00007500ff0a77ac */ /* 0x000ea20008000a00 */
[----:B-1----:R-:W-:-:S12]  /*141a0*/  ULEA UR5, UR5, UR13, 0x18 ;  /* 0x0000000d05057291 */ /* 0x002fd8000f8ec0ff */
.L_x_6938:
[----:B--2---:R-:W-:Y:S01]  /*141b0*/  ISETP.GE.AND P2, PT, R166, UR12, PT ;  /* 0x0000000ca6007c0c */ /* 0x004fe2000bf46270 */
[----:B------:R-:W1:Y:S01]  /*141c0*/  @!P3 LDC R102, c[0x0][0x3c0] ;  /* 0x0000f000ff66bb82 */ /* 0x000e620000000800 */
[----:B------:R-:W-:Y:S01]  /*141d0*/  ISETP.GE.AND P1, PT, R100, UR12, PT ;  /* 0x0000000c64007c0c */ /* 0x000fe2000bf26270 */
[----:B------:R-:W-:Y:S06]  /*141e0*/  DEPBAR.LE SB0, 0x0 ;  /* 0x000080000000791a */ /* 0x000fec0000000000 */
[----:B------:R-:W2:Y:S08]  /*141f0*/  LDC R155, c[0x0][0x3c4] ;  /* 0x0000f100ff9b7b82 */ /* 0x000eb00000000800 */
[----:B------:R-:W-:Y:S01]  /*14200*/  BAR.SYNC.DEFER_BLOCKING 0x0 ;  /* 0x0000000000007b1d */ /* 0x000fe20000010000 */
[----:B------:R-:W-:Y:S05]  /*14210*/  IMAD.SHL.U32 R167, R158, 0x8, RZ ;  /* 0x000000089ea77824 */ /* 0x000fea00078e00ff */
[C---:B------:R-:W-:Y:S02]  /*14220*/  LOP3.LUT R5, R167.reuse, 0x1f8, RZ, 0xc0, !PT ;  /* 0x000001f8a7057812 */ /* 0x040fe400078ec0ff */
[----:B------:R-:W-:Y:S02]  /*14230*/  LOP3.LUT R101, R167, 0x1e00, RZ, 0xc0, !PT ;  /* 0x00001e00a7657812 */ /* 0x000fe400078ec0ff */
[----:B------:R-:W-:Y:S01]  /*14240*/  LOP3.LUT R4, R5, 0x38, R158, 0x78, !PT ;  /* 0x0000003805047812 */ /* 0x000fe200078e789e */
[----:B------:R-:W-:Y:S03]  /*14250*/  IMAD.MOV.U32 R5, RZ, RZ, R156 ;  /* 0x000000ffff057224 */ /* 0x000fe600078e009c */
[----:B------:R-:W-:Y:S01]  /*14260*/  LOP3.LUT R101, R4, R101, RZ, 0xfc, !PT ;  /* 0x0000006504657212 */ /* 0x000fe200078efcff */
[----:B------:R-:W-:Y:S02]  /*14270*/  IMAD.MOV.U32 R4, RZ, RZ, R157 ;  /* 0x000000ffff047224 */ /* 0x000fe400078e009d */
        /* <DEDUP_REMOVED lines=67> */
.L_x_6935:
        /* <DEDUP_REMOVED lines=53> */
[----:B------:R-:W5:Y:S04]  /*14a00*/  LDSM.16.M88.4 R112, [R146+0x4800] ;  /* 0x004800009270783b */ /* 0x000f680000000200 */
[----:B------:R-:W3:Y:S04]  /*14a10*/  LDSM.16.M88.4 R116, [R146+0x5000] ;  /* 0x005000009274783b */ /* 0x000ee80000000200 */
[----:B------:R-:W0:Y:S04]  /*14a20*/  LDGDEPBAR ;  /* 0x00000000000079af */ /* 0x000e280000000000 */
[----:B------:R-:W4:Y:S04]  /*14a30*/  LDSM.16.M88.4 R120, [R146+0x5800] ;  /* 0x005800009278783b */ /* 0x000f280000000200 */
[----:B------:R-:W-:Y:S04]  /*14a40*/  LDSM.16.M88.4 R124, [R145] ;  /* 0x00000000917c783b */ /* 0x000fe80000000200 */
[----:B------:R-:W1:Y:S04]  /*14a50*/  LDSM.16.M88.4 R128, [R142+0x4000] ;  /* 0x004000008e80783b */ /* 0x000e680000000200 */
[----:B------:R-:W1:Y:S04]  /*14a60*/  LDSM.16.M88.4 R132, [R142+0x4800] ;  /* 0x004800008e84783b */ /* 0x000e680000000200 */
[----:B------:R-:W1:Y:S01]  /*14a70*/  LDSM.16.M88.4 R136, [R142+0x5000] ;  /* 0x005000008e88783b */ /* 0x000e620000000200 */
[C---:B--2---:R-:W-:Y:S08]  /*14a80*/  HMMA.16816.F32.BF16 R4, R104.reuse, R108, RZ ;  /* 0x0000006c6804723c */ /* 0x044ff000000418ff */
[C---:B------:R-:W-:Y:S01]  /*14a90*/  HMMA.16816.F32.BF16 R8, R104.reuse, R110, RZ ;  /* 0x0000006e6808723c */ /* 0x040fe200000418ff */
[----:B------:R-:W2:Y:S07]  /*14aa0*/  LDSM.16.M88.4 R108, [R142+0x5800] ;  /* 0x005800008e6c783b */ /* 0x000eae0000000200 */
[C---:B-----5:R-:W-:Y:S08]  /*14ab0*/  HMMA.16816.F32.BF16 R12, R104.reuse, R112, RZ ;  /* 0x00000070680c723c */ /* 0x060ff000000418ff */
[C---:B------:R-:W-:Y:S01]  /*14ac0*/  HMMA.16816.F32.BF16 R16, R104.reuse, R114, RZ ;  /* 0x000000726810723c */ /* 0x040fe200000418ff */
[----:B------:R-:W-:Y:S07]  /*14ad0*/  LDSM.16.M88.4 R112, [R141+0x4000] ;  /* 0x004000008d70783b */ /* 0x000fee0000000200 */
[C---:B---3--:R-:W-:Y:S08]  /*14ae0*/  HMMA.16816.F32.BF16 R20, R104.reuse, R116, RZ ;  /* 0x000000746814723c */ /* 0x048ff000000418ff */
[C---:B------:R-:W-:Y:S01]  /*14af0*/  HMMA.16816.F32.BF16 R24, R104.reuse, R118, RZ ;  /* 0x000000766818723c */ /* 0x040fe200000418ff */
[----:B------:R-:W-:Y:S07]  /*14b00*/  LDSM.16.M88.4 R116, [R141+0x4800] ;  /* 0x004800008d74783b */ /* 0x000fee0000000200 */
[C---:B----4-:R-:W-:Y:S08]  /*14b10*/  HMMA.16816.F32.BF16 R28, R104.reuse, R120, RZ ;  /* 0x00000078681c723c */ /* 0x050ff000000418ff */
[----:B------:R-:W-:Y:S01]  /*14b20*/  HMMA.16816.F32.BF16 R32, R104, R122, RZ ;  /* 0x0000007a6820723c */ /* 0x000fe200000418ff */
[----:B------:R-:W3:Y:S04]  /*14b30*/  LDSM.16.M88.4 R104, [R144] ;  /* 0x000000009068783b */ /* 0x000ee80000000200 */
[----:B------:R-:W4:Y:S03]  /*14b40*/  LDSM.16.M88.4 R120, [R141+0x5000] ;  /* 0x005000008d78783b */ /* 0x000f260000000200 */
        /* <DEDUP_REMOVED lines=8> */
[----:B------:R-:W-:Y:S01]  /*14bd0*/  HMMA.16816.F32.BF16 R32, R124, R110, R32 ;  /* 0x0000006e7c20723c */ /* 0x000fe20000041820 */
[----:B------:R-:W-:Y:S04]  /*14be0*/  LDSM.16.M88.4 R108, [R143] ;  /* 0x000000008f6c783b */ /* 0x000fe80000000200 */
[----:B------:R-:W-:Y:S03]  /*14bf0*/  LDSM.16.M88.4 R124, [R140+0x4800] ;  /* 0x004800008c7c783b */ /* 0x000fe60000000200 */
[C---:B---3--:R-:W-:Y:S08]  /*14c00*/  HMMA.16816.F32.BF16 R4, R104.reuse, R112, R4 ;  /* 0x000000706804723c */ /* 0x048ff00000041804 */
        /* <DEDUP_REMOVED lines=11> */
[----:B------:R-:W-:Y:S03]  /*14cc0*/  LDSM.16.M88.4 R128, [R146+0x7000] ;  /* 0x007000009280783b */ /* 0x000fe60000000200 */
[C---:B--2---:R-:W-:Y:S08]  /*14cd0*/  HMMA.16816.F32.BF16 R4, R108.reuse, R112, R4 ;  /* 0x000000706c04723c */ /* 0x044ff00000041804 */
[C---:B------:R-:W-:Y:S01]  /*14ce0*/  HMMA.16816.F32.BF16 R8, R108.reuse, R114, R8 ;  /* 0x000000726c08723c */ /* 0x040fe20000041808 */
[----:B------:R-:W1:Y:S07]  /*14cf0*/  LDSM.16.M88.4 R112, [R146+0x6000] ;  /* 0x006000009270783b */ /* 0x000e6e0000000200 */
[C---:B------:R-:W-:Y:S08]  /*14d00*/  HMMA.16816.F32.BF16 R12, R108.reuse, R124, R12 ;  /* 0x0000007c6c0c723c */ /* 0x040ff0000004180c */
        /* <DEDUP_REMOVED lines=41> */
[C---:B---3--:R-:W-:Y:S08]  /*14fa0*/  HMMA.16816.F32.BF16 R20, R104.reuse, R120, R20 ;  /* 0x000000786814723c */ /* 0x048ff00000041814 */
[C---:B------:R-:W-:Y:S01]  /*14fb0*/  HMMA.16816.F32.BF16 R24, R104.reuse, R122, R24 ;  /* 0x0000007a6818723c */ /* 0x040fe20000041818 */
[----:B------:R-:W3:Y:S01]  /*14fc0*/  LDSM.16.M88.4 R120, [R140+0x7000] ;  /* 0x007000008c78783b */ /* 0x000ee20000000200 */
[----:B------:R-:W-:Y:S04]  /*14fd0*/  DEPBAR.LE SB0, 0x0 ;  /* 0x000080000000791a */ /* 0x000fe80000000000 */
[----:B------:R-:W-:Y:S02]  /*14fe0*/  BAR.SYNC.DEFER_BLOCKING 0x0 ;  /* 0x0000000000007b1d */ /* 0x000fe40000010000 */
[C---:B--2---:R-:W-:Y:S08]  /*14ff0*/  HMMA.16816.F32.BF16 R28, R104.reuse, R124, R28 ;  /* 0x0000007c681c723c */ /* 0x044ff0000004181c */
[----:B------:R-:W-:Y:S08]  /*15000*/  HMMA.16816.F32.BF16 R32, R104, R126, R32 ;  /* 0x0000007e6820723c */ /* 0x000ff00000041820 */
[C---:B-1----:R-:W-:Y:S08]  /*15010*/  HMMA.16816.F32.BF16 R4, R108.reuse, R112, R4 ;  /* 0x000000706c04723c */ /* 0x042ff00000041804 */
[C---:B------:R-:W-:Y:S08]  /*15020*/  HMMA.16816.F32.BF16 R8, R108.reuse, R114, R8 ;  /* 0x000000726c08723c */ /* 0x040ff00000041808 */
[C---:B----4-:R-:W-:Y:S08]  /*15030*/  HMMA.16816.F32.BF16 R12, R108.reuse, R116, R12 ;  /* 0x000000746c0c723c */ /* 0x050ff0000004180c */
        /* <DEDUP_REMOVED lines=79> */
.L_x_6937:
        /* <DEDUP_REMOVED lines=51> */
.L_x_6936:
[C---:B--2---:R-:W-:Y:S01]  /*15860*/  IADD3 R101, PT, PT, R169.reuse, -0x20, RZ ;  /* 0xffffffe0a9657810 */ /* 0x044fe20007ffe0ff */
[----:B------:R-:W-:Y:S01]  /*15870*/  LDSM.16.MT88.4 R108, [R150+0x8000] ;  /* 0x00800000966c783b */ /* 0x000fe20000004200 */
[----:B------:R-:W-:Y:S02]  /*15880*/  I2FP.F32.S32 R103, R169 ;  /* 0x000000a900677245 */ /* 0x000fe40000201400 */
[C---:B------:R-:W-:Y:S02]  /*15890*/  IADD3 R102, PT, PT, R169.reuse, -0x1f, RZ ;  /* 0xffffffe1a9667810 */ /* 0x040fe40007ffe0ff */
[----:B------:R-:W-:Y:S01]  /*158a0*/  I2FP.F32.S32 R101, R101 ;  /* 0x0000006500657245 */ /* 0x000fe20000201400 */
[CC--:B------:R-:W-:Y:S01]  /*158b0*/  FFMA.FTZ R22, R0.reuse, R103.reuse, R22 ;  /* 0x0000006700167223 */ /* 0x0c0fe20000010016 */
[C---:B------:R-:W-:Y:S01]  /*158c0*/  FFMA.FTZ R20, R0.reuse, R103, R20 ;  /* 0x0000006700147223 */ /* 0x040fe20000010014 */
[----:B------:R-:W-:Y:S01]  /*158d0*/  I2FP.F32.S32 R102, R102 ;  /* 0x0000006600667245 */ /* 0x000fe20000201400 */
[----:B------:R-:W-:Y:S01]  /*158e0*/  LDSM.16.MT88.4 R112, [R149+0x8000] ;  /* 0x008000009570783b */ /* 0x000fe20000004200 */
[C---:B------:R-:W-:Y:S01]  /*158f0*/  IADD3 R104, PT, PT, R169.reuse, -0x17, RZ ;  /* 0xffffffe9a9687810 */ /* 0x040fe20007ffe0ff */
[CC--:B------:R-:W-:Y:S01]  /*15900*/  FFMA.FTZ R6, R0.reuse, R101.reuse, R6 ;  /* 0x0000006500067223 */ /* 0x0c0fe20000010006 */
[C---:B------:R-:W-:Y:S01]  /*15910*/  IADD3 R103, PT, PT, R169.reuse, -0x18, RZ ;  /* 0xffffffe8a9677810 */ /* 0x040fe20007ffe0ff */
[C---:B------:R-:W-:Y:S01]  /*15920*/  FFMA.FTZ R4, R0.reuse, R101, R4 ;  /* 0x0000006500047223 */ /* 0x040fe20000010004 */
[----:B------:R-:W-:Y:S01]  /*15930*/  I2FP.F32.S32 R104, R104 ;  /* 0x0000006800687245 */ /* 0x000fe20000201400 */
        /* <DEDUP_REMOVED lines=9> */
[C---:B------:R-:W-:Y:S01]  /*159d0*/  FFMA.FTZ R8, R0.reuse, R103, R8 ;  /* 0x0000006700087223 */ /* 0x040fe20000010008 */
[----:B------:R-:W-:Y:S02]  /*159e0*/  I2FP.F32.S32 R102, R102 ;  /* 0x0000006600667245 */ /* 0x000fe40000201400 */
[C---:B------:R-:W-:Y:S01]  /*159f0*/  IADD3 R104, PT, PT, R169.reuse, -0x7, RZ ;  /* 0xfffffff9a9687810 */ /* 0x040fe20007ffe0ff */
[CC--:B------:R-:W-:Y:S01]  /*15a00*/  FFMA.FTZ R14, R0.reuse, R101.reuse, R14 ;  /* 0x00000065000e7223 */ /* 0x0c0fe2000001000e */
[C---:B------:R-:W-:Y:S01]  /*15a10*/  IADD3 R103, PT, PT, R169.reuse, -0x8, RZ ;  /* 0xfffffff8a9677810 */ /* 0x040fe20007ffe0ff */
[C---:B------:R-:W-:Y:S01]  /*15a20*/  FFMA.FTZ R12, R0.reuse, R101, R12 ;  /* 0x00000065000c7223 */ /* 0x040fe2000001000c */
[C---:B------:R-:W-:Y:S01]  /*15a30*/  IADD3 R101, PT, PT, R169.reuse, 0x1, RZ ;  /* 0x00000001a9657810 */ /* 0x040fe20007ffe0ff */
[C---:B------:R-:W-:Y:S01]  /*15a40*/  FFMA.FTZ R15, R0.reuse, R102, R15 ;  /* 0x00000066000f7223 */ /* 0x040fe2000001000f */
[----:B------:R-:W-:Y:S01]  /*15a50*/  I2FP.F32.S32 R104, R104 ;  /* 0x0000006800687245 */ /* 0x000fe20000201400 */
[C---:B------:R-:W-:Y:S01]  /*15a60*/  FFMA.FTZ R13, R0.reuse, R102, R13 ;  /* 0x00000066000d7223 */ /* 0x040fe2000001000d */
[----:B------:R-:W-:Y:S02]  /*15a70*/  I2FP.F32.S32 R103, R103 ;  /* 0x0000006700677245 */ /* 0x000fe40000201400 */
[----:B------:R-:W-:Y:S01]  /*15a80*/  IADD3 R102, PT, PT, R169, 0x9, RZ ;  /* 0x00000009a9667810 */ /* 0x000fe20007ffe0ff */
[C---:B------:R-:W-:Y:S01]  /*15a90*/  FFMA.FTZ R19, R0.reuse, R104, R19 ;  /* 0x0000006800137223 */ /* 0x040fe20000010013 */
[----:B------:R-:W-:Y:S01]  /*15aa0*/  FMNMX3.FTZ R105, R3, R4, R5, !PT ;  /* 0x0000000403697276 */ /* 0x000fe20007810005 */
[C---:B------:R-:W-:Y:S01]  /*15ab0*/  FFMA.FTZ R17, R0.reuse, R104, R17 ;  /* 0x0000006800117223 */ /* 0x040fe20000010011 */
[----:B------:R-:W-:Y:S01]  /*15ac0*/  I2FP.F32.S32 R101, R101 ;  /* 0x0000006500657245 */ /* 0x000fe20000201400 */
[CC--:B------:R-:W-:Y:S01]  /*15ad0*/  FFMA.FTZ R18, R0.reuse, R103.reuse, R18 ;  /* 0x0000006700127223 */ /* 0x0c0fe20000010012 */
[----:B------:R-:W-:Y:S01]  /*15ae0*/  I2FP.F32.S32 R102, R102 ;  /* 0x0000006600667245 */ /* 0x000fe20000201400 */
[C---:B------:R-:W-:Y:S01]  /*15af0*/  FFMA.FTZ R16, R0.reuse, R103, R16 ;  /* 0x0000006700107223 */ /* 0x040fe20000010010 */
[----:B------:R-:W-:Y:S01]  /*15b00*/  IADD3 R104, PT, PT, R169, 0x10, RZ ;  /* 0x00000010a9687810 */ /* 0x000fe20007ffe0ff */
[CC--:B------:R-:W-:Y:S01]  /*15b10*/  FFMA.FTZ R23, R0.reuse, R101.reuse, R23 ;  /* 0x0000006500177223 */ /* 0x0c0fe20000010017 */
[----:B------:R-:W-:Y:S01]  /*15b20*/  FMNMX3.FTZ R105, R105, R8, R9, !PT ;  /* 0x0000000869697276 */ /* 0x000fe20007810009 */
[C---:B------:R-:W-:Y:S01]  /*15b30*/  FFMA.FTZ R21, R0.reuse, R101, R21 ;  /* 0x0000006500157223 */ /* 0x040fe20000010015 */
[----:B------:R-:W-:Y:S01]  /*15b40*/  IADD3 R103, PT, PT, R169, 0x8, RZ ;  /* 0x00000008a9677810 */ /* 0x000fe20007ffe0ff */
[C---:B------:R-:W-:Y:S01]  /*15b50*/  FFMA.FTZ R27, R0.reuse, R102, R27 ;  /* 0x00000066001b7223 */ /* 0x040fe2000001001b */
[----:B------:R-:W-:Y:S01]  /*15b60*/  I2FP.F32.S32 R101, R104 ;  /* 0x0000006800657245 */ /* 0x000fe20000201400 */
[C---:B------:R-:W-:Y:S01]  /*15b70*/  FFMA.FTZ R25, R0.reuse, R102, R25 ;  /* 0x0000006600197223 */ /* 0x040fe20000010019 */
[----:B------:R-:W-:Y:S02]  /*15b80*/  I2FP.F32.S32 R103, R103 ;  /* 0x0000006700677245 */ /* 0x000fe40000201400 */
[----:B------:R-:W-:Y:S01]  /*15b90*/  FMNMX3.FTZ R105, R105, R12, R13, !PT ;  /* 0x0000000c69697276 */ /* 0x000fe2000781000d */
[-C--:B------:R-:W-:Y:S01]  /*15ba0*/  FFMA.FTZ R30, R0, R101.reuse, R30 ;  /* 0x00000065001e7223 */ /* 0x080fe2000001001e */
[----:B------:R-:W-:Y:S01]  /*15bb0*/  FMNMX3.FTZ R102, R2, R6, R7, !PT ;  /* 0x0000000602667276 */ /* 0x000fe20007810007 */
[C---:B------:R-:W-:Y:S01]  /*15bc0*/  FFMA.FTZ R28, R0.reuse, R101, R28 ;  /* 0x00000065001c7223 */ /* 0x040fe2000001001c */
        /* <DEDUP_REMOVED lines=28> */
[----:B------:R-:W-:Y:S05]  /*15d90*/  FMNMX3.FTZ R104, R101, R34, R35, !PT ;  /* 0x0000002265687276 */ /* 0x000fea0007810023 */
        /* <DEDUP_REMOVED lines=50> */
[----:B------:R-:W-:Y:S01]  /*160c0*/  FMUL.FTZ R43, R2, R43 ;  /* 0x0000002b022b7220 */ /* 0x000fe20000410000 */
[C---:B------:R-:W-:Y:S01]  /*160d0*/  FMUL.FTZ R40, R3.reuse, R40 ;  /* 0x0000002803287220 */ /* 0x040fe20000410000 */
[----:B------:R-:W-:Y:S01]  /*160e0*/  FMUL.FTZ R41, R3, R41 ;  /* 0x0000002903297220 */ /* 0x000fe20000410000 */
[--C-:B------:R-:W-:Y:S01]  /*160f0*/  FFMA.FTZ R155, R28, UR4, -R123.reuse ;  /* 0x000000041c9b7c23 */ /* 0x100fe2000801087b */
[--C-:B------:R-:W-:Y:S03]  /*16100*/  FFMA.FTZ R174, R29, UR4, -R123.reuse ;  /* 0x000000041dae7c23 */ /* 0x100fe6000801087b */
[----:B------:R-:W4:Y:S01]  /*16110*/  MUFU.EX2 R103, R103 ;  /* 0x0000006700677308 */ /* 0x000f220000000800 */
[----:B-1----:R-:W-:Y:S01]  /*16120*/  F2FP.BF16.F32.PACK_AB R97, R119, R121 ;  /* 0x000000797761723e */ /* 0x002fe200000010ff */
[----:B------:R-:W-:Y:S01]  /*16130*/  LDSM.16.MT88.4 R28, [R151+0x9800] ;  /* 0x00980000971c783b */ /* 0x000fe20000004200 */
[--C-:B------:R-:W-:Y:S01]  /*16140*/  FFMA.FTZ R175, R32, UR4, -R123.reuse ;  /* 0x0000000420af7c23 */ /* 0x100fe2000801087b */
        /* <DEDUP_REMOVED lines=44> */
[----:B------:R-:W-:Y:S01]  /*16410*/  FMUL.FTZ R80, R3, R80 ;  /* 0x0000005003507220 */ /* 0x000fe20000410000 */
[----:B----4-:R-:W-:Y:S01]  /*16420*/  F2FP.BF16.F32.PACK_AB R98, R117, R118 ;  /* 0x000000767562723e */ /* 0x010fe200000010ff */
[----:B------:R-:W-:Y:S01]  /*16430*/  FMUL.FTZ R81, R3, R81 ;  /* 0x0000005103517220 */ /* 0x000fe20000410000 */
[--C-:B------:R-:W-:Y:S01]  /*16440*/  FFMA.FTZ R125, R14, UR4, -R124.reuse ;  /* 0x000000040e7d7c23 */ /* 0x100fe2000801087c */
[C---:B------:R-:W-:Y:S01]  /*16450*/  FMUL.FTZ R14, R2.reuse, R90 ;  /* 0x0000005a020e7220 */ /* 0x040fe20000410000 */
[--C-:B------:R-:W-:Y:S01]  /*16460*/  FFMA.FTZ R126, R15, UR4, -R124.reuse ;  /* 0x000000040f7e7c23 */ /* 0x100fe2000801087c */
[----:B------:R-:W-:Y:S01]  /*16470*/  FMUL.FTZ R15, R2, R91 ;  /* 0x0000005b020f7220 */ /* 0x000fe20000410000 */
[--C-:B------:R-:W-:Y:S01]  /*16480*/  FFMA.FTZ R127, R18, UR4, -R124.reuse ;  /* 0x00000004127f7c23 */ /* 0x100fe2000801087c */
[C---:B--2---:R-:W-:Y:S01]  /*16490*/  HMMA.16816.F32.BF16 R4, R96.reuse, R104, R4 ;  /* 0x000000686004723c */ /* 0x044fe20000041804 */
[----:B------:R-:W-:Y:S04]  /*164a0*/  MUFU.EX2 R125, R125 ;  /* 0x0000007d007d7308 */ /* 0x000fe80000000800 */
[----:B------:R-:W-:Y:S01]  /*164b0*/  FFMA.FTZ R128, R19, UR4, -R124 ;  /* 0x0000000413807c23 */ /* 0x000fe2000801087c */
[--C-:B------:R-:W-:Y:S01]  /*164c0*/  FFMA.FTZ R129, R12, UR4, -R123.reuse ;  /* 0x000000040c817c23 */ /* 0x100fe2000801087b */
[----:B------:R-:W-:Y:S01]  /*164d0*/  FMUL.FTZ R12, R3, R88 ;  /* 0x00000058030c7220 */ /* 0x000fe20000410000 */
[C---:B------:R-:W-:Y:S01]  /*164e0*/  HMMA.16816.F32.BF16 R8, R96.reuse, R106, R8 ;  /* 0x0000006a6008723c */ /* 0x040fe20000041808 */
[----:B------:R-:W1:Y:S02]  /*164f0*/  LDSM.16.MT88.4 R104, [R151+0xa000] ;  /* 0x00a000009768783b */ /* 0x000e640000004200 */
[----:B------:R-:W2:Y:S01]  /*16500*/  MUFU.EX2 R126, R126 ;  /* 0x0000007e007e7308 */ /* 0x000ea20000000800 */
[--C-:B------:R-:W-:Y:S01]  /*16510*/  FFMA.FTZ R130, R13, UR4, -R123.reuse ;  /* 0x000000040d827c23 */ /* 0x100fe2000801087b */
[----:B------:R-:W-:Y:S01]  /*16520*/  FMUL.FTZ R13, R3, R89 ;  /* 0x00000059030d7220 */ /* 0x000fe20000410000 */
[--C-:B------:R-:W-:Y:S01]  /*16530*/  FFMA.FTZ R131, R16, UR4, -R123.reuse ;  /* 0x0000000410837c23 */ /* 0x100fe2000801087b */
[--C-:B------:R-:W-:Y:S01]  /*16540*/  FFMA.FTZ R132, R17, UR4, -R123.reuse ;  /* 0x0000000411847c23 */ /* 0x100fe2000801087b */
[C---:B------:R-:W-:Y:S01]  /*16550*/  FMUL.FTZ R18, R2.reuse, R86 ;  /* 0x0000005602127220 */ /* 0x040fe20000410000 */
[C---:B------:R-:W-:Y:S01]  /*16560*/  HMMA.16816.F32.BF16 R36, R96.reuse, R108, R36 ;  /* 0x0000006c6024723c */ /* 0x040fe20000041824 */
[----:B------:R-:W-:Y:S03]  /*16570*/  LDSM.16.MT88.4 R88, [R150+0x8800] ;  /* 0x008800009658783b */ /* 0x000fe60000004200 */
[----:B------:R-:W-:Y:S01]  /*16580*/  MUFU.EX2 R127, R127 ;  /* 0x0000007f007f7308 */ /* 0x000fe20000000800 */
[----:B------:R-:W-:Y:S01]  /*16590*/  FMUL.FTZ R19, R2, R87 ;  /* 0x0000005702137220 */ /* 0x000fe20000410000 */
[C---:B------:R-:W-:Y:S01]  /*165a0*/  FMUL.FTZ R16, R3.reuse, R84 ;  /* 0x0000005403107220 */ /* 0x040fe20000410000 */
[----:B------:R-:W-:Y:S01]  /*165b0*/  FMUL.FTZ R17, R3, R85 ;  /* 0x0000005503117220 */ /* 0x000fe20000410000 */
[--C-:B------:R-:W-:Y:S01]  /*165c0*/  FFMA.FTZ R133, R20, UR4, -R123.reuse ;  /* 0x0000000414857c23 */ /* 0x100fe2000801087b */
[--C-:B------:R-:W-:Y:S01]  /*165d0*/  FFMA.FTZ R134, R21, UR4, -R123.reuse ;  /* 0x0000000415867c23 */ /* 0x100fe2000801087b */
[C---:B------:R-:W-:Y:S01]  /*165e0*/  HMMA.16816.F32.BF16 R40, R96.reuse, R110, R40 ;  /* 0x0000006e6028723c */ /* 0x040fe20000041828 */
[----:B------:R-:W4:Y:S03]  /*165f0*/  LDSM.16.MT88.4 R108, [R150+0xa000] ;  /* 0x00a00000966c783b */ /* 0x000f260000004200 */
[----:B------:R-:W5:Y:S01]  /*16600*/  MUFU.EX2 R128, R128 ;  /* 0x0000008000807308 */ /* 0x000f620000000800 */
[----:B--2---:R-:W-:Y:S01]  /*16610*/  F2FP.BF16.F32.PACK_AB R85, R126, R125 ;  /* 0x0000007d7e55723e */ /* 0x004fe200000010ff */
[----:B------:R-:W-:Y:S01]  /*16620*/  FFMA.FTZ R123, R33, UR4, -R123 ;  /* 0x00000004217b7c23 */ /* 0x000fe2000801087b */
[----:B------:R-:W-:Y:S01]  /*16630*/  FFMA.FTZ R121, R2, R173, R121 ;  /* 0x000000ad02797223 */ /* 0x000fe20000010079 */
[----:B------:R-:W-:Y:S01]  /*16640*/  ISETP.GT.AND P0, PT, R171, R152, PT ;  /* 0x00000098ab00720c */ /* 0x000fe20003f04270 */
[----:B------:R-:W-:Y:S01]  /*16650*/  FFMA.FTZ R122, R3, R172, R122 ;  /* 0x000000ac037a7223 */ /* 0x000fe2000001007a */
[C---:B------:R-:W-:Y:S04]  /*16660*/  HMMA.16816.F32.BF16 R44, R96.reuse, R112, R44 ;  /* 0x00000070602c723c */ /* 0x040fe8000004182c */
        /* <DEDUP_REMOVED lines=16> */
[----:B--2---:R-:W-:Y:S03]  /*16770*/  F2FP.BF16.F32.PACK_AB R84, R130, R129 ;  /* 0x000000818254723e */ /* 0x004fe600000010ff */
        /* <DEDUP_REMOVED lines=9> */
[----:B------:R-:W4:Y:S08]  /*16810*/  LDSM.16.MT88.4 R108, [R151+0x8800] ;  /* 0x00880000976c783b */ /* 0x000f300000004200 */
[----:B------:R-:W5:Y:S01]  /*16820*/  MUFU.EX2 R136, R136 ;  /* 0x0000008800887308 */ /* 0x000f620000000800 */
        /* <DEDUP_REMOVED lines=11> */
[C---:B----4-:R-:W-:Y:S01]  /*168e0*/  HMMA.16816.F32.BF16 R4, R84.reuse, R108, R4 ;  /* 0x0000006c5404723c */ /* 0x050fe20000041804 */
[----:B------:R-:W3:Y:S08]  /*168f0*/  LDSM.16.MT88.4 R104, [R150+0xa800] ;  /* 0x00a800009668783b */ /* 0x000ef00000004200 */
[----:B------:R-:W-:Y:S01]  /*16900*/  MUFU.EX2 R174, R174 ;  /* 0x000000ae00ae7308 */ /* 0x000fe20000000800 */
[C---:B------:R-:W-:Y:S01]  /*16910*/  HMMA.16816.F32.BF16 R8, R84.reuse, R110, R8 ;  /* 0x0000006e5408723c */ /* 0x040fe20000041808 */
[----:B------:R-:W-:Y:S08]  /*16920*/  LDSM.16.MT88.4 R108, [R149+0x9000] ;  /* 0x00900000956c783b */ /* 0x000ff00000004200 */
[----:B------:R-:W-:Y:S01]  /*16930*/  MUFU.EX2 R175, R175 ;  /* 0x000000af00af7308 */ /* 0x000fe20000000800 */
[C---:B------:R-:W-:Y:S08]  /*16940*/  HMMA.16816.F32.BF16 R36, R84.reuse, R88, R36 ;  /* 0x000000585424723c */ /* 0x040ff00000041824 */
[C---:B------:R-:W-:Y:S01]  /*16950*/  HMMA.16816.F32.BF16 R40, R84.reuse, R90, R40 ;  /* 0x0000005a5428723c */ /* 0x040fe20000041828 */
[----:B------:R-:W4:Y:S07]  /*16960*/  LDSM.16.MT88.4 R88, [R149+0xa800] ;  /* 0x00a800009558783b */ /* 0x000f2e0000004200 */
[C---:B--2---:R-:W-:Y:S08]  /*16970*/  HMMA.16816.F32.BF16 R44, R84.reuse, R92, R44 ;  /* 0x0000005c542c723c */ /* 0x044ff0000004182c */
[C---:B------:R-:W-:Y:S01]  /*16980*/  HMMA.16816.F32.BF16 R48, R84.reuse, R94, R48 ;  /* 0x0000005e5430723c */ /* 0x040fe20000041830 */
[----:B------:R-:W2:Y:S07]  /*16990*/  LDSM.16.MT88.4 R92, [R148+0xa800] ;  /* 0x00a80000945c783b */ /* 0x000eae0000004200 */
[C---:B------:R-:W-:Y:S03]  /*169a0*/  HMMA.16816.F32.BF16 R52, R84.reuse, R112, R52 ;  /* 0x000000705434723c */ /* 0x040fe60000041834 */
[--C-:B------:R-:W-:Y:S01]  /*169b0*/  FFMA.FTZ R112, R22, UR4, -R124.reuse ;  /* 0x0000000416707c23 */ /* 0x100fe2000801087c */
[----:B-----5:R-:W-:Y:S01]  /*169c0*/  F2FP.BF16.F32.PACK_AB R22, R136, R135 ;  /* 0x000000878816723e */ /* 0x020fe200000010ff */
[--C-:B------:R-:W-:Y:S03]  /*169d0*/  FFMA.FTZ R113, R23, UR4, -R124.reuse ;  /* 0x0000000417717c23 */ /* 0x100fe6000801087c */
[C---:B------:R-:W-:Y:S01]  /*169e0*/  HMMA.16816.F32.BF16 R56, R84.reuse, R114, R56 ;  /* 0x000000725438723c */ /* 0x040fe20000041838 */
[----:B------:R-:W-:Y:S02]  /*169f0*/  MUFU.EX2 R112, R112 ;  /* 0x0000007000707308 */ /* 0x000fe40000000800 */
[--C-:B------:R-:W-:Y:S01]  /*16a00*/  FFMA.FTZ R114, R26, UR4, -R124.reuse ;  /* 0x000000041a727c23 */ /* 0x100fe2000801087c */
[--C-:B------:R-:W-:Y:S01]  /*16a10*/  FFMA.FTZ R115, R27, UR4, -R124.reuse ;  /* 0x000000041b737c23 */ /* 0x100fe2000801087c */
[----:B------:R-:W-:Y:S01]  /*16a20*/  FFMA.FTZ R124, R35, UR4, -R124 ;  /* 0x00000004237c7c23 */ /* 0x000fe2000801087c */
[----:B------:R-:W-:Y:S02]  /*16a30*/  LDSM.16.MT88.4 R24, [R148+0x9000] ;  /* 0x009000009418783b */ /* 0x000fe40000004200 */
[C---:B-1----:R-:W-:Y:S03]  /*16a40*/  HMMA.16816.F32.BF16 R60, R84.reuse, R96, R60 ;  /* 0x00000060543c723c */ /* 0x042fe6000004183c */
[----:B------:R-:W1:Y:S03]  /*16a50*/  MUFU.EX2 R113, R113 ;  /* 0x0000007100717308 */ /* 0x000e660000000800 */
[----:B------:R-:W-:Y:S02]  /*16a60*/  LDSM.16.MT88.4 R32, [R151+0xb800] ;  /* 0x00b800009720783b */ /* 0x000fe40000004200 */
[C---:B------:R-:W-:Y:S05]  /*16a70*/  HMMA.16816.F32.BF16 R64, R84.reuse, R98, R64 ;  /* 0x000000625440723c */ /* 0x040fea0000041840 */
[----:B------:R-:W-:Y:S01]  /*16a80*/  MUFU.EX2 R114, R114 ;  /* 0x0000007200727308 */ /* 0x000fe20000000800 */
[----:B------:R-:W5:Y:S02]  /*16a90*/  LDSM.16.MT88.4 R96, [R151+0x9000] ;  /* 0x009000009760783b */ /* 0x000f640000004200 */
[C---:B---3--:R-:W-:Y:S07]  /*16aa0*/  HMMA.16816.F32.BF16 R68, R84.reuse, R104, R68 ;  /* 0x000000685444723c */ /* 0x048fee0000041844 */
[----:B------:R-:W3:Y:S01]  /*16ab0*/  MUFU.EX2 R115, R115 ;  /* 0x0000007300737308 */ /* 0x000ee20000000800 */
[----:B-1----:R-:W-:Y:S01]  /*16ac0*/  F2FP.BF16.F32.PACK_AB R21, R113, R112 ;  /* 0x000000707115723e */ /* 0x002fe200000010ff */
[C---:B------:R-:W-:Y:S01]  /*16ad0*/  HMMA.16816.F32.BF16 R72, R84.reuse, R106, R72 ;  /* 0x0000006a5448723c */ /* 0x040fe20000041848 */
[----:B------:R-:W1:Y:S07]  /*16ae0*/  LDSM.16.MT88.4 R104, [R150+0x9000] ;  /* 0x009000009668783b */ /* 0x000e6e0000004200 */
[----:B------:R-:W1:Y:S01]  /*16af0*/  MUFU.EX2 R124, R124 ;  /* 0x0000007c007c7308 */ /* 0x000e620000000800 */
[C---:B----4-:R-:W-:Y:S03]  /*16b00*/  HMMA.16816.F32.BF16 R76, R84.reuse, R88, R76 ;  /* 0x00000058544c723c */ /* 0x050fe6000004184c */
[----:B---3--:R-:W-:Y:S05]  /*16b10*/  F2FP.BF16.F32.PACK_AB R23, R115, R114 ;  /* 0x000000727317723e */ /* 0x008fea00000010ff */
[C---:B------:R-:W-:Y:S01]  /*16b20*/  HMMA.16816.F32.BF16 R80, R84.reuse, R90, R80 ;  /* 0x0000005a5450723c */ /* 0x040fe20000041850 */
[----:B------:R-:W-:Y:S07]  /*16b30*/  LDSM.16.MT88.4 R88, [R150+0xb000] ;  /* 0x00b000009658783b */ /* 0x000fee0000004200 */
[C---:B--2---:R-:W-:Y:S08]  /*16b40*/  HMMA.16816.F32.BF16 R12, R84.reuse, R92, R12 ;  /* 0x0000005c540c723c */ /* 0x044ff0000004180c */
[----:B------:R-:W-:Y:S01]  /*16b50*/  HMMA.16816.F32.BF16 R16, R84, R94, R16 ;  /* 0x0000005e5410723c */ /* 0x000fe20000041810 */
[----:B------:R-:W2:Y:S07]  /*16b60*/  LDSM.16.MT88.4 R84, [R151+0xb000] ;  /* 0x00b000009754783b */ /* 0x000eae0000004200 */
[C---:B-----5:R-:W-:Y:S01]  /*16b70*/  HMMA.16816.F32.BF16 R4, R20.reuse, R96, R4 ;  /* 0x000000601404723c */ /* 0x060fe20000041804 */
[----:B------:R-:W3:Y:S07]  /*16b80*/  LDSM.16.MT88.4 R92, [R149+0xb000] ;  /* 0x00b00000955c783b */ /* 0x000eee0000004200 */
[C---:B------:R-:W-:Y:S08]  /*16b90*/  HMMA.16816.F32.BF16 R8, R20.reuse, R98, R8 ;  /* 0x000000621408723c */ /* 0x040ff00000041808 */
[C---:B-1----:R-:W-:Y:S08]  /*16ba0*/  HMMA.16816.F32.BF16 R36, R20.reuse, R104, R36 ;  /* 0x000000681424723c */ /* 0x042ff00000041824 */
[C---:B------:R-:W-:Y:S01]  /*16bb0*/  HMMA.16816.F32.BF16 R40, R20.reuse, R106, R40 ;  /* 0x0000006a1428723c */ /* 0x040fe20000041828 */
[----:B------:R-:W-:Y:S07]  /*16bc0*/  LDSM.16.MT88.4 R104, [R149+0x9800] ;  /* 0x009800009568783b */ /* 0x000fee0000004200 */
[C---:B------:R-:W-:Y:S08]  /*16bd0*/  HMMA.16816.F32.BF16 R44, R20.reuse, R108, R44 ;  /* 0x0000006c142c723c */ /* 0x040ff0000004182c */
[C---:B------:R-:W-:Y:S01]  /*16be0*/  HMMA.16816.F32.BF16 R48, R20.reuse, R110, R48 ;  /* 0x0000006e1430723c */ /* 0x040fe20000041830 */
[----:B------:R-:W-:Y:S07]  /*16bf0*/  LDSM.16.MT88.4 R108, [R148+0x9800] ;  /* 0x00980000946c783b */ /* 0x000fee0000004200 */
[C---:B------:R-:W-:Y:S08]  /*16c00*/  HMMA.16816.F32.BF16 R52, R20.reuse, R24, R52 ;  /* 0x000000181434723c */ /* 0x040ff00000041834 */
[C---:B------:R-:W-:Y:S01]  /*16c10*/  HMMA.16816.F32.BF16 R56, R20.reuse, R26, R56 ;  /* 0x0000001a1438723c */ /* 0x040fe20000041838 */
[----:B------:R-:W1:Y:S07]  /*16c20*/  LDSM.16.MT88.4 R24, [R148+0xb000] ;  /* 0x00b000009418783b */ /* 0x000e6e0000004200 */
[C---:B--2---:R-:W-:Y:S03]  /*16c30*/  HMMA.16816.F32.BF16 R60, R20.reuse, R84, R60 ;  /* 0x00000054143c723c */ /* 0x044fe6000004183c */
[----:B------:R-:W-:Y:S02]  /*16c40*/  F2FP.BF16.F32.PACK_AB R85, R138, R137 ;  /* 0x000000898a55723e */ /* 0x000fe400000010ff */
[----:B------:R-:W-:Y:S03]  /*16c50*/  F2FP.BF16.F32.PACK_AB R84, R174, R155 ;  /* 0x0000009bae54723e */ /* 0x000fe600000010ff */
[C---:B------:R-:W-:Y:S03]  /*16c60*/  HMMA.16816.F32.BF16 R64, R20.reuse, R86, R64 ;  /* 0x000000561440723c */ /* 0x040fe60000041840 */
[----:B------:R-:W-:Y:S05]  /*16c70*/  F2FP.BF16.F32.PACK_AB R87, R124, R139 ;  /* 0x0000008b7c57723e */ /* 0x000fea00000010ff */
[C---:B------:R-:W-:Y:S08]  /*16c80*/  HMMA.16816.F32.BF16 R68, R20.reuse, R88, R68 ;  /* 0x000000581444723c */ /* 0x040ff00000041844 */
[C---:B------:R-:W-:Y:S01]  /*16c90*/  HMMA.16816.F32.BF16 R72, R20.reuse, R90, R72 ;  /* 0x0000005a1448723c */ /* 0x040fe20000041848 */
[----:B------:R-:W2:Y:S07]  /*16ca0*/  LDSM.16.MT88.4 R88, [R150+0x9800] ;  /* 0x009800009658783b */ /* 0x000eae0000004200 */
[C---:B---3--:R-:W-:Y:S08]  /*16cb0*/  HMMA.16816.F32.BF16 R76, R20.reuse, R92, R76 ;  /* 0x0000005c144c723c */ /* 0x048ff0000004184c */
[C---:B------:R-:W-:Y:S08]  /*16cc0*/  HMMA.16816.F32.BF16 R80, R20.reuse, R94, R80 ;  /* 0x0000005e1450723c */ /* 0x040ff00000041850 */
[C---:B-1----:R-:W-:Y:S01]  /*16cd0*/  HMMA.16816.F32.BF16 R12, R20.reuse, R24, R12 ;  /* 0x00000018140c723c */ /* 0x042fe2000004180c */
[----:B------:R-:W1:Y:S07]  /*16ce0*/  MUFU.EX2 R24, R123 ;  /* 0x0000007b00187308 */ /* 0x000e6e0000000800 */
[----:B------:R-:W-:Y:S01]  /*16cf0*/  HMMA.16816.F32.BF16 R16, R20, R26, R16 ;  /* 0x0000001a1410723c */ /* 0x000fe20000041810 */
[----:B------:R-:W3:Y:S02]  /*16d00*/  LDSM.16.MT88.4 R20, [R150+0xb800] ;  /* 0x00b800009614783b */ /* 0x000ee40000004200 */
[----:B------:R-:W-:Y:S01]  /*16d10*/  FADD.FTZ R26, R118, R3 ;  /* 0x00000003761a7221 */ /* 0x000fe20000010000 */
[----:B------:R-:W-:Y:S03]  /*16d20*/  FADD.FTZ R3, R127, R126 ;  /* 0x0000007e7f037221 */ /* 0x000fe60000010000 */
[----:B------:R-:W-:Y:S01]  /*16d30*/  FADD.FTZ R26, R117, R26 ;  /* 0x0000001a751a7221 */ /* 0x000fe20000010000 */
[----:B------:R-:W-:Y:S01]  /*16d40*/  FADD.FTZ R3, R128, R3 ;  /* 0x0000000380037221 */ /* 0x000fe20000010000 */
[----:B-1----:R-:W-:Y:S02]  /*16d50*/  F2FP.BF16.F32.PACK_AB R86, R24, R175 ;  /* 0x000000af1856723e */ /* 0x002fe400000010ff */
[----:B------:R-:W-:Y:S01]  /*16d60*/  FADD.FTZ R129, R129, R26 ;  /* 0x0000001a81817221 */ /* 0x000fe20000010000 */
[----:B------:R-:W-:Y:S01]  /*16d70*/  FADD.FTZ R112, R112, R3 ;  /* 0x0000000370707221 */ /* 0x000fe20000010000 */
[----:B------:R-:W-:Y:S02]  /*16d80*/  MOV R3, R102 ;  /* 0x0000006600037202 */ /* 0x000fe40000000f00 */
[----:B------:R-:W-:Y:S01]  /*16d90*/  FADD.FTZ R130, R130, R129 ;  /* 0x0000008182827221 */ /* 0x000fe20000010000 */
[----:B------:R-:W-:Y:S01]  /*16da0*/  FADD.FTZ R113, R113, R112 ;  /* 0x0000007071717221 */ /* 0x000fe20000010000 */
[C---:B------:R-:W-:Y:S01]  /*16db0*/  HMMA.16816.F32.BF16 R96, R84.reuse, R28, R4 ;  /* 0x0000001c5460723c */ /* 0x040fe20000041804 */
[----:B------:R-:W1:Y:S04]  /*16dc0*/  LDSM.16.MT88.4 R4, [R149+0xb800] ;  /* 0x00b800009504783b */ /* 0x000e680000004200 */
[----:B------:R-:W-:Y:S01]  /*16dd0*/  FADD.FTZ R131, R131, R130 ;  /* 0x0000008283837221 */ /* 0x000fe20000010000 */
[----:B------:R-:W-:Y:S02]  /*16de0*/  FADD.FTZ R2, R114, R113 ;  /* 0x0000007172027221 */ /* 0x000fe40000010000 */
[C---:B------:R-:W-:Y:S01]  /*16df0*/  HMMA.16816.F32.BF16 R92, R84.reuse, R30, R8 ;  /* 0x0000001e545c723c */ /* 0x040fe20000041808 */
[----:B------:R-:W4:Y:S02]  /*16e00*/  LDSM.16.MT88.4 R8, [R148+0xb800] ;  /* 0x00b800009408783b */ /* 0x000f240000004200 */
        /* <DEDUP_REMOVED lines=18> */
[----:B------:R-:W-:Y:S04]  /*16f30*/  FADD.FTZ R172, R24, R175 ;  /* 0x000000af18ac7221 */ /* 0x000fe80000010000 */
[C---:B------:R-:W-:Y:S08]  /*16f40*/  HMMA.16816.F32.BF16 R52, R84.reuse, R108, R52 ;  /* 0x0000006c5434723c */ /* 0x040ff00000041834 */
[C---:B------:R-:W-:Y:S08]  /*16f50*/  HMMA.16816.F32.BF16 R56, R84.reuse, R110, R56 ;  /* 0x0000006e5438723c */ /* 0x040ff00000041838 */
[C---:B------:R-:W-:Y:S08]  /*16f60*/  HMMA.16816.F32.BF16 R60, R84.reuse, R32, R60 ;  /* 0x00000020543c723c */ /* 0x040ff0000004183c */
[C---:B------:R-:W-:Y:S08]  /*16f70*/  HMMA.16816.F32.BF16 R64, R84.reuse, R34, R64 ;  /* 0x000000225440723c */ /* 0x040ff00000041840 */
[C---:B---3--:R-:W-:Y:S08]  /*16f80*/  HMMA.16816.F32.BF16 R68, R84.reuse, R20, R68 ;  /* 0x000000145444723c */ /* 0x048ff00000041844 */
[C---:B------:R-:W-:Y:S08]  /*16f90*/  HMMA.16816.F32.BF16 R72, R84.reuse, R22, R72 ;  /* 0x000000165448723c */ /* 0x040ff00000041848 */
[C---:B-1----:R-:W-:Y:S08]  /*16fa0*/  HMMA.16816.F32.BF16 R76, R84.reuse, R4, R76 ;  /* 0x00000004544c723c */ /* 0x042ff0000004184c */
[C---:B------:R-:W-:Y:S08]  /*16fb0*/  HMMA.16816.F32.BF16 R80, R84.reuse, R6, R80 ;  /* 0x000000065450723c */ /* 0x040ff00000041850 */
[C---:B----4-:R-:W-:Y:S08]  /*16fc0*/  HMMA.16816.F32.BF16 R88, R84.reuse, R8, R12 ;  /* 0x000000085458723c */ /* 0x050ff0000004180c */
[----:B------:R-:W-:Y:S01]  /*16fd0*/  HMMA.16816.F32.BF16 R84, R84, R10, R16 ;  /* 0x0000000a5454723c */ /* 0x000fe20000041810 */
[----:B------:R-:W-:Y:S08]  /*16fe0*/  @!UPT UIADD3 URZ, UPT, UPT, URZ, URZ, URZ ;  /* 0x000000fffffff290 */ /* 0x000ff0000fffe0ff */
[----:B------:R-:W-:Y:S11]  /*16ff0*/  @P0 BRA `(.L_x_6938) ;  /* 0xffffffd0006c0947 */ /* 0x000ff6000383ffff */
.L_x_6934:
        /* <DEDUP_REMOVED lines=8> */
[----:B------:R-:W5:Y:S01]  /*17080*/  S2R R2, SR_TID.X ;  /* 0x0000000000027919 */ /* 0x000f620000002100 */
[--C-:B------:R-:W-:Y:S01]  /*17090*/  SHF.R.U32.HI R103, RZ, 0x1, R158.reuse ;  /* 0x00000001ff677819 */ /* 0x100fe2000001169e */
[----:B------:R-:W4:Y:S01]  /*170a0*/  LDCU UR4, c[0x0][0x44c] ;  /* 0x00008980ff0477ac */ /* 0x000f220008000800 */
[----:B------:R-:W-:Y:S01]  /*170b0*/  SHF.R.U32.HI R100, RZ, 0x2, R158 ;  /* 0x00000002ff647819 */ /* 0x000fe2000001169e */
[----:B------:R-:W-:Y:S01]  /*170c0*/  BSSY.RECONVERGENT B0, `(.L_x_6939) ;  /* 0x00000c1000007945 */ /* 0x000fe20003800200 */
[----:B------:R-:W-:-:S02]  /*170d0*/  LOP3.LUT R9, R103, 0x30, RZ, 0xc0, !PT ;  /* 0x0000003067097812 */ /* 0x000fc400078ec0ff */
[----:B------:R-:W-:Y:S01]  /*170e0*/  LOP3.LUT R8, R8, 0x10, RZ, 0xc0, !PT ;  /* 0x0000001008087812 */ /* 0x000fe200078ec0ff */
[----:B------:R-:W-:Y:S01]  /*170f0*/  BAR.SYNC.DEFER_BLOCKING 0x0 ;  /* 0x0000000000007b1d */ /* 0x000fe20000010000 */
[C---:B------:R-:W-:Y:S02]  /*17100*/  R2P PR, R158.reuse, 0x1c ;  /* 0x0000001c9e007804 */ /* 0x040fe40000000000 */
[----:B------:R-:W-:Y:S02]  /*17110*/  LOP3.LUT R100, R9, 0x7, R100, 0xf8, !PT ;  /* 0x0000000709647812 */ /* 0x000fe400078ef864 */
[----:B------:R-:W-:Y:S02]  /*17120*/  MOV R9, 0x40 ;  /* 0x0000004000097802 */ /* 0x000fe40000000f00 */
[----:B------:R-:W-:Y:S01]  /*17130*/  LOP3.LUT P6, RZ, R158, 0x3, RZ, 0xc0, !PT ;  /* 0x000000039eff7812 */ /* 0x000fe200078cc0ff */
[----:B-1----:R-:W-:Y:S01]  /*17140*/  FADD.FTZ R5, R5, R172 ;  /* 0x000000ac05057221 */ /* 0x002fe20000010000 */
[----:B------:R-:W-:-:S02]  /*17150*/  SEL R9, R9, 0xffffffc0, !P3 ;  /* 0xffffffc009097807 */ /* 0x000fc40005800000 */
[----:B------:R-:W-:Y:S01]  /*17160*/  LOP3.LUT R167, R167, 0x1f80, RZ, 0xc0, !PT ;  /* 0x00001f80a7a77812 */ /* 0x000fe200078ec0ff */
[----:B---3--:R-:W-:Y:S01]  /*17170*/  FADD.FTZ R7, R0, R173 ;  /* 0x000000ad00077221 */ /* 0x008fe20000010000 */
[----:B------:R-:W1:Y:S01]  /*17180*/  SHFL.BFLY PT, R12, R5, 0x1, 0x1f ;  /* 0x0c201f00050c7f89 */ /* 0x000e6200000e0000 */
[----:B------:R-:W-:Y:S02]  /*17190*/  LOP3.LUT R0, R6, 0x6, RZ, 0xc0, !PT ;  /* 0x0000000606007812 */ /* 0x000fe400078ec0ff */
[----:B------:R-:W-:Y:S01]  /*171a0*/  LOP3.LUT R6, R11, 0x38, R6, 0xf8, !PT ;  /* 0x000000380b067812 */ /* 0x000fe200078ef806 */
[----:B------:R-:W3:Y:S01]  /*171b0*/  SHFL.BFLY PT, R4, R7, 0x1, 0x1f ;  /* 0x0c201f0007047f89 */ /* 0x000ee200000e0000 */
[----:B------:R-:W-:Y:S02]  /*171c0*/  LOP3.LUT R3, R0, 0x7c00, R3, 0xf8, !PT ;  /* 0x00007c0000037812 */ /* 0x000fe400078ef803 */
[----:B------:R-:W-:Y:S02]  /*171d0*/  SHF.L.U32 R0, R158, 0x2, RZ ;  /* 0x000000029e007819 */ /* 0x000fe400000006ff */
[----:B------:R-:W-:-:S02]  /*171e0*/  LOP3.LUT R6, R3, R6, RZ, 0xfc, !PT ;  /* 0x0000000603067212 */ /* 0x000fc400078efcff */
[----:B------:R-:W-:Y:S02]  /*171f0*/  LOP3.LUT R10, R0, 0x1f8, RZ, 0xc0, !PT ;  /* 0x000001f8000a7812 */ /* 0x000fe400078ec0ff */
[----:B-----5:R-:W-:Y:S02]  /*17200*/  SHF.R.U32.HI R2, RZ, 0x4, R2 ;  /* 0x00000004ff027819 */ /* 0x020fe40000011602 */
[----:B------:R-:W-:Y:S02]  /*17210*/  LOP3.LUT R103, R10, 0x38, R103, 0x78, !PT ;  /* 0x000000380a677812 */ /* 0x000fe400078e7867 */
[----:B------:R-:W-:Y:S02]  /*17220*/  IADD3 R3, PT, PT, -R160, R159, RZ ;  /* 0x0000009fa0037210 */ /* 0x000fe40007ffe1ff */
[----:B------:R-:W-:Y:S02]  /*17230*/  IADD3 R10, PT, PT, R2, 0x8, RZ ;  /* 0x00000008020a7810 */ /* 0x000fe40007ffe0ff */
[----:B------:R-:W-:-:S02]  /*17240*/  LEA R103, R103, R8, 0x2 ;  /* 0x0000000867677211 */ /* 0x000fc400078e10ff */
[----:B------:R-:W-:Y:S01]  /*17250*/  IADD3 R8, PT, PT, R2, 0x10, RZ ;  /* 0x0000001002087810 */ /* 0x000fe20007ffe0ff */
[----:B-1----:R-:W-:Y:S01]  /*17260*/  FADD.FTZ R5, R5, R12 ;  /* 0x0000000c05057221 */ /* 0x002fe20000010000 */
[----:B------:R-:W-:Y:S02]  /*17270*/  ISETP.GE.AND P1, PT, R10, R3, PT ;  /* 0x000000030a00720c */ /* 0x000fe40003f26270 */
[----:B------:R-:W-:Y:S01]  /*17280*/  IADD3 R10, PT, PT, R2, 0x20, RZ ;  /* 0x00000020020a7810 */ /* 0x000fe20007ffe0ff */
[----:B---3--:R-:W-:Y:S01]  /*17290*/  FADD.FTZ R4, R7, R4 ;  /* 0x0000000407047221 */ /* 0x008fe20000010000 */
[----:B------:R-:W1:Y:S01]  /*172a0*/  MUFU.RCP R11, R5 ;  /* 0x00000005000b7308 */ /* 0x000e620000001000 */
[----:B------:R-:W-:Y:S02]  /*172b0*/  MOV R7, 0x20 ;  /* 0x0000002000077802 */ /* 0x000fe40000000f00 */
[----:B------:R-:W-:Y:S02]  /*172c0*/  FSETP.NE.FTZ.AND P5, PT, R5, RZ, PT ;  /* 0x000000ff0500720b */ /* 0x000fe40003fb5000 */
[----:B------:R-:W-:-:S02]  /*172d0*/  FSETP.NE.FTZ.AND P3, PT, R4, RZ, PT ;  /* 0x000000ff0400720b */ /* 0x000fc40003f75000 */
[-C--:B------:R-:W-:Y:S01]  /*172e0*/  ISETP.GE.AND P0, PT, R8, R3.reuse, PT ;  /* 0x000000030800720c */ /* 0x080fe20003f06270 */
[----:B------:R-:W3:Y:S01]  /*172f0*/  MUFU.RCP R13, R4 ;  /* 0x00000004000d7308 */ /* 0x000ee20000001000 */
[----:B------:R-:W-:Y:S02]  /*17300*/  SEL R8, R7, 0xffffffe0, !P2 ;  /* 0xffffffe007087807 */ /* 0x000fe40005000000 */
[----:B------:R-:W-:Y:S02]  /*17310*/  LEA R7, R6, UR5, 0x2 ;  /* 0x0000000506077c11 */ /* 0x000fe4000f8e10ff */
[----:B------:R-:W-:Y:S02]  /*17320*/  IADD3 R12, PT, PT, R2, 0x18, RZ ;  /* 0x00000018020c7810 */ /* 0x000fe40007ffe0ff */
[----:B------:R-:W-:Y:S02]  /*17330*/  IADD3 R6, PT, PT, R7, 0x80, RZ ;  /* 0x0000008007067810 */ /* 0x000fe40007ffe0ff */
[----:B-1----:R-:W-:Y:S01]  /*17340*/  FSEL R11, R11, 1, P5 ;  /* 0x3f8000000b0b7808 */ /* 0x002fe20002800000 */
[----:B------:R-:W1:Y:S01]  /*17350*/  @P3 LDC R16, c[0x0][0x458] ;  /* 0x00011600ff103b82 */ /* 0x000e620000000800 */
[----:B------:R-:W-:Y:S01]  /*17360*/  ISETP.GE.AND P5, PT, R10, R3, PT ;  /* 0x000000030a00720c */ /* 0x000fe20003fa6270 */
[----:B------:R-:W5:Y:S01]  /*17370*/  @P3 MUFU.LG2 R4, R4 ;  /* 0x0000000400043308 */ /* 0x000f620000000c00 */
[----:B------:R-:W-:Y:S01]  /*17380*/  @P4 IADD3 R6, PT, PT, R7, -0x80, RZ ;  /* 0xffffff8007064810 */ /* 0x000fe20007ffe0ff */
        /* <DEDUP_REMOVED lines=67> */
[----:B------:R-:W-:Y:S01]  /*177c0*/  STS.64 [R7], R96 ;  /* 0x0000006007007388 */ /* 0x000fe20000000a00 */
[----:B------:R-:W-:Y:S01]  /*177d0*/  ISETP.GE.AND P2, PT, R12, R3, PT ;  /* 0x000000030c00720c */ /* 0x000fe20003f46270 */
[----:B-----5:R-:W-:Y:S01]  /*177e0*/  @P3 FMUL.FTZ R4, R4, 0.69314718246459960938 ;  /* 0x3f31721804043820 */ /* 0x020fe20000410000 */
[----:B------:R-:W-:Y:S01]  /*177f0*/  IADD3 R12, PT, PT, R8, R11, RZ ;  /* 0x0000000b080c7210 */ /* 0x000fe20007ffe0ff */
[----:B------:R-:W-:Y:S01]  /*17800*/  STS.64 [R7+0x800], R98 ;  /* 0x0008006207007388 */ /* 0x000fe20000000a00 */
[----:B------:R-:W-:-:S02]  /*17810*/  IADD3 R15, PT, PT, R9, R6, RZ ;  /* 0x00000006090f7210 */ /* 0x000fc40007ffe0ff */
[C---:B------:R-:W-:Y:S01]  /*17820*/  IADD3 R13, PT, PT, R8.reuse, R6, RZ ;  /* 0x00000006080d7210 */ /* 0x040fe20007ffe0ff */
[----:B------:R-:W-:Y:S01]  /*17830*/  STS.64 [R10], R92 ;  /* 0x0000005c0a007388 */ /* 0x000fe20000000a00 */
[----:B------:R-:W-:Y:S02]  /*17840*/  IADD3 R14, PT, PT, R8, R15, RZ ;  /* 0x0000000f080e7210 */ /* 0x000fe40007ffe0ff */
[----:B------:R-:W-:Y:S01]  /*17850*/  FSETP.NE.FTZ.AND P4, PT, R5, RZ, PT ;  /* 0x000000ff0500720b */ /* 0x000fe20003f95000 */
[----:B------:R-:W-:Y:S01]  /*17860*/  STS.64 [R10+0x800], R94 ;  /* 0x0008005e0a007388 */ /* 0x000fe20000000a00 */
[----:B------:R-:W2:Y:S03]  /*17870*/  LDC.64 R8, c[0x0][0x430] ;  /* 0x00010c00ff087b82 */ /* 0x000ea60000000a00 */
[----:B------:R-:W-:Y:S04]  /*17880*/  STS.64 [R11], R36 ;  /* 0x000000240b007388 */ /* 0x000fe80000000a00 */
[----:B------:R-:W-:Y:S04]  /*17890*/  STS.64 [R11+0x800], R38 ;  /* 0x000800260b007388 */ /* 0x000fe80000000a00 */
[----:B------:R-:W-:Y:S01]  /*178a0*/  STS.64 [R12], R40 ;  /* 0x000000280c007388 */ /* 0x000fe20000000a00 */
[----:B------:R-:W3:Y:S01]  /*178b0*/  @P4 LDC R17, c[0x0][0x458] ;  /* 0x00011600ff114b82 */ /* 0x000ee20000000800 */
[----:B------:R-:W5:Y:S02]  /*178c0*/  @P4 MUFU.LG2 R5, R5 ;  /* 0x0000000500054308 */ /* 0x000f640000000c00 */
[----:B------:R-:W-:Y:S04]  /*178d0*/  STS.64 [R12+0x800], R42 ;  /* 0x0008002a0c007388 */ /* 0x000fe80000000a00 */
[----:B------:R-:W-:Y:S04]  /*178e0*/  STS.64 [R6], R44 ;  /* 0x0000002c06007388 */ /* 0x000fe80000000a00 */
[----:B------:R-:W-:Y:S01]  /*178f0*/  STS.64 [R6+0x800], R46 ;  /* 0x0008002e06007388 */ /* 0x000fe20000000a00 */
[----:B--2---:R-:W-:-:S03]  /*17900*/  IMAD R161, R8, UR9, R161 ;  /* 0x0000000908a17c24 */ /* 0x004fc6000f8e02a1 */
[----:B------:R-:W-:Y:S01]  /*17910*/  STS.64 [R13], R48 ;  /* 0x000000300d007388 */ /* 0x000fe20000000a00 */
[----:B-----5:R-:W-:-:S03]  /*17920*/  @P4 FMUL.FTZ R5, R5, 0.69314718246459960938 ;  /* 0x3f31721805054820 */ /* 0x020fc60000410000 */
[----:B------:R-:W-:Y:S04]  /*17930*/  STS.64 [R13+0x800], R50 ;  /* 0x000800320d007388 */ /* 0x000fe80000000a00 */
[----:B------:R-:W-:Y:S04]  /*17940*/  STS.64 [R15], R52 ;  /* 0x000000340f007388 */ /* 0x000fe80000000a00 */
[----:B------:R-:W-:Y:S04]  /*17950*/  STS.64 [R15+0x800], R54 ;  /* 0x000800360f007388 */ /* 0x000fe80000000a00 */
[----:B------:R-:W-:Y:S04]  /*17960*/  STS.64 [R14], R56 ;  /* 0x000000380e007388 */ /* 0x000fe80000000a00 */
[----:B------:R-:W-:Y:S04]  /*17970*/  STS.64 [R14+0x800], R58 ;  /* 0x0008003a0e007388 */ /* 0x000fe80000000a00 */
[----:B------:R-:W-:Y:S04]  /*17980*/  STS.64 [R7+0x4000], R60 ;  /* 0x0040003c07007388 */ /* 0x000fe80000000a00 */
        /* <DEDUP_REMOVED lines=13> */
[----:B---3--:R-:W-:Y:S01]  /*17a60*/  @P4 FFMA.FTZ R69, R102, R17, R5 ;  /* 0x0000001166454223 */ /* 0x008fe20000010005 */
[----:B-1----:R-:W-:Y:S01]  /*17a70*/  @P3 FFMA.FTZ R68, R101, R16, R4 ;  /* 0x0000001065443223 */ /* 0x002fe20000010004 */
[----:B------:R2:W-:Y:S01]  /*17a80*/  STS.64 [R15+0x4000], R88 ;  /* 0x004000580f007388 */ /* 0x0005e20000000a00 */
[----:B-----5:R-:W-:Y:S01]  /*17a90*/  IADD3 R70, PT, PT, R2, 0x28, RZ ;  /* 0x0000002802467810 */ /* 0x020fe20007ffe0ff */
[----:B----4-:R-:W-:Y:S02]  /*17aa0*/  IMAD R73, R161, UR8, R164 ;  /* 0x00000008a1497c24 */ /* 0x010fe4000f8e02a4 */
[----:B------:R2:W-:Y:S02]  /*17ab0*/  STS.64 [R15+0x4800], R90 ;  /* 0x0048005a0f007388 */ /* 0x0005e40000000a00 */
[----:B------:R-:W-:-:S02]  /*17ac0*/  IMAD R73, R73, R9, R160 ;  /* 0x0000000949497224 */ /* 0x000fc400078e02a0 */
[----:B------:R2:W-:Y:S02]  /*17ad0*/  STS.64 [R14+0x4000], R84 ;  /* 0x004000540e007388 */ /* 0x0005e40000000a00 */
[----:B------:R-:W-:Y:S02]  /*17ae0*/  IMAD R71, R73, UR4, RZ ;  /* 0x0000000449477c24 */ /* 0x000fe4000f8e02ff */
        /* <DEDUP_REMOVED lines=30> */
.L_x_6940:
[----:B------:R-:W-:Y:S05]  /*17cd0*/  BSYNC.RECONVERGENT B0 ;  /* 0x0000000000007941 */ /* 0x000fea0003800200 */
.L_x_6939:
        /* <DEDUP_REMOVED lines=18> */
.L_x_6942:
[----:B------:R-:W-:Y:S05]  /*17e00*/  BSYNC.RECONVERGENT B0 ;  /* 0x0000000000007941 */ /* 0x000fea0003800200 */
.L_x_6941:
[----:B------:R-:W-:Y:S01]  /*17e10*/  BSSY.RECONVERGENT B0, `(.L_x_6943) ;  /* 0x0000011000007945 */ /* 0x000fe20003800200 */
[----:B------:R-:W-:Y:S02]  /*17e20*/  ISETP.GE.AND P3, PT, R72, R3, PT ;  /* 0x000000034800720c */ /* 0x000fe40003f66270 */
[----:B------:R-:W-:Y:S01]  /*17e30*/  IADD3 R2, PT, PT, R2, 0x38, RZ ;  /* 0x0000003802027810 */ /* 0x000fe20007ffe0ff */
[----:B------:R-:W-:Y:S05]  /*17e40*/  @P1 BRA `(.L_x_6944) ;  /* 0x0000000000341947 */ /* 0x000fea0003800000 */
        /* <DEDUP_REMOVED lines=13> */
.L_x_6944:
[----:B------:R-:W-:Y:S05]  /*17f20*/  BSYNC.RECONVERGENT B0 ;  /* 0x0000000000007941 */ /* 0x000fea0003800200 */
.L_x_6943:
        /* <DEDUP_REMOVED lines=16> */
.L_x_6946:
[----:B------:R-:W-:Y:S05]  /*18030*/  BSYNC.RECONVERGENT B0 ;  /* 0x0000000000007941 */ /* 0x000fea0003800200 */
.L_x_6945:
        /* <DEDUP_REMOVED lines=13> */
.L_x_6948:
[----:B------:R-:W-:Y:S05]  /*18110*/  BSYNC.RECONVERGENT B0 ;  /* 0x0000000000007941 */ /* 0x000fea0003800200 */
.L_x_6947:
        /* <DEDUP_REMOVED lines=13> */
.L_x_6950:
[----:B------:R-:W-:Y:S05]  /*181f0*/  BSYNC.RECONVERGENT B0 ;  /* 0x0000000000007941 */ /* 0x000fea0003800200 */
.L_x_6949:
        /* <DEDUP_REMOVED lines=13> */
.L_x_6952:
[----:B------:R-:W-:Y:S05]  /*182d0*/  BSYNC.RECONVERGENT B0 ;  /* 0x0000000000007941 */ /* 0x000fea0003800200 */
.L_x_6951:
        /* <DEDUP_REMOVED lines=13> */
.L_x_6954:
[----:B------:R-:W-:Y:S05]  /*183b0*/  BSYNC.RECONVERGENT B0 ;  /* 0x0000000000007941 */ /* 0x000fea0003800200 */
.L_x_6953:
        /* <DEDUP_REMOVED lines=14> */
.L_x_6955:
        /* <DEDUP_REMOVED lines=14> */
.L_x_7262:


//--------------------- .text._ZN5flash24flash_fwd_splitkv_kernelI23Flash_fwd_kernel_traitsILi128ELi64ELi64ELi4ELb0ELb0EN7cutlass10bfloat16_tE19Flash_kernel_traitsILi128ELi64ELi64ELi4ES3_EELb1ELb0ELb1ELb0ELb0ELb1ELb1ELb1EEEvNS_16Flash_fwd_paramsE --------------------------
	.section	.text._ZN5flash24flash_fwd_splitkv_kernelI23Flash_fwd_kernel_traitsILi128ELi64ELi64ELi4ELb0ELb0EN7cutlass10bfloat16_tE19Flash_kernel_traitsILi128ELi64ELi64ELi4ES3_EELb1ELb0ELb1ELb0ELb0ELb1ELb1ELb1EEEvNS_16Flash_fwd_paramsE,"ax",@progbits
	.align	128
        .global         _ZN5flash24flash_fwd_splitkv_kernelI23Flash_fwd_kernel_traitsILi128ELi64ELi64ELi4ELb0ELb0EN7cutlass10bfloat16_tE19Flash_kernel_traitsILi128ELi64ELi64ELi4ES3_EELb1ELb0ELb1ELb0ELb0ELb1ELb1ELb1EEEvNS_16Flash_fwd_paramsE
        .type           _ZN5flash24flash_fwd_splitkv_kernelI23Flash_fwd_kernel_traitsILi128ELi64ELi64ELi4ELb0ELb0EN7cutlass10bfloat16_tE19Flash_kernel_traitsILi128ELi64ELi64ELi4ES3_EELb1ELb0ELb1ELb0ELb0ELb1ELb1ELb1EEEvNS_16Flash_fwd_paramsE,@function
        .size           _ZN5flash24flash_fwd_splitkv_kernelI23Flash_fwd_kernel_traitsILi128ELi64ELi64ELi4ELb0ELb0EN7cutlass10bfloat16_tE19Flash_kernel_traitsILi128ELi64ELi64ELi4ES3_EELb1ELb0ELb1ELb0ELb0ELb1ELb1ELb1EEEvNS_16Flash_fwd_paramsE,(.L_x_7263 - _ZN5flash24flash_fwd_splitkv_kernelI23Flash_fwd_kernel_traitsILi128ELi64ELi64ELi4ELb0ELb0EN7cutlass10bfloat16_tE19Flash_kernel_traitsILi128ELi64ELi64ELi4ES3_EELb1ELb0ELb1ELb0ELb0ELb1ELb1ELb1EEEvNS_16Flash_fwd_paramsE)
        .other          _ZN5flash24flash_fwd_splitkv_kernelI23Flash_fwd_kernel_traitsILi128ELi64ELi64ELi4ELb0ELb0EN7cutlass10bfloat16_tE19Flash_kernel_traitsILi128ELi64ELi64ELi4ES3_EELb1ELb0ELb1ELb0ELb0ELb1ELb1ELb1EEEvNS_16Flash_fwd_paramsE,@"STO_CUDA_ENTRY STV_DEFAULT"
_ZN5flash24flash_fwd_splitkv_kernelI23Flash_fwd_kernel_traitsILi128ELi64ELi64ELi4ELb0ELb0EN7cutlass10bfloat16_tE19Flash_kernel_traitsILi128ELi64ELi64ELi4ES3_EELb1ELb0ELb1ELb0ELb0ELb1ELb1ELb1EEEvNS_16Flash_fwd_paramsE:
.text._ZN5flash24flash_fwd_splitkv_kernelI23Flash_fwd_kernel_traitsILi128ELi64ELi64ELi4ELb0ELb0EN7cutlass10bfloat16_tE19Flash_kernel_traitsILi128ELi64ELi64ELi4ES3_EELb1ELb0ELb1ELb0ELb0ELb1ELb1ELb1EEEvNS_16Flash_fwd_paramsE:
        /* <DEDUP_REMOVED lines=68> */
.L_x_6956:
        /* <DEDUP_REMOVED lines=95> */
.L_x_6959:
[----:B------:R-:W-:Y:S05]  /*0a30*/  BSYNC.RECONVERGENT B0 ;  /* 0x0000000000007941 */ /* 0x000fea0003800200 */
.L_x_6958:
        /* <DEDUP_REMOVED lines=15> */
.L_x_6961:
[----:B------:R-:W-:Y:S05]  /*0b30*/  BSYNC.RECONVERGENT B0 ;  /* 0x0000000000007941 */ /* 0x000fea0003800200 */
.L_x_6960:
        /* <DEDUP_REMOVED lines=15> */
.L_x_6963:
[----:B------:R-:W-:Y:S05]  /*0c30*/  BSYNC.RECONVERGENT B0 ;  /* 0x0000000000007941 */ /* 0x000fea0003800200 */
.L_x_6962:
        /* <DEDUP_REMOVED lines=14> */
.L_x_6965:
[----:B------:R-:W-:Y:S05]  /*0d20*/  BSYNC.RECONVERGENT B0 ;  /* 0x0000000000007941 */ /* 0x000fea0003800200 */
.L_x_6964:
        /* <DEDUP_REMOVED lines=13> */
.L_x_6967:
[----:B------:R-:W-:Y:S05]  /*0e00*/  BSYNC.RECONVERGENT B0 ;  /* 0x0000000000007941 */ /* 0x000fea0003800200 */
.L_x_6966:
        /* <DEDUP_REMOVED lines=13> */
.L_x_6969:
[----:B------:R-:W-:Y:S05]  /*0ee0*/  BSYNC.RECONVERGENT B0 ;  /* 0x0000000000007941 */ /* 0x000fea0003800200 */
.L_x_6968:
        /* <DEDUP_REMOVED lines=13> */
.L_x_6971:
[----:B------:R-:W-:Y:S05]  /*0fc0*/  BSYNC.RECONVERGENT B0 ;  /* 0x0000000000007941 */ /* 0x000fea0003800200 */
.L_x_6970:
        /* <DEDUP_REMOVED lines=13> */
.L_x_6973:
[----:B------:R-:W-:Y:S05]  /*10a0*/  BSYNC.RECONVERGENT B0 ;  /* 0x0000000000007941 */ /* 0x000fea0003800200 */
.L_x_6972:
        /* <DEDUP_REMOVED lines=32> */
.L_x_6957:
        /* <DEDUP_REMOVED lines=11> */
.L_x_6974:
        /* <DEDUP_REMOVED lines=103> */
.L_x_6975:
        /* <DEDUP_REMOVED lines=15> */
.L_x_6977:
[----:B------:R-:W2:Y:S01]  /*1ac0*/  LDC.64 R4, c[0x0][0x3b8] ;  /* 0x0000ee00ff047b82 */ /* 0x000ea20000000a00 */
[----:B------:R-:W-:-:S05]  /*1ad0*/  IADD3 R0, PT, PT, R8, R9, RZ ;  /* 0x0000000908007210 */ /* 0x000fca0007ffe0ff */
[C---:B--2---:R-:W-:Y:S02]  /*1ae0*/  IMAD R19, R0.reuse, R5, RZ ;  /* 0x0000000500137224 */ /* 0x044fe400078e02ff */
[----:B-1----:R-:W-:-:S05]  /*1af0*/  IMAD.WIDE.U32 R2, R0, R4, RZ ;  /* 0x0000000400027225 */ /* 0x002fca00078e00ff */
[----:B------:R-:W-:Y:S02]  /*1b00*/  IADD3 R19, PT, PT, R3, R19, RZ ;  /* 0x0000001303137210 */ /* 0x000fe40007ffe0ff */
[----:B------:R-:W-:Y:S02]  /*1b10*/  MOV R18, R2 ;  /* 0x0000000200127202 */ /* 0x000fe40000000f00 */
.L_x_6978:
        /* <DEDUP_REMOVED lines=14> */
.L_x_6979:
[----:B------:R-:W1:Y:S01]  /*1c00*/  LDC.64 R2, c[0x0][0x3c0] ;  /* 0x0000f000ff027b82 */ /* 0x000e620000000a00 */
[----:B------:R-:W-:-:S05]  /*1c10*/  IADD3 R8, PT, PT, R8, R9, RZ ;  /* 0x0000000908087210 */ /* 0x000fca0007ffe0ff */
[C---:B-1----:R-:W-:Y:S02]  /*1c20*/  IMAD R21, R8.reuse, R3, RZ ;  /* 0x0000000308157224 */ /* 0x042fe400078e02ff */
[----:B------:R-:W-:-:S05]  /*1c30*/  IMAD.WIDE.U32 R8, R8, R2, RZ ;  /* 0x0000000208087225 */ /* 0x000fca00078e00ff */
[----:B------:R-:W-:Y:S02]  /*1c40*/  IADD3 R21, PT, PT, R9, R21, RZ ;  /* 0x0000001509157210 */ /* 0x000fe40007ffe0ff */
[----:B------:R-:W-:-:S07]  /*1c50*/  MOV R20, R8 ;  /* 0x0000000800147202 */ /* 0x000fce0000000f00 */
.L_x_6980:
        /* <DEDUP_REMOVED lines=50> */
.L_x_6976:
        /* <DEDUP_REMOVED lines=181> */
.L_x_7033:
        /* <DEDUP_REMOVED lines=20> */
.L_x_6983:
[----:B-1-3--:R-:W-:Y:S05]  /*2c10*/  BSYNC.RECONVERGENT B0 ;  /* 0x0000000000007941 */ /* 0x00afea0003800200 */
.L_x_6982:
        /* <DEDUP_REMOVED lines=13> */
.L_x_6985:
[----:B------:R-:W-:Y:S05]  /*2cf0*/  BSYNC.RECONVERGENT B0 ;  /* 0x0000000000007941 */ /* 0x000fea0003800200 */
.L_x_6984:
        /* <DEDUP_REMOVED lines=14> */
.L_x_6987:
[----:B------:R-:W-:Y:S05]  /*2de0*/  BSYNC.RECONVERGENT B0 ;  /* 0x0000000000007941 */ /* 0x000fea0003800200 */
.L_x_6986:
        /* <DEDUP_REMOVED lines=19> */
.L_x_6989:
[----:B------:R-:W-:Y:S05]  /*2f20*/  BSYNC.RECONVERGENT B0 ;  /* 0x0000000000007941 */ /* 0x000fea0003800200 */
.L_x_6988:
        /* <DEDUP_REMOVED lines=15> */
.L_x_6993:
[----:B------:R-:W-:Y:S05]  /*3020*/  BSYNC.RECONVERGENT B0 ;  /* 0x0000000000007941 */ /* 0x000fea0003800200 */
.L_x_6992:
        /* <DEDUP_REMOVED lines=12> */
.L_x_6995:
[----:B------:R-:W-:Y:S05]  /*30f0*/  BSYNC.RECONVERGENT B0 ;  /* 0x0000000000007941 */ /* 0x000fea0003800200 */
.L_x_6994:
        /* <DEDUP_REMOVED lines=14> */
.L_x_6997:
[----:B------:R-:W-:Y:S05]  /*31e0*/  BSYNC.RECONVERGENT B0 ;  /* 0x0000000000007941 */ /* 0x000fea0003800200 */
.L_x_6996:
        /* <DEDUP_REMOVED lines=20> */
.L_x_6991:
        /* <DEDUP_REMOVED lines=54> */
.L_x_7003:
[----:B------:R-:W-:Y:S05]  /*3690*/  BSYNC.RECONVERGENT B0 ;  /* 0x0000000000007941 */ /* 0x000fea0003800200 */
.L_x_7002:
        /* <DEDUP_REMOVED lines=47> */
.L_x_7001:
[----:B------:R-:W-:Y:S05]  /*3990*/  BSYNC.RECONVERGENT B1 ;  /* 0x0000000000017941 */ /* 0x000fea0003800200 */
.L_x_7000:
        /* <DEDUP_REMOVED lines=63> */
.L_x_7007:
[----:B------:R-:W-:Y:S05]  /*3d90*/  BSYNC.RECONVERGENT B0 ;  /* 0x0000000000007941 */ /* 0x000fea0003800200 */
.L_x_7006:
        /* <DEDUP_REMOVED lines=47> */
.L_x_7005:
[----:B------:R-:W-:Y:S05]  /*4090*/  BSYNC.RECONVERGENT B1 ;  /* 0x0000000000017941 */ /* 0x000fea0003800200 */
.L_x_7004:
        /* <DEDUP_REMOVED lines=63> */
.L_x_7011:
[----:B------:R-:W-:Y:S05]  /*4490*/  BSYNC.RECONVERGENT B0 ;  /* 0x0000000000007941 */ /* 0x000fea0003800200 */
.L_x_7010:
        /* <DEDUP_REMOVED lines=47> */
.L_x_7009:
[----:B------:R-:W-:Y:S05]  /*4790*/  BSYNC.RECONVERGENT B1 ;  /* 0x0000000000017941 */ /* 0x000fea0003800200 */
.L_x_7008:
        /* <DEDUP_REMOVED lines=66> */
.L_x_7015:
[----:B------:R-:W-:Y:S05]  /*4bc0*/  BSYNC.RECONVERGENT B0 ;  /* 0x0000000000007941 */ /* 0x000fea0003800200 */
.L_x_7014:
        /* <DEDUP_REMOVED lines=47> */
.L_x_7013:
[----:B------:R-:W-:Y:S05]  /*4ec0*/  BSYNC.RECONVERGENT B1 ;  /* 0x0000000000017941 */ /* 0x000fea0003800200 */
.L_x_7012:
        /* <DEDUP_REMOVED lines=8> */
.L_x_6999:
        /* <DEDUP_REMOVED lines=95> */
.L_x_7019:
[----:B------:R-:W-:Y:S05]  /*5540*/  BSYNC.RECONVERGENT B0 ;  /* 0x0000000000007941 */ /* 0x000fea0003800200 */
.L_x_7018:
        /* <DEDUP_REMOVED lines=88> */
.L_x_7017:
[----:B------:R-:W-:Y:S05]  /*5ad0*/  BSYNC.RECONVERGENT B1 ;  /* 0x0000000000017941 */ /* 0x000fea0003800200 */
.L_x_7016:
        /* <DEDUP_REMOVED lines=96> */
.L_x_7023:
[----:B------:R-:W-:Y:S05]  /*60e0*/  BSYNC.RECONVERGENT B0 ;  /* 0x0000000000007941 */ /* 0x000fea0003800200 */
.L_x_7022:
        /* <DEDUP_REMOVED lines=88> */
.L_x_7021:
[----:B------:R-:W-:Y:S05]  /*6670*/  BSYNC.RECONVERGENT B1 ;  /* 0x0000000000017941 */ /* 0x000fea0003800200 */
.L_x_7020:
        /* <DEDUP_REMOVED lines=98> */
.L_x_7027:
[----:B------:R-:W-:Y:S05]  /*6ca0*/  BSYNC.RECONVERGENT B0 ;  /* 0x0000000000007941 */ /* 0x000fea0003800200 */
.L_x_7026:
        /* <DEDUP_REMOVED lines=86> */
.L_x_7025:
[----:B------:R-:W-:Y:S05]  /*7210*/  BSYNC.RECONVERGENT B1 ;  /* 0x0000000000017941 */ /* 0x000fea0003800200 */
.L_x_7024:
        /* <DEDUP_REMOVED lines=101> */
.L_x_7031:
[----:B------:R-:W-:Y:S05]  /*7870*/  BSYNC.RECONVERGENT B0 ;  /* 0x0000000000007941 */ /* 0x000fea0003800200 */
.L_x_7030:
        /* <DEDUP_REMOVED lines=86> */
.L_x_7029:
[----:B------:R-:W-:Y:S05]  /*7de0*/  BSYNC.RECONVERGENT B1 ;  /* 0x0000000000017941 */ /* 0x000fea0003800200 */
.L_x_7028:
[----:B------:R-:W5:Y:S08]  /*7df0*/  LDC R3, c[0x0][0x450] ;  /* 0x00011400ff037b82 */ /* 0x000f700000000800 */
[----:B------:R-:W1:Y:S01]  /*7e00*/  LDC R13, c[0x0][0x450] ;  /* 0x00011400ff0d7b82 */ /* 0x000e620000000800 */
[----:B-----5:R-:W-:Y:S05]  /*7e10*/  IMAD.U32 R3, R3, -0x20, RZ ;  /* 0xffffffe003037824 */ /* 0x020fea00078e00ff */
[C---:B------:R-:W-:Y:S02]  /*7e20*/  LEA R74, P1, R3.reuse, R74, 0x1 ;  /* 0x0000004a034a7211 */ /* 0x040fe400078208ff */
[C---:B------:R-:W-:Y:S02]  /*7e30*/  LEA R72, P0, R3.reuse, R72, 0x1 ;  /* 0x0000004803487211 */ /* 0x040fe400078008ff */
[C---:B------:R-:W-:Y:S02]  /*7e40*/  LEA.HI.X.SX32 R75, R3.reuse, R75, 0x1, P1 ;  /* 0x0000004b034b7211 */ /* 0x040fe400008f0eff */
[----:B-1----:R-:W-:Y:S09]  /*7e50*/  LEA.HI.X.SX32 R73, R3, R73, 0x1, P0 ;  /* 0x0000004903497211 */ /* 0x002ff200000f0eff */
.L_x_6998:
[----:B------:R-:W-:Y:S05]  /*7e60*/  BSYNC.RECONVERGENT B2 ;  /* 0x0000000000027941 */ /* 0x000fea0003800200 */
.L_x_6990:
        /* <DEDUP_REMOVED lines=91> */
.L_x_7032:
[----:B------:R-:W-:Y:S02]  /*8420*/  IADD3 R70, P1, PT, R70, R77, RZ ;  /* 0x0000004d46467210 */ /* 0x000fe40007f3e0ff */
[----:B------:R-:W-:Y:S03]  /*8430*/  IADD3 R12, P0, PT, R12, R79, RZ ;  /* 0x0000004f0c0c7210 */ /* 0x000fe60007f1e0ff */
[----:B------:R-:W-:Y:S02]  /*8440*/  IMAD.X R71, R71, 0x1, R76, P1 ;  /* 0x0000000147477824 */ /* 0x000fe400008e064c */
[----:B------:R-:W-:Y:S01]  /*8450*/  IMAD.X R9, R9, 0x1, R78, P0 ;  /* 0x0000000109097824 */ /* 0x000fe200000e064e */
[----:B------:R-:W-:Y:S07]  /*8460*/  @P2 BRA `(.L_x_7033) ;  /* 0xffffffa400982947 */ /* 0x000fee000383ffff */
.L_x_6981:
        /* <DEDUP_REMOVED lines=43> */
.L_x_7037:
[----:B------:R-:W-:Y:S05]  /*8720*/  BSYNC.RECONVERGENT B0 ;  /* 0x0000000000007941 */ /* 0x000fea0003800200 */
.L_x_7036:
        /* <DEDUP_REMOVED lines=17> */
.L_x_7039:
[----:B------:R-:W-:Y:S05]  /*8840*/  BSYNC.RECONVERGENT B0 ;  /* 0x0000000000007941 */ /* 0x000fea0003800200 */
.L_x_7038:
        /* <DEDUP_REMOVED lines=17> */
.L_x_7041:
[----:B------:R-:W-:Y:S05]  /*8960*/  BSYNC.RECONVERGENT B0 ;  /* 0x0000000000007941 */ /* 0x000fea0003800200 */
.L_x_7040:
        /* <DEDUP_REMOVED lines=17> */
.L_x_7035:
        /* <DEDUP_REMOVED lines=79> */
.L_x_7049:
[----:B------:R-:W-:Y:S05]  /*8f70*/  BSYNC.RECONVERGENT B0 ;  /* 0x0000000000007941 */ /* 0x000fea0003800200 */
.L_x_7048:
[----:B-----5:R-:W-:Y:S01]  /*8f80*/  IMAD.MOV.U32 R6, RZ, RZ, R14 ;  /* 0x000000ffff067224 */ /* 0x020fe200078e000e */
[----:B------:R-:W-:Y:S01]  /*8f90*/  MOV R4, R12 ;  /* 0x0000000c00047202 */ /* 0x000fe20000000f00 */
[----:B------:R-:W-:Y:S01]  /*8fa0*/  IMAD.MOV.U32 R7, RZ, RZ, R15 ;  /* 0x000000ffff077224 */ /* 0x000fe200078e000f */
[----:B------:R-:W-:Y:S02]  /*8fb0*/  MOV R5, R13 ;  /* 0x0000000d00057202 */ /* 0x000fe40000000f00 */
.L_x_7047:
[----:B------:R-:W-:Y:S05]  /*8fc0*/  BSYNC.RECONVERGENT B1 ;  /* 0x0000000000017941 */ /* 0x000fea0003800200 */
.L_x_7046:
        /* <DEDUP_REMOVED lines=49> */
.L_x_7051:
[----:B------:R-:W-:Y:S05]  /*92e0*/  BSYNC.RECONVERGENT B0 ;  /* 0x0000000000007941 */ /* 0x000fea0003800200 */
.L_x_7050:
[----:B-----5:R3:W-:Y:S02]  /*92f0*/  STS.128 [R130+0x2000], R12 ;  /* 0x0020000c82007388 */ /* 0x0207e40000000c00 */
.L_x_7045:
[----:B------:R-:W-:Y:S05]  /*9300*/  BSYNC.RECONVERGENT B2 ;  /* 0x0000000000027941 */ /* 0x000fea0003800200 */
.L_x_7044:
        /* <DEDUP_REMOVED lines=63> */
.L_x_7057:
[----:B------:R-:W-:Y:S05]  /*9700*/  BSYNC.RECONVERGENT B0 ;  /* 0x0000000000007941 */ /* 0x000fea0003800200 */
.L_x_7056:
[----:B-----5:R1:W-:Y:S02]  /*9710*/  STS.128 [R130+0x800], R12 ;  /* 0x0008000c82007388 */ /* 0x0203e40000000c00 */
.L_x_7055:
[----:B------:R-:W-:Y:S05]  /*9720*/  BSYNC.RECONVERGENT B1 ;  /* 0x0000000000017941 */ /* 0x000fea0003800200 */
.L_x_7054:
        /* <DEDUP_REMOVED lines=55> */
.L_x_7059:
[----:B------:R-:W-:Y:S05]  /*9aa0*/  BSYNC.RECONVERGENT B0 ;  /* 0x0000000000007941 */ /* 0x000fea0003800200 */
.L_x_7058:
[----:B-----5:R3:W-:Y:S02]  /*9ab0*/  STS.128 [R130+0x2800], R12 ;  /* 0x0028000c82007388 */ /* 0x0207e40000000c00 */
.L_x_7053:
[----:B------:R-:W-:Y:S05]  /*9ac0*/  BSYNC.RECONVERGENT B2 ;  /* 0x0000000000027941 */ /* 0x000fea0003800200 */
.L_x_7052:
        /* <DEDUP_REMOVED lines=64> */
.L_x_7065:
[----:B------:R-:W-:Y:S05]  /*9ed0*/  BSYNC.RECONVERGENT B0 ;  /* 0x0000000000007941 */ /* 0x000fea0003800200 */
.L_x_7064:
[----:B-----5:R1:W-:Y:S02]  /*9ee0*/  STS.128 [R130+0x1000], R12 ;  /* 0x0010000c82007388 */ /* 0x0203e40000000c00 */
.L_x_7063:
[----:B------:R-:W-:Y:S05]  /*9ef0*/  BSYNC.RECONVERGENT B1 ;  /* 0x0000000000017941 */ /* 0x000fea0003800200 */
.L_x_7062:
        /* <DEDUP_REMOVED lines=55> */
.L_x_7067:
[----:B------:R-:W-:Y:S05]  /*a270*/  BSYNC.RECONVERGENT B0 ;  /* 0x0000000000007941 */ /* 0x000fea0003800200 */
.L_x_7066:
[----:B-----5:R1:W-:Y:S02]  /*a280*/  STS.128 [R130+0x3000], R12 ;  /* 0x0030000c82007388 */ /* 0x0203e40000000c00 */
.L_x_7061:
[----:B------:R-:W-:Y:S05]  /*a290*/  BSYNC.RECONVERGENT B2 ;  /* 0x0000000000027941 */ /* 0x000fea0003800200 */
.L_x_7060:
        /* <DEDUP_REMOVED lines=65> */
.L_x_7071:
[----:B------:R-:W-:Y:S05]  /*a6b0*/  BSYNC.RECONVERGENT B0 ;  /* 0x0000000000007941 */ /* 0x000fea0003800200 */
.L_x_7070:
[----:B-----5:R3:W-:Y:S02]  /*a6c0*/  STS.128 [R130+0x1800], R12 ;  /* 0x0018000c82007388 */ /* 0x0207e40000000c00 */
.L_x_7069:
[----:B------:R-:W-:Y:S05]  /*a6d0*/  BSYNC.RECONVERGENT B1 ;  /* 0x0000000000017941 */ /* 0x000fea0003800200 */
.L_x_7068:
        /* <DEDUP_REMOVED lines=57> */
.L_x_7073:
[----:B------:R-:W-:Y:S05]  /*aa70*/  BSYNC.RECONVERGENT B0 ;  /* 0x0000000000007941 */ /* 0x000fea0003800200 */
.L_x_7072:
[----:B-----5:R3:W-:Y:S01]  /*aa80*/  STS.128 [R130+0x3800], R12 ;  /* 0x0038000c82007388 */ /* 0x0207e20000000c00 */
[----:B------:R-:W-:Y:S05]  /*aa90*/  BRA `(.L_x_7042) ;  /* 0x0000002c00dc7947 */ /* 0x000fea0003800000 */
.L_x_7043:
        /* <DEDUP_REMOVED lines=100> */
.L_x_7078:
[----:B------:R-:W-:Y:S05]  /*b0e0*/  BSYNC.RECONVERGENT B0 ;  /* 0x0000000000007941 */ /* 0x000fea0003800200 */
.L_x_7077:
[----:B------:R-:W-:Y:S05]  /*b0f0*/  BSYNC.RECONVERGENT B1 ;  /* 0x0000000000017941 */ /* 0x000fea0003800200 */
.L_x_7076:
        /* <DEDUP_REMOVED lines=89> */
.L_x_7080:
[----:B------:R-:W-:Y:S05]  /*b690*/  BSYNC.RECONVERGENT B0 ;  /* 0x0000000000007941 */ /* 0x000fea0003800200 */
.L_x_7079:
[----:B-----5:R3:W-:Y:S02]  /*b6a0*/  STS.128 [R130+0x2000], R20 ;  /* 0x0020001482007388 */ /* 0x0207e40000000c00 */
.L_x_7075:
[----:B------:R-:W-:Y:S05]  /*b6b0*/  BSYNC.RECONVERGENT B2 ;  /* 0x0000000000027941 */ /* 0x000fea0003800200 */
.L_x_7074:
        /* <DEDUP_REMOVED lines=95> */
.L_x_7086:
[----:B------:R-:W-:Y:S05]  /*bcb0*/  BSYNC.RECONVERGENT B0 ;  /* 0x0000000000007941 */ /* 0x000fea0003800200 */
.L_x_7085:
[----:B-----5:R3:W-:Y:S02]  /*bcc0*/  STS.128 [R130+0x800], R20 ;  /* 0x0008001482007388 */ /* 0x0207e40000000c00 */
.L_x_7084:
[----:B------:R-:W-:Y:S05]  /*bcd0*/  BSYNC.RECONVERGENT B1 ;  /* 0x0000000000017941 */ /* 0x000fea0003800200 */
.L_x_7083:
        /* <DEDUP_REMOVED lines=88> */
.L_x_7088:
[----:B------:R-:W-:Y:S05]  /*c260*/  BSYNC.RECONVERGENT B0 ;  /* 0x0000000000007941 */ /* 0x000fea0003800200 */
.L_x_7087:
[----:B-----5:R1:W-:Y:S02]  /*c270*/  STS.128 [R130+0x2800], R4 ;  /* 0x0028000482007388 */ /* 0x0203e40000000c00 */
.L_x_7082:
[----:B------:R-:W-:Y:S05]  /*c280*/  BSYNC.RECONVERGENT B2 ;  /* 0x0000000000027941 */ /* 0x000fea0003800200 */
.L_x_7081:
        /* <DEDUP_REMOVED lines=95> */
.L_x_7094:
[----:B------:R-:W-:Y:S05]  /*c880*/  BSYNC.RECONVERGENT B0 ;  /* 0x0000000000007941 */ /* 0x000fea0003800200 */
.L_x_7093:
[----:B-----5:R3:W-:Y:S02]  /*c890*/  STS.128 [R130+0x1000], R20 ;  /* 0x0010001482007388 */ /* 0x0207e40000000c00 */
.L_x_7092:
[----:B------:R-:W-:Y:S05]  /*c8a0*/  BSYNC.RECONVERGENT B1 ;  /* 0x0000000000017941 */ /* 0x000fea0003800200 */
.L_x_7091:
        /* <DEDUP_REMOVED lines=86> */
.L_x_7096:
[----:B------:R-:W-:Y:S05]  /*ce10*/  BSYNC.RECONVERGENT B0 ;  /* 0x0000000000007941 */ /* 0x000fea0003800200 */
.L_x_7095:
[----:B-----5:R3:W-:Y:S02]  /*ce20*/  STS.128 [R130+0x3000], R20 ;  /* 0x0030001482007388 */ /* 0x0207e40000000c00 */
.L_x_7090:
[----:B------:R-:W-:Y:S05]  /*ce30*/  BSYNC.RECONVERGENT B2 ;  /* 0x0000000000027941 */ /* 0x000fea0003800200 */
.L_x_7089:
        /* <DEDUP_REMOVED lines=97> */
.L_x_7100:
[----:B------:R-:W-:Y:S05]  /*d450*/  BSYNC.RECONVERGENT B0 ;  /* 0x0000000000007941 */ /* 0x000fea0003800200 */
.L_x_7099:
[----:B-----5:R3:W-:Y:S02]  /*d460*/  STS.128 [R130+0x1800], R20 ;  /* 0x0018001482007388 */ /* 0x0207e40000000c00 */
.L_x_7098:
[----:B------:R-:W-:Y:S05]  /*d470*/  BSYNC.RECONVERGENT B1 ;  /* 0x0000000000017941 */ /* 0x000fea0003800200 */
.L_x_7097:
        /* <DEDUP_REMOVED lines=87> */
.L_x_7102:
[----:B------:R-:W-:Y:S05]  /*d9f0*/  BSYNC.RECONVERGENT B0 ;  /* 0x0000000000007941 */ /* 0x000fea0003800200 */
.L_x_7101:
[----:B-----5:R1:W-:Y:S02]  /*da00*/  STS.128 [R130+0x3800], R4 ;  /* 0x0038000482007388 */ /* 0x0203e40000000c00 */
.L_x_7042:
[----:B------:R-:W-:Y:S05]  /*da10*/  BSYNC.RECONVERGENT B3 ;  /* 0x0000000000037941 */ /* 0x000fea0003800200 */
.L_x_7034:
        /* <DEDUP_REMOVED lines=29> */
.L_x_7104:
[----:B------:R-:W-:Y:S05]  /*dbf0*/  BSYNC.RECONVERGENT B0 ;  /* 0x0000000000007941 */ /* 0x000fea0003800200 */
.L_x_7103:
        /* <DEDUP_REMOVED lines=17> */
.L_x_7106:
[----:B------:R-:W-:Y:S05]  /*dd10*/  BSYNC.RECONVERGENT B0 ;  /* 0x0000000000007941 */ /* 0x000fea0003800200 */
.L_x_7105:
        /* <DEDUP_REMOVED lines=19> */
.L_x_7108:
[----:B------:R-:W-:Y:S05]  /*de50*/  BSYNC.RECONVERGENT B0 ;  /* 0x0000000000007941 */ /* 0x000fea0003800200 */
.L_x_7107:
        /* <DEDUP_REMOVED lines=17> */
.L_x_7110:
[----:B------:R-:W-:Y:S05]  /*df70*/  BSYNC.RECONVERGENT B0 ;  /* 0x0000000000007941 */ /* 0x000fea0003800200 */
.L_x_7109:
        /* <DEDUP_REMOVED lines=41> */
.L_x_7112:
[----:B------:R2:W-:Y:S04]  /*e210*/  STS.128 [R130+0x8000], RZ ;  /* 0x008000ff82007388 */ /* 0x0005e80000000c00 */
[----:B------:R2:W-:Y:S02]  /*e220*/  STS.128 [R130+0xa000], RZ ;  /* 0x00a000ff82007388 */ /* 0x0005e40000000c00 */
.L_x_7113:
[----:B------:R-:W-:Y:S05]  /*e230*/  BSYNC.RECONVERGENT B0 ;  /* 0x0000000000007941 */ /* 0x000fea0003800200 */
.L_x_7111:
        /* <DEDUP_REMOVED lines=29> */
.L_x_7115:
[----:B------:R-:W-:Y:S05]  /*e410*/  BSYNC.RECONVERGENT B0 ;  /* 0x0000000000007941 */ /* 0x000fea0003800200 */
.L_x_7114:
        /* <DEDUP_REMOVED lines=21> */
.L_x_7117:
[----:B------:R-:W-:Y:S05]  /*e570*/  BSYNC.RECONVERGENT B0 ;  /* 0x0000000000007941 */ /* 0x000fea0003800200 */
.L_x_7116:
        /* <DEDUP_REMOVED lines=19> */
.L_x_7119:
[----:B------:R-:W-:Y:S05]  /*e6b0*/  BSYNC.RECONVERGENT B0 ;  /* 0x0000000000007941 */ /* 0x000fea0003800200 */
.L_x_7118:
[----:B------:R-:W-:Y:S01]  /*e6c0*/  LDSM.16.M88.4 R56, [R143] ;  /* 0x000000008f38783b */ /* 0x000fe20000000200 */
[----:B------:R-:W-:Y:S01]  /*e6d0*/  R2P PR, R154, 0x6 ;  /* 0x000000069a007804 */ /* 0x000fe20000000000 */
[----:B------:R-:W-:Y:S01]  /*e6e0*/  IMAD.MOV.U32 R2, RZ, RZ, 0x20 ;  /* 0x00000020ff027424 */ /* 0x000fe200078e00ff */
[----:B------:R-:W5:Y:S01]  /*e6f0*/  LDCU UR10, c[0x0][0x50c] ;  /* 0x0000a180ff0a77ac */ /* 0x000f620008000800 */
[----:B------:R-:W2:Y:S01]  /*e700*/  LDSM.16.M88.4 R20, [R3+UR5+0x4000] ;  /* 0x004000050314783b */ /* 0x000ea20008000200 */
[----:B------:R-:W-:Y:S01]  /*e710*/  VIADD R142, R3, UR5 ;  /* 0x00000005038e7c36 */ /* 0x000fe20008000000 */
[----:B------:R-:W-:Y:S01]  /*e720*/  VIADDMNMX R131, R8, 0x8, R51, PT ;  /* 0x0000000808837846 */ /* 0x000fe20003800133 */
[----:B------:R-:W-:Y:S01]  /*e730*/  IMAD.MOV.U32 R4, RZ, RZ, 0x40 ;  /* 0x00000040ff047424 */ /* 0x000fe200078e00ff */
[----:B------:R-:W-:Y:S01]  /*e740*/  SEL R2, R2, 0xffffffe0, !P1 ;  /* 0xffffffe002027807 */ /* 0x000fe20004800000 */
[----:B------:R-:W3:Y:S03]  /*e750*/  LDSM.16.M88.4 R72, [R3+UR5+0x4800] ;  /* 0x004800050348783b */ /* 0x000ee60008000200 */
[----:B------:R-:W-:Y:S01]  /*e760*/  SEL R4, R4, 0xffffffc0, !P2 ;  /* 0xffffffc004047807 */ /* 0x000fe20005000000 */
[--C-:B------:R-:W-:Y:S01]  /*e770*/  IMAD.IADD R141, R143, 0x1, R2.reuse ;  /* 0x000000018f8d7824 */ /* 0x100fe200078e0202 */
[----:B------:R-:W4:Y:S01]  /*e780*/  LDSM.16.M88.4 R64, [R3+UR5+0x5000] ;  /* 0x005000050340783b */ /* 0x000f220008000200 */
[----:B------:R-:W-:-:S02]  /*e790*/  IMAD.IADD R138, R142, 0x1, R2 ;  /* 0x000000018e8a7824 */ /* 0x000fc400078e0202 */
[--C-:B------:R-:W-:Y:S01]  /*e7a0*/  IMAD.IADD R140, R143, 0x1, R4.reuse ;  /* 0x000000018f8c7824 */ /* 0x100fe200078e0204 */
[----:B-1----:R-:W1:Y:S01]  /*e7b0*/  LDSM.16.M88.4 R12, [R3+UR5+0x5800] ;  /* 0x00580005030c783b */ /* 0x002e620008000200 */
[----:B------:R-:W-:Y:S02]  /*e7c0*/  IMAD.IADD R137, R142, 0x1, R4 ;  /* 0x000000018e897824 */ /* 0x000fe400078e0204 */
[C---:B------:R-:W-:Y:S01]  /*e7d0*/  IMAD.IADD R139, R2.reuse, 0x1, R140 ;  /* 0x00000001028b7824 */ /* 0x040fe200078e028c */
[----:B------:R-:W-:Y:S02]  /*e7e0*/  LDSM.16.M88.4 R92, [R141] ;  /* 0x000000008d5c783b */ /* 0x000fe40000000200 */
[----:B------:R-:W-:Y:S02]  /*e7f0*/  IADD3 R136, PT, PT, R2, R137, RZ ;  /* 0x0000008902887210 */ /* 0x000fe40007ffe0ff */
[----:B------:R-:W5:Y:S04]  /*e800*/  LDSM.16.M88.4 R96, [R138+0x4000] ;  /* 0x004000008a60783b */ /* 0x000f680000000200 */
[----:B------:R-:W5:Y:S04]  /*e810*/  LDSM.16.M88.4 R84, [R138+0x5000] ;  /* 0x005000008a54783b */ /* 0x000f680000000200 */
[----:B------:R-:W5:Y:S04]  /*e820*/  LDSM.16.M88.4 R80, [R138+0x5800] ;  /* 0x005800008a50783b */ /* 0x000f680000000200 */
[----:B------:R-:W5:Y:S04]  /*e830*/  LDSM.16.M88.4 R88, [R138+0x4800] ;  /* 0x004800008a58783b */ /* 0x000f680000000200 */
[----:B------:R-:W-:Y:S01]  /*e840*/  LDSM.16.M88.4 R52, [R140] ;  /* 0x000000008c34783b */ /* 0x000fe20000000200 */
[C---:B--2---:R-:W-:Y:S03]  /*e850*/  HMMA.16816.F32.BF16 R28, R56.reuse, R20, RZ ;  /* 0x00000014381c723c */ /* 0x044fe600000418ff */
[----:B------:R-:W2:Y:S04]  /*e860*/  LDSM.16.M88.4 R44, [R137+0x4000] ;  /* 0x00400000892c783b */ /* 0x000ea80000000200 */
[----:B------:R-:W2:Y:S01]  /*e870*/  LDSM.16.M88.4 R32, [R137+0x5800] ;  /* 0x005800008920783b */ /* 0x000ea20000000200 */
[C---:B------:R-:W-:Y:S03]  /*e880*/  HMMA.16816.F32.BF16 R20, R56.reuse, R22, RZ ;  /* 0x000000163814723c */ /* 0x040fe600000418ff */
[----:B------:R-:W2:Y:S04]  /*e890*/  LDSM.16.M88.4 R40, [R137+0x4800] ;  /* 0x004800008928783b */ /* 0x000ea80000000200 */
[----:B------:R-:W2:Y:S01]  /*e8a0*/  LDSM.16.M88.4 R36, [R137+0x5000] ;  /* 0x005000008924783b */ /* 0x000ea20000000200 */
[C---:B---3--:R-:W-:Y:S03]  /*e8b0*/  HMMA.16816.F32.BF16 R76, R56.reuse, R72, RZ ;  /* 0x00000048384c723c */ /* 0x048fe600000418ff */
[----:B------:R-:W-:Y:S04]  /*e8c0*/  LDSM.16.M88.4 R16, [R139] ;  /* 0x000000008b10783b */ /* 0x000fe80000000200 */
[----:B------:R-:W0:Y:S01]  /*e8d0*/  LDGDEPBAR ;  /* 0x00000000000079af */ /* 0x000e220000000000 */
[C---:B----4-:R-:W-:Y:S08]  /*e8e0*/  HMMA.16816.F32.BF16 R68, R56.reuse, R64, RZ ;  /* 0x000000403844723c */ /* 0x050ff000000418ff */
[C---:B------:R-:W-:Y:S08]  /*e8f0*/  HMMA.16816.F32.BF16 R72, R56.reuse, R74, RZ ;  /* 0x0000004a3848723c */ /* 0x040ff000000418ff */
[C---:B------:R-:W-:Y:S08]  /*e900*/  HMMA.16816.F32.BF16 R64, R56.reuse, R66, RZ ;  /* 0x000000423840723c */ /* 0x040ff000000418ff */
[C---:B-1----:R-:W-:Y:S08]  /*e910*/  HMMA.16816.F32.BF16 R60, R56.reuse, R12, RZ ;  /* 0x0000000c383c723c */ /* 0x042ff000000418ff */
[----:B------:R-:W-:Y:S01]  /*e920*/  HMMA.16816.F32.BF16 R56, R56, R14, RZ ;  /* 0x0000000e3838723c */ /* 0x000fe200000418ff */
[----:B------:R-:W1:Y:S07]  /*e930*/  LDSM.16.M88.4 R12, [R136+0x4000] ;  /* 0x00400000880c783b */ /* 0x000e6e0000000200 */
[C---:B-----5:R-:W-:Y:S08]  /*e940*/  HMMA.16816.F32.BF16 R28, R92.reuse, R96, R28 ;  /* 0x000000605c1c723c */ /* 0x060ff0000004181c */
[C---:B------:R-:W-:Y:S08]  /*e950*/  HMMA.16816.F32.BF16 R20, R92.reuse, R98, R20 ;  /* 0x000000625c14723c */ /* 0x040ff00000041814 */
[C---:B------:R-:W-:Y:S08]  /*e960*/  HMMA.16816.F32.BF16 R68, R92.reuse, R84, R68 ;  /* 0x000000545c44723c */ /* 0x040ff00000041844 */
[C---:B------:R-:W-:Y:S08]  /*e970*/  HMMA.16816.F32.BF16 R64, R92.reuse, R86, R64 ;  /* 0x000000565c40723c */ /* 0x040ff00000041840 */
[C---:B------:R-:W-:Y:S08]  /*e980*/  HMMA.16816.F32.BF16 R60, R92.reuse, R80, R60 ;  /* 0x000000505c3c723c */ /* 0x040ff0000004183c */
[C---:B------:R-:W-:Y:S01]  /*e990*/  HMMA.16816.F32.BF16 R56, R92.reuse, R82, R56 ;  /* 0x000000525c38723c */ /* 0x040fe20000041838 */
[----:B------:R-:W-:Y:S07]  /*e9a0*/  LDSM.16.M88.4 R80, [R143+0x2000] ;  /* 0x002000008f50783b */ /* 0x000fee0000000200 */
[C---:B------:R-:W-:Y:S08]  /*e9b0*/  HMMA.16816.F32.BF16 R76, R92.reuse, R88, R76 ;  /* 0x000000585c4c723c */ /* 0x040ff0000004184c */
[----:B------:R-:W-:Y:S01]  /*e9c0*/  HMMA.16816.F32.BF16 R72, R92, R90, R72 ;  /* 0x0000005a5c48723c */ /* 0x000fe20000041848 */
[----:B------:R-:W3:Y:S04]  /*e9d0*/  LDSM.16.M88.4 R92, [R136+0x4800] ;  /* 0x00480000885c783b */ /* 0x000ee80000000200 */
[----:B------:R-:W-:Y:S03]  /*e9e0*/  LDSM.16.M88.4 R88, [R136+0x5000] ;  /* 0x005000008858783b */ /* 0x000fe60000000200 */
[C---:B--2---:R-:W-:Y:S01]  /*e9f0*/  HMMA.16816.F32.BF16 R84, R52.reuse, R44, R28 ;  /* 0x0000002c3454723c */ /* 0x044fe2000004181c */
[----:B------:R-:W2:Y:S07]  /*ea00*/  LDSM.16.M88.4 R28, [R3+UR5+0x6000] ;  /* 0x00600005031c783b */ /* 0x000eae0008000200 */
[C---:B------:R-:W-:Y:S01]  /*ea10*/  HMMA.16816.F32.BF16 R20, R52.reuse, R46, R20 ;  /* 0x0000002e3414723c */ /* 0x040fe20000041814 */
[----:B------:R-:W-:Y:S07]  /*ea20*/  LDSM.16.M88.4 R44, [R137+0x6000] ;  /* 0x00600000892c783b */ /* 0x000fee0000000200 */
        /* <DEDUP_REMOVED lines=10> */
[C---:B-1----:R-:W-:Y:S08]  /*ead0*/  HMMA.16816.F32.BF16 R84, R16.reuse, R12, R84 ;  /* 0x0000000c1054723c */ /* 0x042ff00000041854 */
[C---:B------:R-:W-:Y:S01]  /*eae0*/  HMMA.16816.F32.BF16 R20, R16.reuse, R14, R20 ;  /* 0x0000000e1014723c */ /* 0x040fe20000041814 */
[----:B------:R-:W1:Y:S07]  /*eaf0*/  LDSM.16.M88.4 R12, [R3+UR5+0x6800] ;  /* 0x00680005030c783b */ /* 0x000e6e0008000200 */
[C---:B---3--:R-:W-:Y:S08]  /*eb00*/  HMMA.16816.F32.BF16 R76, R16.reuse, R92, R76 ;  /* 0x0000005c104c723c */ /* 0x048ff0000004184c */
[----:B------:R-:W-:Y:S08]  /*eb10*/  HMMA.16816.F32.BF16 R72, R16, R94, R72 ;  /* 0x0000005e1048723c */ /* 0x000ff00000041848 */
[C---:B--2---:R-:W-:Y:S08]  /*eb20*/  HMMA.16816.F32.BF16 R84, R80.reuse, R28, R84 ;  /* 0x0000001c5054723c */ /* 0x044ff00000041854 */
[----:B------:R-:W-:Y:S01]  /*eb30*/  HMMA.16816.F32.BF16 R20, R80, R30, R20 ;  /* 0x0000001e5014723c */ /* 0x000fe20000041814 */
[----:B------:R-:W-:Y:S07]  /*eb40*/  LDSM.16.M88.4 R28, [R136+0x6000] ;  /* 0x00600000881c783b */ /* 0x000fee0000000200 */
[C---:B------:R-:W-:Y:S08]  /*eb50*/  HMMA.16816.F32.BF16 R68, R16.reuse, R88, R68 ;  /* 0x000000581044723c */ /* 0x040ff00000041844 */
[C---:B------:R-:W-:Y:S01]  /*eb60*/  HMMA.16816.F32.BF16 R64, R16.reuse, R90, R64 ;  /* 0x0000005a1040723c */ /* 0x040fe20000041840 */
[----:B------:R-:W2:Y:S07]  /*eb70*/  LDSM.16.M88.4 R88, [R3+UR5+0x7000] ;  /* 0x007000050358783b */ /* 0x000eae0008000200 */
[C---:B----4-:R-:W-:Y:S08]  /*eb80*/  HMMA.16816.F32.BF16 R60, R16.reuse, R32, R60 ;  /* 0x00000020103c723c */ /* 0x050ff0000004183c */
[----:B------:R-:W-:Y:S01]  /*eb90*/  HMMA.16816.F32.BF16 R56, R16, R34, R56 ;  /* 0x000000221038723c */ /* 0x000fe20000041838 */
[----:B------:R-:W3:Y:S04]  /*eba0*/  LDSM.16.M88.4 R16, [R139+0x2000] ;  /* 0x002000008b10783b */ /* 0x000ee80000000200 */
[----:B------:R-:W-:Y:S03]  /*ebb0*/  LDSM.16.M88.4 R32, [R138+0x6800] ;  /* 0x006800008a20783b */ /* 0x000fe60000000200 */
[----:B-----5:R-:W-:Y:S08]  /*ebc0*/  HMMA.16816.F32.BF16 R84, R40, R36, R84 ;  /* 0x000000242854723c */ /* 0x020ff00000041854 */
[C---:B-1----:R-:W-:Y:S08]  /*ebd0*/  HMMA.16816.F32.BF16 R76, R80.reuse, R12, R76 ;  /* 0x0000000c504c723c */ /* 0x042ff0000004184c */
[----:B------:R-:W-:Y:S01]  /*ebe0*/  HMMA.16816.F32.BF16 R72, R80, R14, R72 ;  /* 0x0000000e5048723c */ /* 0x000fe20000041848 */
[----:B------:R1:W4:Y:S07]  /*ebf0*/  LDSM.16.M88.4 R12, [R3+UR5+0x7800] ;  /* 0x00780005030c783b */ /* 0x00032e0008000200 */
[----:B------:R-:W-:Y:S01]  /*ec00*/  HMMA.16816.F32.BF16 R20, R40, R38, R20 ;  /* 0x000000262814723c */ /* 0x000fe20000041814 */
[----:B------:R-:W-:Y:S07]  /*ec10*/  LDSM.16.M88.4 R36, [R138+0x7000] ;  /* 0x007000008a24783b */ /* 0x000fee0000000200 */
[----:B------:R-:W-:Y:S08]  /*ec20*/  HMMA.16816.F32.BF16 R84, R52, R44, R84 ;  /* 0x0000002c3454723c */ /* 0x000ff00000041854 */
[----:B--2---:R-:W-:Y:S01]  /*ec30*/  HMMA.16816.F32.BF16 R92, R80, R88, R68 ;  /* 0x00000058505c723c */ /* 0x004fe20000041844 */
[----:B------:R-:W-:Y:S01]  /*ec40*/  LDSM.16.M88.4 R68, [R137+0x6800] ;  /* 0x006800008944783b */ /* 0x000fe20000000200 */
[----:B-1----:R-:W-:-:S06]  /*ec50*/  VIMNMX R3, PT, PT, R8, R51, PT ;  /* 0x0000003308037248 */ /* 0x002fcc0003fe0100 */
[----:B------:R-:W-:Y:S01]  /*ec60*/  HMMA.16816.F32.BF16 R20, R52, R46, R20 ;  /* 0x0000002e3414723c */ /* 0x000fe20000041814 */
[----:B------:R-:W1:Y:S07]  /*ec70*/  LDSM.16.M88.4 R44, [R138+0x7800] ;  /* 0x007800008a2c783b */ /* 0x000e6e0000000200 */
[----:B---3--:R-:W-:Y:S08]  /*ec80*/  HMMA.16816.F32.BF16 R84, R16, R28, R84 ;  /* 0x0000001c1054723c */ /* 0x008ff00000041854 */
[----:B----4-:R-:W-:Y:S08]  /*ec90*/  HMMA.16816.F32.BF16 R56, R80, R14, R56 ;  /* 0x0000000e5038723c */ /* 0x010ff00000041838 */
[----:B------:R-:W-:Y:S01]  /*eca0*/  HMMA.16816.F32.BF16 R20, R16, R30, R20 ;  /* 0x0000001e1014723c */ /* 0x000fe20000041814 */
[----:B------:R-:W2:Y:S02]  /*ecb0*/  LDSM.16.M88.4 R28, [R137+0x7800] ;  /* 0x00780000891c783b */ /* 0x000ea40000000200 */
[----:B------:R-:W-:Y:S01]  /*ecc0*/  FMUL.FTZ R49, R85, UR10 ;  /* 0x0000000a55317c20 */ /* 0x000fe20008410000 */
[----:B------:R-:W-:Y:S01]  /*ecd0*/  FMUL.FTZ R27, R84, UR10 ;  /* 0x0000000a541b7c20 */ /* 0x000fe20008410000 */
[----:B------:R-:W-:-:S03]  /*ece0*/  FMUL.FTZ R86, R86, UR10 ;  /* 0x0000000a56567c20 */ /* 0x000fc60008410000 */
[C---:B------:R-:W-:Y:S01]  /*ecf0*/  HMMA.16816.F32.BF16 R60, R80.reuse, R12, R60 ;  /* 0x0000000c503c723c */ /* 0x040fe2000004183c */
[----:B------:R-:W3:Y:S01]  /*ed00*/  LDSM.16.M88.4 R12, [R137+0x7000] ;  /* 0x00700000890c783b */ /* 0x000ee20000000200 */
[----:B------:R-:W-:Y:S06]  /*ed10*/  MUFU.TANH R49, R49 ;  /* 0x0000003100317308 */ /* 0x000fec0000002400 */
[----:B------:R-:W-:Y:S02]  /*ed20*/  HMMA.16816.F32.BF16 R64, R80, R90, R64 ;  /* 0x0000005a5040723c */ /* 0x000fe40000041840 */
[----:B------:R-:W-:Y:S01]  /*ed30*/  MUFU.TANH R27, R27 ;  /* 0x0000001b001b7308 */ /* 0x000fe20000002400 */
[----:B------:R-:W-:Y:S01]  /*ed40*/  FMUL.FTZ R21, R21, UR10 ;  /* 0x0000000a15157c20 */ /* 0x000fe20008410000 */
[----:B------:R-:W-:Y:S01]  /*ed50*/  FMUL.FTZ R20, R20, UR10 ;  /* 0x0000000a14147c20 */ /* 0x000fe20008410000 */
[----:B------:R-:W-:-:S03]  /*ed60*/  FMUL.FTZ R22, R22, UR10 ;  /* 0x0000000a16167c20 */ /* 0x000fc60008410000 */
[C---:B------:R-:W-:Y:S01]  /*ed70*/  HMMA.16816.F32.BF16 R88, R40.reuse, R32, R76 ;  /* 0x000000202858723c */ /* 0x040fe2000004184c */
[----:B------:R-:W-:Y:S01]  /*ed80*/  LDSM.16.M88.4 R76, [R136+0x6800] ;  /* 0x00680000884c783b */ /* 0x000fe20000000200 */
[----:B------:R-:W-:Y:S06]  /*ed90*/  MUFU.TANH R21, R21 ;  /* 0x0000001500157308 */ /* 0x000fec0000002400 */
[C---:B------:R-:W-:Y:S01]  /*eda0*/  HMMA.16816.F32.BF16 R72, R40.reuse, R34, R72 ;  /* 0x000000222848723c */ /* 0x040fe20000041848 */
[----:B------:R-:W4:Y:S07]  /*edb0*/  LDSM.16.M88.4 R32, [R136+0x7800] ;  /* 0x007800008820783b */ /* 0x000f2e0000000200 */
[C---:B-1----:R-:W-:Y:S08]  /*edc0*/  HMMA.16816.F32.BF16 R56, R40.reuse, R46, R56 ;  /* 0x0000002e2838723c */ /* 0x042ff00000041838 */
[----:B------:R-:W-:Y:S01]  /*edd0*/  HMMA.16816.F32.BF16 R60, R40, R44, R60 ;  /* 0x0000002c283c723c */ /* 0x000fe2000004183c */
[----:B------:R-:W-:-:S06]  /*ede0*/  FMUL.FTZ R45, R87, UR10 ;  /* 0x0000000a572d7c20 */ /* 0x000fcc0008410000 */
[----:B------:R-:W-:Y:S01]  /*edf0*/  MUFU.TANH R45, R45 ;  /* 0x0000002d002d7308 */ /* 0x000fe20000002400 */
[C---:B------:R-:W-:Y:S08]  /*ee00*/  HMMA.16816.F32.BF16 R92, R40.reuse, R36, R92 ;  /* 0x00000024285c723c */ /* 0x040ff0000004185c */
[----:B------:R-:W-:Y:S01]  /*ee10*/  HMMA.16816.F32.BF16 R64, R40, R38, R64 ;  /* 0x000000262840723c */ /* 0x000fe20000041840 */
[----:B------:R-:W1:Y:S01]  /*ee20*/  LDSM.16.M88.4 R36, [R136+0x7000] ;  /* 0x007000008824783b */ /* 0x000e620000000200 */
[----:B------:R-:W-:Y:S01]  /*ee30*/  MUFU.TANH R41, R20 ;  /* 0x0000001400297308 */ /* 0x000fe20000002400 */
[----:B------:R-:W-:-:S05]  /*ee40*/  DEPBAR.LE SB0, 0x0 ;  /* 0x000080000000791a */ /* 0x000fca0000000000 */
[C---:B--2---:R-:W-:Y:S02]  /*ee50*/  HMMA.16816.F32.BF16 R56, R52.reuse, R30, R56 ;  /* 0x0000001e3438723c */ /* 0x044fe40000041838 */
[----:B------:R-:W-:Y:S06]  /*ee60*/  MUFU.TANH R43, R22 ;  /* 0x00000016002b7308 */ /* 0x000fec0000002400 */
[C---:B------:R-:W-:Y:S08]  /*ee70*/  HMMA.16816.F32.BF16 R60, R52.reuse, R28, R60 ;  /* 0x0000001c343c723c */ /* 0x040ff0000004183c */
[C---:B------:R-:W-:Y:S08]  /*ee80*/  HMMA.16816.F32.BF16 R88, R52.reuse, R68, R88 ;  /* 0x000000443458723c */ /* 0x040ff00000041858 */
[C---:B------:R-:W-:Y:S08]  /*ee90*/  HMMA.16816.F32.BF16 R72, R52.reuse, R70, R72 ;  /* 0x000000463448723c */ /* 0x040ff00000041848 */
[----:B---3--:R-:W-:Y:S01]  /*eea0*/  HMMA.16816.F32.BF16 R92, R52, R12, R92 ;  /* 0x0000000c345c723c */ /* 0x008fe2000004185c */
[----:B------:R-:W-:-:S06]  /*eeb0*/  FMUL.FTZ R13, R23, UR10 ;  /* 0x0000000a170d7c20 */ /* 0x000fcc0008410000 */
[----:B------:R-:W-:Y:S01]  /*eec0*/  MUFU.TANH R13, R13 ;  /* 0x0000000d000d7308 */ /* 0x000fe20000002400 */
[----:B------:R-:W-:Y:S08]  /*eed0*/  HMMA.16816.F32.BF16 R64, R52, R14, R64 ;  /* 0x0000000e3440723c */ /* 0x000ff00000041840 */
[C---:B----4-:R-:W-:Y:S08]  /*eee0*/  HMMA.16816.F32.BF16 R56, R16.reuse, R34, R56 ;  /* 0x000000221038723c */ /* 0x050ff00000041838 */
[----:B------:R-:W-:Y:S01]  /*eef0*/  HMMA.16816.F32.BF16 R60, R16, R32, R60 ;  /* 0x00000020103c723c */ /* 0x000fe2000004183c */
[----:B------:R-:W-:-:S05]  /*ef00*/  IMAD.SHL.U32 R33, R154, 0x2, RZ ;  /* 0x000000029a217824 */ /* 0x000fca00078e00ff */
[----:B------:R-:W-:Y:S02]  /*ef10*/  LOP3.LUT R33, R33, 0x6, RZ, 0xc0, !PT ;  /* 0x0000000621217812 */ /* 0x000fe400078ec0ff */
[C---:B------:R-:W-:Y:S03]  /*ef20*/  HMMA.16816.F32.BF16 R88, R16.reuse, R76, R88 ;  /* 0x0000004c1058723c */ /* 0x040fe60000041858 */
[----:B------:R-:W-:Y:S02]  /*ef30*/  IMAD.IADD R132, R50, 0x1, R33 ;  /* 0x0000000132847824 */ /* 0x000fe400078e0221 */
[----:B------:R-:W-:Y:S01]  /*ef40*/  FMUL.FTZ R47, R58, UR10 ;  /* 0x0000000a3a2f7c20 */ /* 0x000fe20008410000 */
[----:B------:R-:W-:Y:S01]  /*ef50*/  FMUL.FTZ R57, R57, UR10 ;  /* 0x0000000a39397c20 */ /* 0x000fe20008410000 */
[----:B------:R-:W-:Y:S01]  /*ef60*/  FMUL.FTZ R59, R59, UR10 ;  /* 0x0000000a3b3b7c20 */ /* 0x000fe20008410000 */
[C---:B------:R-:W-:Y:S01]  /*ef70*/  VIADD R8, R132.reuse, 0x38 ;  /* 0x0000003884087836 */ /* 0x040fe20000000000 */
[C---:B------:R-:W-:Y:S01]  /*ef80*/  HMMA.16816.F32.BF16 R72, R16.reuse, R78, R72 ;  /* 0x0000004e1048723c */ /* 0x040fe20000041848 */
[C---:B------:R-:W-:Y:S01]  /*ef90*/  VIADD R34, R132.reuse, 0x1 ;  /* 0x0000000184227836 */ /* 0x040fe20000000000 */
[----:B------:R-:W2:Y:S01]  /*efa0*/  MUFU.TANH R47, R47 ;  /* 0x0000002f002f7308 */ /* 0x000ea20000002400 */
[----:B------:R-:W-:Y:S01]  /*efb0*/  VIADD R30, R132, 0x8 ;  /* 0x00000008841e7836 */ /* 0x000fe20000000000 */
[----:B------:R-:W-:Y:S01]  /*efc0*/  ISETP.GE.AND P4, PT, R8, R3, PT ;  /* 0x000000030800720c */ /* 0x000fe20003f86270 */
[----:B------:R-:W-:Y:S01]  /*efd0*/  VIADD R28, R132, 0x9 ;  /* 0x00000009841c7836 */ /* 0x000fe20000000000 */
[----:B------:R-:W-:Y:S01]  /*efe0*/  ISETP.GE.AND P1, PT, R8, R131, PT ;  /* 0x000000830800720c */ /* 0x000fe20003f26270 */
[C---:B------:R-:W-:Y:S01]  /*eff0*/  VIADD R14, R132.reuse, 0x11 ;  /* 0x00000011840e7836 */ /* 0x040fe20000000000 */
[----:B-1----:R-:W-:Y:S01]  /*f000*/  HMMA.16816.F32.BF16 R92, R16, R36, R92 ;  /* 0x00000024105c723c */ /* 0x002fe2000004185c */
[----:B------:R-:W-:Y:S01]  /*f010*/  I2FP.F32.S32 R8, R8 ;  /* 0x0000000800087245 */ /* 0x000fe20000201400 */
[----:B------:R-:W-:-:S02]  /*f020*/  VIADD R40, R132, 0x20 ;  /* 0x0000002084287836 */ /* 0x000fc40000000000 */
[----:B------:R-:W-:Y:S01]  /*f030*/  FMUL.FTZ R23, R88, UR10 ;  /* 0x0000000a58177c20 */ /* 0x000fe20008410000 */
[----:B------:R-:W-:Y:S01]  /*f040*/  FMUL.FTZ R31, R89, UR10 ;  /* 0x0000000a591f7c20 */ /* 0x000fe20008410000 */
[----:B------:R-:W-:Y:S01]  /*f050*/  FMUL.FTZ R15, R90, UR10 ;  /* 0x0000000a5a0f7c20 */ /* 0x000fe20008410000 */
[----:B------:R-:W-:Y:S01]  /*f060*/  FMUL.FTZ R29, R91, UR10 ;  /* 0x0000000a5b1d7c20 */ /* 0x000fe20008410000 */
[----:B------:R-:W-:Y:S01]  /*f070*/  ISETP.GE.AND P0, PT, R34, R3, PT ;  /* 0x000000032200720c */ /* 0x000fe20003f06270 */
[----:B------:R-:W-:Y:S01]  /*f080*/  HMMA.16816.F32.BF16 R64, R16, R38, R64 ;  /* 0x000000261040723c */ /* 0x000fe20000041840 */
[----:B------:R-:W-:Y:S01]  /*f090*/  FMUL.FTZ R19, R56, UR10 ;  /* 0x0000000a38137c20 */ /* 0x000fe20008410000 */
[----:B------:R-:W-:Y:S01]  /*f0a0*/  ISETP.GE.AND P6, PT, R34, R131, PT ;  /* 0x000000832200720c */ /* 0x000fe20003fc6270 */
[----:B------:R-:W-:Y:S01]  /*f0b0*/  FMUL.FTZ R35, R72, UR10 ;  /* 0x0000000a48237c20 */ /* 0x000fe20008410000 */
[----:B------:R-:W-:Y:S01]  /*f0c0*/  FMUL.FTZ R39, R74, UR10 ;  /* 0x0000000a4a277c20 */ /* 0x000fe20008410000 */
[----:B------:R-:W-:Y:S01]  /*f0d0*/  I2FP.F32.S32 R34, R34 ;  /* 0x0000002200227245 */ /* 0x000fe20000201400 */
[----:B------:R-:W-:Y:S01]  /*f0e0*/  MUFU.TANH R23, R23 ;  /* 0x0000001700177308 */ /* 0x000fe20000002400 */
[----:B------:R-:W-:Y:S01]  /*f0f0*/  ISETP.GE.AND P3, PT, R30, R3, PT ;  /* 0x000000031e00720c */ /* 0x000fe20003f66270 */
[----:B--2---:R-:W-:Y:S01]  /*f100*/  FFMA.FTZ R47, R0, R8, R47 ;  /* 0x00000008002f7223 */ /* 0x004fe2000001002f */
[----:B------:R-:W-:Y:S01]  /*f110*/  ISETP.GE.AND P5, PT, R30, R131, PT ;  /* 0x000000831e00720c */ /* 0x000fe20003fa6270 */
[C---:B------:R-:W-:Y:S01]  /*f120*/  FFMA.FTZ R38, R0.reuse, R34, R49 ;  /* 0x0000002200267223 */ /* 0x040fe20000010031 */
[----:B------:R-:W-:Y:S01]  /*f130*/  I2FP.F32.S32 R30, R30 ;  /* 0x0000001e001e7245 */ /* 0x000fe20000201400 */
[----:B------:R-:W-:Y:S01]  /*f140*/  FFMA.FTZ R34, R0, R34, R45 ;  /* 0x0000002200227223 */ /* 0x000fe2000001002d */
[-C--:B------:R-:W-:Y:S01]  /*f150*/  ISETP.GE.AND P2, PT, R28, R3.reuse, PT ;  /* 0x000000031c00720c */ /* 0x080fe20003f46270 */
[----:B------:R-:W1:Y:S01]  /*f160*/  MUFU.TANH R19, R19 ;  /* 0x0000001300137308 */ /* 0x000e620000002400 */
[----:B------:R-:W-:Y:S01]  /*f170*/  FMUL.FTZ R93, R93, UR10 ;  /* 0x0000000a5d5d7c20 */ /* 0x000fe20008410000 */
[CC--:B------:R-:W-:Y:S01]  /*f180*/  FFMA.FTZ R32, R0.reuse, R30.reuse, R41 ;  /* 0x0000001e00207223 */ /* 0x0c0fe20000010029 */
[----:B------:R-:W-:Y:S01]  /*f190*/  FFMA.FTZ R30, R0, R30, R43 ;  /* 0x0000001e001e7223 */ /* 0x000fe2000001002b */
[----:B------:R-:W-:Y:S01]  /*f1a0*/  FMUL.FTZ R95, R95, UR10 ;  /* 0x0000000a5f5f7c20 */ /* 0x000fe20008410000 */
[----:B------:R-:W-:Y:S01]  /*f1b0*/  IADD3 R12, PT, PT, R132, 0x10, RZ ;  /* 0x00000010840c7810 */ /* 0x000fe20007ffe0ff */
[----:B------:R-:W-:Y:S01]  /*f1c0*/  FMUL.FTZ R37, R73, UR10 ;  /* 0x0000000a49257c20 */ /* 0x000fe20008410000 */
[----:B------:R-:W-:Y:S01]  /*f1d0*/  FSEL R114, R47, -INF , !P1 ;  /* 0xff8000002f727808 */ /* 0x000fe20004800000 */
[----:B------:R-:W-:Y:S01]  /*f1e0*/  MUFU.TANH R31, R31 ;  /* 0x0000001f001f7308 */ /* 0x000fe20000002400 */
[----:B------:R-:W-:Y:S01]  /*f1f0*/  FSEL R38, R38, -INF , !P0 ;  /* 0xff80000026267808 */ /* 0x000fe20004000000 */
[----:B------:R-:W-:Y:S01]  /*f200*/  FMUL.FTZ R17, R75, UR10 ;  /* 0x0000000a4b117c20 */ /* 0x000fe20008410000 */
[----:B------:R-:W-:Y:S01]  /*f210*/  FSEL R34, R34, -INF , !P6 ;  /* 0xff80000022227808 */ /* 0x000fe20007000000 */
[----:B------:R-:W-:Y:S01]  /*f220*/  FMUL.FTZ R92, R92, UR10 ;  /* 0x0000000a5c5c7c20 */ /* 0x000fe20008410000 */
[----:B------:R-:W-:Y:S01]  /*f230*/  FSEL R32, R32, -INF , !P3 ;  /* 0xff80000020207808 */ /* 0x000fe20005800000 */
[----:B------:R-:W-:Y:S01]  /*f240*/  FMUL.FTZ R64, R64, UR10 ;  /* 0x0000000a40407c20 */ /* 0x000fe20008410000 */
[----:B------:R-:W-:Y:S01]  /*f250*/  ISETP.GE.AND P1, PT, R12, R3, PT ;  /* 0x000000030c00720c */ /* 0x000fe20003f26270 */
[----:B------:R-:W2:Y:S01]  /*f260*/  MUFU.TANH R15, R15 ;  /* 0x0000000f000f7308 */ /* 0x000ea20000002400 */
[----:B-1----:R-:W-:Y:S01]  /*f270*/  FFMA.FTZ R19, R0, R8, R19 ;  /* 0x0000000800137223 */ /* 0x002fe20000010013 */
[----:B------:R-:W-:Y:S01]  /*f280*/  VIADD R8, R132, 0x18 ;  /* 0x0000001884087836 */ /* 0x000fe20000000000 */
[----:B------:R-:W-:Y:S01]  /*f290*/  ISETP.GE.AND P0, PT, R12, R131, PT ;  /* 0x000000830c00720c */ /* 0x000fe20003f06270 */
[----:B------:R-:W-:Y:S01]  /*f2a0*/  VIADD R18, R132, 0x19 ;  /* 0x0000001984127836 */ /* 0x000fe20000000000 */
[----:B------:R-:W-:Y:S01]  /*f2b0*/  ISETP.GE.AND P6, PT, R14, R3, PT ;  /* 0x000000030e00720c */ /* 0x000fe20003fc6270 */
[----:B------:R-:W-:Y:S01]  /*f2c0*/  FMUL.FTZ R94, R94, UR10 ;  /* 0x0000000a5e5e7c20 */ /* 0x000fe20008410000 */
[----:B------:R-:W-:Y:S01]  /*f2d0*/  FSEL R120, R19, -INF , !P4 ;  /* 0xff80000013787808 */ /* 0x000fe20006000000 */
[----:B------:R-:W1:Y:S01]  /*f2e0*/  MUFU.TANH R29, R29 ;  /* 0x0000001d001d7308 */ /* 0x000e620000002400 */
[-C--:B------:R-:W-:Y:S01]  /*f2f0*/  ISETP.GE.AND P4, PT, R28, R131.reuse, PT ;  /* 0x000000831c00720c */ /* 0x080fe20003f86270 */
[----:B------:R-:W-:Y:S01]  /*f300*/  FMUL.FTZ R67, R67, UR10 ;  /* 0x0000000a43437c20 */ /* 0x000fe20008410000 */
[----:B------:R-:W-:Y:S01]  /*f310*/  I2FP.F32.S32 R28, R28 ;  /* 0x0000001c001c7245 */ /* 0x000fe20000201400 */
[----:B------:R-:W-:Y:S01]  /*f320*/  FMUL.FTZ R65, R65, UR10 ;  /* 0x0000000a41417c20 */ /* 0x000fe20008410000 */
[----:B------:R-:W-:Y:S01]  /*f330*/  ISETP.GE.AND P3, PT, R14, R131, PT ;  /* 0x000000830e00720c */ /* 0x000fe20003f66270 */
[----:B------:R-:W-:Y:S01]  /*f340*/  FMUL.FTZ R66, R66, UR10 ;  /* 0x0000000a42427c20 */ /* 0x000fe20008410000 */
[----:B------:R-:W-:Y:S01]  /*f350*/  FSEL R30, R30, -INF , !P5 ;  /* 0xff8000001e1e7808 */ /* 0x000fe20006800000 */
[----:B------:R-:W3:Y:S01]  /*f360*/  MUFU.TANH R35, R35 ;  /* 0x0000002300237308 */ /* 0x000ee20000002400 */
[C---:B------:R-:W-:Y:S01]  /*f370*/  FFMA.FTZ R21, R0.reuse, R28, R21 ;  /* 0x0000001c00157223 */ /* 0x040fe20000010015 */
[----:B------:R-:W-:Y:S01]  /*f380*/  I2FP.F32.S32 R12, R12 ;  /* 0x0000000c000c7245 */ /* 0x000fe20000201400 */
[----:B------:R-:W-:Y:S01]  /*f390*/  FFMA.FTZ R28, R0, R28, R13 ;  /* 0x0000001c001c7223 */ /* 0x000fe2000001000d */
[----:B------:R-:W-:Y:S01]  /*f3a0*/  I2FP.F32.S32 R14, R14 ;  /* 0x0000000e000e7245 */ /* 0x000fe20000201400 */
[----:B------:R-:W-:Y:S01]  /*f3b0*/  FMUL.FTZ R60, R60, UR10 ;  /* 0x0000000a3c3c7c20 */ /* 0x000fe20008410000 */
[----:B------:R-:W-:Y:S01]  /*f3c0*/  FSEL R36, R21, -INF , !P2 ;  /* 0xff80000015247808 */ /* 0x000fe20005000000 */
[-C--:B------:R-:W-:Y:S01]  /*f3d0*/  FFMA.FTZ R23, R0, R12.reuse, R23 ;  /* 0x0000000c00177223 */ /* 0x080fe20000010017 */
[----:B------:R-:W4:Y:S01]  /*f3e0*/  MUFU.TANH R39, R39 ;  /* 0x0000002700277308 */ /* 0x000f220000002400 */
[----:B------:R-:W-:Y:S01]  /*f3f0*/  ISETP.GE.AND P5, PT, R8, R3, PT ;  /* 0x000000030800720c */ /* 0x000fe20003fa6270 */
[----:B--2---:R-:W-:Y:S01]  /*f400*/  FFMA.FTZ R16, R0, R12, R15 ;  /* 0x0000000c00107223 */ /* 0x004fe2000001000f */
[----:B------:R-:W-:Y:S01]  /*f410*/  ISETP.GE.AND P2, PT, R8, R131, PT ;  /* 0x000000830800720c */ /* 0x000fe20003f46270 */
[C---:B------:R-:W-:Y:S01]  /*f420*/  FFMA.FTZ R22, R0.reuse, R14, R31 ;  /* 0x0000000e00167223 */ /* 0x040fe2000001001f */
[----:B------:R-:W-:Y:S01]  /*f430*/  I2FP.F32.S32 R8, R8 ;  /* 0x0000000800087245 */ /* 0x000fe20000201400 */
[----:B-1----:R-:W-:Y:S01]  /*f440*/  FFMA.FTZ R14, R0, R14, R29 ;  /* 0x0000000e000e7223 */ /* 0x002fe2000001001d */
[----:B------:R-:W-:Y:S01]  /*f450*/  FSEL R28, R28, -INF , !P4 ;  /* 0xff8000001c1c7808 */ /* 0x000fe20006000000 */
[----:B------:R-:W1:Y:S01]  /*f460*/  MUFU.TANH R93, R93 ;  /* 0x0000005d005d7308 */ /* 0x000e620000002400 */
[----:B------:R-:W-:Y:S01]  /*f470*/  FSEL R26, R23, -INF , !P1 ;  /* 0xff800000171a7808 */ /* 0x000fe20004800000 */
[-C--:B---3--:R-:W-:Y:S01]  /*f480*/  FFMA.FTZ R20, R0, R8.reuse, R35 ;  /* 0x0000000800147223 */ /* 0x088fe20000010023 */
[----:B------:R-:W-:Y:S01]  /*f490*/  FSEL R14, R14, -INF , !P3 ;  /* 0xff8000000e0e7808 */ /* 0x000fe20005800000 */
[----:B------:R-:W-:Y:S01]  /*f4a0*/  FMUL.FTZ R62, R62, UR10 ;  /* 0x0000000a3e3e7c20 */ /* 0x000fe20008410000 */
[----:B------:R-:W-:Y:S01]  /*f4b0*/  ISETP.GE.AND P4, PT, R18, R3, PT ;  /* 0x000000031200720c */ /* 0x000fe20003f86270 */
[----:B------:R-:W-:Y:S01]  /*f4c0*/  VIADD R42, R132, 0x29 ;  /* 0x00000029842a7836 */ /* 0x000fe20000000000 */
[----:B------:R-:W-:Y:S01]  /*f4d0*/  FSEL R20, R20, -INF , !P5 ;  /* 0xff80000014147808 */ /* 0x000fe20006800000 */
[----:B------:R-:W2:Y:S01]  /*f4e0*/  MUFU.TANH R95, R95 ;  /* 0x0000005f005f7308 */ /* 0x000ea20000002400 */
[----:B----4-:R-:W-:Y:S01]  /*f4f0*/  FFMA.FTZ R12, R0, R8, R39 ;  /* 0x00000008000c7223 */ /* 0x010fe20000010027 */
[----:B------:R-:W-:Y:S01]  /*f500*/  VIADD R8, R132, 0x21 ;  /* 0x0000002184087836 */ /* 0x000fe20000000000 */
[----:B------:R-:W-:Y:S01]  /*f510*/  ISETP.GE.AND P1, PT, R18, R131, PT ;  /* 0x000000831200720c */ /* 0x000fe20003f26270 */
[----:B------:R-:W-:Y:S01]  /*f520*/  FMUL.FTZ R61, R61, UR10 ;  /* 0x0000000a3d3d7c20 */ /* 0x000fe20008410000 */
[----:B------:R-:W-:Y:S01]  /*f530*/  I2FP.F32.S32 R18, R18 ;  /* 0x0000001200127245 */ /* 0x000fe20000201400 */
[----:B------:R-:W-:Y:S01]  /*f540*/  FMUL.FTZ R63, R63, UR10 ;  /* 0x0000000a3f3f7c20 */ /* 0x000fe20008410000 */
[C---:B------:R-:W-:Y:S01]  /*f550*/  ISETP.GE.AND P3, PT, R8.reuse, R3, PT ;  /* 0x000000030800720c */ /* 0x040fe20003f66270 */
[----:B------:R-:W3:Y:S01]  /*f560*/  MUFU.TANH R37, R37 ;  /* 0x0000002500257308 */ /* 0x000ee20000002400 */
[----:B------:R-:W-:Y:S01]  /*f570*/  ISETP.GE.AND P5, PT, R8, R131, PT ;  /* 0x000000830800720c */ /* 0x000fe20003fa6270 */
[----:B------:R-:W-:Y:S01]  /*f580*/  VIADD R44, R132, 0x31 ;  /* 0x00000031842c7836 */ /* 0x000fe20000000000 */
[----:B------:R-:W-:-:S02]  /*f590*/  I2FP.F32.S32 R8, R8 ;  /* 0x0000000800087245 */ /* 0x000fc40000201400 */
[----:B------:R-:W-:Y:S02]  /*f5a0*/  FSEL R16, R16, -INF , !P0 ;  /* 0xff80000010107808 */ /* 0x000fe40004000000 */
[----:B------:R-:W-:Y:S01]  /*f5b0*/  FSEL R22, R22, -INF , !P6 ;  /* 0xff80000016167808 */ /* 0x000fe20007000000 */
[----:B------:R-:W4:Y:S01]  /*f5c0*/  MUFU.TANH R17, R17 ;  /* 0x0000001100117308 */ /* 0x000f220000002400 */
[----:B------:R-:W-:Y:S01]  /*f5d0*/  ISETP.GE.AND P0, PT, R40, R3, PT ;  /* 0x000000032800720c */ /* 0x000fe20003f06270 */
[-C--:B-1----:R-:W-:Y:S01]  /*f5e0*/  FFMA.FTZ R93, R0, R8.reuse, R93 ;  /* 0x00000008005d7223 */ /* 0x082fe2000001005d */
[----:B------:R-:W-:Y:S01]  /*f5f0*/  ISETP.GE.AND P6, PT, R40, R131, PT ;  /* 0x000000832800720c */ /* 0x000fe20003fc6270 */
[----:B--2---:R-:W-:Y:S01]  /*f600*/  FFMA.FTZ R95, R0, R8, R95 ;  /* 0x00000008005f7223 */ /* 0x004fe2000001005f */
[----:B------:R-:W-:Y:S02]  /*f610*/  I2FP.F32.S32 R40, R40 ;  /* 0x0000002800287245 */ /* 0x000fe40000201400 */
[----:B------:R-:W-:Y:S01]  /*f620*/  IADD3 R8, PT, PT, R132, 0x28, RZ ;  /* 0x0000002884087810 */ /* 0x000fe20007ffe0ff */
[----:B------:R-:W1:Y:S01]  /*f630*/  MUFU.TANH R33, R92 ;  /* 0x0000005c00217308 */ /* 0x000e620000002400 */
[----:B---3--:R-:W-:Y:S01]  /*f640*/  FFMA.FTZ R37, R0, R18, R37 ;  /* 0x0000001200257223 */ /* 0x008fe20000010025 */
[----:B------:R-:W-:-:S02]  /*f650*/  FSEL R12, R12, -INF , !P2 ;  /* 0xff8000000c0c7808 */ /* 0x000fc40005000000 */
[----:B------:R-:W-:Y:S02]  /*f660*/  I2FP.F32.S32 R29, R8 ;  /* 0x00000008001d7245 */ /* 0x000fe40000201400 */
[----:B------:R-:W-:Y:S02]  /*f670*/  ISETP.GE.AND P2, PT, R8, R3, PT ;  /* 0x000000030800720c */ /* 0x000fe40003f46270 */
[----:B------:R-:W2:Y:S01]  /*f680*/  MUFU.TANH R13, R64 ;  /* 0x00000040000d7308 */ /* 0x000ea20000002400 */
[----:B----4-:R-:W-:Y:S01]  /*f690*/  FFMA.FTZ R17, R0, R18, R17 ;  /* 0x0000001200117223 */ /* 0x010fe20000010011 */
[----:B------:R-:W-:Y:S02]  /*f6a0*/  FSEL R18, R37, -INF , !P4 ;  /* 0xff80000025127808 */ /* 0x000fe40006000000 */
[----:B------:R-:W-:Y:S02]  /*f6b0*/  ISETP.GE.AND P4, PT, R8, R131, PT ;  /* 0x000000830800720c */ /* 0x000fe40003f86270 */
[----:B------:R-:W-:-:S02]  /*f6c0*/  FSEL R8, R17, -INF , !P1 ;  /* 0xff80000011087808 */ /* 0x000fc40004800000 */
[----:B------:R-:W3:Y:S01]  /*f6d0*/  MUFU.TANH R19, R94 ;  /* 0x0000005e00137308 */ /* 0x000ee20000002400 */
[----:B-1----:R-:W-:Y:S01]  /*f6e0*/  FFMA.FTZ R33, R0, R40, R33 ;  /* 0x0000002800217223 */ /* 0x002fe20000010021 */
[----:B------:R-:W-:Y:S02]  /*f6f0*/  ISETP.GE.AND P1, PT, R42, R3, PT ;  /* 0x000000032a00720c */ /* 0x000fe40003f26270 */
[----:B------:R-:W-:Y:S02]  /*f700*/  FSEL R170, R93, -INF , !P3 ;  /* 0xff8000005daa7808 */ /* 0x000fe40005800000 */
[----:B------:R-:W-:Y:S02]  /*f710*/  FSEL R172, R33, -INF , !P0 ;  /* 0xff80000021ac7808 */ /* 0x000fe40004000000 */
[----:B------:R-:W1:Y:S01]  /*f720*/  MUFU.TANH R67, R67 ;  /* 0x0000004300437308 */ /* 0x000e620000002400 */
[----:B--2---:R-:W-:Y:S01]  /*f730*/  FFMA.FTZ R13, R0, R29, R13 ;  /* 0x0000001d000d7223 */ /* 0x004fe2000001000d */
[----:B------:R-:W-:-:S02]  /*f740*/  ISETP.GE.AND P0, PT, R42, R131, PT ;  /* 0x000000832a00720c */ /* 0x000fc40003f06270 */
[----:B------:R-:W-:Y:S02]  /*f750*/  I2FP.F32.S32 R42, R42 ;  /* 0x0000002a002a7245 */ /* 0x000fe40000201400 */
[----:B------:R-:W-:Y:S02]  /*f760*/  FSEL R168, R13, -INF , !P2 ;  /* 0xff8000000da87808 */ /* 0x000fe40005000000 */
[----:B------:R-:W2:Y:S01]  /*f770*/  MUFU.TANH R65, R65 ;  /* 0x0000004100417308 */ /* 0x000ea20000002400 */
[----:B---3--:R-:W-:Y:S01]  /*f780*/  FFMA.FTZ R19, R0, R40, R19 ;  /* 0x0000002800137223 */ /* 0x008fe20000010013 */
[----:B------:R-:W-:Y:S01]  /*f790*/  VIADD R40, R132, 0x30 ;  /* 0x0000003084287836 */ /* 0x000fe20000000000 */
[----:B------:R-:W-:Y:S02]  /*f7a0*/  I2FP.F32.S32 R17, R44 ;  /* 0x0000002c00117245 */ /* 0x000fe40000201400 */
[----:B------:R-:W-:Y:S02]  /*f7b0*/  FSEL R164, R95, -INF , !P5 ;  /* 0xff8000005fa47808 */ /* 0x000fe40006800000 */
[----:B------:R-:W-:Y:S01]  /*f7c0*/  FSEL R124, R19, -INF , !P6 ;  /* 0xff800000137c7808 */ /* 0x000fe20007000000 */
[----:B------:R-:W3:Y:S01]  /*f7d0*/  MUFU.TANH R15, R66 ;  /* 0x00000042000f7308 */ /* 0x000ee20000002400 */
[----:B-1----:R-:W-:Y:S01]  /*f7e0*/  FFMA.FTZ R67, R0, R42, R67 ;  /* 0x0000002a00437223 */ /* 0x002fe20000010043 */
[----:B------:R-:W-:-:S02]  /*f7f0*/  ISETP.GE.AND P6, PT, R40, R3, PT ;  /* 0x000000032800720c */ /* 0x000fc40003fc6270 */
[----:B------:R-:W-:Y:S02]  /*f800*/  ISETP.GE.AND P3, PT, R40, R131, PT ;  /* 0x000000832800720c */ /* 0x000fe40003f66270 */
[----:B------:R-:W-:Y:S02]  /*f810*/  I2FP.F32.S32 R40, R40 ;  /* 0x0000002800287245 */ /* 0x000fe40000201400 */
[----:B------:R-:W1:Y:S01]  /*f820*/  MUFU.TANH R21, R60 ;  /* 0x0000003c00157308 */ /* 0x000e620000002400 */
[----:B--2---:R-:W-:Y:S01]  /*f830*/  FFMA.FTZ R65, R0, R42, R65 ;  /* 0x0000002a00417223 */ /* 0x004fe20000010041 */
[----:B------:R-:W-:Y:S01]  /*f840*/  VIADD R42, R132, 0x39 ;  /* 0x00000039842a7836 */ /* 0x000fe20000000000 */
[----:B------:R-:W-:Y:S02]  /*f850*/  FSEL R134, R67, -INF , !P0 ;  /* 0xff80000043867808 */ /* 0x000fe40004000000 */
[----:B------:R-:W-:Y:S02]  /*f860*/  ISETP.GT.AND P0, PT, R105, R148, PT ;  /* 0x000000946900720c */ /* 0x000fe40003f04270 */
[----:B------:R-:W-:Y:S01]  /*f870*/  FSEL R166, R65, -INF , !P1 ;  /* 0xff80000041a67808 */ /* 0x000fe20004800000 */
[----:B------:R-:W2:Y:S01]  /*f880*/  MUFU.TANH R23, R62 ;  /* 0x0000003e00177308 */ /* 0x000ea20000002400 */
[----:B---3--:R-:W-:Y:S01]  /*f890*/  FFMA.FTZ R15, R0, R29, R15 ;  /* 0x0000001d000f7223 */ /* 0x008fe2000001000f */
[----:B------:R-:W-:-:S02]  /*f8a0*/  ISETP.GE.AND P1, PT, R42, R131, PT ;  /* 0x000000832a00720c */ /* 0x000fc40003f26270 */
[-C--:B------:R-:W-:Y:S02]  /*f8b0*/  ISETP.GE.AND P5, PT, R44, R3.reuse, PT ;  /* 0x000000032c00720c */ /* 0x080fe40003fa6270 */
        /* <DEDUP_REMOVED lines=8> */
[----:B------:R-:W-:Y:S02]  /*f940*/  I2FP.F32.S32 R40, R132 ;  /* 0x0000008400287245 */ /* 0x000fe40000201400 */
[----:B------:R-:W-:Y:S02]  /*f950*/  ISETP.GE.AND P2, PT, R44, R131, PT ;  /* 0x000000832c00720c */ /* 0x000fe40003f46270 */
[----:B------:R-:W-:Y:S01]  /*f960*/  FSEL R116, R23, -INF , !P3 ;  /* 0xff80000017747808 */ /* 0x000fe20005800000 */
[C---:B------:R-:W-:Y:S01]  /*f970*/  FFMA.FTZ R27, R0.reuse, R40, R27 ;  /* 0x00000028001b7223 */ /* 0x040fe2000001001b */
[----:B------:R-:W2:Y:S01]  /*f980*/  MUFU.TANH R57, R57 ;  /* 0x0000003900397308 */ /* 0x000ea20000002400 */
[----:B---3--:R-:W-:Y:S01]  /*f990*/  FFMA.FTZ R61, R0, R17, R61 ;  /* 0x00000011003d7223 */ /* 0x008fe2000001003d */
[----:B------:R-:W-:Y:S01]  /*f9a0*/  BAR.SYNC.DEFER_BLOCKING 0x0 ;  /* 0x0000000000007b1d */ /* 0x000fe20000010000 */
[----:B------:R-:W-:-:S02]  /*f9b0*/  ISETP.GE.AND P6, PT, R132, R3, PT ;  /* 0x000000038400720c */ /* 0x000fc40003fc6270 */
[----:B------:R-:W-:Y:S02]  /*f9c0*/  ISETP.GE.AND P3, PT, R132, R131, PT ;  /* 0x000000838400720c */ /* 0x000fe40003f66270 */
[----:B------:R-:W-:Y:S01]  /*f9d0*/  FSEL R121, R61, -INF , !P5 ;  /* 0xff8000003d797808 */ /* 0x000fe20006800000 */
[----:B------:R-:W3:Y:S01]  /*f9e0*/  MUFU.TANH R59, R59 ;  /* 0x0000003b003b7308 */ /* 0x000ee20000002400 */
[----:B-1----:R-:W-:-:S05]  /*f9f0*/  FFMA.FTZ R63, R0, R17, R63 ;  /* 0x00000011003f7223 */ /* 0x002fca000001003f */
[----:B------:R-:W-:Y:S02]  /*fa00*/  FSEL R117, R63, -INF , !P2 ;  /* 0xff8000003f757808 */ /* 0x000fe40005000000 */
[----:B------:R-:W1:Y:S01]  /*fa10*/  MUFU.TANH R13, R86 ;  /* 0x00000056000d7308 */ /* 0x000e620000002400 */
[----:B--2---:R-:W-:-:S05]  /*fa20*/  FFMA.FTZ R57, R0, R42, R57 ;  /* 0x0000002a00397223 */ /* 0x004fca0000010039 */
[----:B------:R-:W-:Y:S01]  /*fa30*/  FSEL R118, R57, -INF , !P4 ;  /* 0xff80000039767808 */ /* 0x000fe20006000000 */
[----:B---3--:R-:W-:Y:S01]  /*fa40*/  FFMA.FTZ R112, R0, R42, R59 ;  /* 0x0000002a00707223 */ /* 0x008fe2000001003b */
[----:B------:R-:W-:-:S04]  /*fa50*/  FSEL R42, R27, -INF , !P6 ;  /* 0xff8000001b2a7808 */ /* 0x000fc80007000000 */
        /* <DEDUP_REMOVED lines=15> */
.L_x_7121:
        /* <DEDUP_REMOVED lines=59> */
.L_x_7122:
        /* <DEDUP_REMOVED lines=54> */
.L_x_7120:
[----:B------:R-:W-:Y:S01]  /*10260*/  FMNMX3.FTZ R9, R42, R38, R32, !PT ;  /* 0x000000262a097276 */ /* 0x000fe20007810020 */
[----:B------:R-:W1:Y:S01]  /*10270*/  LDCU UR4, c[0x0][0x45c] ;  /* 0x00008b80ff0477ac */ /* 0x000e620008000800 */
[----:B--2---:R-:W-:Y:S02]  /*10280*/  FMNMX3.FTZ R11, R40, R34, R30, !PT ;  /* 0x00000022280b7276 */ /* 0x004fe4000781001e */
        /* <DEDUP_REMOVED lines=24> */
[----:B---3--:R-:W-:-:S03]  /*10410*/  FMNMX.FTZ R101, R6, R101, !PT ;  /* 0x0000006506657209 */ /* 0x008fc60007810000 */
[C---:B-1----:R-:W-:Y:S01]  /*10420*/  FMUL.FTZ R123, R102.reuse, UR4 ;  /* 0x00000004667b7c20 */ /* 0x042fe20008410000 */
[----:B------:R-:W-:Y:S02]  /*10430*/  SHF.R.U32.HI R6, RZ, 0x1, R154 ;  /* 0x00000001ff067819 */ /* 0x000fe4000001169a */
[----:B------:R-:W-:Y:S01]  /*10440*/  FSETP.NEU.FTZ.AND P0, PT, R102, -INF , PT ;  /* 0xff8000006600780b */ /* 0x000fe20003f1d000 */
[----:B------:R-:W-:Y:S01]  /*10450*/  FMUL.FTZ R119, R101, UR4 ;  /* 0x0000000465777c20 */ /* 0x000fe20008410000 */
[----:B------:R-:W-:Y:S02]  /*10460*/  LOP3.LUT R6, R7, 0x8, R6, 0x78, !PT ;  /* 0x0000000807067812 */ /* 0x000fe400078e7806 */
[----:B------:R-:W-:Y:S02]  /*10470*/  FSEL R123, R123, RZ, P0 ;  /* 0x000000ff7b7b7208 */ /* 0x000fe40000000000 */
[----:B------:R-:W-:Y:S02]  /*10480*/  FSETP.NEU.FTZ.AND P0, PT, R101, -INF , PT ;  /* 0xff8000006500780b */ /* 0x000fe40003f1d000 */
[----:B------:R-:W-:Y:S01]  /*10490*/  IADD3 R147, PT, PT, R5, R6, RZ ;  /* 0x0000000605937210 */ /* 0x000fe20007ffe0ff */
[--C-:B------:R-:W-:Y:S01]  /*104a0*/  FFMA.FTZ R111, R42, UR4, -R123.reuse ;  /* 0x000000042a6f7c23 */ /* 0x100fe2000801087b */
[----:B------:R-:W-:Y:S01]  /*104b0*/  FSEL R119, R119, RZ, P0 ;  /* 0x000000ff77777208 */ /* 0x000fe20000000000 */
[--C-:B------:R-:W-:Y:S01]  /*104c0*/  FFMA.FTZ R108, R38, UR4, -R123.reuse ;  /* 0x00000004266c7c23 */ /* 0x100fe2000801087b */
[----:B------:R-:W-:Y:S01]  /*104d0*/  LEA R147, R147, UR5, 0x1 ;  /* 0x0000000593937c11 */ /* 0x000fe2000f8e08ff */
[--C-:B------:R-:W-:Y:S01]  /*104e0*/  FFMA.FTZ R32, R32, UR4, -R123.reuse ;  /* 0x0000000420207c23 */ /* 0x100fe2000801087b */
[----:B------:R-:W-:Y:S01]  /*104f0*/  FFMA.FTZ R27, R36, UR4, -R123 ;  /* 0x00000004241b7c23 */ /* 0x000fe2000801087b */
[--C-:B------:R-:W-:Y:S01]  /*10500*/  FFMA.FTZ R104, R40, UR4, -R119.reuse ;  /* 0x0000000428687c23 */ /* 0x100fe20008010877 */
[-C--:B------:R-:W-:Y:S01]  /*10510*/  IADD3 R145, PT, PT, R4, R147.reuse, RZ ;  /* 0x0000009304917210 */ /* 0x080fe20007ffe0ff */
[----:B------:R-:W1:Y:S01]  /*10520*/  LDSM.16.MT88.4 R40, [R147+0xa000] ;  /* 0x00a000009328783b */ /* 0x000e620000004200 */
[----:B------:R-:W-:Y:S01]  /*10530*/  IADD3 R146, PT, PT, R2, R147, RZ ;  /* 0x0000009302927210 */ /* 0x000fe20007ffe0ff */
[--C-:B------:R-:W-:Y:S01]  /*10540*/  FFMA.FTZ R109, R34, UR4, -R119.reuse ;  /* 0x00000004226d7c23 */ /* 0x100fe20008010877 */
[----:B------:R-:W-:Y:S01]  /*10550*/  IADD3 R144, PT, PT, R2, R145, RZ ;  /* 0x0000009102907210 */ /* 0x000fe20007ffe0ff */
[--C-:B------:R-:W-:Y:S01]  /*10560*/  FFMA.FTZ R34, R30, UR4, -R119.reuse ;  /* 0x000000041e227c23 */ /* 0x100fe20008010877 */
[--C-:B------:R-:W-:Y:S01]  /*10570*/  FFMA.FTZ R107, R28, UR4, -R119.reuse ;  /* 0x000000041c6b7c23 */ /* 0x100fe20008010877 */
[----:B------:R-:W-:Y:S01]  /*10580*/  LDSM.16.MT88.4 R92, [R147+0x8000] ;  /* 0x00800000935c783b */ /* 0x000fe20000004200 */
[----:B------:R-:W-:Y:S01]  /*10590*/  MUFU.EX2 R111, R111 ;  /* 0x0000006f006f7308 */ /* 0x000fe20000000800 */
[--C-:B------:R-:W-:Y:S01]  /*105a0*/  FFMA.FTZ R110, R8, UR4, -R119.reuse ;  /* 0x00000004086e7c23 */ /* 0x100fe20008010877 */
[--C-:B------:R-:W-:Y:S01]  /*105b0*/  FFMA.FTZ R113, R14, UR4, -R119.reuse ;  /* 0x000000040e717c23 */ /* 0x100fe20008010877 */
[----:B------:R-:W2:Y:S01]  /*105c0*/  LDSM.16.MT88.4 R68, [R144+0x8000] ;  /* 0x008000009044783b */ /* 0x000ea20000004200 */
[----:B------:R-:W-:Y:S01]  /*105d0*/  FFMA.FTZ R115, R12, UR4, -R119 ;  /* 0x000000040c737c23 */ /* 0x000fe20008010877 */
[--C-:B------:R-:W-:Y:S01]  /*105e0*/  FFMA.FTZ R26, R26, UR4, -R123.reuse ;  /* 0x000000041a1a7c23 */ /* 0x100fe2000801087b */
[--C-:B------:R-:W-:Y:S01]  /*105f0*/  FFMA.FTZ R35, R22, UR4, -R123.reuse ;  /* 0x0000000416237c23 */ /* 0x100fe2000801087b */
[----:B------:R-:W3:Y:S01]  /*10600*/  LDSM.16.MT88.4 R84, [R146+0x8000] ;  /* 0x008000009254783b */ /* 0x000ee20000004200 */
[----:B------:R-:W4:Y:S01]  /*10610*/  MUFU.EX2 R108, R108 ;  /* 0x0000006c006c7308 */ /* 0x000f220000000800 */
        /* <DEDUP_REMOVED lines=15> */
[----:B------:R-:W1:Y:S01]  /*10710*/  MUFU.EX2 R27, R27 ;  /* 0x0000001b001b7308 */ /* 0x000e620000000800 */
[----:B----4-:R-:W-:Y:S01]  /*10720*/  F2FP.BF16.F32.PACK_AB R64, R108, R111 ;  /* 0x0000006f6c40723e */ /* 0x010fe200000010ff */
[--C-:B------:R-:W-:Y:S01]  /*10730*/  FFMA.FTZ R116, R116, UR4, -R119.reuse ;  /* 0x0000000474747c23 */ /* 0x100fe20008010877 */
[----:B------:R-:W4:Y:S01]  /*10740*/  LDSM.16.MT88.4 R8, [R147+0xa800] ;  /* 0x00a800009308783b */ /* 0x000f220000004200 */
[--C-:B------:R-:W-:Y:S01]  /*10750*/  FFMA.FTZ R117, R117, UR4, -R119.reuse ;  /* 0x0000000475757c23 */ /* 0x100fe20008010877 */
[--C-:B------:R-:W-:Y:S01]  /*10760*/  FFMA.FTZ R114, R114, UR4, -R119.reuse ;  /* 0x0000000472727c23 */ /* 0x100fe20008010877 */
[----:B------:R-:W-:Y:S01]  /*10770*/  FFMA.FTZ R169, R112, UR4, -R119 ;  /* 0x0000000470a97c23 */ /* 0x000fe20008010877 */
[----:B------:R-:W4:Y:S01]  /*10780*/  LDSM.16.MT88.4 R12, [R144+0x8800] ;  /* 0x00880000900c783b */ /* 0x000f220000004200 */
[----:B------:R-:W-:Y:S01]  /*10790*/  MUFU.EX2 R104, R104 ;  /* 0x0000006800687308 */ /* 0x000fe20000000800 */
[----:B------:R-:W-:Y:S01]  /*107a0*/  FADD.FTZ R111, R111, R108 ;  /* 0x0000006c6f6f7221 */ /* 0x000fe20000010000 */
[----:B------:R-:W-:Y:S01]  /*107b0*/  ISETP.GT.AND P0, PT, R105, R148, PT ;  /* 0x000000946900720c */ /* 0x000fe20003f04270 */
[----:B------:R-:W4:Y:S04]  /*107c0*/  LDSM.16.MT88.4 R16, [R145+0x8800] ;  /* 0x008800009110783b */ /* 0x000f280000004200 */
[----:B------:R-:W4:Y:S01]  /*107d0*/  LDSM.16.MT88.4 R28, [R147+0x8800] ;  /* 0x00880000931c783b */ /* 0x000f220000004200 */
        /* <DEDUP_REMOVED lines=25> */
[C---:B---3--:R-:W-:Y:S07]  /*10970*/  HMMA.16816.F32.BF16 R88, R64.reuse, R84, RZ ;  /* 0x000000544058723c */ /* 0x048fee00000418ff */
        /* <DEDUP_REMOVED lines=24> */
[----:B------:R-:W-:Y:S01]  /*10b00*/  F2FP.BF16.F32.PACK_AB R6, R33, R2 ;  /* 0x000000022106723e */ /* 0x000fe200000010ff */
[----:B------:R-:W-:Y:S01]  /*10b10*/  FADD.FTZ R2, R2, R35 ;  /* 0x0000002302027221 */ /* 0x000fe20000010000 */
[----:B----4-:R-:W-:-:S03]  /*10b20*/  F2FP.BF16.F32.PACK_AB R7, R110, R115 ;  /* 0x000000736e07723e */ /* 0x010fc600000010ff */
        /* <DEDUP_REMOVED lines=177> */
.L_x_7124:
[----:B------:R-:W-:Y:S01]  /*11640*/  UMOV UR8, URZ ;  /* 0x000000ff00087c82 */ /* 0x000fe20008000000 */
[----:B------:R-:W-:Y:S01]  /*11650*/  IMAD.SHL.U32 R2, R24, 0x40, RZ ;  /* 0x0000004018027824 */ /* 0x000fe200078e00ff */
[----:B------:R-:W-:-:S05]  /*11660*/  IADD3 R4, P0, PT, RZ, -UR8, RZ ;  /* 0x80000008ff047c10 */ /* 0x000fca000ff1e0ff */
[----:B------:R-:W-:-:S05]  /*11670*/  IMAD.X R2, RZ, RZ, ~R2, P0 ;  /* 0x000000ffff027224 */ /* 0x000fca00000e0e02 */
[----:B------:R-:W-:-:S04]  /*11680*/  SHF.R.S64 R5, R4, 0x1f, R2 ;  /* 0x0000001f04057819 */ /* 0x000fc80000001002 */
[----:B------:R-:W-:-:S04]  /*11690*/  IADD3 R152, P0, PT, R5, R152, RZ ;  /* 0x0000009805987210 */ /* 0x000fc80007f1e0ff */
[----:B------:R-:W-:-:S09]  /*116a0*/  LEA.HI.X.SX32 R153, R2, R153, 0x1, P0 ;  /* 0x0000009902997211 */ /* 0x000fd200000f0eff */
.L_x_7125:
        /* <DEDUP_REMOVED lines=155> */
[----:B------:R-:W-:Y:S01]  /*12060*/  FMUL.FTZ R109, R109, UR10 ;  /* 0x0000000a6d6d7c20 */ /* 0x000fe20008410000 */
[----:B------:R-:W-:-:S02]  /*12070*/  FMUL.FTZ R133, R110, UR10 ;  /* 0x0000000a6e857c20 */ /* 0x000fc40008410000 */
[----:B------:R-:W4:Y:S01]  /*12080*/  MUFU.TANH R123, R108 ;  /* 0x0000006c007b7308 */ /* 0x000f220000002400 */
[----:B-1----:R-:W-:Y:S01]  /*12090*/  HMMA.16816.F32.BF16 R16, R124, R116, R16 ;  /* 0x000000747c10723c */ /* 0x002fe20000041810 */
[----:B------:R-:W-:-:S06]  /*120a0*/  FMUL.FTZ R117, R111, UR10 ;  /* 0x0000000a6f757c20 */ /* 0x000fcc0008410000 */
[----:B------:R1:W-:Y:S01]  /*120b0*/  MUFU.TANH R121, R109 ;  /* 0x0000006d00797308 */ /* 0x0003e20000002400 */
[----:B------:R-:W-:Y:S03]  /*120c0*/  HMMA.16816.F32.BF16 R12, R124, R118, R12 ;  /* 0x000000767c0c723c */ /* 0x000fe6000004180c */
[----:B------:R-:W-:Y:S01]  /*120d0*/  FMUL.FTZ R104, R104, UR10 ;  /* 0x0000000a68687c20 */ /* 0x000fe20008410000 */
[----:B------:R-:W-:Y:S01]  /*120e0*/  FMUL.FTZ R106, R106, UR10 ;  /* 0x0000000a6a6a7c20 */ /* 0x000fe20008410000 */
[----:B------:R-:W-:Y:S01]  /*120f0*/  FMUL.FTZ R105, R105, UR10 ;  /* 0x0000000a69697c20 */ /* 0x000fe20008410000 */
[----:B------:R-:W-:Y:S01]  /*12100*/  FMUL.FTZ R107, R107, UR10 ;  /* 0x0000000a6b6b7c20 */ /* 0x000fe20008410000 */
[----:B------:R-:W5:Y:S08]  /*12110*/  MUFU.TANH R133, R133 ;  /* 0x0000008500857308 */ /* 0x000f700000002400 */
[----:B------:R-:W-:Y:S01]  /*12120*/  MUFU.TANH R119, R104 ;  /* 0x0000006800777308 */ /* 0x000fe20000002400 */
[----:B-1----:R-:W1:Y:S01]  /*12130*/  LDSM.16.M88.4 R108, [R136+0x7800] ;  /* 0x00780000886c783b */ /* 0x002e620000000200 */
[----:B--2---:R-:W-:Y:S01]  /*12140*/  HMMA.16816.F32.BF16 R28, R8, R114, R28 ;  /* 0x00000072081c723c */ /* 0x004fe2000004181c */
[----:B------:R-:W-:-:S05]  /*12150*/  DEPBAR.LE SB0, 0x0 ;  /* 0x000080000000791a */ /* 0x000fca0000000000 */
[----:B------:R-:W2:Y:S02]  /*12160*/  MUFU.TANH R117, R117 ;  /* 0x0000007500757308 */ /* 0x000ea40000002400 */
[C---:B------:R-:W-:Y:S06]  /*12170*/  HMMA.16816.F32.BF16 R32, R8.reuse, R112, R32 ;  /* 0x000000700820723c */ /* 0x040fec0000041820 */
[----:B------:R-:W-:Y:S02]  /*12180*/  MUFU.TANH R113, R106 ;  /* 0x0000006a00717308 */ /* 0x000fe40000002400 */
[----:B---3--:R-:W-:Y:S01]  /*12190*/  HMMA.16816.F32.BF16 R24, R8, R4, R24 ;  /* 0x000000040818723c */ /* 0x008fe20000041818 */
[----:B------:R-:W-:-:S02]  /*121a0*/  VIADD R4, R132, 0xffffffc0 ;  /* 0xffffffc084047836 */ /* 0x000fc40000000000 */
[----:B------:R-:W-:-:S03]  /*121b0*/  FMUL.FTZ R29, R29, UR10 ;  /* 0x0000000a1d1d7c20 */ /* 0x000fc60008410000 */
[C---:B------:R-:W-:Y:S01]  /*121c0*/  ISETP.GE.AND P4, PT, R4.reuse, R3, PT ;  /* 0x000000030400720c */ /* 0x040fe20003f86270 */
[----:B------:R-:W-:Y:S01]  /*121d0*/  MUFU.TANH R105, R105 ;  /* 0x0000006900697308 */ /* 0x000fe20000002400 */
[----:B------:R-:W-:Y:S01]  /*121e0*/  HMMA.16816.F32.BF16 R20, R8, R6, R20 ;  /* 0x000000060814723c */ /* 0x000fe20000041814 */
[----:B------:R-:W-:Y:S01]  /*121f0*/  ISETP.GE.AND P3, PT, R4, R131, PT ;  /* 0x000000830400720c */ /* 0x000fe20003f66270 */
[----:B------:R-:W-:Y:S01]  /*12200*/  FMUL.FTZ R7, R28, UR10 ;  /* 0x0000000a1c077c20 */ /* 0x000fe20008410000 */
[----:B------:R-:W-:Y:S01]  /*12210*/  I2FP.F32.S32 R4, R4 ;  /* 0x0000000400047245 */ /* 0x000fe20000201400 */
[----:B------:R-:W-:Y:S01]  /*12220*/  FMUL.FTZ R32, R32, UR10 ;  /* 0x0000000a20207c20 */ /* 0x000fe20008410000 */
[----:B------:R-:W-:Y:S01]  /*12230*/  FMUL.FTZ R5, R35, UR10 ;  /* 0x0000000a23057c20 */ /* 0x000fe20008410000 */
[----:B------:R-:W-:Y:S01]  /*12240*/  FMUL.FTZ R33, R33, UR10 ;  /* 0x0000000a21217c20 */ /* 0x000fe20008410000 */
[----:B------:R-:W-:Y:S01]  /*12250*/  MUFU.TANH R107, R107 ;  /* 0x0000006b006b7308 */ /* 0x000fe20000002400 */
[----:B------:R-:W-:Y:S01]  /*12260*/  FMUL.FTZ R34, R34, UR10 ;  /* 0x0000000a22227c20 */ /* 0x000fe20008410000 */
[----:B------:R-:W-:-:S02]  /*12270*/  VIADD R28, R132, 0xffffffd8 ;  /* 0xffffffd8841c7836 */ /* 0x000fc40000000000 */
[----:B------:R-:W-:Y:S01]  /*12280*/  FMUL.FTZ R6, R25, UR10 ;  /* 0x0000000a19067c20 */ /* 0x000fe20008410000 */
[----:B------:R-:W-:Y:S01]  /*12290*/  FMUL.FTZ R26, R26, UR10 ;  /* 0x0000000a1a1a7c20 */ /* 0x000fe20008410000 */
[----:B------:R-:W-:Y:S01]  /*122a0*/  FMUL.FTZ R27, R27, UR10 ;  /* 0x0000000a1b1b7c20 */ /* 0x000fe20008410000 */
[C---:B-1----:R-:W-:Y:S01]  /*122b0*/  HMMA.16816.F32.BF16 R12, R8.reuse, R110, R12 ;  /* 0x0000006e080c723c */ /* 0x042fe2000004180c */
[----:B------:R-:W-:Y:S01]  /*122c0*/  I2FP.F32.S32 R111, R2 ;  /* 0x00000002006f7245 */ /* 0x000fe20000201400 */
[CC--:B----4-:R-:W-:Y:S01]  /*122d0*/  FFMA.FTZ R2, R0.reuse, R4.reuse, R123 ;  /* 0x0000000400027223 */ /* 0x0d0fe2000001007b */
[----:B-----5:R-:W-:Y:S01]  /*122e0*/  FFMA.FTZ R4, R0, R4, R133 ;  /* 0x0000000400047223 */ /* 0x020fe20000010085 */
[----:B------:R-:W-:Y:S01]  /*122f0*/  MUFU.TANH R125, R32 ;  /* 0x00000020007d7308 */ /* 0x000fe20000002400 */
[----:B------:R-:W-:Y:S01]  /*12300*/  FMUL.FTZ R25, R21, UR10 ;  /* 0x0000000a15197c20 */ /* 0x000fe20008410000 */
[----:B------:R-:W-:Y:S01]  /*12310*/  FMUL.FTZ R23, R23, UR10 ;  /* 0x0000000a17177c20 */ /* 0x000fe20008410000 */
[----:B------:R-:W-:Y:S01]  /*12320*/  FSEL R2, R2, -INF , !P4 ;  /* 0xff80000002027808 */ /* 0x000fe20006000000 */
[----:B------:R-:W-:Y:S01]  /*12330*/  HMMA.16816.F32.BF16 R16, R8, R108, R16 ;  /* 0x0000006c0810723c */ /* 0x000fe20000041810 */
[----:B------:R-:W-:Y:S01]  /*12340*/  FMUL.FTZ R11, R31, UR10 ;  /* 0x0000000a1f0b7c20 */ /* 0x000fe20008410000 */
[----:B------:R-:W-:Y:S01]  /*12350*/  VIADD R10, R132, 0xffffffc1 ;  /* 0xffffffc1840a7836 */ /* 0x000fe20000000000 */
[----:B------:R-:W-:Y:S01]  /*12360*/  FSEL R4, R4, -INF , !P3 ;  /* 0xff80000004047808 */ /* 0x000fe20005800000 */
[----:B------:R-:W-:Y:S01]  /*12370*/  FMUL.FTZ R8, R24, UR10 ;  /* 0x0000000a18087c20 */ /* 0x000fe20008410000 */
[----:B------:R-:W-:Y:S01]  /*12380*/  FMUL.FTZ R24, R20, UR10 ;  /* 0x0000000a14187c20 */ /* 0x000fe20008410000 */
[----:B------:R-:W-:Y:S01]  /*12390*/  FMUL.FTZ R20, R22, UR10 ;  /* 0x0000000a16147c20 */ /* 0x000fe20008410000 */
[C---:B------:R-:W-:Y:S01]  /*123a0*/  ISETP.GE.AND P5, PT, R10.reuse, R3, PT ;  /* 0x000000030a00720c */ /* 0x040fe20003fa6270 */
[----:B------:R-:W-:Y:S01]  /*123b0*/  MUFU.TANH R35, R8 ;  /* 0x0000000800237308 */ /* 0x000fe20000002400 */
[----:B------:R-:W-:Y:S01]  /*123c0*/  ISETP.GE.AND P4, PT, R10, R131, PT ;  /* 0x000000830a00720c */ /* 0x000fe20003f86270 */
[----:B------:R-:W-:-:S02]  /*123d0*/  VIADD R22, R132, 0xffffffc9 ;  /* 0xffffffc984167836 */ /* 0x000fc40000000000 */
[----:B------:R-:W-:Y:S01]  /*123e0*/  FMUL.FTZ R12, R12, UR10 ;  /* 0x0000000a0c0c7c20 */ /* 0x000fe20008410000 */
[----:B------:R-:W-:Y:S01]  /*123f0*/  FMUL.FTZ R14, R14, UR10 ;  /* 0x0000000a0e0e7c20 */ /* 0x000fe20008410000 */
[----:B------:R-:W-:Y:S01]  /*12400*/  I2FP.F32.S32 R10, R10 ;  /* 0x0000000a000a7245 */ /* 0x000fe20000201400 */
[----:B------:R-:W-:Y:S01]  /*12410*/  FMUL.FTZ R9, R30, UR10 ;  /* 0x0000000a1e097c20 */ /* 0x000fe20008410000 */
[----:B------:R-:W-:Y:S01]  /*12420*/  FMUL.FTZ R13, R13, UR10 ;  /* 0x0000000a0d0d7c20 */ /* 0x000fe20008410000 */
[----:B------:R-:W1:Y:S01]  /*12430*/  MUFU.TANH R31, R12 ;  /* 0x0000000c001f7308 */ /* 0x000e620000002400 */
[----:B------:R-:W-:Y:S01]  /*12440*/  FMUL.FTZ R15, R15, UR10 ;  /* 0x0000000a0f0f7c20 */ /* 0x000fe20008410000 */
[----:B------:R-:W-:Y:S01]  /*12450*/  FMUL.FTZ R21, R16, UR10 ;  /* 0x0000000a10157c20 */ /* 0x000fe20008410000 */
[CC--:B------:R-:W-:Y:S01]  /*12460*/  FFMA.FTZ R16, R0.reuse, R10.reuse, R121 ;  /* 0x0000000a00107223 */ /* 0x0c0fe20000010079 */
[----:B--2---:R-:W-:Y:S01]  /*12470*/  FFMA.FTZ R10, R0, R10, R117 ;  /* 0x0000000a000a7223 */ /* 0x004fe20000010075 */
[----:B------:R-:W-:Y:S01]  /*12480*/  FMUL.FTZ R18, R18, UR10 ;  /* 0x0000000a12127c20 */ /* 0x000fe20008410000 */
[----:B------:R-:W-:-:S02]  /*12490*/  FMUL.FTZ R17, R17, UR10 ;  /* 0x0000000a11117c20 */ /* 0x000fc40008410000 */
[----:B------:R2:W3:Y:S01]  /*124a0*/  MUFU.TANH R127, R14 ;  /* 0x0000000e007f7308 */ /* 0x0004e20000002400 */
[----:B------:R-:W-:Y:S01]  /*124b0*/  FSEL R16, R16, -INF , !P5 ;  /* 0xff80000010107808 */ /* 0x000fe20006800000 */
[----:B------:R-:W-:Y:S01]  /*124c0*/  FMUL.FTZ R19, R19, UR10 ;  /* 0x0000000a13137c20 */ /* 0x000fe20008410000 */
[----:B------:R-:W-:Y:S02]  /*124d0*/  ISETP.GE.AND P5, PT, R22, R131, PT ;  /* 0x000000831600720c */ /* 0x000fe40003fa6270 */
[----:B------:R-:W-:-:S03]  /*124e0*/  FSEL R10, R10, -INF , !P4 ;  /* 0xff8000000a0a7808 */ /* 0x000fc60006000000 */
[----:B------:R3:W4:Y:S01]  /*124f0*/  MUFU.TANH R115, R34 ;  /* 0x0000002200737308 */ /* 0x0007220000002400 */
[----:B-1----:R-:W-:Y:S01]  /*12500*/  FFMA.FTZ R31, R0, R111, R31 ;  /* 0x0000006f001f7223 */ /* 0x002fe2000001001f */
[----:B------:R-:W-:-:S04]  /*12510*/  VIADD R12, R132, 0xffffffc8 ;  /* 0xffffffc8840c7836 */ /* 0x000fc80000000000 */
[----:B------:R-:W-:Y:S02]  /*12520*/  FSEL R109, R31, -INF , !P2 ;  /* 0xff8000001f6d7808 */ /* 0x000fe40005000000 */
[C---:B------:R-:W-:Y:S01]  /*12530*/  ISETP.GE.AND P3, PT, R12.reuse, R3, PT ;  /* 0x000000030c00720c */ /* 0x040fe20003f66270 */
[----:B------:R1:W-:Y:S01]  /*12540*/  MUFU.TANH R31, R6 ;  /* 0x00000006001f7308 */ /* 0x0003e20000002400 */
[----:B------:R-:W-:Y:S02]  /*12550*/  ISETP.GE.AND P2, PT, R12, R131, PT ;  /* 0x000000830c00720c */ /* 0x000fe40003f46270 */
[----:B------:R-:W-:-:S05]  /*12560*/  I2FP.F32.S32 R12, R12 ;  /* 0x0000000c000c7245 */ /* 0x000fca0000201400 */
[CC--:B--2---:R-:W-:Y:S01]  /*12570*/  FFMA.FTZ R14, R0.reuse, R12.reuse, R119 ;  /* 0x0000000c000e7223 */ /* 0x0c4fe20000010077 */
[----:B------:R-:W-:Y:S01]  /*12580*/  FFMA.FTZ R8, R0, R12, R113 ;  /* 0x0000000c00087223 */ /* 0x000fe20000010071 */
[----:B------:R-:W-:Y:S02]  /*12590*/  VIADD R12, R132, 0xffffffd0 ;  /* 0xffffffd0840c7836 */ /* 0x000fe40000000000 */
[----:B---3--:R-:W-:Y:S01]  /*125a0*/  FFMA.FTZ R34, R0, R111, R127 ;  /* 0x0000006f00227223 */ /* 0x008fe2000001007f */
[----:B------:R-:W2:Y:S01]  /*125b0*/  MUFU.TANH R33, R33 ;  /* 0x0000002100217308 */ /* 0x000ea20000002400 */
[----:B------:R-:W-:Y:S02]  /*125c0*/  FSEL R14, R14, -INF , !P3 ;  /* 0xff8000000e0e7808 */ /* 0x000fe40005800000 */
[----:B------:R-:W-:Y:S02]  /*125d0*/  ISETP.GE.AND P4, PT, R12, R3, PT ;  /* 0x000000030c00720c */ /* 0x000fe40003f86270 */
[----:B-1----:R-:W-:-:S02]  /*125e0*/  I2FP.F32.S32 R6, R22 ;  /* 0x0000001600067245 */ /* 0x002fc40000201400 */
[----:B------:R-:W-:Y:S01]  /*125f0*/  FSEL R34, R34, -INF , !P6 ;  /* 0xff80000022227808 */ /* 0x000fe20007000000 */
[----:B------:R1:W-:Y:S01]  /*12600*/  MUFU.TANH R111, R26 ;  /* 0x0000001a006f7308 */ /* 0x0003e20000002400 */
[----:B------:R-:W-:Y:S01]  /*12610*/  ISETP.GE.AND P6, PT, R22, R3, PT ;  /* 0x000000031600720c */ /* 0x000fe20003fc6270 */
[-C--:B------:R-:W-:Y:S01]  /*12620*/  FFMA.FTZ R105, R0, R6.reuse, R105 ;  /* 0x0000000600697223 */ /* 0x080fe20000010069 */
[----:B------:R-:W-:Y:S02]  /*12630*/  VIADD R22, R132, 0xffffffd1 ;  /* 0xffffffd184167836 */ /* 0x000fe40000000000 */
[----:B------:R-:W-:Y:S01]  /*12640*/  FFMA.FTZ R6, R0, R6, R107 ;  /* 0x0000000600067223 */ /* 0x000fe2000001006b */
[----:B------:R-:W-:Y:S02]  /*12650*/  ISETP.GE.AND P3, PT, R12, R131, PT ;  /* 0x000000830c00720c */ /* 0x000fe40003f66270 */
[----:B------:R-:W-:Y:S01]  /*12660*/  FSEL R8, R8, -INF , !P2 ;  /* 0xff80000008087808 */ /* 0x000fe20005000000 */
[----:B------:R-:W3:Y:S01]  /*12670*/  MUFU.TANH R5, R5 ;  /* 0x0000000500057308 */ /* 0x000ee20000002400 */
[----:B------:R-:W-:-:S02]  /*12680*/  ISETP.GE.AND P2, PT, R22, R3, PT ;  /* 0x000000031600720c */ /* 0x000fc40003f46270 */
[----:B------:R-:W-:Y:S02]  /*12690*/  FSEL R6, R6, -INF , !P5 ;  /* 0xff80000006067808 */ /* 0x000fe40006800000 */
[----:B------:R-:W-:-:S03]  /*126a0*/  ISETP.GE.AND P5, PT, R28, R3, PT ;  /* 0x000000031c00720c */ /* 0x000fc60003fa6270 */
[----:B------:R-:W5:Y:S01]  /*126b0*/  MUFU.TANH R7, R7 ;  /* 0x0000000700077308 */ /* 0x000f620000002400 */
[----:B-1----:R-:W-:Y:S02]  /*126c0*/  I2FP.F32.S32 R26, R12 ;  /* 0x0000000c001a7245 */ /* 0x002fe40000201400 */
[----:B------:R-:W-:Y:S02]  /*126d0*/  FSEL R12, R105, -INF , !P6 ;  /* 0xff800000690c7808 */ /* 0x000fe40007000000 */
[-C--:B------:R-:W-:Y:S01]  /*126e0*/  ISETP.GE.AND P6, PT, R22, R131.reuse, PT ;  /* 0x000000831600720c */ /* 0x080fe20003fc6270 */
[C---:B------:R-:W-:Y:S01]  /*126f0*/  FFMA.FTZ R125, R0.reuse, R26, R125 ;  /* 0x0000001a007d7223 */ /* 0x040fe2000001007d */
[----:B------:R-:W-:Y:S01]  /*12700*/  I2FP.F32.S32 R22, R22 ;  /* 0x0000001600167245 */ /* 0x000fe20000201400 */
[----:B------:R-:W1:Y:S01]  /*12710*/  MUFU.TANH R29, R29 ;  /* 0x0000001d001d7308 */ /* 0x000e620000002400 */
[----:B----4-:R-:W-:Y:S01]  /*12720*/  FFMA.FTZ R115, R0, R26, R115 ;  /* 0x0000001a00737223 */ /* 0x010fe20000010073 */
[----:B------:R-:W-:Y:S01]  /*12730*/  VIADD R26, R132, 0xffffffd9 ;  /* 0xffffffd9841a7836 */ /* 0x000fe20000000000 */
[----:B------:R-:W-:Y:S01]  /*12740*/  FSEL R174, R125, -INF , !P4 ;  /* 0xff8000007dae7808 */ /* 0x000fe20006000000 */
[-C--:B--2---:R-:W-:Y:S01]  /*12750*/  FFMA.FTZ R33, R0, R22.reuse, R33 ;  /* 0x0000001600217223 */ /* 0x084fe20000010021 */
[----:B------:R-:W-:Y:S01]  /*12760*/  ISETP.GE.AND P4, PT, R28, R131, PT ;  /* 0x000000831c00720c */ /* 0x000fe20003f86270 */
[----:B---3--:R-:W-:Y:S01]  /*12770*/  FFMA.FTZ R22, R0, R22, R5 ;  /* 0x0000001600167223 */ /* 0x008fe20000010005 */
[----:B------:R-:W-:Y:S01]  /*12780*/  I2FP.F32.S32 R28, R28 ;  /* 0x0000001c001c7245 */ /* 0x000fe20000201400 */
[----:B------:R-:W2:Y:S01]  /*12790*/  MUFU.TANH R11, R11 ;  /* 0x0000000b000b7308 */ /* 0x000ea20000002400 */
[----:B------:R-:W-:-:S02]  /*127a0*/  FSEL R116, R115, -INF , !P3 ;  /* 0xff80000073747808 */ /* 0x000fc40005800000 */
[----:B------:R-:W-:Y:S01]  /*127b0*/  FSEL R172, R33, -INF , !P2 ;  /* 0xff80000021ac7808 */ /* 0x000fe20005000000 */
[----:B-----5:R-:W-:Y:S01]  /*127c0*/  FFMA.FTZ R7, R0, R28, R7 ;  /* 0x0000001c00077223 */ /* 0x020fe20000010007 */
[----:B------:R-:W-:Y:S02]  /*127d0*/  FSEL R22, R22, -INF , !P6 ;  /* 0xff80000016167808 */ /* 0x000fe40007000000 */
[C---:B------:R-:W-:Y:S01]  /*127e0*/  ISETP.GE.AND P3, PT, R26.reuse, R3, PT ;  /* 0x000000031a00720c */ /* 0x040fe20003f66270 */
[----:B------:R-:W3:Y:S01]  /*127f0*/  MUFU.TANH R9, R9 ;  /* 0x0000000900097308 */ /* 0x000ee20000002400 */
[----:B------:R-:W-:Y:S02]  /*12800*/  FSEL R110, R7, -INF , !P5 ;  /* 0xff800000076e7808 */ /* 0x000fe40006800000 */
[----:B------:R-:W-:Y:S02]  /*12810*/  ISETP.GE.AND P2, PT, R26, R131, PT ;  /* 0x000000831a00720c */ /* 0x000fe40003f46270 */
[----:B------:R-:W-:-:S03]  /*12820*/  I2FP.F32.S32 R26, R26 ;  /* 0x0000001a001a7245 */ /* 0x000fc60000201400 */
[----:B------:R4:W5:Y:S02]  /*12830*/  MUFU.TANH R105, R24 ;  /* 0x0000001800697308 */ /* 0x0009640000002400 */
[CC--:B-1----:R-:W-:Y:S01]  /*12840*/  FFMA.FTZ R29, R0.reuse, R26.reuse, R29 ;  /* 0x0000001a001d7223 */ /* 0x0c2fe2000001001d */
[----:B--2---:R-:W-:Y:S01]  /*12850*/  FFMA.FTZ R11, R0, R26, R11 ;  /* 0x0000001a000b7223 */ /* 0x004fe2000001000b */
[----:B------:R-:W-:-:S03]  /*12860*/  VIADD R26, R132, 0xffffffe8 ;  /* 0xffffffe8841a7836 */ /* 0x000fc60000000000 */
[----:B------:R-:W-:Y:S01]  /*12870*/  FSEL R118, R29, -INF , !P3 ;  /* 0xff8000001d767808 */ /* 0x000fe20005800000 */
[----:B------:R1:W2:Y:S01]  /*12880*/  MUFU.TANH R5, R20 ;  /* 0x0000001400057308 */ /* 0x0002a20000002400 */
[----:B---3--:R-:W-:Y:S01]  /*12890*/  FFMA.FTZ R9, R0, R28, R9 ;  /* 0x0000001c00097223 */ /* 0x008fe20000010009 */
[----:B------:R-:W-:Y:S02]  /*128a0*/  FSEL R170, R11, -INF , !P2 ;  /* 0xff8000000baa7808 */ /* 0x000fe40005000000 */
[----:B------:R-:W-:-:S04]  /*128b0*/  ISETP.GE.AND P2, PT, R26, R3, PT ;  /* 0x000000031a00720c */ /* 0x000fc80003f46270 */
[----:B------:R-:W3:Y:S01]  /*128c0*/  MUFU.TANH R27, R27 ;  /* 0x0000001b001b7308 */ /* 0x000ee20000002400 */
[----:B----4-:R-:W-:-:S05]  /*128d0*/  VIADD R24, R132, 0xffffffe0 ;  /* 0xffffffe084187836 */ /* 0x010fca0000000000 */
[C---:B------:R-:W-:Y:S02]  /*128e0*/  ISETP.GE.AND P6, PT, R24.reuse, R3, PT ;  /* 0x000000031800720c */ /* 0x040fe40003fc6270 */
[----:B------:R-:W-:Y:S01]  /*128f0*/  ISETP.GE.AND P5, PT, R24, R131, PT ;  /* 0x000000831800720c */ /* 0x000fe20003fa6270 */
[----:B------:R4:W3:Y:S01]  /*12900*/  MUFU.TANH R7, R18 ;  /* 0x0000001200077308 */ /* 0x0008e20000002400 */
[----:B------:R-:W-:Y:S02]  /*12910*/  I2FP.F32.S32 R24, R24 ;  /* 0x0000001800187245 */ /* 0x000fe40000201400 */
[----:B-1----:R-:W-:-:S03]  /*12920*/  FSEL R20, R9, -INF , !P4 ;  /* 0xff80000009147808 */ /* 0x002fc60006000000 */
[CC--:B------:R-:W-:Y:S01]  /*12930*/  FFMA.FTZ R35, R0.reuse, R24.reuse, R35 ;  /* 0x0000001800237223 */ /* 0x0c0fe20000010023 */
[----:B------:R-:W-:Y:S01]  /*12940*/  FFMA.FTZ R111, R0, R24, R111 ;  /* 0x00000018006f7223 */ /* 0x000fe2000001006f */
[----:B------:R-:W-:Y:S01]  /*12950*/  VIADD R24, R132, 0xffffffe1 ;  /* 0xffffffe184187836 */ /* 0x000fe20000000000 */
[----:B------:R-:W1:Y:S02]  /*12960*/  MUFU.TANH R25, R25 ;  /* 0x0000001900197308 */ /* 0x000e640000002400 */
[----:B------:R-:W-:Y:S02]  /*12970*/  FSEL R166, R35, -INF , !P6 ;  /* 0xff80000023a67808 */ /* 0x000fe40007000000 */
[----:B------:R-:W-:Y:S02]  /*12980*/  ISETP.GE.AND P6, PT, R26, R131, PT ;  /* 0x000000831a00720c */ /* 0x000fe40003fc6270 */
[----:B------:R-:W-:Y:S02]  /*12990*/  I2FP.F32.S32 R26, R26 ;  /* 0x0000001a001a7245 */ /* 0x000fe40000201400 */
[----:B------:R-:W1:Y:S01]  /*129a0*/  MUFU.TANH R23, R23 ;  /* 0x0000001700177308 */ /* 0x000e620000002400 */
[----:B------:R-:W-:Y:S01]  /*129b0*/  I2FP.F32.S32 R9, R24 ;  /* 0x0000001800097245 */ /* 0x000fe20000201400 */
[----:B----4-:R-:W-:-:S02]  /*129c0*/  VIADD R18, R132, 0xfffffff9 ;  /* 0xfffffff984127836 */ /* 0x010fc40000000000 */
[CC--:B-----5:R-:W-:Y:S01]  /*129d0*/  FFMA.FTZ R105, R0.reuse, R26.reuse, R105 ;  /* 0x0000001a00697223 */ /* 0x0e0fe20000010069 */
[----:B--2---:R-:W-:Y:S01]  /*129e0*/  FFMA.FTZ R5, R0, R26, R5 ;  /* 0x0000001a00057223 */ /* 0x004fe20000010005 */
[----:B------:R-:W-:Y:S01]  /*129f0*/  VIADD R26, R132, 0xfffffff0 ;  /* 0xfffffff0841a7836 */ /* 0x000fe20000000000 */
[----:B------:R-:W-:Y:S01]  /*12a00*/  ISETP.GE.AND P4, PT, R24, R3, PT ;  /* 0x000000031800720c */ /* 0x000fe20003f86270 */
[----:B------:R-:W-:Y:S01]  /*12a10*/  FFMA.FTZ R31, R0, R9, R31 ;  /* 0x00000009001f7223 */ /* 0x000fe2000001001f */
[----:B------:R-:W2:Y:S01]  /*12a20*/  MUFU.TANH R21, R21 ;  /* 0x0000001500157308 */ /* 0x000ea20000002400 */
[----:B------:R-:W-:Y:S01]  /*12a30*/  ISETP.GE.AND P3, PT, R24, R131, PT ;  /* 0x000000831800720c */ /* 0x000fe20003f66270 */
[----:B------:R-:W-:Y:S02]  /*12a40*/  VIADD R24, R132, 0xffffffe9 ;  /* 0xffffffe984187836 */ /* 0x000fe40000000000 */
[----:B---3--:R-:W-:Y:S01]  /*12a50*/  FFMA.FTZ R27, R0, R9, R27 ;  /* 0x00000009001b7223 */ /* 0x008fe2000001001b */
[----:B------:R-:W-:-:S02]  /*12a60*/  I2FP.F32.S32 R9, R26 ;  /* 0x0000001a00097245 */ /* 0x000fc40000201400 */
[----:B------:R-:W-:Y:S02]  /*12a70*/  FSEL R126, R111, -INF , !P5 ;  /* 0xff8000006f7e7808 */ /* 0x000fe40006800000 */
[----:B------:R-:W-:Y:S01]  /*12a80*/  FSEL R134, R31, -INF , !P4 ;  /* 0xff8000001f867808 */ /* 0x000fe20006000000 */
[----:B------:R-:W3:Y:S01]  /*12a90*/  MUFU.TANH R17, R17 ;  /* 0x0000001100117308 */ /* 0x000ee20000002400 */
[----:B------:R-:W-:Y:S01]  /*12aa0*/  ISETP.GE.AND P5, PT, R24, R3, PT ;  /* 0x000000031800720c */ /* 0x000fe20003fa6270 */
[----:B------:R-:W-:Y:S01]  /*12ab0*/  FFMA.FTZ R7, R0, R9, R7 ;  /* 0x0000000900077223 */ /* 0x000fe20000010007 */
[-C--:B------:R-:W-:Y:S02]  /*12ac0*/  ISETP.GE.AND P4, PT, R24, R131.reuse, PT ;  /* 0x000000831800720c */ /* 0x080fe40003f86270 */
[----:B------:R-:W-:Y:S02]  /*12ad0*/  I2FP.F32.S32 R24, R24 ;  /* 0x0000001800187245 */ /* 0x000fe40000201400 */
[----:B------:R-:W-:Y:S01]  /*12ae0*/  FSEL R164, R105, -INF , !P2 ;  /* 0xff80000069a47808 */ /* 0x000fe20005000000 */
[----:B------:R-:W4:Y:S01]  /*12af0*/  MUFU.TANH R19, R19 ;  /* 0x0000001300137308 */ /* 0x000f220000002400 */
[----:B------:R-:W-:Y:S01]  /*12b00*/  ISETP.GE.AND P2, PT, R26, R131, PT ;  /* 0x000000831a00720c */ /* 0x000fe20003f46270 */
[----:B------:R-:W-:-:S02]  /*12b10*/  VIADD R105, R103, 0xfffffffe ;  /* 0xfffffffe67697836 */ /* 0x000fc40000000000 */
[CC--:B-1----:R-:W-:Y:S01]  /*12b20*/  FFMA.FTZ R25, R0.reuse, R24.reuse, R25 ;  /* 0x0000001800197223 */ /* 0x0c2fe20000010019 */
[C---:B------:R-:W-:Y:S01]  /*12b30*/  FFMA.FTZ R23, R0.reuse, R24, R23 ;  /* 0x0000001800177223 */ /* 0x040fe20000010017 */
[----:B------:R-:W-:Y:S01]  /*12b40*/  FSEL R124, R27, -INF , !P3 ;  /* 0xff8000001b7c7808 */ /* 0x000fe20005800000 */
[----:B--2---:R-:W-:Y:S01]  /*12b50*/  FFMA.FTZ R21, R0, R9, R21 ;  /* 0x0000000900157223 */ /* 0x004fe20000010015 */
[----:B------:R-:W-:Y:S01]  /*12b60*/  VIADD R24, R132, 0xfffffff1 ;  /* 0xfffffff184187836 */ /* 0x000fe20000000000 */
[----:B------:R-:W1:Y:S01]  /*12b70*/  MUFU.TANH R13, R13 ;  /* 0x0000000d000d7308 */ /* 0x000e620000002400 */
[----:B------:R-:W-:Y:S01]  /*12b80*/  BAR.SYNC.DEFER_BLOCKING 0x0 ;  /* 0x0000000000007b1d */ /* 0x000fe20000010000 */
[----:B------:R-:W-:Y:S02]  /*12b90*/  ISETP.GE.AND P3, PT, R26, R3, PT ;  /* 0x000000031a00720c */ /* 0x000fe40003f66270 */
[----:B------:R-:W-:Y:S02]  /*12ba0*/  FSEL R106, R7, -INF , !P2 ;  /* 0xff800000076a7808 */ /* 0x000fe40005000000 */
[----:B------:R-:W-:-:S02]  /*12bb0*/  ISETP.GT.AND P2, PT, R105, R148, PT ;  /* 0x000000946900720c */ /* 0x000fc40003f44270 */
[----:B------:R-:W2:Y:S01]  /*12bc0*/  MUFU.TANH R15, R15 ;  /* 0x0000000f000f7308 */ /* 0x000ea20000002400 */
        /* <DEDUP_REMOVED lines=8> */
[----:B------:R-:W-:Y:S02]  /*12c50*/  I2FP.F32.S32 R24, R24 ;  /* 0x0000001800187245 */ /* 0x000fe40000201400 */
[----:B------:R-:W-:-:S03]  /*12c60*/  I2FP.F32.S32 R18, R18 ;  /* 0x0000001200127245 */ /* 0x000fc60000201400 */
[CC--:B---3--:R-:W-:Y:S01]  /*12c70*/  FFMA.FTZ R17, R0.reuse, R24.reuse, R17 ;  /* 0x0000001800117223 */ /* 0x0c8fe20000010011 */
[C---:B----4-:R-:W-:Y:S01]  /*12c80*/  FFMA.FTZ R19, R0.reuse, R24, R19 ;  /* 0x0000001800137223 */ /* 0x050fe20000010013 */
[CC--:B-1----:R-:W-:Y:S01]  /*12c90*/  FFMA.FTZ R13, R0.reuse, R18.reuse, R13 ;  /* 0x00000012000d7223 */ /* 0x0c2fe2000001000d */
[----:B--2---:R-:W-:Y:S02]  /*12ca0*/  FFMA.FTZ R15, R0, R18, R15 ;  /* 0x00000012000f7223 */ /* 0x004fe4000001000f */
        /* <DEDUP_REMOVED lines=69> */
.L_x_7127:
[----:B------:R-:W-:Y:S01]  /*13100*/  UMOV UR8, URZ ;  /* 0x000000ff00087c82 */ /* 0x000fe20008000000 */
[----:B------:R-:W-:Y:S01]  /*13110*/  IMAD.SHL.U32 R3, R128, 0x40, RZ ;  /* 0x0000004080037824 */ /* 0x000fe200078e00ff */
[----:B------:R-:W-:-:S05]  /*13120*/  IADD3 R5, P2, PT, RZ, -UR8, RZ ;  /* 0x80000008ff057c10 */ /* 0x000fca000ff5e0ff */
[----:B------:R-:W-:-:S05]  /*13130*/  IMAD.X R18, RZ, RZ, ~R3, P2 ;  /* 0x000000ffff127224 */ /* 0x000fca00010e0e03 */
[----:B------:R-:W-:-:S04]  /*13140*/  SHF.R.S64 R5, R5, 0x1f, R18 ;  /* 0x0000001f05057819 */ /* 0x000fc80000001012 */
[----:B------:R-:W-:-:S04]  /*13150*/  IADD3 R150, P2, PT, R5, R150, RZ ;  /* 0x0000009605967210 */ /* 0x000fc80007f5e0ff */
[----:B------:R-:W-:-:S09]  /*13160*/  LEA.HI.X.SX32 R149, R18, R149, 0x1, P2 ;  /* 0x0000009512957211 */ /* 0x000fd200010f0eff */
.L_x_7128:
        /* <DEDUP_REMOVED lines=51> */
.L_x_7126:
        /* <DEDUP_REMOVED lines=16> */
[----:B--2---:R-:W1:Y:S04]  /*135a0*/  SHFL.BFLY PT, R24, R9, 0x2, 0x1f ;  /* 0x0c401f0009187f89 */ /* 0x004e6800000e0000 */
        /* <DEDUP_REMOVED lines=13> */
[----:B------:R-:W1:Y:S01]  /*13680*/  LDSM.16.MT88.4 R16, [R147+0x8000] ;  /* 0x008000009310783b */ /* 0x000e620000004200 */
[C---:B------:R-:W-:Y:S01]  /*13690*/  FSETP.NEU.FTZ.AND P0, PT, R2.reuse, -INF , PT ;  /* 0xff8000000200780b */ /* 0x040fe20003f1d000 */
[----:B------:R-:W-:Y:S01]  /*136a0*/  FMUL.FTZ R107, R2, UR4 ;  /* 0x00000004026b7c20 */ /* 0x000fe20008410000 */
[--C-:B------:R-:W-:Y:S01]  /*136b0*/  FFMA.FTZ R27, R14, UR4, -R111.reuse ;  /* 0x000000040e1b7c23 */ /* 0x100fe2000801086f */
[--C-:B------:R-:W-:Y:S01]  /*136c0*/  FFMA.FTZ R26, R12, UR4, -R111.reuse ;  /* 0x000000040c1a7c23 */ /* 0x100fe2000801086f */
[----:B------:R-:W-:Y:S01]  /*136d0*/  MUFU.EX2 R31, R31 ;  /* 0x0000001f001f7308 */ /* 0x000fe20000000800 */
[----:B------:R-:W2:Y:S01]  /*136e0*/  LDSM.16.MT88.4 R12, [R146+0x8000] ;  /* 0x00800000920c783b */ /* 0x000ea20000004200 */
[----:B------:R-:W-:Y:S01]  /*136f0*/  FSEL R107, R107, RZ, P0 ;  /* 0x000000ff6b6b7208 */ /* 0x000fe20000000000 */
[--C-:B------:R-:W-:Y:S01]  /*13700*/  FFMA.FTZ R113, R118, UR4, -R111.reuse ;  /* 0x0000000476717c23 */ /* 0x100fe2000801086f */
[--C-:B------:R-:W-:Y:S01]  /*13710*/  FFMA.FTZ R110, R110, UR4, -R111.reuse ;  /* 0x000000046e6e7c23 */ /* 0x100fe2000801086f */
[--C-:B------:R-:W-:Y:S01]  /*13720*/  FFMA.FTZ R119, R166, UR4, -R111.reuse ;  /* 0x00000004a6777c23 */ /* 0x100fe2000801086f */
[----:B------:R-:W-:Y:S01]  /*13730*/  FFMA.FTZ R128, R134, UR4, -R111 ;  /* 0x0000000486807c23 */ /* 0x000fe2000801086f */
[--C-:B------:R-:W-:Y:S01]  /*13740*/  FFMA.FTZ R29, R6, UR4, -R107.reuse ;  /* 0x00000004061d7c23 */ /* 0x100fe2000801086b */
[----:B------:R-:W-:Y:S01]  /*13750*/  FSEL R6, R2, RZ, P0 ;  /* 0x000000ff02067208 */ /* 0x000fe20000000000 */
[----:B------:R-:W-:Y:S01]  /*13760*/  FFMA.FTZ R30, R4, UR4, -R107 ;  /* 0x00000004041e7c23 */ /* 0x000fe2000801086b */
[----:B------:R-:W-:Y:S01]  /*13770*/  FADD.FTZ R4, R102, -R5 ;  /* 0x8000000566047221 */ /* 0x000fe20000010000 */
[--C-:B------:R-:W-:Y:S01]  /*13780*/  FFMA.FTZ R25, R10, UR4, -R107.reuse ;  /* 0x000000040a197c23 */ /* 0x100fe2000801086b */
[--C-:B------:R-:W-:Y:S01]  /*13790*/  FFMA.FTZ R24, R8, UR4, -R107.reuse ;  /* 0x0000000408187c23 */ /* 0x100fe2000801086b */
[----:B------:R-:W-:Y:S01]  /*137a0*/  FADD.FTZ R6, R101, -R6 ;  /* 0x8000000665067221 */ /* 0x000fe20000010000 */
[----:B------:R-:W-:Y:S01]  /*137b0*/  FMUL.FTZ R33, R4, UR4 ;  /* 0x0000000404217c20 */ /* 0x000fe20008410000 */
[----:B------:R-:W3:Y:S01]  /*137c0*/  MUFU.EX2 R28, R28 ;  /* 0x0000001c001c7308 */ /* 0x000ee20000000800 */
[----:B------:R-:W4:Y:S01]  /*137d0*/  LDSM.16.MT88.4 R8, [R145+0x8000] ;  /* 0x008000009108783b */ /* 0x000f220000004200 */
[----:B------:R-:W-:Y:S01]  /*137e0*/  FMUL.FTZ R32, R6, UR4 ;  /* 0x0000000406207c20 */ /* 0x000fe20008410000 */
[----:B------:R-:W-:Y:S01]  /*137f0*/  FFMA.FTZ R115, R116, UR4, -R107 ;  /* 0x0000000474737c23 */ /* 0x000fe2000801086b */
[--C-:B------:R-:W-:Y:S01]  /*13800*/  FFMA.FTZ R101, R174, UR4, -R111.reuse ;  /* 0x00000004ae657c23 */ /* 0x100fe2000801086f */
[----:B------:R-:W-:Y:S01]  /*13810*/  FFMA.FTZ R102, R172, UR4, -R111 ;  /* 0x00000004ac667c23 */ /* 0x000fe2000801086f */
[--C-:B------:R-:W-:Y:S01]  /*13820*/  FFMA.FTZ R116, R22, UR4, -R107.reuse ;  /* 0x0000000416747c23 */ /* 0x100fe2000801086b */
[--C-:B------:R-:W-:Y:S01]  /*13830*/  FFMA.FTZ R118, R20, UR4, -R107.reuse ;  /* 0x0000000414767c23 */ /* 0x100fe2000801086b */
[----:B------:R-:W-:Y:S01]  /*13840*/  MUFU.EX2 R27, R27 ;  /* 0x0000001b001b7308 */ /* 0x000fe20000000800 */
[----:B------:R-:W-:Y:S01]  /*13850*/  FFMA.FTZ R117, R170, UR4, -R107 ;  /* 0x00000004aa757c23 */ /* 0x000fe2000801086b */
[----:B------:R-:W-:Y:S01]  /*13860*/  LDSM.16.MT88.4 R20, [R146+0x8800] ;  /* 0x008800009214783b */ /* 0x000fe20000004200 */
[--C-:B------:R-:W-:Y:S01]  /*13870*/  FFMA.FTZ R130, R164, UR4, -R111.reuse ;  /* 0x00000004a4827c23 */ /* 0x100fe2000801086f */
[----:B------:R-:W-:Y:S01]  /*13880*/  FFMA.FTZ R121, R132, UR4, -R111 ;  /* 0x0000000484797c23 */ /* 0x000fe2000801086f */
[--C-:B------:R-:W-:Y:S01]  /*13890*/  FFMA.FTZ R123, R126, UR4, -R107.reuse ;  /* 0x000000047e7b7c23 */ /* 0x100fe2000801086b */
[--C-:B------:R-:W-:Y:S01]  /*138a0*/  FFMA.FTZ R124, R124, UR4, -R107.reuse ;  /* 0x000000047c7c7c23 */ /* 0x100fe2000801086b */
[--C-:B------:R-:W-:Y:S01]  /*138b0*/  FFMA.FTZ R120, R120, UR4, -R107.reuse ;  /* 0x0000000478787c23 */ /* 0x100fe2000801086b */
[----:B------:R-:W5:Y:S01]  /*138c0*/  MUFU.EX2 R26, R26 ;  /* 0x0000001a001a7308 */ /* 0x000f620000000800 */
[----:B---3--:R-:W-:Y:S01]  /*138d0*/  F2FP.BF16.F32.PACK_AB R4, R28, R31 ;  /* 0x0000001f1c04723e */ /* 0x008fe200000010ff */
        /* <DEDUP_REMOVED lines=10> */
[----:B------:R-:W-:-:S04]  /*13980*/  ISETP.GT.AND P0, PT, R105, R148, PT ;  /* 0x000000946900720c */ /* 0x000fc80003f04270 */
[----:B------:R-:W3:Y:S01]  /*13990*/  MUFU.EX2 R25, R25 ;  /* 0x0000001900197308 */ /* 0x000ee20000000800 */
[----:B-----5:R-:W-:-:S07]  /*139a0*/  F2FP.BF16.F32.PACK_AB R6, R26, R27 ;  /* 0x0000001b1a06723e */ /* 0x020fce00000010ff */
[----:B------:R-:W-:Y:S01]  /*139b0*/  MUFU.EX2 R24, R24 ;  /* 0x0000001800187308 */ /* 0x000fe20000000800 */
[----:B------:R-:W-:-:S07]  /*139c0*/  @P0 IADD3 R103, PT, PT, R103, -0x3, RZ ;  /* 0xfffffffd67670810 */ /* 0x000fce0007ffe0ff */
[----:B------:R-:W5:Y:S01]  /*139d0*/  MUFU.EX2 R29, R29 ;  /* 0x0000001d001d7308 */ /* 0x000f620000000800 */
[----:B---3--:R-:W-:-:S07]  /*139e0*/  F2FP.BF16.F32.PACK_AB R5, R25, R30 ;  /* 0x0000001e1905723e */ /* 0x008fce00000010ff */
[----:B------:R-:W3:Y:S08]  /*139f0*/  MUFU.EX2 R33, R33 ;  /* 0x0000002100217308 */ /* 0x000ef00000000800 */
[----:B------:R-:W1:Y:S01]  /*13a00*/  MUFU.EX2 R32, R32 ;  /* 0x0000002000207308 */ /* 0x000e620000000800 */
[----:B-----5:R-:W-:-:S07]  /*13a10*/  F2FP.BF16.F32.PACK_AB R7, R29, R24 ;  /* 0x000000181d07723e */ /* 0x020fce00000010ff */
        /* <DEDUP_REMOVED lines=49> */
[C---:B----4-:R-:W-:Y:S01]  /*13d30*/  HMMA.16816.F32.BF16 R80, R4.reuse, R8, R80 ;  /* 0x000000080450723c */ /* 0x050fe20000041850 */
        /* <DEDUP_REMOVED lines=180> */
.L_x_7123:
[----:B------:R-:W-:-:S07]  /*14880*/  IADD3 R103, PT, PT, R105, -0x1, RZ ;  /* 0xffffffff69677810 */ /* 0x000fce0007ffe0ff */
.L_x_7129:
[----:B------:R-:W-:-:S13]  /*14890*/  ISETP.GE.AND P0, PT, R103, R148, PT ;  /* 0x000000946700720c */ /* 0x000fda0003f06270 */
[----:B------:R-:W-:Y:S05]  /*148a0*/  @!P0 BRA `(.L_x_7130) ;  /* 0x0000003000e08947 */ /* 0x000fea0003800000 */
[----:B------:R-:W1:Y:S01]  /*148b0*/  S2UR UR5, SR_CgaCtaId ;  /* 0x00000000000579c3 */ /* 0x000e620000008800 */
[----:B------:R-:W-:Y:S01]  /*148c0*/  ISETP.NE.U32.AND P3, PT, RZ, UR12, PT ;  /* 0x0000000cff007c0c */ /* 0x000fe2000bf65070 */
[----:B------:R-:W-:Y:S01]  /*148d0*/  IMAD.SHL.U32 R4, R154, 0x2, RZ ;  /* 0x000000029a047824 */ /* 0x000fe200078e00ff */
[C---:B------:R-:W-:Y:S01]  /*148e0*/  SHF.L.U32 R167, R103.reuse, 0x6, RZ ;  /* 0x0000000667a77819 */ /* 0x040fe200000006ff */
        /* <DEDUP_REMOVED lines=12> */
[----:B------:R-:W4:Y:S01]  /*149b0*/  LDCU UR4, c[0x0][0x45c] ;  /* 0x00008b80ff0477ac */ /* 0x000f220008000800 */
[----:B------:R-:W2:Y:S01]  /*149c0*/  LDCU.64 UR8, c[0x0][0x3a0] ;  /* 0x00007400ff0877ac */ /* 0x000ea20008000a00 */
[----:B------:R-:W2:Y:S01]  /*149d0*/  LDCU.64 UR10, c[0x0][0x3a8] ;  /* 0x00007500ff0a77ac */ /* 0x000ea20008000a00 */
[----:B-1----:R-:W-:-:S12]  /*149e0*/  ULEA UR5, UR5, UR14, 0x18 ;  /* 0x0000000e05057291 */ /* 0x002fd8000f8ec0ff */
.L_x_7134:
        /* <DEDUP_REMOVED lines=80> */
.L_x_7131:
        /* <DEDUP_REMOVED lines=52> */
[----:B------:R-:W5:Y:S05]  /*15230*/  LDSM.16.M88.4 R112, [R142+0x4000] ;  /* 0x004000008e70783b */ /* 0x000f6a0000000200 */
[----:B------:R-:W3:Y:S05]  /*15240*/  LDSM.16.M88.4 R116, [R142+0x4800] ;  /* 0x004800008e74783b */ /* 0x000eea0000000200 */
[----:B------:R-:W4:Y:S05]  /*15250*/  LDSM.16.M88.4 R120, [R142+0x5000] ;  /* 0x005000008e78783b */ /* 0x000f2a0000000200 */
[----:B------:R-:W0:Y:S05]  /*15260*/  LDGDEPBAR ;  /* 0x00000000000079af */ /* 0x000e2a0000000000 */
[----:B------:R-:W2:Y:S05]  /*15270*/  LDSM.16.M88.4 R124, [R142+0x5800] ;  /* 0x005800008e7c783b */ /* 0x000eaa0000000200 */
[----:B------:R-:W-:Y:S05]  /*15280*/  LDSM.16.M88.4 R128, [R141] ;  /* 0x000000008d80783b */ /* 0x000fea0000000200 */
[----:B------:R-:W2:Y:S05]  /*15290*/  LDSM.16.M88.4 R132, [R138+0x4000] ;  /* 0x004000008a84783b */ /* 0x000eaa0000000200 */
[----:B-1----:R-:W-:Y:S01]  /*152a0*/  LDSM.16.M88.4 R104, [R137+0x4000] ;  /* 0x004000008968783b */ /* 0x002fe20000000200 */
[C---:B-----5:R-:W-:Y:S08]  /*152b0*/  HMMA.16816.F32.BF16 R4, R108.reuse, R112, RZ ;  /* 0x000000706c04723c */ /* 0x060ff000000418ff */
[C---:B------:R-:W-:Y:S01]  /*152c0*/  HMMA.16816.F32.BF16 R8, R108.reuse, R114, RZ ;  /* 0x000000726c08723c */ /* 0x040fe200000418ff */
[----:B------:R-:W1:Y:S07]  /*152d0*/  LDSM.16.M88.4 R112, [R138+0x4800] ;  /* 0x004800008a70783b */ /* 0x000e6e0000000200 */
[C---:B---3--:R-:W-:Y:S08]  /*152e0*/  HMMA.16816.F32.BF16 R12, R108.reuse, R116, RZ ;  /* 0x000000746c0c723c */ /* 0x048ff000000418ff */
[C---:B------:R-:W-:Y:S01]  /*152f0*/  HMMA.16816.F32.BF16 R16, R108.reuse, R118, RZ ;  /* 0x000000766c10723c */ /* 0x040fe200000418ff */
[----:B------:R-:W3:Y:S07]  /*15300*/  LDSM.16.M88.4 R116, [R138+0x5000] ;  /* 0x005000008a74783b */ /* 0x000eee0000000200 */
[C---:B----4-:R-:W-:Y:S08]  /*15310*/  HMMA.16816.F32.BF16 R20, R108.reuse, R120, RZ ;  /* 0x000000786c14723c */ /* 0x050ff000000418ff */
[C---:B------:R-:W-:Y:S01]  /*15320*/  HMMA.16816.F32.BF16 R24, R108.reuse, R122, RZ ;  /* 0x0000007a6c18723c */ /* 0x040fe200000418ff */
[----:B------:R-:W-:Y:S07]  /*15330*/  LDSM.16.M88.4 R120, [R140] ;  /* 0x000000008c78783b */ /* 0x000fee0000000200 */
[C---:B--2---:R-:W-:Y:S08]  /*15340*/  HMMA.16816.F32.BF16 R28, R108.reuse, R124, RZ ;  /* 0x0000007c6c1c723c */ /* 0x044ff000000418ff */
[----:B------:R-:W-:Y:S01]  /*15350*/  HMMA.16816.F32.BF16 R32, R108, R126, RZ ;  /* 0x0000007e6c20723c */ /* 0x000fe200000418ff */
[----:B------:R-:W2:Y:S05]  /*15360*/  LDSM.16.M88.4 R108, [R138+0x5800] ;  /* 0x005800008a6c783b */ /* 0x000eaa0000000200 */
[----:B------:R-:W-:Y:S02]  /*15370*/  LDSM.16.M88.4 R124, [R137+0x5800] ;  /* 0x00580000897c783b */ /* 0x000fe40000000200 */
[C---:B------:R-:W-:Y:S08]  /*15380*/  HMMA.16816.F32.BF16 R4, R128.reuse, R132, R4 ;  /* 0x000000848004723c */ /* 0x040ff00000041804 */
[C---:B------:R-:W-:Y:S08]  /*15390*/  HMMA.16816.F32.BF16 R8, R128.reuse, R134, R8 ;  /* 0x000000868008723c */ /* 0x040ff00000041808 */
        /* <DEDUP_REMOVED lines=8> */
[----:B------:R-:W-:Y:S05]  /*15420*/  LDSM.16.M88.4 R108, [R139] ;  /* 0x000000008b6c783b */ /* 0x000fea0000000200 */
[----:B------:R-:W2:Y:S02]  /*15430*/  LDSM.16.M88.4 R128, [R136+0x4000] ;  /* 0x004000008880783b */ /* 0x000ea40000000200 */
        /* <DEDUP_REMOVED lines=11> */
[----:B------:R-:W-:Y:S05]  /*154f0*/  LDSM.16.M88.4 R120, [R143+0x2000] ;  /* 0x002000008f78783b */ /* 0x000fea0000000200 */
[----:B------:R-:W5:Y:S02]  /*15500*/  LDSM.16.M88.4 R124, [R142+0x6000] ;  /* 0x006000008e7c783b */ /* 0x000f640000000200 */
[C---:B--2---:R-:W-:Y:S08]  /*15510*/  HMMA.16816.F32.BF16 R4, R108.reuse, R128, R4 ;  /* 0x000000806c04723c */ /* 0x044ff00000041804 */
[C---:B------:R-:W-:Y:S01]  /*15520*/  HMMA.16816.F32.BF16 R8, R108.reuse, R130, R8 ;  /* 0x000000826c08723c */ /* 0x040fe20000041808 */
[----:B------:R-:W-:Y:S07]  /*15530*/  LDSM.16.M88.4 R128, [R138+0x6000] ;  /* 0x006000008a80783b */ /* 0x000fee0000000200 */
        /* <DEDUP_REMOVED lines=9> */
[----:B------:R-:W4:Y:S02]  /*155d0*/  LDSM.16.M88.4 R116, [R141+0x2000] ;  /* 0x002000008d74783b */ /* 0x000f240000000200 */
        /* <DEDUP_REMOVED lines=24> */
[----:B------:R-:W4:Y:S05]  /*15760*/  LDSM.16.M88.4 R112, [R137+0x7800] ;  /* 0x007800008970783b */ /* 0x000f2a0000000200 */
[----:B------:R-:W5:Y:S02]  /*15770*/  LDSM.16.M88.4 R116, [R139+0x2000] ;  /* 0x002000008b74783b */ /* 0x000f640000000200 */
[C---:B---3--:R-:W-:Y:S08]  /*15780*/  HMMA.16816.F32.BF16 R4, R120.reuse, R124, R4 ;  /* 0x0000007c7804723c */ /* 0x048ff00000041804 */
[C---:B------:R-:W-:Y:S08]  /*15790*/  HMMA.16816.F32.BF16 R8, R120.reuse, R126, R8 ;  /* 0x0000007e7808723c */ /* 0x040ff00000041808 */
[C---:B--2---:R-:W-:Y:S08]  /*157a0*/  HMMA.16816.F32.BF16 R12, R120.reuse, R104, R12 ;  /* 0x00000068780c723c */ /* 0x044ff0000004180c */
        /* <DEDUP_REMOVED lines=37> */
[----:B------:R-:W-:Y:S01]  /*15a00*/  FMUL.FTZ R180, R22, UR13 ;  /* 0x0000000d16b47c20 */ /* 0x000fe20008410000 */
[----:B------:R-:W-:Y:S05]  /*15a10*/  FMUL.FTZ R178, R23, UR13 ;  /* 0x0000000d17b27c20 */ /* 0x000fea0008410000 */
[----:B------:R-:W1:Y:S01]  /*15a20*/  MUFU.TANH R175, R175 ;  /* 0x000000af00af7308 */ /* 0x000e620000002400 */
[----:B----4-:R-:W-:Y:S01]  /*15a30*/  FMUL.FTZ R103, R25, UR13 ;  /* 0x0000000d19677c20 */ /* 0x010fe20008410000 */
[----:B------:R-:W-:Y:S01]  /*15a40*/  FMUL.FTZ R189, R24, UR13 ;  /* 0x0000000d18bd7c20 */ /* 0x000fe20008410000 */
[----:B------:R-:W-:Y:S01]  /*15a50*/  FMUL.FTZ R176, R26, UR13 ;  /* 0x0000000d1ab07c20 */ /* 0x000fe20008410000 */
[----:B------:R-:W-:Y:S06]  /*15a60*/  FMUL.FTZ R174, R27, UR13 ;  /* 0x0000000d1bae7c20 */ /* 0x000fec0008410000 */
[----:B------:R-:W4:Y:S01]  /*15a70*/  MUFU.TANH R114, R103 ;  /* 0x0000006700727308 */ /* 0x000f220000002400 */
[C---:B---3--:R-:W-:Y:S03]  /*15a80*/  HMMA.16816.F32.BF16 R28, R116.reuse, R104, R28 ;  /* 0x00000068741c723c */ /* 0x048fe6000004181c */
[----:B-----5:R-:W-:Y:S06]  /*15a90*/  FMUL.FTZ R102, R19, UR13 ;  /* 0x0000000d13667c20 */ /* 0x020fec0008410000 */
[----:B------:R3:W1:Y:S01]  /*15aa0*/  MUFU.TANH R132, R102 ;  /* 0x0000006600847308 */ /* 0x0006620000002400 */
[----:B------:R-:W-:Y:S09]  /*15ab0*/  HMMA.16816.F32.BF16 R32, R116, R106, R32 ;  /* 0x0000006a7420723c */ /* 0x000ff20000041820 */
[----:B------:R-:W1:Y:S01]  /*15ac0*/  MUFU.TANH R177, R177 ;  /* 0x000000b100b17308 */ /* 0x000e620000002400 */
[----:B------:R-:W-:Y:S01]  /*15ad0*/  FMUL.FTZ R106, R30, UR13 ;  /* 0x0000000d1e6a7c20 */ /* 0x000fe20008410000 */
[----:B------:R-:W-:Y:S01]  /*15ae0*/  FMUL.FTZ R105, R31, UR13 ;  /* 0x0000000d1f697c20 */ /* 0x000fe20008410000 */
[----:B------:R-:W-:Y:S07]  /*15af0*/  FMUL.FTZ R190, R29, UR13 ;  /* 0x0000000d1dbe7c20 */ /* 0x000fee0008410000 */
[----:B------:R-:W1:Y:S01]  /*15b00*/  MUFU.TANH R179, R179 ;  /* 0x000000b300b37308 */ /* 0x000e620000002400 */
[----:B---3--:R-:W-:Y:S01]  /*15b10*/  FMUL.FTZ R102, R28, UR13 ;  /* 0x0000000d1c667c20 */ /* 0x008fe20008410000 */
[----:B------:R-:W-:Y:S01]  /*15b20*/  FMUL.FTZ R107, R33, UR13 ;  /* 0x0000000d216b7c20 */ /* 0x000fe20008410000 */
[----:B------:R-:W-:Y:S01]  /*15b30*/  FMUL.FTZ R104, R34, UR13 ;  /* 0x0000000d22687c20 */ /* 0x000fe20008410000 */
[----:B------:R-:W-:Y:S01]  /*15b40*/  FMUL.FTZ R103, R35, UR13 ;  /* 0x0000000d23677c20 */ /* 0x000fe20008410000 */
[----:B------:R-:W-:Y:S05]  /*15b50*/  FMUL.FTZ R151, R32, UR13 ;  /* 0x0000000d20977c20 */ /* 0x000fea0008410000 */
[----:B------:R-:W3:Y:S10]  /*15b60*/  MUFU.TANH R181, R181 ;  /* 0x000000b500b57308 */ /* 0x000ef40000002400 */
        /* <DEDUP_REMOVED lines=95> */
.L_x_7133:
        /* <DEDUP_REMOVED lines=51> */
.L_x_7132:
[----:B--2---:R-:W-:Y:S01]  /*16490*/  I2FP.F32.S32 R5, R165 ;  /* 0x000000a500057245 */ /* 0x004fe20000201400 */
[----:B------:R-:W-:Y:S01]  /*164a0*/  LDSM.16.MT88.4 R12, [R147+0x8000] ;  /* 0x00800000930c783b */ /* 0x000fe20000004200 */
[C---:B------:R-:W-:Y:S02]  /*164b0*/  IADD3 R4, PT, PT, R165.reuse, -0x20, RZ ;  /* 0xffffffe0a5047810 */ /* 0x040fe40007ffe0ff */
[C---:B------:R-:W-:Y:S01]  /*164c0*/  IADD3 R9, PT, PT, R165.reuse, -0x10, RZ ;  /* 0xfffffff0a5097810 */ /* 0x040fe20007ffe0ff */
[CC--:B-1----:R-:W-:Y:S01]  /*164d0*/  FFMA.FTZ R172, R0.reuse, R5.reuse, R172 ;  /* 0x0000000500ac7223 */ /* 0x0c2fe200000100ac */
[C---:B------:R-:W-:Y:S01]  /*164e0*/  FFMA.FTZ R180, R0.reuse, R5, R180 ;  /* 0x0000000500b47223 */ /* 0x040fe200000100b4 */
[----:B------:R-:W-:Y:S02]  /*164f0*/  I2FP.F32.S32 R4, R4 ;  /* 0x0000000400047245 */ /* 0x000fe40000201400 */
[C---:B------:R-:W-:Y:S01]  /*16500*/  IADD3 R5, PT, PT, R165.reuse, -0xf, RZ ;  /* 0xfffffff1a5057810 */ /* 0x040fe20007ffe0ff */
[----:B------:R-:W-:Y:S01]  /*16510*/  LDSM.16.MT88.4 R20, [R146+0x8000] ;  /* 0x008000009214783b */ /* 0x000fe20000004200 */
[C---:B------:R-:W-:Y:S01]  /*16520*/  IADD3 R8, PT, PT, R165.reuse, -0x1f, RZ ;  /* 0xffffffe1a5087810 */ /* 0x040fe20007ffe0ff */
[CC--:B------:R-:W-:Y:S01]  /*16530*/  FFMA.FTZ R171, R0.reuse, R4.reuse, R171 ;  /* 0x0000000400ab7223 */ /* 0x0c0fe200000100ab */
[----:B------:R-:W-:Y:S01]  /*16540*/  I2FP.F32.S32 R5, R5 ;  /* 0x0000000500057245 */ /* 0x000fe20000201400 */
[C---:B------:R-:W-:Y:S01]  /*16550*/  FFMA.FTZ R175, R0.reuse, R4, R175 ;  /* 0x0000000400af7223 */ /* 0x040fe200000100af */
[C---:B------:R-:W-:Y:S02]  /*16560*/  IADD3 R4, PT, PT, R165.reuse, -0x17, RZ ;  /* 0xffffffe9a5047810 */ /* 0x040fe40007ffe0ff */
[----:B------:R-:W-:Y:S01]  /*16570*/  I2FP.F32.S32 R9, R9 ;  /* 0x0000000900097245 */ /* 0x000fe20000201400 */
[CC--:B------:R-:W-:Y:S01]  /*16580*/  FFMA.FTZ R134, R0.reuse, R5.reuse, R134 ;  /* 0x0000000500867223 */ /* 0x0c0fe20000010086 */
[C---:B------:R-:W-:Y:S01]  /*16590*/  FFMA.FTZ R130, R0.reuse, R5, R130 ;  /* 0x0000000500827223 */ /* 0x040fe20000010082 */
[----:B------:R-:W-:Y:S01]  /*165a0*/  I2FP.F32.S32 R4, R4 ;  /* 0x0000000400047245 */ /* 0x000fe20000201400 */
[----:B------:R-:W-:Y:S01]  /*165b0*/  LDSM.16.MT88.4 R28, [R145+0x8000] ;  /* 0x00800000911c783b */ /* 0x000fe20000004200 */
[C---:B------:R-:W-:Y:S01]  /*165c0*/  IADD3 R5, PT, PT, R165.reuse, 0x1, RZ ;  /* 0x00000001a5057810 */ /* 0x040fe20007ffe0ff */
        /* <DEDUP_REMOVED lines=9> */
[----:B------:R-:W-:Y:S01]  /*16660*/  I2FP.F32.S32 R7, R7 ;  /* 0x0000000700077245 */ /* 0x000fe20000201400 */
[C---:B------:R-:W-:Y:S01]  /*16670*/  FFMA.FTZ R173, R0.reuse, R8, R173 ;  /* 0x0000000800ad7223 */ /* 0x040fe200000100ad */
[----:B------:R-:W-:Y:S01]  /*16680*/  I2FP.F32.S32 R6, R6 ;  /* 0x0000000600067245 */ /* 0x000fe20000201400 */
[C---:B------:R-:W-:Y:S01]  /*16690*/  FFMA.FTZ R118, R0.reuse, R5, R187 ;  /* 0x0000000500767223 */ /* 0x040fe200000100bb */
[C---:B------:R-:W-:Y:S01]  /*166a0*/  IADD3 R9, PT, PT, R165.reuse, 0x8, RZ ;  /* 0x00000008a5097810 */ /* 0x040fe20007ffe0ff */
[CC--:B------:R-:W-:Y:S01]  /*166b0*/  FFMA.FTZ R186, R0.reuse, R7.reuse, R186 ;  /* 0x0000000700ba7223 */ /* 0x0c0fe200000100ba */
[C---:B------:R-:W-:Y:S01]  /*166c0*/  IADD3 R4, PT, PT, R165.reuse, 0x10, RZ ;  /* 0x00000010a5047810 */ /* 0x040fe20007ffe0ff */
[C---:B------:R-:W-:Y:S01]  /*166d0*/  FFMA.FTZ R182, R0.reuse, R7, R182 ;  /* 0x0000000700b67223 */ /* 0x040fe200000100b6 */
[----:B------:R-:W-:Y:S01]  /*166e0*/  I2FP.F32.S32 R9, R9 ;  /* 0x0000000900097245 */ /* 0x000fe20000201400 */
[C---:B------:R-:W-:Y:S01]  /*166f0*/  FFMA.FTZ R178, R0.reuse, R5, R178 ;  /* 0x0000000500b27223 */ /* 0x040fe200000100b2 */
[C---:B------:R-:W-:Y:S01]  /*16700*/  IADD3 R11, PT, PT, R165.reuse, -0x7, RZ ;  /* 0xfffffff9a50b7810 */ /* 0x040fe20007ffe0ff */
[C---:B------:R-:W-:Y:S01]  /*16710*/  FFMA.FTZ R183, R0.reuse, R6, R183 ;  /* 0x0000000600b77223 */ /* 0x040fe200000100b7 */
[----:B------:R-:W-:Y:S01]  /*16720*/  I2FP.F32.S32 R5, R4 ;  /* 0x0000000400057245 */ /* 0x000fe20000201400 */
[CC--:B------:R-:W-:Y:S01]  /*16730*/  FFMA.FTZ R116, R0.reuse, R9.reuse, R189 ;  /* 0x0000000900747223 */ /* 0x0c0fe200000100bd */
        /* <DEDUP_REMOVED lines=8> */
[----:B------:R-:W-:Y:S01]  /*167c0*/  FMNMX3.FTZ R9, R4, R183, R185, !PT ;  /* 0x000000b704097276 */ /* 0x000fe200078100b9 */
[C---:B------:R-:W-:Y:S01]  /*167d0*/  FFMA.FTZ R132, R0.reuse, R11, R132 ;  /* 0x0000000b00847223 */ /* 0x040fe20000010084 */
[----:B------:R-:W-:Y:S01]  /*167e0*/  FMNMX3.FTZ R8, R3, R171, R173, !PT ;  /* 0x000000ab03087276 */ /* 0x000fe200078100ad */
[CC--:B------:R-:W-:Y:S01]  /*167f0*/  FFMA.FTZ R114, R0.reuse, R7.reuse, R114 ;  /* 0x0000000700727223 */ /* 0x0c0fe20000010072 */
[C---:B------:R-:W-:Y:S01]  /*16800*/  FFMA.FTZ R174, R0.reuse, R7, R174 ;  /* 0x0000000700ae7223 */ /* 0x040fe200000100ae */
[----:B------:R-:W-:Y:S01]  /*16810*/  FMNMX3.FTZ R9, R9, R188, R130, !PT ;  /* 0x000000bc09097276 */ /* 0x000fe20007810082 */
[----:B------:R-:W-:Y:S01]  /*16820*/  FFMA.FTZ R170, R0, R11, R170 ;  /* 0x0000000b00aa7223 */ /* 0x000fe200000100aa */
[----:B------:R-:W-:Y:S02]  /*16830*/  FMNMX3.FTZ R7, R8, R179, R181, !PT ;  /* 0x000000b308077276 */ /* 0x000fe400078100b5 */
[----:B------:R-:W-:Y:S02]  /*16840*/  IADD3 R11, PT, PT, R165, 0x11, RZ ;  /* 0x00000011a50b7810 */ /* 0x000fe40007ffe0ff */
[----:B------:R-:W-:Y:S02]  /*16850*/  FMNMX3.FTZ R9, R9, R186, R132, !PT ;  /* 0x000000ba09097276 */ /* 0x000fe40007810084 */
[----:B------:R-:W-:Y:S02]  /*16860*/  FMNMX3.FTZ R7, R7, R184, R134, !PT ;  /* 0x000000b807077276 */ /* 0x000fe40007810086 */
[----:B------:R-:W-:Y:S02]  /*16870*/  I2FP.F32.S32 R11, R11 ;  /* 0x0000000b000b7245 */ /* 0x000fe40000201400 */
[C---:B------:R-:W-:Y:S02]  /*16880*/  IADD3 R5, PT, PT, R165.reuse, 0x18, RZ ;  /* 0x00000018a5057810 */ /* 0x040fe40007ffe0ff */
[----:B------:R-:W-:Y:S01]  /*16890*/  IADD3 R6, PT, PT, R165, 0x19, RZ ;  /* 0x00000019a5067810 */ /* 0x000fe20007ffe0ff */
[CC--:B------:R-:W-:Y:S01]  /*168a0*/  FFMA.FTZ R105, R0.reuse, R11.reuse, R105 ;  /* 0x0000000b00697223 */ /* 0x0c0fe20000010069 */
[----:B------:R-:W-:Y:S01]  /*168b0*/  FMNMX3.FTZ R9, R9, R180, R178, !PT ;  /* 0x000000b409097276 */ /* 0x000fe200078100b2 */
[C---:B------:R-:W-:Y:S01]  /*168c0*/  FFMA.FTZ R108, R0.reuse, R11, R108 ;  /* 0x0000000b006c7223 */ /* 0x040fe2000001006c */
[----:B------:R-:W-:Y:S02]  /*168d0*/  FMNMX3.FTZ R7, R7, R182, R170, !PT ;  /* 0x000000b607077276 */ /* 0x000fe400078100aa */
[----:B------:R-:W-:Y:S02]  /*168e0*/  I2FP.F32.S32 R5, R5 ;  /* 0x0000000500057245 */ /* 0x000fe40000201400 */
[----:B------:R-:W-:Y:S02]  /*168f0*/  I2FP.F32.S32 R6, R6 ;  /* 0x0000000600067245 */ /* 0x000fe40000201400 */
        /* <DEDUP_REMOVED lines=66> */
[----:B------:R-:W-:Y:S01]  /*16d20*/  LDSM.16.MT88.4 R84, [R145+0x8800] ;  /* 0x008800009154783b */ /* 0x000fe20000004200 */
[C---:B------:R-:W-:Y:S01]  /*16d30*/  FMUL.FTZ R26, R2.reuse, R78 ;  /* 0x0000004e021a7220 */ /* 0x040fe20000410000 */
[C---:B------:R-:W-:Y:S01]  /*16d40*/  FMUL.FTZ R27, R2.reuse, R79 ;  /* 0x0000004f021b7220 */ /* 0x040fe20000410000 */
[C---:B------:R-:W-:Y:S01]  /*16d50*/  FMUL.FTZ R34, R2.reuse, R70 ;  /* 0x0000004602227220 */ /* 0x040fe20000410000 */
[----:B------:R-:W-:Y:S01]  /*16d60*/  FMUL.FTZ R35, R2, R71 ;  /* 0x0000004702237220 */ /* 0x000fe20000410000 */
        /* <DEDUP_REMOVED lines=25> */
[----:B------:R-:W-:Y:S03]  /*16f00*/  FMUL.FTZ R51, R2, R51 ;  /* 0x0000003302337220 */ /* 0x000fe60000410000 */
[----:B------:R-:W-:Y:S01]  /*16f10*/  MUFU.EX2 R123, R123 ;  /* 0x0000007b007b7308 */ /* 0x000fe20000000800 */
[C---:B------:R-:W-:Y:S01]  /*16f20*/  FMUL.FTZ R48, R3.reuse, R48 ;  /* 0x0000003003307220 */ /* 0x040fe20000410000 */
[----:B------:R-:W-:Y:S01]  /*16f30*/  LDSM.16.MT88.4 R116, [R146+0xb800] ;  /* 0x00b800009274783b */ /* 0x000fe20000004200 */
[----:B------:R-:W-:Y:S01]  /*16f40*/  FMUL.FTZ R49, R3, R49 ;  /* 0x0000003103317220 */ /* 0x000fe20000410000 */
[--C-:B------:R-:W-:Y:S01]  /*16f50*/  FFMA.FTZ R130, R130, UR4, -R109.reuse ;  /* 0x0000000482827c23 */ /* 0x100fe2000801086d */
[----:B------:R-:W-:Y:S01]  /*16f60*/  FFMA.FTZ R129, R186, UR4, -R109 ;  /* 0x00000004ba817c23 */ /* 0x000fe2000801086d */
[----:B------:R-:W-:Y:S01]  /*16f70*/  FFMA.FTZ R186, R107, UR4, -R113 ;  /* 0x000000046bba7c23 */ /* 0x000fe20008010871 */
[--C-:B------:R-:W-:Y:S03]  /*16f80*/  FFMA.FTZ R132, R132, UR4, -R109.reuse ;  /* 0x0000000484847c23 */ /* 0x100fe6000801086d */
[----:B------:R-:W2:Y:S01]  /*16f90*/  MUFU.EX2 R122, R122 ;  /* 0x0000007a007a7308 */ /* 0x000ea20000000800 */
[----:B-1----:R-:W-:Y:S01]  /*16fa0*/  F2FP.BF16.F32.PACK_AB R96, R126, R128 ;  /* 0x000000807e60723e */ /* 0x002fe200000010ff */
        /* <DEDUP_REMOVED lines=10> */
[--C-:B------:R-:W-:Y:S01]  /*17050*/  FFMA.FTZ R135, R180, UR4, -R109.reuse ;  /* 0x00000004b4877c23 */ /* 0x100fe2000801086d */
[--C-:B------:R-:W-:Y:S01]  /*17060*/  FFMA.FTZ R178, R178, UR4, -R109.reuse ;  /* 0x00000004b2b27c23 */ /* 0x100fe2000801086d */
[--C-:B------:R-:W-:Y:S01]  /*17070*/  FFMA.FTZ R174, R174, UR4, -R109.reuse ;  /* 0x00000004aeae7c23 */ /* 0x100fe2000801086d */
[--C-:B------:R-:W-:Y:S01]  /*17080*/  FFMA.FTZ R175, R106, UR4, -R109.reuse ;  /* 0x000000046aaf7c23 */ /* 0x100fe2000801086d */
[--C-:B------:R-:W-:Y:S01]  /*17090*/  FFMA.FTZ R180, R105, UR4, -R109.reuse ;  /* 0x0000000469b47c23 */ /* 0x100fe2000801086d */
[----:B--2---:R-:W-:Y:S01]  /*170a0*/  F2FP.BF16.F32.PACK_AB R98, R122, R123 ;  /* 0x0000007b7a62723e */ /* 0x004fe200000010ff */
[--C-:B------:R-:W-:Y:S01]  /*170b0*/  FFMA.FTZ R177, R104, UR4, -R109.reuse ;  /* 0x0000000468b17c23 */ /* 0x100fe2000801086d */
[----:B------:R-:W-:Y:S01]  /*170c0*/  FFMA.FTZ R109, R103, UR4, -R109 ;  /* 0x00000004676d7c23 */ /* 0x000fe2000801086d */
[----:B------:R-:W-:Y:S01]  /*170d0*/  FFMA.FTZ R103, R110, UR4, -R113 ;  /* 0x000000046e677c23 */ /* 0x000fe20008010871 */
[C---:B------:R-:W-:Y:S01]  /*170e0*/  FMUL.FTZ R54, R2.reuse, R54 ;  /* 0x0000003602367220 */ /* 0x040fe20000410000 */
[----:B------:R-:W-:Y:S01]  /*170f0*/  LDSM.16.MT88.4 R112, [R147+0xb800] ;  /* 0x00b800009370783b */ /* 0x000fe20000004200 */
[----:B------:R1:W-:Y:S01]  /*17100*/  MUFU.EX2 R182, R109 ;  /* 0x0000006d00b67308 */ /* 0x0003e20000000800 */
[C---:B------:R-:W-:Y:S05]  /*17110*/  HMMA.16816.F32.BF16 R4, R96.reuse, R12, R4 ;  /* 0x0000000c6004723c */ /* 0x040fea0000041804 */
[C---:B------:R-:W-:Y:S01]  /*17120*/  FMUL.FTZ R12, R3.reuse, R88 ;  /* 0x00000058030c7220 */ /* 0x040fe20000410000 */
[C---:B------:R-:W-:Y:S01]  /*17130*/  FMUL.FTZ R13, R3.reuse, R89 ;  /* 0x00000059030d7220 */ /* 0x040fe20000410000 */
[C---:B------:R-:W-:Y:S01]  /*17140*/  FMUL.FTZ R55, R2.reuse, R55 ;  /* 0x0000003702377220 */ /* 0x040fe20000410000 */
[C---:B------:R-:W-:Y:S01]  /*17150*/  HMMA.16816.F32.BF16 R8, R96.reuse, R14, R8 ;  /* 0x0000000e6008723c */ /* 0x040fe20000041808 */
[----:B------:R-:W-:Y:S02]  /*17160*/  MUFU.EX2 R127, R127 ;  /* 0x0000007f007f7308 */ /* 0x000fe40000000800 */
        /* <DEDUP_REMOVED lines=13> */
[C---:B------:R-:W-:Y:S01]  /*17240*/  FMUL.FTZ R57, R3.reuse, R57 ;  /* 0x0000003903397220 */ /* 0x040fe20000410000 */
[C---:B------:R-:W-:Y:S01]  /*17250*/  FFMA.FTZ R125, R2.reuse, R169, R125 ;  /* 0x000000a9027d7223 */ /* 0x040fe2000001007d */
[C---:B------:R-:W-:Y:S03]  /*17260*/  HMMA.16816.F32.BF16 R16, R96.reuse, R22, R16 ;  /* 0x000000166010723c */ /* 0x040fe60000041810 */
[----:B------:R-:W-:Y:S01]  /*17270*/  MUFU.EX2 R129, R129 ;  /* 0x0000008100817308 */ /* 0x000fe20000000800 */
[C---:B------:R-:W-:Y:S01]  /*17280*/  FMUL.FTZ R22, R2.reuse, R82 ;  /* 0x0000005202167220 */ /* 0x040fe20000410000 */
[----:B------:R-:W-:Y:S01]  /*17290*/  FMUL.FTZ R23, R2, R83 ;  /* 0x0000005302177220 */ /* 0x000fe20000410000 */
[C---:B------:R-:W-:Y:S01]  /*172a0*/  FFMA.FTZ R128, R3.reuse, R168, R128 ;  /* 0x000000a803807223 */ /* 0x040fe20000010080 */
[----:B------:R-:W1:Y:S01]  /*172b0*/  LDSM.16.MT88.4 R80, [R147+0xa000] ;  /* 0x00a000009350783b */ /* 0x000e620000004200 */
[----:B------:R-:W-:Y:S01]  /*172c0*/  ISETP.GT.AND P0, PT, R166, R148, PT ;  /* 0x00000094a600720c */ /* 0x000fe20003f04270 */
        /* <DEDUP_REMOVED lines=55> */
[----:B------:R-:W-:Y:S02]  /*17640*/  MUFU.EX2 R175, R175 ;  /* 0x000000af00af7308 */ /* 0x000fe40000000800 */
[C---:B------:R-:W-:Y:S01]  /*17650*/  HMMA.16816.F32.BF16 R8, R68.reuse, R74, R8 ;  /* 0x0000004a4408723c */ /* 0x040fe20000041808 */
[----:B------:R-:W1:Y:S07]  /*17660*/  LDSM.16.MT88.4 R72, [R146+0xa800] ;  /* 0x00a800009248783b */ /* 0x000e6e0000004200 */
        /* <DEDUP_REMOVED lines=8> */
[----:B------:R-:W3:Y:S01]  /*176f0*/  MUFU.EX2 R184, R184 ;  /* 0x000000b800b87308 */ /* 0x000ee20000000800 */
[----:B----4-:R-:W-:Y:S01]  /*17700*/  F2FP.BF16.F32.PACK_AB R107, R182, R177 ;  /* 0x000000b1b66b723e */ /* 0x010fe200000010ff */
[C---:B------:R-:W-:Y:S01]  /*17710*/  HMMA.16816.F32.BF16 R24, R68.reuse, R86, R24 ;  /* 0x000000564418723c */ /* 0x040fe20000041818 */
[----:B------:R-:W4:Y:S07]  /*17720*/  LDSM.16.MT88.4 R84, [R144+0xa800] ;  /* 0x00a800009054783b */ /* 0x000f2e0000004200 */
[----:B------:R-:W-:Y:S01]  /*17730*/  MUFU.EX2 R179, R179 ;  /* 0x000000b300b37308 */ /* 0x000fe20000000800 */
[C---:B------:R-:W-:Y:S09]  /*17740*/  HMMA.16816.F32.BF16 R28, R68.reuse, R88, R28 ;  /* 0x00000058441c723c */ /* 0x040ff2000004181c */
[----:B------:R-:W1:Y:S01]  /*17750*/  MUFU.EX2 R186, R186 ;  /* 0x000000ba00ba7308 */ /* 0x000e620000000800 */
[----:B---3--:R-:W-:Y:S01]  /*17760*/  F2FP.BF16.F32.PACK_AB R104, R184, R103 ;  /* 0x00000067b868723e */ /* 0x008fe200000010ff */
[C---:B------:R-:W-:Y:S01]  /*17770*/  HMMA.16816.F32.BF16 R32, R68.reuse, R90, R32 ;  /* 0x0000005a4420723c */ /* 0x040fe20000041820 */
[----:B------:R-:W-:Y:S07]  /*17780*/  LDSM.16.MT88.4 R88, [R145+0x9000] ;  /* 0x009000009158783b */ /* 0x000fee0000004200 */
[C---:B--2---:R-:W-:Y:S03]  /*17790*/  HMMA.16816.F32.BF16 R36, R68.reuse, R76, R36 ;  /* 0x0000004c4424723c */ /* 0x044fe60000041824 */
[----:B-1----:R-:W-:Y:S05]  /*177a0*/  F2FP.BF16.F32.PACK_AB R106, R186, R179 ;  /* 0x000000b3ba6a723e */ /* 0x002fea00000010ff */
[C---:B------:R-:W-:Y:S01]  /*177b0*/  HMMA.16816.F32.BF16 R40, R68.reuse, R78, R40 ;  /* 0x0000004e4428723c */ /* 0x040fe20000041828 */
[----:B------:R-:W-:Y:S07]  /*177c0*/  LDSM.16.MT88.4 R76, [R146+0x9000] ;  /* 0x00900000924c783b */ /* 0x000fee0000004200 */
[C---:B------:R-:W-:Y:S08]  /*177d0*/  HMMA.16816.F32.BF16 R44, R68.reuse, R72, R44 ;  /* 0x00000048442c723c */ /* 0x040ff0000004182c */
[C---:B------:R-:W-:Y:S01]  /*177e0*/  HMMA.16816.F32.BF16 R48, R68.reuse, R74, R48 ;  /* 0x0000004a4430723c */ /* 0x040fe20000041830 */
[----:B------:R-:W1:Y:S07]  /*177f0*/  LDSM.16.MT88.4 R72, [R147+0x9000] ;  /* 0x009000009348783b */ /* 0x000e6e0000004200 */
[C---:B-----5:R-:W-:Y:S08]  /*17800*/  HMMA.16816.F32.BF16 R52, R68.reuse, R80, R52 ;  /* 0x000000504434723c */ /* 0x060ff00000041834 */
[C---:B------:R-:W-:Y:S01]  /*17810*/  HMMA.16816.F32.BF16 R56, R68.reuse, R82, R56 ;  /* 0x000000524438723c */ /* 0x040fe20000041838 */
[----:B------:R-:W2:Y:S07]  /*17820*/  LDSM.16.MT88.4 R80, [R144+0x9000] ;  /* 0x009000009050783b */ /* 0x000eae0000004200 */
[C---:B----4-:R-:W-:Y:S08]  /*17830*/  HMMA.16816.F32.BF16 R60, R68.reuse, R84, R60 ;  /* 0x00000054443c723c */ /* 0x050ff0000004183c */
[----:B------:R-:W-:Y:S01]  /*17840*/  HMMA.16816.F32.BF16 R64, R68, R86, R64 ;  /* 0x000000564440723c */ /* 0x000fe20000041840 */
[----:B------:R-:W3:Y:S02]  /*17850*/  LDSM.16.MT88.4 R84, [R147+0xb000] ;  /* 0x00b000009354783b */ /* 0x000ee40000004200 */
        /* <DEDUP_REMOVED lines=24> */
[----:B------:R-:W-:Y:S01]  /*179e0*/  FADD.FTZ R169, R182, R169 ;  /* 0x000000a9b6a97221 */ /* 0x000fe20000010000 */
[----:B------:R-:W-:Y:S04]  /*179f0*/  FADD.FTZ R168, R186, R179 ;  /* 0x000000b3baa87221 */ /* 0x000fe80000010000 */
[C---:B------:R-:W-:Y:S08]  /*17a00*/  HMMA.16816.F32.BF16 R20, R68.reuse, R88, R20 ;  /* 0x000000584414723c */ /* 0x040ff00000041814 */
        /* <DEDUP_REMOVED lines=13> */
[----:B------:R-:W-:Y:S08]  /*17ae0*/  HMMA.16816.F32.BF16 R64, R68, R82, R64 ;  /* 0x000000524440723c */ /* 0x000ff00000041840 */
[C---:B------:R-:W-:Y:S01]  /*17af0*/  HMMA.16816.F32.BF16 R96, R104.reuse, R92, R4 ;  /* 0x0000005c6860723c */ /* 0x040fe20000041804 */
[----:B------:R-:W2:Y:S07]  /*17b00*/  LDSM.16.MT88.4 R4, [R145+0xb800] ;  /* 0x00b800009104783b */ /* 0x000eae0000004200 */
[C---:B------:R-:W-:Y:S01]  /*17b10*/  HMMA.16816.F32.BF16 R92, R104.reuse, R94, R8 ;  /* 0x0000005e685c723c */ /* 0x040fe20000041808 */
[----:B------:R-:W4:Y:S07]  /*17b20*/  LDSM.16.MT88.4 R8, [R144+0xb800] ;  /* 0x00b800009008783b */ /* 0x000f2e0000004200 */
[C---:B---3--:R-:W-:Y:S08]  /*17b30*/  HMMA.16816.F32.BF16 R88, R104.reuse, R84, R12 ;  /* 0x000000546858723c */ /* 0x048ff0000004180c */
        /* <DEDUP_REMOVED lines=11> */
[C---:B----4-:R-:W-:Y:S08]  /*17bf0*/  HMMA.16816.F32.BF16 R60, R104.reuse, R8, R60 ;  /* 0x00000008683c723c */ /* 0x050ff0000004183c */
[----:B------:R-:W-:Y:S01]  /*17c00*/  HMMA.16816.F32.BF16 R64, R104, R10, R64 ;  /* 0x0000000a6840723c */ /* 0x000fe20000041840 */
[----:B------:R-:W-:Y:S08]  /*17c10*/  @!UPT UIADD3 URZ, UPT, UPT, URZ, URZ, URZ ;  /* 0x000000fffffff290 */ /* 0x000ff0000fffe0ff */
[----:B------:R-:W-:Y:S11]  /*17c20*/  @P0 BRA `(.L_x_7134) ;  /* 0xffffffcc00700947 */ /* 0x000ff6000383ffff */
.L_x_7130:
[----:B------:R-:W1:Y:S01]  /*17c30*/  SHFL.BFLY PT, R7, R168, 0x2, 0x1f ;  /* 0x0c401f00a8077f89 */ /* 0x000e6200000e0000 */
[C---:B------:R-:W-:Y:S01]  /*17c40*/  SHF.L.U32 R8, R154.reuse, 0x1, RZ ;  /* 0x000000019a087819 */ /* 0x040fe200000006ff */
[----:B------:R-:W2:Y:S01]  /*17c50*/  S2UR UR9, SR_CTAID.Y ;  /* 0x00000000000979c3 */ /* 0x000ea20000002600 */
[C---:B------:R-:W-:Y:S01]  /*17c60*/  SHF.L.U32 R3, R154.reuse, 0x5, RZ ;  /* 0x000000059a037819 */ /* 0x040fe200000006ff */
[----:B------:R-:W3:Y:S01]  /*17c70*/  SHFL.BFLY PT, R0, R169, 0x2, 0x1f ;  /* 0x0c401f00a9007f89 */ /* 0x000ee200000e0000 */
[--C-:B------:R-:W-:Y:S01]  /*17c80*/  SHF.R.U32.HI R103, RZ, 0x1, R154.reuse ;  /* 0x00000001ff677819 */ /* 0x100fe2000001169a */
[----:B------:R-:W4:Y:S01]  /*17c90*/  LDCU UR8, c[0x0][0x3e0] ;  /* 0x00007c00ff0877ac */ /* 0x000f220008000800 */
[----:B------:R-:W-:Y:S01]  /*17ca0*/  SHF.L.U32 R4, R154, 0x4, RZ ;  /* 0x000000049a047819 */ /* 0x000fe200000006ff */
[----:B------:R-:W5:Y:S01]  /*17cb0*/  S2R R2, SR_TID.X ;  /* 0x0000000000027919 */ /* 0x000f620000002100 */
[----:B------:R-:W-:Y:S01]  /*17cc0*/  LOP3.LUT R9, R103, 0x30, RZ, 0xc0, !PT ;  /* 0x0000003067097812 */ /* 0x000fe200078ec0ff */
[----:B------:R-:W4:Y:S01]  /*17cd0*/  LDCU UR4, c[0x0][0x44c] ;  /* 0x00008980ff0477ac */ /* 0x000f220008000800 */
[----:B------:R-:W-:Y:S01]  /*17ce0*/  LOP3.LUT R11, R4, 0x1c0, RZ, 0xc0, !PT ;  /* 0x000001c0040b7812 */ /* 0x000fe200078ec0ff */
[----:B------:R-:W-:Y:S01]  /*17cf0*/  BSSY.RECONVERGENT B0, `(.L_x_7135) ;  /* 0x00000c1000007945 */ /* 0x000fe20003800200 */
[----:B------:R-:W-:Y:S01]  /*17d00*/  SHF.R.U32.HI R100, RZ, 0x2, R154 ;  /* 0x00000002ff647819 */ /* 0x000fe2000001169a */
[----:B------:R-:W-:Y:S01]  /*17d10*/  BAR.SYNC.DEFER_BLOCKING 0x0 ;  /* 0x0000000000007b1d */ /* 0x000fe20000010000 */
[----:B------:R-:W-:-:S02]  /*17d20*/  R2P PR, R154, 0x1c ;  /* 0x0000001c9a007804 */ /* 0x000fc40000000000 */
[----:B------:R-:W-:Y:S02]  /*17d30*/  LOP3.LUT R100, R9, 0x7, R100, 0xf8, !PT ;  /* 0x0000000709647812 */ /* 0x000fe400078ef864 */
[----:B------:R-:W-:Y:S02]  /*17d40*/  MOV R9, 0x20 ;  /* 0x0000002000097802 */ /* 0x000fe40000000f00 */
[----:B------:R-:W-:Y:S02]  /*17d50*/  LOP3.LUT P6, RZ, R154, 0x3, RZ, 0xc0, !PT ;  /* 0x000000039aff7812 */ /* 0x000fe400078cc0ff */
[----:B------:R-:W-:Y:S01]  /*17d60*/  LOP3.LUT R163, R163, 0x1f80, RZ, 0xc0, !PT ;  /* 0x00001f80a3a37812 */ /* 0x000fe200078ec0ff */
[----:B-1----:R-:W-:Y:S01]  /*17d70*/  FADD.FTZ R7, R7, R168 ;  /* 0x000000a807077221 */ /* 0x002fe20000010000 */
[----:B---3--:R-:W-:-:S04]  /*17d80*/  FADD.FTZ R5, R0, R169 ;  /* 0x000000a900057221 */ /* 0x008fc80000010000 */
[----:B------:R-:W1:Y:S01]  /*17d90*/  SHFL.BFLY PT, R12, R7, 0x1, 0x1f ;  /* 0x0c201f00070c7f89 */ /* 0x000e6200000e0000 */
[----:B------:R-:W-:Y:S02]  /*17da0*/  LOP3.LUT R0, R8, 0x6, RZ, 0xc0, !PT ;  /* 0x0000000608007812 */ /* 0x000fe400078ec0ff */
[----:B------:R-:W-:Y:S01]  /*17db0*/  LOP3.LUT R8, R11, 0x38, R8, 0xf8, !PT ;  /* 0x000000380b087812 */ /* 0x000fe200078ef808 */
[----:B------:R-:W3:Y:S01]  /*17dc0*/  SHFL.BFLY PT, R6, R5, 0x1, 0x1f ;  /* 0x0c201f0005067f89 */ /* 0x000ee200000e0000 */
[----:B------:R-:W-:Y:S02]  /*17dd0*/  LOP3.LUT R3, R0, 0x7c00, R3, 0xf8, !PT ;  /* 0x00007c0000037812 */ /* 0x000fe400078ef803 */
[----:B------:R-:W-:Y:S02]  /*17de0*/  SHF.L.U32 R0, R154, 0x2, RZ ;  /* 0x000000029a007819 */ /* 0x000fe400000006ff */
[----:B------:R-:W-:Y:S02]  /*17df0*/  MOV R11, 0x40 ;  /* 0x00000040000b7802 */ /* 0x000fe40000000f00 */
[----:B------:R-:W-:-:S02]  /*17e00*/  LOP3.LUT R10, R0, 0x1f8, RZ, 0xc0, !PT ;  /* 0x000001f8000a7812 */ /* 0x000fc400078ec0ff */
[----:B-----5:R-:W-:Y:S02]  /*17e10*/  SHF.R.U32.HI R2, RZ, 0x4, R2 ;  /* 0x00000004ff027819 */ /* 0x020fe40000011602 */
[----:B------:R-:W-:Y:S02]  /*17e20*/  LOP3.LUT R103, R10, 0x38, R103, 0x78, !PT ;  /* 0x000000380a677812 */ /* 0x000fe400078e7867 */
[----:B------:R-:W-:Y:S02]  /*17e30*/  LOP3.LUT R10, R4, 0x10, RZ, 0xc0, !PT ;  /* 0x00000010040a7812 */ /* 0x000fe400078ec0ff */
[----:B------:R-:W-:Y:S02]  /*17e40*/  LOP3.LUT R8, R3, R8, RZ, 0xfc, !PT ;  /* 0x0000000803087212 */ /* 0x000fe400078efcff */
[----:B------:R-:W-:Y:S02]  /*17e50*/  LEA R103, R103, R10, 0x2 ;  /* 0x0000000a67677211 */ /* 0x000fe400078e10ff */
[----:B------:R-:W-:Y:S01]  /*17e60*/  IADD3 R3, PT, PT, -R156, R155, RZ ;  /* 0x0000009b9c037210 */ /* 0x000fe20007ffe1ff */
[----:B-1----:R-:W-:Y:S01]  /*17e70*/  FADD.FTZ R7, R7, R12 ;  /* 0x0000000c07077221 */ /* 0x002fe20000010000 */
[----:B------:R-:W-:-:S02]  /*17e80*/  IADD3 R10, PT, PT, R2, 0x10, RZ ;  /* 0x00000010020a7810 */ /* 0x000fc40007ffe0ff */
[----:B------:R-:W-:Y:S01]  /*17e90*/  SEL R11, R11, 0xffffffc0, !P3 ;  /* 0xffffffc00b0b7807 */ /* 0x000fe20005800000 */
[----:B---3--:R-:W-:Y:S01]  /*17ea0*/  FADD.FTZ R6, R5, R6 ;  /* 0x0000000605067221 */ /* 0x008fe20000010000 */
[----:B------:R-:W1:Y:S01]  /*17eb0*/  MUFU.RCP R4, R7 ;  /* 0x0000000700047308 */ /* 0x000e620000001000 */
[----:B------:R-:W-:Y:S02]  /*17ec0*/  IADD3 R12, PT, PT, R2, 0x8, RZ ;  /* 0x00000008020c7810 */ /* 0x000fe40007ffe0ff */
[----:B------:R-:W-:Y:S02]  /*17ed0*/  FSETP.NE.FTZ.AND P5, PT, R7, RZ, PT ;  /* 0x000000ff0700720b */ /* 0x000fe40003fb5000 */
[----:B------:R-:W-:Y:S02]  /*17ee0*/  FSETP.NE.FTZ.AND P3, PT, R6, RZ, PT ;  /* 0x000000ff0600720b */ /* 0x000fe40003f75000 */
[----:B------:R-:W-:Y:S01]  /*17ef0*/  ISETP.GE.AND P0, PT, R10, R3, PT ;  /* 0x000000030a00720c */ /* 0x000fe20003f06270 */
[----:B------:R-:W3:Y:S01]  /*17f00*/  MUFU.RCP R5, R6 ;  /* 0x0000000600057308 */ /* 0x000ee20000001000 */
[----:B------:R-:W-:-:S02]  /*17f10*/  SEL R10, R9, 0xffffffe0, !P2 ;  /* 0xffffffe0090a7807 */ /* 0x000fc40005000000 */
[----:B------:R-:W-:Y:S02]  /*17f20*/  LEA R9, R8, UR5, 0x2 ;  /* 0x0000000508097c11 */ /* 0x000fe4000f8e10ff */
[----:B------:R-:W-:Y:S02]  /*17f30*/  ISETP.GE.AND P1, PT, R12, R3, PT ;  /* 0x000000030c00720c */ /* 0x000fe40003f26270 */
[----:B------:R-:W-:Y:S02]  /*17f40*/  IADD3 R12, PT, PT, R2, 0x20, RZ ;  /* 0x00000020020c7810 */ /* 0x000fe40007ffe0ff */
[----:B-1----:R-:W-:Y:S01]  /*17f50*/  FSEL R4, R4, 1, P5 ;  /* 0x3f80000004047808 */ /* 0x002fe20002800000 */
[----:B------:R-:W1:Y:S01]  /*17f60*/  @P3 LDC R18, c[0x0][0x458] ;  /* 0x00011600ff123b82 */ /* 0x000e620000000800 */
[----:B------:R-:W-:Y:S01]  /*17f70*/  IADD3 R14, PT, PT, R2, 0x18, RZ ;  /* 0x00000018020e7810 */ /* 0x000fe20007ffe0ff */
[----:B------:R-:W5:Y:S01]  /*17f80*/  @P3 MUFU.LG2 R6, R6 ;  /* 0x0000000600063308 */ /* 0x000f620000000c00 */
[C---:B------:R-:W-:Y:S01]  /*17f90*/  IADD3 R8, PT, PT, R9.reuse, 0x80, RZ ;  /* 0x0000008009087810 */ /* 0x040fe20007ffe0ff */
[C---:B------:R-:W-:Y:S01]  /*17fa0*/  FMUL.FTZ R96, R4.reuse, R96 ;  /* 0x0000006004607220 */ /* 0x040fe20000410000 */
[----:B------:R-:W-:Y:S01]  /*17fb0*/  @P4 IADD3 R8, PT, PT, R9, -0x80, RZ ;  /* 0xffffff8009084810 */ /* 0x000fe20007ffe0ff */
[C---:B------:R-:W-:Y:S01]  /*17fc0*/  FMUL.FTZ R97, R4.reuse, R97 ;  /* 0x0000006104617220 */ /* 0x040fe20000410000 */
[----:B---3--:R-:W-:Y:S01]  /*17fd0*/  FSEL R5, R5, 1, P3 ;  /* 0x3f80000005057808 */ /* 0x008fe20001800000 */
        /* <DEDUP_REMOVED lines=87> */
[----:B------:R-:W1:Y:S01]  /*18550*/  @P4 LDC R19, c[0x0][0x458] ;  /* 0x00011600ff134b82 */ /* 0x000e620000000800 */
[----:B------:R1:W-:Y:S01]  /*18560*/  STS.64 [R16+0x800], R70 ;  /* 0x0008004610007388 */ /* 0x0003e20000000a00 */
[----:B------:R-:W4:Y:S01]  /*18570*/  @P4 MUFU.LG2 R7, R7 ;  /* 0x0000000700074308 */ /* 0x000f220000000c00 */
[----:B-----5:R-:W-:-:S02]  /*18580*/  @P3 FMUL.FTZ R6, R6, 0.69314718246459960938 ;  /* 0x3f31721806063820 */ /* 0x020fc40000410000 */
[----:B------:R1:W-:Y:S01]  /*18590*/  STS.64 [R9+0x4000], R36 ;  /* 0x0040002409007388 */ /* 0x0003e20000000a00 */
[----:B--2---:R-:W-:-:S03]  /*185a0*/  IMAD R157, R10, UR9, R157 ;  /* 0x000000090a9d7c24 */ /* 0x004fc6000f8e029d */
[----:B------:R2:W-:Y:S04]  /*185b0*/  STS.64 [R9+0x4800], R38 ;  /* 0x0048002609007388 */ /* 0x0005e80000000a00 */
[----:B------:R2:W-:Y:S01]  /*185c0*/  STS.64 [R12+0x4000], R40 ;  /* 0x004000280c007388 */ /* 0x0005e20000000a00 */
[----:B----4-:R-:W-:-:S03]  /*185d0*/  IMAD R73, R157, UR8, R160 ;  /* 0x000000089d497c24 */ /* 0x010fc6000f8e02a0 */
[----:B------:R2:W-:Y:S01]  /*185e0*/  STS.64 [R12+0x4800], R42 ;  /* 0x0048002a0c007388 */ /* 0x0005e20000000a00 */
[----:B------:R-:W-:Y:S01]  /*185f0*/  @P4 FMUL.FTZ R7, R7, 0.69314718246459960938 ;  /* 0x3f31721807074820 */ /* 0x000fe20000410000 */
[----:B------:R-:W-:Y:S02]  /*18600*/  IMAD R73, R73, R11, R156 ;  /* 0x0000000b49497224 */ /* 0x000fe400078e029c */
[----:B------:R2:W-:Y:S01]  /*18610*/  STS.64 [R13+0x4000], R44 ;  /* 0x0040002c0d007388 */ /* 0x0005e20000000a00 */
[----:B---3--:R-:W-:-:S03]  /*18620*/  MOV R69, 0xff800000 ;  /* 0xff80000000457802 */ /* 0x008fc60000000f00 */
[----:B------:R2:W-:Y:S01]  /*18630*/  STS.64 [R13+0x4800], R46 ;  /* 0x0048002e0d007388 */ /* 0x0005e20000000a00 */
[----:B------:R-:W-:Y:S01]  /*18640*/  MOV R68, 0xff800000 ;  /* 0xff80000000447802 */ /* 0x000fe20000000f00 */
[----:B-1----:R-:W-:Y:S01]  /*18650*/  @P4 FFMA.FTZ R69, R102, R19, R7 ;  /* 0x0000001366454223 */ /* 0x002fe20000010007 */
[----:B------:R-:W-:Y:S01]  /*18660*/  @P3 FFMA.FTZ R68, R101, R18, R6 ;  /* 0x0000001265443223 */ /* 0x000fe20000010006 */
[----:B------:R2:W-:Y:S01]  /*18670*/  STS.64 [R14+0x4000], R48 ;  /* 0x004000300e007388 */ /* 0x0005e20000000a00 */
[----:B------:R-:W-:Y:S01]  /*18680*/  IMAD R71, R73, UR4, RZ ;  /* 0x0000000449477c24 */ /* 0x000fe2000f8e02ff */
[----:B------:R-:W-:Y:S02]  /*18690*/  IADD3 R70, PT, PT, R2, 0x28, RZ ;  /* 0x0000002802467810 */ /* 0x000fe40007ffe0ff */
[----:B------:R2:W-:Y:S04]  /*186a0*/  STS.64 [R14+0x4800], R50 ;  /* 0x004800320e007388 */ /* 0x0005e80000000a00 */
        /* <DEDUP_REMOVED lines=37> */
.L_x_7136:
[----:B------:R-:W-:Y:S05]  /*18900*/  BSYNC.RECONVERGENT B0 ;  /* 0x0000000000007941 */ /* 0x000fea0003800200 */
.L_x_7135:
        /* <DEDUP_REMOVED lines=18> */
.L_x_7138:
[----:B------:R-:W-:Y:S05]  /*18a30*/  BSYNC.RECONVERGENT B0 ;  /* 0x0000000000007941 */ /* 0x000fea0003800200 */
.L_x_7137:
        /* <DEDUP_REMOVED lines=8> */
[----:B------:R-:W2:Y:S02]  /*18ac0*/  @!P0 LDC.64 R32, c[0x0][0x3f8] ;  /* 0x0000fe00ff208b82 */ /* 0x000ea40000000a00 */
[----:B--2---:R-:W-:-:S04]  /*18ad0*/  @!P0 LEA R64, P1, R69, R32, 0x2 ;  /* 0x0000002045408211 */ /* 0x004fc800078210ff */
[C---:B------:R-:W-:Y:S02]  /*18ae0*/  @!P0 LEA.HI.X R65, R69.reuse, R33, R68, 0x2, P1 ;  /* 0x0000002145418211 */ /* 0x040fe400008f1444 */
[----:B------:R-:W1:Y:S03]  /*18af0*/  @!P6 LDC.64 R32, c[0x0][0x3f8] ;  /* 0x0000fe00ff20eb82 */ /* 0x000e660000000a00 */
[----:B------:R4:W-:Y:S01]  /*18b00*/  @!P0 STG.E.128 desc[UR6][R64.64+0x1000], R60 ;  /* 0x0010003c40008986 */ /* 0x0009e2000c101d06 */
[----:B------:R-:W-:Y:S02]  /*18b10*/  ISETP.NE.AND P0, PT, R34, RZ, PT ;  /* 0x000000ff2200720c */ /* 0x000fe40003f05270 */
[----:B-1----:R-:W-:-:S04]  /*18b20*/  @!P6 LEA R32, P1, R69, R32, 0x2 ;  /* 0x000000204520e211 */ /* 0x002fc800078210ff */
[----:B------:R-:W-:-:S05]  /*18b30*/  @!P6 LEA.HI.X R33, R69, R33, R68, 0x2, P1 ;  /* 0x000000214521e211 */ /* 0x000fca00008f1444 */
[----:B------:R4:W-:Y:S04]  /*18b40*/  @!P6 STG.E.128 desc[UR6][R32.64+0x1100], R28 ;  /* 0x0011001c2000e986 */ /* 0x0009e8000c101d06 */
.L_x_7140:
[----:B------:R-:W-:Y:S05]  /*18b50*/  BSYNC.RECONVERGENT B0 ;  /* 0x0000000000007941 */ /* 0x000fea0003800200 */
.L_x_7139:
        /* <DEDUP_REMOVED lines=16> */
.L_x_7142:
[----:B------:R-:W-:Y:S05]  /*18c60*/  BSYNC.RECONVERGENT B0 ;  /* 0x0000000000007941 */ /* 0x000fea0003800200 */
.L_x_7141:
        /* <DEDUP_REMOVED lines=13> */
.L_x_7144:
[----:B------:R-:W-:Y:S05]  /*18d40*/  BSYNC.RECONVERGENT B0 ;  /* 0x0000000000007941 */ /* 0x000fea0003800200 */
.L_x_7143:
        /* <DEDUP_REMOVED lines=13> */
.L_x_7146:
[----:B------:R-:W-:Y:S05]  /*18e20*/  BSYNC.RECONVERGENT B0 ;  /* 0x0000000000007941 */ /* 0x000fea0003800200 */
.L_x_7145:
        /* <DEDUP_REMOVED lines=13> */
.L_x_7148:
[----:B------:R-:W-:Y:S05]  /*18f00*/  BSYNC.RECONVERGENT B0 ;  /* 0x0000000000007941 */ /* 0x000fea0003800200 */
.L_x_7147:
        /* <DEDUP_REMOVED lines=13> */
.L_x_7150:
[----:B------:R-:W-:Y:S05]  /*18fe0*/  BSYNC.RECONVERGENT B0 ;  /* 0x0000000000007941 */ /* 0x000fea0003800200 */
.L_x_7149:
        /* <DEDUP_REMOVED lines=14> */
.L_x_7151:
        /* <DEDUP_REMOVED lines=11> */
.L_x_7263:


//--------------------- .nv.shared._ZN5flash32flash_fwd_splitkv_combine_kernelI23Flash_fwd_kernel_traitsILi128ELi64ELi128ELi4ELb0ELb0EN7cutlass10bfloat16_tE19Flash_kernel_traitsILi128ELi64ELi128ELi4ES3_EELi4ELi7ELb0EEEvNS_16Flash_fwd_paramsE --------------------------
	.section	.nv.shared._ZN5flash32flash_fwd_splitkv_combine_kernelI23Flash_fwd_kernel_traitsILi128ELi64ELi128ELi4ELb0ELb0EN7cutlass10bfloat16_tE19Flash_kernel_traitsILi128ELi64ELi128ELi4ES3_EELi4ELi7ELb0EEEvNS_16Flash_fwd_paramsE,"aw",@nobits
	.sectionflags	@""
	.align	16
.nv.shared._ZN5flash32flash_fwd_splitkv_combine_kernelI23Flash_fwd_kernel_traitsILi128ELi64ELi128ELi4ELb0ELb0EN7cutlass10bfloat16_tE19Flash_kernel_traitsILi128ELi64ELi128ELi4ES3_EELi4ELi7ELb0EEEvNS_16Flash_fwd_paramsE:
	.zero		3584


//--------------------- .nv.shared.reserved.0     --------------------------
	.section	.nv.shared.reserved.0,"aw",@nobits
	.weak		__nv_reservedSMEM_offset_0_alias
	.size		__nv_reservedSMEM_offset_0_alias, 0, 64
	.other		__nv_reservedSMEM_offset_0_alias,@"STO_CUDA_RESERVED_SHARED STV_DEFAULT"
__nv_reservedSMEM_offset_0_alias:
	.zero		0
	.zero		64


//--------------------- .nv.global                --------------------------
	.section	.nv.global,"aw",@nobits
.nv.global:
	.type		_ZN79_INTERNAL_73c12ef7_43_flash_fwd_split_hdim128_bf16_causal_sm80_cu_e763cb1e_35224cute1_E,@object
	.size		_ZN79_INTERNAL_73c12ef7_43_flash_fwd_split_hdim128_bf16_causal_sm80_cu_e763cb1e_35224cute1_E,(_ZN79_INTERNAL_73c12ef7_43_flash_fwd_split_hdim128_bf16_causal_sm80_cu_e763cb1e_35224cuda3std3__45__cpo6cbeginE - _ZN79_INTERNAL_73c12ef7_43_flash_fwd_split_hdim128_bf16_causal_sm80_cu_e763cb1e_35224cute1_E)
_ZN79_INTERNAL_73c12ef7_43_flash_fwd_split_hdim128_bf16_causal_sm80_cu_e763cb1e_35224cute1_E:
	.zero		1
	.type		_ZN79_INTERNAL_73c12ef7_43_flash_fwd_split_hdim128_bf16_causal_sm80_cu_e763cb1e_35224cuda3std3__45__cpo6cbeginE,@object
	.size		_ZN79_INTERNAL_73c12ef7_43_flash_fwd_split_hdim128_bf16_causal_sm80_cu_e763cb1e_35224cuda3std3__45__cpo6cbeginE,(_ZN79_INTERNAL_73c12ef7_43_flash_fwd_split_hdim128_bf16_causal_sm80_cu_e763cb1e_35224cuda3std3__48in_placeE - _ZN79_INTERNAL_73c12ef7_43_flash_fwd_split_hdim128_bf16_causal_sm80_cu_e763cb1e_35224cuda3std3__45__cpo6cbeginE)
_ZN79_INTERNAL_73c12ef7_43_flash_fwd_split_hdim128_bf16_causal_sm80_cu_e763cb1e_35224cuda3std3__45__cpo6cbeginE:
	.zero		1
	.type		_ZN79_INTERNAL_73c12ef7_43_flash_fwd_split_hdim128_bf16_causal_sm80_cu_e763cb1e_35224cuda3std3__48in_placeE,@object
	.size		_ZN79_INTERNAL_73c12ef7_43_flash_fwd_split_hdim128_bf16_causal_sm80_cu_e763cb1e_35224cuda3std3__48in_placeE,(_ZN79_INTERNAL_73c12ef7_43_flash_fwd_split_hdim128_bf16_causal_sm80_cu_e763cb1e_35224cuda3std6ranges3__45__cpo9iter_moveE - _ZN79_INTERNAL_73c12ef7_43_flash_fwd_split_hdim128_bf16_causal_sm80_cu_e763cb1e_35224cuda3std3__48in_placeE)
_ZN79_INTERNAL_73c12ef7_43_flash_fwd_split_hdim128_bf16_causal_sm80_cu_e763cb1e_35224cuda3std3__48in_placeE:
	.zero		1
	.type		_ZN79_INTERNAL_73c12ef7_43_flash_fwd_split_hdim128_bf16_causal_sm80_cu_e763cb1e_35224cuda3std6ranges3__45__cpo9iter_moveE,@object
	.size		_ZN79_INTERNAL_73c12ef7_43_flash_fwd_split_hdim128_bf16_causal_sm80_cu_e763cb1e_35224cuda3std6ranges3__45__cpo9iter_moveE,(_ZN79_INTERNAL_73c12ef7_43_flash_fwd_split_hdim128_bf16_causal_sm80_cu_e763cb1e_35224cuda3std3__45__cpo5beginE - _ZN79_INTERNAL_73c12ef7_43_flash_fwd_split_hdim128_bf16_causal_sm80_cu_e763cb1e_35224cuda3std6ranges3__45__cpo9iter_moveE)
_ZN79_INTERNAL_73c12ef7_43_flash_fwd_split_hdim128_bf16_causal_sm80_cu_e763cb1e_35224cuda3std6ranges3__45__cpo9iter_moveE:
	.zero		1
	.type		_ZN79_INTERNAL_73c12ef7_43_flash_fwd_split_hdim128_bf16_causal_sm80_cu_e763cb1e_35224cuda3std3__45__cpo5beginE,@object
	.size		_ZN79_INTERNAL_73c12ef7_43_flash_fwd_split_hdim128_bf16_causal_sm80_cu_e763cb1e_35224cuda3std3__45__cpo5beginE,(_ZN79_INTERNAL_73c12ef7_43_flash_fwd_split_hdim128_bf16_causal_sm80_cu_e763cb1e_35224cuda3std3__481_GLOBAL__N__73c12ef7_43_flash_fwd_split_hdim128_bf16_causal_sm80_cu_e763cb1e_35226ignoreE - _ZN79_INTERNAL_73c12ef7_43_flash_fwd_split_hdim128_bf16_causal_sm80_cu_e763cb1e_35224cuda3std3__45__cpo5beginE)
_ZN79_INTERNAL_73c12ef7_43_flash_fwd_split_hdim128_bf16_causal_sm80_cu_e763cb1e_35224cuda3std3__45__cpo5beginE:
	.zero		1
	.type		_ZN79_INTERNAL_73c12ef7_43_flash_fwd_split_hdim128_bf16_causal_sm80_cu_e763cb1e_35224cuda3std3__481_GLOBAL__N__73c12ef7_43_flash_fwd_split_hdim128_bf16_causal_sm80_cu_e763cb1e_35226ignoreE,@object
	.size		_ZN79_INTERNAL_73c12ef7_43_flash_fwd_split_hdim128_bf16_causal_sm80_cu_e763cb1e_35224cuda3std3__481_GLOBAL__N__73c12ef7_43_flash_fwd_split_hdim128_bf16_causal_sm80_cu_e763cb1e_35226ignoreE,(_ZN79_INTERNAL_73c12ef7_43_flash_fwd_split_hdim128_bf16_causal_sm80_cu_e763cb1e_35224cute7productE - _ZN79_INTERNAL_73c12ef7_43_flash_fwd_split_hdim128_bf16_causal_sm80_cu_e763cb1e_35224cuda3std3__481_GLOBAL__N__73c12ef7_43_flash_fwd_split_hdim128_bf16_causal_sm80_cu_e763cb1e_35226ignoreE)
_ZN79_INTERNAL_73c12ef7_43_flash_fwd_split_hdim128_bf16_causal_sm80_cu_e763cb1e_35224cuda3std3__481_GLOBAL__N__73c12ef7_43_flash_fwd_split_hdim128_bf16_causal_sm80_cu_e763cb1e_35226ignoreE:
	.zero		1
	.type		_ZN79_INTERNAL_73c12ef7_43_flash_fwd_split_hdim128_bf16_causal_sm80_cu_e763cb1e_35224cute7productE,@object
	.size		_ZN79_INTERNAL_73c12ef7_43_flash_fwd_split_hdim128_bf16_causal_sm80_cu_e763cb1e_35224cute7productE,(_ZN79_INTERNAL_73c12ef7_43_flash_fwd_split_hdim128_bf16_causal_sm80_cu_e763cb1e_35224cuda3std3__45__cpo3endE - _ZN79_INTERNAL_73c12ef7_43_flash_fwd_split_hdim128_bf16_causal_sm80_cu_e763cb1e_35224cute7productE)
_ZN79_INTERNAL_73c12ef7_43_flash_fwd_split_hdim128_bf16_causal_sm80_cu_e763cb1e_35224cute7productE:
	.zero		1
	.type		_ZN79_INTERNAL_73c12ef7_43_flash_fwd_split_hdim128_bf16_causal_sm80_cu_e763cb1e_35224cuda3std3__45__cpo3endE,@object
	.size		_ZN79_INTERNAL_73c12ef7_43_flash_fwd_split_hdim128_bf16_causal_sm80_cu_e763cb1e_35224cuda3std3__45__cpo3endE,(_ZN79_INTERNAL_73c12ef7_43_flash_fwd_split_hdim128_bf16_causal_sm80_cu_e763cb1e_35224cuda3std3__419piecewise_constructE - _ZN79_INTERNAL_73c12ef7_43_flash_fwd_split_hdim128_bf16_causal_sm80_cu_e763cb1e_35224cuda3std3__45__cpo3endE)
_ZN79_INTERNAL_73c12ef7_43_flash_fwd_split_hdim128_bf16_causal_sm80_cu_e763cb1e_35224cuda3std3__45__cpo3endE:
	.zero		1
	.type		_ZN79_INTERNAL_73c12ef7_43_flash_fwd_split_hdim128_bf16_causal_sm80_cu_e763cb1e_35224cuda3std3__419piecewise_constructE,@object
	.size		_ZN79_INTERNAL_73c12ef7_43_flash_fwd_split_hdim128_bf16_causal_sm80_cu_e763cb1e_35224cuda3std3__419piecewise_constructE,(_ZN79_INTERNAL_73c12ef7_43_flash_fwd_split_hdim128_bf16_causal_sm80_cu_e763cb1e_35224cuda3std3__45__cpo4cendE - _ZN79_INTERNAL_73c12ef7_43_flash_fwd_split_hdim128_bf16_causal_sm80_cu_e763cb1e_35224cuda3std3__419piecewise_constructE)
_ZN79_INTERNAL_73c12ef7_43_flash_fwd_split_hdim128_bf16_causal_sm80_cu_e763cb1e_35224cuda3std3__419piecewise_constructE:
	.zero		1
	.type		_ZN79_INTERNAL_73c12ef7_43_flash_fwd_split_hdim128_bf16_causal_sm80_cu_e763cb1e_35224cuda3std3__45__cpo4cendE,@object
	.size		_ZN79_INTERNAL_73c12ef7_43_flash_fwd_split_hdim128_bf16_causal_sm80_cu_e763cb1e_35224cuda3std3__45__cpo4cendE,(_ZN79_INTERNAL_73c12ef7_43_flash_fwd_split_hdim128_bf16_causal_sm80_cu_e763cb1e_35224cuda3std6ranges3__45__cpo4swapE - _ZN79_INTERNAL_73c12ef7_43_flash_fwd_split_hdim128_bf16_causal_sm80_cu_e763cb1e_35224cuda3std3__45__cpo4cendE)
_ZN79_INTERNAL_73c12ef7_43_flash_fwd_split_hdim128_bf16_causal_sm80_cu_e763cb1e_35224cuda3std3__45__cpo4cendE:
	.zero		1
	.type		_ZN79_INTERNAL_73c12ef7_43_flash_fwd_split_hdim128_bf16_causal_sm80_cu_e763cb1e_35224cuda3std6ranges3__45__cpo4swapE,@object
	.size		_ZN79_INTERNAL_73c12ef7_43_flash_fwd_split_hdim128_bf16_causal_sm80_cu_e763cb1e_35224cuda3std6ranges3__45__cpo4swapE,(.L_7 - _ZN79_INTERNAL_73c12ef7_43_flash_fwd_split_hdim128_bf16_causal_sm80_cu_e763cb1e_35224cuda3std6ranges3__45__cpo4swapE)
_ZN79_INTERNAL_73c12ef7_43_flash_fwd_split_hdim128_bf16_causal_sm80_cu_e763cb1e_35224cuda3std6ranges3__45__cpo4swapE:
	.zero		1
.L_7:


//--------------------- .nv.shared._ZN5flash32flash_fwd_splitkv_combine_kernelI23Flash_fwd_kernel_traitsILi128ELi64ELi128ELi4ELb0ELb0EN7cutlass10bfloat16_tE19Flash_kernel_traitsILi128ELi64ELi128ELi4ES3_EELi4ELi6ELb0EEEvNS_16Flash_fwd_paramsE --------------------------
	.section	.nv.shared._ZN5flash32flash_fwd_splitkv_combine_kernelI23Flash_fwd_kernel_traitsILi128ELi64ELi128ELi4ELb0ELb0EN7cutlass10bfloat16_tE19Flash_kernel_traitsILi128ELi64ELi128ELi4ES3_EELi4ELi6ELb0EEEvNS_16Flash_fwd_paramsE,"aw",@nobits
	.sectionflags	@""
	.align	16
.nv.shared._ZN5flash32flash_fwd_splitkv_combine_kernelI23Flash_fwd_kernel_traitsILi128ELi64ELi128ELi4ELb0ELb0EN7cutlass10bfloat16_tE19Flash_kernel_traitsILi128ELi64ELi128ELi4ES3_EELi4ELi6ELb0EEEvNS_16Flash_fwd_paramsE:
	.zero		2304


//--------------------- .nv.shared._ZN5flash32flash_fwd_splitkv_combine_kernelI23Flash_fwd_kernel_traitsILi128ELi64ELi128ELi4ELb0ELb0EN7cutlass10bfloat16_tE19Flash_kernel_traitsILi128ELi64ELi128ELi4ES3_EELi4ELi5ELb0EEEvNS_16Flash_fwd_paramsE --------------------------
	.section	.nv.shared._ZN5flash32flash_fwd_splitkv_combine_kernelI23Flash_fwd_kernel_traitsILi128ELi64ELi128ELi4ELb0ELb0EN7cutlass10bfloat16_tE19Flash_kernel_traitsILi128ELi64ELi128ELi4ES3_EELi4ELi5ELb0EEEvNS_16Flash_fwd_paramsE,"aw",@nobits
	.sectionflags	@""
	.align	16
.nv.shared._ZN5flash32flash_fwd_splitkv_combine_kernelI23Flash_fwd_kernel_traitsILi128ELi64ELi128ELi4ELb0ELb0EN7cutlass10bfloat16_tE19Flash_kernel_traitsILi128ELi64ELi128ELi4ES3_EELi4ELi5ELb0EEEvNS_16Flash_fwd_paramsE:
	.zero		1664


//--------------------- .nv.shared._ZN5flash32flash_fwd_splitkv_combine_kernelI23Flash_fwd_kernel_traitsILi128ELi64ELi128ELi4ELb0ELb0EN7cutlass10bfloat16_tE19Flash_kernel_traitsILi128ELi64ELi128ELi4ES3_EELi4ELi4ELb0EEEvNS_16Flash_fwd_paramsE --------------------------
	.section	.nv.shared._ZN5flash32flash_fwd_splitkv_combine_kernelI23Flash_fwd_kernel_traitsILi128ELi64ELi128ELi4ELb0ELb0EN7cutlass10bfloat16_tE19Flash_kernel_traitsILi128ELi64ELi128ELi4ES3_EELi4ELi4ELb0EEEvNS_16Flash_fwd_paramsE,"aw",@nobits
	.sectionflags	@""
	.align	16
.nv.shared._ZN5flash32flash_fwd_splitkv_combine_kernelI23Flash_fwd_kernel_traitsILi128ELi64ELi128ELi4ELb0ELb0EN7cutlass10bfloat16_tE19Flash_kernel_traitsILi128ELi64ELi128ELi4ES3_EELi4ELi4ELb0EEEvNS_16Flash_fwd_paramsE:
	.zero		1344


//--------------------- .nv.shared._ZN5flash32flash_fwd_splitkv_combine_kernelI23Flash_fwd_kernel_traitsILi128ELi64ELi128ELi4ELb0ELb0EN7cutlass10bfloat16_tE19Flash_kernel_traitsILi128ELi64ELi128ELi4ES3_EELi4ELi3ELb0EEEvNS_16Flash_fwd_paramsE --------------------------
	.section	.nv.shared._ZN5flash32flash_fwd_splitkv_combine_kernelI23Flash_fwd_kernel_traitsILi128ELi64ELi128ELi4ELb0ELb0EN7cutlass10bfloat16_tE19Flash_kernel_traitsILi128ELi64ELi128ELi4ES3_EELi4ELi3ELb0EEEvNS_16Flash_fwd_paramsE,"aw",@nobits
	.sectionflags	@""
	.align	16
.nv.shared._ZN5flash32flash_fwd_splitkv_combine_kernelI23Flash_fwd_kernel_traitsILi128ELi64ELi128ELi4ELb0ELb0EN7cutlass10bfloat16_tE19Flash_kernel_traitsILi128ELi64ELi128ELi4ES3_EELi4ELi3ELb0EEEvNS_16Flash_fwd_paramsE:
	.zero		1184


//--------------------- .nv.shared._ZN5flash32flash_fwd_splitkv_combine_kernelI23Flash_fwd_kernel_traitsILi128ELi64ELi128ELi4ELb0ELb0EN7cutlass10bfloat16_tE19Flash_kernel_traitsILi128ELi64ELi128ELi4ES3_EELi4ELi2ELb0EEEvNS_16Flash_fwd_paramsE --------------------------
	.section	.nv.shared._ZN5flash32flash_fwd_splitkv_combine_kernelI23Flash_fwd_kernel_traitsILi128ELi64ELi128ELi4ELb0ELb0EN7cutlass10bfloat16_tE19Flash_kernel_traitsILi128ELi64ELi128ELi4ES3_EELi4ELi2ELb0EEEvNS_16Flash_fwd_paramsE,"aw",@nobits
	.sectionflags	@""
	.align	16
.nv.shared._ZN5flash32flash_fwd_splitkv_combine_kernelI23Flash_fwd_kernel_traitsILi128ELi64ELi128ELi4ELb0ELb0EN7cutlass10bfloat16_tE19Flash_kernel_traitsILi128ELi64ELi128ELi4ES3_EELi4ELi2ELb0EEEvNS_16Flash_fwd_paramsE:
	.zero		1104


//--------------------- .nv.shared._ZN5flash32flash_fwd_splitkv_combine_kernelI23Flash_fwd_kernel_traitsILi128ELi64ELi128ELi4ELb0ELb0EN7cutlass10bfloat16_tE19Flash_kernel_traitsILi128ELi64ELi128ELi4ES3_EELi4ELi1ELb0EEEvNS_16Flash_fwd_paramsE --------------------------
	.section	.nv.shared._ZN5flash32flash_fwd_splitkv_combine_kernelI23Flash_fwd_kernel_traitsILi128ELi64ELi128ELi4ELb0ELb0EN7cutlass10bfloat16_tE19Flash_kernel_traitsILi128ELi64ELi128ELi4ES3_EELi4ELi1ELb0EEEvNS_16Flash_fwd_paramsE,"aw",@nobits
	.sectionflags	@""
	.align	16
.nv.shared._ZN5flash32flash_fwd_splitkv_combine_kernelI23Flash_fwd_kernel_traitsILi128ELi64ELi128ELi4ELb0ELb0EN7cutlass10bfloat16_tE19Flash_kernel_traitsILi128ELi64ELi128ELi4ES3_EELi4ELi1ELb0EEEvNS_16Flash_fwd_paramsE:
	.zero		1072


//--------------------- .nv.shared._ZN5flash32flash_fwd_splitkv_combine_kernelI23Flash_fwd_kernel_traitsILi128ELi64ELi128ELi4ELb0ELb0EN7cutlass10bfloat16_tE19Flash_kernel_traitsILi128ELi64ELi128ELi4ES3_EELi4ELi7ELb1EEEvNS_16Flash_fwd_paramsE --------------------------
	.section	.nv.shared._ZN5flash32flash_fwd_splitkv_combine_kernelI23Flash_fwd_kernel_traitsILi128ELi64ELi128ELi4ELb0ELb0EN7cutlass10bfloat16_tE19Flash_kernel_traitsILi128ELi64ELi128ELi4ES3_EELi4ELi7ELb1EEEvNS_16Flash_fwd_paramsE,"aw",@nobits
	.sectionflags	@""
	.align	16
.nv.shared._ZN5flash32flash_fwd_splitkv_combine_kernelI23Flash_fwd_kernel_traitsILi128ELi64ELi128ELi4ELb0ELb0EN7cutlass10bfloat16_tE19Flash_kernel_traitsILi128ELi64ELi128ELi4ES3_EELi4ELi7ELb1EEEvNS_16Flash_fwd_paramsE:
	.zero		3584


//--------------------- .nv.shared._ZN5flash32flash_fwd_splitkv_combine_kernelI23Flash_fwd_kernel_traitsILi128ELi64ELi128ELi4ELb0ELb0EN7cutlass10bfloat16_tE19Flash_kernel_traitsILi128ELi64ELi128ELi4ES3_EELi4ELi6ELb1EEEvNS_16Flash_fwd_paramsE --------------------------
	.section	.nv.shared._ZN5flash32flash_fwd_splitkv_combine_kernelI23Flash_fwd_kernel_traitsILi128ELi64ELi128ELi4ELb0ELb0EN7cutlass10bfloat16_tE19Flash_kernel_traitsILi128ELi64ELi128ELi4ES3_EELi4ELi6ELb1EEEvNS_16Flash_fwd_paramsE,"aw",@nobits
	.sectionflags	@""
	.align	16
.nv.shared._ZN5flash32flash_fwd_splitkv_combine_kernelI23Flash_fwd_kernel_traitsILi128ELi64ELi128ELi4ELb0ELb0EN7cutlass10bfloat16_tE19Flash_kernel_traitsILi128ELi64ELi128ELi4ES3_EELi4ELi6ELb1EEEvNS_16Flash_fwd_paramsE:
	.zero		2304


//--------------------- .nv.shared._ZN5flash32flash_fwd_splitkv_combine_kernelI23Flash_fwd_kernel_traitsILi128ELi64ELi128ELi4ELb0ELb0EN7cutlass10bfloat16_tE19Flash_kernel_traitsILi128ELi64ELi128ELi4ES3_EELi4ELi5ELb1EEEvNS_16Flash_fwd_paramsE --------------------------
	.section	.nv.shared._ZN5flash32flash_fwd_splitkv_combine_kernelI23Flash_fwd_kernel_traitsILi128ELi64ELi128ELi4ELb0ELb0EN7cutlass10bfloat16_tE19Flash_kernel_traitsILi128ELi64ELi128ELi4ES3_EELi4ELi5ELb1EEEvNS_16Flash_fwd_paramsE,"aw",@nobits
	.sectionflags	@""
	.align	16
.nv.shared._ZN5flash32flash_fwd_splitkv_combine_kernelI23Flash_fwd_kernel_traitsILi128ELi64ELi128ELi4ELb0ELb0EN7cutlass10bfloat16_tE19Flash_kernel_traitsILi128ELi64ELi128ELi4ES3_EELi4ELi5ELb1EEEvNS_16Flash_fwd_paramsE:
	.zero		1664


//--------------------- .nv.shared._ZN5flash32flash_fwd_splitkv_combine_kernelI23Flash_fwd_kernel_traitsILi128ELi64ELi128ELi4ELb0ELb0EN7cutlass10bfloat16_tE19Flash_kernel_traitsILi128ELi64ELi128ELi4ES3_EELi4ELi4ELb1EEEvNS_16Flash_fwd_paramsE --------------------------
	.section	.nv.shared._ZN5flash32flash_fwd_splitkv_combine_kernelI23Flash_fwd_kernel_traitsILi128ELi64ELi128ELi4ELb0ELb0EN7cutlass10bfloat16_tE19Flash_kernel_traitsILi128ELi64ELi128ELi4ES3_EELi4ELi4ELb1EEEvNS_16Flash_fwd_paramsE,"aw",@nobits
	.sectionflags	@""
	.align	16
.nv.shared._ZN5flash32flash_fwd_splitkv_combine_kernelI23Flash_fwd_kernel_traitsILi128ELi64ELi128ELi4ELb0ELb0EN7cutlass10bfloat16_tE19Flash_kernel_traitsILi128ELi64ELi128ELi4ES3_EELi4ELi4ELb1EEEvNS_16Flash_fwd_paramsE:
	.zero		1344


//--------------------- .nv.shared._ZN5flash32flash_fwd_splitkv_combine_kernelI23Flash_fwd_kernel_traitsILi128ELi64ELi128ELi4ELb0ELb0EN7cutlass10bfloat16_tE19Flash_kernel_traitsILi128ELi64ELi128ELi4ES3_EELi4ELi3ELb1EEEvNS_16Flash_fwd_paramsE --------------------------
	.section	.nv.shared._ZN5flash32flash_fwd_splitkv_combine_kernelI23Flash_fwd_kernel_traitsILi128ELi64ELi128ELi4ELb0ELb0EN7cutlass10bfloat16_tE19Flash_kernel_traitsILi128ELi64ELi128ELi4ES3_EELi4ELi3ELb1EEEvNS_16Flash_fwd_paramsE,"aw",@nobits
	.sectionflags	@""
	.align	16
.nv.shared._ZN5flash32flash_fwd_splitkv_combine_kernelI23Flash_fwd_kernel_traitsILi128ELi64ELi128ELi4ELb0ELb0EN7cutlass10bfloat16_tE19Flash_kernel_traitsILi128ELi64ELi128ELi4ES3_EELi4ELi3ELb1EEEvNS_16Flash_fwd_paramsE:
	.zero		1184


//--------------------- .nv.shared._ZN5flash32flash_fwd_splitkv_combine_kernelI23Flash_fwd_kernel_traitsILi128ELi64ELi128ELi4ELb0ELb0EN7cutlass10bfloat16_tE19Flash_kernel_traitsILi128ELi64ELi128ELi4ES3_EELi4ELi2ELb1EEEvNS_16Flash_fwd_paramsE --------------------------
	.section	.nv.shared._ZN5flash32flash_fwd_splitkv_combine_kernelI23Flash_fwd_kernel_traitsILi128ELi64ELi128ELi4ELb0ELb0EN7cutlass10bfloat16_tE19Flash_kernel_traitsILi128ELi64ELi128ELi4ES3_EELi4ELi2ELb1EEEvNS_16Flash_fwd_paramsE,"aw",@nobits
	.sectionflags	@""
	.align	16
.nv.shared._ZN5flash32flash_fwd_splitkv_combine_kernelI23Flash_fwd_kernel_traitsILi128ELi64ELi128ELi4ELb0ELb0EN7cutlass10bfloat16_tE19Flash_kernel_traitsILi128ELi64ELi128ELi4ES3_EELi4ELi2ELb1EEEvNS_16Flash_fwd_paramsE:
	.zero		1104


//--------------------- .nv.shared._ZN5flash32flash_fwd_splitkv_combine_kernelI23Flash_fwd_kernel_traitsILi128ELi64ELi128ELi4ELb0ELb0EN7cutlass10bfloat16_tE19Flash_kernel_traitsILi128ELi64ELi128ELi4ES3_EELi4ELi1ELb1EEEvNS_16Flash_fwd_paramsE --------------------------
	.section	.nv.shared._ZN5flash32flash_fwd_splitkv_combine_kernelI23Flash_fwd_kernel_traitsILi128ELi64ELi128ELi4ELb0ELb0EN7cutlass10bfloat16_tE19Flash_kernel_traitsILi128ELi64ELi128ELi4ES3_EELi4ELi1ELb1EEEvNS_16Flash_fwd_paramsE,"aw",@nobits
	.sectionflags	@""
	.align	16
.nv.shared._ZN5flash32flash_fwd_splitkv_combine_kernelI23Flash_fwd_kernel_traitsILi128ELi64ELi128ELi4ELb0ELb0EN7cutlass10bfloat16_tE19Flash_kernel_traitsILi128ELi64ELi128ELi4ES3_EELi4ELi1ELb1EEEvNS_16Flash_fwd_paramsE:
	.zero		1072


//--------------------- .nv.shared._ZN5flash24flash_fwd_splitkv_kernelI23Flash_fwd_kernel_traitsILi128ELi64ELi128ELi4ELb0ELb0EN7cutlass10bfloat16_tE19Flash_kernel_traitsILi128ELi64ELi128ELi4ES3_EELb1ELb0ELb0ELb0ELb0ELb0ELb0ELb0EEEvNS_16Flash_fwd_paramsE --------------------------
	.section	.nv.shared._ZN5flash24flash_fwd_splitkv_kernelI23Flash_fwd_kernel_traitsILi128ELi64ELi128ELi4ELb0ELb0EN7cutlass10bfloat16_tE19Flash_kernel_traitsILi128ELi64ELi128ELi4ES3_EELb1ELb0ELb0ELb0ELb0ELb0ELb0ELb0EEEvNS_16Flash_fwd_paramsE,"aw",@nobits
	.sectionflags	@""
	.align	16
	.zero		1024


//--------------------- .nv.shared._ZN5flash24flash_fwd_splitkv_kernelI23Flash_fwd_kernel_traitsILi128ELi64ELi128ELi4ELb0ELb0EN7cutlass10bfloat16_tE19Flash_kernel_traitsILi128ELi64ELi128ELi4ES3_EELb1ELb0ELb0ELb0ELb0ELb1ELb0ELb0EEEvNS_16Flash_fwd_paramsE --------------------------
	.section	.nv.shared._ZN5flash24flash_fwd_splitkv_kernelI23Flash_fwd_kernel_traitsILi128ELi64ELi128ELi4ELb0ELb0EN7cutlass10bfloat16_tE19Flash_kernel_traitsILi128ELi64ELi128ELi4ES3_EELb1ELb0ELb0ELb0ELb0ELb1ELb0ELb0EEEvNS_16Flash_fwd_paramsE,"aw",@nobits
	.sectionflags	@""
	.align	16
	.zero		1024


//--------------------- .nv.shared._ZN5flash24flash_fwd_splitkv_kernelI23Flash_fwd_kernel_traitsILi128ELi64ELi128ELi4ELb0ELb0EN7cutlass10bfloat16_tE19Flash_kernel_traitsILi128ELi64ELi128ELi4ES3_EELb1ELb0ELb0ELb0ELb0ELb0ELb0ELb1EEEvNS_16Flash_fwd_paramsE --------------------------
	.section	.nv.shared._ZN5flash24flash_fwd_splitkv_kernelI23Flash_fwd_kernel_traitsILi128ELi64ELi128ELi4ELb0ELb0EN7cutlass10bfloat16_tE19Flash_kernel_traitsILi128ELi64ELi128ELi4ES3_EELb1ELb0ELb0ELb0ELb0ELb0ELb0ELb1EEEvNS_16Flash_fwd_paramsE,"aw",@nobits
	.sectionflags	@""
	.align	16
	.zero		1024


//--------------------- .nv.shared._ZN5flash24flash_fwd_splitkv_kernelI23Flash_fwd_kernel_traitsILi128ELi64ELi128ELi4ELb0ELb0EN7cutlass10bfloat16_tE19Flash_kernel_traitsILi128ELi64ELi128ELi4ES3_EELb1ELb0ELb0ELb0ELb0ELb1ELb0ELb1EEEvNS_16Flash_fwd_paramsE --------------------------
	.section	.nv.shared._ZN5flash24flash_fwd_splitkv_kernelI23Flash_fwd_kernel_traitsILi128ELi64ELi128ELi4ELb0ELb0EN7cutlass10bfloat16_tE19Flash_kernel_traitsILi128ELi64ELi128ELi4ES3_EELb1ELb0ELb0ELb0ELb0ELb1ELb0ELb1EEEvNS_16Flash_fwd_paramsE,"aw",@nobits
	.sectionflags	@""
	.align	16
	.zero		1024


//--------------------- .nv.shared._ZN5flash24flash_fwd_splitkv_kernelI23Flash_fwd_kernel_traitsILi128ELi64ELi128ELi4ELb0ELb0EN7cutlass10bfloat16_tE19Flash_kernel_traitsILi128ELi64ELi128ELi4ES3_EELb1ELb0ELb0ELb0ELb0ELb0ELb1ELb0EEEvNS_16Flash_fwd_paramsE --------------------------
	.section	.nv.shared._ZN5flash24flash_fwd_splitkv_kernelI23Flash_fwd_kernel_traitsILi128ELi64ELi128ELi4ELb0ELb0EN7cutlass10bfloat16_tE19Flash_kernel_traitsILi128ELi64ELi128ELi4ES3_EELb1ELb0ELb0ELb0ELb0ELb0ELb1ELb0EEEvNS_16Flash_fwd_paramsE,"aw",@nobits
	.sectionflags	@""
	.align	16
	.zero		1024


//--------------------- .nv.shared._ZN5flash24flash_fwd_splitkv_kernelI23Flash_fwd_kernel_traitsILi128ELi64ELi128ELi4ELb0ELb0EN7cutlass10bfloat16_tE19Flash_kernel_traitsILi128ELi64ELi128ELi4ES3_EELb1ELb0ELb0ELb0ELb0ELb1ELb1ELb0EEEvNS_16Flash_fwd_paramsE --------------------------
	.section	.nv.shared._ZN5flash24flash_fwd_splitkv_kernelI23Flash_fwd_kernel_traitsILi128ELi64ELi128ELi4ELb0ELb0EN7cutlass10bfloat16_tE19Flash_kernel_traitsILi128ELi64ELi128ELi4ES3_EELb1ELb0ELb0ELb0ELb0ELb1ELb1ELb0EEEvNS_16Flash_fwd_paramsE,"aw",@nobits
	.sectionflags	@""
	.align	16
	.zero		1024


//--------------------- .nv.shared._ZN5flash24flash_fwd_splitkv_kernelI23Flash_fwd_kernel_traitsILi128ELi64ELi128ELi4ELb0ELb0EN7cutlass10bfloat16_tE19Flash_kernel_traitsILi128ELi64ELi128ELi4ES3_EELb1ELb0ELb0ELb0ELb0ELb0ELb1ELb1EEEvNS_16Flash_fwd_paramsE --------------------------
	.section	.nv.shared._ZN5flash24flash_fwd_splitkv_kernelI23Flash_fwd_kernel_traitsILi128ELi64ELi128ELi4ELb0ELb0EN7cutlass10bfloat16_tE19Flash_kernel_traitsILi128ELi64ELi128ELi4ES3_EELb1ELb0ELb0ELb0ELb0ELb0ELb1ELb1EEEvNS_16Flash_fwd_paramsE,"aw",@nobits
	.sectionflags	@""
	.align	16
	.zero		1024


//--------------------- .nv.shared._ZN5flash24flash_fwd_splitkv_kernelI23Flash_fwd_kernel_traitsILi128ELi64ELi128ELi4ELb0ELb0EN7cutlass10bfloat16_tE19Flash_kernel_traitsILi128ELi64ELi128ELi4ES3_EELb1ELb0ELb0ELb0ELb0ELb1ELb1ELb1EEEvNS_16Flash_fwd_paramsE --------------------------
	.section	.nv.shared._ZN5flash24flash_fwd_splitkv_kernelI23Flash_fwd_kernel_traitsILi128ELi64ELi128ELi4ELb0ELb0EN7cutlass10bfloat16_tE19Flash_kernel_traitsILi128ELi64ELi128ELi4ES3_EELb1ELb0ELb0ELb0ELb0ELb1ELb1ELb1EEEvNS_16Flash_fwd_paramsE,"aw",@nobits
	.sectionflags	@""
	.align	16
	.zero		1024


//--------------------- .nv.shared._ZN5flash24flash_fwd_splitkv_kernelI23Flash_fwd_kernel_traitsILi128ELi64ELi128ELi4ELb0ELb0EN7cutlass10bfloat16_tE19Flash_kernel_traitsILi128ELi64ELi128ELi4ES3_EELb1ELb0ELb0ELb1ELb1ELb0ELb0ELb0EEEvNS_16Flash_fwd_paramsE --------------------------
	.section	.nv.shared._ZN5flash24flash_fwd_splitkv_kernelI23Flash_fwd_kernel_traitsILi128ELi64ELi128ELi4ELb0ELb0EN7cutlass10bfloat16_tE19Flash_kernel_traitsILi128ELi64ELi128ELi4ES3_EELb1ELb0ELb0ELb1ELb1ELb0ELb0ELb0EEEvNS_16Flash_fwd_paramsE,"aw",@nobits
	.sectionflags	@""
	.align	16
	.zero		1024


//--------------------- .nv.shared._ZN5flash24flash_fwd_splitkv_kernelI23Flash_fwd_kernel_traitsILi128ELi64ELi128ELi4ELb0ELb0EN7cutlass10bfloat16_tE19Flash_kernel_traitsILi128ELi64ELi128ELi4ES3_EELb1ELb0ELb0ELb1ELb1ELb1ELb0ELb0EEEvNS_16Flash_fwd_paramsE --------------------------
	.section	.nv.shared._ZN5flash24flash_fwd_splitkv_kernelI23Flash_fwd_kernel_traitsILi128ELi64ELi128ELi4ELb0ELb0EN7cutlass10bfloat16_tE19Flash_kernel_traitsILi128ELi64ELi128ELi4ES3_EELb1ELb0ELb0ELb1ELb1ELb1ELb0ELb0EEEvNS_16Flash_fwd_paramsE,"aw",@nobits
	.sectionflags	@""
	.align	16
	.zero		1024


//--------------------- .nv.shared._ZN5flash24flash_fwd_splitkv_kernelI23Flash_fwd_kernel_traitsILi128ELi64ELi128ELi4ELb0ELb0EN7cutlass10bfloat16_tE19Flash_kernel_traitsILi128ELi64ELi128ELi4ES3_EELb1ELb0ELb0ELb1ELb1ELb0ELb1ELb0EEEvNS_16Flash_fwd_paramsE --------------------------
	.section	.nv.shared._ZN5flash24flash_fwd_splitkv_kernelI23Flash_fwd_kernel_traitsILi128ELi64ELi128ELi4ELb0ELb0EN7cutlass10bfloat16_tE19Flash_kernel_traitsILi128ELi64ELi128ELi4ES3_EELb1ELb0ELb0ELb1ELb1ELb0ELb1ELb0EEEvNS_16Flash_fwd_paramsE,"aw",@nobits
	.sectionflags	@""
	.align	16
	.zero		1024


//--------------------- .nv.shared._ZN5flash24flash_fwd_splitkv_kernelI23Flash_fwd_kernel_traitsILi128ELi64ELi128ELi4ELb0ELb0EN7cutlass10bfloat16_tE19Flash_kernel_traitsILi128ELi64ELi128ELi4ES3_EELb1ELb0ELb0ELb1ELb1ELb1ELb1ELb0EEEvNS_16Flash_fwd_paramsE --------------------------
	.section	.nv.shared._ZN5flash24flash_fwd_splitkv_kernelI23Flash_fwd_kernel_traitsILi128ELi64ELi128ELi4ELb0ELb0EN7cutlass10bfloat16_tE19Flash_kernel_traitsILi128ELi64ELi128ELi4ES3_EELb1ELb0ELb0ELb1ELb1ELb1ELb1ELb0EEEvNS_16Flash_fwd_paramsE,"aw",@nobits
	.sectionflags	@""
	.align	16
	.zero		1024


//--------------------- .nv.shared._ZN5flash24flash_fwd_splitkv_kernelI23Flash_fwd_kernel_traitsILi128ELi64ELi128ELi4ELb0ELb0EN7cutlass10bfloat16_tE19Flash_kernel_traitsILi128ELi64ELi128ELi4ES3_EELb1ELb0ELb0ELb0ELb1ELb0ELb0ELb0EEEvNS_16Flash_fwd_paramsE --------------------------
	.section	.nv.shared._ZN5flash24flash_fwd_splitkv_kernelI23Flash_fwd_kernel_traitsILi128ELi64ELi128ELi4ELb0ELb0EN7cutlass10bfloat16_tE19Flash_kernel_traitsILi128ELi64ELi128ELi4ES3_EELb1ELb0ELb0ELb0ELb1ELb0ELb0ELb0EEEvNS_16Flash_fwd_paramsE,"aw",@nobits
	.sectionflags	@""
	.align	16
	.zero		1024


//--------------------- .nv.shared._ZN5flash24flash_fwd_splitkv_kernelI23Flash_fwd_kernel_traitsILi128ELi64ELi128ELi4ELb0ELb0EN7cutlass10bfloat16_tE19Flash_kernel_traitsILi128ELi64ELi128ELi4ES3_EELb1ELb0ELb0ELb0ELb1ELb1ELb0ELb0EEEvNS_16Flash_fwd_paramsE --------------------------
	.section	.nv.shared._ZN5flash24flash_fwd_splitkv_kernelI23Flash_fwd_kernel_traitsILi128ELi64ELi128ELi4ELb0ELb0EN7cutlass10bfloat16_tE19Flash_kernel_traitsILi128ELi64ELi128ELi4ES3_EELb1ELb0ELb0ELb0ELb1ELb1ELb0ELb0EEEvNS_16Flash_fwd_paramsE,"aw",@nobits
	.sectionflags	@""
	.align	16
	.zero		1024


//--------------------- .nv.shared._ZN5flash24flash_fwd_splitkv_kernelI23Flash_fwd_kernel_traitsILi128ELi64ELi128ELi4ELb0ELb0EN7cutlass10bfloat16_tE19Flash_kernel_traitsILi128ELi64ELi128ELi4ES3_EELb1ELb0ELb1ELb0ELb0ELb0ELb0ELb0EEEvNS_16Flash_fwd_paramsE --------------------------
	.section	.nv.shared._ZN5flash24flash_fwd_splitkv_kernelI23Flash_fwd_kernel_traitsILi128ELi64ELi128ELi4ELb0ELb0EN7cutlass10bfloat16_tE19Flash_kernel_traitsILi128ELi64ELi128ELi4ES3_EELb1ELb0ELb1ELb0ELb0ELb0ELb0ELb0EEEvNS_16Flash_fwd_paramsE,"aw",@nobits
	.sectionflags	@""
	.align	16
	.zero		1024


//--------------------- .nv.shared._ZN5flash24flash_fwd_splitkv_kernelI23Flash_fwd_kernel_traitsILi128ELi64ELi128ELi4ELb0ELb0EN7cutlass10bfloat16_tE19Flash_kernel_traitsILi128ELi64ELi128ELi4ES3_EELb1ELb0ELb1ELb0ELb0ELb1ELb0ELb0EEEvNS_16Flash_fwd_paramsE --------------------------
	.section	.nv.shared._ZN5flash24flash_fwd_splitkv_kernelI23Flash_fwd_kernel_traitsILi128ELi64ELi128ELi4ELb0ELb0EN7cutlass10bfloat16_tE19Flash_kernel_traitsILi128ELi64ELi128ELi4ES3_EELb1ELb0ELb1ELb0ELb0ELb1ELb0ELb0EEEvNS_16Flash_fwd_paramsE,"aw",@nobits
	.sectionflags	@""
	.align	16
	.zero		1024


//--------------------- .nv.shared._ZN5flash24flash_fwd_splitkv_kernelI23Flash_fwd_kernel_traitsILi128ELi64ELi128ELi4ELb0ELb0EN7cutlass10bfloat16_tE19Flash_kernel_traitsILi128ELi64ELi128ELi4ES3_EELb1ELb0ELb0ELb0ELb1ELb0ELb0ELb1EEEvNS_16Flash_fwd_paramsE --------------------------
	.section	.nv.shared._ZN5flash24flash_fwd_splitkv_kernelI23Flash_fwd_kernel_traitsILi128ELi64ELi128ELi4ELb0ELb0EN7cutlass10bfloat16_tE19Flash_kernel_traitsILi128ELi64ELi128ELi4ES3_EELb1ELb0ELb0ELb0ELb1ELb0ELb0ELb1EEEvNS_16Flash_fwd_paramsE,"aw",@nobits
	.sectionflags	@""
	.align	16
	.zero		1024


//--------------------- .nv.shared._ZN5flash24flash_fwd_splitkv_kernelI23Flash_fwd_kernel_traitsILi128ELi64ELi128ELi4ELb0ELb0EN7cutlass10bfloat16_tE19Flash_kernel_traitsILi128ELi64ELi128ELi4ES3_EELb1ELb0ELb0ELb0ELb1ELb1ELb0ELb1EEEvNS_16Flash_fwd_paramsE --------------------------
	.section	.nv.shared._ZN5flash24flash_fwd_splitkv_kernelI23Flash_fwd_kernel_traitsILi128ELi64ELi128ELi4ELb0ELb0EN7cutlass10bfloat16_tE19Flash_kernel_traitsILi128ELi64ELi128ELi4ES3_EELb1ELb0ELb0ELb0ELb1ELb1ELb0ELb1EEEvNS_16Flash_fwd_paramsE,"aw",@nobits
	.sectionflags	@""
	.align	16
	.zero		1024


//--------------------- .nv.shared._ZN5flash24flash_fwd_splitkv_kernelI23Flash_fwd_kernel_traitsILi128ELi64ELi128ELi4ELb0ELb0EN7cutlass10bfloat16_tE19Flash_kernel_traitsILi128ELi64ELi128ELi4ES3_EELb1ELb0ELb1ELb0ELb0ELb0ELb0ELb1EEEvNS_16Flash_fwd_paramsE --------------------------
	.section	.nv.shared._ZN5flash24flash_fwd_splitkv_kernelI23Flash_fwd_kernel_traitsILi128ELi64ELi128ELi4ELb0ELb0EN7cutlass10bfloat16_tE19Flash_kernel_traitsILi128ELi64ELi128ELi4ES3_EELb1ELb0ELb1ELb0ELb0ELb0ELb0ELb1EEEvNS_16Flash_fwd_paramsE,"aw",@nobits
	.sectionflags	@""
	.align	16
	.zero		1024


//--------------------- .nv.shared._ZN5flash24flash_fwd_splitkv_kernelI23Flash_fwd_kernel_traitsILi128ELi64ELi128ELi4ELb0ELb0EN7cutlass10bfloat16_tE19Flash_kernel_traitsILi128ELi64ELi128ELi4ES3_EELb1ELb0ELb1ELb0ELb0ELb1ELb0ELb1EEEvNS_16Flash_fwd_paramsE --------------------------
	.section	.nv.shared._ZN5flash24flash_fwd_splitkv_kernelI23Flash_fwd_kernel_traitsILi128ELi64ELi128ELi4ELb0ELb0EN7cutlass10bfloat16_tE19Flash_kernel_traitsILi128ELi64ELi128ELi4ES3_EELb1ELb0ELb1ELb0ELb0ELb1ELb0ELb1EEEvNS_16Flash_fwd_paramsE,"aw",@nobits
	.sectionflags	@""
	.align	16
	.zero		1024


//--------------------- .nv.shared._ZN5flash24flash_fwd_splitkv_kernelI23Flash_fwd_kernel_traitsILi128ELi64ELi128ELi4ELb0ELb0EN7cutlass10bfloat16_tE19Flash_kernel_traitsILi128ELi64ELi128ELi4ES3_EELb1ELb0ELb0ELb0ELb1ELb0ELb1ELb0EEEvNS_16Flash_fwd_paramsE --------------------------
	.section	.nv.shared._ZN5flash24flash_fwd_splitkv_kernelI23Flash_fwd_kernel_traitsILi128ELi64ELi128ELi4ELb0ELb0EN7cutlass10bfloat16_tE19Flash_kernel_traitsILi128ELi64ELi128ELi4ES3_EELb1ELb0ELb0ELb0ELb1ELb0ELb1ELb0EEEvNS_16Flash_fwd_paramsE,"aw",@nobits
	.sectionflags	@""
	.align	16
	.zero		1024


//--------------------- .nv.shared._ZN5flash24flash_fwd_splitkv_kernelI23Flash_fwd_kernel_traitsILi128ELi64ELi128ELi4ELb0ELb0EN7cutlass10bfloat16_tE19Flash_kernel_traitsILi128ELi64ELi128ELi4ES3_EELb1ELb0ELb0ELb0ELb1ELb1ELb1ELb0EEEvNS_16Flash_fwd_paramsE --------------------------
	.section	.nv.shared._ZN5flash24flash_fwd_splitkv_kernelI23Flash_fwd_kernel_traitsILi128ELi64ELi128ELi4ELb0ELb0EN7cutlass10bfloat16_tE19Flash_kernel_traitsILi128ELi64ELi128ELi4ES3_EELb1ELb0ELb0ELb0ELb1ELb1ELb1ELb0EEEvNS_16Flash_fwd_paramsE,"aw",@nobits
	.sectionflags	@""
	.align	16
	.zero		1024


//--------------------- .nv.shared._ZN5flash24flash_fwd_splitkv_kernelI23Flash_fwd_kernel_traitsILi128ELi64ELi128ELi4ELb0ELb0EN7cutlass10bfloat16_tE19Flash_kernel_traitsILi128ELi64ELi128ELi4ES3_EELb1ELb0ELb1ELb0ELb0ELb0ELb1ELb0EEEvNS_16Flash_fwd_paramsE --------------------------
	.section	.nv.shared._ZN5flash24flash_fwd_splitkv_kernelI23Flash_fwd_kernel_traitsILi128ELi64ELi128ELi4ELb0ELb0EN7cutlass10bfloat16_tE19Flash_kernel_traitsILi128ELi64ELi128ELi4ES3_EELb1ELb0ELb1ELb0ELb0ELb0ELb1ELb0EEEvNS_16Flash_fwd_paramsE,"aw",@nobits
	.sectionflags	@""
	.align	16
	.zero		1024


//--------------------- .nv.shared._ZN5flash24flash_fwd_splitkv_kernelI23Flash_fwd_kernel_traitsILi128ELi64ELi128ELi4ELb0ELb0EN7cutlass10bfloat16_tE19Flash_kernel_traitsILi128ELi64ELi128ELi4ES3_EELb1ELb0ELb1ELb0ELb0ELb1ELb1ELb0EEEvNS_16Flash_fwd_paramsE --------------------------
	.section	.nv.shared._ZN5flash24flash_fwd_splitkv_kernelI23Flash_fwd_kernel_traitsILi128ELi64ELi128ELi4ELb0ELb0EN7cutlass10bfloat16_tE19Flash_kernel_traitsILi128ELi64ELi128ELi4ES3_EELb1ELb0ELb1ELb0ELb0ELb1ELb1ELb0EEEvNS_16Flash_fwd_paramsE,"aw",@nobits
	.sectionflags	@""
	.align	16
	.zero		1024


//--------------------- .nv.shared._ZN5flash24flash_fwd_splitkv_kernelI23Flash_fwd_kernel_traitsILi128ELi64ELi128ELi4ELb0ELb0EN7cutlass10bfloat16_tE19Flash_kernel_traitsILi128ELi64ELi128ELi4ES3_EELb1ELb0ELb0ELb0ELb1ELb0ELb1ELb1EEEvNS_16Flash_fwd_paramsE --------------------------
	.section	.nv.shared._ZN5flash24flash_fwd_splitkv_kernelI23Flash_fwd_kernel_traitsILi128ELi64ELi128ELi4ELb0ELb0EN7cutlass10bfloat16_tE19Flash_kernel_traitsILi128ELi64ELi128ELi4ES3_EELb1ELb0ELb0ELb0ELb1ELb0ELb1ELb1EEEvNS_16Flash_fwd_paramsE,"aw",@nobits
	.sectionflags	@""
	.align	16
	.zero		1024


//--------------------- .nv.shared._ZN5flash24flash_fwd_splitkv_kernelI23Flash_fwd_kernel_traitsILi128ELi64ELi128ELi4ELb0ELb0EN7cutlass10bfloat16_tE19Flash_kernel_traitsILi128ELi64ELi128ELi4ES3_EELb1ELb0ELb0ELb0ELb1ELb1ELb1ELb1EEEvNS_16Flash_fwd_paramsE --------------------------
	.section	.nv.shared._ZN5flash24flash_fwd_splitkv_kernelI23Flash_fwd_kernel_traitsILi128ELi64ELi128ELi4ELb0ELb0EN7cutlass10bfloat16_tE19Flash_kernel_traitsILi128ELi64ELi128ELi4ES3_EELb1ELb0ELb0ELb0ELb1ELb1ELb1ELb1EEEvNS_16Flash_fwd_paramsE,"aw",@nobits
	.sectionflags	@""
	.align	16
	.zero		1024


//--------------------- .nv.shared._ZN5flash24flash_fwd_splitkv_kernelI23Flash_fwd_kernel_traitsILi128ELi64ELi128ELi4ELb0ELb0EN7cutlass10bfloat16_tE19Flash_kernel_traitsILi128ELi64ELi128ELi4ES3_EELb1ELb0ELb1ELb0ELb0ELb0ELb1ELb1EEEvNS_16Flash_fwd_paramsE --------------------------
	.section	.nv.shared._ZN5flash24flash_fwd_splitkv_kernelI23Flash_fwd_kernel_traitsILi128ELi64ELi128ELi4ELb0ELb0EN7cutlass10bfloat16_tE19Flash_kernel_traitsILi128ELi64ELi128ELi4ES3_EELb1ELb0ELb1ELb0ELb0ELb0ELb1ELb1EEEvNS_16Flash_fwd_paramsE,"aw",@nobits
	.sectionflags	@""
	.align	16
	.zero		1024


//--------------------- .nv.shared._ZN5flash24flash_fwd_splitkv_kernelI23Flash_fwd_kernel_traitsILi128ELi64ELi128ELi4ELb0ELb0EN7cutlass10bfloat16_tE19Flash_kernel_traitsILi128ELi64ELi128ELi4ES3_EELb1ELb0ELb1ELb0ELb0ELb1ELb1ELb1EEEvNS_16Flash_fwd_paramsE --------------------------
	.section	.nv.shared._ZN5flash24flash_fwd_splitkv_kernelI23Flash_fwd_kernel_traitsILi128ELi64ELi128ELi4ELb0ELb0EN7cutlass10bfloat16_tE19Flash_kernel_traitsILi128ELi64ELi128ELi4ES3_EELb1ELb0ELb1ELb0ELb0ELb1ELb1ELb1EEEvNS_16Flash_fwd_paramsE,"aw",@nobits
	.sectionflags	@""
	.align	16
	.zero		1024


//--------------------- .nv.shared._ZN5flash32flash_fwd_splitkv_combine_kernelI23Flash_fwd_kernel_traitsILi128ELi64ELi64ELi4ELb0ELb0EN7cutlass10bfloat16_tE19Flash_kernel_traitsILi128ELi64ELi64ELi4ES3_EELi4ELi7ELb0EEEvNS_16Flash_fwd_paramsE --------------------------
	.section	.nv.shared._ZN5flash32flash_fwd_splitkv_combine_kernelI23Flash_fwd_kernel_traitsILi128ELi64ELi64ELi4ELb0ELb0EN7cutlass10bfloat16_tE19Flash_kernel_traitsILi128ELi64ELi64ELi4ES3_EELi4ELi7ELb0EEEvNS_16Flash_fwd_paramsE,"aw",@nobits
	.sectionflags	@""
	.align	16
.nv.shared._ZN5flash32flash_fwd_splitkv_combine_kernelI23Flash_fwd_kernel_traitsILi128ELi64ELi64ELi4ELb0ELb0EN7cutlass10bfloat16_tE19Flash_kernel_traitsILi128ELi64ELi64ELi4ES3_EELi4ELi7ELb0EEEvNS_16Flash_fwd_paramsE:
	.zero		3584


//--------------------- .nv.shared._ZN5flash32flash_fwd_splitkv_combine_kernelI23Flash_fwd_kernel_traitsILi128ELi64ELi64ELi4ELb0ELb0EN7cutlass10bfloat16_tE19Flash_kernel_traitsILi128ELi64ELi64ELi4ES3_EELi4ELi6ELb0EEEvNS_16Flash_fwd_paramsE --------------------------
	.section	.nv.shared._ZN5flash32flash_fwd_splitkv_combine_kernelI23Flash_fwd_kernel_traitsILi128ELi64ELi64ELi4ELb0ELb0EN7cutlass10bfloat16_tE19Flash_kernel_traitsILi128ELi64ELi64ELi4ES3_EELi4ELi6ELb0EEEvNS_16Flash_fwd_paramsE,"aw",@nobits
	.sectionflags	@""
	.align	16
.nv.shared._ZN5flash32flash_fwd_splitkv_combine_kernelI23Flash_fwd_kernel_traitsILi128ELi64ELi64ELi4ELb0ELb0EN7cutlass10bfloat16_tE19Flash_kernel_traitsILi128ELi64ELi64ELi4ES3_EELi4ELi6ELb0EEEvNS_16Flash_fwd_paramsE:
	.zero		2304


//--------------------- .nv.shared._ZN5flash32flash_fwd_splitkv_combine_kernelI23Flash_fwd_kernel_traitsILi128ELi64ELi64ELi4ELb0ELb0EN7cutlass10bfloat16_tE19Flash_kernel_traitsILi128ELi64ELi64ELi4ES3_EELi4ELi5ELb0EEEvNS_16Flash_fwd_paramsE --------------------------
	.section	.nv.shared._ZN5flash32flash_fwd_splitkv_combine_kernelI23Flash_fwd_kernel_traitsILi128ELi64ELi64ELi4ELb0ELb0EN7cutlass10bfloat16_tE19Flash_kernel_traitsILi128ELi64ELi64ELi4ES3_EELi4ELi5ELb0EEEvNS_16Flash_fwd_paramsE,"aw",@nobits
	.sectionflags	@""
	.align	16
.nv.shared._ZN5flash32flash_fwd_splitkv_combine_kernelI23Flash_fwd_kernel_traitsILi128ELi64ELi64ELi4ELb0ELb0EN7cutlass10bfloat16_tE19Flash_kernel_traitsILi128ELi64ELi64ELi4ES3_EELi4ELi5ELb0EEEvNS_16Flash_fwd_paramsE:
	.zero		1664


//--------------------- .nv.shared._ZN5flash32flash_fwd_splitkv_combine_kernelI23Flash_fwd_kernel_traitsILi128ELi64ELi64ELi4ELb0ELb0EN7cutlass10bfloat16_tE19Flash_kernel_traitsILi128ELi64ELi64ELi4ES3_EELi4ELi4ELb0EEEvNS_16Flash_fwd_paramsE --------------------------
	.section	.nv.shared._ZN5flash32flash_fwd_splitkv_combine_kernelI23Flash_fwd_kernel_traitsILi128ELi64ELi64ELi4ELb0ELb0EN7cutlass10bfloat16_tE19Flash_kernel_traitsILi128ELi64ELi64ELi4ES3_EELi4ELi4ELb0EEEvNS_16Flash_fwd_paramsE,"aw",@nobits
	.sectionflags	@""
	.align	16
.nv.shared._ZN5flash32flash_fwd_splitkv_combine_kernelI23Flash_fwd_kernel_traitsILi128ELi64ELi64ELi4ELb0ELb0EN7cutlass10bfloat16_tE19Flash_kernel_traitsILi128ELi64ELi64ELi4ES3_EELi4ELi4ELb0EEEvNS_16Flash_fwd_paramsE:
	.zero		1344


//--------------------- .nv.shared._ZN5flash32flash_fwd_splitkv_combine_kernelI23Flash_fwd_kernel_traitsILi128ELi64ELi64ELi4ELb0ELb0EN7cutlass10bfloat16_tE19Flash_kernel_traitsILi128ELi64ELi64ELi4ES3_EELi4ELi3ELb0EEEvNS_16Flash_fwd_paramsE --------------------------
	.section	.nv.shared._ZN5flash32flash_fwd_splitkv_combine_kernelI23Flash_fwd_kernel_traitsILi128ELi64ELi64ELi4ELb0ELb0EN7cutlass10bfloat16_tE19Flash_kernel_traitsILi128ELi64ELi64ELi4ES3_EELi4ELi3ELb0EEEvNS_16Flash_fwd_paramsE,"aw",@nobits
	.sectionflags	@""
	.align	16
.nv.shared._ZN5flash32flash_fwd_splitkv_combine_kernelI23Flash_fwd_kernel_traitsILi128ELi64ELi64ELi4ELb0ELb0EN7cutlass10bfloat16_tE19Flash_kernel_traitsILi128ELi64ELi64ELi4ES3_EELi4ELi3ELb0EEEvNS_16Flash_fwd_paramsE:
	.zero		1184


//--------------------- .nv.shared._ZN5flash32flash_fwd_splitkv_combine_kernelI23Flash_fwd_kernel_traitsILi128ELi64ELi64ELi4ELb0ELb0EN7cutlass10bfloat16_tE19Flash_kernel_traitsILi128ELi64ELi64ELi4ES3_EELi4ELi2ELb0EEEvNS_16Flash_fwd_paramsE --------------------------
	.section	.nv.shared._ZN5flash32flash_fwd_splitkv_combine_kernelI23Flash_fwd_kernel_traitsILi128ELi64ELi64ELi4ELb0ELb0EN7cutlass10bfloat16_tE19Flash_kernel_traitsILi128ELi64ELi64ELi4ES3_EELi4ELi2ELb0EEEvNS_16Flash_fwd_paramsE,"aw",@nobits
	.sectionflags	@""
	.align	16
.nv.shared._ZN5flash32flash_fwd_splitkv_combine_kernelI23Flash_fwd_kernel_traitsILi128ELi64ELi64ELi4ELb0ELb0EN7cutlass10bfloat16_tE19Flash_kernel_traitsILi128ELi64ELi64ELi4ES3_EELi4ELi2ELb0EEEvNS_16Flash_fwd_paramsE:
	.zero		1104


//--------------------- .nv.shared._ZN5flash32flash_fwd_splitkv_combine_kernelI23Flash_fwd_kernel_traitsILi128ELi64ELi64ELi4ELb0ELb0EN7cutlass10bfloat16_tE19Flash_kernel_traitsILi128ELi64ELi64ELi4ES3_EELi4ELi1ELb0EEEvNS_16Flash_fwd_paramsE --------------------------
	.section	.nv.shared._ZN5flash32flash_fwd_splitkv_combine_kernelI23Flash_fwd_kernel_traitsILi128ELi64ELi64ELi4ELb0ELb0EN7cutlass10bfloat16_tE19Flash_kernel_traitsILi128ELi64ELi64ELi4ES3_EELi4ELi1ELb0EEEvNS_16Flash_fwd_paramsE,"aw",@nobits
	.sectionflags	@""
	.align	16
.nv.shared._ZN5flash32flash_fwd_splitkv_combine_kernelI23Flash_fwd_kernel_traitsILi128ELi64ELi64ELi4ELb0ELb0EN7cutlass10bfloat16_tE19Flash_kernel_traitsILi128ELi64ELi64ELi4ES3_EELi4ELi1ELb0EEEvNS_16Flash_fwd_paramsE:
	.zero		1072


//--------------------- .nv.shared._ZN5flash32flash_fwd_splitkv_combine_kernelI23Flash_fwd_kernel_traitsILi128ELi64ELi64ELi4ELb0ELb0EN7cutlass10bfloat16_tE19Flash_kernel_traitsILi128ELi64ELi64ELi4ES3_EELi4ELi7ELb1EEEvNS_16Flash_fwd_paramsE --------------------------
	.section	.nv.shared._ZN5flash32flash_fwd_splitkv_combine_kernelI23Flash_fwd_kernel_traitsILi128ELi64ELi64ELi4ELb0ELb0EN7cutlass10bfloat16_tE19Flash_kernel_traitsILi128ELi64ELi64ELi4ES3_EELi4ELi7ELb1EEEvNS_16Flash_fwd_paramsE,"aw",@nobits
	.sectionflags	@""
	.align	16
.nv.shared._ZN5flash32flash_fwd_splitkv_combine_kernelI23Flash_fwd_kernel_traitsILi128ELi64ELi64ELi4ELb0ELb0EN7cutlass10bfloat16_tE19Flash_kernel_traitsILi128ELi64ELi64ELi4ES3_EELi4ELi7ELb1EEEvNS_16Flash_fwd_paramsE:
	.zero		3584


//--------------------- .nv.shared._ZN5flash32flash_fwd_splitkv_combine_kernelI23Flash_fwd_kernel_traitsILi128ELi64ELi64ELi4ELb0ELb0EN7cutlass10bfloat16_tE19Flash_kernel_traitsILi128ELi64ELi64ELi4ES3_EELi4ELi6ELb1EEEvNS_16Flash_fwd_paramsE --------------------------
	.section	.nv.shared._ZN5flash32flash_fwd_splitkv_combine_kernelI23Flash_fwd_kernel_traitsILi128ELi64ELi64ELi4ELb0ELb0EN7cutlass10bfloat16_tE19Flash_kernel_traitsILi128ELi64ELi64ELi4ES3_EELi4ELi6ELb1EEEvNS_16Flash_fwd_paramsE,"aw",@nobits
	.sectionflags	@""
	.align	16
.nv.shared._ZN5flash32flash_fwd_splitkv_combine_kernelI23Flash_fwd_kernel_traitsILi128ELi64ELi64ELi4ELb0ELb0EN7cutlass10bfloat16_tE19Flash_kernel_traitsILi128ELi64ELi64ELi4ES3_EELi4ELi6ELb1EEEvNS_16Flash_fwd_paramsE:
	.zero		2304


//--------------------- .nv.shared._ZN5flash32flash_fwd_splitkv_combine_kernelI23Flash_fwd_kernel_traitsILi128ELi64ELi64ELi4ELb0ELb0EN7cutlass10bfloat16_tE19Flash_kernel_traitsILi128ELi64ELi64ELi4ES3_EELi4ELi5ELb1EEEvNS_16Flash_fwd_paramsE --------------------------
	.section	.nv.shared._ZN5flash32flash_fwd_splitkv_combine_kernelI23Flash_fwd_kernel_traitsILi128ELi64ELi64ELi4ELb0ELb0EN7cutlass10bfloat16_tE19Flash_kernel_traitsILi128ELi64ELi64ELi4ES3_EELi4ELi5ELb1EEEvNS_16Flash_fwd_paramsE,"aw",@nobits
	.sectionflags	@""
	.align	16
.nv.shared._ZN5flash32flash_fwd_splitkv_combine_kernelI23Flash_fwd_kernel_traitsILi128ELi64ELi64ELi4ELb0ELb0EN7cutlass10bfloat16_tE19Flash_kernel_traitsILi128ELi64ELi64ELi4ES3_EELi4ELi5ELb1EEEvNS_16Flash_fwd_paramsE:
	.zero		1664


//--------------------- .nv.shared._ZN5flash32flash_fwd_splitkv_combine_kernelI23Flash_fwd_kernel_traitsILi128ELi64ELi64ELi4ELb0ELb0EN7cutlass10bfloat16_tE19Flash_kernel_traitsILi128ELi64ELi64ELi4ES3_EELi4ELi4ELb1EEEvNS_16Flash_fwd_paramsE --------------------------
	.section	.nv.shared._ZN5flash32flash_fwd_splitkv_combine_kernelI23Flash_fwd_kernel_traitsILi128ELi64ELi64ELi4ELb0ELb0EN7cutlass10bfloat16_tE19Flash_kernel_traitsILi128ELi64ELi64ELi4ES3_EELi4ELi4ELb1EEEvNS_16Flash_fwd_paramsE,"aw",@nobits
	.sectionflags	@""
	.align	16
.nv.shared._ZN5flash32flash_fwd_splitkv_combine_kernelI23Flash_fwd_kernel_traitsILi128ELi64ELi64ELi4ELb0ELb0EN7cutlass10bfloat16_tE19Flash_kernel_traitsILi128ELi64ELi64ELi4ES3_EELi4ELi4ELb1EEEvNS_16Flash_fwd_paramsE:
	.zero		1344


//--------------------- .nv.shared._ZN5flash32flash_fwd_splitkv_combine_kernelI23Flash_fwd_kernel_traitsILi128ELi64ELi64ELi4ELb0ELb0EN7cutlass10bfloat16_tE19Flash_kernel_traitsILi128ELi64ELi64ELi4ES3_EELi4ELi3ELb1EEEvNS_16Flash_fwd_paramsE --------------------------
	.section	.nv.shared._ZN5flash32flash_fwd_splitkv_combine_kernelI23Flash_fwd_kernel_traitsILi128ELi64ELi64ELi4ELb0ELb0EN7cutlass10bfloat16_tE19Flash_kernel_traitsILi128ELi64ELi64ELi4ES3_EELi4ELi3ELb1EEEvNS_16Flash_fwd_paramsE,"aw",@nobits
	.sectionflags	@""
	.align	16
.nv.shared._ZN5flash32flash_fwd_splitkv_combine_kernelI23Flash_fwd_kernel_traitsILi128ELi64ELi64ELi4ELb0ELb0EN7cutlass10bfloat16_tE19Flash_kernel_traitsILi128ELi64ELi64ELi4ES3_EELi4ELi3ELb1EEEvNS_16Flash_fwd_paramsE:
	.zero		1184


//--------------------- .nv.shared._ZN5flash32flash_fwd_splitkv_combine_kernelI23Flash_fwd_kernel_traitsILi128ELi64ELi64ELi4ELb0ELb0EN7cutlass10bfloat16_tE19Flash_kernel_traitsILi128ELi64ELi64ELi4ES3_EELi4ELi2ELb1EEEvNS_16Flash_fwd_paramsE --------------------------
	.section	.nv.shared._ZN5flash32flash_fwd_splitkv_combine_kernelI23Flash_fwd_kernel_traitsILi128ELi64ELi64ELi4ELb0ELb0EN7cutlass10bfloat16_tE19Flash_kernel_traitsILi128ELi64ELi64ELi4ES3_EELi4ELi2ELb1EEEvNS_16Flash_fwd_paramsE,"aw",@nobits
	.sectionflags	@""
	.align	16
.nv.shared._ZN5flash32flash_fwd_splitkv_combine_kernelI23Flash_fwd_kernel_traitsILi128ELi64ELi64ELi4ELb0ELb0EN7cutlass10bfloat16_tE19Flash_kernel_traitsILi128ELi64ELi64ELi4ES3_EELi4ELi2ELb1EEEvNS_16Flash_fwd_paramsE:
	.zero		1104


//--------------------- .nv.shared._ZN5flash32flash_fwd_splitkv_combine_kernelI23Flash_fwd_kernel_traitsILi128ELi64ELi64ELi4ELb0ELb0EN7cutlass10bfloat16_tE19Flash_kernel_traitsILi128ELi64ELi64ELi4ES3_EELi4ELi1ELb1EEEvNS_16Flash_fwd_paramsE --------------------------
	.section	.nv.shared._ZN5flash32flash_fwd_splitkv_combine_kernelI23Flash_fwd_kernel_traitsILi128ELi64ELi64ELi4ELb0ELb0EN7cutlass10bfloat16_tE19Flash_kernel_traitsILi128ELi64ELi64ELi4ES3_EELi4ELi1ELb1EEEvNS_16Flash_fwd_paramsE,"aw",@nobits
	.sectionflags	@""
	.align	16
.nv.shared._ZN5flash32flash_fwd_splitkv_combine_kernelI23Flash_fwd_kernel_traitsILi128ELi64ELi64ELi4ELb0ELb0EN7cutlass10bfloat16_tE19Flash_kernel_traitsILi128ELi64ELi64ELi4ES3_EELi4ELi1ELb1EEEvNS_16Flash_fwd_paramsE:
	.zero		1072


//--------------------- .nv.shared._ZN5flash24flash_fwd_splitkv_kernelI23Flash_fwd_kernel_traitsILi128ELi64ELi64ELi4ELb0ELb0EN7cutlass10bfloat16_tE19Flash_kernel_traitsILi128ELi64ELi64ELi4ES3_EELb1ELb0ELb0ELb0ELb0ELb0ELb0ELb0EEEvNS_16Flash_fwd_paramsE --------------------------
	.section	.nv.shared._ZN5flash24flash_fwd_splitkv_kernelI23Flash_fwd_kernel_traitsILi128ELi64ELi64ELi4ELb0ELb0EN7cutlass10bfloat16_tE19Flash_kernel_traitsILi128ELi64ELi64ELi4ES3_EELb1ELb0ELb0ELb0ELb0ELb0ELb0ELb0EEEvNS_16Flash_fwd_paramsE,"aw",@nobits
	.sectionflags	@""
	.align	16
	.zero		1024


//--------------------- .nv.shared._ZN5flash24flash_fwd_splitkv_kernelI23Flash_fwd_kernel_traitsILi128ELi64ELi64ELi4ELb0ELb0EN7cutlass10bfloat16_tE19Flash_kernel_traitsILi128ELi64ELi64ELi4ES3_EELb1ELb0ELb0ELb0ELb0ELb1ELb0ELb0EEEvNS_16Flash_fwd_paramsE --------------------------
	.section	.nv.shared._ZN5flash24flash_fwd_splitkv_kernelI23Flash_fwd_kernel_traitsILi128ELi64ELi64ELi4ELb0ELb0EN7cutlass10bfloat16_tE19Flash_kernel_traitsILi128ELi64ELi64ELi4ES3_EELb1ELb0ELb0ELb0ELb0ELb1ELb0ELb0EEEvNS_16Flash_fwd_paramsE,"aw",@nobits
	.sectionflags	@""
	.align	16
	.zero		1024


//--------------------- .nv.shared._ZN5flash24flash_fwd_splitkv_kernelI23Flash_fwd_kernel_traitsILi128ELi64ELi64ELi4ELb0ELb0EN7cutlass10bfloat16_tE19Flash_kernel_traitsILi128ELi64ELi64ELi4ES3_EELb1ELb0ELb0ELb0ELb0ELb0ELb0ELb1EEEvNS_16Flash_fwd_paramsE --------------------------
	.section	.nv.shared._ZN5flash24flash_fwd_splitkv_kernelI23Flash_fwd_kernel_traitsILi128ELi64ELi64ELi4ELb0ELb0EN7cutlass10bfloat16_tE19Flash_kernel_traitsILi128ELi64ELi64ELi4ES3_EELb1ELb0ELb0ELb0ELb0ELb0ELb0ELb1EEEvNS_16Flash_fwd_paramsE,"aw",@nobits
	.sectionflags	@""
	.align	16
	.zero		1024


//--------------------- .nv.shared._ZN5flash24flash_fwd_splitkv_kernelI23Flash_fwd_kernel_traitsILi128ELi64ELi64ELi4ELb0ELb0EN7cutlass10bfloat16_tE19Flash_kernel_traitsILi128ELi64ELi64ELi4ES3_EELb1ELb0ELb0ELb0ELb0ELb1ELb0ELb1EEEvNS_16Flash_fwd_paramsE --------------------------
	.section	.nv.shared._ZN5flash24flash_fwd_splitkv_kernelI23Flash_fwd_kernel_traitsILi128ELi64ELi64ELi4ELb0ELb0EN7cutlass10bfloat16_tE19Flash_kernel_traitsILi128ELi64ELi64ELi4ES3_EELb1ELb0ELb0ELb0ELb0ELb1ELb0ELb1EEEvNS_16Flash_fwd_paramsE,"aw",@nobits
	.sectionflags	@""
	.align	16
	.zero		1024


//--------------------- .nv.shared._ZN5flash24flash_fwd_splitkv_kernelI23Flash_fwd_kernel_traitsILi128ELi64ELi64ELi4ELb0ELb0EN7cutlass10bfloat16_tE19Flash_kernel_traitsILi128ELi64ELi64ELi4ES3_EELb1ELb0ELb0ELb0ELb0ELb0ELb1ELb0EEEvNS_16Flash_fwd_paramsE --------------------------
	.section	.nv.shared._ZN5flash24flash_fwd_splitkv_kernelI23Flash_fwd_kernel_traitsILi128ELi64ELi64ELi4ELb0ELb0EN7cutlass10bfloat16_tE19Flash_kernel_traitsILi128ELi64ELi64ELi4ES3_EELb1ELb0ELb0ELb0ELb0ELb0ELb1ELb0EEEvNS_16Flash_fwd_paramsE,"aw",@nobits
	.sectionflags	@""
	.align	16
	.zero		1024


//--------------------- .nv.shared._ZN5flash24flash_fwd_splitkv_kernelI23Flash_fwd_kernel_traitsILi128ELi64ELi64ELi4ELb0ELb0EN7cutlass10bfloat16_tE19Flash_kernel_traitsILi128ELi64ELi64ELi4ES3_EELb1ELb0ELb0ELb0ELb0ELb1ELb1ELb0EEEvNS_16Flash_fwd_paramsE --------------------------
	.section	.nv.shared._ZN5flash24flash_fwd_splitkv_kernelI23Flash_fwd_kernel_traitsILi128ELi64ELi64ELi4ELb0ELb0EN7cutlass10bfloat16_tE19Flash_kernel_traitsILi128ELi64ELi64ELi4ES3_EELb1ELb0ELb0ELb0ELb0ELb1ELb1ELb0EEEvNS_16Flash_fwd_paramsE,"aw",@nobits
	.sectionflags	@""
	.align	16
	.zero		1024


//--------------------- .nv.shared._ZN5flash24flash_fwd_splitkv_kernelI23Flash_fwd_kernel_traitsILi128ELi64ELi64ELi4ELb0ELb0EN7cutlass10bfloat16_tE19Flash_kernel_traitsILi128ELi64ELi64ELi4ES3_EELb1ELb0ELb0ELb0ELb0ELb0ELb1ELb1EEEvNS_16Flash_fwd_paramsE --------------------------
	.section	.nv.shared._ZN5flash24flash_fwd_splitkv_kernelI23Flash_fwd_kernel_traitsILi128ELi64ELi64ELi4ELb0ELb0EN7cutlass10bfloat16_tE19Flash_kernel_traitsILi128ELi64ELi64ELi4ES3_EELb1ELb0ELb0ELb0ELb0ELb0ELb1ELb1EEEvNS_16Flash_fwd_paramsE,"aw",@nobits
	.sectionflags	@""
	.align	16
	.zero		1024


//--------------------- .nv.shared._ZN5flash24flash_fwd_splitkv_kernelI23Flash_fwd_kernel_traitsILi128ELi64ELi64ELi4ELb0ELb0EN7cutlass10bfloat16_tE19Flash_kernel_traitsILi128ELi64ELi64ELi4ES3_EELb1ELb0ELb0ELb0ELb0ELb1ELb1ELb1EEEvNS_16Flash_fwd_paramsE --------------------------
	.section	.nv.shared._ZN5flash24flash_fwd_splitkv_kernelI23Flash_fwd_kernel_traitsILi128ELi64ELi64ELi4ELb0ELb0EN7cutlass10bfloat16_tE19Flash_kernel_traitsILi128ELi64ELi64ELi4ES3_EELb1ELb0ELb0ELb0ELb0ELb1ELb1ELb1EEEvNS_16Flash_fwd_paramsE,"aw",@nobits
	.sectionflags	@""
	.align	16
	.zero		1024


//--------------------- .nv.shared._ZN5flash24flash_fwd_splitkv_kernelI23Flash_fwd_kernel_traitsILi128ELi64ELi64ELi4ELb0ELb0EN7cutlass10bfloat16_tE19Flash_kernel_traitsILi128ELi64ELi64ELi4ES3_EELb1ELb0ELb0ELb1ELb1ELb0ELb0ELb0EEEvNS_16Flash_fwd_paramsE --------------------------
	.section	.nv.shared._ZN5flash24flash_fwd_splitkv_kernelI23Flash_fwd_kernel_traitsILi128ELi64ELi64ELi4ELb0ELb0EN7cutlass10bfloat16_tE19Flash_kernel_traitsILi128ELi64ELi64ELi4ES3_EELb1ELb0ELb0ELb1ELb1ELb0ELb0ELb0EEEvNS_16Flash_fwd_paramsE,"aw",@nobits
	.sectionflags	@""
	.align	16
	.zero		1024


//--------------------- .nv.shared._ZN5flash24flash_fwd_splitkv_kernelI23Flash_fwd_kernel_traitsILi128ELi64ELi64ELi4ELb0ELb0EN7cutlass10bfloat16_tE19Flash_kernel_traitsILi128ELi64ELi64ELi4ES3_EELb1ELb0ELb0ELb1ELb1ELb1ELb0ELb0EEEvNS_16Flash_fwd_paramsE --------------------------
	.section	.nv.shared._ZN5flash24flash_fwd_splitkv_kernelI23Flash_fwd_kernel_traitsILi128ELi64ELi64ELi4ELb0ELb0EN7cutlass10bfloat16_tE19Flash_kernel_traitsILi128ELi64ELi64ELi4ES3_EELb1ELb0ELb0ELb1ELb1ELb1ELb0ELb0EEEvNS_16Flash_fwd_paramsE,"aw",@nobits
	.sectionflags	@""
	.align	16
	.zero		1024


//--------------------- .nv.shared._ZN5flash24flash_fwd_splitkv_kernelI23Flash_fwd_kernel_traitsILi128ELi64ELi64ELi4ELb0ELb0EN7cutlass10bfloat16_tE19Flash_kernel_traitsILi128ELi64ELi64ELi4ES3_EELb1ELb0ELb0ELb1ELb1ELb0ELb1ELb0EEEvNS_16Flash_fwd_paramsE --------------------------
	.section	.nv.shared._ZN5flash24flash_fwd_splitkv_kernelI23Flash_fwd_kernel_traitsILi128ELi64ELi64ELi4ELb0ELb0EN7cutlass10bfloat16_tE19Flash_kernel_traitsILi128ELi64ELi64ELi4ES3_EELb1ELb0ELb0ELb1ELb1ELb0ELb1ELb0EEEvNS_16Flash_fwd_paramsE,"aw",@nobits
	.sectionflags	@""
	.align	16
	.zero		1024


//--------------------- .nv.shared._ZN5flash24flash_fwd_splitkv_kernelI23Flash_fwd_kernel_traitsILi128ELi64ELi64ELi4ELb0ELb0EN7cutlass10bfloat16_tE19Flash_kernel_traitsILi128ELi64ELi64ELi4ES3_EELb1ELb0ELb0ELb1ELb1ELb1ELb1ELb0EEEvNS_16Flash_fwd_paramsE --------------------------
	.section	.nv.shared._ZN5flash24flash_fwd_splitkv_kernelI23Flash_fwd_kernel_traitsILi128ELi64ELi64ELi4ELb0ELb0EN7cutlass10bfloat16_tE19Flash_kernel_traitsILi128ELi64ELi64ELi4ES3_EELb1ELb0ELb0ELb1ELb1ELb1ELb1ELb0EEEvNS_16Flash_fwd_paramsE,"aw",@nobits
	.sectionflags	@""
	.align	16
	.zero		1024


//--------------------- .nv.shared._ZN5flash24flash_fwd_splitkv_kernelI23Flash_fwd_kernel_traitsILi128ELi64ELi64ELi4ELb0ELb0EN7cutlass10bfloat16_tE19Flash_kernel_traitsILi128ELi64ELi64ELi4ES3_EELb1ELb0ELb0ELb0ELb1ELb0ELb0ELb0EEEvNS_16Flash_fwd_paramsE --------------------------
	.section	.nv.shared._ZN5flash24flash_fwd_splitkv_kernelI23Flash_fwd_kernel_traitsILi128ELi64ELi64ELi4ELb0ELb0EN7cutlass10bfloat16_tE19Flash_kernel_traitsILi128ELi64ELi64ELi4ES3_EELb1ELb0ELb0ELb0ELb1ELb0ELb0ELb0EEEvNS_16Flash_fwd_paramsE,"aw",@nobits
	.sectionflags	@""
	.align	16
	.zero		1024


//--------------------- .nv.shared._ZN5flash24flash_fwd_splitkv_kernelI23Flash_fwd_kernel_traitsILi128ELi64ELi64ELi4ELb0ELb0EN7cutlass10bfloat16_tE19Flash_kernel_traitsILi128ELi64ELi64ELi4ES3_EELb1ELb0ELb0ELb0ELb1ELb1ELb0ELb0EEEvNS_16Flash_fwd_paramsE --------------------------
	.section	.nv.shared._ZN5flash24flash_fwd_splitkv_kernelI23Flash_fwd_kernel_traitsILi128ELi64ELi64ELi4ELb0ELb0EN7cutlass10bfloat16_tE19Flash_kernel_traitsILi128ELi64ELi64ELi4ES3_EELb1ELb0ELb0ELb0ELb1ELb1ELb0ELb0EEEvNS_16Flash_fwd_paramsE,"aw",@nobits
	.sectionflags	@""
	.align	16
	.zero		1024


//--------------------- .nv.shared._ZN5flash24flash_fwd_splitkv_kernelI23Flash_fwd_kernel_traitsILi128ELi64ELi64ELi4ELb0ELb0EN7cutlass10bfloat16_tE19Flash_kernel_traitsILi128ELi64ELi64ELi4ES3_EELb1ELb0ELb1ELb0ELb0ELb0ELb0ELb0EEEvNS_16Flash_fwd_paramsE --------------------------
	.section	.nv.shared._ZN5flash24flash_fwd_splitkv_kernelI23Flash_fwd_kernel_traitsILi128ELi64ELi64ELi4ELb0ELb0EN7cutlass10bfloat16_tE19Flash_kernel_traitsILi128ELi64ELi64ELi4ES3_EELb1ELb0ELb1ELb0ELb0ELb0ELb0ELb0EEEvNS_16Flash_fwd_paramsE,"aw",@nobits
	.sectionflags	@""
	.align	16
	.zero		1024


//--------------------- .nv.shared._ZN5flash24flash_fwd_splitkv_kernelI23Flash_fwd_kernel_traitsILi128ELi64ELi64ELi4ELb0ELb0EN7cutlass10bfloat16_tE19Flash_kernel_traitsILi128ELi64ELi64ELi4ES3_EELb1ELb0ELb1ELb0ELb0ELb1ELb0ELb0EEEvNS_16Flash_fwd_paramsE --------------------------
	.section	.nv.shared._ZN5flash24flash_fwd_splitkv_kernelI23Flash_fwd_kernel_traitsILi128ELi64ELi64ELi4ELb0ELb0EN7cutlass10bfloat16_tE19Flash_kernel_traitsILi128ELi64ELi64ELi4ES3_EELb1ELb0ELb1ELb0ELb0ELb1ELb0ELb0EEEvNS_16Flash_fwd_paramsE,"aw",@nobits
	.sectionflags	@""
	.align	16
	.zero		1024


//--------------------- .nv.shared._ZN5flash24flash_fwd_splitkv_kernelI23Flash_fwd_kernel_traitsILi128ELi64ELi64ELi4ELb0ELb0EN7cutlass10bfloat16_tE19Flash_kernel_traitsILi128ELi64ELi64ELi4ES3_EELb1ELb0ELb0ELb0ELb1ELb0ELb0ELb1EEEvNS_16Flash_fwd_paramsE --------------------------
	.section	.nv.shared._ZN5flash24flash_fwd_splitkv_kernelI23Flash_fwd_kernel_traitsILi128ELi64ELi64ELi4ELb0ELb0EN7cutlass10bfloat16_tE19Flash_kernel_traitsILi128ELi64ELi64ELi4ES3_EELb1ELb0ELb0ELb0ELb1ELb0ELb0ELb1EEEvNS_16Flash_fwd_paramsE,"aw",@nobits
	.sectionflags	@""
	.align	16
	.zero		1024


//--------------------- .nv.shared._ZN5flash24flash_fwd_splitkv_kernelI23Flash_fwd_kernel_traitsILi128ELi64ELi64ELi4ELb0ELb0EN7cutlass10bfloat16_tE19Flash_kernel_traitsILi128ELi64ELi64ELi4ES3_EELb1ELb0ELb0ELb0ELb1ELb1ELb0ELb1EEEvNS_16Flash_fwd_paramsE --------------------------
	.section	.nv.shared._ZN5flash24flash_fwd_splitkv_kernelI23Flash_fwd_kernel_traitsILi128ELi64ELi64ELi4ELb0ELb0EN7cutlass10bfloat16_tE19Flash_kernel_traitsILi128ELi64ELi64ELi4ES3_EELb1ELb0ELb0ELb0ELb1ELb1ELb0ELb1EEEvNS_16Flash_fwd_paramsE,"aw",@nobits
	.sectionflags	@""
	.align	16
	.zero		1024


//--------------------- .nv.shared._ZN5flash24flash_fwd_splitkv_kernelI23Flash_fwd_kernel_traitsILi128ELi64ELi64ELi4ELb0ELb0EN7cutlass10bfloat16_tE19Flash_kernel_traitsILi128ELi64ELi64ELi4ES3_EELb1ELb0ELb1ELb0ELb0ELb0ELb0ELb1EEEvNS_16Flash_fwd_paramsE --------------------------
	.section	.nv.shared._ZN5flash24flash_fwd_splitkv_kernelI23Flash_fwd_kernel_traitsILi128ELi64ELi64ELi4ELb0ELb0EN7cutlass10bfloat16_tE19Flash_kernel_traitsILi128ELi64ELi64ELi4ES3_EELb1ELb0ELb1ELb0ELb0ELb0ELb0ELb1EEEvNS_16Flash_fwd_paramsE,"aw",@nobits
	.sectionflags	@""
	.align	16
	.zero		1024


//--------------------- .nv.shared._ZN5flash24flash_fwd_splitkv_kernelI23Flash_fwd_kernel_traitsILi128ELi64ELi64ELi4ELb0ELb0EN7cutlass10bfloat16_tE19Flash_kernel_traitsILi128ELi64ELi64ELi4ES3_EELb1ELb0ELb1ELb0ELb0ELb1ELb0ELb1EEEvNS_16Flash_fwd_paramsE --------------------------
	.section	.nv.shared._ZN5flash24flash_fwd_splitkv_kernelI23Flash_fwd_kernel_traitsILi128ELi64ELi64ELi4ELb0ELb0EN7cutlass10bfloat16_tE19Flash_kernel_traitsILi128ELi64ELi64ELi4ES3_EELb1ELb0ELb1ELb0ELb0ELb1ELb0ELb1EEEvNS_16Flash_fwd_paramsE,"aw",@nobits
	.sectionflags	@""
	.align	16
	.zero		1024


//--------------------- .nv.shared._ZN5flash24flash_fwd_splitkv_kernelI23Flash_fwd_kernel_traitsILi128ELi64ELi64ELi4ELb0ELb0EN7cutlass10bfloat16_tE19Flash_kernel_traitsILi128ELi64ELi64ELi4ES3_EELb1ELb0ELb0ELb0ELb1ELb0ELb1ELb0EEEvNS_16Flash_fwd_paramsE --------------------------
	.section	.nv.shared._ZN5flash24flash_fwd_splitkv_kernelI23Flash_fwd_kernel_traitsILi128ELi64ELi64ELi4ELb0ELb0EN7cutlass10bfloat16_tE19Flash_kernel_traitsILi128ELi64ELi64ELi4ES3_EELb1ELb0ELb0ELb0ELb1ELb0ELb1ELb0EEEvNS_16Flash_fwd_paramsE,"aw",@nobits
	.sectionflags	@""
	.align	16
	.zero		1024


//--------------------- .nv.shared._ZN5flash24flash_fwd_splitkv_kernelI23Flash_fwd_kernel_traitsILi128ELi64ELi64ELi4ELb0ELb0EN7cutlass10bfloat16_tE19Flash_kernel_traitsILi128ELi64ELi64ELi4ES3_EELb1ELb0ELb0ELb0ELb1ELb1ELb1ELb0EEEvNS_16Flash_fwd_paramsE --------------------------
	.section	.nv.shared._ZN5flash24flash_fwd_splitkv_kernelI23Flash_fwd_kernel_traitsILi128ELi64ELi64ELi4ELb0ELb0EN7cutlass10bfloat16_tE19Flash_kernel_traitsILi128ELi64ELi64ELi4ES3_EELb1ELb0ELb0ELb0ELb1ELb1ELb1ELb0EEEvNS_16Flash_fwd_paramsE,"aw",@nobits
	.sectionflags	@""
	.align	16
	.zero		1024


//--------------------- .nv.shared._ZN5flash24flash_fwd_splitkv_kernelI23Flash_fwd_kernel_traitsILi128ELi64ELi64ELi4ELb0ELb0EN7cutlass10bfloat16_tE19Flash_kernel_traitsILi128ELi64ELi64ELi4ES3_EELb1ELb0ELb1ELb0ELb0ELb0ELb1ELb0EEEvNS_16Flash_fwd_paramsE --------------------------
	.section	.nv.shared._ZN5flash24flash_fwd_splitkv_kernelI23Flash_fwd_kernel_traitsILi128ELi64ELi64ELi4ELb0ELb0EN7cutlass10bfloat16_tE19Flash_kernel_traitsILi128ELi64ELi64ELi4ES3_EELb1ELb0ELb1ELb0ELb0ELb0ELb1ELb0EEEvNS_16Flash_fwd_paramsE,"aw",@nobits
	.sectionflags	@""
	.align	16
	.zero		1024


//--------------------- .nv.shared._ZN5flash24flash_fwd_splitkv_kernelI23Flash_fwd_kernel_traitsILi128ELi64ELi64ELi4ELb0ELb0EN7cutlass10bfloat16_tE19Flash_kernel_traitsILi128ELi64ELi64ELi4ES3_EELb1ELb0ELb1ELb0ELb0ELb1ELb1ELb0EEEvNS_16Flash_fwd_paramsE --------------------------
	.section	.nv.shared._ZN5flash24flash_fwd_splitkv_kernelI23Flash_fwd_kernel_traitsILi128ELi64ELi64ELi4ELb0ELb0EN7cutlass10bfloat16_tE19Flash_kernel_traitsILi128ELi64ELi64ELi4ES3_EELb1ELb0ELb1ELb0ELb0ELb1ELb1ELb0EEEvNS_16Flash_fwd_paramsE,"aw",@nobits
	.sectionflags	@""
	.align	16
	.zero		1024


//--------------------- .nv.shared._ZN5flash24flash_fwd_splitkv_kernelI23Flash_fwd_kernel_traitsILi128ELi64ELi64ELi4ELb0ELb0EN7cutlass10bfloat16_tE19Flash_kernel_traitsILi128ELi64ELi64ELi4ES3_EELb1ELb0ELb0ELb0ELb1ELb0ELb1ELb1EEEvNS_16Flash_fwd_paramsE --------------------------
	.section	.nv.shared._ZN5flash24flash_fwd_splitkv_kernelI23Flash_fwd_kernel_traitsILi128ELi64ELi64ELi4ELb0ELb0EN7cutlass10bfloat16_tE19Flash_kernel_traitsILi128ELi64ELi64ELi4ES3_EELb1ELb0ELb0ELb0ELb1ELb0ELb1ELb1EEEvNS_16Flash_fwd_paramsE,"aw",@nobits
	.sectionflags	@""
	.align	16
	.zero		1024


//--------------------- .nv.shared._ZN5flash24flash_fwd_splitkv_kernelI23Flash_fwd_kernel_traitsILi128ELi64ELi64ELi4ELb0ELb0EN7cutlass10bfloat16_tE19Flash_kernel_traitsILi128ELi64ELi64ELi4ES3_EELb1ELb0ELb0ELb0ELb1ELb1ELb1ELb1EEEvNS_16Flash_fwd_paramsE --------------------------
	.section	.nv.shared._ZN5flash24flash_fwd_splitkv_kernelI23Flash_fwd_kernel_traitsILi128ELi64ELi64ELi4ELb0ELb0EN7cutlass10bfloat16_tE19Flash_kernel_traitsILi128ELi64ELi64ELi4ES3_EELb1ELb0ELb0ELb0ELb1ELb1ELb1ELb1EEEvNS_16Flash_fwd_paramsE,"aw",@nobits
	.sectionflags	@""
	.align	16
	.zero		1024


//--------------------- .nv.shared._ZN5flash24flash_fwd_splitkv_kernelI23Flash_fwd_kernel_traitsILi128ELi64ELi64ELi4ELb0ELb0EN7cutlass10bfloat16_tE19Flash_kernel_traitsILi128ELi64ELi64ELi4ES3_EELb1ELb0ELb1ELb0ELb0ELb0ELb1ELb1EEEvNS_16Flash_fwd_paramsE --------------------------
	.section	.nv.shared._ZN5flash24flash_fwd_splitkv_kernelI23Flash_fwd_kernel_traitsILi128ELi64ELi64ELi4ELb0ELb0EN7cutlass10bfloat16_tE19Flash_kernel_traitsILi128ELi64ELi64ELi4ES3_EELb1ELb0ELb1ELb0ELb0ELb0ELb1ELb1EEEvNS_16Flash_fwd_paramsE,"aw",@nobits
	.sectionflags	@""
	.align	16
	.zero		1024


//--------------------- .nv.shared._ZN5flash24flash_fwd_splitkv_kernelI23Flash_fwd_kernel_traitsILi128ELi64ELi64ELi4ELb0ELb0EN7cutlass10bfloat16_tE19Flash_kernel_traitsILi128ELi64ELi64ELi4ES3_EELb1ELb0ELb1ELb0ELb0ELb1ELb1ELb1EEEvNS_16Flash_fwd_paramsE --------------------------
	.section	.nv.shared._ZN5flash24flash_fwd_splitkv_kernelI23Flash_fwd_kernel_traitsILi128ELi64ELi64ELi4ELb0ELb0EN7cutlass10bfloat16_tE19Flash_kernel_traitsILi128ELi64ELi64ELi4ES3_EELb1ELb0ELb1ELb0ELb0ELb1ELb1ELb1EEEvNS_16Flash_fwd_paramsE,"aw",@nobits
	.sectionflags	@""
	.align	16
	.zero		1024


//--------------------- .nv.constant0._ZN5flash32flash_fwd_splitkv_combine_kernelI23Flash_fwd_kernel_traitsILi128ELi64ELi128ELi4ELb0ELb0EN7cutlass10bfloat16_tE19Flash_kernel_traitsILi128ELi64ELi128ELi4ES3_EELi4ELi7ELb0EEEvNS_16Flash_fwd_paramsE --------------------------
	.section	.nv.constant0._ZN5flash32flash_fwd_splitkv_combine_kernelI23Flash_fwd_kernel_traitsILi128ELi64ELi128ELi4ELb0ELb0EN7cutlass10bfloat16_tE19Flash_kernel_traitsILi128ELi64ELi128ELi4ES3_EELi4ELi7ELb0EEEvNS_16Flash_fwd_paramsE,"a",@progbits
	.sectionflags	@""
	.align	4
.nv.constant0._ZN5flash32flash_fwd_splitkv_combine_kernelI23Flash_fwd_kernel_traitsILi128ELi64ELi128ELi4ELb0ELb0EN7cutlass10bfloat16_tE19Flash_kernel_traitsILi128ELi64ELi128ELi4ES3_EELi4ELi7ELb0EEEvNS_16Flash_fwd_paramsE:
	.zero		1360


//--------------------- .nv.constant0._ZN5flash32flash_fwd_splitkv_combine_kernelI23Flash_fwd_kernel_traitsILi128ELi64ELi128ELi4ELb0ELb0EN7cutlass10bfloat16_tE19Flash_kernel_traitsILi128ELi64ELi128ELi4ES3_EELi4ELi6ELb0EEEvNS_16Flash_fwd_paramsE --------------------------
	.section	.nv.constant0._ZN5flash32flash_fwd_splitkv_combine_kernelI23Flash_fwd_kernel_traitsILi128ELi64ELi128ELi4ELb0ELb0EN7cutlass10bfloat16_tE19Flash_kernel_traitsILi128ELi64ELi128ELi4ES3_EELi4ELi6ELb0EEEvNS_16Flash_fwd_paramsE,"a",@progbits
	.sectionflags	@""
	.align	4
.nv.constant0._ZN5flash32flash_fwd_splitkv_combine_kernelI23Flash_fwd_kernel_traitsILi128ELi64ELi128ELi4ELb0ELb0EN7cutlass10bfloat16_tE19Flash_kernel_traitsILi128ELi64ELi128ELi4ES3_EELi4ELi6ELb0EEEvNS_16Flash_fwd_paramsE:
	.zero		1360


//--------------------- .nv.constant0._ZN5flash32flash_fwd_splitkv_combine_kernelI23Flash_fwd_kernel_traitsILi128ELi64ELi128ELi4ELb0ELb0EN7cutlass10bfloat16_tE19Flash_kernel_traitsILi128ELi64ELi128ELi4ES3_EELi4ELi5ELb0EEEvNS_16Flash_fwd_paramsE --------------------------
	.section	.nv.constant0._ZN5flash32flash_fwd_splitkv_combine_kernelI23Flash_fwd_kernel_traitsILi128ELi64ELi128ELi4ELb0ELb0EN7cutlass10bfloat16_tE19Flash_kernel_traitsILi128ELi64ELi128ELi4ES3_EELi4ELi5ELb0EEEvNS_16Flash_fwd_paramsE,"a",@progbits
	.sectionflags	@""
	.align	4
.nv.constant0._ZN5flash32flash_fwd_splitkv_combine_kernelI23Flash_fwd_kernel_traitsILi128ELi64ELi128ELi4ELb0ELb0EN7cutlass10bfloat16_tE19Flash_kernel_traitsILi128ELi64ELi128ELi4ES3_EELi4ELi5ELb0EEEvNS_16Flash_fwd_paramsE:
	.zero		1360


//--------------------- .nv.constant0._ZN5flash32flash_fwd_splitkv_combine_kernelI23Flash_fwd_kernel_traitsILi128ELi64ELi128ELi4ELb0ELb0EN7cutlass10bfloat16_tE19Flash_kernel_traitsILi128ELi64ELi128ELi4ES3_EELi4ELi4ELb0EEEvNS_16Flash_fwd_paramsE --------------------------
	.section	.nv.constant0._ZN5flash32flash_fwd_splitkv_combine_kernelI23Flash_fwd_kernel_traitsILi128ELi64ELi128ELi4ELb0ELb0EN7cutlass10bfloat16_tE19Flash_kernel_traitsILi128ELi64ELi128ELi4ES3_EELi4ELi4ELb0EEEvNS_16Flash_fwd_paramsE,"a",@progbits
	.sectionflags	@""
	.align	4
.nv.constant0._ZN5flash32flash_fwd_splitkv_combine_kernelI23Flash_fwd_kernel_traitsILi128ELi64ELi128ELi4ELb0ELb0EN7cutlass10bfloat16_tE19Flash_kernel_traitsILi128ELi64ELi128ELi4ES3_EELi4ELi4ELb0EEEvNS_16Flash_fwd_paramsE:
	.zero		1360


//--------------------- .nv.constant0._ZN5flash32flash_fwd_splitkv_combine_kernelI23Flash_fwd_kernel_traitsILi128ELi64ELi128ELi4ELb0ELb0EN7cutlass10bfloat16_tE19Flash_kernel_traitsILi128ELi64ELi128ELi4ES3_EELi4ELi3ELb0EEEvNS_16Flash_fwd_paramsE --------------------------
	.section	.nv.constant0._ZN5flash32flash_fwd_splitkv_combine_kernelI23Flash_fwd_kernel_traitsILi128ELi64ELi128ELi4ELb0ELb0EN7cutlass10bfloat16_tE19Flash_kernel_traitsILi128ELi64ELi128ELi4ES3_EELi4ELi3ELb0EEEvNS_16Flash_fwd_paramsE,"a",@progbits
	.sectionflags	@""
	.align	4
.nv.constant0._ZN5flash32flash_fwd_splitkv_combine_kernelI23Flash_fwd_kernel_traitsILi128ELi64ELi128ELi4ELb0ELb0EN7cutlass10bfloat16_tE19Flash_kernel_traitsILi128ELi64ELi128ELi4ES3_EELi4ELi3ELb0EEEvNS_16Flash_fwd_paramsE:
	.zero		1360


//--------------------- .nv.constant0._ZN5flash32flash_fwd_splitkv_combine_kernelI23Flash_fwd_kernel_traitsILi128ELi64ELi128ELi4ELb0ELb0EN7cutlass10bfloat16_tE19Flash_kernel_traitsILi128ELi64ELi128ELi4ES3_EELi4ELi2ELb0EEEvNS_16Flash_fwd_paramsE --------------------------
	.section	.nv.constant0._ZN5flash32flash_fwd_splitkv_combine_kernelI23Flash_fwd_kernel_traitsILi128ELi64ELi128ELi4ELb0ELb0EN7cutlass10bfloat16_tE19Flash_kernel_traitsILi128ELi64ELi128ELi4ES3_EELi4ELi2ELb0EEEvNS_16Flash_fwd_paramsE,"a",@progbits
	.sectionflags	@""
	.align	4
.nv.constant0._ZN5flash32flash_fwd_splitkv_combine_kernelI23Flash_fwd_kernel_traitsILi128ELi64ELi128ELi4ELb0ELb0EN7cutlass10bfloat16_tE19Flash_kernel_traitsILi128ELi64ELi128ELi4ES3_EELi4ELi2ELb0EEEvNS_16Flash_fwd_paramsE:
	.zero		1360


//--------------------- .nv.constant0._ZN5flash32flash_fwd_splitkv_combine_kernelI23Flash_fwd_kernel_traitsILi128ELi64ELi128ELi4ELb0ELb0EN7cutlass10bfloat16_tE19Flash_kernel_traitsILi128ELi64ELi128ELi4ES3_EELi4ELi1ELb0EEEvNS_16Flash_fwd_paramsE --------------------------
	.section	.nv.constant0._ZN5flash32flash_fwd_splitkv_combine_kernelI23Flash_fwd_kernel_traitsILi128ELi64ELi128ELi4ELb0ELb0EN7cutlass10bfloat16_tE19Flash_kernel_traitsILi128ELi64ELi128ELi4ES3_EELi4ELi1ELb0EEEvNS_16Flash_fwd_paramsE,"a",@progbits
	.sectionflags	@""
	.align	4
.nv.constant0._ZN5flash32flash_fwd_splitkv_combine_kernelI23Flash_fwd_kernel_traitsILi128ELi64ELi128ELi4ELb0ELb0EN7cutlass10bfloat16_tE19Flash_kernel_traitsILi128ELi64ELi128ELi4ES3_EELi4ELi1ELb0EEEvNS_16Flash_fwd_paramsE:
	.zero		1360


//--------------------- .nv.constant0._ZN5flash32flash_fwd_splitkv_combine_kernelI23Flash_fwd_kernel_traitsILi128ELi64ELi128ELi4ELb0ELb0EN7cutlass10bfloat16_tE19Flash_kernel_traitsILi128ELi64ELi128ELi4ES3_EELi4ELi7ELb1EEEvNS_16Flash_fwd_paramsE --------------------------
	.section	.nv.constant0._ZN5flash32flash_fwd_splitkv_combine_kernelI23Flash_fwd_kernel_traitsILi128ELi64ELi128ELi4ELb0ELb0EN7cutlass10bfloat16_tE19Flash_kernel_traitsILi128ELi64ELi128ELi4ES3_EELi4ELi7ELb1EEEvNS_16Flash_fwd_paramsE,"a",@progbits
	.sectionflags	@""
	.align	4
.nv.constant0._ZN5flash32flash_fwd_splitkv_combine_kernelI23Flash_fwd_kernel_traitsILi128ELi64ELi128ELi4ELb0ELb0EN7cutlass10bfloat16_tE19Flash_kernel_traitsILi128ELi64ELi128ELi4ES3_EELi4ELi7ELb1EEEvNS_16Flash_fwd_paramsE:
	.zero		1360


//--------------------- .nv.constant0._ZN5flash32flash_fwd_splitkv_combine_kernelI23Flash_fwd_kernel_traitsILi128ELi64ELi128ELi4ELb0ELb0EN7cutlass10bfloat16_tE19Flash_kernel_traitsILi128ELi64ELi128ELi4ES3_EELi4ELi6ELb1EEEvNS_16Flash_fwd_paramsE --------------------------
	.section	.nv.constant0._ZN5flash32flash_fwd_splitkv_combine_kernelI23Flash_fwd_kernel_traitsILi128ELi64ELi128ELi4ELb0ELb0EN7cutlass10bfloat16_tE19Flash_kernel_traitsILi128ELi64ELi128ELi4ES3_EELi4ELi6ELb1EEEvNS_16Flash_fwd_paramsE,"a",@progbits
	.sectionflags	@""
	.align	4
.nv.constant0._ZN5flash32flash_fwd_splitkv_combine_kernelI23Flash_fwd_kernel_traitsILi128ELi64ELi128ELi4ELb0ELb0EN7cutlass10bfloat16_tE19Flash_kernel_traitsILi128ELi64ELi128ELi4ES3_EELi4ELi6ELb1EEEvNS_16Flash_fwd_paramsE:
	.zero		1360


//--------------------- .nv.constant0._ZN5flash32flash_fwd_splitkv_combine_kernelI23Flash_fwd_kernel_traitsILi128ELi64ELi128ELi4ELb0ELb0EN7cutlass10bfloat16_tE19Flash_kernel_traitsILi128ELi64ELi128ELi4ES3_EELi4ELi5ELb1EEEvNS_16Flash_fwd_paramsE --------------------------
	.section	.nv.constant0._ZN5flash32flash_fwd_splitkv_combine_kernelI23Flash_fwd_kernel_traitsILi128ELi64ELi128ELi4ELb0ELb0EN7cutlass10bfloat16_tE19Flash_kernel_traitsILi128ELi64ELi128ELi4ES3_EELi4ELi5ELb1EEEvNS_16Flash_fwd_paramsE,"a",@progbits
	.sectionflags	@""
	.align	4
.nv.constant0._ZN5flash32flash_fwd_splitkv_combine_kernelI23Flash_fwd_kernel_traitsILi128ELi64ELi128ELi4ELb0ELb0EN7cutlass10bfloat16_tE19Flash_kernel_traitsILi128ELi64ELi128ELi4ES3_EELi4ELi5ELb1EEEvNS_16Flash_fwd_paramsE:
	.zero		1360


//--------------------- .nv.constant0._ZN5flash32flash_fwd_splitkv_combine_kernelI23Flash_fwd_kernel_traitsILi128ELi64ELi128ELi4ELb0ELb0EN7cutlass10bfloat16_tE19Flash_kernel_traitsILi128ELi64ELi128ELi4ES3_EELi4ELi4ELb1EEEvNS_16Flash_fwd_paramsE --------------------------
	.section	.nv.constant0._ZN5flash32flash_fwd_splitkv_combine_kernelI23Flash_fwd_kernel_traitsILi128ELi64ELi128ELi4ELb0ELb0EN7cutlass10bfloat16_tE19Flash_kernel_traitsILi128ELi64ELi128ELi4ES3_EELi4ELi4ELb1EEEvNS_16Flash_fwd_paramsE,"a",@progbits
	.sectionflags	@""
	.align	4
.nv.constant0._ZN5flash32flash_fwd_splitkv_combine_kernelI23Flash_fwd_kernel_traitsILi128ELi64ELi128ELi4ELb0ELb0EN7cutlass10bfloat16_tE19Flash_kernel_traitsILi128ELi64ELi128ELi4ES3_EELi4ELi4ELb1EEEvNS_16Flash_fwd_paramsE:
	.zero		1360


//--------------------- .nv.constant0._ZN5flash32flash_fwd_splitkv_combine_kernelI23Flash_fwd_kernel_traitsILi128ELi64ELi128ELi4ELb0ELb0EN7cutlass10bfloat16_tE19Flash_kernel_traitsILi128ELi64ELi128ELi4ES3_EELi4ELi3ELb1EEEvNS_16Flash_fwd_paramsE --------------------------
	.section	.nv.constant0._ZN5flash32flash_fwd_splitkv_combine_kernelI23Flash_fwd_kernel_traitsILi128ELi64ELi128ELi4ELb0ELb0EN7cutlass10bfloat16_tE19Flash_kernel_traitsILi128ELi64ELi128ELi4ES3_EELi4ELi3ELb1EEEvNS_16Flash_fwd_paramsE,"a",@progbits
	.sectionflags	@""
	.align	4
.nv.constant0._ZN5flash32flash_fwd_splitkv_combine_kernelI23Flash_fwd_kernel_traitsILi128ELi64ELi128ELi4ELb0ELb0EN7cutlass10bfloat16_tE19Flash_kernel_traitsILi128ELi64ELi128ELi4ES3_EELi4ELi3ELb1EEEvNS_16Flash_fwd_paramsE:
	.zero		1360


//--------------------- .nv.constant0._ZN5flash32flash_fwd_splitkv_combine_kernelI23Flash_fwd_kernel_traitsILi128ELi64ELi128ELi4ELb0ELb0EN7cutlass10bfloat16_tE19Flash_kernel_traitsILi128ELi64ELi128ELi4ES3_EELi4ELi2ELb1EEEvNS_16Flash_fwd_paramsE --------------------------
	.section	.nv.constant0._ZN5flash32flash_fwd_splitkv_combine_kernelI23Flash_fwd_kernel_traitsILi128ELi64ELi128ELi4ELb0ELb0EN7cutlass10bfloat16_tE19Flash_kernel_traitsILi128ELi64ELi128ELi4ES3_EELi4ELi2ELb1EEEvNS_16Flash_fwd_paramsE,"a",@progbits
	.sectionflags	@""
	.align	4
.nv.constant0._ZN5flash32flash_fwd_splitkv_combine_kernelI23Flash_fwd_kernel_traitsILi128ELi64ELi128ELi4ELb0ELb0EN7cutlass10bfloat16_tE19Flash_kernel_traitsILi128ELi64ELi128ELi4ES3_EELi4ELi2ELb1EEEvNS_16Flash_fwd_paramsE:
	.zero		1360


//--------------------- .nv.constant0._ZN5flash32flash_fwd_splitkv_combine_kernelI23Flash_fwd_kernel_traitsILi128ELi64ELi128ELi4ELb0ELb0EN7cutlass10bfloat16_tE19Flash_kernel_traitsILi128ELi64ELi128ELi4ES3_EELi4ELi1ELb1EEEvNS_16Flash_fwd_paramsE --------------------------
	.section	.nv.constant0._ZN5flash32flash_fwd_splitkv_combine_kernelI23Flash_fwd_kernel_traitsILi128ELi64ELi128ELi4ELb0ELb0EN7cutlass10bfloat16_tE19Flash_kernel_traitsILi128ELi64ELi128ELi4ES3_EELi4ELi1ELb1EEEvNS_16Flash_fwd_paramsE,"a",@progbits
	.sectionflags	@""
	.align	4
.nv.constant0._ZN5flash32flash_fwd_splitkv_combine_kernelI23Flash_fwd_kernel_traitsILi128ELi64ELi128ELi4ELb0ELb0EN7cutlass10bfloat16_tE19Flash_kernel_traitsILi128ELi64ELi128ELi4ES3_EELi4ELi1ELb1EEEvNS_16Flash_fwd_paramsE:
	.zero		1360


//--------------------- .nv.constant0._ZN5flash24flash_fwd_splitkv_kernelI23Flash_fwd_kernel_traitsILi128ELi64ELi128ELi4ELb0ELb0EN7cutlass10bfloat16_tE19Flash_kernel_traitsILi128ELi64ELi128ELi4ES3_EELb1ELb0ELb0ELb0ELb0ELb0ELb0ELb0EEEvNS_16Flash_fwd_paramsE --------------------------
	.section	.nv.constant0._ZN5flash24flash_fwd_splitkv_kernelI23Flash_fwd_kernel_traitsILi128ELi64ELi128ELi4ELb0ELb0EN7cutlass10bfloat16_tE19Flash_kernel_traitsILi128ELi64ELi128ELi4ES3_EELb1ELb0ELb0ELb0ELb0ELb0ELb0ELb0EEEvNS_16Flash_fwd_paramsE,"a",@progbits
	.sectionflags	@""
	.align	4
.nv.constant0._ZN5flash24flash_fwd_splitkv_kernelI23Flash_fwd_kernel_traitsILi128ELi64ELi128ELi4ELb0ELb0EN7cutlass10bfloat16_tE19Flash_kernel_traitsILi128ELi64ELi128ELi4ES3_EELb1ELb0ELb0ELb0ELb0ELb0ELb0ELb0EEEvNS_16Flash_fwd_paramsE:
	.zero		1360


//--------------------- .nv.constant0._ZN5flash24flash_fwd_splitkv_kernelI23Flash_fwd_kernel_traitsILi128ELi64ELi128ELi4ELb0ELb0EN7cutlass10bfloat16_tE19Flash_kernel_traitsILi128ELi64ELi128ELi4ES3_EELb1ELb0ELb0ELb0ELb0ELb1ELb0ELb0EEEvNS_16Flash_fwd_paramsE --------------------------
	.section	.nv.constant0._ZN5flash24flash_fwd_splitkv_kernelI23Flash_fwd_kernel_traitsILi128ELi64ELi128ELi4ELb0ELb0EN7cutlass10bfloat16_tE19Flash_kernel_traitsILi128ELi64ELi128ELi4ES3_EELb1ELb0ELb0ELb0ELb0ELb1ELb0ELb0EEEvNS_16Flash_fwd_paramsE,"a",@progbits
	.sectionflags	@""
	.align	4
.nv.constant0._ZN5flash24flash_fwd_splitkv_kernelI23Flash_fwd_kernel_traitsILi128ELi64ELi128ELi4ELb0ELb0EN7cutlass10bfloat16_tE19Flash_kernel_traitsILi128ELi64ELi128ELi4ES3_EELb1ELb0ELb0ELb0ELb0ELb1ELb0ELb0EEEvNS_16Flash_fwd_paramsE:
	.zero		1360


//--------------------- .nv.constant0._ZN5flash24flash_fwd_splitkv_kernelI23Flash_fwd_kernel_traitsILi128ELi64ELi128ELi4ELb0ELb0EN7cutlass10bfloat16_tE19Flash_kernel_traitsILi128ELi64ELi128ELi4ES3_EELb1ELb0ELb0ELb0ELb0ELb0ELb0ELb1EEEvNS_16Flash_fwd_paramsE --------------------------
	.section	.nv.constant0._ZN5flash24flash_fwd_splitkv_kernelI23Flash_fwd_kernel_traitsILi128ELi64ELi128ELi4ELb0ELb0EN7cutlass10bfloat16_tE19Flash_kernel_traitsILi128ELi64ELi128ELi4ES3_EELb1ELb0ELb0ELb0ELb0ELb0ELb0ELb1EEEvNS_16Flash_fwd_paramsE,"a",@progbits
	.sectionflags	@""
	.align	4
.nv.constant0._ZN5flash24flash_fwd_splitkv_kernelI23Flash_fwd_kernel_traitsILi128ELi64ELi128ELi4ELb0ELb0EN7cutlass10bfloat16_tE19Flash_kernel_traitsILi128ELi64ELi128ELi4ES3_EELb1ELb0ELb0ELb0ELb0ELb0ELb0ELb1EEEvNS_16Flash_fwd_paramsE:
	.zero		1360


//--------------------- .nv.constant0._ZN5flash24flash_fwd_splitkv_kernelI23Flash_fwd_kernel_traitsILi128ELi64ELi128ELi4ELb0ELb0EN7cutlass10bfloat16_tE19Flash_kernel_traitsILi128ELi64ELi128ELi4ES3_EELb1ELb0ELb0ELb0ELb0ELb1ELb0ELb1EEEvNS_16Flash_fwd_paramsE --------------------------
	.section	.nv.constant0._ZN5flash24flash_fwd_splitkv_kernelI23Flash_fwd_kernel_traitsILi128ELi64ELi128ELi4ELb0ELb0EN7cutlass10bfloat16_tE19Flash_kernel_traitsILi128ELi64ELi128ELi4ES3_EELb1ELb0ELb0ELb0ELb0ELb1ELb0ELb1EEEvNS_16Flash_fwd_paramsE,"a",@progbits
	.sectionflags	@""
	.align	4
.nv.constant0._ZN5flash24flash_fwd_splitkv_kernelI23Flash_fwd_kernel_traitsILi128ELi64ELi128ELi4ELb0ELb0EN7cutlass10bfloat16_tE19Flash_kernel_traitsILi128ELi64ELi128ELi4ES3_EELb1ELb0ELb0ELb0ELb0ELb1ELb0ELb1EEEvNS_16Flash_fwd_paramsE:
	.zero		1360


//--------------------- .nv.constant0._ZN5flash24flash_fwd_splitkv_kernelI23Flash_fwd_kernel_traitsILi128ELi64ELi128ELi4ELb0ELb0EN7cutlass10bfloat16_tE19Flash_kernel_traitsILi128ELi64ELi128ELi4ES3_EELb1ELb0ELb0ELb0ELb0ELb0ELb1ELb0EEEvNS_16Flash_fwd_paramsE --------------------------
	.section	.nv.constant0._ZN5flash24flash_fwd_splitkv_kernelI23Flash_fwd_kernel_traitsILi128ELi64ELi128ELi4ELb0ELb0EN7cutlass10bfloat16_tE19Flash_kernel_traitsILi128ELi64ELi128ELi4ES3_EELb1ELb0ELb0ELb0ELb0ELb0ELb1ELb0EEEvNS_16Flash_fwd_paramsE,"a",@progbits
	.sectionflags	@""
	.align	4
.nv.constant0._ZN5flash24flash_fwd_splitkv_kernelI23Flash_fwd_kernel_traitsILi128ELi64ELi128ELi4ELb0ELb0EN7cutlass10bfloat16_tE19Flash_kernel_traitsILi128ELi64ELi128ELi4ES3_EELb1ELb0ELb0ELb0ELb0ELb0ELb1ELb0EEEvNS_16Flash_fwd_paramsE:
	.zero		1360


//--------------------- .nv.constant0._ZN5flash24flash_fwd_splitkv_kernelI23Flash_fwd_kernel_traitsILi128ELi64ELi128ELi4ELb0ELb0EN7cutlass10bfloat16_tE19Flash_kernel_traitsILi128ELi64ELi128ELi4ES3_EELb1ELb0ELb0ELb0ELb0ELb1ELb1ELb0EEEvNS_16Flash_fwd_paramsE --------------------------
	.section	.nv.constant0._ZN5flash24flash_fwd_splitkv_kernelI23Flash_fwd_kernel_traitsILi128ELi64ELi128ELi4ELb0ELb0EN7cutlass10bfloat16_tE19Flash_kernel_traitsILi128ELi64ELi128ELi4ES3_EELb1ELb0ELb0ELb0ELb0ELb1ELb1ELb0EEEvNS_16Flash_fwd_paramsE,"a",@progbits
	.sectionflags	@""
	.align	4
.nv.constant0._ZN5flash24flash_fwd_splitkv_kernelI23Flash_fwd_kernel_traitsILi128ELi64ELi128ELi4ELb0ELb0EN7cutlass10bfloat16_tE19Flash_kernel_traitsILi128ELi64ELi128ELi4ES3_EELb1ELb0ELb0ELb0ELb0ELb1ELb1ELb0EEEvNS_16Flash_fwd_paramsE:
	.zero		1360


//--------------------- .nv.constant0._ZN5flash24flash_fwd_splitkv_kernelI23Flash_fwd_kernel_traitsILi128ELi64ELi128ELi4ELb0ELb0EN7cutlass10bfloat16_tE19Flash_kernel_traitsILi128ELi64ELi128ELi4ES3_EELb1ELb0ELb0ELb0ELb0ELb0ELb1ELb1EEEvNS_16Flash_fwd_paramsE --------------------------
	.section	.nv.constant0._ZN5flash24flash_fwd_splitkv_kernelI23Flash_fwd_kernel_traitsILi128ELi64ELi128ELi4ELb0ELb0EN7cutlass10bfloat16_tE19Flash_kernel_traitsILi128ELi64ELi128ELi4ES3_EELb1ELb0ELb0ELb0ELb0ELb0ELb1ELb1EEEvNS_16Flash_fwd_paramsE,"a",@progbits
	.sectionflags	@""
	.align	4
.nv.constant0._ZN5flash24flash_fwd_splitkv_kernelI23Flash_fwd_kernel_traitsILi128ELi64ELi128ELi4ELb0ELb0EN7cutlass10bfloat16_tE19Flash_kernel_traitsILi128ELi64ELi128ELi4ES3_EELb1ELb0ELb0ELb0ELb0ELb0ELb1ELb1EEEvNS_16Flash_fwd_paramsE:
	.zero		1360


//--------------------- .nv.constant0._ZN5flash24flash_fwd_splitkv_kernelI23Flash_fwd_kernel_traitsILi128ELi64ELi128ELi4ELb0ELb0EN7cutlass10bfloat16_tE19Flash_kernel_traitsILi128ELi64ELi128ELi4ES3_EELb1ELb0ELb0ELb0ELb0ELb1ELb1ELb1EEEvNS_16Flash_fwd_paramsE --------------------------
	.section	.nv.constant0._ZN5flash24flash_fwd_splitkv_kernelI23Flash_fwd_kernel_traitsILi128ELi64ELi128ELi4ELb0ELb0EN7cutlass10bfloat16_tE19Flash_kernel_traitsILi128ELi64ELi128ELi4ES3_EELb1ELb0ELb0ELb0ELb0ELb1ELb1ELb1EEEvNS_16Flash_fwd_paramsE,"a",@progbits
	.sectionflags	@""
	.align	4
.nv.constant0._ZN5flash24flash_fwd_splitkv_kernelI23Flash_fwd_kernel_traitsILi128ELi64ELi128ELi4ELb0ELb0EN7cutlass10bfloat16_tE19Flash_kernel_traitsILi128ELi64ELi128ELi4ES3_EELb1ELb0ELb0ELb0ELb0ELb1ELb1ELb1EEEvNS_16Flash_fwd_paramsE:
	.zero		1360


//--------------------- .nv.constant0._ZN5flash24flash_fwd_splitkv_kernelI23Flash_fwd_kernel_traitsILi128ELi64ELi128ELi4ELb0ELb0EN7cutlass10bfloat16_tE19Flash_kernel_traitsILi128ELi64ELi128ELi4ES3_EELb1ELb0ELb0ELb1ELb1ELb0ELb0ELb0EEEvNS_16Flash_fwd_paramsE --------------------------
	.section	.nv.constant0._ZN5flash24flash_fwd_splitkv_kernelI23Flash_fwd_kernel_traitsILi128ELi64ELi128ELi4ELb0ELb0EN7cutlass10bfloat16_tE19Flash_kernel_traitsILi128ELi64ELi128ELi4ES3_EELb1ELb0ELb0ELb1ELb1ELb0ELb0ELb0EEEvNS_16Flash_fwd_paramsE,"a",@progbits
	.sectionflags	@""
	.align	4
.nv.constant0._ZN5flash24flash_fwd_splitkv_kernelI23Flash_fwd_kernel_traitsILi128ELi64ELi128ELi4ELb0ELb0EN7cutlass10bfloat16_tE19Flash_kernel_traitsILi128ELi64ELi128ELi4ES3_EELb1ELb0ELb0ELb1ELb1ELb0ELb0ELb0EEEvNS_16Flash_fwd_paramsE:
	.zero		1360


//--------------------- .nv.constant0._ZN5flash24flash_fwd_splitkv_kernelI23Flash_fwd_kernel_traitsILi128ELi64ELi128ELi4ELb0ELb0EN7cutlass10bfloat16_tE19Flash_kernel_traitsILi128ELi64ELi128ELi4ES3_EELb1ELb0ELb0ELb1ELb1ELb1ELb0ELb0EEEvNS_16Flash_fwd_paramsE --------------------------
	.section	.nv.constant0._ZN5flash24flash_fwd_splitkv_kernelI23Flash_fwd_kernel_traitsILi128ELi64ELi128ELi4ELb0ELb0EN7cutlass10bfloat16_tE19Flash_kernel_traitsILi128ELi64ELi128ELi4ES3_EELb1ELb0ELb0ELb1ELb1ELb1ELb0ELb0EEEvNS_16Flash_fwd_paramsE,"a",@progbits
	.sectionflags	@""
	.align	4
.nv.constant0._ZN5flash24flash_fwd_splitkv_kernelI23Flash_fwd_kernel_traitsILi128ELi64ELi128ELi4ELb0ELb0EN7cutlass10bfloat16_tE19Flash_kernel_traitsILi128ELi64ELi128ELi4ES3_EELb1ELb0ELb0ELb1ELb1ELb1ELb0ELb0EEEvNS_16Flash_fwd_paramsE:
	.zero		1360


//--------------------- .nv.constant0._ZN5flash24flash_fwd_splitkv_kernelI23Flash_fwd_kernel_traitsILi128ELi64ELi128ELi4ELb0ELb0EN7cutlass10bfloat16_tE19Flash_kernel_traitsILi128ELi64ELi128ELi4ES3_EELb1ELb0ELb0ELb1ELb1ELb0ELb1ELb0EEEvNS_16Flash_fwd_paramsE --------------------------
	.section	.nv.constant0._ZN5flash24flash_fwd_splitkv_kernelI23Flash_fwd_kernel_traitsILi128ELi64ELi128ELi4ELb0ELb0EN7cutlass10bfloat16_tE19Flash_kernel_traitsILi128ELi64ELi128ELi4ES3_EELb1ELb0ELb0ELb1ELb1ELb0ELb1ELb0EEEvNS_16Flash_fwd_paramsE,"a",@progbits
	.sectionflags	@""
	.align	4
.nv.constant0._ZN5flash24flash_fwd_splitkv_kernelI23Flash_fwd_kernel_traitsILi128ELi64ELi128ELi4ELb0ELb0EN7cutlass10bfloat16_tE19Flash_kernel_traitsILi128ELi64ELi128ELi4ES3_EELb1ELb0ELb0ELb1ELb1ELb0ELb1ELb0EEEvNS_16Flash_fwd_paramsE:
	.zero		1360


//--------------------- .nv.constant0._ZN5flash24flash_fwd_splitkv_kernelI23Flash_fwd_kernel_traitsILi128ELi64ELi128ELi4ELb0ELb0EN7cutlass10bfloat16_tE19Flash_kernel_traitsILi128ELi64ELi128ELi4ES3_EELb1ELb0ELb0ELb1ELb1ELb1ELb1ELb0EEEvNS_16Flash_fwd_paramsE --------------------------
	.section	.nv.constant0._ZN5flash24flash_fwd_splitkv_kernelI23Flash_fwd_kernel_traitsILi128ELi64ELi128ELi4ELb0ELb0EN7cutlass10bfloat16_tE19Flash_kernel_traitsILi128ELi64ELi128ELi4ES3_EELb1ELb0ELb0ELb1ELb1ELb1ELb1ELb0EEEvNS_16Flash_fwd_paramsE,"a",@progbits
	.sectionflags	@""
	.align	4
.nv.constant0._ZN5flash24flash_fwd_splitkv_kernelI23Flash_fwd_kernel_traitsILi128ELi64ELi128ELi4ELb0ELb0EN7cutlass10bfloat16_tE19Flash_kernel_traitsILi128ELi64ELi128ELi4ES3_EELb1ELb0ELb0ELb1ELb1ELb1ELb1ELb0EEEvNS_16Flash_fwd_paramsE:
	.zero		1360


//--------------------- .nv.constant0._ZN5flash24flash_fwd_splitkv_kernelI23Flash_fwd_kernel_traitsILi128ELi64ELi128ELi4ELb0ELb0EN7cutlass10bfloat16_tE19Flash_kernel_traitsILi128ELi64ELi128ELi4ES3_EELb1ELb0ELb0ELb0ELb1ELb0ELb0ELb0EEEvNS_16Flash_fwd_paramsE --------------------------
	.section	.nv.constant0._ZN5flash24flash_fwd_splitkv_kernelI23Flash_fwd_kernel_traitsILi128ELi64ELi128ELi4ELb0ELb0EN7cutlass10bfloat16_tE19Flash_kernel_traitsILi128ELi64ELi128ELi4ES3_EELb1ELb0ELb0ELb0ELb1ELb0ELb0ELb0EEEvNS_16Flash_fwd_paramsE,"a",@progbits
	.sectionflags	@""
	.align	4
.nv.constant0._ZN5flash24flash_fwd_splitkv_kernelI23Flash_fwd_kernel_traitsILi128ELi64ELi128ELi4ELb0ELb0EN7cutlass10bfloat16_tE19Flash_kernel_traitsILi128ELi64ELi128ELi4ES3_EELb1ELb0ELb0ELb0ELb1ELb0ELb0ELb0EEEvNS_16Flash_fwd_paramsE:
	.zero		1360


//--------------------- .nv.constant0._ZN5flash24flash_fwd_splitkv_kernelI23Flash_fwd_kernel_traitsILi128ELi64ELi128ELi4ELb0ELb0EN7cutlass10bfloat16_tE19Flash_kernel_traitsILi128ELi64ELi128ELi4ES3_EELb1ELb0ELb0ELb0ELb1ELb1ELb0ELb0EEEvNS_16Flash_fwd_paramsE --------------------------
	.section	.nv.constant0._ZN5flash24flash_fwd_splitkv_kernelI23Flash_fwd_kernel_traitsILi128ELi64ELi128ELi4ELb0ELb0EN7cutlass10bfloat16_tE19Flash_kernel_traitsILi128ELi64ELi128ELi4ES3_EELb1ELb0ELb0ELb0ELb1ELb1ELb0ELb0EEEvNS_16Flash_fwd_paramsE,"a",@progbits
	.sectionflags	@""
	.align	4
.nv.constant0._ZN5flash24flash_fwd_splitkv_kernelI23Flash_fwd_kernel_traitsILi128ELi64ELi128ELi4ELb0ELb0EN7cutlass10bfloat16_tE19Flash_kernel_traitsILi128ELi64ELi128ELi4ES3_EELb1ELb0ELb0ELb0ELb1ELb1ELb0ELb0EEEvNS_16Flash_fwd_paramsE:
	.zero		1360


//--------------------- .nv.constant0._ZN5flash24flash_fwd_splitkv_kernelI23Flash_fwd_kernel_traitsILi128ELi64ELi128ELi4ELb0ELb0EN7cutlass10bfloat16_tE19Flash_kernel_traitsILi128ELi64ELi128ELi4ES3_EELb1ELb0ELb1ELb0ELb0ELb0ELb0ELb0EEEvNS_16Flash_fwd_paramsE --------------------------
	.section	.nv.constant0._ZN5flash24flash_fwd_splitkv_kernelI23Flash_fwd_kernel_traitsILi128ELi64ELi128ELi4ELb0ELb0EN7cutlass10bfloat16_tE19Flash_kernel_traitsILi128ELi64ELi128ELi4ES3_EELb1ELb0ELb1ELb0ELb0ELb0ELb0ELb0EEEvNS_16Flash_fwd_paramsE,"a",@progbits
	.sectionflags	@""
	.align	4
.nv.constant0._ZN5flash24flash_fwd_splitkv_kernelI23Flash_fwd_kernel_traitsILi128ELi64ELi128ELi4ELb0ELb0EN7cutlass10bfloat16_tE19Flash_kernel_traitsILi128ELi64ELi128ELi4ES3_EELb1ELb0ELb1ELb0ELb0ELb0ELb0ELb0EEEvNS_16Flash_fwd_paramsE:
	.zero		1360


//--------------------- .nv.constant0._ZN5flash24flash_fwd_splitkv_kernelI23Flash_fwd_kernel_traitsILi128ELi64ELi128ELi4ELb0ELb0EN7cutlass10bfloat16_tE19Flash_kernel_traitsILi128ELi64ELi128ELi4ES3_EELb1ELb0ELb1ELb0ELb0ELb1ELb0ELb0EEEvNS_16Flash_fwd_paramsE --------------------------
	.section	.nv.constant0._ZN5flash24flash_fwd_splitkv_kernelI23Flash_fwd_kernel_traitsILi128ELi64ELi128ELi4ELb0ELb0EN7cutlass10bfloat16_tE19Flash_kernel_traitsILi128ELi64ELi128ELi4ES3_EELb1ELb0ELb1ELb0ELb0ELb1ELb0ELb0EEEvNS_16Flash_fwd_paramsE,"a",@progbits
	.sectionflags	@""
	.align	4
.nv.constant0._ZN5flash24flash_fwd_splitkv_kernelI23Flash_fwd_kernel_traitsILi128ELi64ELi128ELi4ELb0ELb0EN7cutlass10bfloat16_tE19Flash_kernel_traitsILi128ELi64ELi128ELi4ES3_EELb1ELb0ELb1ELb0ELb0ELb1ELb0ELb0EEEvNS_16Flash_fwd_paramsE:
	.zero		1360


//--------------------- .nv.constant0._ZN5flash24flash_fwd_splitkv_kernelI23Flash_fwd_kernel_traitsILi128ELi64ELi128ELi4ELb0ELb0EN7cutlass10bfloat16_tE19Flash_kernel_traitsILi128ELi64ELi128ELi4ES3_EELb1ELb0ELb0ELb0ELb1ELb0ELb0ELb1EEEvNS_16Flash_fwd_paramsE --------------------------
	.section	.nv.constant0._ZN5flash24flash_fwd_splitkv_kernelI23Flash_fwd_kernel_traitsILi128ELi64ELi128ELi4ELb0ELb0EN7cutlass10bfloat16_tE19Flash_kernel_traitsILi128ELi64ELi128ELi4ES3_EELb1ELb0ELb0ELb0ELb1ELb0ELb0ELb1EEEvNS_16Flash_fwd_paramsE,"a",@progbits
	.sectionflags	@""
	.align	4
.nv.constant0._ZN5flash24flash_fwd_splitkv_kernelI23Flash_fwd_kernel_traitsILi128ELi64ELi128ELi4ELb0ELb0EN7cutlass10bfloat16_tE19Flash_kernel_traitsILi128ELi64ELi128ELi4ES3_EELb1ELb0ELb0ELb0ELb1ELb0ELb0ELb1EEEvNS_16Flash_fwd_paramsE:
	.zero		1360


//--------------------- .nv.constant0._ZN5flash24flash_fwd_splitkv_kernelI23Flash_fwd_kernel_traitsILi128ELi64ELi128ELi4ELb0ELb0EN7cutlass10bfloat16_tE19Flash_kernel_traitsILi128ELi64ELi128ELi4ES3_EELb1ELb0ELb0ELb0ELb1ELb1ELb0ELb1EEEvNS_16Flash_fwd_paramsE --------------------------
	.section	.nv.constant0._ZN5flash24flash_fwd_splitkv_kernelI23Flash_fwd_kernel_traitsILi128ELi64ELi128ELi4ELb0ELb0EN7cutlass10bfloat16_tE19Flash_kernel_traitsILi128ELi64ELi128ELi4ES3_EELb1ELb0ELb0ELb0ELb1ELb1ELb0ELb1EEEvNS_16Flash_fwd_paramsE,"a",@progbits
	.sectionflags	@""
	.align	4
.nv.constant0._ZN5flash24flash_fwd_splitkv_kernelI23Flash_fwd_kernel_traitsILi128ELi64ELi128ELi4ELb0ELb0EN7cutlass10bfloat16_tE19Flash_kernel_traitsILi128ELi64ELi128ELi4ES3_EELb1ELb0ELb0ELb0ELb1ELb1ELb0ELb1EEEvNS_16Flash_fwd_paramsE:
	.zero		1360


//--------------------- .nv.constant0._ZN5flash24flash_fwd_splitkv_kernelI23Flash_fwd_kernel_traitsILi128ELi64ELi128ELi4ELb0ELb0EN7cutlass10bfloat16_tE19Flash_kernel_traitsILi128ELi64ELi128ELi4ES3_EELb1ELb0ELb1ELb0ELb0ELb0ELb0ELb1EEEvNS_16Flash_fwd_paramsE --------------------------
	.section	.nv.constant0._ZN5flash24flash_fwd_splitkv_kernelI23Flash_fwd_kernel_traitsILi128ELi64ELi128ELi4ELb0ELb0EN7cutlass10bfloat16_tE19Flash_kernel_traitsILi128ELi64ELi128ELi4ES3_EELb1ELb0ELb1ELb0ELb0ELb0ELb0ELb1EEEvNS_16Flash_fwd_paramsE,"a",@progbits
	.sectionflags	@""
	.align	4
.nv.constant0._ZN5flash24flash_fwd_splitkv_kernelI23Flash_fwd_kernel_traitsILi128ELi64ELi128ELi4ELb0ELb0EN7cutlass10bfloat16_tE19Flash_kernel_traitsILi128ELi64ELi128ELi4ES3_EELb1ELb0ELb1ELb0ELb0ELb0ELb0ELb1EEEvNS_16Flash_fwd_paramsE:
	.zero		1360


//--------------------- .nv.constant0._ZN5flash24flash_fwd_splitkv_kernelI23Flash_fwd_kernel_traitsILi128ELi64ELi128ELi4ELb0ELb0EN7cutlass10bfloat16_tE19Flash_kernel_traitsILi128ELi64ELi128ELi4ES3_EELb1ELb0ELb1ELb0ELb0ELb1ELb0ELb1EEEvNS_16Flash_fwd_paramsE --------------------------
	.section	.nv.constant0._ZN5flash24flash_fwd_splitkv_kernelI23Flash_fwd_kernel_traitsILi128ELi64ELi128ELi4ELb0ELb0EN7cutlass10bfloat16_tE19Flash_kernel_traitsILi128ELi64ELi128ELi4ES3_EELb1ELb0ELb1ELb0ELb0ELb1ELb0ELb1EEEvNS_16Flash_fwd_paramsE,"a",@progbits
	.sectionflags	@""
	.align	4
.nv.constant0._ZN5flash24flash_fwd_splitkv_kernelI23Flash_fwd_kernel_traitsILi128ELi64ELi128ELi4ELb0ELb0EN7cutlass10bfloat16_tE19Flash_kernel_traitsILi128ELi64ELi128ELi4ES3_EELb1ELb0ELb1ELb0ELb0ELb1ELb0ELb1EEEvNS_16Flash_fwd_paramsE:
	.zero		1360


//--------------------- .nv.constant0._ZN5flash24flash_fwd_splitkv_kernelI23Flash_fwd_kernel_traitsILi128ELi64ELi128ELi4ELb0ELb0EN7cutlass10bfloat16_tE19Flash_kernel_traitsILi128ELi64ELi128ELi4ES3_EELb1ELb0ELb0ELb0ELb1ELb0ELb1ELb0EEEvNS_16Flash_fwd_paramsE --------------------------
	.section	.nv.constant0._ZN5flash24flash_fwd_splitkv_kernelI23Flash_fwd_kernel_traitsILi128ELi64ELi128ELi4ELb0ELb0EN7cutlass10bfloat16_tE19Flash_kernel_traitsILi128ELi64ELi128ELi4ES3_EELb1ELb0ELb0ELb0ELb1ELb0ELb1ELb0EEEvNS_16Flash_fwd_paramsE,"a",@progbits
	.sectionflags	@""
	.align	4
.nv.constant0._ZN5flash24flash_fwd_splitkv_kernelI23Flash_fwd_kernel_traitsILi128ELi64ELi128ELi4ELb0ELb0EN7cutlass10bfloat16_tE19Flash_kernel_traitsILi128ELi64ELi128ELi4ES3_EELb1ELb0ELb0ELb0ELb1ELb0ELb1ELb0EEEvNS_16Flash_fwd_paramsE:
	.zero		1360


//--------------------- .nv.constant0._ZN5flash24flash_fwd_splitkv_kernelI23Flash_fwd_kernel_traitsILi128ELi64ELi128ELi4ELb0ELb0EN7cutlass10bfloat16_tE19Flash_kernel_traitsILi128ELi64ELi128ELi4ES3_EELb1ELb0ELb0ELb0ELb1ELb1ELb1ELb0EEEvNS_16Flash_fwd_paramsE --------------------------
	.section	.nv.constant0._ZN5flash24flash_fwd_splitkv_kernelI23Flash_fwd_kernel_traitsILi128ELi64ELi128ELi4ELb0ELb0EN7cutlass10bfloat16_tE19Flash_kernel_traitsILi128ELi64ELi128ELi4ES3_EELb1ELb0ELb0ELb0ELb1ELb1ELb1ELb0EEEvNS_16Flash_fwd_paramsE,"a",@progbits
	.sectionflags	@""
	.align	4
.nv.constant0._ZN5flash24flash_fwd_splitkv_kernelI23Flash_fwd_kernel_traitsILi128ELi64ELi128ELi4ELb0ELb0EN7cutlass10bfloat16_tE19Flash_kernel_traitsILi128ELi64ELi128ELi4ES3_EELb1ELb0ELb0ELb0ELb1ELb1ELb1ELb0EEEvNS_16Flash_fwd_paramsE:
	.zero		1360


//--------------------- .nv.constant0._ZN5flash24flash_fwd_splitkv_kernelI23Flash_fwd_kernel_traitsILi128ELi64ELi128ELi4ELb0ELb0EN7cutlass10bfloat16_tE19Flash_kernel_traitsILi128ELi64ELi128ELi4ES3_EELb1ELb0ELb1ELb0ELb0ELb0ELb1ELb0EEEvNS_16Flash_fwd_paramsE --------------------------
	.section	.nv.constant0._ZN5flash24flash_fwd_splitkv_kernelI23Flash_fwd_kernel_traitsILi128ELi64ELi128ELi4ELb0ELb0EN7cutlass10bfloat16_tE19Flash_kernel_traitsILi128ELi64ELi128ELi4ES3_EELb1ELb0ELb1ELb0ELb0ELb0ELb1ELb0EEEvNS_16Flash_fwd_paramsE,"a",@progbits
	.sectionflags	@""
	.align	4
.nv.constant0._ZN5flash24flash_fwd_splitkv_kernelI23Flash_fwd_kernel_traitsILi128ELi64ELi128ELi4ELb0ELb0EN7cutlass10bfloat16_tE19Flash_kernel_traitsILi128ELi64ELi128ELi4ES3_EELb1ELb0ELb1ELb0ELb0ELb0ELb1ELb0EEEvNS_16Flash_fwd_paramsE:
	.zero		1360


//--------------------- .nv.constant0._ZN5flash24flash_fwd_splitkv_kernelI23Flash_fwd_kernel_traitsILi128ELi64ELi128ELi4ELb0ELb0EN7cutlass10bfloat16_tE19Flash_kernel_traitsILi128ELi64ELi128ELi4ES3_EELb1ELb0ELb1ELb0ELb0ELb1ELb1ELb0EEEvNS_16Flash_fwd_paramsE --------------------------
	.section	.nv.constant0._ZN5flash24flash_fwd_splitkv_kernelI23Flash_fwd_kernel_traitsILi128ELi64ELi128ELi4ELb0ELb0EN7cutlass10bfloat16_tE19Flash_kernel_traitsILi128ELi64ELi128ELi4ES3_EELb1ELb0ELb1ELb0ELb0ELb1ELb1ELb0EEEvNS_16Flash_fwd_paramsE,"a",@progbits
	.sectionflags	@""
	.align	4
.nv.constant0._ZN5flash24flash_fwd_splitkv_kernelI23Flash_fwd_kernel_traitsILi128ELi64ELi128ELi4ELb0ELb0EN7cutlass10bfloat16_tE19Flash_kernel_traitsILi128ELi64ELi128ELi4ES3_EELb1ELb0ELb1ELb0ELb0ELb1ELb1ELb0EEEvNS_16Flash_fwd_paramsE:
	.zero		1360


//--------------------- .nv.constant0._ZN5flash24flash_fwd_splitkv_kernelI23Flash_fwd_kernel_traitsILi128ELi64ELi128ELi4ELb0ELb0EN7cutlass10bfloat16_tE19Flash_kernel_traitsILi128ELi64ELi128ELi4ES3_EELb1ELb0ELb0ELb0ELb1ELb0ELb1ELb1EEEvNS_16Flash_fwd_paramsE --------------------------
	.section	.nv.constant0._ZN5flash24flash_fwd_splitkv_kernelI23Flash_fwd_kernel_traitsILi128ELi64ELi128ELi4ELb0ELb0EN7cutlass10bfloat16_tE19Flash_kernel_traitsILi128ELi64ELi128ELi4ES3_EELb1ELb0ELb0ELb0ELb1ELb0ELb1ELb1EEEvNS_16Flash_fwd_paramsE,"a",@progbits
	.sectionflags	@""
	.align	4
.nv.constant0._ZN5flash24flash_fwd_splitkv_kernelI23Flash_fwd_kernel_traitsILi128ELi64ELi128ELi4ELb0ELb0EN7cutlass10bfloat16_tE19Flash_kernel_traitsILi128ELi64ELi128ELi4ES3_EELb1ELb0ELb0ELb0ELb1ELb0ELb1ELb1EEEvNS_16Flash_fwd_paramsE:
	.zero		1360


//--------------------- .nv.constant0._ZN5flash24flash_fwd_splitkv_kernelI23Flash_fwd_kernel_traitsILi128ELi64ELi128ELi4ELb0ELb0EN7cutlass10bfloat16_tE19Flash_kernel_traitsILi128ELi64ELi128ELi4ES3_EELb1ELb0ELb0ELb0ELb1ELb1ELb1ELb1EEEvNS_16Flash_fwd_paramsE --------------------------
	.section	.nv.constant0._ZN5flash24flash_fwd_splitkv_kernelI23Flash_fwd_kernel_traitsILi128ELi64ELi128ELi4ELb0ELb0EN7cutlass10bfloat16_tE19Flash_kernel_traitsILi128ELi64ELi128ELi4ES3_EELb1ELb0ELb0ELb0ELb1ELb1ELb1ELb1EEEvNS_16Flash_fwd_paramsE,"a",@progbits
	.sectionflags	@""
	.align	4
.nv.constant0._ZN5flash24flash_fwd_splitkv_kernelI23Flash_fwd_kernel_traitsILi128ELi64ELi128ELi4ELb0ELb0EN7cutlass10bfloat16_tE19Flash_kernel_traitsILi128ELi64ELi128ELi4ES3_EELb1ELb0ELb0ELb0ELb1ELb1ELb1ELb1EEEvNS_16Flash_fwd_paramsE:
	.zero		1360


//--------------------- .nv.constant0._ZN5flash24flash_fwd_splitkv_kernelI23Flash_fwd_kernel_traitsILi128ELi64ELi128ELi4ELb0ELb0EN7cutlass10bfloat16_tE19Flash_kernel_traitsILi128ELi64ELi128ELi4ES3_EELb1ELb0ELb1ELb0ELb0ELb0ELb1ELb1EEEvNS_16Flash_fwd_paramsE --------------------------
	.section	.nv.constant0._ZN5flash24flash_fwd_splitkv_kernelI23Flash_fwd_kernel_traitsILi128ELi64ELi128ELi4ELb0ELb0EN7cutlass10bfloat16_tE19Flash_kernel_traitsILi128ELi64ELi128ELi4ES3_EELb1ELb0ELb1ELb0ELb0ELb0ELb1ELb1EEEvNS_16Flash_fwd_paramsE,"a",@progbits
	.sectionflags	@""
	.align	4
.nv.constant0._ZN5flash24flash_fwd_splitkv_kernelI23Flash_fwd_kernel_traitsILi128ELi64ELi128ELi4ELb0ELb0EN7cutlass10bfloat16_tE19Flash_kernel_traitsILi128ELi64ELi128ELi4ES3_EELb1ELb0ELb1ELb0ELb0ELb0ELb1ELb1EEEvNS_16Flash_fwd_paramsE:
	.zero		1360


//--------------------- .nv.constant0._ZN5flash24flash_fwd_splitkv_kernelI23Flash_fwd_kernel_traitsILi128ELi64ELi128ELi4ELb0ELb0EN7cutlass10bfloat16_tE19Flash_kernel_traitsILi128ELi64ELi128ELi4ES3_EELb1ELb0ELb1ELb0ELb0ELb1ELb1ELb1EEEvNS_16Flash_fwd_paramsE --------------------------
	.section	.nv.constant0._ZN5flash24flash_fwd_splitkv_kernelI23Flash_fwd_kernel_traitsILi128ELi64ELi128ELi4ELb0ELb0EN7cutlass10bfloat16_tE19Flash_kernel_traitsILi128ELi64ELi128ELi4ES3_EELb1ELb0ELb1ELb0ELb0ELb1ELb1ELb1EEEvNS_16Flash_fwd_paramsE,"a",@progbits
	.sectionflags	@""
	.align	4
.nv.constant0._ZN5flash24flash_fwd_splitkv_kernelI23Flash_fwd_kernel_traitsILi128ELi64ELi128ELi4ELb0ELb0EN7cutlass10bfloat16_tE19Flash_kernel_traitsILi128ELi64ELi128ELi4ES3_EELb1ELb0ELb1ELb0ELb0ELb1ELb1ELb1EEEvNS_16Flash_fwd_paramsE:
	.zero		1360


//--------------------- .nv.constant0._ZN5flash32flash_fwd_splitkv_combine_kernelI23Flash_fwd_kernel_traitsILi128ELi64ELi64ELi4ELb0ELb0EN7cutlass10bfloat16_tE19Flash_kernel_traitsILi128ELi64ELi64ELi4ES3_EELi4ELi7ELb0EEEvNS_16Flash_fwd_paramsE --------------------------
	.section	.nv.constant0._ZN5flash32flash_fwd_splitkv_combine_kernelI23Flash_fwd_kernel_traitsILi128ELi64ELi64ELi4ELb0ELb0EN7cutlass10bfloat16_tE19Flash_kernel_traitsILi128ELi64ELi64ELi4ES3_EELi4ELi7ELb0EEEvNS_16Flash_fwd_paramsE,"a",@progbits
	.sectionflags	@""
	.align	4
.nv.constant0._ZN5flash32flash_fwd_splitkv_combine_kernelI23Flash_fwd_kernel_traitsILi128ELi64ELi64ELi4ELb0ELb0EN7cutlass10bfloat16_tE19Flash_kernel_traitsILi128ELi64ELi64ELi4ES3_EELi4ELi7ELb0EEEvNS_16Flash_fwd_paramsE:
	.zero		1360


//--------------------- .nv.constant0._ZN5flash32flash_fwd_splitkv_combine_kernelI23Flash_fwd_kernel_traitsILi128ELi64ELi64ELi4ELb0ELb0EN7cutlass10bfloat16_tE19Flash_kernel_traitsILi128ELi64ELi64ELi4ES3_EELi4ELi6ELb0EEEvNS_16Flash_fwd_paramsE --------------------------
	.section	.nv.constant0._ZN5flash32flash_fwd_splitkv_combine_kernelI23Flash_fwd_kernel_traitsILi128ELi64ELi64ELi4ELb0ELb0EN7cutlass10bfloat16_tE19Flash_kernel_traitsILi128ELi64ELi64ELi4ES3_EELi4ELi6ELb0EEEvNS_16Flash_fwd_paramsE,"a",@progbits
	.sectionflags	@""
	.align	4
.nv.constant0._ZN5flash32flash_fwd_splitkv_combine_kernelI23Flash_fwd_kernel_traitsILi128ELi64ELi64ELi4ELb0ELb0EN7cutlass10bfloat16_tE19Flash_kernel_traitsILi128ELi64ELi64ELi4ES3_EELi4ELi6ELb0EEEvNS_16Flash_fwd_paramsE:
	.zero		1360


//--------------------- .nv.constant0._ZN5flash32flash_fwd_splitkv_combine_kernelI23Flash_fwd_kernel_traitsILi128ELi64ELi64ELi4ELb0ELb0EN7cutlass10bfloat16_tE19Flash_kernel_traitsILi128ELi64ELi64ELi4ES3_EELi4ELi5ELb0EEEvNS_16Flash_fwd_paramsE --------------------------
	.section	.nv.constant0._ZN5flash32flash_fwd_splitkv_combine_kernelI23Flash_fwd_kernel_traitsILi128ELi64ELi64ELi4ELb0ELb0EN7cutlass10bfloat16_tE19Flash_kernel_traitsILi128ELi64ELi64ELi4ES3_EELi4ELi5ELb0EEEvNS_16Flash_fwd_paramsE,"a",@progbits
	.sectionflags	@""
	.align	4
.nv.constant0._ZN5flash32flash_fwd_splitkv_combine_kernelI23Flash_fwd_kernel_traitsILi128ELi64ELi64ELi4ELb0ELb0EN7cutlass10bfloat16_tE19Flash_kernel_traitsILi128ELi64ELi64ELi4ES3_EELi4ELi5ELb0EEEvNS_16Flash_fwd_paramsE:
	.zero		1360


//--------------------- .nv.constant0._ZN5flash32flash_fwd_splitkv_combine_kernelI23Flash_fwd_kernel_traitsILi128ELi64ELi64ELi4ELb0ELb0EN7cutlass10bfloat16_tE19Flash_kernel_traitsILi128ELi64ELi64ELi4ES3_EELi4ELi4ELb0EEEvNS_16Flash_fwd_paramsE --------------------------
	.section	.nv.constant0._ZN5flash32flash_fwd_splitkv_combine_kernelI23Flash_fwd_kernel_traitsILi128ELi64ELi64ELi4ELb0ELb0EN7cutlass10bfloat16_tE19Flash_kernel_traitsILi128ELi64ELi64ELi4ES3_EELi4ELi4ELb0EEEvNS_16Flash_fwd_paramsE,"a",@progbits
	.sectionflags	@""
	.align	4
.nv.constant0._ZN5flash32flash_fwd_splitkv_combine_kernelI23Flash_fwd_kernel_traitsILi128ELi64ELi64ELi4ELb0ELb0EN7cutlass10bfloat16_tE19Flash_kernel_traitsILi128ELi64ELi64ELi4ES3_EELi4ELi4ELb0EEEvNS_16Flash_fwd_paramsE:
	.zero		1360


//--------------------- .nv.constant0._ZN5flash32flash_fwd_splitkv_combine_kernelI23Flash_fwd_kernel_traitsILi128ELi64ELi64ELi4ELb0ELb0EN7cutlass10bfloat16_tE19Flash_kernel_traitsILi128ELi64ELi64ELi4ES3_EELi4ELi3ELb0EEEvNS_16Flash_fwd_paramsE --------------------------
	.section	.nv.constant0._ZN5flash32flash_fwd_splitkv_combine_kernelI23Flash_fwd_kernel_traitsILi128ELi64ELi64ELi4ELb0ELb0EN7cutlass10bfloat16_tE19Flash_kernel_traitsILi128ELi64ELi64ELi4ES3_EELi4ELi3ELb0EEEvNS_16Flash_fwd_paramsE,"a",@progbits
	.sectionflags	@""
	.align	4
.nv.constant0._ZN5flash32flash_fwd_splitkv_combine_kernelI23Flash_fwd_kernel_traitsILi128ELi64ELi64ELi4ELb0ELb0EN7cutlass10bfloat16_tE19Flash_kernel_traitsILi128ELi64ELi64ELi4ES3_EELi4ELi3ELb0EEEvNS_16Flash_fwd_paramsE:
	.zero		1360


//--------------------- .nv.constant0._ZN5flash32flash_fwd_splitkv_combine_kernelI23Flash_fwd_kernel_traitsILi128ELi64ELi64ELi4ELb0ELb0EN7cutlass10bfloat16_tE19Flash_kernel_traitsILi128ELi64ELi64ELi4ES3_EELi4ELi2ELb0EEEvNS_16Flash_fwd_paramsE --------------------------
	.section	.nv.constant0._ZN5flash32flash_fwd_splitkv_combine_kernelI23Flash_fwd_kernel_traitsILi128ELi64ELi64ELi4ELb0ELb0EN7cutlass10bfloat16_tE19Flash_kernel_traitsILi128ELi64ELi64ELi4ES3_EELi4ELi2ELb0EEEvNS_16Flash_fwd_paramsE,"a",@progbits
	.sectionflags	@""
	.align	4
.nv.constant0._ZN5flash32flash_fwd_splitkv_combine_kernelI23Flash_fwd_kernel_traitsILi128ELi64ELi64ELi4ELb0ELb0EN7cutlass10bfloat16_tE19Flash_kernel_traitsILi128ELi64ELi64ELi4ES3_EELi4ELi2ELb0EEEvNS_16Flash_fwd_paramsE:
	.zero		1360


//--------------------- .nv.constant0._ZN5flash32flash_fwd_splitkv_combine_kernelI23Flash_fwd_kernel_traitsILi128ELi64ELi64ELi4ELb0ELb0EN7cutlass10bfloat16_tE19Flash_kernel_traitsILi128ELi64ELi64ELi4ES3_EELi4ELi1ELb0EEEvNS_16Flash_fwd_paramsE --------------------------
	.section	.nv.constant0._ZN5flash32flash_fwd_splitkv_combine_kernelI23Flash_fwd_kernel_traitsILi128ELi64ELi64ELi4ELb0ELb0EN7cutlass10bfloat16_tE19Flash_kernel_traitsILi128ELi64ELi64ELi4ES3_EELi4ELi1ELb0EEEvNS_16Flash_fwd_paramsE,"a",@progbits
	.sectionflags	@""
	.align	4
.nv.constant0._ZN5flash32flash_fwd_splitkv_combine_kernelI23Flash_fwd_kernel_traitsILi128ELi64ELi64ELi4ELb0ELb0EN7cutlass10bfloat16_tE19Flash_kernel_traitsILi128ELi64ELi64ELi4ES3_EELi4ELi1ELb0EEEvNS_16Flash_fwd_paramsE:
	.zero		1360


//--------------------- .nv.constant0._ZN5flash32flash_fwd_splitkv_combine_kernelI23Flash_fwd_kernel_traitsILi128ELi64ELi64ELi4ELb0ELb0EN7cutlass10bfloat16_tE19Flash_kernel_traitsILi128ELi64ELi64ELi4ES3_EELi4ELi7ELb1EEEvNS_16Flash_fwd_paramsE --------------------------
	.section	.nv.constant0._ZN5flash32flash_fwd_splitkv_combine_kernelI23Flash_fwd_kernel_traitsILi128ELi64ELi64ELi4ELb0ELb0EN7cutlass10bfloat16_tE19Flash_kernel_traitsILi128ELi64ELi64ELi4ES3_EELi4ELi7ELb1EEEvNS_16Flash_fwd_paramsE,"a",@progbits
	.sectionflags	@""
	.align	4
.nv.constant0._ZN5flash32flash_fwd_splitkv_combine_kernelI23Flash_fwd_kernel_traitsILi128ELi64ELi64ELi4ELb0ELb0EN7cutlass10bfloat16_tE19Flash_kernel_traitsILi128ELi64ELi64ELi4ES3_EELi4ELi7ELb1EEEvNS_16Flash_fwd_paramsE:
	.zero		1360


//--------------------- .nv.constant0._ZN5flash32flash_fwd_splitkv_combine_kernelI23Flash_fwd_kernel_traitsILi128ELi64ELi64ELi4ELb0ELb0EN7cutlass10bfloat16_tE19Flash_kernel_traitsILi128ELi64ELi64ELi4ES3_EELi4ELi6ELb1EEEvNS_16Flash_fwd_paramsE --------------------------
	.section	.nv.constant0._ZN5flash32flash_fwd_splitkv_combine_kernelI23Flash_fwd_kernel_traitsILi128ELi64ELi64ELi4ELb0ELb0EN7cutlass10bfloat16_tE19Flash_kernel_traitsILi128ELi64ELi64ELi4ES3_EELi4ELi6ELb1EEEvNS_16Flash_fwd_paramsE,"a",@progbits
	.sectionflags	@""
	.align	4
.nv.constant0._ZN5flash32flash_fwd_splitkv_combine_kernelI23Flash_fwd_kernel_traitsILi128ELi64ELi64ELi4ELb0ELb0EN7cutlass10bfloat16_tE19Flash_kernel_traitsILi128ELi64ELi64ELi4ES3_EELi4ELi6ELb1EEEvNS_16Flash_fwd_paramsE:
	.zero		1360


//--------------------- .nv.constant0._ZN5flash32flash_fwd_splitkv_combine_kernelI23Flash_fwd_kernel_traitsILi128ELi64ELi64ELi4ELb0ELb0EN7cutlass10bfloat16_tE19Flash_kernel_traitsILi128ELi64ELi64ELi4ES3_EELi4ELi5ELb1EEEvNS_16Flash_fwd_paramsE --------------------------
	.section	.nv.constant0._ZN5flash32flash_fwd_splitkv_combine_kernelI23Flash_fwd_kernel_traitsILi128ELi64ELi64ELi4ELb0ELb0EN7cutlass10bfloat16_tE19Flash_kernel_traitsILi128ELi64ELi64ELi4ES3_EELi4ELi5ELb1EEEvNS_16Flash_fwd_paramsE,"a",@progbits
	.sectionflags	@""
	.align	4
.nv.constant0._ZN5flash32flash_fwd_splitkv_combine_kernelI23Flash_fwd_kernel_traitsILi128ELi64ELi64ELi4ELb0ELb0EN7cutlass10bfloat16_tE19Flash_kernel_traitsILi128ELi64ELi64ELi4ES3_EELi4ELi5ELb1EEEvNS_16Flash_fwd_paramsE:
	.zero		1360


//--------------------- .nv.constant0._ZN5flash32flash_fwd_splitkv_combine_kernelI23Flash_fwd_kernel_traitsILi128ELi64ELi64ELi4ELb0ELb0EN7cutlass10bfloat16_tE19Flash_kernel_traitsILi128ELi64ELi64ELi4ES3_EELi4ELi4ELb1EEEvNS_16Flash_fwd_paramsE --------------------------
	.section	.nv.constant0._ZN5flash32flash_fwd_splitkv_combine_kernelI23Flash_fwd_kernel_traitsILi128ELi64ELi64ELi4ELb0ELb0EN7cutlass10bfloat16_tE19Flash_kernel_traitsILi128ELi64ELi64ELi4ES3_EELi4ELi4ELb1EEEvNS_16Flash_fwd_paramsE,"a",@progbits
	.sectionflags	@""
	.align	4
.nv.constant0._ZN5flash32flash_fwd_splitkv_combine_kernelI23Flash_fwd_kernel_traitsILi128ELi64ELi64ELi4ELb0ELb0EN7cutlass10bfloat16_tE19Flash_kernel_traitsILi128ELi64ELi64ELi4ES3_EELi4ELi4ELb1EEEvNS_16Flash_fwd_paramsE:
	.zero		1360


//--------------------- .nv.constant0._ZN5flash32flash_fwd_splitkv_combine_kernelI23Flash_fwd_kernel_traitsILi128ELi64ELi64ELi4ELb0ELb0EN7cutlass10bfloat16_tE19Flash_kernel_traitsILi128ELi64ELi64ELi4ES3_EELi4ELi3ELb1EEEvNS_16Flash_fwd_paramsE --------------------------
	.section	.nv.constant0._ZN5flash32flash_fwd_splitkv_combine_kernelI23Flash_fwd_kernel_traitsILi128ELi64ELi64ELi4ELb0ELb0EN7cutlass10bfloat16_tE19Flash_kernel_traitsILi128ELi64ELi64ELi4ES3_EELi4ELi3ELb1EEEvNS_16Flash_fwd_paramsE,"a",@progbits
	.sectionflags	@""
	.align	4
.nv.constant0._ZN5flash32flash_fwd_splitkv_combine_kernelI23Flash_fwd_kernel_traitsILi128ELi64ELi64ELi4ELb0ELb0EN7cutlass10bfloat16_tE19Flash_kernel_traitsILi128ELi64ELi64ELi4ES3_EELi4ELi3ELb1EEEvNS_16Flash_fwd_paramsE:
	.zero		1360


//--------------------- .nv.constant0._ZN5flash32flash_fwd_splitkv_combine_kernelI23Flash_fwd_kernel_traitsILi128ELi64ELi64ELi4ELb0ELb0EN7cutlass10bfloat16_tE19Flash_kernel_traitsILi128ELi64ELi64ELi4ES3_EELi4ELi2ELb1EEEvNS_16Flash_fwd_paramsE --------------------------
	.section	.nv.constant0._ZN5flash32flash_fwd_splitkv_combine_kernelI23Flash_fwd_kernel_traitsILi128ELi64ELi64ELi4ELb0ELb0EN7cutlass10bfloat16_tE19Flash_kernel_traitsILi128ELi64ELi64ELi4ES3_EELi4ELi2ELb1EEEvNS_16Flash_fwd_paramsE,"a",@progbits
	.sectionflags	@""
	.align	4
.nv.constant0._ZN5flash32flash_fwd_splitkv_combine_kernelI23Flash_fwd_kernel_traitsILi128ELi64ELi64ELi4ELb0ELb0EN7cutlass10bfloat16_tE19Flash_kernel_traitsILi128ELi64ELi64ELi4ES3_EELi4ELi2ELb1EEEvNS_16Flash_fwd_paramsE:
	.zero		1360


//--------------------- .nv.constant0._ZN5flash32flash_fwd_splitkv_combine_kernelI23Flash_fwd_kernel_traitsILi128ELi64ELi64ELi4ELb0ELb0EN7cutlass10bfloat16_tE19Flash_kernel_traitsILi128ELi64ELi64ELi4ES3_EELi4ELi1ELb1EEEvNS_16Flash_fwd_paramsE --------------------------
	.section	.nv.constant0._ZN5flash32flash_fwd_splitkv_combine_kernelI23Flash_fwd_kernel_traitsILi128ELi64ELi64ELi4ELb0ELb0EN7cutlass10bfloat16_tE19Flash_kernel_traitsILi128ELi64ELi64ELi4ES3_EELi4ELi1ELb1EEEvNS_16Flash_fwd_paramsE,"a",@progbits
	.sectionflags	@""
	.align	4
.nv.constant0._ZN5flash32flash_fwd_splitkv_combine_kernelI23Flash_fwd_kernel_traitsILi128ELi64ELi64ELi4ELb0ELb0EN7cutlass10bfloat16_tE19Flash_kernel_traitsILi128ELi64ELi64ELi4ES3_EELi4ELi1ELb1EEEvNS_16Flash_fwd_paramsE:
	.zero		1360


//--------------------- .nv.constant0._ZN5flash24flash_fwd_splitkv_kernelI23Flash_fwd_kernel_traitsILi128ELi64ELi64ELi4ELb0ELb0EN7cutlass10bfloat16_tE19Flash_kernel_traitsILi128ELi64ELi64ELi4ES3_EELb1ELb0ELb0ELb0ELb0ELb0ELb0ELb0EEEvNS_16Flash_fwd_paramsE --------------------------
	.section	.nv.constant0._ZN5flash24flash_fwd_splitkv_kernelI23Flash_fwd_kernel_traitsILi128ELi64ELi64ELi4ELb0ELb0EN7cutlass10bfloat16_tE19Flash_kernel_traitsILi128ELi64ELi64ELi4ES3_EELb1ELb0ELb0ELb0ELb0ELb0ELb0ELb0EEEvNS_16Flash_fwd_paramsE,"a",@progbits
	.sectionflags	@""
	.align	4
.nv.constant0._ZN5flash24flash_fwd_splitkv_kernelI23Flash_fwd_kernel_traitsILi128ELi64ELi64ELi4ELb0ELb0EN7cutlass10bfloat16_tE19Flash_kernel_traitsILi128ELi64ELi64ELi4ES3_EELb1ELb0ELb0ELb0ELb0ELb0ELb0ELb0EEEvNS_16Flash_fwd_paramsE:
	.zero		1360


//--------------------- .nv.constant0._ZN5flash24flash_fwd_splitkv_kernelI23Flash_fwd_kernel_traitsILi128ELi64ELi64ELi4ELb0ELb0EN7cutlass10bfloat16_tE19Flash_kernel_traitsILi128ELi64ELi64ELi4ES3_EELb1ELb0ELb0ELb0ELb0ELb1ELb0ELb0EEEvNS_16Flash_fwd_paramsE --------------------------
	.section	.nv.constant0._ZN5flash24flash_fwd_splitkv_kernelI23Flash_fwd_kernel_traitsILi128ELi64ELi64ELi4ELb0ELb0EN7cutlass10bfloat16_tE19Flash_kernel_traitsILi128ELi64ELi64ELi4ES3_EELb1ELb0ELb0ELb0ELb0ELb1ELb0ELb0EEEvNS_16Flash_fwd_paramsE,"a",@progbits
	.sectionflags	@""
	.align	4
.nv.constant0._ZN5flash24flash_fwd_splitkv_kernelI23Flash_fwd_kernel_traitsILi128ELi64ELi64ELi4ELb0ELb0EN7cutlass10bfloat16_tE19Flash_kernel_traitsILi128ELi64ELi64ELi4ES3_EELb1ELb0ELb0ELb0ELb0ELb1ELb0ELb0EEEvNS_16Flash_fwd_paramsE:
	.zero		1360


//--------------------- .nv.constant0._ZN5flash24flash_fwd_splitkv_kernelI23Flash_fwd_kernel_traitsILi128ELi64ELi64ELi4ELb0ELb0EN7cutlass10bfloat16_tE19Flash_kernel_traitsILi128ELi64ELi64ELi4ES3_EELb1ELb0ELb0ELb0ELb0ELb0ELb0ELb1EEEvNS_16Flash_fwd_paramsE --------------------------
	.section	.nv.constant0._ZN5flash24flash_fwd_splitkv_kernelI23Flash_fwd_kernel_traitsILi128ELi64ELi64ELi4ELb0ELb0EN7cutlass10bfloat16_tE19Flash_kernel_traitsILi128ELi64ELi64ELi4ES3_EELb1ELb0ELb0ELb0ELb0ELb0ELb0ELb1EEEvNS_16Flash_fwd_paramsE,"a",@progbits
	.sectionflags	@""
	.align	4
.nv.constant0._ZN5flash24flash_fwd_splitkv_kernelI23Flash_fwd_kernel_traitsILi128ELi64ELi64ELi4ELb0ELb0EN7cutlass10bfloat16_tE19Flash_kernel_traitsILi128ELi64ELi64ELi4ES3_EELb1ELb0ELb0ELb0ELb0ELb0ELb0ELb1EEEvNS_16Flash_fwd_paramsE:
	.zero		1360


//--------------------- .nv.constant0._ZN5flash24flash_fwd_splitkv_kernelI23Flash_fwd_kernel_traitsILi128ELi64ELi64ELi4ELb0ELb0EN7cutlass10bfloat16_tE19Flash_kernel_traitsILi128ELi64ELi64ELi4ES3_EELb1ELb0ELb0ELb0ELb0ELb1ELb0ELb1EEEvNS_16Flash_fwd_paramsE --------------------------
	.section	.nv.constant0._ZN5flash24flash_fwd_splitkv_kernelI23Flash_fwd_kernel_traitsILi128ELi64ELi64ELi4ELb0ELb0EN7cutlass10bfloat16_tE19Flash_kernel_traitsILi128ELi64ELi64ELi4ES3_EELb1ELb0ELb0ELb0ELb0ELb1ELb0ELb1EEEvNS_16Flash_fwd_paramsE,"a",@progbits
	.sectionflags	@""
	.align	4
.nv.constant0._ZN5flash24flash_fwd_splitkv_kernelI23Flash_fwd_kernel_traitsILi128ELi64ELi64ELi4ELb0ELb0EN7cutlass10bfloat16_tE19Flash_kernel_traitsILi128ELi64ELi64ELi4ES3_EELb1ELb0ELb0ELb0ELb0ELb1ELb0ELb1EEEvNS_16Flash_fwd_paramsE:
	.zero		1360


//--------------------- .nv.constant0._ZN5flash24flash_fwd_splitkv_kernelI23Flash_fwd_kernel_traitsILi128ELi64ELi64ELi4ELb0ELb0EN7cutlass10bfloat16_tE19Flash_kernel_traitsILi128ELi64ELi64ELi4ES3_EELb1ELb0ELb0ELb0ELb0ELb0ELb1ELb0EEEvNS_16Flash_fwd_paramsE --------------------------
	.section	.nv.constant0._ZN5flash24flash_fwd_splitkv_kernelI23Flash_fwd_kernel_traitsILi128ELi64ELi64ELi4ELb0ELb0EN7cutlass10bfloat16_tE19Flash_kernel_traitsILi128ELi64ELi64ELi4ES3_EELb1ELb0ELb0ELb0ELb0ELb0ELb1ELb0EEEvNS_16Flash_fwd_paramsE,"a",@progbits
	.sectionflags	@""
	.align	4
.nv.constant0._ZN5flash24flash_fwd_splitkv_kernelI23Flash_fwd_kernel_traitsILi128ELi64ELi64ELi4ELb0ELb0EN7cutlass10bfloat16_tE19Flash_kernel_traitsILi128ELi64ELi64ELi4ES3_EELb1ELb0ELb0ELb0ELb0ELb0ELb1ELb0EEEvNS_16Flash_fwd_paramsE:
	.zero		1360


//--------------------- .nv.constant0._ZN5flash24flash_fwd_splitkv_kernelI23Flash_fwd_kernel_traitsILi128ELi64ELi64ELi4ELb0ELb0EN7cutlass10bfloat16_tE19Flash_kernel_traitsILi128ELi64ELi64ELi4ES3_EELb1ELb0ELb0ELb0ELb0ELb1ELb1ELb0EEEvNS_16Flash_fwd_paramsE --------------------------
	.section	.nv.constant0._ZN5flash24flash_fwd_splitkv_kernelI23Flash_fwd_kernel_traitsILi128ELi64ELi64ELi4ELb0ELb0EN7cutlass10bfloat16_tE19Flash_kernel_traitsILi128ELi64ELi64ELi4ES3_EELb1ELb0ELb0ELb0ELb0ELb1ELb1ELb0EEEvNS_16Flash_fwd_paramsE,"a",@progbits
	.sectionflags	@""
	.align	4
.nv.constant0._ZN5flash24flash_fwd_splitkv_kernelI23Flash_fwd_kernel_traitsILi128ELi64ELi64ELi4ELb0ELb0EN7cutlass10bfloat16_tE19Flash_kernel_traitsILi128ELi64ELi64ELi4ES3_EELb1ELb0ELb0ELb0ELb0ELb1ELb1ELb0EEEvNS_16Flash_fwd_paramsE:
	.zero		1360


//--------------------- .nv.constant0._ZN5flash24flash_fwd_splitkv_kernelI23Flash_fwd_kernel_traitsILi128ELi64ELi64ELi4ELb0ELb0EN7cutlass10bfloat16_tE19Flash_kernel_traitsILi128ELi64ELi64ELi4ES3_EELb1ELb0ELb0ELb0ELb0ELb0ELb1ELb1EEEvNS_16Flash_fwd_paramsE --------------------------
	.section	.nv.constant0._ZN5flash24flash_fwd_splitkv_kernelI23Flash_fwd_kernel_traitsILi128ELi64ELi64ELi4ELb0ELb0EN7cutlass10bfloat16_tE19Flash_kernel_traitsILi128ELi64ELi64ELi4ES3_EELb1ELb0ELb0ELb0ELb0ELb0ELb1ELb1EEEvNS_16Flash_fwd_paramsE,"a",@progbits
	.sectionflags	@""
	.align	4
.nv.constant0._ZN5flash24flash_fwd_splitkv_kernelI23Flash_fwd_kernel_traitsILi128ELi64ELi64ELi4ELb0ELb0EN7cutlass10bfloat16_tE19Flash_kernel_traitsILi128ELi64ELi64ELi4ES3_EELb1ELb0ELb0ELb0ELb0ELb0ELb1ELb1EEEvNS_16Flash_fwd_paramsE:
	.zero		1360


//--------------------- .nv.constant0._ZN5flash24flash_fwd_splitkv_kernelI23Flash_fwd_kernel_traitsILi128ELi64ELi64ELi4ELb0ELb0EN7cutlass10bfloat16_tE19Flash_kernel_traitsILi128ELi64ELi64ELi4ES3_EELb1ELb0ELb0ELb0ELb0ELb1ELb1ELb1EEEvNS_16Flash_fwd_paramsE --------------------------
	.section	.nv.constant0._ZN5flash24flash_fwd_splitkv_kernelI23Flash_fwd_kernel_traitsILi128ELi64ELi64ELi4ELb0ELb0EN7cutlass10bfloat16_tE19Flash_kernel_traitsILi128ELi64ELi64ELi4ES3_EELb1ELb0ELb0ELb0ELb0ELb1ELb1ELb1EEEvNS_16Flash_fwd_paramsE,"a",@progbits
	.sectionflags	@""
	.align	4
.nv.constant0._ZN5flash24flash_fwd_splitkv_kernelI23Flash_fwd_kernel_traitsILi128ELi64ELi64ELi4ELb0ELb0EN7cutlass10bfloat16_tE19Flash_kernel_traitsILi128ELi64ELi64ELi4ES3_EELb1ELb0ELb0ELb0ELb0ELb1ELb1ELb1EEEvNS_16Flash_fwd_paramsE:
	.zero		1360


//--------------------- .nv.constant0._ZN5flash24flash_fwd_splitkv_kernelI23Flash_fwd_kernel_traitsILi128ELi64ELi64ELi4ELb0ELb0EN7cutlass10bfloat16_tE19Flash_kernel_traitsILi128ELi64ELi64ELi4ES3_EELb1ELb0ELb0ELb1ELb1ELb0ELb0ELb0EEEvNS_16Flash_fwd_paramsE --------------------------
	.section	.nv.constant0._ZN5flash24flash_fwd_splitkv_kernelI23Flash_fwd_kernel_traitsILi128ELi64ELi64ELi4ELb0ELb0EN7cutlass10bfloat16_tE19Flash_kernel_traitsILi128ELi64ELi64ELi4ES3_EELb1ELb0ELb0ELb1ELb1ELb0ELb0ELb0EEEvNS_16Flash_fwd_paramsE,"a",@progbits
	.sectionflags	@""
	.align	4
.nv.constant0._ZN5flash24flash_fwd_splitkv_kernelI23Flash_fwd_kernel_traitsILi128ELi64ELi64ELi4ELb0ELb0EN7cutlass10bfloat16_tE19Flash_kernel_traitsILi128ELi64ELi64ELi4ES3_EELb1ELb0ELb0ELb1ELb1ELb0ELb0ELb0EEEvNS_16Flash_fwd_paramsE:
	.zero		1360


//--------------------- .nv.constant0._ZN5flash24flash_fwd_splitkv_kernelI23Flash_fwd_kernel_traitsILi128ELi64ELi64ELi4ELb0ELb0EN7cutlass10bfloat16_tE19Flash_kernel_traitsILi128ELi64ELi64ELi4ES3_EELb1ELb0ELb0ELb1ELb1ELb1ELb0ELb0EEEvNS_16Flash_fwd_paramsE --------------------------
	.section	.nv.constant0._ZN5flash24flash_fwd_splitkv_kernelI23Flash_fwd_kernel_traitsILi128ELi64ELi64ELi4ELb0ELb0EN7cutlass10bfloat16_tE19Flash_kernel_traitsILi128ELi64ELi64ELi4ES3_EELb1ELb0ELb0ELb1ELb1ELb1ELb0ELb0EEEvNS_16Flash_fwd_paramsE,"a",@progbits
	.sectionflags	@""
	.align	4
.nv.constant0._ZN5flash24flash_fwd_splitkv_kernelI23Flash_fwd_kernel_traitsILi128ELi64ELi64ELi4ELb0ELb0EN7cutlass10bfloat16_tE19Flash_kernel_traitsILi128ELi64ELi64ELi4ES3_EELb1ELb0ELb0ELb1ELb1ELb1ELb0ELb0EEEvNS_16Flash_fwd_paramsE:
	.zero		1360


//--------------------- .nv.constant0._ZN5flash24flash_fwd_splitkv_kernelI23Flash_fwd_kernel_traitsILi128ELi64ELi64ELi4ELb0ELb0EN7cutlass10bfloat16_tE19Flash_kernel_traitsILi128ELi64ELi64ELi4ES3_EELb1ELb0ELb0ELb1ELb1ELb0ELb1ELb0EEEvNS_16Flash_fwd_paramsE --------------------------
	.section	.nv.constant0._ZN5flash24flash_fwd_splitkv_kernelI23Flash_fwd_kernel_traitsILi128ELi64ELi64ELi4ELb0ELb0EN7cutlass10bfloat16_tE19Flash_kernel_traitsILi128ELi64ELi64ELi4ES3_EELb1ELb0ELb0ELb1ELb1ELb0ELb1ELb0EEEvNS_16Flash_fwd_paramsE,"a",@progbits
	.sectionflags	@""
	.align	4
.nv.constant0._ZN5flash24flash_fwd_splitkv_kernelI23Flash_fwd_kernel_traitsILi128ELi64ELi64ELi4ELb0ELb0EN7cutlass10bfloat16_tE19Flash_kernel_traitsILi128ELi64ELi64ELi4ES3_EELb1ELb0ELb0ELb1ELb1ELb0ELb1ELb0EEEvNS_16Flash_fwd_paramsE:
	.zero		1360


//--------------------- .nv.constant0._ZN5flash24flash_fwd_splitkv_kernelI23Flash_fwd_kernel_traitsILi128ELi64ELi64ELi4ELb0ELb0EN7cutlass10bfloat16_tE19Flash_kernel_traitsILi128ELi64ELi64ELi4ES3_EELb1ELb0ELb0ELb1ELb1ELb1ELb1ELb0EEEvNS_16Flash_fwd_paramsE --------------------------
	.section	.nv.constant0._ZN5flash24flash_fwd_splitkv_kernelI23Flash_fwd_kernel_traitsILi128ELi64ELi64ELi4ELb0ELb0EN7cutlass10bfloat16_tE19Flash_kernel_traitsILi128ELi64ELi64ELi4ES3_EELb1ELb0ELb0ELb1ELb1ELb1ELb1ELb0EEEvNS_16Flash_fwd_paramsE,"a",@progbits
	.sectionflags	@""
	.align	4
.nv.constant0._ZN5flash24flash_fwd_splitkv_kernelI23Flash_fwd_kernel_traitsILi128ELi64ELi64ELi4ELb0ELb0EN7cutlass10bfloat16_tE19Flash_kernel_traitsILi128ELi64ELi64ELi4ES3_EELb1ELb0ELb0ELb1ELb1ELb1ELb1ELb0EEEvNS_16Flash_fwd_paramsE:
	.zero		1360


//--------------------- .nv.constant0._ZN5flash24flash_fwd_splitkv_kernelI23Flash_fwd_kernel_traitsILi128ELi64ELi64ELi4ELb0ELb0EN7cutlass10bfloat16_tE19Flash_kernel_traitsILi128ELi64ELi64ELi4ES3_EELb1ELb0ELb0ELb0ELb1ELb0ELb0ELb0EEEvNS_16Flash_fwd_paramsE --------------------------
	.section	.nv.constant0._ZN5flash24flash_fwd_splitkv_kernelI23Flash_fwd_kernel_traitsILi128ELi64ELi64ELi4ELb0ELb0EN7cutlass10bfloat16_tE19Flash_kernel_traitsILi128ELi64ELi64ELi4ES3_EELb1ELb0ELb0ELb0ELb1ELb0ELb0ELb0EEEvNS_16Flash_fwd_paramsE,"a",@progbits
	.sectionflags	@""
	.align	4
.nv.constant0._ZN5flash24flash_fwd_splitkv_kernelI23Flash_fwd_kernel_traitsILi128ELi64ELi64ELi4ELb0ELb0EN7cutlass10bfloat16_tE19Flash_kernel_traitsILi128ELi64ELi64ELi4ES3_EELb1ELb0ELb0ELb0ELb1ELb0ELb0ELb0EEEvNS_16Flash_fwd_paramsE:
	.zero		1360


//--------------------- .nv.constant0._ZN5flash24flash_fwd_splitkv_kernelI23Flash_fwd_kernel_traitsILi128ELi64ELi64ELi4ELb0ELb0EN7cutlass10bfloat16_tE19Flash_kernel_traitsILi128ELi64ELi64ELi4ES3_EELb1ELb0ELb0ELb0ELb1ELb1ELb0ELb0EEEvNS_16Flash_fwd_paramsE --------------------------
	.section	.nv.constant0._ZN5flash24flash_fwd_splitkv_kernelI23Flash_fwd_kernel_traitsILi128ELi64ELi64ELi4ELb0ELb0EN7cutlass10bfloat16_tE19Flash_kernel_traitsILi128ELi64ELi64ELi4ES3_EELb1ELb0ELb0ELb0ELb1ELb1ELb0ELb0EEEvNS_16Flash_fwd_paramsE,"a",@progbits
	.sectionflags	@""
	.align	4
.nv.constant0._ZN5flash24flash_fwd_splitkv_kernelI23Flash_fwd_kernel_traitsILi128ELi64ELi64ELi4ELb0ELb0EN7cutlass10bfloat16_tE19Flash_kernel_traitsILi128ELi64ELi64ELi4ES3_EELb1ELb0ELb0ELb0ELb1ELb1ELb0ELb0EEEvNS_16Flash_fwd_paramsE:
	.zero		1360


//--------------------- .nv.constant0._ZN5flash24flash_fwd_splitkv_kernelI23Flash_fwd_kernel_traitsILi128ELi64ELi64ELi4ELb0ELb0EN7cutlass10bfloat16_tE19Flash_kernel_traitsILi128ELi64ELi64ELi4ES3_EELb1ELb0ELb1ELb0ELb0ELb0ELb0ELb0EEEvNS_16Flash_fwd_paramsE --------------------------
	.section	.nv.constant0._ZN5flash24flash_fwd_splitkv_kernelI23Flash_fwd_kernel_traitsILi128ELi64ELi64ELi4ELb0ELb0EN7cutlass10bfloat16_tE19Flash_kernel_traitsILi128ELi64ELi64ELi4ES3_EELb1ELb0ELb1ELb0ELb0ELb0ELb0ELb0EEEvNS_16Flash_fwd_paramsE,"a",@progbits
	.sectionflags	@""
	.align	4
.nv.constant0._ZN5flash24flash_fwd_splitkv_kernelI23Flash_fwd_kernel_traitsILi128ELi64ELi64ELi4ELb0ELb0EN7cutlass10bfloat16_tE19Flash_kernel_traitsILi128ELi64ELi64ELi4ES3_EELb1ELb0ELb1ELb0ELb0ELb0ELb0ELb0EEEvNS_16Flash_fwd_paramsE:
	.zero		1360


//--------------------- .nv.constant0._ZN5flash24flash_fwd_splitkv_kernelI23Flash_fwd_kernel_traitsILi128ELi64ELi64ELi4ELb0ELb0EN7cutlass10bfloat16_tE19Flash_kernel_traitsILi128ELi64ELi64ELi4ES3_EELb1ELb0ELb1ELb0ELb0ELb1ELb0ELb0EEEvNS_16Flash_fwd_paramsE --------------------------
	.section	.nv.constant0._ZN5flash24flash_fwd_splitkv_kernelI23Flash_fwd_kernel_traitsILi128ELi64ELi64ELi4ELb0ELb0EN7cutlass10bfloat16_tE19Flash_kernel_traitsILi128ELi64ELi64ELi4ES3_EELb1ELb0ELb1ELb0ELb0ELb1ELb0ELb0EEEvNS_16Flash_fwd_paramsE,"a",@progbits
	.sectionflags	@""
	.align	4
.nv.constant0._ZN5flash24flash_fwd_splitkv_kernelI23Flash_fwd_kernel_traitsILi128ELi64ELi64ELi4ELb0ELb0EN7cutlass10bfloat16_tE19Flash_kernel_traitsILi128ELi64ELi64ELi4ES3_EELb1ELb0ELb1ELb0ELb0ELb1ELb0ELb0EEEvNS_16Flash_fwd_paramsE:
	.zero		1360


//--------------------- .nv.constant0._ZN5flash24flash_fwd_splitkv_kernelI23Flash_fwd_kernel_traitsILi128ELi64ELi64ELi4ELb0ELb0EN7cutlass10bfloat16_tE19Flash_kernel_traitsILi128ELi64ELi64ELi4ES3_EELb1ELb0ELb0ELb0ELb1ELb0ELb0ELb1EEEvNS_16Flash_fwd_paramsE --------------------------
	.section	.nv.constant0._ZN5flash24flash_fwd_splitkv_kernelI23Flash_fwd_kernel_traitsILi128ELi64ELi64ELi4ELb0ELb0EN7cutlass10bfloat16_tE19Flash_kernel_traitsILi128ELi64ELi64ELi4ES3_EELb1ELb0ELb0ELb0ELb1ELb0ELb0ELb1EEEvNS_16Flash_fwd_paramsE,"a",@progbits
	.sectionflags	@""
	.align	4
.nv.constant0._ZN5flash24flash_fwd_splitkv_kernelI23Flash_fwd_kernel_traitsILi128ELi64ELi64ELi4ELb0ELb0EN7cutlass10bfloat16_tE19Flash_kernel_traitsILi128ELi64ELi64ELi4ES3_EELb1ELb0ELb0ELb0ELb1ELb0ELb0ELb1EEEvNS_16Flash_fwd_paramsE:
	.zero		1360


//--------------------- .nv.constant0._ZN5flash24flash_fwd_splitkv_kernelI23Flash_fwd_kernel_traitsILi128ELi64ELi64ELi4ELb0ELb0EN7cutlass10bfloat16_tE19Flash_kernel_traitsILi128ELi64ELi64ELi4ES3_EELb1ELb0ELb0ELb0ELb1ELb1ELb0ELb1EEEvNS_16Flash_fwd_paramsE --------------------------
	.section	.nv.constant0._ZN5flash24flash_fwd_splitkv_kernelI23Flash_fwd_kernel_traitsILi128ELi64ELi64ELi4ELb0ELb0EN7cutlass10bfloat16_tE19Flash_kernel_traitsILi128ELi64ELi64ELi4ES3_EELb1ELb0ELb0ELb0ELb1ELb1ELb0ELb1EEEvNS_16Flash_fwd_paramsE,"a",@progbits
	.sectionflags	@""
	.align	4
.nv.constant0._ZN5flash24flash_fwd_splitkv_kernelI23Flash_fwd_kernel_traitsILi128ELi64ELi64ELi4ELb0ELb0EN7cutlass10bfloat16_tE19Flash_kernel_traitsILi128ELi64ELi64ELi4ES3_EELb1ELb0ELb0ELb0ELb1ELb1ELb0ELb1EEEvNS_16Flash_fwd_paramsE:
	.zero		1360


//--------------------- .nv.constant0._ZN5flash24flash_fwd_splitkv_kernelI23Flash_fwd_kernel_traitsILi128ELi64ELi64ELi4ELb0ELb0EN7cutlass10bfloat16_tE19Flash_kernel_traitsILi128ELi64ELi64ELi4ES3_EELb1ELb0ELb1ELb0ELb0ELb0ELb0ELb1EEEvNS_16Flash_fwd_paramsE --------------------------
	.section	.nv.constant0._ZN5flash24flash_fwd_splitkv_kernelI23Flash_fwd_kernel_traitsILi128ELi64ELi64ELi4ELb0ELb0EN7cutlass10bfloat16_tE19Flash_kernel_traitsILi128ELi64ELi64ELi4ES3_EELb1ELb0ELb1ELb0ELb0ELb0ELb0ELb1EEEvNS_16Flash_fwd_paramsE,"a",@progbits
	.sectionflags	@""
	.align	4
.nv.constant0._ZN5flash24flash_fwd_splitkv_kernelI23Flash_fwd_kernel_traitsILi128ELi64ELi64ELi4ELb0ELb0EN7cutlass10bfloat16_tE19Flash_kernel_traitsILi128ELi64ELi64ELi4ES3_EELb1ELb0ELb1ELb0ELb0ELb0ELb0ELb1EEEvNS_16Flash_fwd_paramsE:
	.zero		1360


//--------------------- .nv.constant0._ZN5flash24flash_fwd_splitkv_kernelI23Flash_fwd_kernel_traitsILi128ELi64ELi64ELi4ELb0ELb0EN7cutlass10bfloat16_tE19Flash_kernel_traitsILi128ELi64ELi64ELi4ES3_EELb1ELb0ELb1ELb0ELb0ELb1ELb0ELb1EEEvNS_16Flash_fwd_paramsE --------------------------
	.section	.nv.constant0._ZN5flash24flash_fwd_splitkv_kernelI23Flash_fwd_kernel_traitsILi128ELi64ELi64ELi4ELb0ELb0EN7cutlass10bfloat16_tE19Flash_kernel_traitsILi128ELi64ELi64ELi4ES3_EELb1ELb0ELb1ELb0ELb0ELb1ELb0ELb1EEEvNS_16Flash_fwd_paramsE,"a",@progbits
	.sectionflags	@""
	.align	4
.nv.constant0._ZN5flash24flash_fwd_splitkv_kernelI23Flash_fwd_kernel_traitsILi128ELi64ELi64ELi4ELb0ELb0EN7cutlass10bfloat16_tE19Flash_kernel_traitsILi128ELi64ELi64ELi4ES3_EELb1ELb0ELb1ELb0ELb0ELb1ELb0ELb1EEEvNS_16Flash_fwd_paramsE:
	.zero		1360


//--------------------- .nv.constant0._ZN5flash24flash_fwd_splitkv_kernelI23Flash_fwd_kernel_traitsILi128ELi64ELi64ELi4ELb0ELb0EN7cutlass10bfloat16_tE19Flash_kernel_traitsILi128ELi64ELi64ELi4ES3_EELb1ELb0ELb0ELb0ELb1ELb0ELb1ELb0EEEvNS_16Flash_fwd_paramsE --------------------------
	.section	.nv.constant0._ZN5flash24flash_fwd_splitkv_kernelI23Flash_fwd_kernel_traitsILi128ELi64ELi64ELi4ELb0ELb0EN7cutlass10bfloat16_tE19Flash_kernel_traitsILi128ELi64ELi64ELi4ES3_EELb1ELb0ELb0ELb0ELb1ELb0ELb1ELb0EEEvNS_16Flash_fwd_paramsE,"a",@progbits
	.sectionflags	@""
	.align	4
.nv.constant0._ZN5flash24flash_fwd_splitkv_kernelI23Flash_fwd_kernel_traitsILi128ELi64ELi64ELi4ELb0ELb0EN7cutlass10bfloat16_tE19Flash_kernel_traitsILi128ELi64ELi64ELi4ES3_EELb1ELb0ELb0ELb0ELb1ELb0ELb1ELb0EEEvNS_16Flash_fwd_paramsE:
	.zero		1360


//--------------------- .nv.constant0._ZN5flash24flash_fwd_splitkv_kernelI23Flash_fwd_kernel_traitsILi128ELi64ELi64ELi4ELb0ELb0EN7cutlass10bfloat16_tE19Flash_kernel_traitsILi128ELi64ELi64ELi4ES3_EELb1ELb0ELb0ELb0ELb1ELb1ELb1ELb0EEEvNS_16Flash_fwd_paramsE --------------------------
	.section	.nv.constant0._ZN5flash24flash_fwd_splitkv_kernelI23Flash_fwd_kernel_traitsILi128ELi64ELi64ELi4ELb0ELb0EN7cutlass10bfloat16_tE19Flash_kernel_traitsILi128ELi64ELi64ELi4ES3_EELb1ELb0ELb0ELb0ELb1ELb1ELb1ELb0EEEvNS_16Flash_fwd_paramsE,"a",@progbits
	.sectionflags	@""
	.align	4
.nv.constant0._ZN5flash24flash_fwd_splitkv_kernelI23Flash_fwd_kernel_traitsILi128ELi64ELi64ELi4ELb0ELb0EN7cutlass10bfloat16_tE19Flash_kernel_traitsILi128ELi64ELi64ELi4ES3_EELb1ELb0ELb0ELb0ELb1ELb1ELb1ELb0EEEvNS_16Flash_fwd_paramsE:
	.zero		1360


//--------------------- .nv.constant0._ZN5flash24flash_fwd_splitkv_kernelI23Flash_fwd_kernel_traitsILi128ELi64ELi64ELi4ELb0ELb0EN7cutlass10bfloat16_tE19Flash_kernel_traitsILi128ELi64ELi64ELi4ES3_EELb1ELb0ELb1ELb0ELb0ELb0ELb1ELb0EEEvNS_16Flash_fwd_paramsE --------------------------
	.section	.nv.constant0._ZN5flash24flash_fwd_splitkv_kernelI23Flash_fwd_kernel_traitsILi128ELi64ELi64ELi4ELb0ELb0EN7cutlass10bfloat16_tE19Flash_kernel_traitsILi128ELi64ELi64ELi4ES3_EELb1ELb0ELb1ELb0ELb0ELb0ELb1ELb0EEEvNS_16Flash_fwd_paramsE,"a",@progbits
	.sectionflags	@""
	.align	4
.nv.constant0._ZN5flash24flash_fwd_splitkv_kernelI23Flash_fwd_kernel_traitsILi128ELi64ELi64ELi4ELb0ELb0EN7cutlass10bfloat16_tE19Flash_kernel_traitsILi128ELi64ELi64ELi4ES3_EELb1ELb0ELb1ELb0ELb0ELb0ELb1ELb0EEEvNS_16Flash_fwd_paramsE:
	.zero		1360


//--------------------- .nv.constant0._ZN5flash24flash_fwd_splitkv_kernelI23Flash_fwd_kernel_traitsILi128ELi64ELi64ELi4ELb0ELb0EN7cutlass10bfloat16_tE19Flash_kernel_traitsILi128ELi64ELi64ELi4ES3_EELb1ELb0ELb1ELb0ELb0ELb1ELb1ELb0EEEvNS_16Flash_fwd_paramsE --------------------------
	.section	.nv.constant0._ZN5flash24flash_fwd_splitkv_kernelI23Flash_fwd_kernel_traitsILi128ELi64ELi64ELi4ELb0ELb0EN7cutlass10bfloat16_tE19Flash_kernel_traitsILi128ELi64ELi64ELi4ES3_EELb1ELb0ELb1ELb0ELb0ELb1ELb1ELb0EEEvNS_16Flash_fwd_paramsE,"a",@progbits
	.sectionflags	@""
	.align	4
.nv.constant0._ZN5flash24flash_fwd_splitkv_kernelI23Flash_fwd_kernel_traitsILi128ELi64ELi64ELi4ELb0ELb0EN7cutlass10bfloat16_tE19Flash_kernel_traitsILi128ELi64ELi64ELi4ES3_EELb1ELb0ELb1ELb0ELb0ELb1ELb1ELb0EEEvNS_16Flash_fwd_paramsE:
	.zero		1360


//--------------------- .nv.constant0._ZN5flash24flash_fwd_splitkv_kernelI23Flash_fwd_kernel_traitsILi128ELi64ELi64ELi4ELb0ELb0EN7cutlass10bfloat16_tE19Flash_kernel_traitsILi128ELi64ELi64ELi4ES3_EELb1ELb0ELb0ELb0ELb1ELb0ELb1ELb1EEEvNS_16Flash_fwd_paramsE --------------------------
	.section	.nv.constant0._ZN5flash24flash_fwd_splitkv_kernelI23Flash_fwd_kernel_traitsILi128ELi64ELi64ELi4ELb0ELb0EN7cutlass10bfloat16_tE19Flash_kernel_traitsILi128ELi64ELi64ELi4ES3_EELb1ELb0ELb0ELb0ELb1ELb0ELb1ELb1EEEvNS_16Flash_fwd_paramsE,"a",@progbits
	.sectionflags	@""
	.align	4
.nv.constant0._ZN5flash24flash_fwd_splitkv_kernelI23Flash_fwd_kernel_traitsILi128ELi64ELi64ELi4ELb0ELb0EN7cutlass10bfloat16_tE19Flash_kernel_traitsILi128ELi64ELi64ELi4ES3_EELb1ELb0ELb0ELb0ELb1ELb0ELb1ELb1EEEvNS_16Flash_fwd_paramsE:
	.zero		1360


//--------------------- .nv.constant0._ZN5flash24flash_fwd_splitkv_kernelI23Flash_fwd_kernel_traitsILi128ELi64ELi64ELi4ELb0ELb0EN7cutlass10bfloat16_tE19Flash_kernel_traitsILi128ELi64ELi64ELi4ES3_EELb1ELb0ELb0ELb0ELb1ELb1ELb1ELb1EEEvNS_16Flash_fwd_paramsE --------------------------
	.section	.nv.constant0._ZN5flash24flash_fwd_splitkv_kernelI23Flash_fwd_kernel_traitsILi128ELi64ELi64ELi4ELb0ELb0EN7cutlass10bfloat16_tE19Flash_kernel_traitsILi128ELi64ELi64ELi4ES3_EELb1ELb0ELb0ELb0ELb1ELb1ELb1ELb1EEEvNS_16Flash_fwd_paramsE,"a",@progbits
	.sectionflags	@""
	.align	4
.nv.constant0._ZN5flash24flash_fwd_splitkv_kernelI23Flash_fwd_kernel_traitsILi128ELi64ELi64ELi4ELb0ELb0EN7cutlass10bfloat16_tE19Flash_kernel_traitsILi128ELi64ELi64ELi4ES3_EELb1ELb0ELb0ELb0ELb1ELb1ELb1ELb1EEEvNS_16Flash_fwd_paramsE:
	.zero		1360


//--------------------- .nv.constant0._ZN5flash24flash_fwd_splitkv_kernelI23Flash_fwd_kernel_traitsILi128ELi64ELi64ELi4ELb0ELb0EN7cutlass10bfloat16_tE19Flash_kernel_traitsILi128ELi64ELi64ELi4ES3_EELb1ELb0ELb1ELb0ELb0ELb0ELb1ELb1EEEvNS_16Flash_fwd_paramsE --------------------------
	.section	.nv.constant0._ZN5flash24flash_fwd_splitkv_kernelI23Flash_fwd_kernel_traitsILi128ELi64ELi64ELi4ELb0ELb0EN7cutlass10bfloat16_tE19Flash_kernel_traitsILi128ELi64ELi64ELi4ES3_EELb1ELb0ELb1ELb0ELb0ELb0ELb1ELb1EEEvNS_16Flash_fwd_paramsE,"a",@progbits
	.sectionflags	@""
	.align	4
.nv.constant0._ZN5flash24flash_fwd_splitkv_kernelI23Flash_fwd_kernel_traitsILi128ELi64ELi64ELi4ELb0ELb0EN7cutlass10bfloat16_tE19Flash_kernel_traitsILi128ELi64ELi64ELi4ES3_EELb1ELb0ELb1ELb0ELb0ELb0ELb1ELb1EEEvNS_16Flash_fwd_paramsE:
	.zero		1360


//--------------------- .nv.constant0._ZN5flash24flash_fwd_splitkv_kernelI23Flash_fwd_kernel_traitsILi128ELi64ELi64ELi4ELb0ELb0EN7cutlass10bfloat16_tE19Flash_kernel_traitsILi128ELi64ELi64ELi4ES3_EELb1ELb0ELb1ELb0ELb0ELb1ELb1ELb1EEEvNS_16Flash_fwd_paramsE --------------------------
	.section	.nv.constant0._ZN5flash24flash_fwd_splitkv_kernelI23Flash_fwd_kernel_traitsILi128ELi64ELi64ELi4ELb0ELb0EN7cutlass10bfloat16_tE19Flash_kernel_traitsILi128ELi64ELi64ELi4ES3_EELb1ELb0ELb1ELb0ELb0ELb1ELb1ELb1EEEvNS_16Flash_fwd_paramsE,"a",@progbits
	.sectionflags	@""
	.align	4
.nv.constant0._ZN5flash24flash_fwd_splitkv_kernelI23Flash_fwd_kernel_traitsILi128ELi64ELi64ELi4ELb0ELb0EN7cutlass10bfloat16_tE19Flash_kernel_traitsILi128ELi64ELi64ELi4ES3_EELb1ELb0ELb1ELb0ELb0ELb1ELb1ELb1EEEvNS_16Flash_fwd_paramsE:
	.zero		1360


//--------------------- SYMBOLS --------------------------

	.type		.nv.reservedSmem.offset0,@object
	.size		.nv.reservedSmem.offset0,0x4
	.type		.nv.reservedSmem.cap,@object
	.size		.nv.reservedSmem.cap,0x4
